	.target	sm_103a

	.elftype	@"ET_EXEC"


//--------------------- .note.nv.tkinfo           --------------------------
	.section	.note.nv.tkinfo,"",@"SHT_NOTE"
	.sectionflags	@"SHF_NOTE_NV_TKINFO"
	.tkinfo
        /*0018*/ 	.word	0x00000002
        /*0030*/ 	.string	""
        /*0030*/ 	.string	"ptxas"
        /*0030*/ 	.string	"Cuda compilation tools, release 13.0, V13.0.88"
        /*0030*/ 	.string	"Build cuda_13.0.r13.0/compiler.36424714_0"
        /*0030*/ 	.string	"-arch sm_103a -m 64 "



//--------------------- .note.nv.cuinfo           --------------------------
	.section	.note.nv.cuinfo,"",@"SHT_NOTE"
	.sectionflags	@"SHF_NOTE_NV_CUINFO"
        /*0018*/ 	.short	0x0002
        /*001a*/ 	.short	0x0067
        /*001c*/ 	.short	0x0082
	.zero		2


//--------------------- .nv.info                  --------------------------
	.section	.nv.info,"",@"SHT_CUDA_INFO"
	.align	4


	//----- nvinfo : EIATTR_REGCOUNT
	.align		4
        /*0000*/ 	.byte	0x04, 0x2f
        /*0002*/ 	.short	(.L_10 - .L_9)
	.align		4
.L_9:
        /*0004*/ 	.word	index@(_ZN10layer_norm13ln_fwd_kernelINS_13Kernel_traitsIfffffjLj768ELj1ELj4ELj1ELj16ENS_18Kernel_traits_baseILj768EfffffjLj128EEEEELb1ELb1ELb1ELb1EEEvNS_9FwdParamsE)
        /*0008*/ 	.word	0x00000096


	//----- nvinfo : EIATTR_FRAME_SIZE
	.align		4
.L_10:
        /*000c*/ 	.byte	0x04, 0x11
        /*000e*/ 	.short	(.L_12 - .L_11)
	.align		4
.L_11:
        /*0010*/ 	.word	index@(_ZN10layer_norm13ln_fwd_kernelINS_13Kernel_traitsIfffffjLj768ELj1ELj4ELj1ELj16ENS_18Kernel_traits_baseILj768EfffffjLj128EEEEELb1ELb1ELb1ELb1EEEvNS_9FwdParamsE)
        /*0014*/ 	.word	0x00000000


	//----- nvinfo : EIATTR_REGCOUNT
	.align		4
.L_12:
        /*0018*/ 	.byte	0x04, 0x2f
        /*001a*/ 	.short	(.L_14 - .L_13)
	.align		4
.L_13:
        /*001c*/ 	.word	index@(_ZN10layer_norm13ln_fwd_kernelINS_13Kernel_traitsIfffffjLj768ELj1ELj4ELj1ELj16ENS_18Kernel_traits_baseILj768EfffffjLj128EEEEELb1ELb1ELb1ELb0EEEvNS_9FwdParamsE)
        /*0020*/ 	.word	0x0000008a


	//----- nvinfo : EIATTR_FRAME_SIZE
	.align		4
.L_14:
        /*0024*/ 	.byte	0x04, 0x11
        /*0026*/ 	.short	(.L_16 - .L_15)
	.align		4
.L_15:
        /*0028*/ 	.word	index@(_ZN10layer_norm13ln_fwd_kernelINS_13Kernel_traitsIfffffjLj768ELj1ELj4ELj1ELj16ENS_18Kernel_traits_baseILj768EfffffjLj128EEEEELb1ELb1ELb1ELb0EEEvNS_9FwdParamsE)
        /*002c*/ 	.word	0x00000000


	//----- nvinfo : EIATTR_REGCOUNT
	.align		4
.L_16:
        /*0030*/ 	.byte	0x04, 0x2f
        /*0032*/ 	.short	(.L_18 - .L_17)
	.align		4
.L_17:
        /*0034*/ 	.word	index@(_ZN10layer_norm13ln_fwd_kernelINS_13Kernel_traitsIfffffjLj768ELj1ELj4ELj1ELj16ENS_18Kernel_traits_baseILj768EfffffjLj128EEEEELb1ELb1ELb0ELb1EEEvNS_9FwdParamsE)
        /*0038*/ 	.word	0x00000095


	//----- nvinfo : EIATTR_FRAME_SIZE
	.align		4
.L_18:
        /*003c*/ 	.byte	0x04, 0x11
        /*003e*/ 	.short	(.L_20 - .L_19)
	.align		4
.L_19:
        /*0040*/ 	.word	index@(_ZN10layer_norm13ln_fwd_kernelINS_13Kernel_traitsIfffffjLj768ELj1ELj4ELj1ELj16ENS_18Kernel_traits_baseILj768EfffffjLj128EEEEELb1ELb1ELb0ELb1EEEvNS_9FwdParamsE)
        /*0044*/ 	.word	0x00000000


	//----- nvinfo : EIATTR_REGCOUNT
	.align		4
.L_20:
        /*0048*/ 	.byte	0x04, 0x2f
        /*004a*/ 	.short	(.L_22 - .L_21)
	.align		4
.L_21:
        /*004c*/ 	.word	index@(_ZN10layer_norm13ln_fwd_kernelINS_13Kernel_traitsIfffffjLj768ELj1ELj4ELj1ELj16ENS_18Kernel_traits_baseILj768EfffffjLj128EEEEELb1ELb1ELb0ELb0EEEvNS_9FwdParamsE)
        /*0050*/ 	.word	0x00000080


	//----- nvinfo : EIATTR_FRAME_SIZE
	.align		4
.L_22:
        /*0054*/ 	.byte	0x04, 0x11
        /*0056*/ 	.short	(.L_24 - .L_23)
	.align		4
.L_23:
        /*0058*/ 	.word	index@(_ZN10layer_norm13ln_fwd_kernelINS_13Kernel_traitsIfffffjLj768ELj1ELj4ELj1ELj16ENS_18Kernel_traits_baseILj768EfffffjLj128EEEEELb1ELb1ELb0ELb0EEEvNS_9FwdParamsE)
        /*005c*/ 	.word	0x00000000


	//----- nvinfo : EIATTR_REGCOUNT
	.align		4
.L_24:
        /*0060*/ 	.byte	0x04, 0x2f
        /*0062*/ 	.short	(.L_26 - .L_25)
	.align		4
.L_25:
        /*0064*/ 	.word	index@(_ZN10layer_norm13ln_fwd_kernelINS_13Kernel_traitsIfffffjLj768ELj1ELj4ELj1ELj16ENS_18Kernel_traits_baseILj768EfffffjLj128EEEEELb1ELb0ELb1ELb1EEEvNS_9FwdParamsE)
        /*0068*/ 	.word	0x00000080


	//----- nvinfo : EIATTR_FRAME_SIZE
	.align		4
.L_26:
        /*006c*/ 	.byte	0x04, 0x11
        /*006e*/ 	.short	(.L_28 - .L_27)
	.align		4
.L_27:
        /*0070*/ 	.word	index@(_ZN10layer_norm13ln_fwd_kernelINS_13Kernel_traitsIfffffjLj768ELj1ELj4ELj1ELj16ENS_18Kernel_traits_baseILj768EfffffjLj128EEEEELb1ELb0ELb1ELb1EEEvNS_9FwdParamsE)
        /*0074*/ 	.word	0x00000000


	//----- nvinfo : EIATTR_REGCOUNT
	.align		4
.L_28:
        /*0078*/ 	.byte	0x04, 0x2f
        /*007a*/ 	.short	(.L_30 - .L_29)
	.align		4
.L_29:
        /*007c*/ 	.word	index@(_ZN10layer_norm13ln_fwd_kernelINS_13Kernel_traitsIfffffjLj768ELj1ELj4ELj1ELj16ENS_18Kernel_traits_baseILj768EfffffjLj128EEEEELb1ELb0ELb1ELb0EEEvNS_9FwdParamsE)
        /*0080*/ 	.word	0x0000006e


	//----- nvinfo : EIATTR_FRAME_SIZE
	.align		4
.L_30:
        /*0084*/ 	.byte	0x04, 0x11
        /*0086*/ 	.short	(.L_32 - .L_31)
	.align		4
.L_31:
        /*0088*/ 	.word	index@(_ZN10layer_norm13ln_fwd_kernelINS_13Kernel_traitsIfffffjLj768ELj1ELj4ELj1ELj16ENS_18Kernel_traits_baseILj768EfffffjLj128EEEEELb1ELb0ELb1ELb0EEEvNS_9FwdParamsE)
        /*008c*/ 	.word	0x00000000


	//----- nvinfo : EIATTR_REGCOUNT
	.align		4
.L_32:
        /*0090*/ 	.byte	0x04, 0x2f
        /*0092*/ 	.short	(.L_34 - .L_33)
	.align		4
.L_33:
        /*0094*/ 	.word	index@(_ZN10layer_norm13ln_fwd_kernelINS_13Kernel_traitsIfffffjLj768ELj1ELj4ELj1ELj16ENS_18Kernel_traits_baseILj768EfffffjLj128EEEEELb1ELb0ELb0ELb1EEEvNS_9FwdParamsE)
        /*0098*/ 	.word	0x0000007f


	//----- nvinfo : EIATTR_FRAME_SIZE
	.align		4
.L_34:
        /*009c*/ 	.byte	0x04, 0x11
        /*009e*/ 	.short	(.L_36 - .L_35)
	.align		4
.L_35:
        /*00a0*/ 	.word	index@(_ZN10layer_norm13ln_fwd_kernelINS_13Kernel_traitsIfffffjLj768ELj1ELj4ELj1ELj16ENS_18Kernel_traits_baseILj768EfffffjLj128EEEEELb1ELb0ELb0ELb1EEEvNS_9FwdParamsE)
        /*00a4*/ 	.word	0x00000000


	//----- nvinfo : EIATTR_REGCOUNT
	.align		4
.L_36:
        /*00a8*/ 	.byte	0x04, 0x2f
        /*00aa*/ 	.short	(.L_38 - .L_37)
	.align		4
.L_37:
        /*00ac*/ 	.word	index@(_ZN10layer_norm13ln_fwd_kernelINS_13Kernel_traitsIfffffjLj768ELj1ELj4ELj1ELj16ENS_18Kernel_traits_baseILj768EfffffjLj128EEEEELb1ELb0ELb0ELb0EEEvNS_9FwdParamsE)
        /*00b0*/ 	.word	0x0000006a


	//----- nvinfo : EIATTR_FRAME_SIZE
	.align		4
.L_38:
        /*00b4*/ 	.byte	0x04, 0x11
        /*00b6*/ 	.short	(.L_40 - .L_39)
	.align		4
.L_39:
        /*00b8*/ 	.word	index@(_ZN10layer_norm13ln_fwd_kernelINS_13Kernel_traitsIfffffjLj768ELj1ELj4ELj1ELj16ENS_18Kernel_traits_baseILj768EfffffjLj128EEEEELb1ELb0ELb0ELb0EEEvNS_9FwdParamsE)
        /*00bc*/ 	.word	0x00000000


	//----- nvinfo : EIATTR_REGCOUNT
	.align		4
.L_40:
        /*00c0*/ 	.byte	0x04, 0x2f
        /*00c2*/ 	.short	(.L_42 - .L_41)
	.align		4
.L_41:
        /*00c4*/ 	.word	index@(_ZN10layer_norm13ln_fwd_kernelINS_13Kernel_traitsIfffffjLj768ELj1ELj4ELj1ELj16ENS_18Kernel_traits_baseILj768EfffffjLj128EEEEELb0ELb1ELb1ELb1EEEvNS_9FwdParamsE)
        /*00c8*/ 	.word	0x0000007e


	//----- nvinfo : EIATTR_FRAME_SIZE
	.align		4
.L_42:
        /*00cc*/ 	.byte	0x04, 0x11
        /*00ce*/ 	.short	(.L_44 - .L_43)
	.align		4
.L_43:
        /*00d0*/ 	.word	index@(_ZN10layer_norm13ln_fwd_kernelINS_13Kernel_traitsIfffffjLj768ELj1ELj4ELj1ELj16ENS_18Kernel_traits_baseILj768EfffffjLj128EEEEELb0ELb1ELb1ELb1EEEvNS_9FwdParamsE)
        /*00d4*/ 	.word	0x00000000


	//----- nvinfo : EIATTR_REGCOUNT
	.align		4
.L_44:
        /*00d8*/ 	.byte	0x04, 0x2f
        /*00da*/ 	.short	(.L_46 - .L_45)
	.align		4
.L_45:
        /*00dc*/ 	.word	index@(_ZN10layer_norm13ln_fwd_kernelINS_13Kernel_traitsIfffffjLj768ELj1ELj4ELj1ELj16ENS_18Kernel_traits_baseILj768EfffffjLj128EEEEELb0ELb1ELb1ELb0EEEvNS_9FwdParamsE)
        /*00e0*/ 	.word	0x0000007c


	//----- nvinfo : EIATTR_FRAME_SIZE
	.align		4
.L_46:
        /*00e4*/ 	.byte	0x04, 0x11
        /*00e6*/ 	.short	(.L_48 - .L_47)
	.align		4
.L_47:
        /*00e8*/ 	.word	index@(_ZN10layer_norm13ln_fwd_kernelINS_13Kernel_traitsIfffffjLj768ELj1ELj4ELj1ELj16ENS_18Kernel_traits_baseILj768EfffffjLj128EEEEELb0ELb1ELb1ELb0EEEvNS_9FwdParamsE)
        /*00ec*/ 	.word	0x00000000


	//----- nvinfo : EIATTR_REGCOUNT
	.align		4
.L_48:
        /*00f0*/ 	.byte	0x04, 0x2f
        /*00f2*/ 	.short	(.L_50 - .L_49)
	.align		4
.L_49:
        /*00f4*/ 	.word	index@(_ZN10layer_norm13ln_fwd_kernelINS_13Kernel_traitsIfffffjLj768ELj1ELj4ELj1ELj16ENS_18Kernel_traits_baseILj768EfffffjLj128EEEEELb0ELb1ELb0ELb1EEEvNS_9FwdParamsE)
        /*00f8*/ 	.word	0x0000007c


	//----- nvinfo : EIATTR_FRAME_SIZE
	.align		4
.L_50:
        /*00fc*/ 	.byte	0x04, 0x11
        /*00fe*/ 	.short	(.L_52 - .L_51)
	.align		4
.L_51:
        /*0100*/ 	.word	index@(_ZN10layer_norm13ln_fwd_kernelINS_13Kernel_traitsIfffffjLj768ELj1ELj4ELj1ELj16ENS_18Kernel_traits_baseILj768EfffffjLj128EEEEELb0ELb1ELb0ELb1EEEvNS_9FwdParamsE)
        /*0104*/ 	.word	0x00000000


	//----- nvinfo : EIATTR_REGCOUNT
	.align		4
.L_52:
        /*0108*/ 	.byte	0x04, 0x2f
        /*010a*/ 	.short	(.L_54 - .L_53)
	.align		4
.L_53:
        /*010c*/ 	.word	index@(_ZN10layer_norm13ln_fwd_kernelINS_13Kernel_traitsIfffffjLj768ELj1ELj4ELj1ELj16ENS_18Kernel_traits_baseILj768EfffffjLj128EEEEELb0ELb1ELb0ELb0EEEvNS_9FwdParamsE)
        /*0110*/ 	.word	0x0000007a


	//----- nvinfo : EIATTR_FRAME_SIZE
	.align		4
.L_54:
        /*0114*/ 	.byte	0x04, 0x11
        /*0116*/ 	.short	(.L_56 - .L_55)
	.align		4
.L_55:
        /*0118*/ 	.word	index@(_ZN10layer_norm13ln_fwd_kernelINS_13Kernel_traitsIfffffjLj768ELj1ELj4ELj1ELj16ENS_18Kernel_traits_baseILj768EfffffjLj128EEEEELb0ELb1ELb0ELb0EEEvNS_9FwdParamsE)
        /*011c*/ 	.word	0x00000000


	//----- nvinfo : EIATTR_REGCOUNT
	.align		4
.L_56:
        /*0120*/ 	.byte	0x04, 0x2f
        /*0122*/ 	.short	(.L_58 - .L_57)
	.align		4
.L_57:
        /*0124*/ 	.word	index@(_ZN10layer_norm13ln_fwd_kernelINS_13Kernel_traitsIfffffjLj768ELj1ELj4ELj1ELj16ENS_18Kernel_traits_baseILj768EfffffjLj128EEEEELb0ELb0ELb1ELb1EEEvNS_9FwdParamsE)
        /*0128*/ 	.word	0x00000060


	//----- nvinfo : EIATTR_FRAME_SIZE
	.align		4
.L_58:
        /*012c*/ 	.byte	0x04, 0x11
        /*012e*/ 	.short	(.L_60 - .L_59)
	.align		4
.L_59:
        /*0130*/ 	.word	index@(_ZN10layer_norm13ln_fwd_kernelINS_13Kernel_traitsIfffffjLj768ELj1ELj4ELj1ELj16ENS_18Kernel_traits_baseILj768EfffffjLj128EEEEELb0ELb0ELb1ELb1EEEvNS_9FwdParamsE)
        /*0134*/ 	.word	0x00000000


	//----- nvinfo : EIATTR_REGCOUNT
	.align		4
.L_60:
        /*0138*/ 	.byte	0x04, 0x2f
        /*013a*/ 	.short	(.L_62 - .L_61)
	.align		4
.L_61:
        /*013c*/ 	.word	index@(_ZN10layer_norm13ln_fwd_kernelINS_13Kernel_traitsIfffffjLj768ELj1ELj4ELj1ELj16ENS_18Kernel_traits_baseILj768EfffffjLj128EEEEELb0ELb0ELb1ELb0EEEvNS_9FwdParamsE)
        /*0140*/ 	.word	0x00000060


	//----- nvinfo : EIATTR_FRAME_SIZE
	.align		4
.L_62:
        /*0144*/ 	.byte	0x04, 0x11
        /*0146*/ 	.short	(.L_64 - .L_63)
	.align		4
.L_63:
        /*0148*/ 	.word	index@(_ZN10layer_norm13ln_fwd_kernelINS_13Kernel_traitsIfffffjLj768ELj1ELj4ELj1ELj16ENS_18Kernel_traits_baseILj768EfffffjLj128EEEEELb0ELb0ELb1ELb0EEEvNS_9FwdParamsE)
        /*014c*/ 	.word	0x00000000


	//----- nvinfo : EIATTR_REGCOUNT
	.align		4
.L_64:
        /*0150*/ 	.byte	0x04, 0x2f
        /*0152*/ 	.short	(.L_66 - .L_65)
	.align		4
.L_65:
        /*0154*/ 	.word	index@(_ZN10layer_norm13ln_fwd_kernelINS_13Kernel_traitsIfffffjLj768ELj1ELj4ELj1ELj16ENS_18Kernel_traits_baseILj768EfffffjLj128EEEEELb0ELb0ELb0ELb1EEEvNS_9FwdParamsE)
        /*0158*/ 	.word	0x00000060


	//----- nvinfo : EIATTR_FRAME_SIZE
	.align		4
.L_66:
        /*015c*/ 	.byte	0x04, 0x11
        /*015e*/ 	.short	(.L_68 - .L_67)
	.align		4
.L_67:
        /*0160*/ 	.word	index@(_ZN10layer_norm13ln_fwd_kernelINS_13Kernel_traitsIfffffjLj768ELj1ELj4ELj1ELj16ENS_18Kernel_traits_baseILj768EfffffjLj128EEEEELb0ELb0ELb0ELb1EEEvNS_9FwdParamsE)
        /*0164*/ 	.word	0x00000000


	//----- nvinfo : EIATTR_REGCOUNT
	.align		4
.L_68:
        /*0168*/ 	.byte	0x04, 0x2f
        /*016a*/ 	.short	(.L_70 - .L_69)
	.align		4
.L_69:
        /*016c*/ 	.word	index@(_ZN10layer_norm13ln_fwd_kernelINS_13Kernel_traitsIfffffjLj768ELj1ELj4ELj1ELj16ENS_18Kernel_traits_baseILj768EfffffjLj128EEEEELb0ELb0ELb0ELb0EEEvNS_9FwdParamsE)
        /*0170*/ 	.word	0x00000061


	//----- nvinfo : EIATTR_FRAME_SIZE
	.align		4
.L_70:
        /*0174*/ 	.byte	0x04, 0x11
        /*0176*/ 	.short	(.L_72 - .L_71)
	.align		4
.L_71:
        /*0178*/ 	.word	index@(_ZN10layer_norm13ln_fwd_kernelINS_13Kernel_traitsIfffffjLj768ELj1ELj4ELj1ELj16ENS_18Kernel_traits_baseILj768EfffffjLj128EEEEELb0ELb0ELb0ELb0EEEvNS_9FwdParamsE)
        /*017c*/ 	.word	0x00000000


	//----- nvinfo : EIATTR_REGCOUNT
	.align		4
.L_72:
        /*0180*/ 	.byte	0x04, 0x2f
        /*0182*/ 	.short	(.L_74 - .L_73)
	.align		4
.L_73:
        /*0184*/ 	.word	index@(_ZN10layer_norm13ln_fwd_kernelINS_13Kernel_traitsI6__halfffffjLj768ELj1ELj4ELj1ELj16ENS_18Kernel_traits_baseILj768ES2_ffffjLj128EEEEELb1ELb1ELb1ELb1EEEvNS_9FwdParamsE)
        /*0188*/ 	.word	0x00000076


	//----- nvinfo : EIATTR_FRAME_SIZE
	.align		4
.L_74:
        /*018c*/ 	.byte	0x04, 0x11
        /*018e*/ 	.short	(.L_76 - .L_75)
	.align		4
.L_75:
        /*0190*/ 	.word	index@(_ZN10layer_norm13ln_fwd_kernelINS_13Kernel_traitsI6__halfffffjLj768ELj1ELj4ELj1ELj16ENS_18Kernel_traits_baseILj768ES2_ffffjLj128EEEEELb1ELb1ELb1ELb1EEEvNS_9FwdParamsE)
        /*0194*/ 	.word	0x00000000


	//----- nvinfo : EIATTR_REGCOUNT
	.align		4
.L_76:
        /*0198*/ 	.byte	0x04, 0x2f
        /*019a*/ 	.short	(.L_78 - .L_77)
	.align		4
.L_77:
        /*019c*/ 	.word	index@(_ZN10layer_norm13ln_fwd_kernelINS_13Kernel_traitsI6__halfffffjLj768ELj1ELj4ELj1ELj16ENS_18Kernel_traits_baseILj768ES2_ffffjLj128EEEEELb1ELb1ELb1ELb0EEEvNS_9FwdParamsE)
        /*01a0*/ 	.word	0x00000072


	//----- nvinfo : EIATTR_FRAME_SIZE
	.align		4
.L_78:
        /*01a4*/ 	.byte	0x04, 0x11
        /*01a6*/ 	.short	(.L_80 - .L_79)
	.align		4
.L_79:
        /*01a8*/ 	.word	index@(_ZN10layer_norm13ln_fwd_kernelINS_13Kernel_traitsI6__halfffffjLj768ELj1ELj4ELj1ELj16ENS_18Kernel_traits_baseILj768ES2_ffffjLj128EEEEELb1ELb1ELb1ELb0EEEvNS_9FwdParamsE)
        /*01ac*/ 	.word	0x00000000


	//----- nvinfo : EIATTR_REGCOUNT
	.align		4
.L_80:
        /*01b0*/ 	.byte	0x04, 0x2f
        /*01b2*/ 	.short	(.L_82 - .L_81)
	.align		4
.L_81:
        /*01b4*/ 	.word	index@(_ZN10layer_norm13ln_fwd_kernelINS_13Kernel_traitsI6__halfffffjLj768ELj1ELj4ELj1ELj16ENS_18Kernel_traits_baseILj768ES2_ffffjLj128EEEEELb1ELb1ELb0ELb1EEEvNS_9FwdParamsE)
        /*01b8*/ 	.word	0x0000007b


	//----- nvinfo : EIATTR_FRAME_SIZE
	.align		4
.L_82:
        /*01bc*/ 	.byte	0x04, 0x11
        /*01be*/ 	.short	(.L_84 - .L_83)
	.align		4
.L_83:
        /*01c0*/ 	.word	index@(_ZN10layer_norm13ln_fwd_kernelINS_13Kernel_traitsI6__halfffffjLj768ELj1ELj4ELj1ELj16ENS_18Kernel_traits_baseILj768ES2_ffffjLj128EEEEELb1ELb1ELb0ELb1EEEvNS_9FwdParamsE)
        /*01c4*/ 	.word	0x00000000


	//----- nvinfo : EIATTR_REGCOUNT
	.align		4
.L_84:
        /*01c8*/ 	.byte	0x04, 0x2f
        /*01ca*/ 	.short	(.L_86 - .L_85)
	.align		4
.L_85:
        /*01cc*/ 	.word	index@(_ZN10layer_norm13ln_fwd_kernelINS_13Kernel_traitsI6__halfffffjLj768ELj1ELj4ELj1ELj16ENS_18Kernel_traits_baseILj768ES2_ffffjLj128EEEEELb1ELb1ELb0ELb0EEEvNS_9FwdParamsE)
        /*01d0*/ 	.word	0x0000006e


	//----- nvinfo : EIATTR_FRAME_SIZE
	.align		4
.L_86:
        /*01d4*/ 	.byte	0x04, 0x11
        /*01d6*/ 	.short	(.L_88 - .L_87)
	.align		4
.L_87:
        /*01d8*/ 	.word	index@(_ZN10layer_norm13ln_fwd_kernelINS_13Kernel_traitsI6__halfffffjLj768ELj1ELj4ELj1ELj16ENS_18Kernel_traits_baseILj768ES2_ffffjLj128EEEEELb1ELb1ELb0ELb0EEEvNS_9FwdParamsE)
        /*01dc*/ 	.word	0x00000000


	//----- nvinfo : EIATTR_REGCOUNT
	.align		4
.L_88:
        /*01e0*/ 	.byte	0x04, 0x2f
        /*01e2*/ 	.short	(.L_90 - .L_89)
	.align		4
.L_89:
        /*01e4*/ 	.word	index@(_ZN10layer_norm13ln_fwd_kernelINS_13Kernel_traitsI6__halfffffjLj768ELj1ELj4ELj1ELj16ENS_18Kernel_traits_baseILj768ES2_ffffjLj128EEEEELb1ELb0ELb1ELb1EEEvNS_9FwdParamsE)
        /*01e8*/ 	.word	0x00000060


	//----- nvinfo : EIATTR_FRAME_SIZE
	.align		4
.L_90:
        /*01ec*/ 	.byte	0x04, 0x11
        /*01ee*/ 	.short	(.L_92 - .L_91)
	.align		4
.L_91:
        /*01f0*/ 	.word	index@(_ZN10layer_norm13ln_fwd_kernelINS_13Kernel_traitsI6__halfffffjLj768ELj1ELj4ELj1ELj16ENS_18Kernel_traits_baseILj768ES2_ffffjLj128EEEEELb1ELb0ELb1ELb1EEEvNS_9FwdParamsE)
        /*01f4*/ 	.word	0x00000000


	//----- nvinfo : EIATTR_REGCOUNT
	.align		4
.L_92:
        /*01f8*/ 	.byte	0x04, 0x2f
        /*01fa*/ 	.short	(.L_94 - .L_93)
	.align		4
.L_93:
        /*01fc*/ 	.word	index@(_ZN10layer_norm13ln_fwd_kernelINS_13Kernel_traitsI6__halfffffjLj768ELj1ELj4ELj1ELj16ENS_18Kernel_traits_baseILj768ES2_ffffjLj128EEEEELb1ELb0ELb1ELb0EEEvNS_9FwdParamsE)
        /*0200*/ 	.word	0x0000005e


	//----- nvinfo : EIATTR_FRAME_SIZE
	.align		4
.L_94:
        /*0204*/ 	.byte	0x04, 0x11
        /*0206*/ 	.short	(.L_96 - .L_95)
	.align		4
.L_95:
        /*0208*/ 	.word	index@(_ZN10layer_norm13ln_fwd_kernelINS_13Kernel_traitsI6__halfffffjLj768ELj1ELj4ELj1ELj16ENS_18Kernel_traits_baseILj768ES2_ffffjLj128EEEEELb1ELb0ELb1ELb0EEEvNS_9FwdParamsE)
        /*020c*/ 	.word	0x00000000


	//----- nvinfo : EIATTR_REGCOUNT
	.align		4
.L_96:
        /*0210*/ 	.byte	0x04, 0x2f
        /*0212*/ 	.short	(.L_98 - .L_97)
	.align		4
.L_97:
        /*0214*/ 	.word	index@(_ZN10layer_norm13ln_fwd_kernelINS_13Kernel_traitsI6__halfffffjLj768ELj1ELj4ELj1ELj16ENS_18Kernel_traits_baseILj768ES2_ffffjLj128EEEEELb1ELb0ELb0ELb1EEEvNS_9FwdParamsE)
        /*0218*/ 	.word	0x00000077


	//----- nvinfo : EIATTR_FRAME_SIZE
	.align		4
.L_98:
        /*021c*/ 	.byte	0x04, 0x11
        /*021e*/ 	.short	(.L_100 - .L_99)
	.align		4
.L_99:
        /*0220*/ 	.word	index@(_ZN10layer_norm13ln_fwd_kernelINS_13Kernel_traitsI6__halfffffjLj768ELj1ELj4ELj1ELj16ENS_18Kernel_traits_baseILj768ES2_ffffjLj128EEEEELb1ELb0ELb0ELb1EEEvNS_9FwdParamsE)
        /*0224*/ 	.word	0x00000000


	//----- nvinfo : EIATTR_REGCOUNT
	.align		4
.L_100:
        /*0228*/ 	.byte	0x04, 0x2f
        /*022a*/ 	.short	(.L_102 - .L_101)
	.align		4
.L_101:
        /*022c*/ 	.word	index@(_ZN10layer_norm13ln_fwd_kernelINS_13Kernel_traitsI6__halfffffjLj768ELj1ELj4ELj1ELj16ENS_18Kernel_traits_baseILj768ES2_ffffjLj128EEEEELb1ELb0ELb0ELb0EEEvNS_9FwdParamsE)
        /*0230*/ 	.word	0x0000005a


	//----- nvinfo : EIATTR_FRAME_SIZE
	.align		4
.L_102:
        /*0234*/ 	.byte	0x04, 0x11
        /*0236*/ 	.short	(.L_104 - .L_103)
	.align		4
.L_103:
        /*0238*/ 	.word	index@(_ZN10layer_norm13ln_fwd_kernelINS_13Kernel_traitsI6__halfffffjLj768ELj1ELj4ELj1ELj16ENS_18Kernel_traits_baseILj768ES2_ffffjLj128EEEEELb1ELb0ELb0ELb0EEEvNS_9FwdParamsE)
        /*023c*/ 	.word	0x00000000


	//----- nvinfo : EIATTR_REGCOUNT
	.align		4
.L_104:
        /*0240*/ 	.byte	0x04, 0x2f
        /*0242*/ 	.short	(.L_106 - .L_105)
	.align		4
.L_105:
        /*0244*/ 	.word	index@(_ZN10layer_norm13ln_fwd_kernelINS_13Kernel_traitsI6__halfffffjLj768ELj1ELj4ELj1ELj16ENS_18Kernel_traits_baseILj768ES2_ffffjLj128EEEEELb0ELb1ELb1ELb1EEEvNS_9FwdParamsE)
        /*0248*/ 	.word	0x0000005a


	//----- nvinfo : EIATTR_FRAME_SIZE
	.align		4
.L_106:
        /*024c*/ 	.byte	0x04, 0x11
        /*024e*/ 	.short	(.L_108 - .L_107)
	.align		4
.L_107:
        /*0250*/ 	.word	index@(_ZN10layer_norm13ln_fwd_kernelINS_13Kernel_traitsI6__halfffffjLj768ELj1ELj4ELj1ELj16ENS_18Kernel_traits_baseILj768ES2_ffffjLj128EEEEELb0ELb1ELb1ELb1EEEvNS_9FwdParamsE)
        /*0254*/ 	.word	0x00000000


	//----- nvinfo : EIATTR_REGCOUNT
	.align		4
.L_108:
        /*0258*/ 	.byte	0x04, 0x2f
        /*025a*/ 	.short	(.L_110 - .L_109)
	.align		4
.L_109:
        /*025c*/ 	.word	index@(_ZN10layer_norm13ln_fwd_kernelINS_13Kernel_traitsI6__halfffffjLj768ELj1ELj4ELj1ELj16ENS_18Kernel_traits_baseILj768ES2_ffffjLj128EEEEELb0ELb1ELb1ELb0EEEvNS_9FwdParamsE)
        /*0260*/ 	.word	0x0000005e


	//----- nvinfo : EIATTR_FRAME_SIZE
	.align		4
.L_110:
        /*0264*/ 	.byte	0x04, 0x11
        /*0266*/ 	.short	(.L_112 - .L_111)
	.align		4
.L_111:
        /*0268*/ 	.word	index@(_ZN10layer_norm13ln_fwd_kernelINS_13Kernel_traitsI6__halfffffjLj768ELj1ELj4ELj1ELj16ENS_18Kernel_traits_baseILj768ES2_ffffjLj128EEEEELb0ELb1ELb1ELb0EEEvNS_9FwdParamsE)
        /*026c*/ 	.word	0x00000000


	//----- nvinfo : EIATTR_REGCOUNT
	.align		4
.L_112:
        /*0270*/ 	.byte	0x04, 0x2f
        /*0272*/ 	.short	(.L_114 - .L_113)
	.align		4
.L_113:
        /*0274*/ 	.word	index@(_ZN10layer_norm13ln_fwd_kernelINS_13Kernel_traitsI6__halfffffjLj768ELj1ELj4ELj1ELj16ENS_18Kernel_traits_baseILj768ES2_ffffjLj128EEEEELb0ELb1ELb0ELb1EEEvNS_9FwdParamsE)
        /*0278*/ 	.word	0x0000007c


	//----- nvinfo : EIATTR_FRAME_SIZE
	.align		4
.L_114:
        /*027c*/ 	.byte	0x04, 0x11
        /*027e*/ 	.short	(.L_116 - .L_115)
	.align		4
.L_115:
        /*0280*/ 	.word	index@(_ZN10layer_norm13ln_fwd_kernelINS_13Kernel_traitsI6__halfffffjLj768ELj1ELj4ELj1ELj16ENS_18Kernel_traits_baseILj768ES2_ffffjLj128EEEEELb0ELb1ELb0ELb1EEEvNS_9FwdParamsE)
        /*0284*/ 	.word	0x00000000


	//----- nvinfo : EIATTR_REGCOUNT
	.align		4
.L_116:
        /*0288*/ 	.byte	0x04, 0x2f
        /*028a*/ 	.short	(.L_118 - .L_117)
	.align		4
.L_117:
        /*028c*/ 	.word	index@(_ZN10layer_norm13ln_fwd_kernelINS_13Kernel_traitsI6__halfffffjLj768ELj1ELj4ELj1ELj16ENS_18Kernel_traits_baseILj768ES2_ffffjLj128EEEEELb0ELb1ELb0ELb0EEEvNS_9FwdParamsE)
        /*0290*/ 	.word	0x0000005e


	//----- nvinfo : EIATTR_FRAME_SIZE
	.align		4
.L_118:
        /*0294*/ 	.byte	0x04, 0x11
        /*0296*/ 	.short	(.L_120 - .L_119)
	.align		4
.L_119:
        /*0298*/ 	.word	index@(_ZN10layer_norm13ln_fwd_kernelINS_13Kernel_traitsI6__halfffffjLj768ELj1ELj4ELj1ELj16ENS_18Kernel_traits_baseILj768ES2_ffffjLj128EEEEELb0ELb1ELb0ELb0EEEvNS_9FwdParamsE)
        /*029c*/ 	.word	0x00000000


	//----- nvinfo : EIATTR_REGCOUNT
	.align		4
.L_120:
        /*02a0*/ 	.byte	0x04, 0x2f
        /*02a2*/ 	.short	(.L_122 - .L_121)
	.align		4
.L_121:
        /*02a4*/ 	.word	index@(_ZN10layer_norm13ln_fwd_kernelINS_13Kernel_traitsI6__halfffffjLj768ELj1ELj4ELj1ELj16ENS_18Kernel_traits_baseILj768ES2_ffffjLj128EEEEELb0ELb0ELb1ELb1EEEvNS_9FwdParamsE)
        /*02a8*/ 	.word	0x00000048


	//----- nvinfo : EIATTR_FRAME_SIZE
	.align		4
.L_122:
        /*02ac*/ 	.byte	0x04, 0x11
        /*02ae*/ 	.short	(.L_124 - .L_123)
	.align		4
.L_123:
        /*02b0*/ 	.word	index@(_ZN10layer_norm13ln_fwd_kernelINS_13Kernel_traitsI6__halfffffjLj768ELj1ELj4ELj1ELj16ENS_18Kernel_traits_baseILj768ES2_ffffjLj128EEEEELb0ELb0ELb1ELb1EEEvNS_9FwdParamsE)
        /*02b4*/ 	.word	0x00000000


	//----- nvinfo : EIATTR_REGCOUNT
	.align		4
.L_124:
        /*02b8*/ 	.byte	0x04, 0x2f
        /*02ba*/ 	.short	(.L_126 - .L_125)
	.align		4
.L_125:
        /*02bc*/ 	.word	index@(_ZN10layer_norm13ln_fwd_kernelINS_13Kernel_traitsI6__halfffffjLj768ELj1ELj4ELj1ELj16ENS_18Kernel_traits_baseILj768ES2_ffffjLj128EEEEELb0ELb0ELb1ELb0EEEvNS_9FwdParamsE)
        /*02c0*/ 	.word	0x00000050


	//----- nvinfo : EIATTR_FRAME_SIZE
	.align		4
.L_126:
        /*02c4*/ 	.byte	0x04, 0x11
        /*02c6*/ 	.short	(.L_128 - .L_127)
	.align		4
.L_127:
        /*02c8*/ 	.word	index@(_ZN10layer_norm13ln_fwd_kernelINS_13Kernel_traitsI6__halfffffjLj768ELj1ELj4ELj1ELj16ENS_18Kernel_traits_baseILj768ES2_ffffjLj128EEEEELb0ELb0ELb1ELb0EEEvNS_9FwdParamsE)
        /*02cc*/ 	.word	0x00000000


	//----- nvinfo : EIATTR_REGCOUNT
	.align		4
.L_128:
        /*02d0*/ 	.byte	0x04, 0x2f
        /*02d2*/ 	.short	(.L_130 - .L_129)
	.align		4
.L_129:
        /*02d4*/ 	.word	index@(_ZN10layer_norm13ln_fwd_kernelINS_13Kernel_traitsI6__halfffffjLj768ELj1ELj4ELj1ELj16ENS_18Kernel_traits_baseILj768ES2_ffffjLj128EEEEELb0ELb0ELb0ELb1EEEvNS_9FwdParamsE)
        /*02d8*/ 	.word	0x00000060


	//----- nvinfo : EIATTR_FRAME_SIZE
	.align		4
.L_130:
        /*02dc*/ 	.byte	0x04, 0x11
        /*02de*/ 	.short	(.L_132 - .L_131)
	.align		4
.L_131:
        /*02e0*/ 	.word	index@(_ZN10layer_norm13ln_fwd_kernelINS_13Kernel_traitsI6__halfffffjLj768ELj1ELj4ELj1ELj16ENS_18Kernel_traits_baseILj768ES2_ffffjLj128EEEEELb0ELb0ELb0ELb1EEEvNS_9FwdParamsE)
        /*02e4*/ 	.word	0x00000000


	//----- nvinfo : EIATTR_REGCOUNT
	.align		4
.L_132:
        /*02e8*/ 	.byte	0x04, 0x2f
        /*02ea*/ 	.short	(.L_134 - .L_133)
	.align		4
.L_133:
        /*02ec*/ 	.word	index@(_ZN10layer_norm13ln_fwd_kernelINS_13Kernel_traitsI6__halfffffjLj768ELj1ELj4ELj1ELj16ENS_18Kernel_traits_baseILj768ES2_ffffjLj128EEEEELb0ELb0ELb0ELb0EEEvNS_9FwdParamsE)
        /*02f0*/ 	.word	0x00000054


	//----- nvinfo : EIATTR_FRAME_SIZE
	.align		4
.L_134:
        /*02f4*/ 	.byte	0x04, 0x11
        /*02f6*/ 	.short	(.L_136 - .L_135)
	.align		4
.L_135:
        /*02f8*/ 	.word	index@(_ZN10layer_norm13ln_fwd_kernelINS_13Kernel_traitsI6__halfffffjLj768ELj1ELj4ELj1ELj16ENS_18Kernel_traits_baseILj768ES2_ffffjLj128EEEEELb0ELb0ELb0ELb0EEEvNS_9FwdParamsE)
        /*02fc*/ 	.word	0x00000000


	//----- nvinfo : EIATTR_REGCOUNT
	.align		4
.L_136:
        /*0300*/ 	.byte	0x04, 0x2f
        /*0302*/ 	.short	(.L_138 - .L_137)
	.align		4
.L_137:
        /*0304*/ 	.word	index@(_ZN10layer_norm13ln_fwd_kernelINS_13Kernel_traitsIf6__halffS2_fjLj768ELj1ELj4ELj1ELj16ENS_18Kernel_traits_baseILj768EfS2_fS2_fjLj128EEEEELb1ELb1ELb1ELb1EEEvNS_9FwdParamsE)
        /*0308*/ 	.word	0x000000a6


	//----- nvinfo : EIATTR_FRAME_SIZE
	.align		4
.L_138:
        /*030c*/ 	.byte	0x04, 0x11
        /*030e*/ 	.short	(.L_140 - .L_139)
	.align		4
.L_139:
        /*0310*/ 	.word	index@(_ZN10layer_norm13ln_fwd_kernelINS_13Kernel_traitsIf6__halffS2_fjLj768ELj1ELj4ELj1ELj16ENS_18Kernel_traits_baseILj768EfS2_fS2_fjLj128EEEEELb1ELb1ELb1ELb1EEEvNS_9FwdParamsE)
        /*0314*/ 	.word	0x00000000


	//----- nvinfo : EIATTR_REGCOUNT
	.align		4
.L_140:
        /*0318*/ 	.byte	0x04, 0x2f
        /*031a*/ 	.short	(.L_142 - .L_141)
	.align		4
.L_141:
        /*031c*/ 	.word	index@(_ZN10layer_norm13ln_fwd_kernelINS_13Kernel_traitsIf6__halffS2_fjLj768ELj1ELj4ELj1ELj16ENS_18Kernel_traits_baseILj768EfS2_fS2_fjLj128EEEEELb1ELb1ELb1ELb0EEEvNS_9FwdParamsE)
        /*0320*/ 	.word	0x00000098


	//----- nvinfo : EIATTR_FRAME_SIZE
	.align		4
.L_142:
        /*0324*/ 	.byte	0x04, 0x11
        /*0326*/ 	.short	(.L_144 - .L_143)
	.align		4
.L_143:
        /*0328*/ 	.word	index@(_ZN10layer_norm13ln_fwd_kernelINS_13Kernel_traitsIf6__halffS2_fjLj768ELj1ELj4ELj1ELj16ENS_18Kernel_traits_baseILj768EfS2_fS2_fjLj128EEEEELb1ELb1ELb1ELb0EEEvNS_9FwdParamsE)
        /*032c*/ 	.word	0x00000000


	//----- nvinfo : EIATTR_REGCOUNT
	.align		4
.L_144:
        /*0330*/ 	.byte	0x04, 0x2f
        /*0332*/ 	.short	(.L_146 - .L_145)
	.align		4
.L_145:
        /*0334*/ 	.word	index@(_ZN10layer_norm13ln_fwd_kernelINS_13Kernel_traitsIf6__halffS2_fjLj768ELj1ELj4ELj1ELj16ENS_18Kernel_traits_baseILj768EfS2_fS2_fjLj128EEEEELb1ELb1ELb0ELb1EEEvNS_9FwdParamsE)
        /*0338*/ 	.word	0x0000009c


	//----- nvinfo : EIATTR_FRAME_SIZE
	.align		4
.L_146:
        /*033c*/ 	.byte	0x04, 0x11
        /*033e*/ 	.short	(.L_148 - .L_147)
	.align		4
.L_147:
        /*0340*/ 	.word	index@(_ZN10layer_norm13ln_fwd_kernelINS_13Kernel_traitsIf6__halffS2_fjLj768ELj1ELj4ELj1ELj16ENS_18Kernel_traits_baseILj768EfS2_fS2_fjLj128EEEEELb1ELb1ELb0ELb1EEEvNS_9FwdParamsE)
        /*0344*/ 	.word	0x00000000


	//----- nvinfo : EIATTR_REGCOUNT
	.align		4
.L_148:
        /*0348*/ 	.byte	0x04, 0x2f
        /*034a*/ 	.short	(.L_150 - .L_149)
	.align		4
.L_149:
        /*034c*/ 	.word	index@(_ZN10layer_norm13ln_fwd_kernelINS_13Kernel_traitsIf6__halffS2_fjLj768ELj1ELj4ELj1ELj16ENS_18Kernel_traits_baseILj768EfS2_fS2_fjLj128EEEEELb1ELb1ELb0ELb0EEEvNS_9FwdParamsE)
        /*0350*/ 	.word	0x0000008c


	//----- nvinfo : EIATTR_FRAME_SIZE
	.align		4
.L_150:
        /*0354*/ 	.byte	0x04, 0x11
        /*0356*/ 	.short	(.L_152 - .L_151)
	.align		4
.L_151:
        /*0358*/ 	.word	index@(_ZN10layer_norm13ln_fwd_kernelINS_13Kernel_traitsIf6__halffS2_fjLj768ELj1ELj4ELj1ELj16ENS_18Kernel_traits_baseILj768EfS2_fS2_fjLj128EEEEELb1ELb1ELb0ELb0EEEvNS_9FwdParamsE)
        /*035c*/ 	.word	0x00000000


	//----- nvinfo : EIATTR_REGCOUNT
	.align		4
.L_152:
        /*0360*/ 	.byte	0x04, 0x2f
        /*0362*/ 	.short	(.L_154 - .L_153)
	.align		4
.L_153:
        /*0364*/ 	.word	index@(_ZN10layer_norm13ln_fwd_kernelINS_13Kernel_traitsIf6__halffS2_fjLj768ELj1ELj4ELj1ELj16ENS_18Kernel_traits_baseILj768EfS2_fS2_fjLj128EEEEELb1ELb0ELb1ELb1EEEvNS_9FwdParamsE)
        /*0368*/ 	.word	0x0000007f


	//----- nvinfo : EIATTR_FRAME_SIZE
	.align		4
.L_154:
        /*036c*/ 	.byte	0x04, 0x11
        /*036e*/ 	.short	(.L_156 - .L_155)
	.align		4
.L_155:
        /*0370*/ 	.word	index@(_ZN10layer_norm13ln_fwd_kernelINS_13Kernel_traitsIf6__halffS2_fjLj768ELj1ELj4ELj1ELj16ENS_18Kernel_traits_baseILj768EfS2_fS2_fjLj128EEEEELb1ELb0ELb1ELb1EEEvNS_9FwdParamsE)
        /*0374*/ 	.word	0x00000000


	//----- nvinfo : EIATTR_REGCOUNT
	.align		4
.L_156:
        /*0378*/ 	.byte	0x04, 0x2f
        /*037a*/ 	.short	(.L_158 - .L_157)
	.align		4
.L_157:
        /*037c*/ 	.word	index@(_ZN10layer_norm13ln_fwd_kernelINS_13Kernel_traitsIf6__halffS2_fjLj768ELj1ELj4ELj1ELj16ENS_18Kernel_traits_baseILj768EfS2_fS2_fjLj128EEEEELb1ELb0ELb1ELb0EEEvNS_9FwdParamsE)
        /*0380*/ 	.word	0x00000075


	//----- nvinfo : EIATTR_FRAME_SIZE
	.align		4
.L_158:
        /*0384*/ 	.byte	0x04, 0x11
        /*0386*/ 	.short	(.L_160 - .L_159)
	.align		4
.L_159:
        /*0388*/ 	.word	index@(_ZN10layer_norm13ln_fwd_kernelINS_13Kernel_traitsIf6__halffS2_fjLj768ELj1ELj4ELj1ELj16ENS_18Kernel_traits_baseILj768EfS2_fS2_fjLj128EEEEELb1ELb0ELb1ELb0EEEvNS_9FwdParamsE)
        /*038c*/ 	.word	0x00000000


	//----- nvinfo : EIATTR_REGCOUNT
	.align		4
.L_160:
        /*0390*/ 	.byte	0x04, 0x2f
        /*0392*/ 	.short	(.L_162 - .L_161)
	.align		4
.L_161:
        /*0394*/ 	.word	index@(_ZN10layer_norm13ln_fwd_kernelINS_13Kernel_traitsIf6__halffS2_fjLj768ELj1ELj4ELj1ELj16ENS_18Kernel_traits_baseILj768EfS2_fS2_fjLj128EEEEELb1ELb0ELb0ELb1EEEvNS_9FwdParamsE)
        /*0398*/ 	.word	0x0000007a


	//----- nvinfo : EIATTR_FRAME_SIZE
	.align		4
.L_162:
        /*039c*/ 	.byte	0x04, 0x11
        /*039e*/ 	.short	(.L_164 - .L_163)
	.align		4
.L_163:
        /*03a0*/ 	.word	index@(_ZN10layer_norm13ln_fwd_kernelINS_13Kernel_traitsIf6__halffS2_fjLj768ELj1ELj4ELj1ELj16ENS_18Kernel_traits_baseILj768EfS2_fS2_fjLj128EEEEELb1ELb0ELb0ELb1EEEvNS_9FwdParamsE)
        /*03a4*/ 	.word	0x00000000


	//----- nvinfo : EIATTR_REGCOUNT
	.align		4
.L_164:
        /*03a8*/ 	.byte	0x04, 0x2f
        /*03aa*/ 	.short	(.L_166 - .L_165)
	.align		4
.L_165:
        /*03ac*/ 	.word	index@(_ZN10layer_norm13ln_fwd_kernelINS_13Kernel_traitsIf6__halffS2_fjLj768ELj1ELj4ELj1ELj16ENS_18Kernel_traits_baseILj768EfS2_fS2_fjLj128EEEEELb1ELb0ELb0ELb0EEEvNS_9FwdParamsE)
        /*03b0*/ 	.word	0x0000006c


	//----- nvinfo : EIATTR_FRAME_SIZE
	.align		4
.L_166:
        /*03b4*/ 	.byte	0x04, 0x11
        /*03b6*/ 	.short	(.L_168 - .L_167)
	.align		4
.L_167:
        /*03b8*/ 	.word	index@(_ZN10layer_norm13ln_fwd_kernelINS_13Kernel_traitsIf6__halffS2_fjLj768ELj1ELj4ELj1ELj16ENS_18Kernel_traits_baseILj768EfS2_fS2_fjLj128EEEEELb1ELb0ELb0ELb0EEEvNS_9FwdParamsE)
        /*03bc*/ 	.word	0x00000000


	//----- nvinfo : EIATTR_REGCOUNT
	.align		4
.L_168:
        /*03c0*/ 	.byte	0x04, 0x2f
        /*03c2*/ 	.short	(.L_170 - .L_169)
	.align		4
.L_169:
        /*03c4*/ 	.word	index@(_ZN10layer_norm13ln_fwd_kernelINS_13Kernel_traitsIf6__halffS2_fjLj768ELj1ELj4ELj1ELj16ENS_18Kernel_traits_baseILj768EfS2_fS2_fjLj128EEEEELb0ELb1ELb1ELb1EEEvNS_9FwdParamsE)
        /*03c8*/ 	.word	0x0000007f


	//----- nvinfo : EIATTR_FRAME_SIZE
	.align		4
.L_170:
        /*03cc*/ 	.byte	0x04, 0x11
        /*03ce*/ 	.short	(.L_172 - .L_171)
	.align		4
.L_171:
        /*03d0*/ 	.word	index@(_ZN10layer_norm13ln_fwd_kernelINS_13Kernel_traitsIf6__halffS2_fjLj768ELj1ELj4ELj1ELj16ENS_18Kernel_traits_baseILj768EfS2_fS2_fjLj128EEEEELb0ELb1ELb1ELb1EEEvNS_9FwdParamsE)
        /*03d4*/ 	.word	0x00000000


	//----- nvinfo : EIATTR_REGCOUNT
	.align		4
.L_172:
        /*03d8*/ 	.byte	0x04, 0x2f
        /*03da*/ 	.short	(.L_174 - .L_173)
	.align		4
.L_173:
        /*03dc*/ 	.word	index@(_ZN10layer_norm13ln_fwd_kernelINS_13Kernel_traitsIf6__halffS2_fjLj768ELj1ELj4ELj1ELj16ENS_18Kernel_traits_baseILj768EfS2_fS2_fjLj128EEEEELb0ELb1ELb1ELb0EEEvNS_9FwdParamsE)
        /*03e0*/ 	.word	0x00000080


	//----- nvinfo : EIATTR_FRAME_SIZE
	.align		4
.L_174:
        /*03e4*/ 	.byte	0x04, 0x11
        /*03e6*/ 	.short	(.L_176 - .L_175)
	.align		4
.L_175:
        /*03e8*/ 	.word	index@(_ZN10layer_norm13ln_fwd_kernelINS_13Kernel_traitsIf6__halffS2_fjLj768ELj1ELj4ELj1ELj16ENS_18Kernel_traits_baseILj768EfS2_fS2_fjLj128EEEEELb0ELb1ELb1ELb0EEEvNS_9FwdParamsE)
        /*03ec*/ 	.word	0x00000000


	//----- nvinfo : EIATTR_REGCOUNT
	.align		4
.L_176:
        /*03f0*/ 	.byte	0x04, 0x2f
        /*03f2*/ 	.short	(.L_178 - .L_177)
	.align		4
.L_177:
        /*03f4*/ 	.word	index@(_ZN10layer_norm13ln_fwd_kernelINS_13Kernel_traitsIf6__halffS2_fjLj768ELj1ELj4ELj1ELj16ENS_18Kernel_traits_baseILj768EfS2_fS2_fjLj128EEEEELb0ELb1ELb0ELb1EEEvNS_9FwdParamsE)
        /*03f8*/ 	.word	0x0000007f


	//----- nvinfo : EIATTR_FRAME_SIZE
	.align		4
.L_178:
        /*03fc*/ 	.byte	0x04, 0x11
        /*03fe*/ 	.short	(.L_180 - .L_179)
	.align		4
.L_179:
        /*0400*/ 	.word	index@(_ZN10layer_norm13ln_fwd_kernelINS_13Kernel_traitsIf6__halffS2_fjLj768ELj1ELj4ELj1ELj16ENS_18Kernel_traits_baseILj768EfS2_fS2_fjLj128EEEEELb0ELb1ELb0ELb1EEEvNS_9FwdParamsE)
        /*0404*/ 	.word	0x00000000


	//----- nvinfo : EIATTR_REGCOUNT
	.align		4
.L_180:
        /*0408*/ 	.byte	0x04, 0x2f
        /*040a*/ 	.short	(.L_182 - .L_181)
	.align		4
.L_181:
        /*040c*/ 	.word	index@(_ZN10layer_norm13ln_fwd_kernelINS_13Kernel_traitsIf6__halffS2_fjLj768ELj1ELj4ELj1ELj16ENS_18Kernel_traits_baseILj768EfS2_fS2_fjLj128EEEEELb0ELb1ELb0ELb0EEEvNS_9FwdParamsE)
        /*0410*/ 	.word	0x00000080


	//----- nvinfo : EIATTR_FRAME_SIZE
	.align		4
.L_182:
        /*0414*/ 	.byte	0x04, 0x11
        /*0416*/ 	.short	(.L_184 - .L_183)
	.align		4
.L_183:
        /*0418*/ 	.word	index@(_ZN10layer_norm13ln_fwd_kernelINS_13Kernel_traitsIf6__halffS2_fjLj768ELj1ELj4ELj1ELj16ENS_18Kernel_traits_baseILj768EfS2_fS2_fjLj128EEEEELb0ELb1ELb0ELb0EEEvNS_9FwdParamsE)
        /*041c*/ 	.word	0x00000000


	//----- nvinfo : EIATTR_REGCOUNT
	.align		4
.L_184:
        /*0420*/ 	.byte	0x04, 0x2f
        /*0422*/ 	.short	(.L_186 - .L_185)
	.align		4
.L_185:
        /*0424*/ 	.word	index@(_ZN10layer_norm13ln_fwd_kernelINS_13Kernel_traitsIf6__halffS2_fjLj768ELj1ELj4ELj1ELj16ENS_18Kernel_traits_baseILj768EfS2_fS2_fjLj128EEEEELb0ELb0ELb1ELb1EEEvNS_9FwdParamsE)
        /*0428*/ 	.word	0x00000060


	//----- nvinfo : EIATTR_FRAME_SIZE
	.align		4
.L_186:
        /*042c*/ 	.byte	0x04, 0x11
        /*042e*/ 	.short	(.L_188 - .L_187)
	.align		4
.L_187:
        /*0430*/ 	.word	index@(_ZN10layer_norm13ln_fwd_kernelINS_13Kernel_traitsIf6__halffS2_fjLj768ELj1ELj4ELj1ELj16ENS_18Kernel_traits_baseILj768EfS2_fS2_fjLj128EEEEELb0ELb0ELb1ELb1EEEvNS_9FwdParamsE)
        /*0434*/ 	.word	0x00000000


	//----- nvinfo : EIATTR_REGCOUNT
	.align		4
.L_188:
        /*0438*/ 	.byte	0x04, 0x2f
        /*043a*/ 	.short	(.L_190 - .L_189)
	.align		4
.L_189:
        /*043c*/ 	.word	index@(_ZN10layer_norm13ln_fwd_kernelINS_13Kernel_traitsIf6__halffS2_fjLj768ELj1ELj4ELj1ELj16ENS_18Kernel_traits_baseILj768EfS2_fS2_fjLj128EEEEELb0ELb0ELb1ELb0EEEvNS_9FwdParamsE)
        /*0440*/ 	.word	0x00000060


	//----- nvinfo : EIATTR_FRAME_SIZE
	.align		4
.L_190:
        /*0444*/ 	.byte	0x04, 0x11
        /*0446*/ 	.short	(.L_192 - .L_191)
	.align		4
.L_191:
        /*0448*/ 	.word	index@(_ZN10layer_norm13ln_fwd_kernelINS_13Kernel_traitsIf6__halffS2_fjLj768ELj1ELj4ELj1ELj16ENS_18Kernel_traits_baseILj768EfS2_fS2_fjLj128EEEEELb0ELb0ELb1ELb0EEEvNS_9FwdParamsE)
        /*044c*/ 	.word	0x00000000


	//----- nvinfo : EIATTR_REGCOUNT
	.align		4
.L_192:
        /*0450*/ 	.byte	0x04, 0x2f
        /*0452*/ 	.short	(.L_194 - .L_193)
	.align		4
.L_193:
        /*0454*/ 	.word	index@(_ZN10layer_norm13ln_fwd_kernelINS_13Kernel_traitsIf6__halffS2_fjLj768ELj1ELj4ELj1ELj16ENS_18Kernel_traits_baseILj768EfS2_fS2_fjLj128EEEEELb0ELb0ELb0ELb1EEEvNS_9FwdParamsE)
        /*0458*/ 	.word	0x0000005c


	//----- nvinfo : EIATTR_FRAME_SIZE
	.align		4
.L_194:
        /*045c*/ 	.byte	0x04, 0x11
        /*045e*/ 	.short	(.L_196 - .L_195)
	.align		4
.L_195:
        /*0460*/ 	.word	index@(_ZN10layer_norm13ln_fwd_kernelINS_13Kernel_traitsIf6__halffS2_fjLj768ELj1ELj4ELj1ELj16ENS_18Kernel_traits_baseILj768EfS2_fS2_fjLj128EEEEELb0ELb0ELb0ELb1EEEvNS_9FwdParamsE)
        /*0464*/ 	.word	0x00000000


	//----- nvinfo : EIATTR_REGCOUNT
	.align		4
.L_196:
        /*0468*/ 	.byte	0x04, 0x2f
        /*046a*/ 	.short	(.L_198 - .L_197)
	.align		4
.L_197:
        /*046c*/ 	.word	index@(_ZN10layer_norm13ln_fwd_kernelINS_13Kernel_traitsIf6__halffS2_fjLj768ELj1ELj4ELj1ELj16ENS_18Kernel_traits_baseILj768EfS2_fS2_fjLj128EEEEELb0ELb0ELb0ELb0EEEvNS_9FwdParamsE)
        /*0470*/ 	.word	0x0000005f


	//----- nvinfo : EIATTR_FRAME_SIZE
	.align		4
.L_198:
        /*0474*/ 	.byte	0x04, 0x11
        /*0476*/ 	.short	(.L_200 - .L_199)
	.align		4
.L_199:
        /*0478*/ 	.word	index@(_ZN10layer_norm13ln_fwd_kernelINS_13Kernel_traitsIf6__halffS2_fjLj768ELj1ELj4ELj1ELj16ENS_18Kernel_traits_baseILj768EfS2_fS2_fjLj128EEEEELb0ELb0ELb0ELb0EEEvNS_9FwdParamsE)
        /*047c*/ 	.word	0x00000000


	//----- nvinfo : EIATTR_REGCOUNT
	.align		4
.L_200:
        /*0480*/ 	.byte	0x04, 0x2f
        /*0482*/ 	.short	(.L_202 - .L_201)
	.align		4
.L_201:
        /*0484*/ 	.word	index@(_ZN10layer_norm13ln_fwd_kernelINS_13Kernel_traitsI6__halfS2_fS2_fjLj768ELj1ELj4ELj1ELj16ENS_18Kernel_traits_baseILj768ES2_S2_fS2_fjLj128EEEEELb1ELb1ELb1ELb1EEEvNS_9FwdParamsE)
        /*0488*/ 	.word	0x0000007f


	//----- nvinfo : EIATTR_FRAME_SIZE
	.align		4
.L_202:
        /*048c*/ 	.byte	0x04, 0x11
        /*048e*/ 	.short	(.L_204 - .L_203)
	.align		4
.L_203:
        /*0490*/ 	.word	index@(_ZN10layer_norm13ln_fwd_kernelINS_13Kernel_traitsI6__halfS2_fS2_fjLj768ELj1ELj4ELj1ELj16ENS_18Kernel_traits_baseILj768ES2_S2_fS2_fjLj128EEEEELb1ELb1ELb1ELb1EEEvNS_9FwdParamsE)
        /*0494*/ 	.word	0x00000000


	//----- nvinfo : EIATTR_REGCOUNT
	.align		4
.L_204:
        /*0498*/ 	.byte	0x04, 0x2f
        /*049a*/ 	.short	(.L_206 - .L_205)
	.align		4
.L_205:
        /*049c*/ 	.word	index@(_ZN10layer_norm13ln_fwd_kernelINS_13Kernel_traitsI6__halfS2_fS2_fjLj768ELj1ELj4ELj1ELj16ENS_18Kernel_traits_baseILj768ES2_S2_fS2_fjLj128EEEEELb1ELb1ELb1ELb0EEEvNS_9FwdParamsE)
        /*04a0*/ 	.word	0x00000076


	//----- nvinfo : EIATTR_FRAME_SIZE
	.align		4
.L_206:
        /*04a4*/ 	.byte	0x04, 0x11
        /*04a6*/ 	.short	(.L_208 - .L_207)
	.align		4
.L_207:
        /*04a8*/ 	.word	index@(_ZN10layer_norm13ln_fwd_kernelINS_13Kernel_traitsI6__halfS2_fS2_fjLj768ELj1ELj4ELj1ELj16ENS_18Kernel_traits_baseILj768ES2_S2_fS2_fjLj128EEEEELb1ELb1ELb1ELb0EEEvNS_9FwdParamsE)
        /*04ac*/ 	.word	0x00000000


	//----- nvinfo : EIATTR_REGCOUNT
	.align		4
.L_208:
        /*04b0*/ 	.byte	0x04, 0x2f
        /*04b2*/ 	.short	(.L_210 - .L_209)
	.align		4
.L_209:
        /*04b4*/ 	.word	index@(_ZN10layer_norm13ln_fwd_kernelINS_13Kernel_traitsI6__halfS2_fS2_fjLj768ELj1ELj4ELj1ELj16ENS_18Kernel_traits_baseILj768ES2_S2_fS2_fjLj128EEEEELb1ELb1ELb0ELb1EEEvNS_9FwdParamsE)
        /*04b8*/ 	.word	0x00000080


	//----- nvinfo : EIATTR_FRAME_SIZE
	.align		4
.L_210:
        /*04bc*/ 	.byte	0x04, 0x11
        /*04be*/ 	.short	(.L_212 - .L_211)
	.align		4
.L_211:
        /*04c0*/ 	.word	index@(_ZN10layer_norm13ln_fwd_kernelINS_13Kernel_traitsI6__halfS2_fS2_fjLj768ELj1ELj4ELj1ELj16ENS_18Kernel_traits_baseILj768ES2_S2_fS2_fjLj128EEEEELb1ELb1ELb0ELb1EEEvNS_9FwdParamsE)
        /*04c4*/ 	.word	0x00000000


	//----- nvinfo : EIATTR_REGCOUNT
	.align		4
.L_212:
        /*04c8*/ 	.byte	0x04, 0x2f
        /*04ca*/ 	.short	(.L_214 - .L_213)
	.align		4
.L_213:
        /*04cc*/ 	.word	index@(_ZN10layer_norm13ln_fwd_kernelINS_13Kernel_traitsI6__halfS2_fS2_fjLj768ELj1ELj4ELj1ELj16ENS_18Kernel_traits_baseILj768ES2_S2_fS2_fjLj128EEEEELb1ELb1ELb0ELb0EEEvNS_9FwdParamsE)
        /*04d0*/ 	.word	0x00000060


	//----- nvinfo : EIATTR_FRAME_SIZE
	.align		4
.L_214:
        /*04d4*/ 	.byte	0x04, 0x11
        /*04d6*/ 	.short	(.L_216 - .L_215)
	.align		4
.L_215:
        /*04d8*/ 	.word	index@(_ZN10layer_norm13ln_fwd_kernelINS_13Kernel_traitsI6__halfS2_fS2_fjLj768ELj1ELj4ELj1ELj16ENS_18Kernel_traits_baseILj768ES2_S2_fS2_fjLj128EEEEELb1ELb1ELb0ELb0EEEvNS_9FwdParamsE)
        /*04dc*/ 	.word	0x00000000


	//----- nvinfo : EIATTR_REGCOUNT
	.align		4
.L_216:
        /*04e0*/ 	.byte	0x04, 0x2f
        /*04e2*/ 	.short	(.L_218 - .L_217)
	.align		4
.L_217:
        /*04e4*/ 	.word	index@(_ZN10layer_norm13ln_fwd_kernelINS_13Kernel_traitsI6__halfS2_fS2_fjLj768ELj1ELj4ELj1ELj16ENS_18Kernel_traits_baseILj768ES2_S2_fS2_fjLj128EEEEELb1ELb0ELb1ELb1EEEvNS_9FwdParamsE)
        /*04e8*/ 	.word	0x0000005f


	//----- nvinfo : EIATTR_FRAME_SIZE
	.align		4
.L_218:
        /*04ec*/ 	.byte	0x04, 0x11
        /*04ee*/ 	.short	(.L_220 - .L_219)
	.align		4
.L_219:
        /*04f0*/ 	.word	index@(_ZN10layer_norm13ln_fwd_kernelINS_13Kernel_traitsI6__halfS2_fS2_fjLj768ELj1ELj4ELj1ELj16ENS_18Kernel_traits_baseILj768ES2_S2_fS2_fjLj128EEEEELb1ELb0ELb1ELb1EEEvNS_9FwdParamsE)
        /*04f4*/ 	.word	0x00000000


	//----- nvinfo : EIATTR_REGCOUNT
	.align		4
.L_220:
        /*04f8*/ 	.byte	0x04, 0x2f
        /*04fa*/ 	.short	(.L_222 - .L_221)
	.align		4
.L_221:
        /*04fc*/ 	.word	index@(_ZN10layer_norm13ln_fwd_kernelINS_13Kernel_traitsI6__halfS2_fS2_fjLj768ELj1ELj4ELj1ELj16ENS_18Kernel_traits_baseILj768ES2_S2_fS2_fjLj128EEEEELb1ELb0ELb1ELb0EEEvNS_9FwdParamsE)
        /*0500*/ 	.word	0x0000005c


	//----- nvinfo : EIATTR_FRAME_SIZE
	.align		4
.L_222:
        /*0504*/ 	.byte	0x04, 0x11
        /*0506*/ 	.short	(.L_224 - .L_223)
	.align		4
.L_223:
        /*0508*/ 	.word	index@(_ZN10layer_norm13ln_fwd_kernelINS_13Kernel_traitsI6__halfS2_fS2_fjLj768ELj1ELj4ELj1ELj16ENS_18Kernel_traits_baseILj768ES2_S2_fS2_fjLj128EEEEELb1ELb0ELb1ELb0EEEvNS_9FwdParamsE)
        /*050c*/ 	.word	0x00000000


	//----- nvinfo : EIATTR_REGCOUNT
	.align		4
.L_224:
        /*0510*/ 	.byte	0x04, 0x2f
        /*0512*/ 	.short	(.L_226 - .L_225)
	.align		4
.L_225:
        /*0514*/ 	.word	index@(_ZN10layer_norm13ln_fwd_kernelINS_13Kernel_traitsI6__halfS2_fS2_fjLj768ELj1ELj4ELj1ELj16ENS_18Kernel_traits_baseILj768ES2_S2_fS2_fjLj128EEEEELb1ELb0ELb0ELb1EEEvNS_9FwdParamsE)
        /*0518*/ 	.word	0x00000079


	//----- nvinfo : EIATTR_FRAME_SIZE
	.align		4
.L_226:
        /*051c*/ 	.byte	0x04, 0x11
        /*051e*/ 	.short	(.L_228 - .L_227)
	.align		4
.L_227:
        /*0520*/ 	.word	index@(_ZN10layer_norm13ln_fwd_kernelINS_13Kernel_traitsI6__halfS2_fS2_fjLj768ELj1ELj4ELj1ELj16ENS_18Kernel_traits_baseILj768ES2_S2_fS2_fjLj128EEEEELb1ELb0ELb0ELb1EEEvNS_9FwdParamsE)
        /*0524*/ 	.word	0x00000000


	//----- nvinfo : EIATTR_REGCOUNT
	.align		4
.L_228:
        /*0528*/ 	.byte	0x04, 0x2f
        /*052a*/ 	.short	(.L_230 - .L_229)
	.align		4
.L_229:
        /*052c*/ 	.word	index@(_ZN10layer_norm13ln_fwd_kernelINS_13Kernel_traitsI6__halfS2_fS2_fjLj768ELj1ELj4ELj1ELj16ENS_18Kernel_traits_baseILj768ES2_S2_fS2_fjLj128EEEEELb1ELb0ELb0ELb0EEEvNS_9FwdParamsE)
        /*0530*/ 	.word	0x0000004e


	//----- nvinfo : EIATTR_FRAME_SIZE
	.align		4
.L_230:
        /*0534*/ 	.byte	0x04, 0x11
        /*0536*/ 	.short	(.L_232 - .L_231)
	.align		4
.L_231:
        /*0538*/ 	.word	index@(_ZN10layer_norm13ln_fwd_kernelINS_13Kernel_traitsI6__halfS2_fS2_fjLj768ELj1ELj4ELj1ELj16ENS_18Kernel_traits_baseILj768ES2_S2_fS2_fjLj128EEEEELb1ELb0ELb0ELb0EEEvNS_9FwdParamsE)
        /*053c*/ 	.word	0x00000000


	//----- nvinfo : EIATTR_REGCOUNT
	.align		4
.L_232:
        /*0540*/ 	.byte	0x04, 0x2f
        /*0542*/ 	.short	(.L_234 - .L_233)
	.align		4
.L_233:
        /*0544*/ 	.word	index@(_ZN10layer_norm13ln_fwd_kernelINS_13Kernel_traitsI6__halfS2_fS2_fjLj768ELj1ELj4ELj1ELj16ENS_18Kernel_traits_baseILj768ES2_S2_fS2_fjLj128EEEEELb0ELb1ELb1ELb1EEEvNS_9FwdParamsE)
        /*0548*/ 	.word	0x0000005d


	//----- nvinfo : EIATTR_FRAME_SIZE
	.align		4
.L_234:
        /*054c*/ 	.byte	0x04, 0x11
        /*054e*/ 	.short	(.L_236 - .L_235)
	.align		4
.L_235:
        /*0550*/ 	.word	index@(_ZN10layer_norm13ln_fwd_kernelINS_13Kernel_traitsI6__halfS2_fS2_fjLj768ELj1ELj4ELj1ELj16ENS_18Kernel_traits_baseILj768ES2_S2_fS2_fjLj128EEEEELb0ELb1ELb1ELb1EEEvNS_9FwdParamsE)
        /*0554*/ 	.word	0x00000000


	//----- nvinfo : EIATTR_REGCOUNT
	.align		4
.L_236:
        /*0558*/ 	.byte	0x04, 0x2f
        /*055a*/ 	.short	(.L_238 - .L_237)
	.align		4
.L_237:
        /*055c*/ 	.word	index@(_ZN10layer_norm13ln_fwd_kernelINS_13Kernel_traitsI6__halfS2_fS2_fjLj768ELj1ELj4ELj1ELj16ENS_18Kernel_traits_baseILj768ES2_S2_fS2_fjLj128EEEEELb0ELb1ELb1ELb0EEEvNS_9FwdParamsE)
        /*0560*/ 	.word	0x0000005f


	//----- nvinfo : EIATTR_FRAME_SIZE
	.align		4
.L_238:
        /*0564*/ 	.byte	0x04, 0x11
        /*0566*/ 	.short	(.L_240 - .L_239)
	.align		4
.L_239:
        /*0568*/ 	.word	index@(_ZN10layer_norm13ln_fwd_kernelINS_13Kernel_traitsI6__halfS2_fS2_fjLj768ELj1ELj4ELj1ELj16ENS_18Kernel_traits_baseILj768ES2_S2_fS2_fjLj128EEEEELb0ELb1ELb1ELb0EEEvNS_9FwdParamsE)
        /*056c*/ 	.word	0x00000000


	//----- nvinfo : EIATTR_REGCOUNT
	.align		4
.L_240:
        /*0570*/ 	.byte	0x04, 0x2f
        /*0572*/ 	.short	(.L_242 - .L_241)
	.align		4
.L_241:
        /*0574*/ 	.word	index@(_ZN10layer_norm13ln_fwd_kernelINS_13Kernel_traitsI6__halfS2_fS2_fjLj768ELj1ELj4ELj1ELj16ENS_18Kernel_traits_baseILj768ES2_S2_fS2_fjLj128EEEEELb0ELb1ELb0ELb1EEEvNS_9FwdParamsE)
        /*0578*/ 	.word	0x0000007f


	//----- nvinfo : EIATTR_FRAME_SIZE
	.align		4
.L_242:
        /*057c*/ 	.byte	0x04, 0x11
        /*057e*/ 	.short	(.L_244 - .L_243)
	.align		4
.L_243:
        /*0580*/ 	.word	index@(_ZN10layer_norm13ln_fwd_kernelINS_13Kernel_traitsI6__halfS2_fS2_fjLj768ELj1ELj4ELj1ELj16ENS_18Kernel_traits_baseILj768ES2_S2_fS2_fjLj128EEEEELb0ELb1ELb0ELb1EEEvNS_9FwdParamsE)
        /*0584*/ 	.word	0x00000000


	//----- nvinfo : EIATTR_REGCOUNT
	.align		4
.L_244:
        /*0588*/ 	.byte	0x04, 0x2f
        /*058a*/ 	.short	(.L_246 - .L_245)
	.align		4
.L_245:
        /*058c*/ 	.word	index@(_ZN10layer_norm13ln_fwd_kernelINS_13Kernel_traitsI6__halfS2_fS2_fjLj768ELj1ELj4ELj1ELj16ENS_18Kernel_traits_baseILj768ES2_S2_fS2_fjLj128EEEEELb0ELb1ELb0ELb0EEEvNS_9FwdParamsE)
        /*0590*/ 	.word	0x0000005c


	//----- nvinfo : EIATTR_FRAME_SIZE
	.align		4
.L_246:
        /*0594*/ 	.byte	0x04, 0x11
        /*0596*/ 	.short	(.L_248 - .L_247)
	.align		4
.L_247:
        /*0598*/ 	.word	index@(_ZN10layer_norm13ln_fwd_kernelINS_13Kernel_traitsI6__halfS2_fS2_fjLj768ELj1ELj4ELj1ELj16ENS_18Kernel_traits_baseILj768ES2_S2_fS2_fjLj128EEEEELb0ELb1ELb0ELb0EEEvNS_9FwdParamsE)
        /*059c*/ 	.word	0x00000000


	//----- nvinfo : EIATTR_REGCOUNT
	.align		4
.L_248:
        /*05a0*/ 	.byte	0x04, 0x2f
        /*05a2*/ 	.short	(.L_250 - .L_249)
	.align		4
.L_249:
        /*05a4*/ 	.word	index@(_ZN10layer_norm13ln_fwd_kernelINS_13Kernel_traitsI6__halfS2_fS2_fjLj768ELj1ELj4ELj1ELj16ENS_18Kernel_traits_baseILj768ES2_S2_fS2_fjLj128EEEEELb0ELb0ELb1ELb1EEEvNS_9FwdParamsE)
        /*05a8*/ 	.word	0x00000040


	//----- nvinfo : EIATTR_FRAME_SIZE
	.align		4
.L_250:
        /*05ac*/ 	.byte	0x04, 0x11
        /*05ae*/ 	.short	(.L_252 - .L_251)
	.align		4
.L_251:
        /*05b0*/ 	.word	index@(_ZN10layer_norm13ln_fwd_kernelINS_13Kernel_traitsI6__halfS2_fS2_fjLj768ELj1ELj4ELj1ELj16ENS_18Kernel_traits_baseILj768ES2_S2_fS2_fjLj128EEEEELb0ELb0ELb1ELb1EEEvNS_9FwdParamsE)
        /*05b4*/ 	.word	0x00000008


	//----- nvinfo : EIATTR_REGCOUNT
	.align		4
.L_252:
        /*05b8*/ 	.byte	0x04, 0x2f
        /*05ba*/ 	.short	(.L_254 - .L_253)
	.align		4
.L_253:
        /*05bc*/ 	.word	index@(_ZN10layer_norm13ln_fwd_kernelINS_13Kernel_traitsI6__halfS2_fS2_fjLj768ELj1ELj4ELj1ELj16ENS_18Kernel_traits_baseILj768ES2_S2_fS2_fjLj128EEEEELb0ELb0ELb1ELb0EEEvNS_9FwdParamsE)
        /*05c0*/ 	.word	0x00000048


	//----- nvinfo : EIATTR_FRAME_SIZE
	.align		4
.L_254:
        /*05c4*/ 	.byte	0x04, 0x11
        /*05c6*/ 	.short	(.L_256 - .L_255)
	.align		4
.L_255:
        /*05c8*/ 	.word	index@(_ZN10layer_norm13ln_fwd_kernelINS_13Kernel_traitsI6__halfS2_fS2_fjLj768ELj1ELj4ELj1ELj16ENS_18Kernel_traits_baseILj768ES2_S2_fS2_fjLj128EEEEELb0ELb0ELb1ELb0EEEvNS_9FwdParamsE)
        /*05cc*/ 	.word	0x00000000


	//----- nvinfo : EIATTR_REGCOUNT
	.align		4
.L_256:
        /*05d0*/ 	.byte	0x04, 0x2f
        /*05d2*/ 	.short	(.L_258 - .L_257)
	.align		4
.L_257:
        /*05d4*/ 	.word	index@(_ZN10layer_norm13ln_fwd_kernelINS_13Kernel_traitsI6__halfS2_fS2_fjLj768ELj1ELj4ELj1ELj16ENS_18Kernel_traits_baseILj768ES2_S2_fS2_fjLj128EEEEELb0ELb0ELb0ELb1EEEvNS_9FwdParamsE)
        /*05d8*/ 	.word	0x00000060


	//----- nvinfo : EIATTR_FRAME_SIZE
	.align		4
.L_258:
        /*05dc*/ 	.byte	0x04, 0x11
        /*05de*/ 	.short	(.L_260 - .L_259)
	.align		4
.L_259:
        /*05e0*/ 	.word	index@(_ZN10layer_norm13ln_fwd_kernelINS_13Kernel_traitsI6__halfS2_fS2_fjLj768ELj1ELj4ELj1ELj16ENS_18Kernel_traits_baseILj768ES2_S2_fS2_fjLj128EEEEELb0ELb0ELb0ELb1EEEvNS_9FwdParamsE)
        /*05e4*/ 	.word	0x00000000


	//----- nvinfo : EIATTR_REGCOUNT
	.align		4
.L_260:
        /*05e8*/ 	.byte	0x04, 0x2f
        /*05ea*/ 	.short	(.L_262 - .L_261)
	.align		4
.L_261:
        /*05ec*/ 	.word	index@(_ZN10layer_norm13ln_fwd_kernelINS_13Kernel_traitsI6__halfS2_fS2_fjLj768ELj1ELj4ELj1ELj16ENS_18Kernel_traits_baseILj768ES2_S2_fS2_fjLj128EEEEELb0ELb0ELb0ELb0EEEvNS_9FwdParamsE)
        /*05f0*/ 	.word	0x00000046


	//----- nvinfo : EIATTR_FRAME_SIZE
	.align		4
.L_262:
        /*05f4*/ 	.byte	0x04, 0x11
        /*05f6*/ 	.short	(.L_264 - .L_263)
	.align		4
.L_263:
        /*05f8*/ 	.word	index@(_ZN10layer_norm13ln_fwd_kernelINS_13Kernel_traitsI6__halfS2_fS2_fjLj768ELj1ELj4ELj1ELj16ENS_18Kernel_traits_baseILj768ES2_S2_fS2_fjLj128EEEEELb0ELb0ELb0ELb0EEEvNS_9FwdParamsE)
        /*05fc*/ 	.word	0x00000000


	//----- nvinfo : EIATTR_REGCOUNT
	.align		4
.L_264:
        /*0600*/ 	.byte	0x04, 0x2f
        /*0602*/ 	.short	(.L_266 - .L_265)
	.align		4
.L_265:
        /*0604*/ 	.word	index@(_ZN10layer_norm13ln_fwd_kernelINS_13Kernel_traitsIf6__halfS2_S2_fjLj768ELj1ELj4ELj1ELj16ENS_18Kernel_traits_baseILj768EfS2_S2_S2_fjLj128EEEEELb1ELb1ELb1ELb1EEEvNS_9FwdParamsE)
        /*0608*/ 	.word	0x000000a7


	//----- nvinfo : EIATTR_FRAME_SIZE
	.align		4
.L_266:
        /*060c*/ 	.byte	0x04, 0x11
        /*060e*/ 	.short	(.L_268 - .L_267)
	.align		4
.L_267:
        /*0610*/ 	.word	index@(_ZN10layer_norm13ln_fwd_kernelINS_13Kernel_traitsIf6__halfS2_S2_fjLj768ELj1ELj4ELj1ELj16ENS_18Kernel_traits_baseILj768EfS2_S2_S2_fjLj128EEEEELb1ELb1ELb1ELb1EEEvNS_9FwdParamsE)
        /*0614*/ 	.word	0x00000000


	//----- nvinfo : EIATTR_REGCOUNT
	.align		4
.L_268:
        /*0618*/ 	.byte	0x04, 0x2f
        /*061a*/ 	.short	(.L_270 - .L_269)
	.align		4
.L_269:
        /*061c*/ 	.word	index@(_ZN10layer_norm13ln_fwd_kernelINS_13Kernel_traitsIf6__halfS2_S2_fjLj768ELj1ELj4ELj1ELj16ENS_18Kernel_traits_baseILj768EfS2_S2_S2_fjLj128EEEEELb1ELb1ELb1ELb0EEEvNS_9FwdParamsE)
        /*0620*/ 	.word	0x00000094


	//----- nvinfo : EIATTR_FRAME_SIZE
	.align		4
.L_270:
        /*0624*/ 	.byte	0x04, 0x11
        /*0626*/ 	.short	(.L_272 - .L_271)
	.align		4
.L_271:
        /*0628*/ 	.word	index@(_ZN10layer_norm13ln_fwd_kernelINS_13Kernel_traitsIf6__halfS2_S2_fjLj768ELj1ELj4ELj1ELj16ENS_18Kernel_traits_baseILj768EfS2_S2_S2_fjLj128EEEEELb1ELb1ELb1ELb0EEEvNS_9FwdParamsE)
        /*062c*/ 	.word	0x00000000


	//----- nvinfo : EIATTR_REGCOUNT
	.align		4
.L_272:
        /*0630*/ 	.byte	0x04, 0x2f
        /*0632*/ 	.short	(.L_274 - .L_273)
	.align		4
.L_273:
        /*0634*/ 	.word	index@(_ZN10layer_norm13ln_fwd_kernelINS_13Kernel_traitsIf6__halfS2_S2_fjLj768ELj1ELj4ELj1ELj16ENS_18Kernel_traits_baseILj768EfS2_S2_S2_fjLj128EEEEELb1ELb1ELb0ELb1EEEvNS_9FwdParamsE)
        /*0638*/ 	.word	0x00000099


	//----- nvinfo : EIATTR_FRAME_SIZE
	.align		4
.L_274:
        /*063c*/ 	.byte	0x04, 0x11
        /*063e*/ 	.short	(.L_276 - .L_275)
	.align		4
.L_275:
        /*0640*/ 	.word	index@(_ZN10layer_norm13ln_fwd_kernelINS_13Kernel_traitsIf6__halfS2_S2_fjLj768ELj1ELj4ELj1ELj16ENS_18Kernel_traits_baseILj768EfS2_S2_S2_fjLj128EEEEELb1ELb1ELb0ELb1EEEvNS_9FwdParamsE)
        /*0644*/ 	.word	0x00000000


	//----- nvinfo : EIATTR_REGCOUNT
	.align		4
.L_276:
        /*0648*/ 	.byte	0x04, 0x2f
        /*064a*/ 	.short	(.L_278 - .L_277)
	.align		4
.L_277:
        /*064c*/ 	.word	index@(_ZN10layer_norm13ln_fwd_kernelINS_13Kernel_traitsIf6__halfS2_S2_fjLj768ELj1ELj4ELj1ELj16ENS_18Kernel_traits_baseILj768EfS2_S2_S2_fjLj128EEEEELb1ELb1ELb0ELb0EEEvNS_9FwdParamsE)
        /*0650*/ 	.word	0x00000087


	//----- nvinfo : EIATTR_FRAME_SIZE
	.align		4
.L_278:
        /*0654*/ 	.byte	0x04, 0x11
        /*0656*/ 	.short	(.L_280 - .L_279)
	.align		4
.L_279:
        /*0658*/ 	.word	index@(_ZN10layer_norm13ln_fwd_kernelINS_13Kernel_traitsIf6__halfS2_S2_fjLj768ELj1ELj4ELj1ELj16ENS_18Kernel_traits_baseILj768EfS2_S2_S2_fjLj128EEEEELb1ELb1ELb0ELb0EEEvNS_9FwdParamsE)
        /*065c*/ 	.word	0x00000000


	//----- nvinfo : EIATTR_REGCOUNT
	.align		4
.L_280:
        /*0660*/ 	.byte	0x04, 0x2f
        /*0662*/ 	.short	(.L_282 - .L_281)
	.align		4
.L_281:
        /*0664*/ 	.word	index@(_ZN10layer_norm13ln_fwd_kernelINS_13Kernel_traitsIf6__halfS2_S2_fjLj768ELj1ELj4ELj1ELj16ENS_18Kernel_traits_baseILj768EfS2_S2_S2_fjLj128EEEEELb1ELb0ELb1ELb1EEEvNS_9FwdParamsE)
        /*0668*/ 	.word	0x0000007f


	//----- nvinfo : EIATTR_FRAME_SIZE
	.align		4
.L_282:
        /*066c*/ 	.byte	0x04, 0x11
        /*066e*/ 	.short	(.L_284 - .L_283)
	.align		4
.L_283:
        /*0670*/ 	.word	index@(_ZN10layer_norm13ln_fwd_kernelINS_13Kernel_traitsIf6__halfS2_S2_fjLj768ELj1ELj4ELj1ELj16ENS_18Kernel_traits_baseILj768EfS2_S2_S2_fjLj128EEEEELb1ELb0ELb1ELb1EEEvNS_9FwdParamsE)
        /*0674*/ 	.word	0x00000000


	//----- nvinfo : EIATTR_REGCOUNT
	.align		4
.L_284:
        /*0678*/ 	.byte	0x04, 0x2f
        /*067a*/ 	.short	(.L_286 - .L_285)
	.align		4
.L_285:
        /*067c*/ 	.word	index@(_ZN10layer_norm13ln_fwd_kernelINS_13Kernel_traitsIf6__halfS2_S2_fjLj768ELj1ELj4ELj1ELj16ENS_18Kernel_traits_baseILj768EfS2_S2_S2_fjLj128EEEEELb1ELb0ELb1ELb0EEEvNS_9FwdParamsE)
        /*0680*/ 	.word	0x00000076


	//----- nvinfo : EIATTR_FRAME_SIZE
	.align		4
.L_286:
        /*0684*/ 	.byte	0x04, 0x11
        /*0686*/ 	.short	(.L_288 - .L_287)
	.align		4
.L_287:
        /*0688*/ 	.word	index@(_ZN10layer_norm13ln_fwd_kernelINS_13Kernel_traitsIf6__halfS2_S2_fjLj768ELj1ELj4ELj1ELj16ENS_18Kernel_traits_baseILj768EfS2_S2_S2_fjLj128EEEEELb1ELb0ELb1ELb0EEEvNS_9FwdParamsE)
        /*068c*/ 	.word	0x00000000


	//----- nvinfo : EIATTR_REGCOUNT
	.align		4
.L_288:
        /*0690*/ 	.byte	0x04, 0x2f
        /*0692*/ 	.short	(.L_290 - .L_289)
	.align		4
.L_289:
        /*0694*/ 	.word	index@(_ZN10layer_norm13ln_fwd_kernelINS_13Kernel_traitsIf6__halfS2_S2_fjLj768ELj1ELj4ELj1ELj16ENS_18Kernel_traits_baseILj768EfS2_S2_S2_fjLj128EEEEELb1ELb0ELb0ELb1EEEvNS_9FwdParamsE)
        /*0698*/ 	.word	0x00000079


	//----- nvinfo : EIATTR_FRAME_SIZE
	.align		4
.L_290:
        /*069c*/ 	.byte	0x04, 0x11
        /*069e*/ 	.short	(.L_292 - .L_291)
	.align		4
.L_291:
        /*06a0*/ 	.word	index@(_ZN10layer_norm13ln_fwd_kernelINS_13Kernel_traitsIf6__halfS2_S2_fjLj768ELj1ELj4ELj1ELj16ENS_18Kernel_traits_baseILj768EfS2_S2_S2_fjLj128EEEEELb1ELb0ELb0ELb1EEEvNS_9FwdParamsE)
        /*06a4*/ 	.word	0x00000000


	//----- nvinfo : EIATTR_REGCOUNT
	.align		4
.L_292:
        /*06a8*/ 	.byte	0x04, 0x2f
        /*06aa*/ 	.short	(.L_294 - .L_293)
	.align		4
.L_293:
        /*06ac*/ 	.word	index@(_ZN10layer_norm13ln_fwd_kernelINS_13Kernel_traitsIf6__halfS2_S2_fjLj768ELj1ELj4ELj1ELj16ENS_18Kernel_traits_baseILj768EfS2_S2_S2_fjLj128EEEEELb1ELb0ELb0ELb0EEEvNS_9FwdParamsE)
        /*06b0*/ 	.word	0x00000069


	//----- nvinfo : EIATTR_FRAME_SIZE
	.align		4
.L_294:
        /*06b4*/ 	.byte	0x04, 0x11
        /*06b6*/ 	.short	(.L_296 - .L_295)
	.align		4
.L_295:
        /*06b8*/ 	.word	index@(_ZN10layer_norm13ln_fwd_kernelINS_13Kernel_traitsIf6__halfS2_S2_fjLj768ELj1ELj4ELj1ELj16ENS_18Kernel_traits_baseILj768EfS2_S2_S2_fjLj128EEEEELb1ELb0ELb0ELb0EEEvNS_9FwdParamsE)
        /*06bc*/ 	.word	0x00000000


	//----- nvinfo : EIATTR_REGCOUNT
	.align		4
.L_296:
        /*06c0*/ 	.byte	0x04, 0x2f
        /*06c2*/ 	.short	(.L_298 - .L_297)
	.align		4
.L_297:
        /*06c4*/ 	.word	index@(_ZN10layer_norm13ln_fwd_kernelINS_13Kernel_traitsIf6__halfS2_S2_fjLj768ELj1ELj4ELj1ELj16ENS_18Kernel_traits_baseILj768EfS2_S2_S2_fjLj128EEEEELb0ELb1ELb1ELb1EEEvNS_9FwdParamsE)
        /*06c8*/ 	.word	0x0000007f


	//----- nvinfo : EIATTR_FRAME_SIZE
	.align		4
.L_298:
        /*06cc*/ 	.byte	0x04, 0x11
        /*06ce*/ 	.short	(.L_300 - .L_299)
	.align		4
.L_299:
        /*06d0*/ 	.word	index@(_ZN10layer_norm13ln_fwd_kernelINS_13Kernel_traitsIf6__halfS2_S2_fjLj768ELj1ELj4ELj1ELj16ENS_18Kernel_traits_baseILj768EfS2_S2_S2_fjLj128EEEEELb0ELb1ELb1ELb1EEEvNS_9FwdParamsE)
        /*06d4*/ 	.word	0x00000000


	//----- nvinfo : EIATTR_REGCOUNT
	.align		4
.L_300:
        /*06d8*/ 	.byte	0x04, 0x2f
        /*06da*/ 	.short	(.L_302 - .L_301)
	.align		4
.L_301:
        /*06dc*/ 	.word	index@(_ZN10layer_norm13ln_fwd_kernelINS_13Kernel_traitsIf6__halfS2_S2_fjLj768ELj1ELj4ELj1ELj16ENS_18Kernel_traits_baseILj768EfS2_S2_S2_fjLj128EEEEELb0ELb1ELb1ELb0EEEvNS_9FwdParamsE)
        /*06e0*/ 	.word	0x0000007d


	//----- nvinfo : EIATTR_FRAME_SIZE
	.align		4
.L_302:
        /*06e4*/ 	.byte	0x04, 0x11
        /*06e6*/ 	.short	(.L_304 - .L_303)
	.align		4
.L_303:
        /*06e8*/ 	.word	index@(_ZN10layer_norm13ln_fwd_kernelINS_13Kernel_traitsIf6__halfS2_S2_fjLj768ELj1ELj4ELj1ELj16ENS_18Kernel_traits_baseILj768EfS2_S2_S2_fjLj128EEEEELb0ELb1ELb1ELb0EEEvNS_9FwdParamsE)
        /*06ec*/ 	.word	0x00000000


	//----- nvinfo : EIATTR_REGCOUNT
	.align		4
.L_304:
        /*06f0*/ 	.byte	0x04, 0x2f
        /*06f2*/ 	.short	(.L_306 - .L_305)
	.align		4
.L_305:
        /*06f4*/ 	.word	index@(_ZN10layer_norm13ln_fwd_kernelINS_13Kernel_traitsIf6__halfS2_S2_fjLj768ELj1ELj4ELj1ELj16ENS_18Kernel_traits_baseILj768EfS2_S2_S2_fjLj128EEEEELb0ELb1ELb0ELb1EEEvNS_9FwdParamsE)
        /*06f8*/ 	.word	0x00000078


	//----- nvinfo : EIATTR_FRAME_SIZE
	.align		4
.L_306:
        /*06fc*/ 	.byte	0x04, 0x11
        /*06fe*/ 	.short	(.L_308 - .L_307)
	.align		4
.L_307:
        /*0700*/ 	.word	index@(_ZN10layer_norm13ln_fwd_kernelINS_13Kernel_traitsIf6__halfS2_S2_fjLj768ELj1ELj4ELj1ELj16ENS_18Kernel_traits_baseILj768EfS2_S2_S2_fjLj128EEEEELb0ELb1ELb0ELb1EEEvNS_9FwdParamsE)
        /*0704*/ 	.word	0x00000000


	//----- nvinfo : EIATTR_REGCOUNT
	.align		4
.L_308:
        /*0708*/ 	.byte	0x04, 0x2f
        /*070a*/ 	.short	(.L_310 - .L_309)
	.align		4
.L_309:
        /*070c*/ 	.word	index@(_ZN10layer_norm13ln_fwd_kernelINS_13Kernel_traitsIf6__halfS2_S2_fjLj768ELj1ELj4ELj1ELj16ENS_18Kernel_traits_baseILj768EfS2_S2_S2_fjLj128EEEEELb0ELb1ELb0ELb0EEEvNS_9FwdParamsE)
        /*0710*/ 	.word	0x0000007d


	//----- nvinfo : EIATTR_FRAME_SIZE
	.align		4
.L_310:
        /*0714*/ 	.byte	0x04, 0x11
        /*0716*/ 	.short	(.L_312 - .L_311)
	.align		4
.L_311:
        /*0718*/ 	.word	index@(_ZN10layer_norm13ln_fwd_kernelINS_13Kernel_traitsIf6__halfS2_S2_fjLj768ELj1ELj4ELj1ELj16ENS_18Kernel_traits_baseILj768EfS2_S2_S2_fjLj128EEEEELb0ELb1ELb0ELb0EEEvNS_9FwdParamsE)
        /*071c*/ 	.word	0x00000000


	//----- nvinfo : EIATTR_REGCOUNT
	.align		4
.L_312:
        /*0720*/ 	.byte	0x04, 0x2f
        /*0722*/ 	.short	(.L_314 - .L_313)
	.align		4
.L_313:
        /*0724*/ 	.word	index@(_ZN10layer_norm13ln_fwd_kernelINS_13Kernel_traitsIf6__halfS2_S2_fjLj768ELj1ELj4ELj1ELj16ENS_18Kernel_traits_baseILj768EfS2_S2_S2_fjLj128EEEEELb0ELb0ELb1ELb1EEEvNS_9FwdParamsE)
        /*0728*/ 	.word	0x00000060


	//----- nvinfo : EIATTR_FRAME_SIZE
	.align		4
.L_314:
        /*072c*/ 	.byte	0x04, 0x11
        /*072e*/ 	.short	(.L_316 - .L_315)
	.align		4
.L_315:
        /*0730*/ 	.word	index@(_ZN10layer_norm13ln_fwd_kernelINS_13Kernel_traitsIf6__halfS2_S2_fjLj768ELj1ELj4ELj1ELj16ENS_18Kernel_traits_baseILj768EfS2_S2_S2_fjLj128EEEEELb0ELb0ELb1ELb1EEEvNS_9FwdParamsE)
        /*0734*/ 	.word	0x00000000


	//----- nvinfo : EIATTR_REGCOUNT
	.align		4
.L_316:
        /*0738*/ 	.byte	0x04, 0x2f
        /*073a*/ 	.short	(.L_318 - .L_317)
	.align		4
.L_317:
        /*073c*/ 	.word	index@(_ZN10layer_norm13ln_fwd_kernelINS_13Kernel_traitsIf6__halfS2_S2_fjLj768ELj1ELj4ELj1ELj16ENS_18Kernel_traits_baseILj768EfS2_S2_S2_fjLj128EEEEELb0ELb0ELb1ELb0EEEvNS_9FwdParamsE)
        /*0740*/ 	.word	0x00000060


	//----- nvinfo : EIATTR_FRAME_SIZE
	.align		4
.L_318:
        /*0744*/ 	.byte	0x04, 0x11
        /*0746*/ 	.short	(.L_320 - .L_319)
	.align		4
.L_319:
        /*0748*/ 	.word	index@(_ZN10layer_norm13ln_fwd_kernelINS_13Kernel_traitsIf6__halfS2_S2_fjLj768ELj1ELj4ELj1ELj16ENS_18Kernel_traits_baseILj768EfS2_S2_S2_fjLj128EEEEELb0ELb0ELb1ELb0EEEvNS_9FwdParamsE)
        /*074c*/ 	.word	0x00000000


	//----- nvinfo : EIATTR_REGCOUNT
	.align		4
.L_320:
        /*0750*/ 	.byte	0x04, 0x2f
        /*0752*/ 	.short	(.L_322 - .L_321)
	.align		4
.L_321:
        /*0754*/ 	.word	index@(_ZN10layer_norm13ln_fwd_kernelINS_13Kernel_traitsIf6__halfS2_S2_fjLj768ELj1ELj4ELj1ELj16ENS_18Kernel_traits_baseILj768EfS2_S2_S2_fjLj128EEEEELb0ELb0ELb0ELb1EEEvNS_9FwdParamsE)
        /*0758*/ 	.word	0x00000060


	//----- nvinfo : EIATTR_FRAME_SIZE
	.align		4
.L_322:
        /*075c*/ 	.byte	0x04, 0x11
        /*075e*/ 	.short	(.L_324 - .L_323)
	.align		4
.L_323:
        /*0760*/ 	.word	index@(_ZN10layer_norm13ln_fwd_kernelINS_13Kernel_traitsIf6__halfS2_S2_fjLj768ELj1ELj4ELj1ELj16ENS_18Kernel_traits_baseILj768EfS2_S2_S2_fjLj128EEEEELb0ELb0ELb0ELb1EEEvNS_9FwdParamsE)
        /*0764*/ 	.word	0x00000000


	//----- nvinfo : EIATTR_REGCOUNT
	.align		4
.L_324:
        /*0768*/ 	.byte	0x04, 0x2f
        /*076a*/ 	.short	(.L_326 - .L_325)
	.align		4
.L_325:
        /*076c*/ 	.word	index@(_ZN10layer_norm13ln_fwd_kernelINS_13Kernel_traitsIf6__halfS2_S2_fjLj768ELj1ELj4ELj1ELj16ENS_18Kernel_traits_baseILj768EfS2_S2_S2_fjLj128EEEEELb0ELb0ELb0ELb0EEEvNS_9FwdParamsE)
        /*0770*/ 	.word	0x00000060


	//----- nvinfo : EIATTR_FRAME_SIZE
	.align		4
.L_326:
        /*0774*/ 	.byte	0x04, 0x11
        /*0776*/ 	.short	(.L_328 - .L_327)
	.align		4
.L_327:
        /*0778*/ 	.word	index@(_ZN10layer_norm13ln_fwd_kernelINS_13Kernel_traitsIf6__halfS2_S2_fjLj768ELj1ELj4ELj1ELj16ENS_18Kernel_traits_baseILj768EfS2_S2_S2_fjLj128EEEEELb0ELb0ELb0ELb0EEEvNS_9FwdParamsE)
        /*077c*/ 	.word	0x00000000


	//----- nvinfo : EIATTR_REGCOUNT
	.align		4
.L_328:
        /*0780*/ 	.byte	0x04, 0x2f
        /*0782*/ 	.short	(.L_330 - .L_329)
	.align		4
.L_329:
        /*0784*/ 	.word	index@(_ZN10layer_norm13ln_fwd_kernelINS_13Kernel_traitsIf13__nv_bfloat16fS2_fjLj768ELj1ELj4ELj1ELj16ENS_18Kernel_traits_baseILj768EfS2_fS2_fjLj128EEEEELb1ELb1ELb1ELb1EEEvNS_9FwdParamsE)
        /*0788*/ 	.word	0x000000a6


	//----- nvinfo : EIATTR_FRAME_SIZE
	.align		4
.L_330:
        /*078c*/ 	.byte	0x04, 0x11
        /*078e*/ 	.short	(.L_332 - .L_331)
	.align		4
.L_331:
        /*0790*/ 	.word	index@(_ZN10layer_norm13ln_fwd_kernelINS_13Kernel_traitsIf13__nv_bfloat16fS2_fjLj768ELj1ELj4ELj1ELj16ENS_18Kernel_traits_baseILj768EfS2_fS2_fjLj128EEEEELb1ELb1ELb1ELb1EEEvNS_9FwdParamsE)
        /*0794*/ 	.word	0x00000000


	//----- nvinfo : EIATTR_REGCOUNT
	.align		4
.L_332:
        /*0798*/ 	.byte	0x04, 0x2f
        /*079a*/ 	.short	(.L_334 - .L_333)
	.align		4
.L_333:
        /*079c*/ 	.word	index@(_ZN10layer_norm13ln_fwd_kernelINS_13Kernel_traitsIf13__nv_bfloat16fS2_fjLj768ELj1ELj4ELj1ELj16ENS_18Kernel_traits_baseILj768EfS2_fS2_fjLj128EEEEELb1ELb1ELb1ELb0EEEvNS_9FwdParamsE)
        /*07a0*/ 	.word	0x00000098


	//----- nvinfo : EIATTR_FRAME_SIZE
	.align		4
.L_334:
        /*07a4*/ 	.byte	0x04, 0x11
        /*07a6*/ 	.short	(.L_336 - .L_335)
	.align		4
.L_335:
        /*07a8*/ 	.word	index@(_ZN10layer_norm13ln_fwd_kernelINS_13Kernel_traitsIf13__nv_bfloat16fS2_fjLj768ELj1ELj4ELj1ELj16ENS_18Kernel_traits_baseILj768EfS2_fS2_fjLj128EEEEELb1ELb1ELb1ELb0EEEvNS_9FwdParamsE)
        /*07ac*/ 	.word	0x00000000


	//----- nvinfo : EIATTR_REGCOUNT
	.align		4
.L_336:
        /*07b0*/ 	.byte	0x04, 0x2f
        /*07b2*/ 	.short	(.L_338 - .L_337)
	.align		4
.L_337:
        /*07b4*/ 	.word	index@(_ZN10layer_norm13ln_fwd_kernelINS_13Kernel_traitsIf13__nv_bfloat16fS2_fjLj768ELj1ELj4ELj1ELj16ENS_18Kernel_traits_baseILj768EfS2_fS2_fjLj128EEEEELb1ELb1ELb0ELb1EEEvNS_9FwdParamsE)
        /*07b8*/ 	.word	0x0000009c


	//----- nvinfo : EIATTR_FRAME_SIZE
	.align		4
.L_338:
        /*07bc*/ 	.byte	0x04, 0x11
        /*07be*/ 	.short	(.L_340 - .L_339)
	.align		4
.L_339:
        /*07c0*/ 	.word	index@(_ZN10layer_norm13ln_fwd_kernelINS_13Kernel_traitsIf13__nv_bfloat16fS2_fjLj768ELj1ELj4ELj1ELj16ENS_18Kernel_traits_baseILj768EfS2_fS2_fjLj128EEEEELb1ELb1ELb0ELb1EEEvNS_9FwdParamsE)
        /*07c4*/ 	.word	0x00000000


	//----- nvinfo : EIATTR_REGCOUNT
	.align		4
.L_340:
        /*07c8*/ 	.byte	0x04, 0x2f
        /*07ca*/ 	.short	(.L_342 - .L_341)
	.align		4
.L_341:
        /*07cc*/ 	.word	index@(_ZN10layer_norm13ln_fwd_kernelINS_13Kernel_traitsIf13__nv_bfloat16fS2_fjLj768ELj1ELj4ELj1ELj16ENS_18Kernel_traits_baseILj768EfS2_fS2_fjLj128EEEEELb1ELb1ELb0ELb0EEEvNS_9FwdParamsE)
        /*07d0*/ 	.word	0x0000008a


	//----- nvinfo : EIATTR_FRAME_SIZE
	.align		4
.L_342:
        /*07d4*/ 	.byte	0x04, 0x11
        /*07d6*/ 	.short	(.L_344 - .L_343)
	.align		4
.L_343:
        /*07d8*/ 	.word	index@(_ZN10layer_norm13ln_fwd_kernelINS_13Kernel_traitsIf13__nv_bfloat16fS2_fjLj768ELj1ELj4ELj1ELj16ENS_18Kernel_traits_baseILj768EfS2_fS2_fjLj128EEEEELb1ELb1ELb0ELb0EEEvNS_9FwdParamsE)
        /*07dc*/ 	.word	0x00000000


	//----- nvinfo : EIATTR_REGCOUNT
	.align		4
.L_344:
        /*07e0*/ 	.byte	0x04, 0x2f
        /*07e2*/ 	.short	(.L_346 - .L_345)
	.align		4
.L_345:
        /*07e4*/ 	.word	index@(_ZN10layer_norm13ln_fwd_kernelINS_13Kernel_traitsIf13__nv_bfloat16fS2_fjLj768ELj1ELj4ELj1ELj16ENS_18Kernel_traits_baseILj768EfS2_fS2_fjLj128EEEEELb1ELb0ELb1ELb1EEEvNS_9FwdParamsE)
        /*07e8*/ 	.word	0x0000007f


	//----- nvinfo : EIATTR_FRAME_SIZE
	.align		4
.L_346:
        /*07ec*/ 	.byte	0x04, 0x11
        /*07ee*/ 	.short	(.L_348 - .L_347)
	.align		4
.L_347:
        /*07f0*/ 	.word	index@(_ZN10layer_norm13ln_fwd_kernelINS_13Kernel_traitsIf13__nv_bfloat16fS2_fjLj768ELj1ELj4ELj1ELj16ENS_18Kernel_traits_baseILj768EfS2_fS2_fjLj128EEEEELb1ELb0ELb1ELb1EEEvNS_9FwdParamsE)
        /*07f4*/ 	.word	0x00000000


	//----- nvinfo : EIATTR_REGCOUNT
	.align		4
.L_348:
        /*07f8*/ 	.byte	0x04, 0x2f
        /*07fa*/ 	.short	(.L_350 - .L_349)
	.align		4
.L_349:
        /*07fc*/ 	.word	index@(_ZN10layer_norm13ln_fwd_kernelINS_13Kernel_traitsIf13__nv_bfloat16fS2_fjLj768ELj1ELj4ELj1ELj16ENS_18Kernel_traits_baseILj768EfS2_fS2_fjLj128EEEEELb1ELb0ELb1ELb0EEEvNS_9FwdParamsE)
        /*0800*/ 	.word	0x00000075


	//----- nvinfo : EIATTR_FRAME_SIZE
	.align		4
.L_350:
        /*0804*/ 	.byte	0x04, 0x11
        /*0806*/ 	.short	(.L_352 - .L_351)
	.align		4
.L_351:
        /*0808*/ 	.word	index@(_ZN10layer_norm13ln_fwd_kernelINS_13Kernel_traitsIf13__nv_bfloat16fS2_fjLj768ELj1ELj4ELj1ELj16ENS_18Kernel_traits_baseILj768EfS2_fS2_fjLj128EEEEELb1ELb0ELb1ELb0EEEvNS_9FwdParamsE)
        /*080c*/ 	.word	0x00000000


	//----- nvinfo : EIATTR_REGCOUNT
	.align		4
.L_352:
        /*0810*/ 	.byte	0x04, 0x2f
        /*0812*/ 	.short	(.L_354 - .L_353)
	.align		4
.L_353:
        /*0814*/ 	.word	index@(_ZN10layer_norm13ln_fwd_kernelINS_13Kernel_traitsIf13__nv_bfloat16fS2_fjLj768ELj1ELj4ELj1ELj16ENS_18Kernel_traits_baseILj768EfS2_fS2_fjLj128EEEEELb1ELb0ELb0ELb1EEEvNS_9FwdParamsE)
        /*0818*/ 	.word	0x0000007a


	//----- nvinfo : EIATTR_FRAME_SIZE
	.align		4
.L_354:
        /*081c*/ 	.byte	0x04, 0x11
        /*081e*/ 	.short	(.L_356 - .L_355)
	.align		4
.L_355:
        /*0820*/ 	.word	index@(_ZN10layer_norm13ln_fwd_kernelINS_13Kernel_traitsIf13__nv_bfloat16fS2_fjLj768ELj1ELj4ELj1ELj16ENS_18Kernel_traits_baseILj768EfS2_fS2_fjLj128EEEEELb1ELb0ELb0ELb1EEEvNS_9FwdParamsE)
        /*0824*/ 	.word	0x00000000


	//----- nvinfo : EIATTR_REGCOUNT
	.align		4
.L_356:
        /*0828*/ 	.byte	0x04, 0x2f
        /*082a*/ 	.short	(.L_358 - .L_357)
	.align		4
.L_357:
        /*082c*/ 	.word	index@(_ZN10layer_norm13ln_fwd_kernelINS_13Kernel_traitsIf13__nv_bfloat16fS2_fjLj768ELj1ELj4ELj1ELj16ENS_18Kernel_traits_baseILj768EfS2_fS2_fjLj128EEEEELb1ELb0ELb0ELb0EEEvNS_9FwdParamsE)
        /*0830*/ 	.word	0x0000006c


	//----- nvinfo : EIATTR_FRAME_SIZE
	.align		4
.L_358:
        /*0834*/ 	.byte	0x04, 0x11
        /*0836*/ 	.short	(.L_360 - .L_359)
	.align		4
.L_359:
        /*0838*/ 	.word	index@(_ZN10layer_norm13ln_fwd_kernelINS_13Kernel_traitsIf13__nv_bfloat16fS2_fjLj768ELj1ELj4ELj1ELj16ENS_18Kernel_traits_baseILj768EfS2_fS2_fjLj128EEEEELb1ELb0ELb0ELb0EEEvNS_9FwdParamsE)
        /*083c*/ 	.word	0x00000000


	//----- nvinfo : EIATTR_REGCOUNT
	.align		4
.L_360:
        /*0840*/ 	.byte	0x04, 0x2f
        /*0842*/ 	.short	(.L_362 - .L_361)
	.align		4
.L_361:
        /*0844*/ 	.word	index@(_ZN10layer_norm13ln_fwd_kernelINS_13Kernel_traitsIf13__nv_bfloat16fS2_fjLj768ELj1ELj4ELj1ELj16ENS_18Kernel_traits_baseILj768EfS2_fS2_fjLj128EEEEELb0ELb1ELb1ELb1EEEvNS_9FwdParamsE)
        /*0848*/ 	.word	0x0000007f


	//----- nvinfo : EIATTR_FRAME_SIZE
	.align		4
.L_362:
        /*084c*/ 	.byte	0x04, 0x11
        /*084e*/ 	.short	(.L_364 - .L_363)
	.align		4
.L_363:
        /*0850*/ 	.word	index@(_ZN10layer_norm13ln_fwd_kernelINS_13Kernel_traitsIf13__nv_bfloat16fS2_fjLj768ELj1ELj4ELj1ELj16ENS_18Kernel_traits_baseILj768EfS2_fS2_fjLj128EEEEELb0ELb1ELb1ELb1EEEvNS_9FwdParamsE)
        /*0854*/ 	.word	0x00000000


	//----- nvinfo : EIATTR_REGCOUNT
	.align		4
.L_364:
        /*0858*/ 	.byte	0x04, 0x2f
        /*085a*/ 	.short	(.L_366 - .L_365)
	.align		4
.L_365:
        /*085c*/ 	.word	index@(_ZN10layer_norm13ln_fwd_kernelINS_13Kernel_traitsIf13__nv_bfloat16fS2_fjLj768ELj1ELj4ELj1ELj16ENS_18Kernel_traits_baseILj768EfS2_fS2_fjLj128EEEEELb0ELb1ELb1ELb0EEEvNS_9FwdParamsE)
        /*0860*/ 	.word	0x00000080


	//----- nvinfo : EIATTR_FRAME_SIZE
	.align		4
.L_366:
        /*0864*/ 	.byte	0x04, 0x11
        /*0866*/ 	.short	(.L_368 - .L_367)
	.align		4
.L_367:
        /*0868*/ 	.word	index@(_ZN10layer_norm13ln_fwd_kernelINS_13Kernel_traitsIf13__nv_bfloat16fS2_fjLj768ELj1ELj4ELj1ELj16ENS_18Kernel_traits_baseILj768EfS2_fS2_fjLj128EEEEELb0ELb1ELb1ELb0EEEvNS_9FwdParamsE)
        /*086c*/ 	.word	0x00000000


	//----- nvinfo : EIATTR_REGCOUNT
	.align		4
.L_368:
        /*0870*/ 	.byte	0x04, 0x2f
        /*0872*/ 	.short	(.L_370 - .L_369)
	.align		4
.L_369:
        /*0874*/ 	.word	index@(_ZN10layer_norm13ln_fwd_kernelINS_13Kernel_traitsIf13__nv_bfloat16fS2_fjLj768ELj1ELj4ELj1ELj16ENS_18Kernel_traits_baseILj768EfS2_fS2_fjLj128EEEEELb0ELb1ELb0ELb1EEEvNS_9FwdParamsE)
        /*0878*/ 	.word	0x0000007f


	//----- nvinfo : EIATTR_FRAME_SIZE
	.align		4
.L_370:
        /*087c*/ 	.byte	0x04, 0x11
        /*087e*/ 	.short	(.L_372 - .L_371)
	.align		4
.L_371:
        /*0880*/ 	.word	index@(_ZN10layer_norm13ln_fwd_kernelINS_13Kernel_traitsIf13__nv_bfloat16fS2_fjLj768ELj1ELj4ELj1ELj16ENS_18Kernel_traits_baseILj768EfS2_fS2_fjLj128EEEEELb0ELb1ELb0ELb1EEEvNS_9FwdParamsE)
        /*0884*/ 	.word	0x00000000


	//----- nvinfo : EIATTR_REGCOUNT
	.align		4
.L_372:
        /*0888*/ 	.byte	0x04, 0x2f
        /*088a*/ 	.short	(.L_374 - .L_373)
	.align		4
.L_373:
        /*088c*/ 	.word	index@(_ZN10layer_norm13ln_fwd_kernelINS_13Kernel_traitsIf13__nv_bfloat16fS2_fjLj768ELj1ELj4ELj1ELj16ENS_18Kernel_traits_baseILj768EfS2_fS2_fjLj128EEEEELb0ELb1ELb0ELb0EEEvNS_9FwdParamsE)
        /*0890*/ 	.word	0x00000080


	//----- nvinfo : EIATTR_FRAME_SIZE
	.align		4
.L_374:
        /*0894*/ 	.byte	0x04, 0x11
        /*0896*/ 	.short	(.L_376 - .L_375)
	.align		4
.L_375:
        /*0898*/ 	.word	index@(_ZN10layer_norm13ln_fwd_kernelINS_13Kernel_traitsIf13__nv_bfloat16fS2_fjLj768ELj1ELj4ELj1ELj16ENS_18Kernel_traits_baseILj768EfS2_fS2_fjLj128EEEEELb0ELb1ELb0ELb0EEEvNS_9FwdParamsE)
        /*089c*/ 	.word	0x00000000


	//----- nvinfo : EIATTR_REGCOUNT
	.align		4
.L_376:
        /*08a0*/ 	.byte	0x04, 0x2f
        /*08a2*/ 	.short	(.L_378 - .L_377)
	.align		4
.L_377:
        /*08a4*/ 	.word	index@(_ZN10layer_norm13ln_fwd_kernelINS_13Kernel_traitsIf13__nv_bfloat16fS2_fjLj768ELj1ELj4ELj1ELj16ENS_18Kernel_traits_baseILj768EfS2_fS2_fjLj128EEEEELb0ELb0ELb1ELb1EEEvNS_9FwdParamsE)
        /*08a8*/ 	.word	0x00000060


	//----- nvinfo : EIATTR_FRAME_SIZE
	.align		4
.L_378:
        /*08ac*/ 	.byte	0x04, 0x11
        /*08ae*/ 	.short	(.L_380 - .L_379)
	.align		4
.L_379:
        /*08b0*/ 	.word	index@(_ZN10layer_norm13ln_fwd_kernelINS_13Kernel_traitsIf13__nv_bfloat16fS2_fjLj768ELj1ELj4ELj1ELj16ENS_18Kernel_traits_baseILj768EfS2_fS2_fjLj128EEEEELb0ELb0ELb1ELb1EEEvNS_9FwdParamsE)
        /*08b4*/ 	.word	0x00000000


	//----- nvinfo : EIATTR_REGCOUNT
	.align		4
.L_380:
        /*08b8*/ 	.byte	0x04, 0x2f
        /*08ba*/ 	.short	(.L_382 - .L_381)
	.align		4
.L_381:
        /*08bc*/ 	.word	index@(_ZN10layer_norm13ln_fwd_kernelINS_13Kernel_traitsIf13__nv_bfloat16fS2_fjLj768ELj1ELj4ELj1ELj16ENS_18Kernel_traits_baseILj768EfS2_fS2_fjLj128EEEEELb0ELb0ELb1ELb0EEEvNS_9FwdParamsE)
        /*08c0*/ 	.word	0x00000060


	//----- nvinfo : EIATTR_FRAME_SIZE
	.align		4
.L_382:
        /*08c4*/ 	.byte	0x04, 0x11
        /*08c6*/ 	.short	(.L_384 - .L_383)
	.align		4
.L_383:
        /*08c8*/ 	.word	index@(_ZN10layer_norm13ln_fwd_kernelINS_13Kernel_traitsIf13__nv_bfloat16fS2_fjLj768ELj1ELj4ELj1ELj16ENS_18Kernel_traits_baseILj768EfS2_fS2_fjLj128EEEEELb0ELb0ELb1ELb0EEEvNS_9FwdParamsE)
        /*08cc*/ 	.word	0x00000000


	//----- nvinfo : EIATTR_REGCOUNT
	.align		4
.L_384:
        /*08d0*/ 	.byte	0x04, 0x2f
        /*08d2*/ 	.short	(.L_386 - .L_385)
	.align		4
.L_385:
        /*08d4*/ 	.word	index@(_ZN10layer_norm13ln_fwd_kernelINS_13Kernel_traitsIf13__nv_bfloat16fS2_fjLj768ELj1ELj4ELj1ELj16ENS_18Kernel_traits_baseILj768EfS2_fS2_fjLj128EEEEELb0ELb0ELb0ELb1EEEvNS_9FwdParamsE)
        /*08d8*/ 	.word	0x0000005c


	//----- nvinfo : EIATTR_FRAME_SIZE
	.align		4
.L_386:
        /*08dc*/ 	.byte	0x04, 0x11
        /*08de*/ 	.short	(.L_388 - .L_387)
	.align		4
.L_387:
        /*08e0*/ 	.word	index@(_ZN10layer_norm13ln_fwd_kernelINS_13Kernel_traitsIf13__nv_bfloat16fS2_fjLj768ELj1ELj4ELj1ELj16ENS_18Kernel_traits_baseILj768EfS2_fS2_fjLj128EEEEELb0ELb0ELb0ELb1EEEvNS_9FwdParamsE)
        /*08e4*/ 	.word	0x00000000


	//----- nvinfo : EIATTR_REGCOUNT
	.align		4
.L_388:
        /*08e8*/ 	.byte	0x04, 0x2f
        /*08ea*/ 	.short	(.L_390 - .L_389)
	.align		4
.L_389:
        /*08ec*/ 	.word	index@(_ZN10layer_norm13ln_fwd_kernelINS_13Kernel_traitsIf13__nv_bfloat16fS2_fjLj768ELj1ELj4ELj1ELj16ENS_18Kernel_traits_baseILj768EfS2_fS2_fjLj128EEEEELb0ELb0ELb0ELb0EEEvNS_9FwdParamsE)
        /*08f0*/ 	.word	0x0000005f


	//----- nvinfo : EIATTR_FRAME_SIZE
	.align		4
.L_390:
        /*08f4*/ 	.byte	0x04, 0x11
        /*08f6*/ 	.short	(.L_392 - .L_391)
	.align		4
.L_391:
        /*08f8*/ 	.word	index@(_ZN10layer_norm13ln_fwd_kernelINS_13Kernel_traitsIf13__nv_bfloat16fS2_fjLj768ELj1ELj4ELj1ELj16ENS_18Kernel_traits_baseILj768EfS2_fS2_fjLj128EEEEELb0ELb0ELb0ELb0EEEvNS_9FwdParamsE)
        /*08fc*/ 	.word	0x00000000


	//----- nvinfo : EIATTR_REGCOUNT
	.align		4
.L_392:
        /*0900*/ 	.byte	0x04, 0x2f
        /*0902*/ 	.short	(.L_394 - .L_393)
	.align		4
.L_393:
        /*0904*/ 	.word	index@(_ZN10layer_norm13ln_fwd_kernelINS_13Kernel_traitsI13__nv_bfloat16S2_fS2_fjLj768ELj1ELj4ELj1ELj16ENS_18Kernel_traits_baseILj768ES2_S2_fS2_fjLj128EEEEELb1ELb1ELb1ELb1EEEvNS_9FwdParamsE)
        /*0908*/ 	.word	0x000000a7


	//----- nvinfo : EIATTR_FRAME_SIZE
	.align		4
.L_394:
        /*090c*/ 	.byte	0x04, 0x11
        /*090e*/ 	.short	(.L_396 - .L_395)
	.align		4
.L_395:
        /*0910*/ 	.word	index@(_ZN10layer_norm13ln_fwd_kernelINS_13Kernel_traitsI13__nv_bfloat16S2_fS2_fjLj768ELj1ELj4ELj1ELj16ENS_18Kernel_traits_baseILj768ES2_S2_fS2_fjLj128EEEEELb1ELb1ELb1ELb1EEEvNS_9FwdParamsE)
        /*0914*/ 	.word	0x00000000


	//----- nvinfo : EIATTR_REGCOUNT
	.align		4
.L_396:
        /*0918*/ 	.byte	0x04, 0x2f
        /*091a*/ 	.short	(.L_398 - .L_397)
	.align		4
.L_397:
        /*091c*/ 	.word	index@(_ZN10layer_norm13ln_fwd_kernelINS_13Kernel_traitsI13__nv_bfloat16S2_fS2_fjLj768ELj1ELj4ELj1ELj16ENS_18Kernel_traits_baseILj768ES2_S2_fS2_fjLj128EEEEELb1ELb1ELb1ELb0EEEvNS_9FwdParamsE)
        /*0920*/ 	.word	0x0000009a


	//----- nvinfo : EIATTR_FRAME_SIZE
	.align		4
.L_398:
        /*0924*/ 	.byte	0x04, 0x11
        /*0926*/ 	.short	(.L_400 - .L_399)
	.align		4
.L_399:
        /*0928*/ 	.word	index@(_ZN10layer_norm13ln_fwd_kernelINS_13Kernel_traitsI13__nv_bfloat16S2_fS2_fjLj768ELj1ELj4ELj1ELj16ENS_18Kernel_traits_baseILj768ES2_S2_fS2_fjLj128EEEEELb1ELb1ELb1ELb0EEEvNS_9FwdParamsE)
        /*092c*/ 	.word	0x00000000


	//----- nvinfo : EIATTR_REGCOUNT
	.align		4
.L_400:
        /*0930*/ 	.byte	0x04, 0x2f
        /*0932*/ 	.short	(.L_402 - .L_401)
	.align		4
.L_401:
        /*0934*/ 	.word	index@(_ZN10layer_norm13ln_fwd_kernelINS_13Kernel_traitsI13__nv_bfloat16S2_fS2_fjLj768ELj1ELj4ELj1ELj16ENS_18Kernel_traits_baseILj768ES2_S2_fS2_fjLj128EEEEELb1ELb1ELb0ELb1EEEvNS_9FwdParamsE)
        /*0938*/ 	.word	0x0000009d


	//----- nvinfo : EIATTR_FRAME_SIZE
	.align		4
.L_402:
        /*093c*/ 	.byte	0x04, 0x11
        /*093e*/ 	.short	(.L_404 - .L_403)
	.align		4
.L_403:
        /*0940*/ 	.word	index@(_ZN10layer_norm13ln_fwd_kernelINS_13Kernel_traitsI13__nv_bfloat16S2_fS2_fjLj768ELj1ELj4ELj1ELj16ENS_18Kernel_traits_baseILj768ES2_S2_fS2_fjLj128EEEEELb1ELb1ELb0ELb1EEEvNS_9FwdParamsE)
        /*0944*/ 	.word	0x00000000


	//----- nvinfo : EIATTR_REGCOUNT
	.align		4
.L_404:
        /*0948*/ 	.byte	0x04, 0x2f
        /*094a*/ 	.short	(.L_406 - .L_405)
	.align		4
.L_405:
        /*094c*/ 	.word	index@(_ZN10layer_norm13ln_fwd_kernelINS_13Kernel_traitsI13__nv_bfloat16S2_fS2_fjLj768ELj1ELj4ELj1ELj16ENS_18Kernel_traits_baseILj768ES2_S2_fS2_fjLj128EEEEELb1ELb1ELb0ELb0EEEvNS_9FwdParamsE)
        /*0950*/ 	.word	0x0000008d


	//----- nvinfo : EIATTR_FRAME_SIZE
	.align		4
.L_406:
        /*0954*/ 	.byte	0x04, 0x11
        /*0956*/ 	.short	(.L_408 - .L_407)
	.align		4
.L_407:
        /*0958*/ 	.word	index@(_ZN10layer_norm13ln_fwd_kernelINS_13Kernel_traitsI13__nv_bfloat16S2_fS2_fjLj768ELj1ELj4ELj1ELj16ENS_18Kernel_traits_baseILj768ES2_S2_fS2_fjLj128EEEEELb1ELb1ELb0ELb0EEEvNS_9FwdParamsE)
        /*095c*/ 	.word	0x00000000


	//----- nvinfo : EIATTR_REGCOUNT
	.align		4
.L_408:
        /*0960*/ 	.byte	0x04, 0x2f
        /*0962*/ 	.short	(.L_410 - .L_409)
	.align		4
.L_409:
        /*0964*/ 	.word	index@(_ZN10layer_norm13ln_fwd_kernelINS_13Kernel_traitsI13__nv_bfloat16S2_fS2_fjLj768ELj1ELj4ELj1ELj16ENS_18Kernel_traits_baseILj768ES2_S2_fS2_fjLj128EEEEELb1ELb0ELb1ELb1EEEvNS_9FwdParamsE)
        /*0968*/ 	.word	0x0000007f


	//----- nvinfo : EIATTR_FRAME_SIZE
	.align		4
.L_410:
        /*096c*/ 	.byte	0x04, 0x11
        /*096e*/ 	.short	(.L_412 - .L_411)
	.align		4
.L_411:
        /*0970*/ 	.word	index@(_ZN10layer_norm13ln_fwd_kernelINS_13Kernel_traitsI13__nv_bfloat16S2_fS2_fjLj768ELj1ELj4ELj1ELj16ENS_18Kernel_traits_baseILj768ES2_S2_fS2_fjLj128EEEEELb1ELb0ELb1ELb1EEEvNS_9FwdParamsE)
        /*0974*/ 	.word	0x00000000


	//----- nvinfo : EIATTR_REGCOUNT
	.align		4
.L_412:
        /*0978*/ 	.byte	0x04, 0x2f
        /*097a*/ 	.short	(.L_414 - .L_413)
	.align		4
.L_413:
        /*097c*/ 	.word	index@(_ZN10layer_norm13ln_fwd_kernelINS_13Kernel_traitsI13__nv_bfloat16S2_fS2_fjLj768ELj1ELj4ELj1ELj16ENS_18Kernel_traits_baseILj768ES2_S2_fS2_fjLj128EEEEELb1ELb0ELb1ELb0EEEvNS_9FwdParamsE)
        /*0980*/ 	.word	0x00000078


	//----- nvinfo : EIATTR_FRAME_SIZE
	.align		4
.L_414:
        /*0984*/ 	.byte	0x04, 0x11
        /*0986*/ 	.short	(.L_416 - .L_415)
	.align		4
.L_415:
        /*0988*/ 	.word	index@(_ZN10layer_norm13ln_fwd_kernelINS_13Kernel_traitsI13__nv_bfloat16S2_fS2_fjLj768ELj1ELj4ELj1ELj16ENS_18Kernel_traits_baseILj768ES2_S2_fS2_fjLj128EEEEELb1ELb0ELb1ELb0EEEvNS_9FwdParamsE)
        /*098c*/ 	.word	0x00000000


	//----- nvinfo : EIATTR_REGCOUNT
	.align		4
.L_416:
        /*0990*/ 	.byte	0x04, 0x2f
        /*0992*/ 	.short	(.L_418 - .L_417)
	.align		4
.L_417:
        /*0994*/ 	.word	index@(_ZN10layer_norm13ln_fwd_kernelINS_13Kernel_traitsI13__nv_bfloat16S2_fS2_fjLj768ELj1ELj4ELj1ELj16ENS_18Kernel_traits_baseILj768ES2_S2_fS2_fjLj128EEEEELb1ELb0ELb0ELb1EEEvNS_9FwdParamsE)
        /*0998*/ 	.word	0x00000077


	//----- nvinfo : EIATTR_FRAME_SIZE
	.align		4
.L_418:
        /*099c*/ 	.byte	0x04, 0x11
        /*099e*/ 	.short	(.L_420 - .L_419)
	.align		4
.L_419:
        /*09a0*/ 	.word	index@(_ZN10layer_norm13ln_fwd_kernelINS_13Kernel_traitsI13__nv_bfloat16S2_fS2_fjLj768ELj1ELj4ELj1ELj16ENS_18Kernel_traits_baseILj768ES2_S2_fS2_fjLj128EEEEELb1ELb0ELb0ELb1EEEvNS_9FwdParamsE)
        /*09a4*/ 	.word	0x00000000


	//----- nvinfo : EIATTR_REGCOUNT
	.align		4
.L_420:
        /*09a8*/ 	.byte	0x04, 0x2f
        /*09aa*/ 	.short	(.L_422 - .L_421)
	.align		4
.L_421:
        /*09ac*/ 	.word	index@(_ZN10layer_norm13ln_fwd_kernelINS_13Kernel_traitsI13__nv_bfloat16S2_fS2_fjLj768ELj1ELj4ELj1ELj16ENS_18Kernel_traits_baseILj768ES2_S2_fS2_fjLj128EEEEELb1ELb0ELb0ELb0EEEvNS_9FwdParamsE)
        /*09b0*/ 	.word	0x0000006d


	//----- nvinfo : EIATTR_FRAME_SIZE
	.align		4
.L_422:
        /*09b4*/ 	.byte	0x04, 0x11
        /*09b6*/ 	.short	(.L_424 - .L_423)
	.align		4
.L_423:
        /*09b8*/ 	.word	index@(_ZN10layer_norm13ln_fwd_kernelINS_13Kernel_traitsI13__nv_bfloat16S2_fS2_fjLj768ELj1ELj4ELj1ELj16ENS_18Kernel_traits_baseILj768ES2_S2_fS2_fjLj128EEEEELb1ELb0ELb0ELb0EEEvNS_9FwdParamsE)
        /*09bc*/ 	.word	0x00000000


	//----- nvinfo : EIATTR_REGCOUNT
	.align		4
.L_424:
        /*09c0*/ 	.byte	0x04, 0x2f
        /*09c2*/ 	.short	(.L_426 - .L_425)
	.align		4
.L_425:
        /*09c4*/ 	.word	index@(_ZN10layer_norm13ln_fwd_kernelINS_13Kernel_traitsI13__nv_bfloat16S2_fS2_fjLj768ELj1ELj4ELj1ELj16ENS_18Kernel_traits_baseILj768ES2_S2_fS2_fjLj128EEEEELb0ELb1ELb1ELb1EEEvNS_9FwdParamsE)
        /*09c8*/ 	.word	0x0000007f


	//----- nvinfo : EIATTR_FRAME_SIZE
	.align		4
.L_426:
        /*09cc*/ 	.byte	0x04, 0x11
        /*09ce*/ 	.short	(.L_428 - .L_427)
	.align		4
.L_427:
        /*09d0*/ 	.word	index@(_ZN10layer_norm13ln_fwd_kernelINS_13Kernel_traitsI13__nv_bfloat16S2_fS2_fjLj768ELj1ELj4ELj1ELj16ENS_18Kernel_traits_baseILj768ES2_S2_fS2_fjLj128EEEEELb0ELb1ELb1ELb1EEEvNS_9FwdParamsE)
        /*09d4*/ 	.word	0x00000000


	//----- nvinfo : EIATTR_REGCOUNT
	.align		4
.L_428:
        /*09d8*/ 	.byte	0x04, 0x2f
        /*09da*/ 	.short	(.L_430 - .L_429)
	.align		4
.L_429:
        /*09dc*/ 	.word	index@(_ZN10layer_norm13ln_fwd_kernelINS_13Kernel_traitsI13__nv_bfloat16S2_fS2_fjLj768ELj1ELj4ELj1ELj16ENS_18Kernel_traits_baseILj768ES2_S2_fS2_fjLj128EEEEELb0ELb1ELb1ELb0EEEvNS_9FwdParamsE)
        /*09e0*/ 	.word	0x00000080


	//----- nvinfo : EIATTR_FRAME_SIZE
	.align		4
.L_430:
        /*09e4*/ 	.byte	0x04, 0x11
        /*09e6*/ 	.short	(.L_432 - .L_431)
	.align		4
.L_431:
        /*09e8*/ 	.word	index@(_ZN10layer_norm13ln_fwd_kernelINS_13Kernel_traitsI13__nv_bfloat16S2_fS2_fjLj768ELj1ELj4ELj1ELj16ENS_18Kernel_traits_baseILj768ES2_S2_fS2_fjLj128EEEEELb0ELb1ELb1ELb0EEEvNS_9FwdParamsE)
        /*09ec*/ 	.word	0x00000000


	//----- nvinfo : EIATTR_REGCOUNT
	.align		4
.L_432:
        /*09f0*/ 	.byte	0x04, 0x2f
        /*09f2*/ 	.short	(.L_434 - .L_433)
	.align		4
.L_433:
        /*09f4*/ 	.word	index@(_ZN10layer_norm13ln_fwd_kernelINS_13Kernel_traitsI13__nv_bfloat16S2_fS2_fjLj768ELj1ELj4ELj1ELj16ENS_18Kernel_traits_baseILj768ES2_S2_fS2_fjLj128EEEEELb0ELb1ELb0ELb1EEEvNS_9FwdParamsE)
        /*09f8*/ 	.word	0x00000080


	//----- nvinfo : EIATTR_FRAME_SIZE
	.align		4
.L_434:
        /*09fc*/ 	.byte	0x04, 0x11
        /*09fe*/ 	.short	(.L_436 - .L_435)
	.align		4
.L_435:
        /*0a00*/ 	.word	index@(_ZN10layer_norm13ln_fwd_kernelINS_13Kernel_traitsI13__nv_bfloat16S2_fS2_fjLj768ELj1ELj4ELj1ELj16ENS_18Kernel_traits_baseILj768ES2_S2_fS2_fjLj128EEEEELb0ELb1ELb0ELb1EEEvNS_9FwdParamsE)
        /*0a04*/ 	.word	0x00000000


	//----- nvinfo : EIATTR_REGCOUNT
	.align		4
.L_436:
        /*0a08*/ 	.byte	0x04, 0x2f
        /*0a0a*/ 	.short	(.L_438 - .L_437)
	.align		4
.L_437:
        /*0a0c*/ 	.word	index@(_ZN10layer_norm13ln_fwd_kernelINS_13Kernel_traitsI13__nv_bfloat16S2_fS2_fjLj768ELj1ELj4ELj1ELj16ENS_18Kernel_traits_baseILj768ES2_S2_fS2_fjLj128EEEEELb0ELb1ELb0ELb0EEEvNS_9FwdParamsE)
        /*0a10*/ 	.word	0x0000007d


	//----- nvinfo : EIATTR_FRAME_SIZE
	.align		4
.L_438:
        /*0a14*/ 	.byte	0x04, 0x11
        /*0a16*/ 	.short	(.L_440 - .L_439)
	.align		4
.L_439:
        /*0a18*/ 	.word	index@(_ZN10layer_norm13ln_fwd_kernelINS_13Kernel_traitsI13__nv_bfloat16S2_fS2_fjLj768ELj1ELj4ELj1ELj16ENS_18Kernel_traits_baseILj768ES2_S2_fS2_fjLj128EEEEELb0ELb1ELb0ELb0EEEvNS_9FwdParamsE)
        /*0a1c*/ 	.word	0x00000000


	//----- nvinfo : EIATTR_REGCOUNT
	.align		4
.L_440:
        /*0a20*/ 	.byte	0x04, 0x2f
        /*0a22*/ 	.short	(.L_442 - .L_441)
	.align		4
.L_441:
        /*0a24*/ 	.word	index@(_ZN10layer_norm13ln_fwd_kernelINS_13Kernel_traitsI13__nv_bfloat16S2_fS2_fjLj768ELj1ELj4ELj1ELj16ENS_18Kernel_traits_baseILj768ES2_S2_fS2_fjLj128EEEEELb0ELb0ELb1ELb1EEEvNS_9FwdParamsE)
        /*0a28*/ 	.word	0x0000005f


	//----- nvinfo : EIATTR_FRAME_SIZE
	.align		4
.L_442:
        /*0a2c*/ 	.byte	0x04, 0x11
        /*0a2e*/ 	.short	(.L_444 - .L_443)
	.align		4
.L_443:
        /*0a30*/ 	.word	index@(_ZN10layer_norm13ln_fwd_kernelINS_13Kernel_traitsI13__nv_bfloat16S2_fS2_fjLj768ELj1ELj4ELj1ELj16ENS_18Kernel_traits_baseILj768ES2_S2_fS2_fjLj128EEEEELb0ELb0ELb1ELb1EEEvNS_9FwdParamsE)
        /*0a34*/ 	.word	0x00000000


	//----- nvinfo : EIATTR_REGCOUNT
	.align		4
.L_444:
        /*0a38*/ 	.byte	0x04, 0x2f
        /*0a3a*/ 	.short	(.L_446 - .L_445)
	.align		4
.L_445:
        /*0a3c*/ 	.word	index@(_ZN10layer_norm13ln_fwd_kernelINS_13Kernel_traitsI13__nv_bfloat16S2_fS2_fjLj768ELj1ELj4ELj1ELj16ENS_18Kernel_traits_baseILj768ES2_S2_fS2_fjLj128EEEEELb0ELb0ELb1ELb0EEEvNS_9FwdParamsE)
        /*0a40*/ 	.word	0x0000005e


	//----- nvinfo : EIATTR_FRAME_SIZE
	.align		4
.L_446:
        /*0a44*/ 	.byte	0x04, 0x11
        /*0a46*/ 	.short	(.L_448 - .L_447)
	.align		4
.L_447:
        /*0a48*/ 	.word	index@(_ZN10layer_norm13ln_fwd_kernelINS_13Kernel_traitsI13__nv_bfloat16S2_fS2_fjLj768ELj1ELj4ELj1ELj16ENS_18Kernel_traits_baseILj768ES2_S2_fS2_fjLj128EEEEELb0ELb0ELb1ELb0EEEvNS_9FwdParamsE)
        /*0a4c*/ 	.word	0x00000000


	//----- nvinfo : EIATTR_REGCOUNT
	.align		4
.L_448:
        /*0a50*/ 	.byte	0x04, 0x2f
        /*0a52*/ 	.short	(.L_450 - .L_449)
	.align		4
.L_449:
        /*0a54*/ 	.word	index@(_ZN10layer_norm13ln_fwd_kernelINS_13Kernel_traitsI13__nv_bfloat16S2_fS2_fjLj768ELj1ELj4ELj1ELj16ENS_18Kernel_traits_baseILj768ES2_S2_fS2_fjLj128EEEEELb0ELb0ELb0ELb1EEEvNS_9FwdParamsE)
        /*0a58*/ 	.word	0x00000060


	//----- nvinfo : EIATTR_FRAME_SIZE
	.align		4
.L_450:
        /*0a5c*/ 	.byte	0x04, 0x11
        /*0a5e*/ 	.short	(.L_452 - .L_451)
	.align		4
.L_451:
        /*0a60*/ 	.word	index@(_ZN10layer_norm13ln_fwd_kernelINS_13Kernel_traitsI13__nv_bfloat16S2_fS2_fjLj768ELj1ELj4ELj1ELj16ENS_18Kernel_traits_baseILj768ES2_S2_fS2_fjLj128EEEEELb0ELb0ELb0ELb1EEEvNS_9FwdParamsE)
        /*0a64*/ 	.word	0x00000000


	//----- nvinfo : EIATTR_REGCOUNT
	.align		4
.L_452:
        /*0a68*/ 	.byte	0x04, 0x2f
        /*0a6a*/ 	.short	(.L_454 - .L_453)
	.align		4
.L_453:
        /*0a6c*/ 	.word	index@(_ZN10layer_norm13ln_fwd_kernelINS_13Kernel_traitsI13__nv_bfloat16S2_fS2_fjLj768ELj1ELj4ELj1ELj16ENS_18Kernel_traits_baseILj768ES2_S2_fS2_fjLj128EEEEELb0ELb0ELb0ELb0EEEvNS_9FwdParamsE)
        /*0a70*/ 	.word	0x0000005d


	//----- nvinfo : EIATTR_FRAME_SIZE
	.align		4
.L_454:
        /*0a74*/ 	.byte	0x04, 0x11
        /*0a76*/ 	.short	(.L_456 - .L_455)
	.align		4
.L_455:
        /*0a78*/ 	.word	index@(_ZN10layer_norm13ln_fwd_kernelINS_13Kernel_traitsI13__nv_bfloat16S2_fS2_fjLj768ELj1ELj4ELj1ELj16ENS_18Kernel_traits_baseILj768ES2_S2_fS2_fjLj128EEEEELb0ELb0ELb0ELb0EEEvNS_9FwdParamsE)
        /*0a7c*/ 	.word	0x00000000


	//----- nvinfo : EIATTR_REGCOUNT
	.align		4
.L_456:
        /*0a80*/ 	.byte	0x04, 0x2f
        /*0a82*/ 	.short	(.L_458 - .L_457)
	.align		4
.L_457:
        /*0a84*/ 	.word	index@(_ZN10layer_norm13ln_fwd_kernelINS_13Kernel_traitsIf13__nv_bfloat16S2_S2_fjLj768ELj1ELj4ELj1ELj16ENS_18Kernel_traits_baseILj768EfS2_S2_S2_fjLj128EEEEELb1ELb1ELb1ELb1EEEvNS_9FwdParamsE)
        /*0a88*/ 	.word	0x000000a7


	//----- nvinfo : EIATTR_FRAME_SIZE
	.align		4
.L_458:
        /*0a8c*/ 	.byte	0x04, 0x11
        /*0a8e*/ 	.short	(.L_460 - .L_459)
	.align		4
.L_459:
        /*0a90*/ 	.word	index@(_ZN10layer_norm13ln_fwd_kernelINS_13Kernel_traitsIf13__nv_bfloat16S2_S2_fjLj768ELj1ELj4ELj1ELj16ENS_18Kernel_traits_baseILj768EfS2_S2_S2_fjLj128EEEEELb1ELb1ELb1ELb1EEEvNS_9FwdParamsE)
        /*0a94*/ 	.word	0x00000000


	//----- nvinfo : EIATTR_REGCOUNT
	.align		4
.L_460:
        /*0a98*/ 	.byte	0x04, 0x2f
        /*0a9a*/ 	.short	(.L_462 - .L_461)
	.align		4
.L_461:
        /*0a9c*/ 	.word	index@(_ZN10layer_norm13ln_fwd_kernelINS_13Kernel_traitsIf13__nv_bfloat16S2_S2_fjLj768ELj1ELj4ELj1ELj16ENS_18Kernel_traits_baseILj768EfS2_S2_S2_fjLj128EEEEELb1ELb1ELb1ELb0EEEvNS_9FwdParamsE)
        /*0aa0*/ 	.word	0x00000094


	//----- nvinfo : EIATTR_FRAME_SIZE
	.align		4
.L_462:
        /*0aa4*/ 	.byte	0x04, 0x11
        /*0aa6*/ 	.short	(.L_464 - .L_463)
	.align		4
.L_463:
        /*0aa8*/ 	.word	index@(_ZN10layer_norm13ln_fwd_kernelINS_13Kernel_traitsIf13__nv_bfloat16S2_S2_fjLj768ELj1ELj4ELj1ELj16ENS_18Kernel_traits_baseILj768EfS2_S2_S2_fjLj128EEEEELb1ELb1ELb1ELb0EEEvNS_9FwdParamsE)
        /*0aac*/ 	.word	0x00000000


	//----- nvinfo : EIATTR_REGCOUNT
	.align		4
.L_464:
        /*0ab0*/ 	.byte	0x04, 0x2f
        /*0ab2*/ 	.short	(.L_466 - .L_465)
	.align		4
.L_465:
        /*0ab4*/ 	.word	index@(_ZN10layer_norm13ln_fwd_kernelINS_13Kernel_traitsIf13__nv_bfloat16S2_S2_fjLj768ELj1ELj4ELj1ELj16ENS_18Kernel_traits_baseILj768EfS2_S2_S2_fjLj128EEEEELb1ELb1ELb0ELb1EEEvNS_9FwdParamsE)
        /*0ab8*/ 	.word	0x00000097


	//----- nvinfo : EIATTR_FRAME_SIZE
	.align		4
.L_466:
        /*0abc*/ 	.byte	0x04, 0x11
        /*0abe*/ 	.short	(.L_468 - .L_467)
	.align		4
.L_467:
        /*0ac0*/ 	.word	index@(_ZN10layer_norm13ln_fwd_kernelINS_13Kernel_traitsIf13__nv_bfloat16S2_S2_fjLj768ELj1ELj4ELj1ELj16ENS_18Kernel_traits_baseILj768EfS2_S2_S2_fjLj128EEEEELb1ELb1ELb0ELb1EEEvNS_9FwdParamsE)
        /*0ac4*/ 	.word	0x00000000


	//----- nvinfo : EIATTR_REGCOUNT
	.align		4
.L_468:
        /*0ac8*/ 	.byte	0x04, 0x2f
        /*0aca*/ 	.short	(.L_470 - .L_469)
	.align		4
.L_469:
        /*0acc*/ 	.word	index@(_ZN10layer_norm13ln_fwd_kernelINS_13Kernel_traitsIf13__nv_bfloat16S2_S2_fjLj768ELj1ELj4ELj1ELj16ENS_18Kernel_traits_baseILj768EfS2_S2_S2_fjLj128EEEEELb1ELb1ELb0ELb0EEEvNS_9FwdParamsE)
        /*0ad0*/ 	.word	0x00000086


	//----- nvinfo : EIATTR_FRAME_SIZE
	.align		4
.L_470:
        /*0ad4*/ 	.byte	0x04, 0x11
        /*0ad6*/ 	.short	(.L_472 - .L_471)
	.align		4
.L_471:
        /*0ad8*/ 	.word	index@(_ZN10layer_norm13ln_fwd_kernelINS_13Kernel_traitsIf13__nv_bfloat16S2_S2_fjLj768ELj1ELj4ELj1ELj16ENS_18Kernel_traits_baseILj768EfS2_S2_S2_fjLj128EEEEELb1ELb1ELb0ELb0EEEvNS_9FwdParamsE)
        /*0adc*/ 	.word	0x00000000


	//----- nvinfo : EIATTR_REGCOUNT
	.align		4
.L_472:
        /*0ae0*/ 	.byte	0x04, 0x2f
        /*0ae2*/ 	.short	(.L_474 - .L_473)
	.align		4
.L_473:
        /*0ae4*/ 	.word	index@(_ZN10layer_norm13ln_fwd_kernelINS_13Kernel_traitsIf13__nv_bfloat16S2_S2_fjLj768ELj1ELj4ELj1ELj16ENS_18Kernel_traits_baseILj768EfS2_S2_S2_fjLj128EEEEELb1ELb0ELb1ELb1EEEvNS_9FwdParamsE)
        /*0ae8*/ 	.word	0x0000007f


	//----- nvinfo : EIATTR_FRAME_SIZE
	.align		4
.L_474:
        /*0aec*/ 	.byte	0x04, 0x11
        /*0aee*/ 	.short	(.L_476 - .L_475)
	.align		4
.L_475:
        /*0af0*/ 	.word	index@(_ZN10layer_norm13ln_fwd_kernelINS_13Kernel_traitsIf13__nv_bfloat16S2_S2_fjLj768ELj1ELj4ELj1ELj16ENS_18Kernel_traits_baseILj768EfS2_S2_S2_fjLj128EEEEELb1ELb0ELb1ELb1EEEvNS_9FwdParamsE)
        /*0af4*/ 	.word	0x00000000


	//----- nvinfo : EIATTR_REGCOUNT
	.align		4
.L_476:
        /*0af8*/ 	.byte	0x04, 0x2f
        /*0afa*/ 	.short	(.L_478 - .L_477)
	.align		4
.L_477:
        /*0afc*/ 	.word	index@(_ZN10layer_norm13ln_fwd_kernelINS_13Kernel_traitsIf13__nv_bfloat16S2_S2_fjLj768ELj1ELj4ELj1ELj16ENS_18Kernel_traits_baseILj768EfS2_S2_S2_fjLj128EEEEELb1ELb0ELb1ELb0EEEvNS_9FwdParamsE)
        /*0b00*/ 	.word	0x00000076


	//----- nvinfo : EIATTR_FRAME_SIZE
	.align		4
.L_478:
        /*0b04*/ 	.byte	0x04, 0x11
        /*0b06*/ 	.short	(.L_480 - .L_479)
	.align		4
.L_479:
        /*0b08*/ 	.word	index@(_ZN10layer_norm13ln_fwd_kernelINS_13Kernel_traitsIf13__nv_bfloat16S2_S2_fjLj768ELj1ELj4ELj1ELj16ENS_18Kernel_traits_baseILj768EfS2_S2_S2_fjLj128EEEEELb1ELb0ELb1ELb0EEEvNS_9FwdParamsE)
        /*0b0c*/ 	.word	0x00000000


	//----- nvinfo : EIATTR_REGCOUNT
	.align		4
.L_480:
        /*0b10*/ 	.byte	0x04, 0x2f
        /*0b12*/ 	.short	(.L_482 - .L_481)
	.align		4
.L_481:
        /*0b14*/ 	.word	index@(_ZN10layer_norm13ln_fwd_kernelINS_13Kernel_traitsIf13__nv_bfloat16S2_S2_fjLj768ELj1ELj4ELj1ELj16ENS_18Kernel_traits_baseILj768EfS2_S2_S2_fjLj128EEEEELb1ELb0ELb0ELb1EEEvNS_9FwdParamsE)
        /*0b18*/ 	.word	0x0000007d


	//----- nvinfo : EIATTR_FRAME_SIZE
	.align		4
.L_482:
        /*0b1c*/ 	.byte	0x04, 0x11
        /*0b1e*/ 	.short	(.L_484 - .L_483)
	.align		4
.L_483:
        /*0b20*/ 	.word	index@(_ZN10layer_norm13ln_fwd_kernelINS_13Kernel_traitsIf13__nv_bfloat16S2_S2_fjLj768ELj1ELj4ELj1ELj16ENS_18Kernel_traits_baseILj768EfS2_S2_S2_fjLj128EEEEELb1ELb0ELb0ELb1EEEvNS_9FwdParamsE)
        /*0b24*/ 	.word	0x00000000


	//----- nvinfo : EIATTR_REGCOUNT
	.align		4
.L_484:
        /*0b28*/ 	.byte	0x04, 0x2f
        /*0b2a*/ 	.short	(.L_486 - .L_485)
	.align		4
.L_485:
        /*0b2c*/ 	.word	index@(_ZN10layer_norm13ln_fwd_kernelINS_13Kernel_traitsIf13__nv_bfloat16S2_S2_fjLj768ELj1ELj4ELj1ELj16ENS_18Kernel_traits_baseILj768EfS2_S2_S2_fjLj128EEEEELb1ELb0ELb0ELb0EEEvNS_9FwdParamsE)
        /*0b30*/ 	.word	0x0000006a


	//----- nvinfo : EIATTR_FRAME_SIZE
	.align		4
.L_486:
        /*0b34*/ 	.byte	0x04, 0x11
        /*0b36*/ 	.short	(.L_488 - .L_487)
	.align		4
.L_487:
        /*0b38*/ 	.word	index@(_ZN10layer_norm13ln_fwd_kernelINS_13Kernel_traitsIf13__nv_bfloat16S2_S2_fjLj768ELj1ELj4ELj1ELj16ENS_18Kernel_traits_baseILj768EfS2_S2_S2_fjLj128EEEEELb1ELb0ELb0ELb0EEEvNS_9FwdParamsE)
        /*0b3c*/ 	.word	0x00000000


	//----- nvinfo : EIATTR_REGCOUNT
	.align		4
.L_488:
        /*0b40*/ 	.byte	0x04, 0x2f
        /*0b42*/ 	.short	(.L_490 - .L_489)
	.align		4
.L_489:
        /*0b44*/ 	.word	index@(_ZN10layer_norm13ln_fwd_kernelINS_13Kernel_traitsIf13__nv_bfloat16S2_S2_fjLj768ELj1ELj4ELj1ELj16ENS_18Kernel_traits_baseILj768EfS2_S2_S2_fjLj128EEEEELb0ELb1ELb1ELb1EEEvNS_9FwdParamsE)
        /*0b48*/ 	.word	0x0000007f


	//----- nvinfo : EIATTR_FRAME_SIZE
	.align		4
.L_490:
        /*0b4c*/ 	.byte	0x04, 0x11
        /*0b4e*/ 	.short	(.L_492 - .L_491)
	.align		4
.L_491:
        /*0b50*/ 	.word	index@(_ZN10layer_norm13ln_fwd_kernelINS_13Kernel_traitsIf13__nv_bfloat16S2_S2_fjLj768ELj1ELj4ELj1ELj16ENS_18Kernel_traits_baseILj768EfS2_S2_S2_fjLj128EEEEELb0ELb1ELb1ELb1EEEvNS_9FwdParamsE)
        /*0b54*/ 	.word	0x00000000


	//----- nvinfo : EIATTR_REGCOUNT
	.align		4
.L_492:
        /*0b58*/ 	.byte	0x04, 0x2f
        /*0b5a*/ 	.short	(.L_494 - .L_493)
	.align		4
.L_493:
        /*0b5c*/ 	.word	index@(_ZN10layer_norm13ln_fwd_kernelINS_13Kernel_traitsIf13__nv_bfloat16S2_S2_fjLj768ELj1ELj4ELj1ELj16ENS_18Kernel_traits_baseILj768EfS2_S2_S2_fjLj128EEEEELb0ELb1ELb1ELb0EEEvNS_9FwdParamsE)
        /*0b60*/ 	.word	0x0000007d


	//----- nvinfo : EIATTR_FRAME_SIZE
	.align		4
.L_494:
        /*0b64*/ 	.byte	0x04, 0x11
        /*0b66*/ 	.short	(.L_496 - .L_495)
	.align		4
.L_495:
        /*0b68*/ 	.word	index@(_ZN10layer_norm13ln_fwd_kernelINS_13Kernel_traitsIf13__nv_bfloat16S2_S2_fjLj768ELj1ELj4ELj1ELj16ENS_18Kernel_traits_baseILj768EfS2_S2_S2_fjLj128EEEEELb0ELb1ELb1ELb0EEEvNS_9FwdParamsE)
        /*0b6c*/ 	.word	0x00000000


	//----- nvinfo : EIATTR_REGCOUNT
	.align		4
.L_496:
        /*0b70*/ 	.byte	0x04, 0x2f
        /*0b72*/ 	.short	(.L_498 - .L_497)
	.align		4
.L_497:
        /*0b74*/ 	.word	index@(_ZN10layer_norm13ln_fwd_kernelINS_13Kernel_traitsIf13__nv_bfloat16S2_S2_fjLj768ELj1ELj4ELj1ELj16ENS_18Kernel_traits_baseILj768EfS2_S2_S2_fjLj128EEEEELb0ELb1ELb0ELb1EEEvNS_9FwdParamsE)
        /*0b78*/ 	.word	0x00000078


	//----- nvinfo : EIATTR_FRAME_SIZE
	.align		4
.L_498:
        /*0b7c*/ 	.byte	0x04, 0x11
        /*0b7e*/ 	.short	(.L_500 - .L_499)
	.align		4
.L_499:
        /*0b80*/ 	.word	index@(_ZN10layer_norm13ln_fwd_kernelINS_13Kernel_traitsIf13__nv_bfloat16S2_S2_fjLj768ELj1ELj4ELj1ELj16ENS_18Kernel_traits_baseILj768EfS2_S2_S2_fjLj128EEEEELb0ELb1ELb0ELb1EEEvNS_9FwdParamsE)
        /*0b84*/ 	.word	0x00000000


	//----- nvinfo : EIATTR_REGCOUNT
	.align		4
.L_500:
        /*0b88*/ 	.byte	0x04, 0x2f
        /*0b8a*/ 	.short	(.L_502 - .L_501)
	.align		4
.L_501:
        /*0b8c*/ 	.word	index@(_ZN10layer_norm13ln_fwd_kernelINS_13Kernel_traitsIf13__nv_bfloat16S2_S2_fjLj768ELj1ELj4ELj1ELj16ENS_18Kernel_traits_baseILj768EfS2_S2_S2_fjLj128EEEEELb0ELb1ELb0ELb0EEEvNS_9FwdParamsE)
        /*0b90*/ 	.word	0x0000007d


	//----- nvinfo : EIATTR_FRAME_SIZE
	.align		4
.L_502:
        /*0b94*/ 	.byte	0x04, 0x11
        /*0b96*/ 	.short	(.L_504 - .L_503)
	.align		4
.L_503:
        /*0b98*/ 	.word	index@(_ZN10layer_norm13ln_fwd_kernelINS_13Kernel_traitsIf13__nv_bfloat16S2_S2_fjLj768ELj1ELj4ELj1ELj16ENS_18Kernel_traits_baseILj768EfS2_S2_S2_fjLj128EEEEELb0ELb1ELb0ELb0EEEvNS_9FwdParamsE)
        /*0b9c*/ 	.word	0x00000000


	//----- nvinfo : EIATTR_REGCOUNT
	.align		4
.L_504:
        /*0ba0*/ 	.byte	0x04, 0x2f
        /*0ba2*/ 	.short	(.L_506 - .L_505)
	.align		4
.L_505:
        /*0ba4*/ 	.word	index@(_ZN10layer_norm13ln_fwd_kernelINS_13Kernel_traitsIf13__nv_bfloat16S2_S2_fjLj768ELj1ELj4ELj1ELj16ENS_18Kernel_traits_baseILj768EfS2_S2_S2_fjLj128EEEEELb0ELb0ELb1ELb1EEEvNS_9FwdParamsE)
        /*0ba8*/ 	.word	0x00000060


	//----- nvinfo : EIATTR_FRAME_SIZE
	.align		4
.L_506:
        /*0bac*/ 	.byte	0x04, 0x11
        /*0bae*/ 	.short	(.L_508 - .L_507)
	.align		4
.L_507:
        /*0bb0*/ 	.word	index@(_ZN10layer_norm13ln_fwd_kernelINS_13Kernel_traitsIf13__nv_bfloat16S2_S2_fjLj768ELj1ELj4ELj1ELj16ENS_18Kernel_traits_baseILj768EfS2_S2_S2_fjLj128EEEEELb0ELb0ELb1ELb1EEEvNS_9FwdParamsE)
        /*0bb4*/ 	.word	0x00000000


	//----- nvinfo : EIATTR_REGCOUNT
	.align		4
.L_508:
        /*0bb8*/ 	.byte	0x04, 0x2f
        /*0bba*/ 	.short	(.L_510 - .L_509)
	.align		4
.L_509:
        /*0bbc*/ 	.word	index@(_ZN10layer_norm13ln_fwd_kernelINS_13Kernel_traitsIf13__nv_bfloat16S2_S2_fjLj768ELj1ELj4ELj1ELj16ENS_18Kernel_traits_baseILj768EfS2_S2_S2_fjLj128EEEEELb0ELb0ELb1ELb0EEEvNS_9FwdParamsE)
        /*0bc0*/ 	.word	0x00000060


	//----- nvinfo : EIATTR_FRAME_SIZE
	.align		4
.L_510:
        /*0bc4*/ 	.byte	0x04, 0x11
        /*0bc6*/ 	.short	(.L_512 - .L_511)
	.align		4
.L_511:
        /*0bc8*/ 	.word	index@(_ZN10layer_norm13ln_fwd_kernelINS_13Kernel_traitsIf13__nv_bfloat16S2_S2_fjLj768ELj1ELj4ELj1ELj16ENS_18Kernel_traits_baseILj768EfS2_S2_S2_fjLj128EEEEELb0ELb0ELb1ELb0EEEvNS_9FwdParamsE)
        /*0bcc*/ 	.word	0x00000000


	//----- nvinfo : EIATTR_REGCOUNT
	.align		4
.L_512:
        /*0bd0*/ 	.byte	0x04, 0x2f
        /*0bd2*/ 	.short	(.L_514 - .L_513)
	.align		4
.L_513:
        /*0bd4*/ 	.word	index@(_ZN10layer_norm13ln_fwd_kernelINS_13Kernel_traitsIf13__nv_bfloat16S2_S2_fjLj768ELj1ELj4ELj1ELj16ENS_18Kernel_traits_baseILj768EfS2_S2_S2_fjLj128EEEEELb0ELb0ELb0ELb1EEEvNS_9FwdParamsE)
        /*0bd8*/ 	.word	0x00000064


	//----- nvinfo : EIATTR_FRAME_SIZE
	.align		4
.L_514:
        /*0bdc*/ 	.byte	0x04, 0x11
        /*0bde*/ 	.short	(.L_516 - .L_515)
	.align		4
.L_515:
        /*0be0*/ 	.word	index@(_ZN10layer_norm13ln_fwd_kernelINS_13Kernel_traitsIf13__nv_bfloat16S2_S2_fjLj768ELj1ELj4ELj1ELj16ENS_18Kernel_traits_baseILj768EfS2_S2_S2_fjLj128EEEEELb0ELb0ELb0ELb1EEEvNS_9FwdParamsE)
        /*0be4*/ 	.word	0x00000000


	//----- nvinfo : EIATTR_REGCOUNT
	.align		4
.L_516:
        /*0be8*/ 	.byte	0x04, 0x2f
        /*0bea*/ 	.short	(.L_518 - .L_517)
	.align		4
.L_517:
        /*0bec*/ 	.word	index@(_ZN10layer_norm13ln_fwd_kernelINS_13Kernel_traitsIf13__nv_bfloat16S2_S2_fjLj768ELj1ELj4ELj1ELj16ENS_18Kernel_traits_baseILj768EfS2_S2_S2_fjLj128EEEEELb0ELb0ELb0ELb0EEEvNS_9FwdParamsE)
        /*0bf0*/ 	.word	0x00000060


	//----- nvinfo : EIATTR_FRAME_SIZE
	.align		4
.L_518:
        /*0bf4*/ 	.byte	0x04, 0x11
        /*0bf6*/ 	.short	(.L_520 - .L_519)
	.align		4
.L_519:
        /*0bf8*/ 	.word	index@(_ZN10layer_norm13ln_fwd_kernelINS_13Kernel_traitsIf13__nv_bfloat16S2_S2_fjLj768ELj1ELj4ELj1ELj16ENS_18Kernel_traits_baseILj768EfS2_S2_S2_fjLj128EEEEELb0ELb0ELb0ELb0EEEvNS_9FwdParamsE)
        /*0bfc*/ 	.word	0x00000000


	//----- nvinfo : EIATTR_REGCOUNT
	.align		4
.L_520:
        /*0c00*/ 	.byte	0x04, 0x2f
        /*0c02*/ 	.short	(.L_522 - .L_521)
	.align		4
.L_521:
        /*0c04*/ 	.word	index@(_ZN10layer_norm13ln_fwd_kernelINS_13Kernel_traitsI6__halfS2_S2_S2_fjLj768ELj1ELj4ELj1ELj16ENS_18Kernel_traits_baseILj768ES2_S2_S2_S2_fjLj128EEEEELb1ELb1ELb1ELb1EEEvNS_9FwdParamsE)
        /*0c08*/ 	.word	0x0000007d


	//----- nvinfo : EIATTR_FRAME_SIZE
	.align		4
.L_522:
        /*0c0c*/ 	.byte	0x04, 0x11
        /*0c0e*/ 	.short	(.L_524 - .L_523)
	.align		4
.L_523:
        /*0c10*/ 	.word	index@(_ZN10layer_norm13ln_fwd_kernelINS_13Kernel_traitsI6__halfS2_S2_S2_fjLj768ELj1ELj4ELj1ELj16ENS_18Kernel_traits_baseILj768ES2_S2_S2_S2_fjLj128EEEEELb1ELb1ELb1ELb1EEEvNS_9FwdParamsE)
        /*0c14*/ 	.word	0x00000000


	//----- nvinfo : EIATTR_REGCOUNT
	.align		4
.L_524:
        /*0c18*/ 	.byte	0x04, 0x2f
        /*0c1a*/ 	.short	(.L_526 - .L_525)
	.align		4
.L_525:
        /*0c1c*/ 	.word	index@(_ZN10layer_norm13ln_fwd_kernelINS_13Kernel_traitsI6__halfS2_S2_S2_fjLj768ELj1ELj4ELj1ELj16ENS_18Kernel_traits_baseILj768ES2_S2_S2_S2_fjLj128EEEEELb1ELb1ELb1ELb0EEEvNS_9FwdParamsE)
        /*0c20*/ 	.word	0x00000072


	//----- nvinfo : EIATTR_FRAME_SIZE
	.align		4
.L_526:
        /*0c24*/ 	.byte	0x04, 0x11
        /*0c26*/ 	.short	(.L_528 - .L_527)
	.align		4
.L_527:
        /*0c28*/ 	.word	index@(_ZN10layer_norm13ln_fwd_kernelINS_13Kernel_traitsI6__halfS2_S2_S2_fjLj768ELj1ELj4ELj1ELj16ENS_18Kernel_traits_baseILj768ES2_S2_S2_S2_fjLj128EEEEELb1ELb1ELb1ELb0EEEvNS_9FwdParamsE)
        /*0c2c*/ 	.word	0x00000000


	//----- nvinfo : EIATTR_REGCOUNT
	.align		4
.L_528:
        /*0c30*/ 	.byte	0x04, 0x2f
        /*0c32*/ 	.short	(.L_530 - .L_529)
	.align		4
.L_529:
        /*0c34*/ 	.word	index@(_ZN10layer_norm13ln_fwd_kernelINS_13Kernel_traitsI6__halfS2_S2_S2_fjLj768ELj1ELj4ELj1ELj16ENS_18Kernel_traits_baseILj768ES2_S2_S2_S2_fjLj128EEEEELb1ELb1ELb0ELb1EEEvNS_9FwdParamsE)
        /*0c38*/ 	.word	0x0000007f


	//----- nvinfo : EIATTR_FRAME_SIZE
	.align		4
.L_530:
        /*0c3c*/ 	.byte	0x04, 0x11
        /*0c3e*/ 	.short	(.L_532 - .L_531)
	.align		4
.L_531:
        /*0c40*/ 	.word	index@(_ZN10layer_norm13ln_fwd_kernelINS_13Kernel_traitsI6__halfS2_S2_S2_fjLj768ELj1ELj4ELj1ELj16ENS_18Kernel_traits_baseILj768ES2_S2_S2_S2_fjLj128EEEEELb1ELb1ELb0ELb1EEEvNS_9FwdParamsE)
        /*0c44*/ 	.word	0x00000000


	//----- nvinfo : EIATTR_REGCOUNT
	.align		4
.L_532:
        /*0c48*/ 	.byte	0x04, 0x2f
        /*0c4a*/ 	.short	(.L_534 - .L_533)
	.align		4
.L_533:
        /*0c4c*/ 	.word	index@(_ZN10layer_norm13ln_fwd_kernelINS_13Kernel_traitsI6__halfS2_S2_S2_fjLj768ELj1ELj4ELj1ELj16ENS_18Kernel_traits_baseILj768ES2_S2_S2_S2_fjLj128EEEEELb1ELb1ELb0ELb0EEEvNS_9FwdParamsE)
        /*0c50*/ 	.word	0x00000060


	//----- nvinfo : EIATTR_FRAME_SIZE
	.align		4
.L_534:
        /*0c54*/ 	.byte	0x04, 0x11
        /*0c56*/ 	.short	(.L_536 - .L_535)
	.align		4
.L_535:
        /*0c58*/ 	.word	index@(_ZN10layer_norm13ln_fwd_kernelINS_13Kernel_traitsI6__halfS2_S2_S2_fjLj768ELj1ELj4ELj1ELj16ENS_18Kernel_traits_baseILj768ES2_S2_S2_S2_fjLj128EEEEELb1ELb1ELb0ELb0EEEvNS_9FwdParamsE)
        /*0c5c*/ 	.word	0x00000000


	//----- nvinfo : EIATTR_REGCOUNT
	.align		4
.L_536:
        /*0c60*/ 	.byte	0x04, 0x2f
        /*0c62*/ 	.short	(.L_538 - .L_537)
	.align		4
.L_537:
        /*0c64*/ 	.word	index@(_ZN10layer_norm13ln_fwd_kernelINS_13Kernel_traitsI6__halfS2_S2_S2_fjLj768ELj1ELj4ELj1ELj16ENS_18Kernel_traits_baseILj768ES2_S2_S2_S2_fjLj128EEEEELb1ELb0ELb1ELb1EEEvNS_9FwdParamsE)
        /*0c68*/ 	.word	0x00000060


	//----- nvinfo : EIATTR_FRAME_SIZE
	.align		4
.L_538:
        /*0c6c*/ 	.byte	0x04, 0x11
        /*0c6e*/ 	.short	(.L_540 - .L_539)
	.align		4
.L_539:
        /*0c70*/ 	.word	index@(_ZN10layer_norm13ln_fwd_kernelINS_13Kernel_traitsI6__halfS2_S2_S2_fjLj768ELj1ELj4ELj1ELj16ENS_18Kernel_traits_baseILj768ES2_S2_S2_S2_fjLj128EEEEELb1ELb0ELb1ELb1EEEvNS_9FwdParamsE)
        /*0c74*/ 	.word	0x00000000


	//----- nvinfo : EIATTR_REGCOUNT
	.align		4
.L_540:
        /*0c78*/ 	.byte	0x04, 0x2f
        /*0c7a*/ 	.short	(.L_542 - .L_541)
	.align		4
.L_541:
        /*0c7c*/ 	.word	index@(_ZN10layer_norm13ln_fwd_kernelINS_13Kernel_traitsI6__halfS2_S2_S2_fjLj768ELj1ELj4ELj1ELj16ENS_18Kernel_traits_baseILj768ES2_S2_S2_S2_fjLj128EEEEELb1ELb0ELb1ELb0EEEvNS_9FwdParamsE)
        /*0c80*/ 	.word	0x0000005e


	//----- nvinfo : EIATTR_FRAME_SIZE
	.align		4
.L_542:
        /*0c84*/ 	.byte	0x04, 0x11
        /*0c86*/ 	.short	(.L_544 - .L_543)
	.align		4
.L_543:
        /*0c88*/ 	.word	index@(_ZN10layer_norm13ln_fwd_kernelINS_13Kernel_traitsI6__halfS2_S2_S2_fjLj768ELj1ELj4ELj1ELj16ENS_18Kernel_traits_baseILj768ES2_S2_S2_S2_fjLj128EEEEELb1ELb0ELb1ELb0EEEvNS_9FwdParamsE)
        /*0c8c*/ 	.word	0x00000000


	//----- nvinfo : EIATTR_REGCOUNT
	.align		4
.L_544:
        /*0c90*/ 	.byte	0x04, 0x2f
        /*0c92*/ 	.short	(.L_546 - .L_545)
	.align		4
.L_545:
        /*0c94*/ 	.word	index@(_ZN10layer_norm13ln_fwd_kernelINS_13Kernel_traitsI6__halfS2_S2_S2_fjLj768ELj1ELj4ELj1ELj16ENS_18Kernel_traits_baseILj768ES2_S2_S2_S2_fjLj128EEEEELb1ELb0ELb0ELb1EEEvNS_9FwdParamsE)
        /*0c98*/ 	.word	0x00000079


	//----- nvinfo : EIATTR_FRAME_SIZE
	.align		4
.L_546:
        /*0c9c*/ 	.byte	0x04, 0x11
        /*0c9e*/ 	.short	(.L_548 - .L_547)
	.align		4
.L_547:
        /*0ca0*/ 	.word	index@(_ZN10layer_norm13ln_fwd_kernelINS_13Kernel_traitsI6__halfS2_S2_S2_fjLj768ELj1ELj4ELj1ELj16ENS_18Kernel_traits_baseILj768ES2_S2_S2_S2_fjLj128EEEEELb1ELb0ELb0ELb1EEEvNS_9FwdParamsE)
        /*0ca4*/ 	.word	0x00000000


	//----- nvinfo : EIATTR_REGCOUNT
	.align		4
.L_548:
        /*0ca8*/ 	.byte	0x04, 0x2f
        /*0caa*/ 	.short	(.L_550 - .L_549)
	.align		4
.L_549:
        /*0cac*/ 	.word	index@(_ZN10layer_norm13ln_fwd_kernelINS_13Kernel_traitsI6__halfS2_S2_S2_fjLj768ELj1ELj4ELj1ELj16ENS_18Kernel_traits_baseILj768ES2_S2_S2_S2_fjLj128EEEEELb1ELb0ELb0ELb0EEEvNS_9FwdParamsE)
        /*0cb0*/ 	.word	0x00000050


	//----- nvinfo : EIATTR_FRAME_SIZE
	.align		4
.L_550:
        /*0cb4*/ 	.byte	0x04, 0x11
        /*0cb6*/ 	.short	(.L_552 - .L_551)
	.align		4
.L_551:
        /*0cb8*/ 	.word	index@(_ZN10layer_norm13ln_fwd_kernelINS_13Kernel_traitsI6__halfS2_S2_S2_fjLj768ELj1ELj4ELj1ELj16ENS_18Kernel_traits_baseILj768ES2_S2_S2_S2_fjLj128EEEEELb1ELb0ELb0ELb0EEEvNS_9FwdParamsE)
        /*0cbc*/ 	.word	0x00000000


	//----- nvinfo : EIATTR_REGCOUNT
	.align		4
.L_552:
        /*0cc0*/ 	.byte	0x04, 0x2f
        /*0cc2*/ 	.short	(.L_554 - .L_553)
	.align		4
.L_553:
        /*0cc4*/ 	.word	index@(_ZN10layer_norm13ln_fwd_kernelINS_13Kernel_traitsI6__halfS2_S2_S2_fjLj768ELj1ELj4ELj1ELj16ENS_18Kernel_traits_baseILj768ES2_S2_S2_S2_fjLj128EEEEELb0ELb1ELb1ELb1EEEvNS_9FwdParamsE)
        /*0cc8*/ 	.word	0x0000005f


	//----- nvinfo : EIATTR_FRAME_SIZE
	.align		4
.L_554:
        /*0ccc*/ 	.byte	0x04, 0x11
        /*0cce*/ 	.short	(.L_556 - .L_555)
	.align		4
.L_555:
        /*0cd0*/ 	.word	index@(_ZN10layer_norm13ln_fwd_kernelINS_13Kernel_traitsI6__halfS2_S2_S2_fjLj768ELj1ELj4ELj1ELj16ENS_18Kernel_traits_baseILj768ES2_S2_S2_S2_fjLj128EEEEELb0ELb1ELb1ELb1EEEvNS_9FwdParamsE)
        /*0cd4*/ 	.word	0x00000000


	//----- nvinfo : EIATTR_REGCOUNT
	.align		4
.L_556:
        /*0cd8*/ 	.byte	0x04, 0x2f
        /*0cda*/ 	.short	(.L_558 - .L_557)
	.align		4
.L_557:
        /*0cdc*/ 	.word	index@(_ZN10layer_norm13ln_fwd_kernelINS_13Kernel_traitsI6__halfS2_S2_S2_fjLj768ELj1ELj4ELj1ELj16ENS_18Kernel_traits_baseILj768ES2_S2_S2_S2_fjLj128EEEEELb0ELb1ELb1ELb0EEEvNS_9FwdParamsE)
        /*0ce0*/ 	.word	0x0000005c


	//----- nvinfo : EIATTR_FRAME_SIZE
	.align		4
.L_558:
        /*0ce4*/ 	.byte	0x04, 0x11
        /*0ce6*/ 	.short	(.L_560 - .L_559)
	.align		4
.L_559:
        /*0ce8*/ 	.word	index@(_ZN10layer_norm13ln_fwd_kernelINS_13Kernel_traitsI6__halfS2_S2_S2_fjLj768ELj1ELj4ELj1ELj16ENS_18Kernel_traits_baseILj768ES2_S2_S2_S2_fjLj128EEEEELb0ELb1ELb1ELb0EEEvNS_9FwdParamsE)
        /*0cec*/ 	.word	0x00000000


	//----- nvinfo : EIATTR_REGCOUNT
	.align		4
.L_560:
        /*0cf0*/ 	.byte	0x04, 0x2f
        /*0cf2*/ 	.short	(.L_562 - .L_561)
	.align		4
.L_561:
        /*0cf4*/ 	.word	index@(_ZN10layer_norm13ln_fwd_kernelINS_13Kernel_traitsI6__halfS2_S2_S2_fjLj768ELj1ELj4ELj1ELj16ENS_18Kernel_traits_baseILj768ES2_S2_S2_S2_fjLj128EEEEELb0ELb1ELb0ELb1EEEvNS_9FwdParamsE)
        /*0cf8*/ 	.word	0x00000079


	//----- nvinfo : EIATTR_FRAME_SIZE
	.align		4
.L_562:
        /*0cfc*/ 	.byte	0x04, 0x11
        /*0cfe*/ 	.short	(.L_564 - .L_563)
	.align		4
.L_563:
        /*0d00*/ 	.word	index@(_ZN10layer_norm13ln_fwd_kernelINS_13Kernel_traitsI6__halfS2_S2_S2_fjLj768ELj1ELj4ELj1ELj16ENS_18Kernel_traits_baseILj768ES2_S2_S2_S2_fjLj128EEEEELb0ELb1ELb0ELb1EEEvNS_9FwdParamsE)
        /*0d04*/ 	.word	0x00000000


	//----- nvinfo : EIATTR_REGCOUNT
	.align		4
.L_564:
        /*0d08*/ 	.byte	0x04, 0x2f
        /*0d0a*/ 	.short	(.L_566 - .L_565)
	.align		4
.L_565:
        /*0d0c*/ 	.word	index@(_ZN10layer_norm13ln_fwd_kernelINS_13Kernel_traitsI6__halfS2_S2_S2_fjLj768ELj1ELj4ELj1ELj16ENS_18Kernel_traits_baseILj768ES2_S2_S2_S2_fjLj128EEEEELb0ELb1ELb0ELb0EEEvNS_9FwdParamsE)
        /*0d10*/ 	.word	0x00000059


	//----- nvinfo : EIATTR_FRAME_SIZE
	.align		4
.L_566:
        /*0d14*/ 	.byte	0x04, 0x11
        /*0d16*/ 	.short	(.L_568 - .L_567)
	.align		4
.L_567:
        /*0d18*/ 	.word	index@(_ZN10layer_norm13ln_fwd_kernelINS_13Kernel_traitsI6__halfS2_S2_S2_fjLj768ELj1ELj4ELj1ELj16ENS_18Kernel_traits_baseILj768ES2_S2_S2_S2_fjLj128EEEEELb0ELb1ELb0ELb0EEEvNS_9FwdParamsE)
        /*0d1c*/ 	.word	0x00000000


	//----- nvinfo : EIATTR_REGCOUNT
	.align		4
.L_568:
        /*0d20*/ 	.byte	0x04, 0x2f
        /*0d22*/ 	.short	(.L_570 - .L_569)
	.align		4
.L_569:
        /*0d24*/ 	.word	index@(_ZN10layer_norm13ln_fwd_kernelINS_13Kernel_traitsI6__halfS2_S2_S2_fjLj768ELj1ELj4ELj1ELj16ENS_18Kernel_traits_baseILj768ES2_S2_S2_S2_fjLj128EEEEELb0ELb0ELb1ELb1EEEvNS_9FwdParamsE)
        /*0d28*/ 	.word	0x00000048


	//----- nvinfo : EIATTR_FRAME_SIZE
	.align		4
.L_570:
        /*0d2c*/ 	.byte	0x04, 0x11
        /*0d2e*/ 	.short	(.L_572 - .L_571)
	.align		4
.L_571:
        /*0d30*/ 	.word	index@(_ZN10layer_norm13ln_fwd_kernelINS_13Kernel_traitsI6__halfS2_S2_S2_fjLj768ELj1ELj4ELj1ELj16ENS_18Kernel_traits_baseILj768ES2_S2_S2_S2_fjLj128EEEEELb0ELb0ELb1ELb1EEEvNS_9FwdParamsE)
        /*0d34*/ 	.word	0x00000000


	//----- nvinfo : EIATTR_REGCOUNT
	.align		4
.L_572:
        /*0d38*/ 	.byte	0x04, 0x2f
        /*0d3a*/ 	.short	(.L_574 - .L_573)
	.align		4
.L_573:
        /*0d3c*/ 	.word	index@(_ZN10layer_norm13ln_fwd_kernelINS_13Kernel_traitsI6__halfS2_S2_S2_fjLj768ELj1ELj4ELj1ELj16ENS_18Kernel_traits_baseILj768ES2_S2_S2_S2_fjLj128EEEEELb0ELb0ELb1ELb0EEEvNS_9FwdParamsE)
        /*0d40*/ 	.word	0x00000048


	//----- nvinfo : EIATTR_FRAME_SIZE
	.align		4
.L_574:
        /*0d44*/ 	.byte	0x04, 0x11
        /*0d46*/ 	.short	(.L_576 - .L_575)
	.align		4
.L_575:
        /*0d48*/ 	.word	index@(_ZN10layer_norm13ln_fwd_kernelINS_13Kernel_traitsI6__halfS2_S2_S2_fjLj768ELj1ELj4ELj1ELj16ENS_18Kernel_traits_baseILj768ES2_S2_S2_S2_fjLj128EEEEELb0ELb0ELb1ELb0EEEvNS_9FwdParamsE)
        /*0d4c*/ 	.word	0x00000000


	//----- nvinfo : EIATTR_REGCOUNT
	.align		4
.L_576:
        /*0d50*/ 	.byte	0x04, 0x2f
        /*0d52*/ 	.short	(.L_578 - .L_577)
	.align		4
.L_577:
        /*0d54*/ 	.word	index@(_ZN10layer_norm13ln_fwd_kernelINS_13Kernel_traitsI6__halfS2_S2_S2_fjLj768ELj1ELj4ELj1ELj16ENS_18Kernel_traits_baseILj768ES2_S2_S2_S2_fjLj128EEEEELb0ELb0ELb0ELb1EEEvNS_9FwdParamsE)
        /*0d58*/ 	.word	0x00000060


	//----- nvinfo : EIATTR_FRAME_SIZE
	.align		4
.L_578:
        /*0d5c*/ 	.byte	0x04, 0x11
        /*0d5e*/ 	.short	(.L_580 - .L_579)
	.align		4
.L_579:
        /*0d60*/ 	.word	index@(_ZN10layer_norm13ln_fwd_kernelINS_13Kernel_traitsI6__halfS2_S2_S2_fjLj768ELj1ELj4ELj1ELj16ENS_18Kernel_traits_baseILj768ES2_S2_S2_S2_fjLj128EEEEELb0ELb0ELb0ELb1EEEvNS_9FwdParamsE)
        /*0d64*/ 	.word	0x00000000


	//----- nvinfo : EIATTR_REGCOUNT
	.align		4
.L_580:
        /*0d68*/ 	.byte	0x04, 0x2f
        /*0d6a*/ 	.short	(.L_582 - .L_581)
	.align		4
.L_581:
        /*0d6c*/ 	.word	index@(_ZN10layer_norm13ln_fwd_kernelINS_13Kernel_traitsI6__halfS2_S2_S2_fjLj768ELj1ELj4ELj1ELj16ENS_18Kernel_traits_baseILj768ES2_S2_S2_S2_fjLj128EEEEELb0ELb0ELb0ELb0EEEvNS_9FwdParamsE)
        /*0d70*/ 	.word	0x00000048


	//----- nvinfo : EIATTR_FRAME_SIZE
	.align		4
.L_582:
        /*0d74*/ 	.byte	0x04, 0x11
        /*0d76*/ 	.short	(.L_584 - .L_583)
	.align		4
.L_583:
        /*0d78*/ 	.word	index@(_ZN10layer_norm13ln_fwd_kernelINS_13Kernel_traitsI6__halfS2_S2_S2_fjLj768ELj1ELj4ELj1ELj16ENS_18Kernel_traits_baseILj768ES2_S2_S2_S2_fjLj128EEEEELb0ELb0ELb0ELb0EEEvNS_9FwdParamsE)
        /*0d7c*/ 	.word	0x00000000


	//----- nvinfo : EIATTR_REGCOUNT
	.align		4
.L_584:
        /*0d80*/ 	.byte	0x04, 0x2f
        /*0d82*/ 	.short	(.L_586 - .L_585)
	.align		4
.L_585:
        /*0d84*/ 	.word	index@(_ZN10layer_norm13ln_fwd_kernelINS_13Kernel_traitsI13__nv_bfloat16S2_S2_S2_fjLj768ELj1ELj4ELj1ELj16ENS_18Kernel_traits_baseILj768ES2_S2_S2_S2_fjLj128EEEEELb1ELb1ELb1ELb1EEEvNS_9FwdParamsE)
        /*0d88*/ 	.word	0x000000a7


	//----- nvinfo : EIATTR_FRAME_SIZE
	.align		4
.L_586:
        /*0d8c*/ 	.byte	0x04, 0x11
        /*0d8e*/ 	.short	(.L_588 - .L_587)
	.align		4
.L_587:
        /*0d90*/ 	.word	index@(_ZN10layer_norm13ln_fwd_kernelINS_13Kernel_traitsI13__nv_bfloat16S2_S2_S2_fjLj768ELj1ELj4ELj1ELj16ENS_18Kernel_traits_baseILj768ES2_S2_S2_S2_fjLj128EEEEELb1ELb1ELb1ELb1EEEvNS_9FwdParamsE)
        /*0d94*/ 	.word	0x00000000


	//----- nvinfo : EIATTR_REGCOUNT
	.align		4
.L_588:
        /*0d98*/ 	.byte	0x04, 0x2f
        /*0d9a*/ 	.short	(.L_590 - .L_589)
	.align		4
.L_589:
        /*0d9c*/ 	.word	index@(_ZN10layer_norm13ln_fwd_kernelINS_13Kernel_traitsI13__nv_bfloat16S2_S2_S2_fjLj768ELj1ELj4ELj1ELj16ENS_18Kernel_traits_baseILj768ES2_S2_S2_S2_fjLj128EEEEELb1ELb1ELb1ELb0EEEvNS_9FwdParamsE)
        /*0da0*/ 	.word	0x00000096


	//----- nvinfo : EIATTR_FRAME_SIZE
	.align		4
.L_590:
        /*0da4*/ 	.byte	0x04, 0x11
        /*0da6*/ 	.short	(.L_592 - .L_591)
	.align		4
.L_591:
        /*0da8*/ 	.word	index@(_ZN10layer_norm13ln_fwd_kernelINS_13Kernel_traitsI13__nv_bfloat16S2_S2_S2_fjLj768ELj1ELj4ELj1ELj16ENS_18Kernel_traits_baseILj768ES2_S2_S2_S2_fjLj128EEEEELb1ELb1ELb1ELb0EEEvNS_9FwdParamsE)
        /*0dac*/ 	.word	0x00000000


	//----- nvinfo : EIATTR_REGCOUNT
	.align		4
.L_592:
        /*0db0*/ 	.byte	0x04, 0x2f
        /*0db2*/ 	.short	(.L_594 - .L_593)
	.align		4
.L_593:
        /*0db4*/ 	.word	index@(_ZN10layer_norm13ln_fwd_kernelINS_13Kernel_traitsI13__nv_bfloat16S2_S2_S2_fjLj768ELj1ELj4ELj1ELj16ENS_18Kernel_traits_baseILj768ES2_S2_S2_S2_fjLj128EEEEELb1ELb1ELb0ELb1EEEvNS_9FwdParamsE)
        /*0db8*/ 	.word	0x00000097


	//----- nvinfo : EIATTR_FRAME_SIZE
	.align		4
.L_594:
        /*0dbc*/ 	.byte	0x04, 0x11
        /*0dbe*/ 	.short	(.L_596 - .L_595)
	.align		4
.L_595:
        /*0dc0*/ 	.word	index@(_ZN10layer_norm13ln_fwd_kernelINS_13Kernel_traitsI13__nv_bfloat16S2_S2_S2_fjLj768ELj1ELj4ELj1ELj16ENS_18Kernel_traits_baseILj768ES2_S2_S2_S2_fjLj128EEEEELb1ELb1ELb0ELb1EEEvNS_9FwdParamsE)
        /*0dc4*/ 	.word	0x00000000


	//----- nvinfo : EIATTR_REGCOUNT
	.align		4
.L_596:
        /*0dc8*/ 	.byte	0x04, 0x2f
        /*0dca*/ 	.short	(.L_598 - .L_597)
	.align		4
.L_597:
        /*0dcc*/ 	.word	index@(_ZN10layer_norm13ln_fwd_kernelINS_13Kernel_traitsI13__nv_bfloat16S2_S2_S2_fjLj768ELj1ELj4ELj1ELj16ENS_18Kernel_traits_baseILj768ES2_S2_S2_S2_fjLj128EEEEELb1ELb1ELb0ELb0EEEvNS_9FwdParamsE)
        /*0dd0*/ 	.word	0x0000008c


	//----- nvinfo : EIATTR_FRAME_SIZE
	.align		4
.L_598:
        /*0dd4*/ 	.byte	0x04, 0x11
        /*0dd6*/ 	.short	(.L_600 - .L_599)
	.align		4
.L_599:
        /*0dd8*/ 	.word	index@(_ZN10layer_norm13ln_fwd_kernelINS_13Kernel_traitsI13__nv_bfloat16S2_S2_S2_fjLj768ELj1ELj4ELj1ELj16ENS_18Kernel_traits_baseILj768ES2_S2_S2_S2_fjLj128EEEEELb1ELb1ELb0ELb0EEEvNS_9FwdParamsE)
        /*0ddc*/ 	.word	0x00000000


	//----- nvinfo : EIATTR_REGCOUNT
	.align		4
.L_600:
        /*0de0*/ 	.byte	0x04, 0x2f
        /*0de2*/ 	.short	(.L_602 - .L_601)
	.align		4
.L_601:
        /*0de4*/ 	.word	index@(_ZN10layer_norm13ln_fwd_kernelINS_13Kernel_traitsI13__nv_bfloat16S2_S2_S2_fjLj768ELj1ELj4ELj1ELj16ENS_18Kernel_traits_baseILj768ES2_S2_S2_S2_fjLj128EEEEELb1ELb0ELb1ELb1EEEvNS_9FwdParamsE)
        /*0de8*/ 	.word	0x0000007f


	//----- nvinfo : EIATTR_FRAME_SIZE
	.align		4
.L_602:
        /*0dec*/ 	.byte	0x04, 0x11
        /*0dee*/ 	.short	(.L_604 - .L_603)
	.align		4
.L_603:
        /*0df0*/ 	.word	index@(_ZN10layer_norm13ln_fwd_kernelINS_13Kernel_traitsI13__nv_bfloat16S2_S2_S2_fjLj768ELj1ELj4ELj1ELj16ENS_18Kernel_traits_baseILj768ES2_S2_S2_S2_fjLj128EEEEELb1ELb0ELb1ELb1EEEvNS_9FwdParamsE)
        /*0df4*/ 	.word	0x00000000


	//----- nvinfo : EIATTR_REGCOUNT
	.align		4
.L_604:
        /*0df8*/ 	.byte	0x04, 0x2f
        /*0dfa*/ 	.short	(.L_606 - .L_605)
	.align		4
.L_605:
        /*0dfc*/ 	.word	index@(_ZN10layer_norm13ln_fwd_kernelINS_13Kernel_traitsI13__nv_bfloat16S2_S2_S2_fjLj768ELj1ELj4ELj1ELj16ENS_18Kernel_traits_baseILj768ES2_S2_S2_S2_fjLj128EEEEELb1ELb0ELb1ELb0EEEvNS_9FwdParamsE)
        /*0e00*/ 	.word	0x00000074


	//----- nvinfo : EIATTR_FRAME_SIZE
	.align		4
.L_606:
        /*0e04*/ 	.byte	0x04, 0x11
        /*0e06*/ 	.short	(.L_608 - .L_607)
	.align		4
.L_607:
        /*0e08*/ 	.word	index@(_ZN10layer_norm13ln_fwd_kernelINS_13Kernel_traitsI13__nv_bfloat16S2_S2_S2_fjLj768ELj1ELj4ELj1ELj16ENS_18Kernel_traits_baseILj768ES2_S2_S2_S2_fjLj128EEEEELb1ELb0ELb1ELb0EEEvNS_9FwdParamsE)
        /*0e0c*/ 	.word	0x00000000


	//----- nvinfo : EIATTR_REGCOUNT
	.align		4
.L_608:
        /*0e10*/ 	.byte	0x04, 0x2f
        /*0e12*/ 	.short	(.L_610 - .L_609)
	.align		4
.L_609:
        /*0e14*/ 	.word	index@(_ZN10layer_norm13ln_fwd_kernelINS_13Kernel_traitsI13__nv_bfloat16S2_S2_S2_fjLj768ELj1ELj4ELj1ELj16ENS_18Kernel_traits_baseILj768ES2_S2_S2_S2_fjLj128EEEEELb1ELb0ELb0ELb1EEEvNS_9FwdParamsE)
        /*0e18*/ 	.word	0x00000077


	//----- nvinfo : EIATTR_FRAME_SIZE
	.align		4
.L_610:
        /*0e1c*/ 	.byte	0x04, 0x11
        /*0e1e*/ 	.short	(.L_612 - .L_611)
	.align		4
.L_611:
        /*0e20*/ 	.word	index@(_ZN10layer_norm13ln_fwd_kernelINS_13Kernel_traitsI13__nv_bfloat16S2_S2_S2_fjLj768ELj1ELj4ELj1ELj16ENS_18Kernel_traits_baseILj768ES2_S2_S2_S2_fjLj128EEEEELb1ELb0ELb0ELb1EEEvNS_9FwdParamsE)
        /*0e24*/ 	.word	0x00000000


	//----- nvinfo : EIATTR_REGCOUNT
	.align		4
.L_612:
        /*0e28*/ 	.byte	0x04, 0x2f
        /*0e2a*/ 	.short	(.L_614 - .L_613)
	.align		4
.L_613:
        /*0e2c*/ 	.word	index@(_ZN10layer_norm13ln_fwd_kernelINS_13Kernel_traitsI13__nv_bfloat16S2_S2_S2_fjLj768ELj1ELj4ELj1ELj16ENS_18Kernel_traits_baseILj768ES2_S2_S2_S2_fjLj128EEEEELb1ELb0ELb0ELb0EEEvNS_9FwdParamsE)
        /*0e30*/ 	.word	0x00000060


	//----- nvinfo : EIATTR_FRAME_SIZE
	.align		4
.L_614:
        /*0e34*/ 	.byte	0x04, 0x11
        /*0e36*/ 	.short	(.L_616 - .L_615)
	.align		4
.L_615:
        /*0e38*/ 	.word	index@(_ZN10layer_norm13ln_fwd_kernelINS_13Kernel_traitsI13__nv_bfloat16S2_S2_S2_fjLj768ELj1ELj4ELj1ELj16ENS_18Kernel_traits_baseILj768ES2_S2_S2_S2_fjLj128EEEEELb1ELb0ELb0ELb0EEEvNS_9FwdParamsE)
        /*0e3c*/ 	.word	0x00000008


	//----- nvinfo : EIATTR_REGCOUNT
	.align		4
.L_616:
        /*0e40*/ 	.byte	0x04, 0x2f
        /*0e42*/ 	.short	(.L_618 - .L_617)
	.align		4
.L_617:
        /*0e44*/ 	.word	index@(_ZN10layer_norm13ln_fwd_kernelINS_13Kernel_traitsI13__nv_bfloat16S2_S2_S2_fjLj768ELj1ELj4ELj1ELj16ENS_18Kernel_traits_baseILj768ES2_S2_S2_S2_fjLj128EEEEELb0ELb1ELb1ELb1EEEvNS_9FwdParamsE)
        /*0e48*/ 	.word	0x0000007c


	//----- nvinfo : EIATTR_FRAME_SIZE
	.align		4
.L_618:
        /*0e4c*/ 	.byte	0x04, 0x11
        /*0e4e*/ 	.short	(.L_620 - .L_619)
	.align		4
.L_619:
        /*0e50*/ 	.word	index@(_ZN10layer_norm13ln_fwd_kernelINS_13Kernel_traitsI13__nv_bfloat16S2_S2_S2_fjLj768ELj1ELj4ELj1ELj16ENS_18Kernel_traits_baseILj768ES2_S2_S2_S2_fjLj128EEEEELb0ELb1ELb1ELb1EEEvNS_9FwdParamsE)
        /*0e54*/ 	.word	0x00000000


	//----- nvinfo : EIATTR_REGCOUNT
	.align		4
.L_620:
        /*0e58*/ 	.byte	0x04, 0x2f
        /*0e5a*/ 	.short	(.L_622 - .L_621)
	.align		4
.L_621:
        /*0e5c*/ 	.word	index@(_ZN10layer_norm13ln_fwd_kernelINS_13Kernel_traitsI13__nv_bfloat16S2_S2_S2_fjLj768ELj1ELj4ELj1ELj16ENS_18Kernel_traits_baseILj768ES2_S2_S2_S2_fjLj128EEEEELb0ELb1ELb1ELb0EEEvNS_9FwdParamsE)
        /*0e60*/ 	.word	0x0000007c


	//----- nvinfo : EIATTR_FRAME_SIZE
	.align		4
.L_622:
        /*0e64*/ 	.byte	0x04, 0x11
        /*0e66*/ 	.short	(.L_624 - .L_623)
	.align		4
.L_623:
        /*0e68*/ 	.word	index@(_ZN10layer_norm13ln_fwd_kernelINS_13Kernel_traitsI13__nv_bfloat16S2_S2_S2_fjLj768ELj1ELj4ELj1ELj16ENS_18Kernel_traits_baseILj768ES2_S2_S2_S2_fjLj128EEEEELb0ELb1ELb1ELb0EEEvNS_9FwdParamsE)
        /*0e6c*/ 	.word	0x00000000


	//----- nvinfo : EIATTR_REGCOUNT
	.align		4
.L_624:
        /*0e70*/ 	.byte	0x04, 0x2f
        /*0e72*/ 	.short	(.L_626 - .L_625)
	.align		4
.L_625:
        /*0e74*/ 	.word	index@(_ZN10layer_norm13ln_fwd_kernelINS_13Kernel_traitsI13__nv_bfloat16S2_S2_S2_fjLj768ELj1ELj4ELj1ELj16ENS_18Kernel_traits_baseILj768ES2_S2_S2_S2_fjLj128EEEEELb0ELb1ELb0ELb1EEEvNS_9FwdParamsE)
        /*0e78*/ 	.word	0x0000007f


	//----- nvinfo : EIATTR_FRAME_SIZE
	.align		4
.L_626:
        /*0e7c*/ 	.byte	0x04, 0x11
        /*0e7e*/ 	.short	(.L_628 - .L_627)
	.align		4
.L_627:
        /*0e80*/ 	.word	index@(_ZN10layer_norm13ln_fwd_kernelINS_13Kernel_traitsI13__nv_bfloat16S2_S2_S2_fjLj768ELj1ELj4ELj1ELj16ENS_18Kernel_traits_baseILj768ES2_S2_S2_S2_fjLj128EEEEELb0ELb1ELb0ELb1EEEvNS_9FwdParamsE)
        /*0e84*/ 	.word	0x00000000


	//----- nvinfo : EIATTR_REGCOUNT
	.align		4
.L_628:
        /*0e88*/ 	.byte	0x04, 0x2f
        /*0e8a*/ 	.short	(.L_630 - .L_629)
	.align		4
.L_629:
        /*0e8c*/ 	.word	index@(_ZN10layer_norm13ln_fwd_kernelINS_13Kernel_traitsI13__nv_bfloat16S2_S2_S2_fjLj768ELj1ELj4ELj1ELj16ENS_18Kernel_traits_baseILj768ES2_S2_S2_S2_fjLj128EEEEELb0ELb1ELb0ELb0EEEvNS_9FwdParamsE)
        /*0e90*/ 	.word	0x0000007b


	//----- nvinfo : EIATTR_FRAME_SIZE
	.align		4
.L_630:
        /*0e94*/ 	.byte	0x04, 0x11
        /*0e96*/ 	.short	(.L_632 - .L_631)
	.align		4
.L_631:
        /*0e98*/ 	.word	index@(_ZN10layer_norm13ln_fwd_kernelINS_13Kernel_traitsI13__nv_bfloat16S2_S2_S2_fjLj768ELj1ELj4ELj1ELj16ENS_18Kernel_traits_baseILj768ES2_S2_S2_S2_fjLj128EEEEELb0ELb1ELb0ELb0EEEvNS_9FwdParamsE)
        /*0e9c*/ 	.word	0x00000000


	//----- nvinfo : EIATTR_REGCOUNT
	.align		4
.L_632:
        /*0ea0*/ 	.byte	0x04, 0x2f
        /*0ea2*/ 	.short	(.L_634 - .L_633)
	.align		4
.L_633:
        /*0ea4*/ 	.word	index@(_ZN10layer_norm13ln_fwd_kernelINS_13Kernel_traitsI13__nv_bfloat16S2_S2_S2_fjLj768ELj1ELj4ELj1ELj16ENS_18Kernel_traits_baseILj768ES2_S2_S2_S2_fjLj128EEEEELb0ELb0ELb1ELb1EEEvNS_9FwdParamsE)
        /*0ea8*/ 	.word	0x00000050


	//----- nvinfo : EIATTR_FRAME_SIZE
	.align		4
.L_634:
        /*0eac*/ 	.byte	0x04, 0x11
        /*0eae*/ 	.short	(.L_636 - .L_635)
	.align		4
.L_635:
        /*0eb0*/ 	.word	index@(_ZN10layer_norm13ln_fwd_kernelINS_13Kernel_traitsI13__nv_bfloat16S2_S2_S2_fjLj768ELj1ELj4ELj1ELj16ENS_18Kernel_traits_baseILj768ES2_S2_S2_S2_fjLj128EEEEELb0ELb0ELb1ELb1EEEvNS_9FwdParamsE)
        /*0eb4*/ 	.word	0x00000000


	//----- nvinfo : EIATTR_REGCOUNT
	.align		4
.L_636:
        /*0eb8*/ 	.byte	0x04, 0x2f
        /*0eba*/ 	.short	(.L_638 - .L_637)
	.align		4
.L_637:
        /*0ebc*/ 	.word	index@(_ZN10layer_norm13ln_fwd_kernelINS_13Kernel_traitsI13__nv_bfloat16S2_S2_S2_fjLj768ELj1ELj4ELj1ELj16ENS_18Kernel_traits_baseILj768ES2_S2_S2_S2_fjLj128EEEEELb0ELb0ELb1ELb0EEEvNS_9FwdParamsE)
        /*0ec0*/ 	.word	0x0000005e


	//----- nvinfo : EIATTR_FRAME_SIZE
	.align		4
.L_638:
        /*0ec4*/ 	.byte	0x04, 0x11
        /*0ec6*/ 	.short	(.L_640 - .L_639)
	.align		4
.L_639:
        /*0ec8*/ 	.word	index@(_ZN10layer_norm13ln_fwd_kernelINS_13Kernel_traitsI13__nv_bfloat16S2_S2_S2_fjLj768ELj1ELj4ELj1ELj16ENS_18Kernel_traits_baseILj768ES2_S2_S2_S2_fjLj128EEEEELb0ELb0ELb1ELb0EEEvNS_9FwdParamsE)
        /*0ecc*/ 	.word	0x00000000


	//----- nvinfo : EIATTR_REGCOUNT
	.align		4
.L_640:
        /*0ed0*/ 	.byte	0x04, 0x2f
        /*0ed2*/ 	.short	(.L_642 - .L_641)
	.align		4
.L_641:
        /*0ed4*/ 	.word	index@(_ZN10layer_norm13ln_fwd_kernelINS_13Kernel_traitsI13__nv_bfloat16S2_S2_S2_fjLj768ELj1ELj4ELj1ELj16ENS_18Kernel_traits_baseILj768ES2_S2_S2_S2_fjLj128EEEEELb0ELb0ELb0ELb1EEEvNS_9FwdParamsE)
        /*0ed8*/ 	.word	0x00000060


	//----- nvinfo : EIATTR_FRAME_SIZE
	.align		4
.L_642:
        /*0edc*/ 	.byte	0x04, 0x11
        /*0ede*/ 	.short	(.L_644 - .L_643)
	.align		4
.L_643:
        /*0ee0*/ 	.word	index@(_ZN10layer_norm13ln_fwd_kernelINS_13Kernel_traitsI13__nv_bfloat16S2_S2_S2_fjLj768ELj1ELj4ELj1ELj16ENS_18Kernel_traits_baseILj768ES2_S2_S2_S2_fjLj128EEEEELb0ELb0ELb0ELb1EEEvNS_9FwdParamsE)
        /*0ee4*/ 	.word	0x00000000


	//----- nvinfo : EIATTR_REGCOUNT
	.align		4
.L_644:
        /*0ee8*/ 	.byte	0x04, 0x2f
        /*0eea*/ 	.short	(.L_646 - .L_645)
	.align		4
.L_645:
        /*0eec*/ 	.word	index@(_ZN10layer_norm13ln_fwd_kernelINS_13Kernel_traitsI13__nv_bfloat16S2_S2_S2_fjLj768ELj1ELj4ELj1ELj16ENS_18Kernel_traits_baseILj768ES2_S2_S2_S2_fjLj128EEEEELb0ELb0ELb0ELb0EEEvNS_9FwdParamsE)
        /*0ef0*/ 	.word	0x0000005e


	//----- nvinfo : EIATTR_FRAME_SIZE
	.align		4
.L_646:
        /*0ef4*/ 	.byte	0x04, 0x11
        /*0ef6*/ 	.short	(.L_648 - .L_647)
	.align		4
.L_647:
        /*0ef8*/ 	.word	index@(_ZN10layer_norm13ln_fwd_kernelINS_13Kernel_traitsI13__nv_bfloat16S2_S2_S2_fjLj768ELj1ELj4ELj1ELj16ENS_18Kernel_traits_baseILj768ES2_S2_S2_S2_fjLj128EEEEELb0ELb0ELb0ELb0EEEvNS_9FwdParamsE)
        /*0efc*/ 	.word	0x00000000


	//----- nvinfo : EIATTR_MIN_STACK_SIZE
	.align		4
.L_648:
        /*0f00*/ 	.byte	0x04, 0x12
        /*0f02*/ 	.short	(.L_650 - .L_649)
	.align		4
.L_649:
        /*0f04*/ 	.word	index@(_ZN10layer_norm13ln_fwd_kernelINS_13Kernel_traitsI13__nv_bfloat16S2_S2_S2_fjLj768ELj1ELj4ELj1ELj16ENS_18Kernel_traits_baseILj768ES2_S2_S2_S2_fjLj128EEEEELb0ELb0ELb0ELb0EEEvNS_9FwdParamsE)
        /*0f08*/ 	.word	0x00000000


	//----- nvinfo : EIATTR_MIN_STACK_SIZE
	.align		4
.L_650:
        /*0f0c*/ 	.byte	0x04, 0x12
        /*0f0e*/ 	.short	(.L_652 - .L_651)
	.align		4
.L_651:
        /*0f10*/ 	.word	index@(_ZN10layer_norm13ln_fwd_kernelINS_13Kernel_traitsI13__nv_bfloat16S2_S2_S2_fjLj768ELj1ELj4ELj1ELj16ENS_18Kernel_traits_baseILj768ES2_S2_S2_S2_fjLj128EEEEELb0ELb0ELb0ELb1EEEvNS_9FwdParamsE)
        /*0f14*/ 	.word	0x00000000


	//----- nvinfo : EIATTR_MIN_STACK_SIZE
	.align		4
.L_652:
        /*0f18*/ 	.byte	0x04, 0x12
        /*0f1a*/ 	.short	(.L_654 - .L_653)
	.align		4
.L_653:
        /*0f1c*/ 	.word	index@(_ZN10layer_norm13ln_fwd_kernelINS_13Kernel_traitsI13__nv_bfloat16S2_S2_S2_fjLj768ELj1ELj4ELj1ELj16ENS_18Kernel_traits_baseILj768ES2_S2_S2_S2_fjLj128EEEEELb0ELb0ELb1ELb0EEEvNS_9FwdParamsE)
        /*0f20*/ 	.word	0x00000000


	//----- nvinfo : EIATTR_MIN_STACK_SIZE
	.align		4
.L_654:
        /*0f24*/ 	.byte	0x04, 0x12
        /*0f26*/ 	.short	(.L_656 - .L_655)
	.align		4
.L_655:
        /*0f28*/ 	.word	index@(_ZN10layer_norm13ln_fwd_kernelINS_13Kernel_traitsI13__nv_bfloat16S2_S2_S2_fjLj768ELj1ELj4ELj1ELj16ENS_18Kernel_traits_baseILj768ES2_S2_S2_S2_fjLj128EEEEELb0ELb0ELb1ELb1EEEvNS_9FwdParamsE)
        /*0f2c*/ 	.word	0x00000000


	//----- nvinfo : EIATTR_MIN_STACK_SIZE
	.align		4
.L_656:
        /*0f30*/ 	.byte	0x04, 0x12
        /*0f32*/ 	.short	(.L_658 - .L_657)
	.align		4
.L_657:
        /*0f34*/ 	.word	index@(_ZN10layer_norm13ln_fwd_kernelINS_13Kernel_traitsI13__nv_bfloat16S2_S2_S2_fjLj768ELj1ELj4ELj1ELj16ENS_18Kernel_traits_baseILj768ES2_S2_S2_S2_fjLj128EEEEELb0ELb1ELb0ELb0EEEvNS_9FwdParamsE)
        /*0f38*/ 	.word	0x00000000


	//----- nvinfo : EIATTR_MIN_STACK_SIZE
	.align		4
.L_658:
        /*0f3c*/ 	.byte	0x04, 0x12
        /*0f3e*/ 	.short	(.L_660 - .L_659)
	.align		4
.L_659:
        /*0f40*/ 	.word	index@(_ZN10layer_norm13ln_fwd_kernelINS_13Kernel_traitsI13__nv_bfloat16S2_S2_S2_fjLj768ELj1ELj4ELj1ELj16ENS_18Kernel_traits_baseILj768ES2_S2_S2_S2_fjLj128EEEEELb0ELb1ELb0ELb1EEEvNS_9FwdParamsE)
        /*0f44*/ 	.word	0x00000000


	//----- nvinfo : EIATTR_MIN_STACK_SIZE
	.align		4
.L_660:
        /*0f48*/ 	.byte	0x04, 0x12
        /*0f4a*/ 	.short	(.L_662 - .L_661)
	.align		4
.L_661:
        /*0f4c*/ 	.word	index@(_ZN10layer_norm13ln_fwd_kernelINS_13Kernel_traitsI13__nv_bfloat16S2_S2_S2_fjLj768ELj1ELj4ELj1ELj16ENS_18Kernel_traits_baseILj768ES2_S2_S2_S2_fjLj128EEEEELb0ELb1ELb1ELb0EEEvNS_9FwdParamsE)
        /*0f50*/ 	.word	0x00000000


	//----- nvinfo : EIATTR_MIN_STACK_SIZE
	.align		4
.L_662:
        /*0f54*/ 	.byte	0x04, 0x12
        /*0f56*/ 	.short	(.L_664 - .L_663)
	.align		4
.L_663:
        /*0f58*/ 	.word	index@(_ZN10layer_norm13ln_fwd_kernelINS_13Kernel_traitsI13__nv_bfloat16S2_S2_S2_fjLj768ELj1ELj4ELj1ELj16ENS_18Kernel_traits_baseILj768ES2_S2_S2_S2_fjLj128EEEEELb0ELb1ELb1ELb1EEEvNS_9FwdParamsE)
        /*0f5c*/ 	.word	0x00000000


	//----- nvinfo : EIATTR_MIN_STACK_SIZE
	.align		4
.L_664:
        /*0f60*/ 	.byte	0x04, 0x12
        /*0f62*/ 	.short	(.L_666 - .L_665)
	.align		4
.L_665:
        /*0f64*/ 	.word	index@(_ZN10layer_norm13ln_fwd_kernelINS_13Kernel_traitsI13__nv_bfloat16S2_S2_S2_fjLj768ELj1ELj4ELj1ELj16ENS_18Kernel_traits_baseILj768ES2_S2_S2_S2_fjLj128EEEEELb1ELb0ELb0ELb0EEEvNS_9FwdParamsE)
        /*0f68*/ 	.word	0x00000008


	//----- nvinfo : EIATTR_MIN_STACK_SIZE
	.align		4
.L_666:
        /*0f6c*/ 	.byte	0x04, 0x12
        /*0f6e*/ 	.short	(.L_668 - .L_667)
	.align		4
.L_667:
        /*0f70*/ 	.word	index@(_ZN10layer_norm13ln_fwd_kernelINS_13Kernel_traitsI13__nv_bfloat16S2_S2_S2_fjLj768ELj1ELj4ELj1ELj16ENS_18Kernel_traits_baseILj768ES2_S2_S2_S2_fjLj128EEEEELb1ELb0ELb0ELb1EEEvNS_9FwdParamsE)
        /*0f74*/ 	.word	0x00000000


	//----- nvinfo : EIATTR_MIN_STACK_SIZE
	.align		4
.L_668:
        /*0f78*/ 	.byte	0x04, 0x12
        /*0f7a*/ 	.short	(.L_670 - .L_669)
	.align		4
.L_669:
        /*0f7c*/ 	.word	index@(_ZN10layer_norm13ln_fwd_kernelINS_13Kernel_traitsI13__nv_bfloat16S2_S2_S2_fjLj768ELj1ELj4ELj1ELj16ENS_18Kernel_traits_baseILj768ES2_S2_S2_S2_fjLj128EEEEELb1ELb0ELb1ELb0EEEvNS_9FwdParamsE)
        /*0f80*/ 	.word	0x00000000


	//----- nvinfo : EIATTR_MIN_STACK_SIZE
	.align		4
.L_670:
        /*0f84*/ 	.byte	0x04, 0x12
        /*0f86*/ 	.short	(.L_672 - .L_671)
	.align		4
.L_671:
        /*0f88*/ 	.word	index@(_ZN10layer_norm13ln_fwd_kernelINS_13Kernel_traitsI13__nv_bfloat16S2_S2_S2_fjLj768ELj1ELj4ELj1ELj16ENS_18Kernel_traits_baseILj768ES2_S2_S2_S2_fjLj128EEEEELb1ELb0ELb1ELb1EEEvNS_9FwdParamsE)
        /*0f8c*/ 	.word	0x00000000


	//----- nvinfo : EIATTR_MIN_STACK_SIZE
	.align		4
.L_672:
        /*0f90*/ 	.byte	0x04, 0x12
        /*0f92*/ 	.short	(.L_674 - .L_673)
	.align		4
.L_673:
        /*0f94*/ 	.word	index@(_ZN10layer_norm13ln_fwd_kernelINS_13Kernel_traitsI13__nv_bfloat16S2_S2_S2_fjLj768ELj1ELj4ELj1ELj16ENS_18Kernel_traits_baseILj768ES2_S2_S2_S2_fjLj128EEEEELb1ELb1ELb0ELb0EEEvNS_9FwdParamsE)
        /*0f98*/ 	.word	0x00000000


	//----- nvinfo : EIATTR_MIN_STACK_SIZE
	.align		4
.L_674:
        /*0f9c*/ 	.byte	0x04, 0x12
        /*0f9e*/ 	.short	(.L_676 - .L_675)
	.align		4
.L_675:
        /*0fa0*/ 	.word	index@(_ZN10layer_norm13ln_fwd_kernelINS_13Kernel_traitsI13__nv_bfloat16S2_S2_S2_fjLj768ELj1ELj4ELj1ELj16ENS_18Kernel_traits_baseILj768ES2_S2_S2_S2_fjLj128EEEEELb1ELb1ELb0ELb1EEEvNS_9FwdParamsE)
        /*0fa4*/ 	.word	0x00000000


	//----- nvinfo : EIATTR_MIN_STACK_SIZE
	.align		4
.L_676:
        /*0fa8*/ 	.byte	0x04, 0x12
        /*0faa*/ 	.short	(.L_678 - .L_677)
	.align		4
.L_677:
        /*0fac*/ 	.word	index@(_ZN10layer_norm13ln_fwd_kernelINS_13Kernel_traitsI13__nv_bfloat16S2_S2_S2_fjLj768ELj1ELj4ELj1ELj16ENS_18Kernel_traits_baseILj768ES2_S2_S2_S2_fjLj128EEEEELb1ELb1ELb1ELb0EEEvNS_9FwdParamsE)
        /*0fb0*/ 	.word	0x00000000


	//----- nvinfo : EIATTR_MIN_STACK_SIZE
	.align		4
.L_678:
        /*0fb4*/ 	.byte	0x04, 0x12
        /*0fb6*/ 	.short	(.L_680 - .L_679)
	.align		4
.L_679:
        /*0fb8*/ 	.word	index@(_ZN10layer_norm13ln_fwd_kernelINS_13Kernel_traitsI13__nv_bfloat16S2_S2_S2_fjLj768ELj1ELj4ELj1ELj16ENS_18Kernel_traits_baseILj768ES2_S2_S2_S2_fjLj128EEEEELb1ELb1ELb1ELb1EEEvNS_9FwdParamsE)
        /*0fbc*/ 	.word	0x00000000


	//----- nvinfo : EIATTR_MIN_STACK_SIZE
	.align		4
.L_680:
        /*0fc0*/ 	.byte	0x04, 0x12
        /*0fc2*/ 	.short	(.L_682 - .L_681)
	.align		4
.L_681:
        /*0fc4*/ 	.word	index@(_ZN10layer_norm13ln_fwd_kernelINS_13Kernel_traitsI6__halfS2_S2_S2_fjLj768ELj1ELj4ELj1ELj16ENS_18Kernel_traits_baseILj768ES2_S2_S2_S2_fjLj128EEEEELb0ELb0ELb0ELb0EEEvNS_9FwdParamsE)
        /*0fc8*/ 	.word	0x00000000


	//----- nvinfo : EIATTR_MIN_STACK_SIZE
	.align		4
.L_682:
        /*0fcc*/ 	.byte	0x04, 0x12
        /*0fce*/ 	.short	(.L_684 - .L_683)
	.align		4
.L_683:
        /*0fd0*/ 	.word	index@(_ZN10layer_norm13ln_fwd_kernelINS_13Kernel_traitsI6__halfS2_S2_S2_fjLj768ELj1ELj4ELj1ELj16ENS_18Kernel_traits_baseILj768ES2_S2_S2_S2_fjLj128EEEEELb0ELb0ELb0ELb1EEEvNS_9FwdParamsE)
        /*0fd4*/ 	.word	0x00000000


	//----- nvinfo : EIATTR_MIN_STACK_SIZE
	.align		4
.L_684:
        /*0fd8*/ 	.byte	0x04, 0x12
        /*0fda*/ 	.short	(.L_686 - .L_685)
	.align		4
.L_685:
        /*0fdc*/ 	.word	index@(_ZN10layer_norm13ln_fwd_kernelINS_13Kernel_traitsI6__halfS2_S2_S2_fjLj768ELj1ELj4ELj1ELj16ENS_18Kernel_traits_baseILj768ES2_S2_S2_S2_fjLj128EEEEELb0ELb0ELb1ELb0EEEvNS_9FwdParamsE)
        /*0fe0*/ 	.word	0x00000000


	//----- nvinfo : EIATTR_MIN_STACK_SIZE
	.align		4
.L_686:
        /*0fe4*/ 	.byte	0x04, 0x12
        /*0fe6*/ 	.short	(.L_688 - .L_687)
	.align		4
.L_687:
        /*0fe8*/ 	.word	index@(_ZN10layer_norm13ln_fwd_kernelINS_13Kernel_traitsI6__halfS2_S2_S2_fjLj768ELj1ELj4ELj1ELj16ENS_18Kernel_traits_baseILj768ES2_S2_S2_S2_fjLj128EEEEELb0ELb0ELb1ELb1EEEvNS_9FwdParamsE)
        /*0fec*/ 	.word	0x00000000


	//----- nvinfo : EIATTR_MIN_STACK_SIZE
	.align		4
.L_688:
        /*0ff0*/ 	.byte	0x04, 0x12
        /*0ff2*/ 	.short	(.L_690 - .L_689)
	.align		4
.L_689:
        /*0ff4*/ 	.word	index@(_ZN10layer_norm13ln_fwd_kernelINS_13Kernel_traitsI6__halfS2_S2_S2_fjLj768ELj1ELj4ELj1ELj16ENS_18Kernel_traits_baseILj768ES2_S2_S2_S2_fjLj128EEEEELb0ELb1ELb0ELb0EEEvNS_9FwdParamsE)
        /*0ff8*/ 	.word	0x00000000


	//----- nvinfo : EIATTR_MIN_STACK_SIZE
	.align		4
.L_690:
        /*0ffc*/ 	.byte	0x04, 0x12
        /*0ffe*/ 	.short	(.L_692 - .L_691)
	.align		4
.L_691:
        /*1000*/ 	.word	index@(_ZN10layer_norm13ln_fwd_kernelINS_13Kernel_traitsI6__halfS2_S2_S2_fjLj768ELj1ELj4ELj1ELj16ENS_18Kernel_traits_baseILj768ES2_S2_S2_S2_fjLj128EEEEELb0ELb1ELb0ELb1EEEvNS_9FwdParamsE)
        /*1004*/ 	.word	0x00000000


	//----- nvinfo : EIATTR_MIN_STACK_SIZE
	.align		4
.L_692:
        /*1008*/ 	.byte	0x04, 0x12
        /*100a*/ 	.short	(.L_694 - .L_693)
	.align		4
.L_693:
        /*100c*/ 	.word	index@(_ZN10layer_norm13ln_fwd_kernelINS_13Kernel_traitsI6__halfS2_S2_S2_fjLj768ELj1ELj4ELj1ELj16ENS_18Kernel_traits_baseILj768ES2_S2_S2_S2_fjLj128EEEEELb0ELb1ELb1ELb0EEEvNS_9FwdParamsE)
        /*1010*/ 	.word	0x00000000


	//----- nvinfo : EIATTR_MIN_STACK_SIZE
	.align		4
.L_694:
        /*1014*/ 	.byte	0x04, 0x12
        /*1016*/ 	.short	(.L_696 - .L_695)
	.align		4
.L_695:
        /*1018*/ 	.word	index@(_ZN10layer_norm13ln_fwd_kernelINS_13Kernel_traitsI6__halfS2_S2_S2_fjLj768ELj1ELj4ELj1ELj16ENS_18Kernel_traits_baseILj768ES2_S2_S2_S2_fjLj128EEEEELb0ELb1ELb1ELb1EEEvNS_9FwdParamsE)
        /*101c*/ 	.word	0x00000000


	//----- nvinfo : EIATTR_MIN_STACK_SIZE
	.align		4
.L_696:
        /*1020*/ 	.byte	0x04, 0x12
        /*1022*/ 	.short	(.L_698 - .L_697)
	.align		4
.L_697:
        /*1024*/ 	.word	index@(_ZN10layer_norm13ln_fwd_kernelINS_13Kernel_traitsI6__halfS2_S2_S2_fjLj768ELj1ELj4ELj1ELj16ENS_18Kernel_traits_baseILj768ES2_S2_S2_S2_fjLj128EEEEELb1ELb0ELb0ELb0EEEvNS_9FwdParamsE)
        /*1028*/ 	.word	0x00000000


	//----- nvinfo : EIATTR_MIN_STACK_SIZE
	.align		4
.L_698:
        /*102c*/ 	.byte	0x04, 0x12
        /*102e*/ 	.short	(.L_700 - .L_699)
	.align		4
.L_699:
        /*1030*/ 	.word	index@(_ZN10layer_norm13ln_fwd_kernelINS_13Kernel_traitsI6__halfS2_S2_S2_fjLj768ELj1ELj4ELj1ELj16ENS_18Kernel_traits_baseILj768ES2_S2_S2_S2_fjLj128EEEEELb1ELb0ELb0ELb1EEEvNS_9FwdParamsE)
        /*1034*/ 	.word	0x00000000


	//----- nvinfo : EIATTR_MIN_STACK_SIZE
	.align		4
.L_700:
        /*1038*/ 	.byte	0x04, 0x12
        /*103a*/ 	.short	(.L_702 - .L_701)
	.align		4
.L_701:
        /*103c*/ 	.word	index@(_ZN10layer_norm13ln_fwd_kernelINS_13Kernel_traitsI6__halfS2_S2_S2_fjLj768ELj1ELj4ELj1ELj16ENS_18Kernel_traits_baseILj768ES2_S2_S2_S2_fjLj128EEEEELb1ELb0ELb1ELb0EEEvNS_9FwdParamsE)
        /*1040*/ 	.word	0x00000000


	//----- nvinfo : EIATTR_MIN_STACK_SIZE
	.align		4
.L_702:
        /*1044*/ 	.byte	0x04, 0x12
        /*1046*/ 	.short	(.L_704 - .L_703)
	.align		4
.L_703:
        /*1048*/ 	.word	index@(_ZN10layer_norm13ln_fwd_kernelINS_13Kernel_traitsI6__halfS2_S2_S2_fjLj768ELj1ELj4ELj1ELj16ENS_18Kernel_traits_baseILj768ES2_S2_S2_S2_fjLj128EEEEELb1ELb0ELb1ELb1EEEvNS_9FwdParamsE)
        /*104c*/ 	.word	0x00000000


	//----- nvinfo : EIATTR_MIN_STACK_SIZE
	.align		4
.L_704:
        /*1050*/ 	.byte	0x04, 0x12
        /*1052*/ 	.short	(.L_706 - .L_705)
	.align		4
.L_705:
        /*1054*/ 	.word	index@(_ZN10layer_norm13ln_fwd_kernelINS_13Kernel_traitsI6__halfS2_S2_S2_fjLj768ELj1ELj4ELj1ELj16ENS_18Kernel_traits_baseILj768ES2_S2_S2_S2_fjLj128EEEEELb1ELb1ELb0ELb0EEEvNS_9FwdParamsE)
        /*1058*/ 	.word	0x00000000


	//----- nvinfo : EIATTR_MIN_STACK_SIZE
	.align		4
.L_706:
        /*105c*/ 	.byte	0x04, 0x12
        /*105e*/ 	.short	(.L_708 - .L_707)
	.align		4
.L_707:
        /*1060*/ 	.word	index@(_ZN10layer_norm13ln_fwd_kernelINS_13Kernel_traitsI6__halfS2_S2_S2_fjLj768ELj1ELj4ELj1ELj16ENS_18Kernel_traits_baseILj768ES2_S2_S2_S2_fjLj128EEEEELb1ELb1ELb0ELb1EEEvNS_9FwdParamsE)
        /*1064*/ 	.word	0x00000000


	//----- nvinfo : EIATTR_MIN_STACK_SIZE
	.align		4
.L_708:
        /*1068*/ 	.byte	0x04, 0x12
        /*106a*/ 	.short	(.L_710 - .L_709)
	.align		4
.L_709:
        /*106c*/ 	.word	index@(_ZN10layer_norm13ln_fwd_kernelINS_13Kernel_traitsI6__halfS2_S2_S2_fjLj768ELj1ELj4ELj1ELj16ENS_18Kernel_traits_baseILj768ES2_S2_S2_S2_fjLj128EEEEELb1ELb1ELb1ELb0EEEvNS_9FwdParamsE)
        /*1070*/ 	.word	0x00000000


	//----- nvinfo : EIATTR_MIN_STACK_SIZE
	.align		4
.L_710:
        /*1074*/ 	.byte	0x04, 0x12
        /*1076*/ 	.short	(.L_712 - .L_711)
	.align		4
.L_711:
        /*1078*/ 	.word	index@(_ZN10layer_norm13ln_fwd_kernelINS_13Kernel_traitsI6__halfS2_S2_S2_fjLj768ELj1ELj4ELj1ELj16ENS_18Kernel_traits_baseILj768ES2_S2_S2_S2_fjLj128EEEEELb1ELb1ELb1ELb1EEEvNS_9FwdParamsE)
        /*107c*/ 	.word	0x00000000


	//----- nvinfo : EIATTR_MIN_STACK_SIZE
	.align		4
.L_712:
        /*1080*/ 	.byte	0x04, 0x12
        /*1082*/ 	.short	(.L_714 - .L_713)
	.align		4
.L_713:
        /*1084*/ 	.word	index@(_ZN10layer_norm13ln_fwd_kernelINS_13Kernel_traitsIf13__nv_bfloat16S2_S2_fjLj768ELj1ELj4ELj1ELj16ENS_18Kernel_traits_baseILj768EfS2_S2_S2_fjLj128EEEEELb0ELb0ELb0ELb0EEEvNS_9FwdParamsE)
        /*1088*/ 	.word	0x00000000


	//----- nvinfo : EIATTR_MIN_STACK_SIZE
	.align		4
.L_714:
        /*108c*/ 	.byte	0x04, 0x12
        /*108e*/ 	.short	(.L_716 - .L_715)
	.align		4
.L_715:
        /*1090*/ 	.word	index@(_ZN10layer_norm13ln_fwd_kernelINS_13Kernel_traitsIf13__nv_bfloat16S2_S2_fjLj768ELj1ELj4ELj1ELj16ENS_18Kernel_traits_baseILj768EfS2_S2_S2_fjLj128EEEEELb0ELb0ELb0ELb1EEEvNS_9FwdParamsE)
        /*1094*/ 	.word	0x00000000


	//----- nvinfo : EIATTR_MIN_STACK_SIZE
	.align		4
.L_716:
        /*1098*/ 	.byte	0x04, 0x12
        /*109a*/ 	.short	(.L_718 - .L_717)
	.align		4
.L_717:
        /*109c*/ 	.word	index@(_ZN10layer_norm13ln_fwd_kernelINS_13Kernel_traitsIf13__nv_bfloat16S2_S2_fjLj768ELj1ELj4ELj1ELj16ENS_18Kernel_traits_baseILj768EfS2_S2_S2_fjLj128EEEEELb0ELb0ELb1ELb0EEEvNS_9FwdParamsE)
        /*10a0*/ 	.word	0x00000000


	//----- nvinfo : EIATTR_MIN_STACK_SIZE
	.align		4
.L_718:
        /*10a4*/ 	.byte	0x04, 0x12
        /*10a6*/ 	.short	(.L_720 - .L_719)
	.align		4
.L_719:
        /*10a8*/ 	.word	index@(_ZN10layer_norm13ln_fwd_kernelINS_13Kernel_traitsIf13__nv_bfloat16S2_S2_fjLj768ELj1ELj4ELj1ELj16ENS_18Kernel_traits_baseILj768EfS2_S2_S2_fjLj128EEEEELb0ELb0ELb1ELb1EEEvNS_9FwdParamsE)
        /*10ac*/ 	.word	0x00000000


	//----- nvinfo : EIATTR_MIN_STACK_SIZE
	.align		4
.L_720:
        /*10b0*/ 	.byte	0x04, 0x12
        /*10b2*/ 	.short	(.L_722 - .L_721)
	.align		4
.L_721:
        /*10b4*/ 	.word	index@(_ZN10layer_norm13ln_fwd_kernelINS_13Kernel_traitsIf13__nv_bfloat16S2_S2_fjLj768ELj1ELj4ELj1ELj16ENS_18Kernel_traits_baseILj768EfS2_S2_S2_fjLj128EEEEELb0ELb1ELb0ELb0EEEvNS_9FwdParamsE)
        /*10b8*/ 	.word	0x00000000


	//----- nvinfo : EIATTR_MIN_STACK_SIZE
	.align		4
.L_722:
        /*10bc*/ 	.byte	0x04, 0x12
        /*10be*/ 	.short	(.L_724 - .L_723)
	.align		4
.L_723:
        /*10c0*/ 	.word	index@(_ZN10layer_norm13ln_fwd_kernelINS_13Kernel_traitsIf13__nv_bfloat16S2_S2_fjLj768ELj1ELj4ELj1ELj16ENS_18Kernel_traits_baseILj768EfS2_S2_S2_fjLj128EEEEELb0ELb1ELb0ELb1EEEvNS_9FwdParamsE)
        /*10c4*/ 	.word	0x00000000


	//----- nvinfo : EIATTR_MIN_STACK_SIZE
	.align		4
.L_724:
        /*10c8*/ 	.byte	0x04, 0x12
        /*10ca*/ 	.short	(.L_726 - .L_725)
	.align		4
.L_725:
        /*10cc*/ 	.word	index@(_ZN10layer_norm13ln_fwd_kernelINS_13Kernel_traitsIf13__nv_bfloat16S2_S2_fjLj768ELj1ELj4ELj1ELj16ENS_18Kernel_traits_baseILj768EfS2_S2_S2_fjLj128EEEEELb0ELb1ELb1ELb0EEEvNS_9FwdParamsE)
        /*10d0*/ 	.word	0x00000000


	//----- nvinfo : EIATTR_MIN_STACK_SIZE
	.align		4
.L_726:
        /*10d4*/ 	.byte	0x04, 0x12
        /*10d6*/ 	.short	(.L_728 - .L_727)
	.align		4
.L_727:
        /*10d8*/ 	.word	index@(_ZN10layer_norm13ln_fwd_kernelINS_13Kernel_traitsIf13__nv_bfloat16S2_S2_fjLj768ELj1ELj4ELj1ELj16ENS_18Kernel_traits_baseILj768EfS2_S2_S2_fjLj128EEEEELb0ELb1ELb1ELb1EEEvNS_9FwdParamsE)
        /*10dc*/ 	.word	0x00000000


	//----- nvinfo : EIATTR_MIN_STACK_SIZE
	.align		4
.L_728:
        /*10e0*/ 	.byte	0x04, 0x12
        /*10e2*/ 	.short	(.L_730 - .L_729)
	.align		4
.L_729:
        /*10e4*/ 	.word	index@(_ZN10layer_norm13ln_fwd_kernelINS_13Kernel_traitsIf13__nv_bfloat16S2_S2_fjLj768ELj1ELj4ELj1ELj16ENS_18Kernel_traits_baseILj768EfS2_S2_S2_fjLj128EEEEELb1ELb0ELb0ELb0EEEvNS_9FwdParamsE)
        /*10e8*/ 	.word	0x00000000


	//----- nvinfo : EIATTR_MIN_STACK_SIZE
	.align		4
.L_730:
        /*10ec*/ 	.byte	0x04, 0x12
        /*10ee*/ 	.short	(.L_732 - .L_731)
	.align		4
.L_731:
        /*10f0*/ 	.word	index@(_ZN10layer_norm13ln_fwd_kernelINS_13Kernel_traitsIf13__nv_bfloat16S2_S2_fjLj768ELj1ELj4ELj1ELj16ENS_18Kernel_traits_baseILj768EfS2_S2_S2_fjLj128EEEEELb1ELb0ELb0ELb1EEEvNS_9FwdParamsE)
        /*10f4*/ 	.word	0x00000000


	//----- nvinfo : EIATTR_MIN_STACK_SIZE
	.align		4
.L_732:
        /*10f8*/ 	.byte	0x04, 0x12
        /*10fa*/ 	.short	(.L_734 - .L_733)
	.align		4
.L_733:
        /*10fc*/ 	.word	index@(_ZN10layer_norm13ln_fwd_kernelINS_13Kernel_traitsIf13__nv_bfloat16S2_S2_fjLj768ELj1ELj4ELj1ELj16ENS_18Kernel_traits_baseILj768EfS2_S2_S2_fjLj128EEEEELb1ELb0ELb1ELb0EEEvNS_9FwdParamsE)
        /*1100*/ 	.word	0x00000000


	//----- nvinfo : EIATTR_MIN_STACK_SIZE
	.align		4
.L_734:
        /*1104*/ 	.byte	0x04, 0x12
        /*1106*/ 	.short	(.L_736 - .L_735)
	.align		4
.L_735:
        /*1108*/ 	.word	index@(_ZN10layer_norm13ln_fwd_kernelINS_13Kernel_traitsIf13__nv_bfloat16S2_S2_fjLj768ELj1ELj4ELj1ELj16ENS_18Kernel_traits_baseILj768EfS2_S2_S2_fjLj128EEEEELb1ELb0ELb1ELb1EEEvNS_9FwdParamsE)
        /*110c*/ 	.word	0x00000000


	//----- nvinfo : EIATTR_MIN_STACK_SIZE
	.align		4
.L_736:
        /*1110*/ 	.byte	0x04, 0x12
        /*1112*/ 	.short	(.L_738 - .L_737)
	.align		4
.L_737:
        /*1114*/ 	.word	index@(_ZN10layer_norm13ln_fwd_kernelINS_13Kernel_traitsIf13__nv_bfloat16S2_S2_fjLj768ELj1ELj4ELj1ELj16ENS_18Kernel_traits_baseILj768EfS2_S2_S2_fjLj128EEEEELb1ELb1ELb0ELb0EEEvNS_9FwdParamsE)
        /*1118*/ 	.word	0x00000000


	//----- nvinfo : EIATTR_MIN_STACK_SIZE
	.align		4
.L_738:
        /*111c*/ 	.byte	0x04, 0x12
        /*111e*/ 	.short	(.L_740 - .L_739)
	.align		4
.L_739:
        /*1120*/ 	.word	index@(_ZN10layer_norm13ln_fwd_kernelINS_13Kernel_traitsIf13__nv_bfloat16S2_S2_fjLj768ELj1ELj4ELj1ELj16ENS_18Kernel_traits_baseILj768EfS2_S2_S2_fjLj128EEEEELb1ELb1ELb0ELb1EEEvNS_9FwdParamsE)
        /*1124*/ 	.word	0x00000000


	//----- nvinfo : EIATTR_MIN_STACK_SIZE
	.align		4
.L_740:
        /*1128*/ 	.byte	0x04, 0x12
        /*112a*/ 	.short	(.L_742 - .L_741)
	.align		4
.L_741:
        /*112c*/ 	.word	index@(_ZN10layer_norm13ln_fwd_kernelINS_13Kernel_traitsIf13__nv_bfloat16S2_S2_fjLj768ELj1ELj4ELj1ELj16ENS_18Kernel_traits_baseILj768EfS2_S2_S2_fjLj128EEEEELb1ELb1ELb1ELb0EEEvNS_9FwdParamsE)
        /*1130*/ 	.word	0x00000000


	//----- nvinfo : EIATTR_MIN_STACK_SIZE
	.align		4
.L_742:
        /*1134*/ 	.byte	0x04, 0x12
        /*1136*/ 	.short	(.L_744 - .L_743)
	.align		4
.L_743:
        /*1138*/ 	.word	index@(_ZN10layer_norm13ln_fwd_kernelINS_13Kernel_traitsIf13__nv_bfloat16S2_S2_fjLj768ELj1ELj4ELj1ELj16ENS_18Kernel_traits_baseILj768EfS2_S2_S2_fjLj128EEEEELb1ELb1ELb1ELb1EEEvNS_9FwdParamsE)
        /*113c*/ 	.word	0x00000000


	//----- nvinfo : EIATTR_MIN_STACK_SIZE
	.align		4
.L_744:
        /*1140*/ 	.byte	0x04, 0x12
        /*1142*/ 	.short	(.L_746 - .L_745)
	.align		4
.L_745:
        /*1144*/ 	.word	index@(_ZN10layer_norm13ln_fwd_kernelINS_13Kernel_traitsI13__nv_bfloat16S2_fS2_fjLj768ELj1ELj4ELj1ELj16ENS_18Kernel_traits_baseILj768ES2_S2_fS2_fjLj128EEEEELb0ELb0ELb0ELb0EEEvNS_9FwdParamsE)
        /*1148*/ 	.word	0x00000000


	//----- nvinfo : EIATTR_MIN_STACK_SIZE
	.align		4
.L_746:
        /*114c*/ 	.byte	0x04, 0x12
        /*114e*/ 	.short	(.L_748 - .L_747)
	.align		4
.L_747:
        /*1150*/ 	.word	index@(_ZN10layer_norm13ln_fwd_kernelINS_13Kernel_traitsI13__nv_bfloat16S2_fS2_fjLj768ELj1ELj4ELj1ELj16ENS_18Kernel_traits_baseILj768ES2_S2_fS2_fjLj128EEEEELb0ELb0ELb0ELb1EEEvNS_9FwdParamsE)
        /*1154*/ 	.word	0x00000000


	//----- nvinfo : EIATTR_MIN_STACK_SIZE
	.align		4
.L_748:
        /*1158*/ 	.byte	0x04, 0x12
        /*115a*/ 	.short	(.L_750 - .L_749)
	.align		4
.L_749:
        /*115c*/ 	.word	index@(_ZN10layer_norm13ln_fwd_kernelINS_13Kernel_traitsI13__nv_bfloat16S2_fS2_fjLj768ELj1ELj4ELj1ELj16ENS_18Kernel_traits_baseILj768ES2_S2_fS2_fjLj128EEEEELb0ELb0ELb1ELb0EEEvNS_9FwdParamsE)
        /*1160*/ 	.word	0x00000000


	//----- nvinfo : EIATTR_MIN_STACK_SIZE
	.align		4
.L_750:
        /*1164*/ 	.byte	0x04, 0x12
        /*1166*/ 	.short	(.L_752 - .L_751)
	.align		4
.L_751:
        /*1168*/ 	.word	index@(_ZN10layer_norm13ln_fwd_kernelINS_13Kernel_traitsI13__nv_bfloat16S2_fS2_fjLj768ELj1ELj4ELj1ELj16ENS_18Kernel_traits_baseILj768ES2_S2_fS2_fjLj128EEEEELb0ELb0ELb1ELb1EEEvNS_9FwdParamsE)
        /*116c*/ 	.word	0x00000000


	//----- nvinfo : EIATTR_MIN_STACK_SIZE
	.align		4
.L_752:
        /*1170*/ 	.byte	0x04, 0x12
        /*1172*/ 	.short	(.L_754 - .L_753)
	.align		4
.L_753:
        /*1174*/ 	.word	index@(_ZN10layer_norm13ln_fwd_kernelINS_13Kernel_traitsI13__nv_bfloat16S2_fS2_fjLj768ELj1ELj4ELj1ELj16ENS_18Kernel_traits_baseILj768ES2_S2_fS2_fjLj128EEEEELb0ELb1ELb0ELb0EEEvNS_9FwdParamsE)
        /*1178*/ 	.word	0x00000000


	//----- nvinfo : EIATTR_MIN_STACK_SIZE
	.align		4
.L_754:
        /*117c*/ 	.byte	0x04, 0x12
        /*117e*/ 	.short	(.L_756 - .L_755)
	.align		4
.L_755:
        /*1180*/ 	.word	index@(_ZN10layer_norm13ln_fwd_kernelINS_13Kernel_traitsI13__nv_bfloat16S2_fS2_fjLj768ELj1ELj4ELj1ELj16ENS_18Kernel_traits_baseILj768ES2_S2_fS2_fjLj128EEEEELb0ELb1ELb0ELb1EEEvNS_9FwdParamsE)
        /*1184*/ 	.word	0x00000000


	//----- nvinfo : EIATTR_MIN_STACK_SIZE
	.align		4
.L_756:
        /*1188*/ 	.byte	0x04, 0x12
        /*118a*/ 	.short	(.L_758 - .L_757)
	.align		4
.L_757:
        /*118c*/ 	.word	index@(_ZN10layer_norm13ln_fwd_kernelINS_13Kernel_traitsI13__nv_bfloat16S2_fS2_fjLj768ELj1ELj4ELj1ELj16ENS_18Kernel_traits_baseILj768ES2_S2_fS2_fjLj128EEEEELb0ELb1ELb1ELb0EEEvNS_9FwdParamsE)
        /*1190*/ 	.word	0x00000000


	//----- nvinfo : EIATTR_MIN_STACK_SIZE
	.align		4
.L_758:
        /*1194*/ 	.byte	0x04, 0x12
        /*1196*/ 	.short	(.L_760 - .L_759)
	.align		4
.L_759:
        /*1198*/ 	.word	index@(_ZN10layer_norm13ln_fwd_kernelINS_13Kernel_traitsI13__nv_bfloat16S2_fS2_fjLj768ELj1ELj4ELj1ELj16ENS_18Kernel_traits_baseILj768ES2_S2_fS2_fjLj128EEEEELb0ELb1ELb1ELb1EEEvNS_9FwdParamsE)
        /*119c*/ 	.word	0x00000000


	//----- nvinfo : EIATTR_MIN_STACK_SIZE
	.align		4
.L_760:
        /*11a0*/ 	.byte	0x04, 0x12
        /*11a2*/ 	.short	(.L_762 - .L_761)
	.align		4
.L_761:
        /*11a4*/ 	.word	index@(_ZN10layer_norm13ln_fwd_kernelINS_13Kernel_traitsI13__nv_bfloat16S2_fS2_fjLj768ELj1ELj4ELj1ELj16ENS_18Kernel_traits_baseILj768ES2_S2_fS2_fjLj128EEEEELb1ELb0ELb0ELb0EEEvNS_9FwdParamsE)
        /*11a8*/ 	.word	0x00000000


	//----- nvinfo : EIATTR_MIN_STACK_SIZE
	.align		4
.L_762:
        /*11ac*/ 	.byte	0x04, 0x12
        /*11ae*/ 	.short	(.L_764 - .L_763)
	.align		4
.L_763:
        /*11b0*/ 	.word	index@(_ZN10layer_norm13ln_fwd_kernelINS_13Kernel_traitsI13__nv_bfloat16S2_fS2_fjLj768ELj1ELj4ELj1ELj16ENS_18Kernel_traits_baseILj768ES2_S2_fS2_fjLj128EEEEELb1ELb0ELb0ELb1EEEvNS_9FwdParamsE)
        /*11b4*/ 	.word	0x00000000


	//----- nvinfo : EIATTR_MIN_STACK_SIZE
	.align		4
.L_764:
        /*11b8*/ 	.byte	0x04, 0x12
        /*11ba*/ 	.short	(.L_766 - .L_765)
	.align		4
.L_765:
        /*11bc*/ 	.word	index@(_ZN10layer_norm13ln_fwd_kernelINS_13Kernel_traitsI13__nv_bfloat16S2_fS2_fjLj768ELj1ELj4ELj1ELj16ENS_18Kernel_traits_baseILj768ES2_S2_fS2_fjLj128EEEEELb1ELb0ELb1ELb0EEEvNS_9FwdParamsE)
        /*11c0*/ 	.word	0x00000000


	//----- nvinfo : EIATTR_MIN_STACK_SIZE
	.align		4
.L_766:
        /*11c4*/ 	.byte	0x04, 0x12
        /*11c6*/ 	.short	(.L_768 - .L_767)
	.align		4
.L_767:
        /*11c8*/ 	.word	index@(_ZN10layer_norm13ln_fwd_kernelINS_13Kernel_traitsI13__nv_bfloat16S2_fS2_fjLj768ELj1ELj4ELj1ELj16ENS_18Kernel_traits_baseILj768ES2_S2_fS2_fjLj128EEEEELb1ELb0ELb1ELb1EEEvNS_9FwdParamsE)
        /*11cc*/ 	.word	0x00000000


	//----- nvinfo : EIATTR_MIN_STACK_SIZE
	.align		4
.L_768:
        /*11d0*/ 	.byte	0x04, 0x12
        /*11d2*/ 	.short	(.L_770 - .L_769)
	.align		4
.L_769:
        /*11d4*/ 	.word	index@(_ZN10layer_norm13ln_fwd_kernelINS_13Kernel_traitsI13__nv_bfloat16S2_fS2_fjLj768ELj1ELj4ELj1ELj16ENS_18Kernel_traits_baseILj768ES2_S2_fS2_fjLj128EEEEELb1ELb1ELb0ELb0EEEvNS_9FwdParamsE)
        /*11d8*/ 	.word	0x00000000


	//----- nvinfo : EIATTR_MIN_STACK_SIZE
	.align		4
.L_770:
        /*11dc*/ 	.byte	0x04, 0x12
        /*11de*/ 	.short	(.L_772 - .L_771)
	.align		4
.L_771:
        /*11e0*/ 	.word	index@(_ZN10layer_norm13ln_fwd_kernelINS_13Kernel_traitsI13__nv_bfloat16S2_fS2_fjLj768ELj1ELj4ELj1ELj16ENS_18Kernel_traits_baseILj768ES2_S2_fS2_fjLj128EEEEELb1ELb1ELb0ELb1EEEvNS_9FwdParamsE)
        /*11e4*/ 	.word	0x00000000


	//----- nvinfo : EIATTR_MIN_STACK_SIZE
	.align		4
.L_772:
        /*11e8*/ 	.byte	0x04, 0x12
        /*11ea*/ 	.short	(.L_774 - .L_773)
	.align		4
.L_773:
        /*11ec*/ 	.word	index@(_ZN10layer_norm13ln_fwd_kernelINS_13Kernel_traitsI13__nv_bfloat16S2_fS2_fjLj768ELj1ELj4ELj1ELj16ENS_18Kernel_traits_baseILj768ES2_S2_fS2_fjLj128EEEEELb1ELb1ELb1ELb0EEEvNS_9FwdParamsE)
        /*11f0*/ 	.word	0x00000000


	//----- nvinfo : EIATTR_MIN_STACK_SIZE
	.align		4
.L_774:
        /*11f4*/ 	.byte	0x04, 0x12
        /*11f6*/ 	.short	(.L_776 - .L_775)
	.align		4
.L_775:
        /*11f8*/ 	.word	index@(_ZN10layer_norm13ln_fwd_kernelINS_13Kernel_traitsI13__nv_bfloat16S2_fS2_fjLj768ELj1ELj4ELj1ELj16ENS_18Kernel_traits_baseILj768ES2_S2_fS2_fjLj128EEEEELb1ELb1ELb1ELb1EEEvNS_9FwdParamsE)
        /*11fc*/ 	.word	0x00000000


	//----- nvinfo : EIATTR_MIN_STACK_SIZE
	.align		4
.L_776:
        /*1200*/ 	.byte	0x04, 0x12
        /*1202*/ 	.short	(.L_778 - .L_777)
	.align		4
.L_777:
        /*1204*/ 	.word	index@(_ZN10layer_norm13ln_fwd_kernelINS_13Kernel_traitsIf13__nv_bfloat16fS2_fjLj768ELj1ELj4ELj1ELj16ENS_18Kernel_traits_baseILj768EfS2_fS2_fjLj128EEEEELb0ELb0ELb0ELb0EEEvNS_9FwdParamsE)
        /*1208*/ 	.word	0x00000000


	//----- nvinfo : EIATTR_MIN_STACK_SIZE
	.align		4
.L_778:
        /*120c*/ 	.byte	0x04, 0x12
        /*120e*/ 	.short	(.L_780 - .L_779)
	.align		4
.L_779:
        /*1210*/ 	.word	index@(_ZN10layer_norm13ln_fwd_kernelINS_13Kernel_traitsIf13__nv_bfloat16fS2_fjLj768ELj1ELj4ELj1ELj16ENS_18Kernel_traits_baseILj768EfS2_fS2_fjLj128EEEEELb0ELb0ELb0ELb1EEEvNS_9FwdParamsE)
        /*1214*/ 	.word	0x00000000


	//----- nvinfo : EIATTR_MIN_STACK_SIZE
	.align		4
.L_780:
        /*1218*/ 	.byte	0x04, 0x12
        /*121a*/ 	.short	(.L_782 - .L_781)
	.align		4
.L_781:
        /*121c*/ 	.word	index@(_ZN10layer_norm13ln_fwd_kernelINS_13Kernel_traitsIf13__nv_bfloat16fS2_fjLj768ELj1ELj4ELj1ELj16ENS_18Kernel_traits_baseILj768EfS2_fS2_fjLj128EEEEELb0ELb0ELb1ELb0EEEvNS_9FwdParamsE)
        /*1220*/ 	.word	0x00000000


	//----- nvinfo : EIATTR_MIN_STACK_SIZE
	.align		4
.L_782:
        /*1224*/ 	.byte	0x04, 0x12
        /*1226*/ 	.short	(.L_784 - .L_783)
	.align		4
.L_783:
        /*1228*/ 	.word	index@(_ZN10layer_norm13ln_fwd_kernelINS_13Kernel_traitsIf13__nv_bfloat16fS2_fjLj768ELj1ELj4ELj1ELj16ENS_18Kernel_traits_baseILj768EfS2_fS2_fjLj128EEEEELb0ELb0ELb1ELb1EEEvNS_9FwdParamsE)
        /*122c*/ 	.word	0x00000000


	//----- nvinfo : EIATTR_MIN_STACK_SIZE
	.align		4
.L_784:
        /*1230*/ 	.byte	0x04, 0x12
        /*1232*/ 	.short	(.L_786 - .L_785)
	.align		4
.L_785:
        /*1234*/ 	.word	index@(_ZN10layer_norm13ln_fwd_kernelINS_13Kernel_traitsIf13__nv_bfloat16fS2_fjLj768ELj1ELj4ELj1ELj16ENS_18Kernel_traits_baseILj768EfS2_fS2_fjLj128EEEEELb0ELb1ELb0ELb0EEEvNS_9FwdParamsE)
        /*1238*/ 	.word	0x00000000


	//----- nvinfo : EIATTR_MIN_STACK_SIZE
	.align		4
.L_786:
        /*123c*/ 	.byte	0x04, 0x12
        /*123e*/ 	.short	(.L_788 - .L_787)
	.align		4
.L_787:
        /*1240*/ 	.word	index@(_ZN10layer_norm13ln_fwd_kernelINS_13Kernel_traitsIf13__nv_bfloat16fS2_fjLj768ELj1ELj4ELj1ELj16ENS_18Kernel_traits_baseILj768EfS2_fS2_fjLj128EEEEELb0ELb1ELb0ELb1EEEvNS_9FwdParamsE)
        /*1244*/ 	.word	0x00000000


	//----- nvinfo : EIATTR_MIN_STACK_SIZE
	.align		4
.L_788:
        /*1248*/ 	.byte	0x04, 0x12
        /*124a*/ 	.short	(.L_790 - .L_789)
	.align		4
.L_789:
        /*124c*/ 	.word	index@(_ZN10layer_norm13ln_fwd_kernelINS_13Kernel_traitsIf13__nv_bfloat16fS2_fjLj768ELj1ELj4ELj1ELj16ENS_18Kernel_traits_baseILj768EfS2_fS2_fjLj128EEEEELb0ELb1ELb1ELb0EEEvNS_9FwdParamsE)
        /*1250*/ 	.word	0x00000000


	//----- nvinfo : EIATTR_MIN_STACK_SIZE
	.align		4
.L_790:
        /*1254*/ 	.byte	0x04, 0x12
        /*1256*/ 	.short	(.L_792 - .L_791)
	.align		4
.L_791:
        /*1258*/ 	.word	index@(_ZN10layer_norm13ln_fwd_kernelINS_13Kernel_traitsIf13__nv_bfloat16fS2_fjLj768ELj1ELj4ELj1ELj16ENS_18Kernel_traits_baseILj768EfS2_fS2_fjLj128EEEEELb0ELb1ELb1ELb1EEEvNS_9FwdParamsE)
        /*125c*/ 	.word	0x00000000


	//----- nvinfo : EIATTR_MIN_STACK_SIZE
	.align		4
.L_792:
        /*1260*/ 	.byte	0x04, 0x12
        /*1262*/ 	.short	(.L_794 - .L_793)
	.align		4
.L_793:
        /*1264*/ 	.word	index@(_ZN10layer_norm13ln_fwd_kernelINS_13Kernel_traitsIf13__nv_bfloat16fS2_fjLj768ELj1ELj4ELj1ELj16ENS_18Kernel_traits_baseILj768EfS2_fS2_fjLj128EEEEELb1ELb0ELb0ELb0EEEvNS_9FwdParamsE)
        /*1268*/ 	.word	0x00000000


	//----- nvinfo : EIATTR_MIN_STACK_SIZE
	.align		4
.L_794:
        /*126c*/ 	.byte	0x04, 0x12
        /*126e*/ 	.short	(.L_796 - .L_795)
	.align		4
.L_795:
        /*1270*/ 	.word	index@(_ZN10layer_norm13ln_fwd_kernelINS_13Kernel_traitsIf13__nv_bfloat16fS2_fjLj768ELj1ELj4ELj1ELj16ENS_18Kernel_traits_baseILj768EfS2_fS2_fjLj128EEEEELb1ELb0ELb0ELb1EEEvNS_9FwdParamsE)
        /*1274*/ 	.word	0x00000000


	//----- nvinfo : EIATTR_MIN_STACK_SIZE
	.align		4
.L_796:
        /*1278*/ 	.byte	0x04, 0x12
        /*127a*/ 	.short	(.L_798 - .L_797)
	.align		4
.L_797:
        /*127c*/ 	.word	index@(_ZN10layer_norm13ln_fwd_kernelINS_13Kernel_traitsIf13__nv_bfloat16fS2_fjLj768ELj1ELj4ELj1ELj16ENS_18Kernel_traits_baseILj768EfS2_fS2_fjLj128EEEEELb1ELb0ELb1ELb0EEEvNS_9FwdParamsE)
        /*1280*/ 	.word	0x00000000


	//----- nvinfo : EIATTR_MIN_STACK_SIZE
	.align		4
.L_798:
        /*1284*/ 	.byte	0x04, 0x12
        /*1286*/ 	.short	(.L_800 - .L_799)
	.align		4
.L_799:
        /*1288*/ 	.word	index@(_ZN10layer_norm13ln_fwd_kernelINS_13Kernel_traitsIf13__nv_bfloat16fS2_fjLj768ELj1ELj4ELj1ELj16ENS_18Kernel_traits_baseILj768EfS2_fS2_fjLj128EEEEELb1ELb0ELb1ELb1EEEvNS_9FwdParamsE)
        /*128c*/ 	.word	0x00000000


	//----- nvinfo : EIATTR_MIN_STACK_SIZE
	.align		4
.L_800:
        /*1290*/ 	.byte	0x04, 0x12
        /*1292*/ 	.short	(.L_802 - .L_801)
	.align		4
.L_801:
        /*1294*/ 	.word	index@(_ZN10layer_norm13ln_fwd_kernelINS_13Kernel_traitsIf13__nv_bfloat16fS2_fjLj768ELj1ELj4ELj1ELj16ENS_18Kernel_traits_baseILj768EfS2_fS2_fjLj128EEEEELb1ELb1ELb0ELb0EEEvNS_9FwdParamsE)
        /*1298*/ 	.word	0x00000000


	//----- nvinfo : EIATTR_MIN_STACK_SIZE
	.align		4
.L_802:
        /*129c*/ 	.byte	0x04, 0x12
        /*129e*/ 	.short	(.L_804 - .L_803)
	.align		4
.L_803:
        /*12a0*/ 	.word	index@(_ZN10layer_norm13ln_fwd_kernelINS_13Kernel_traitsIf13__nv_bfloat16fS2_fjLj768ELj1ELj4ELj1ELj16ENS_18Kernel_traits_baseILj768EfS2_fS2_fjLj128EEEEELb1ELb1ELb0ELb1EEEvNS_9FwdParamsE)
        /*12a4*/ 	.word	0x00000000


	//----- nvinfo : EIATTR_MIN_STACK_SIZE
	.align		4
.L_804:
        /*12a8*/ 	.byte	0x04, 0x12
        /*12aa*/ 	.short	(.L_806 - .L_805)
	.align		4
.L_805:
        /*12ac*/ 	.word	index@(_ZN10layer_norm13ln_fwd_kernelINS_13Kernel_traitsIf13__nv_bfloat16fS2_fjLj768ELj1ELj4ELj1ELj16ENS_18Kernel_traits_baseILj768EfS2_fS2_fjLj128EEEEELb1ELb1ELb1ELb0EEEvNS_9FwdParamsE)
        /*12b0*/ 	.word	0x00000000


	//----- nvinfo : EIATTR_MIN_STACK_SIZE
	.align		4
.L_806:
        /*12b4*/ 	.byte	0x04, 0x12
        /*12b6*/ 	.short	(.L_808 - .L_807)
	.align		4
.L_807:
        /*12b8*/ 	.word	index@(_ZN10layer_norm13ln_fwd_kernelINS_13Kernel_traitsIf13__nv_bfloat16fS2_fjLj768ELj1ELj4ELj1ELj16ENS_18Kernel_traits_baseILj768EfS2_fS2_fjLj128EEEEELb1ELb1ELb1ELb1EEEvNS_9FwdParamsE)
        /*12bc*/ 	.word	0x00000000


	//----- nvinfo : EIATTR_MIN_STACK_SIZE
	.align		4
.L_808:
        /*12c0*/ 	.byte	0x04, 0x12
        /*12c2*/ 	.short	(.L_810 - .L_809)
	.align		4
.L_809:
        /*12c4*/ 	.word	index@(_ZN10layer_norm13ln_fwd_kernelINS_13Kernel_traitsIf6__halfS2_S2_fjLj768ELj1ELj4ELj1ELj16ENS_18Kernel_traits_baseILj768EfS2_S2_S2_fjLj128EEEEELb0ELb0ELb0ELb0EEEvNS_9FwdParamsE)
        /*12c8*/ 	.word	0x00000000


	//----- nvinfo : EIATTR_MIN_STACK_SIZE
	.align		4
.L_810:
        /*12cc*/ 	.byte	0x04, 0x12
        /*12ce*/ 	.short	(.L_812 - .L_811)
	.align		4
.L_811:
        /*12d0*/ 	.word	index@(_ZN10layer_norm13ln_fwd_kernelINS_13Kernel_traitsIf6__halfS2_S2_fjLj768ELj1ELj4ELj1ELj16ENS_18Kernel_traits_baseILj768EfS2_S2_S2_fjLj128EEEEELb0ELb0ELb0ELb1EEEvNS_9FwdParamsE)
        /*12d4*/ 	.word	0x00000000


	//----- nvinfo : EIATTR_MIN_STACK_SIZE
	.align		4
.L_812:
        /*12d8*/ 	.byte	0x04, 0x12
        /*12da*/ 	.short	(.L_814 - .L_813)
	.align		4
.L_813:
        /*12dc*/ 	.word	index@(_ZN10layer_norm13ln_fwd_kernelINS_13Kernel_traitsIf6__halfS2_S2_fjLj768ELj1ELj4ELj1ELj16ENS_18Kernel_traits_baseILj768EfS2_S2_S2_fjLj128EEEEELb0ELb0ELb1ELb0EEEvNS_9FwdParamsE)
        /*12e0*/ 	.word	0x00000000


	//----- nvinfo : EIATTR_MIN_STACK_SIZE
	.align		4
.L_814:
        /*12e4*/ 	.byte	0x04, 0x12
        /*12e6*/ 	.short	(.L_816 - .L_815)
	.align		4
.L_815:
        /*12e8*/ 	.word	index@(_ZN10layer_norm13ln_fwd_kernelINS_13Kernel_traitsIf6__halfS2_S2_fjLj768ELj1ELj4ELj1ELj16ENS_18Kernel_traits_baseILj768EfS2_S2_S2_fjLj128EEEEELb0ELb0ELb1ELb1EEEvNS_9FwdParamsE)
        /*12ec*/ 	.word	0x00000000


	//----- nvinfo : EIATTR_MIN_STACK_SIZE
	.align		4
.L_816:
        /*12f0*/ 	.byte	0x04, 0x12
        /*12f2*/ 	.short	(.L_818 - .L_817)
	.align		4
.L_817:
        /*12f4*/ 	.word	index@(_ZN10layer_norm13ln_fwd_kernelINS_13Kernel_traitsIf6__halfS2_S2_fjLj768ELj1ELj4ELj1ELj16ENS_18Kernel_traits_baseILj768EfS2_S2_S2_fjLj128EEEEELb0ELb1ELb0ELb0EEEvNS_9FwdParamsE)
        /*12f8*/ 	.word	0x00000000


	//----- nvinfo : EIATTR_MIN_STACK_SIZE
	.align		4
.L_818:
        /*12fc*/ 	.byte	0x04, 0x12
        /*12fe*/ 	.short	(.L_820 - .L_819)
	.align		4
.L_819:
        /*1300*/ 	.word	index@(_ZN10layer_norm13ln_fwd_kernelINS_13Kernel_traitsIf6__halfS2_S2_fjLj768ELj1ELj4ELj1ELj16ENS_18Kernel_traits_baseILj768EfS2_S2_S2_fjLj128EEEEELb0ELb1ELb0ELb1EEEvNS_9FwdParamsE)
        /*1304*/ 	.word	0x00000000


	//----- nvinfo : EIATTR_MIN_STACK_SIZE
	.align		4
.L_820:
        /*1308*/ 	.byte	0x04, 0x12
        /*130a*/ 	.short	(.L_822 - .L_821)
	.align		4
.L_821:
        /*130c*/ 	.word	index@(_ZN10layer_norm13ln_fwd_kernelINS_13Kernel_traitsIf6__halfS2_S2_fjLj768ELj1ELj4ELj1ELj16ENS_18Kernel_traits_baseILj768EfS2_S2_S2_fjLj128EEEEELb0ELb1ELb1ELb0EEEvNS_9FwdParamsE)
        /*1310*/ 	.word	0x00000000


	//----- nvinfo : EIATTR_MIN_STACK_SIZE
	.align		4
.L_822:
        /*1314*/ 	.byte	0x04, 0x12
        /*1316*/ 	.short	(.L_824 - .L_823)
	.align		4
.L_823:
        /*1318*/ 	.word	index@(_ZN10layer_norm13ln_fwd_kernelINS_13Kernel_traitsIf6__halfS2_S2_fjLj768ELj1ELj4ELj1ELj16ENS_18Kernel_traits_baseILj768EfS2_S2_S2_fjLj128EEEEELb0ELb1ELb1ELb1EEEvNS_9FwdParamsE)
        /*131c*/ 	.word	0x00000000


	//----- nvinfo : EIATTR_MIN_STACK_SIZE
	.align		4
.L_824:
        /*1320*/ 	.byte	0x04, 0x12
        /*1322*/ 	.short	(.L_826 - .L_825)
	.align		4
.L_825:
        /*1324*/ 	.word	index@(_ZN10layer_norm13ln_fwd_kernelINS_13Kernel_traitsIf6__halfS2_S2_fjLj768ELj1ELj4ELj1ELj16ENS_18Kernel_traits_baseILj768EfS2_S2_S2_fjLj128EEEEELb1ELb0ELb0ELb0EEEvNS_9FwdParamsE)
        /*1328*/ 	.word	0x00000000


	//----- nvinfo : EIATTR_MIN_STACK_SIZE
	.align		4
.L_826:
        /*132c*/ 	.byte	0x04, 0x12
        /*132e*/ 	.short	(.L_828 - .L_827)
	.align		4
.L_827:
        /*1330*/ 	.word	index@(_ZN10layer_norm13ln_fwd_kernelINS_13Kernel_traitsIf6__halfS2_S2_fjLj768ELj1ELj4ELj1ELj16ENS_18Kernel_traits_baseILj768EfS2_S2_S2_fjLj128EEEEELb1ELb0ELb0ELb1EEEvNS_9FwdParamsE)
        /*1334*/ 	.word	0x00000000


	//----- nvinfo : EIATTR_MIN_STACK_SIZE
	.align		4
.L_828:
        /*1338*/ 	.byte	0x04, 0x12
        /*133a*/ 	.short	(.L_830 - .L_829)
	.align		4
.L_829:
        /*133c*/ 	.word	index@(_ZN10layer_norm13ln_fwd_kernelINS_13Kernel_traitsIf6__halfS2_S2_fjLj768ELj1ELj4ELj1ELj16ENS_18Kernel_traits_baseILj768EfS2_S2_S2_fjLj128EEEEELb1ELb0ELb1ELb0EEEvNS_9FwdParamsE)
        /*1340*/ 	.word	0x00000000


	//----- nvinfo : EIATTR_MIN_STACK_SIZE
	.align		4
.L_830:
        /*1344*/ 	.byte	0x04, 0x12
        /*1346*/ 	.short	(.L_832 - .L_831)
	.align		4
.L_831:
        /*1348*/ 	.word	index@(_ZN10layer_norm13ln_fwd_kernelINS_13Kernel_traitsIf6__halfS2_S2_fjLj768ELj1ELj4ELj1ELj16ENS_18Kernel_traits_baseILj768EfS2_S2_S2_fjLj128EEEEELb1ELb0ELb1ELb1EEEvNS_9FwdParamsE)
        /*134c*/ 	.word	0x00000000


	//----- nvinfo : EIATTR_MIN_STACK_SIZE
	.align		4
.L_832:
        /*1350*/ 	.byte	0x04, 0x12
        /*1352*/ 	.short	(.L_834 - .L_833)
	.align		4
.L_833:
        /*1354*/ 	.word	index@(_ZN10layer_norm13ln_fwd_kernelINS_13Kernel_traitsIf6__halfS2_S2_fjLj768ELj1ELj4ELj1ELj16ENS_18Kernel_traits_baseILj768EfS2_S2_S2_fjLj128EEEEELb1ELb1ELb0ELb0EEEvNS_9FwdParamsE)
        /*1358*/ 	.word	0x00000000


	//----- nvinfo : EIATTR_MIN_STACK_SIZE
	.align		4
.L_834:
        /*135c*/ 	.byte	0x04, 0x12
        /*135e*/ 	.short	(.L_836 - .L_835)
	.align		4
.L_835:
        /*1360*/ 	.word	index@(_ZN10layer_norm13ln_fwd_kernelINS_13Kernel_traitsIf6__halfS2_S2_fjLj768ELj1ELj4ELj1ELj16ENS_18Kernel_traits_baseILj768EfS2_S2_S2_fjLj128EEEEELb1ELb1ELb0ELb1EEEvNS_9FwdParamsE)
        /*1364*/ 	.word	0x00000000


	//----- nvinfo : EIATTR_MIN_STACK_SIZE
	.align		4
.L_836:
        /*1368*/ 	.byte	0x04, 0x12
        /*136a*/ 	.short	(.L_838 - .L_837)
	.align		4
.L_837:
        /*136c*/ 	.word	index@(_ZN10layer_norm13ln_fwd_kernelINS_13Kernel_traitsIf6__halfS2_S2_fjLj768ELj1ELj4ELj1ELj16ENS_18Kernel_traits_baseILj768EfS2_S2_S2_fjLj128EEEEELb1ELb1ELb1ELb0EEEvNS_9FwdParamsE)
        /*1370*/ 	.word	0x00000000


	//----- nvinfo : EIATTR_MIN_STACK_SIZE
	.align		4
.L_838:
        /*1374*/ 	.byte	0x04, 0x12
        /*1376*/ 	.short	(.L_840 - .L_839)
	.align		4
.L_839:
        /*1378*/ 	.word	index@(_ZN10layer_norm13ln_fwd_kernelINS_13Kernel_traitsIf6__halfS2_S2_fjLj768ELj1ELj4ELj1ELj16ENS_18Kernel_traits_baseILj768EfS2_S2_S2_fjLj128EEEEELb1ELb1ELb1ELb1EEEvNS_9FwdParamsE)
        /*137c*/ 	.word	0x00000000


	//----- nvinfo : EIATTR_MIN_STACK_SIZE
	.align		4
.L_840:
        /*1380*/ 	.byte	0x04, 0x12
        /*1382*/ 	.short	(.L_842 - .L_841)
	.align		4
.L_841:
        /*1384*/ 	.word	index@(_ZN10layer_norm13ln_fwd_kernelINS_13Kernel_traitsI6__halfS2_fS2_fjLj768ELj1ELj4ELj1ELj16ENS_18Kernel_traits_baseILj768ES2_S2_fS2_fjLj128EEEEELb0ELb0ELb0ELb0EEEvNS_9FwdParamsE)
        /*1388*/ 	.word	0x00000000


	//----- nvinfo : EIATTR_MIN_STACK_SIZE
	.align		4
.L_842:
        /*138c*/ 	.byte	0x04, 0x12
        /*138e*/ 	.short	(.L_844 - .L_843)
	.align		4
.L_843:
        /*1390*/ 	.word	index@(_ZN10layer_norm13ln_fwd_kernelINS_13Kernel_traitsI6__halfS2_fS2_fjLj768ELj1ELj4ELj1ELj16ENS_18Kernel_traits_baseILj768ES2_S2_fS2_fjLj128EEEEELb0ELb0ELb0ELb1EEEvNS_9FwdParamsE)
        /*1394*/ 	.word	0x00000000


	//----- nvinfo : EIATTR_MIN_STACK_SIZE
	.align		4
.L_844:
        /*1398*/ 	.byte	0x04, 0x12
        /*139a*/ 	.short	(.L_846 - .L_845)
	.align		4
.L_845:
        /*139c*/ 	.word	index@(_ZN10layer_norm13ln_fwd_kernelINS_13Kernel_traitsI6__halfS2_fS2_fjLj768ELj1ELj4ELj1ELj16ENS_18Kernel_traits_baseILj768ES2_S2_fS2_fjLj128EEEEELb0ELb0ELb1ELb0EEEvNS_9FwdParamsE)
        /*13a0*/ 	.word	0x00000000


	//----- nvinfo : EIATTR_MIN_STACK_SIZE
	.align		4
.L_846:
        /*13a4*/ 	.byte	0x04, 0x12
        /*13a6*/ 	.short	(.L_848 - .L_847)
	.align		4
.L_847:
        /*13a8*/ 	.word	index@(_ZN10layer_norm13ln_fwd_kernelINS_13Kernel_traitsI6__halfS2_fS2_fjLj768ELj1ELj4ELj1ELj16ENS_18Kernel_traits_baseILj768ES2_S2_fS2_fjLj128EEEEELb0ELb0ELb1ELb1EEEvNS_9FwdParamsE)
        /*13ac*/ 	.word	0x00000008


	//----- nvinfo : EIATTR_MIN_STACK_SIZE
	.align		4
.L_848:
        /*13b0*/ 	.byte	0x04, 0x12
        /*13b2*/ 	.short	(.L_850 - .L_849)
	.align		4
.L_849:
        /*13b4*/ 	.word	index@(_ZN10layer_norm13ln_fwd_kernelINS_13Kernel_traitsI6__halfS2_fS2_fjLj768ELj1ELj4ELj1ELj16ENS_18Kernel_traits_baseILj768ES2_S2_fS2_fjLj128EEEEELb0ELb1ELb0ELb0EEEvNS_9FwdParamsE)
        /*13b8*/ 	.word	0x00000000


	//----- nvinfo : EIATTR_MIN_STACK_SIZE
	.align		4
.L_850:
        /*13bc*/ 	.byte	0x04, 0x12
        /*13be*/ 	.short	(.L_852 - .L_851)
	.align		4
.L_851:
        /*13c0*/ 	.word	index@(_ZN10layer_norm13ln_fwd_kernelINS_13Kernel_traitsI6__halfS2_fS2_fjLj768ELj1ELj4ELj1ELj16ENS_18Kernel_traits_baseILj768ES2_S2_fS2_fjLj128EEEEELb0ELb1ELb0ELb1EEEvNS_9FwdParamsE)
        /*13c4*/ 	.word	0x00000000


	//----- nvinfo : EIATTR_MIN_STACK_SIZE
	.align		4
.L_852:
        /*13c8*/ 	.byte	0x04, 0x12
        /*13ca*/ 	.short	(.L_854 - .L_853)
	.align		4
.L_853:
        /*13cc*/ 	.word	index@(_ZN10layer_norm13ln_fwd_kernelINS_13Kernel_traitsI6__halfS2_fS2_fjLj768ELj1ELj4ELj1ELj16ENS_18Kernel_traits_baseILj768ES2_S2_fS2_fjLj128EEEEELb0ELb1ELb1ELb0EEEvNS_9FwdParamsE)
        /*13d0*/ 	.word	0x00000000


	//----- nvinfo : EIATTR_MIN_STACK_SIZE
	.align		4
.L_854:
        /*13d4*/ 	.byte	0x04, 0x12
        /*13d6*/ 	.short	(.L_856 - .L_855)
	.align		4
.L_855:
        /*13d8*/ 	.word	index@(_ZN10layer_norm13ln_fwd_kernelINS_13Kernel_traitsI6__halfS2_fS2_fjLj768ELj1ELj4ELj1ELj16ENS_18Kernel_traits_baseILj768ES2_S2_fS2_fjLj128EEEEELb0ELb1ELb1ELb1EEEvNS_9FwdParamsE)
        /*13dc*/ 	.word	0x00000000


	//----- nvinfo : EIATTR_MIN_STACK_SIZE
	.align		4
.L_856:
        /*13e0*/ 	.byte	0x04, 0x12
        /*13e2*/ 	.short	(.L_858 - .L_857)
	.align		4
.L_857:
        /*13e4*/ 	.word	index@(_ZN10layer_norm13ln_fwd_kernelINS_13Kernel_traitsI6__halfS2_fS2_fjLj768ELj1ELj4ELj1ELj16ENS_18Kernel_traits_baseILj768ES2_S2_fS2_fjLj128EEEEELb1ELb0ELb0ELb0EEEvNS_9FwdParamsE)
        /*13e8*/ 	.word	0x00000000


	//----- nvinfo : EIATTR_MIN_STACK_SIZE
	.align		4
.L_858:
        /*13ec*/ 	.byte	0x04, 0x12
        /*13ee*/ 	.short	(.L_860 - .L_859)
	.align		4
.L_859:
        /*13f0*/ 	.word	index@(_ZN10layer_norm13ln_fwd_kernelINS_13Kernel_traitsI6__halfS2_fS2_fjLj768ELj1ELj4ELj1ELj16ENS_18Kernel_traits_baseILj768ES2_S2_fS2_fjLj128EEEEELb1ELb0ELb0ELb1EEEvNS_9FwdParamsE)
        /*13f4*/ 	.word	0x00000000


	//----- nvinfo : EIATTR_MIN_STACK_SIZE
	.align		4
.L_860:
        /*13f8*/ 	.byte	0x04, 0x12
        /*13fa*/ 	.short	(.L_862 - .L_861)
	.align		4
.L_861:
        /*13fc*/ 	.word	index@(_ZN10layer_norm13ln_fwd_kernelINS_13Kernel_traitsI6__halfS2_fS2_fjLj768ELj1ELj4ELj1ELj16ENS_18Kernel_traits_baseILj768ES2_S2_fS2_fjLj128EEEEELb1ELb0ELb1ELb0EEEvNS_9FwdParamsE)
        /*1400*/ 	.word	0x00000000


	//----- nvinfo : EIATTR_MIN_STACK_SIZE
	.align		4
.L_862:
        /*1404*/ 	.byte	0x04, 0x12
        /*1406*/ 	.short	(.L_864 - .L_863)
	.align		4
.L_863:
        /*1408*/ 	.word	index@(_ZN10layer_norm13ln_fwd_kernelINS_13Kernel_traitsI6__halfS2_fS2_fjLj768ELj1ELj4ELj1ELj16ENS_18Kernel_traits_baseILj768ES2_S2_fS2_fjLj128EEEEELb1ELb0ELb1ELb1EEEvNS_9FwdParamsE)
        /*140c*/ 	.word	0x00000000


	//----- nvinfo : EIATTR_MIN_STACK_SIZE
	.align		4
.L_864:
        /*1410*/ 	.byte	0x04, 0x12
        /*1412*/ 	.short	(.L_866 - .L_865)
	.align		4
.L_865:
        /*1414*/ 	.word	index@(_ZN10layer_norm13ln_fwd_kernelINS_13Kernel_traitsI6__halfS2_fS2_fjLj768ELj1ELj4ELj1ELj16ENS_18Kernel_traits_baseILj768ES2_S2_fS2_fjLj128EEEEELb1ELb1ELb0ELb0EEEvNS_9FwdParamsE)
        /*1418*/ 	.word	0x00000000


	//----- nvinfo : EIATTR_MIN_STACK_SIZE
	.align		4
.L_866:
        /*141c*/ 	.byte	0x04, 0x12
        /*141e*/ 	.short	(.L_868 - .L_867)
	.align		4
.L_867:
        /*1420*/ 	.word	index@(_ZN10layer_norm13ln_fwd_kernelINS_13Kernel_traitsI6__halfS2_fS2_fjLj768ELj1ELj4ELj1ELj16ENS_18Kernel_traits_baseILj768ES2_S2_fS2_fjLj128EEEEELb1ELb1ELb0ELb1EEEvNS_9FwdParamsE)
        /*1424*/ 	.word	0x00000000


	//----- nvinfo : EIATTR_MIN_STACK_SIZE
	.align		4
.L_868:
        /*1428*/ 	.byte	0x04, 0x12
        /*142a*/ 	.short	(.L_870 - .L_869)
	.align		4
.L_869:
        /*142c*/ 	.word	index@(_ZN10layer_norm13ln_fwd_kernelINS_13Kernel_traitsI6__halfS2_fS2_fjLj768ELj1ELj4ELj1ELj16ENS_18Kernel_traits_baseILj768ES2_S2_fS2_fjLj128EEEEELb1ELb1ELb1ELb0EEEvNS_9FwdParamsE)
        /*1430*/ 	.word	0x00000000


	//----- nvinfo : EIATTR_MIN_STACK_SIZE
	.align		4
.L_870:
        /*1434*/ 	.byte	0x04, 0x12
        /*1436*/ 	.short	(.L_872 - .L_871)
	.align		4
.L_871:
        /*1438*/ 	.word	index@(_ZN10layer_norm13ln_fwd_kernelINS_13Kernel_traitsI6__halfS2_fS2_fjLj768ELj1ELj4ELj1ELj16ENS_18Kernel_traits_baseILj768ES2_S2_fS2_fjLj128EEEEELb1ELb1ELb1ELb1EEEvNS_9FwdParamsE)
        /*143c*/ 	.word	0x00000000


	//----- nvinfo : EIATTR_MIN_STACK_SIZE
	.align		4
.L_872:
        /*1440*/ 	.byte	0x04, 0x12
        /*1442*/ 	.short	(.L_874 - .L_873)
	.align		4
.L_873:
        /*1444*/ 	.word	index@(_ZN10layer_norm13ln_fwd_kernelINS_13Kernel_traitsIf6__halffS2_fjLj768ELj1ELj4ELj1ELj16ENS_18Kernel_traits_baseILj768EfS2_fS2_fjLj128EEEEELb0ELb0ELb0ELb0EEEvNS_9FwdParamsE)
        /*1448*/ 	.word	0x00000000


	//----- nvinfo : EIATTR_MIN_STACK_SIZE
	.align		4
.L_874:
        /*144c*/ 	.byte	0x04, 0x12
        /*144e*/ 	.short	(.L_876 - .L_875)
	.align		4
.L_875:
        /*1450*/ 	.word	index@(_ZN10layer_norm13ln_fwd_kernelINS_13Kernel_traitsIf6__halffS2_fjLj768ELj1ELj4ELj1ELj16ENS_18Kernel_traits_baseILj768EfS2_fS2_fjLj128EEEEELb0ELb0ELb0ELb1EEEvNS_9FwdParamsE)
        /*1454*/ 	.word	0x00000000


	//----- nvinfo : EIATTR_MIN_STACK_SIZE
	.align		4
.L_876:
        /*1458*/ 	.byte	0x04, 0x12
        /*145a*/ 	.short	(.L_878 - .L_877)
	.align		4
.L_877:
        /*145c*/ 	.word	index@(_ZN10layer_norm13ln_fwd_kernelINS_13Kernel_traitsIf6__halffS2_fjLj768ELj1ELj4ELj1ELj16ENS_18Kernel_traits_baseILj768EfS2_fS2_fjLj128EEEEELb0ELb0ELb1ELb0EEEvNS_9FwdParamsE)
        /*1460*/ 	.word	0x00000000


	//----- nvinfo : EIATTR_MIN_STACK_SIZE
	.align		4
.L_878:
        /*1464*/ 	.byte	0x04, 0x12
        /*1466*/ 	.short	(.L_880 - .L_879)
	.align		4
.L_879:
        /*1468*/ 	.word	index@(_ZN10layer_norm13ln_fwd_kernelINS_13Kernel_traitsIf6__halffS2_fjLj768ELj1ELj4ELj1ELj16ENS_18Kernel_traits_baseILj768EfS2_fS2_fjLj128EEEEELb0ELb0ELb1ELb1EEEvNS_9FwdParamsE)
        /*146c*/ 	.word	0x00000000


	//----- nvinfo : EIATTR_MIN_STACK_SIZE
	.align		4
.L_880:
        /*1470*/ 	.byte	0x04, 0x12
        /*1472*/ 	.short	(.L_882 - .L_881)
	.align		4
.L_881:
        /*1474*/ 	.word	index@(_ZN10layer_norm13ln_fwd_kernelINS_13Kernel_traitsIf6__halffS2_fjLj768ELj1ELj4ELj1ELj16ENS_18Kernel_traits_baseILj768EfS2_fS2_fjLj128EEEEELb0ELb1ELb0ELb0EEEvNS_9FwdParamsE)
        /*1478*/ 	.word	0x00000000


	//----- nvinfo : EIATTR_MIN_STACK_SIZE
	.align		4
.L_882:
        /*147c*/ 	.byte	0x04, 0x12
        /*147e*/ 	.short	(.L_884 - .L_883)
	.align		4
.L_883:
        /*1480*/ 	.word	index@(_ZN10layer_norm13ln_fwd_kernelINS_13Kernel_traitsIf6__halffS2_fjLj768ELj1ELj4ELj1ELj16ENS_18Kernel_traits_baseILj768EfS2_fS2_fjLj128EEEEELb0ELb1ELb0ELb1EEEvNS_9FwdParamsE)
        /*1484*/ 	.word	0x00000000


	//----- nvinfo : EIATTR_MIN_STACK_SIZE
	.align		4
.L_884:
        /*1488*/ 	.byte	0x04, 0x12
        /*148a*/ 	.short	(.L_886 - .L_885)
	.align		4
.L_885:
        /*148c*/ 	.word	index@(_ZN10layer_norm13ln_fwd_kernelINS_13Kernel_traitsIf6__halffS2_fjLj768ELj1ELj4ELj1ELj16ENS_18Kernel_traits_baseILj768EfS2_fS2_fjLj128EEEEELb0ELb1ELb1ELb0EEEvNS_9FwdParamsE)
        /*1490*/ 	.word	0x00000000


	//----- nvinfo : EIATTR_MIN_STACK_SIZE
	.align		4
.L_886:
        /*1494*/ 	.byte	0x04, 0x12
        /*1496*/ 	.short	(.L_888 - .L_887)
	.align		4
.L_887:
        /*1498*/ 	.word	index@(_ZN10layer_norm13ln_fwd_kernelINS_13Kernel_traitsIf6__halffS2_fjLj768ELj1ELj4ELj1ELj16ENS_18Kernel_traits_baseILj768EfS2_fS2_fjLj128EEEEELb0ELb1ELb1ELb1EEEvNS_9FwdParamsE)
        /*149c*/ 	.word	0x00000000


	//----- nvinfo : EIATTR_MIN_STACK_SIZE
	.align		4
.L_888:
        /*14a0*/ 	.byte	0x04, 0x12
        /*14a2*/ 	.short	(.L_890 - .L_889)
	.align		4
.L_889:
        /*14a4*/ 	.word	index@(_ZN10layer_norm13ln_fwd_kernelINS_13Kernel_traitsIf6__halffS2_fjLj768ELj1ELj4ELj1ELj16ENS_18Kernel_traits_baseILj768EfS2_fS2_fjLj128EEEEELb1ELb0ELb0ELb0EEEvNS_9FwdParamsE)
        /*14a8*/ 	.word	0x00000000


	//----- nvinfo : EIATTR_MIN_STACK_SIZE
	.align		4
.L_890:
        /*14ac*/ 	.byte	0x04, 0x12
        /*14ae*/ 	.short	(.L_892 - .L_891)
	.align		4
.L_891:
        /*14b0*/ 	.word	index@(_ZN10layer_norm13ln_fwd_kernelINS_13Kernel_traitsIf6__halffS2_fjLj768ELj1ELj4ELj1ELj16ENS_18Kernel_traits_baseILj768EfS2_fS2_fjLj128EEEEELb1ELb0ELb0ELb1EEEvNS_9FwdParamsE)
        /*14b4*/ 	.word	0x00000000


	//----- nvinfo : EIATTR_MIN_STACK_SIZE
	.align		4
.L_892:
        /*14b8*/ 	.byte	0x04, 0x12
        /*14ba*/ 	.short	(.L_894 - .L_893)
	.align		4
.L_893:
        /*14bc*/ 	.word	index@(_ZN10layer_norm13ln_fwd_kernelINS_13Kernel_traitsIf6__halffS2_fjLj768ELj1ELj4ELj1ELj16ENS_18Kernel_traits_baseILj768EfS2_fS2_fjLj128EEEEELb1ELb0ELb1ELb0EEEvNS_9FwdParamsE)
        /*14c0*/ 	.word	0x00000000


	//----- nvinfo : EIATTR_MIN_STACK_SIZE
	.align		4
.L_894:
        /*14c4*/ 	.byte	0x04, 0x12
        /*14c6*/ 	.short	(.L_896 - .L_895)
	.align		4
.L_895:
        /*14c8*/ 	.word	index@(_ZN10layer_norm13ln_fwd_kernelINS_13Kernel_traitsIf6__halffS2_fjLj768ELj1ELj4ELj1ELj16ENS_18Kernel_traits_baseILj768EfS2_fS2_fjLj128EEEEELb1ELb0ELb1ELb1EEEvNS_9FwdParamsE)
        /*14cc*/ 	.word	0x00000000


	//----- nvinfo : EIATTR_MIN_STACK_SIZE
	.align		4
.L_896:
        /*14d0*/ 	.byte	0x04, 0x12
        /*14d2*/ 	.short	(.L_898 - .L_897)
	.align		4
.L_897:
        /*14d4*/ 	.word	index@(_ZN10layer_norm13ln_fwd_kernelINS_13Kernel_traitsIf6__halffS2_fjLj768ELj1ELj4ELj1ELj16ENS_18Kernel_traits_baseILj768EfS2_fS2_fjLj128EEEEELb1ELb1ELb0ELb0EEEvNS_9FwdParamsE)
        /*14d8*/ 	.word	0x00000000


	//----- nvinfo : EIATTR_MIN_STACK_SIZE
	.align		4
.L_898:
        /*14dc*/ 	.byte	0x04, 0x12
        /*14de*/ 	.short	(.L_900 - .L_899)
	.align		4
.L_899:
        /*14e0*/ 	.word	index@(_ZN10layer_norm13ln_fwd_kernelINS_13Kernel_traitsIf6__halffS2_fjLj768ELj1ELj4ELj1ELj16ENS_18Kernel_traits_baseILj768EfS2_fS2_fjLj128EEEEELb1ELb1ELb0ELb1EEEvNS_9FwdParamsE)
        /*14e4*/ 	.word	0x00000000


	//----- nvinfo : EIATTR_MIN_STACK_SIZE
	.align		4
.L_900:
        /*14e8*/ 	.byte	0x04, 0x12
        /*14ea*/ 	.short	(.L_902 - .L_901)
	.align		4
.L_901:
        /*14ec*/ 	.word	index@(_ZN10layer_norm13ln_fwd_kernelINS_13Kernel_traitsIf6__halffS2_fjLj768ELj1ELj4ELj1ELj16ENS_18Kernel_traits_baseILj768EfS2_fS2_fjLj128EEEEELb1ELb1ELb1ELb0EEEvNS_9FwdParamsE)
        /*14f0*/ 	.word	0x00000000


	//----- nvinfo : EIATTR_MIN_STACK_SIZE
	.align		4
.L_902:
        /*14f4*/ 	.byte	0x04, 0x12
        /*14f6*/ 	.short	(.L_904 - .L_903)
	.align		4
.L_903:
        /*14f8*/ 	.word	index@(_ZN10layer_norm13ln_fwd_kernelINS_13Kernel_traitsIf6__halffS2_fjLj768ELj1ELj4ELj1ELj16ENS_18Kernel_traits_baseILj768EfS2_fS2_fjLj128EEEEELb1ELb1ELb1ELb1EEEvNS_9FwdParamsE)
        /*14fc*/ 	.word	0x00000000


	//----- nvinfo : EIATTR_MIN_STACK_SIZE
	.align		4
.L_904:
        /*1500*/ 	.byte	0x04, 0x12
        /*1502*/ 	.short	(.L_906 - .L_905)
	.align		4
.L_905:
        /*1504*/ 	.word	index@(_ZN10layer_norm13ln_fwd_kernelINS_13Kernel_traitsI6__halfffffjLj768ELj1ELj4ELj1ELj16ENS_18Kernel_traits_baseILj768ES2_ffffjLj128EEEEELb0ELb0ELb0ELb0EEEvNS_9FwdParamsE)
        /*1508*/ 	.word	0x00000000


	//----- nvinfo : EIATTR_MIN_STACK_SIZE
	.align		4
.L_906:
        /*150c*/ 	.byte	0x04, 0x12
        /*150e*/ 	.short	(.L_908 - .L_907)
	.align		4
.L_907:
        /*1510*/ 	.word	index@(_ZN10layer_norm13ln_fwd_kernelINS_13Kernel_traitsI6__halfffffjLj768ELj1ELj4ELj1ELj16ENS_18Kernel_traits_baseILj768ES2_ffffjLj128EEEEELb0ELb0ELb0ELb1EEEvNS_9FwdParamsE)
        /*1514*/ 	.word	0x00000000


	//----- nvinfo : EIATTR_MIN_STACK_SIZE
	.align		4
.L_908:
        /*1518*/ 	.byte	0x04, 0x12
        /*151a*/ 	.short	(.L_910 - .L_909)
	.align		4
.L_909:
        /*151c*/ 	.word	index@(_ZN10layer_norm13ln_fwd_kernelINS_13Kernel_traitsI6__halfffffjLj768ELj1ELj4ELj1ELj16ENS_18Kernel_traits_baseILj768ES2_ffffjLj128EEEEELb0ELb0ELb1ELb0EEEvNS_9FwdParamsE)
        /*1520*/ 	.word	0x00000000


	//----- nvinfo : EIATTR_MIN_STACK_SIZE
	.align		4
.L_910:
        /*1524*/ 	.byte	0x04, 0x12
        /*1526*/ 	.short	(.L_912 - .L_911)
	.align		4
.L_911:
        /*1528*/ 	.word	index@(_ZN10layer_norm13ln_fwd_kernelINS_13Kernel_traitsI6__halfffffjLj768ELj1ELj4ELj1ELj16ENS_18Kernel_traits_baseILj768ES2_ffffjLj128EEEEELb0ELb0ELb1ELb1EEEvNS_9FwdParamsE)
        /*152c*/ 	.word	0x00000000


	//----- nvinfo : EIATTR_MIN_STACK_SIZE
	.align		4
.L_912:
        /*1530*/ 	.byte	0x04, 0x12
        /*1532*/ 	.short	(.L_914 - .L_913)
	.align		4
.L_913:
        /*1534*/ 	.word	index@(_ZN10layer_norm13ln_fwd_kernelINS_13Kernel_traitsI6__halfffffjLj768ELj1ELj4ELj1ELj16ENS_18Kernel_traits_baseILj768ES2_ffffjLj128EEEEELb0ELb1ELb0ELb0EEEvNS_9FwdParamsE)
        /*1538*/ 	.word	0x00000000


	//----- nvinfo : EIATTR_MIN_STACK_SIZE
	.align		4
.L_914:
        /*153c*/ 	.byte	0x04, 0x12
        /*153e*/ 	.short	(.L_916 - .L_915)
	.align		4
.L_915:
        /*1540*/ 	.word	index@(_ZN10layer_norm13ln_fwd_kernelINS_13Kernel_traitsI6__halfffffjLj768ELj1ELj4ELj1ELj16ENS_18Kernel_traits_baseILj768ES2_ffffjLj128EEEEELb0ELb1ELb0ELb1EEEvNS_9FwdParamsE)
        /*1544*/ 	.word	0x00000000


	//----- nvinfo : EIATTR_MIN_STACK_SIZE
	.align		4
.L_916:
        /*1548*/ 	.byte	0x04, 0x12
        /*154a*/ 	.short	(.L_918 - .L_917)
	.align		4
.L_917:
        /*154c*/ 	.word	index@(_ZN10layer_norm13ln_fwd_kernelINS_13Kernel_traitsI6__halfffffjLj768ELj1ELj4ELj1ELj16ENS_18Kernel_traits_baseILj768ES2_ffffjLj128EEEEELb0ELb1ELb1ELb0EEEvNS_9FwdParamsE)
        /*1550*/ 	.word	0x00000000


	//----- nvinfo : EIATTR_MIN_STACK_SIZE
	.align		4
.L_918:
        /*1554*/ 	.byte	0x04, 0x12
        /*1556*/ 	.short	(.L_920 - .L_919)
	.align		4
.L_919:
        /*1558*/ 	.word	index@(_ZN10layer_norm13ln_fwd_kernelINS_13Kernel_traitsI6__halfffffjLj768ELj1ELj4ELj1ELj16ENS_18Kernel_traits_baseILj768ES2_ffffjLj128EEEEELb0ELb1ELb1ELb1EEEvNS_9FwdParamsE)
        /*155c*/ 	.word	0x00000000


	//----- nvinfo : EIATTR_MIN_STACK_SIZE
	.align		4
.L_920:
        /*1560*/ 	.byte	0x04, 0x12
        /*1562*/ 	.short	(.L_922 - .L_921)
	.align		4
.L_921:
        /*1564*/ 	.word	index@(_ZN10layer_norm13ln_fwd_kernelINS_13Kernel_traitsI6__halfffffjLj768ELj1ELj4ELj1ELj16ENS_18Kernel_traits_baseILj768ES2_ffffjLj128EEEEELb1ELb0ELb0ELb0EEEvNS_9FwdParamsE)
        /*1568*/ 	.word	0x00000000


	//----- nvinfo : EIATTR_MIN_STACK_SIZE
	.align		4
.L_922:
        /*156c*/ 	.byte	0x04, 0x12
        /*156e*/ 	.short	(.L_924 - .L_923)
	.align		4
.L_923:
        /*1570*/ 	.word	index@(_ZN10layer_norm13ln_fwd_kernelINS_13Kernel_traitsI6__halfffffjLj768ELj1ELj4ELj1ELj16ENS_18Kernel_traits_baseILj768ES2_ffffjLj128EEEEELb1ELb0ELb0ELb1EEEvNS_9FwdParamsE)
        /*1574*/ 	.word	0x00000000


	//----- nvinfo : EIATTR_MIN_STACK_SIZE
	.align		4
.L_924:
        /*1578*/ 	.byte	0x04, 0x12
        /*157a*/ 	.short	(.L_926 - .L_925)
	.align		4
.L_925:
        /*157c*/ 	.word	index@(_ZN10layer_norm13ln_fwd_kernelINS_13Kernel_traitsI6__halfffffjLj768ELj1ELj4ELj1ELj16ENS_18Kernel_traits_baseILj768ES2_ffffjLj128EEEEELb1ELb0ELb1ELb0EEEvNS_9FwdParamsE)
        /*1580*/ 	.word	0x00000000


	//----- nvinfo : EIATTR_MIN_STACK_SIZE
	.align		4
.L_926:
        /*1584*/ 	.byte	0x04, 0x12
        /*1586*/ 	.short	(.L_928 - .L_927)
	.align		4
.L_927:
        /*1588*/ 	.word	index@(_ZN10layer_norm13ln_fwd_kernelINS_13Kernel_traitsI6__halfffffjLj768ELj1ELj4ELj1ELj16ENS_18Kernel_traits_baseILj768ES2_ffffjLj128EEEEELb1ELb0ELb1ELb1EEEvNS_9FwdParamsE)
        /*158c*/ 	.word	0x00000000


	//----- nvinfo : EIATTR_MIN_STACK_SIZE
	.align		4
.L_928:
        /*1590*/ 	.byte	0x04, 0x12
        /*1592*/ 	.short	(.L_930 - .L_929)
	.align		4
.L_929:
        /*1594*/ 	.word	index@(_ZN10layer_norm13ln_fwd_kernelINS_13Kernel_traitsI6__halfffffjLj768ELj1ELj4ELj1ELj16ENS_18Kernel_traits_baseILj768ES2_ffffjLj128EEEEELb1ELb1ELb0ELb0EEEvNS_9FwdParamsE)
        /*1598*/ 	.word	0x00000000


	//----- nvinfo : EIATTR_MIN_STACK_SIZE
	.align		4
.L_930:
        /*159c*/ 	.byte	0x04, 0x12
        /*159e*/ 	.short	(.L_932 - .L_931)
	.align		4
.L_931:
        /*15a0*/ 	.word	index@(_ZN10layer_norm13ln_fwd_kernelINS_13Kernel_traitsI6__halfffffjLj768ELj1ELj4ELj1ELj16ENS_18Kernel_traits_baseILj768ES2_ffffjLj128EEEEELb1ELb1ELb0ELb1EEEvNS_9FwdParamsE)
        /*15a4*/ 	.word	0x00000000


	//----- nvinfo : EIATTR_MIN_STACK_SIZE
	.align		4
.L_932:
        /*15a8*/ 	.byte	0x04, 0x12
        /*15aa*/ 	.short	(.L_934 - .L_933)
	.align		4
.L_933:
        /*15ac*/ 	.word	index@(_ZN10layer_norm13ln_fwd_kernelINS_13Kernel_traitsI6__halfffffjLj768ELj1ELj4ELj1ELj16ENS_18Kernel_traits_baseILj768ES2_ffffjLj128EEEEELb1ELb1ELb1ELb0EEEvNS_9FwdParamsE)
        /*15b0*/ 	.word	0x00000000


	//----- nvinfo : EIATTR_MIN_STACK_SIZE
	.align		4
.L_934:
        /*15b4*/ 	.byte	0x04, 0x12
        /*15b6*/ 	.short	(.L_936 - .L_935)
	.align		4
.L_935:
        /*15b8*/ 	.word	index@(_ZN10layer_norm13ln_fwd_kernelINS_13Kernel_traitsI6__halfffffjLj768ELj1ELj4ELj1ELj16ENS_18Kernel_traits_baseILj768ES2_ffffjLj128EEEEELb1ELb1ELb1ELb1EEEvNS_9FwdParamsE)
        /*15bc*/ 	.word	0x00000000


	//----- nvinfo : EIATTR_MIN_STACK_SIZE
	.align		4
.L_936:
        /*15c0*/ 	.byte	0x04, 0x12
        /*15c2*/ 	.short	(.L_938 - .L_937)
	.align		4
.L_937:
        /*15c4*/ 	.word	index@(_ZN10layer_norm13ln_fwd_kernelINS_13Kernel_traitsIfffffjLj768ELj1ELj4ELj1ELj16ENS_18Kernel_traits_baseILj768EfffffjLj128EEEEELb0ELb0ELb0ELb0EEEvNS_9FwdParamsE)
        /*15c8*/ 	.word	0x00000000


	//----- nvinfo : EIATTR_MIN_STACK_SIZE
	.align		4
.L_938:
        /*15cc*/ 	.byte	0x04, 0x12
        /*15ce*/ 	.short	(.L_940 - .L_939)
	.align		4
.L_939:
        /*15d0*/ 	.word	index@(_ZN10layer_norm13ln_fwd_kernelINS_13Kernel_traitsIfffffjLj768ELj1ELj4ELj1ELj16ENS_18Kernel_traits_baseILj768EfffffjLj128EEEEELb0ELb0ELb0ELb1EEEvNS_9FwdParamsE)
        /*15d4*/ 	.word	0x00000000


	//----- nvinfo : EIATTR_MIN_STACK_SIZE
	.align		4
.L_940:
        /*15d8*/ 	.byte	0x04, 0x12
        /*15da*/ 	.short	(.L_942 - .L_941)
	.align		4
.L_941:
        /*15dc*/ 	.word	index@(_ZN10layer_norm13ln_fwd_kernelINS_13Kernel_traitsIfffffjLj768ELj1ELj4ELj1ELj16ENS_18Kernel_traits_baseILj768EfffffjLj128EEEEELb0ELb0ELb1ELb0EEEvNS_9FwdParamsE)
        /*15e0*/ 	.word	0x00000000


	//----- nvinfo : EIATTR_MIN_STACK_SIZE
	.align		4
.L_942:
        /*15e4*/ 	.byte	0x04, 0x12
        /*15e6*/ 	.short	(.L_944 - .L_943)
	.align		4
.L_943:
        /*15e8*/ 	.word	index@(_ZN10layer_norm13ln_fwd_kernelINS_13Kernel_traitsIfffffjLj768ELj1ELj4ELj1ELj16ENS_18Kernel_traits_baseILj768EfffffjLj128EEEEELb0ELb0ELb1ELb1EEEvNS_9FwdParamsE)
        /*15ec*/ 	.word	0x00000000


	//----- nvinfo : EIATTR_MIN_STACK_SIZE
	.align		4
.L_944:
        /*15f0*/ 	.byte	0x04, 0x12
        /*15f2*/ 	.short	(.L_946 - .L_945)
	.align		4
.L_945:
        /*15f4*/ 	.word	index@(_ZN10layer_norm13ln_fwd_kernelINS_13Kernel_traitsIfffffjLj768ELj1ELj4ELj1ELj16ENS_18Kernel_traits_baseILj768EfffffjLj128EEEEELb0ELb1ELb0ELb0EEEvNS_9FwdParamsE)
        /*15f8*/ 	.word	0x00000000


	//----- nvinfo : EIATTR_MIN_STACK_SIZE
	.align		4
.L_946:
        /*15fc*/ 	.byte	0x04, 0x12
        /*15fe*/ 	.short	(.L_948 - .L_947)
	.align		4
.L_947:
        /*1600*/ 	.word	index@(_ZN10layer_norm13ln_fwd_kernelINS_13Kernel_traitsIfffffjLj768ELj1ELj4ELj1ELj16ENS_18Kernel_traits_baseILj768EfffffjLj128EEEEELb0ELb1ELb0ELb1EEEvNS_9FwdParamsE)
        /*1604*/ 	.word	0x00000000


	//----- nvinfo : EIATTR_MIN_STACK_SIZE
	.align		4
.L_948:
        /*1608*/ 	.byte	0x04, 0x12
        /*160a*/ 	.short	(.L_950 - .L_949)
	.align		4
.L_949:
        /*160c*/ 	.word	index@(_ZN10layer_norm13ln_fwd_kernelINS_13Kernel_traitsIfffffjLj768ELj1ELj4ELj1ELj16ENS_18Kernel_traits_baseILj768EfffffjLj128EEEEELb0ELb1ELb1ELb0EEEvNS_9FwdParamsE)
        /*1610*/ 	.word	0x00000000


	//----- nvinfo : EIATTR_MIN_STACK_SIZE
	.align		4
.L_950:
        /*1614*/ 	.byte	0x04, 0x12
        /*1616*/ 	.short	(.L_952 - .L_951)
	.align		4
.L_951:
        /*1618*/ 	.word	index@(_ZN10layer_norm13ln_fwd_kernelINS_13Kernel_traitsIfffffjLj768ELj1ELj4ELj1ELj16ENS_18Kernel_traits_baseILj768EfffffjLj128EEEEELb0ELb1ELb1ELb1EEEvNS_9FwdParamsE)
        /*161c*/ 	.word	0x00000000


	//----- nvinfo : EIATTR_MIN_STACK_SIZE
	.align		4
.L_952:
        /*1620*/ 	.byte	0x04, 0x12
        /*1622*/ 	.short	(.L_954 - .L_953)
	.align		4
.L_953:
        /*1624*/ 	.word	index@(_ZN10layer_norm13ln_fwd_kernelINS_13Kernel_traitsIfffffjLj768ELj1ELj4ELj1ELj16ENS_18Kernel_traits_baseILj768EfffffjLj128EEEEELb1ELb0ELb0ELb0EEEvNS_9FwdParamsE)
        /*1628*/ 	.word	0x00000000


	//----- nvinfo : EIATTR_MIN_STACK_SIZE
	.align		4
.L_954:
        /*162c*/ 	.byte	0x04, 0x12
        /*162e*/ 	.short	(.L_956 - .L_955)
	.align		4
.L_955:
        /*1630*/ 	.word	index@(_ZN10layer_norm13ln_fwd_kernelINS_13Kernel_traitsIfffffjLj768ELj1ELj4ELj1ELj16ENS_18Kernel_traits_baseILj768EfffffjLj128EEEEELb1ELb0ELb0ELb1EEEvNS_9FwdParamsE)
        /*1634*/ 	.word	0x00000000


	//----- nvinfo : EIATTR_MIN_STACK_SIZE
	.align		4
.L_956:
        /*1638*/ 	.byte	0x04, 0x12
        /*163a*/ 	.short	(.L_958 - .L_957)
	.align		4
.L_957:
        /*163c*/ 	.word	index@(_ZN10layer_norm13ln_fwd_kernelINS_13Kernel_traitsIfffffjLj768ELj1ELj4ELj1ELj16ENS_18Kernel_traits_baseILj768EfffffjLj128EEEEELb1ELb0ELb1ELb0EEEvNS_9FwdParamsE)
        /*1640*/ 	.word	0x00000000


	//----- nvinfo : EIATTR_MIN_STACK_SIZE
	.align		4
.L_958:
        /*1644*/ 	.byte	0x04, 0x12
        /*1646*/ 	.short	(.L_960 - .L_959)
	.align		4
.L_959:
        /*1648*/ 	.word	index@(_ZN10layer_norm13ln_fwd_kernelINS_13Kernel_traitsIfffffjLj768ELj1ELj4ELj1ELj16ENS_18Kernel_traits_baseILj768EfffffjLj128EEEEELb1ELb0ELb1ELb1EEEvNS_9FwdParamsE)
        /*164c*/ 	.word	0x00000000


	//----- nvinfo : EIATTR_MIN_STACK_SIZE
	.align		4
.L_960:
        /*1650*/ 	.byte	0x04, 0x12
        /*1652*/ 	.short	(.L_962 - .L_961)
	.align		4
.L_961:
        /*1654*/ 	.word	index@(_ZN10layer_norm13ln_fwd_kernelINS_13Kernel_traitsIfffffjLj768ELj1ELj4ELj1ELj16ENS_18Kernel_traits_baseILj768EfffffjLj128EEEEELb1ELb1ELb0ELb0EEEvNS_9FwdParamsE)
        /*1658*/ 	.word	0x00000000


	//----- nvinfo : EIATTR_MIN_STACK_SIZE
	.align		4
.L_962:
        /*165c*/ 	.byte	0x04, 0x12
        /*165e*/ 	.short	(.L_964 - .L_963)
	.align		4
.L_963:
        /*1660*/ 	.word	index@(_ZN10layer_norm13ln_fwd_kernelINS_13Kernel_traitsIfffffjLj768ELj1ELj4ELj1ELj16ENS_18Kernel_traits_baseILj768EfffffjLj128EEEEELb1ELb1ELb0ELb1EEEvNS_9FwdParamsE)
        /*1664*/ 	.word	0x00000000


	//----- nvinfo : EIATTR_MIN_STACK_SIZE
	.align		4
.L_964:
        /*1668*/ 	.byte	0x04, 0x12
        /*166a*/ 	.short	(.L_966 - .L_965)
	.align		4
.L_965:
        /*166c*/ 	.word	index@(_ZN10layer_norm13ln_fwd_kernelINS_13Kernel_traitsIfffffjLj768ELj1ELj4ELj1ELj16ENS_18Kernel_traits_baseILj768EfffffjLj128EEEEELb1ELb1ELb1ELb0EEEvNS_9FwdParamsE)
        /*1670*/ 	.word	0x00000000


	//----- nvinfo : EIATTR_MIN_STACK_SIZE
	.align		4
.L_966:
        /*1674*/ 	.byte	0x04, 0x12
        /*1676*/ 	.short	(.L_968 - .L_967)
	.align		4
.L_967:
        /*1678*/ 	.word	index@(_ZN10layer_norm13ln_fwd_kernelINS_13Kernel_traitsIfffffjLj768ELj1ELj4ELj1ELj16ENS_18Kernel_traits_baseILj768EfffffjLj128EEEEELb1ELb1ELb1ELb1EEEvNS_9FwdParamsE)
        /*167c*/ 	.word	0x00000000
.L_968:


//--------------------- .nv.compat                --------------------------
	.section	.nv.compat,"",@"SHT_CUDA_COMPAT_INFO"
	.align	4
        /*0000*/ 	.byte	0x02, 0x09, 0x01, 0x00, 0x02, 0x02, 0x01, 0x00, 0x02, 0x05, 0x05, 0x00, 0x03, 0x07, 0x01, 0x01
        /*0010*/ 	.byte	0x02, 0x03, 0x00, 0x00, 0x02, 0x06, 0x01, 0x00, 0x04, 0x0b, 0x08, 0x00, 0x00, 0x00, 0x00, 0x00
        /*0020*/ 	.byte	0x00, 0x00, 0x00, 0x00


//--------------------- .nv.info._ZN10layer_norm13ln_fwd_kernelINS_13Kernel_traitsI13__nv_bfloat16S2_S2_S2_fjLj768ELj1ELj4ELj1ELj16ENS_18Kernel_traits_baseILj768ES2_S2_S2_S2_fjLj128EEEEELb0ELb0ELb0ELb0EEEvNS_9FwdParamsE --------------------------
	.section	.nv.info._ZN10layer_norm13ln_fwd_kernelINS_13Kernel_traitsI13__nv_bfloat16S2_S2_S2_fjLj768ELj1ELj4ELj1ELj16ENS_18Kernel_traits_baseILj768ES2_S2_S2_S2_fjLj128EEEEELb0ELb0ELb0ELb0EEEvNS_9FwdParamsE,"",@"SHT_CUDA_INFO"
	.sectionflags	@""
	.align	4


	//----- nvinfo : EIATTR_CUDA_API_VERSION
	.align		4
        /*0000*/ 	.byte	0x04, 0x37
        /*0002*/ 	.short	(.L_970 - .L_969)
.L_969:
        /*0004*/ 	.word	0x00000082


	//----- nvinfo : EIATTR_KPARAM_INFO
	.align		4
.L_970:
        /*0008*/ 	.byte	0x04, 0x17
        /*000a*/ 	.short	(.L_972 - .L_971)
.L_971:
        /*000c*/ 	.word	0x00000000
        /*0010*/ 	.short	0x0000
        /*0012*/ 	.short	0x0000
        /*0014*/ 	.byte	0x00, 0xf0, 0xa1, 0x03


	//----- nvinfo : EIATTR_SPARSE_MMA_MASK
	.align		4
.L_972:
        /*0018*/ 	.byte	0x03, 0x50
        /*001a*/ 	.short	0x0000


	//----- nvinfo : EIATTR_MAXREG_COUNT
	.align		4
        /*001c*/ 	.byte	0x03, 0x1b
        /*001e*/ 	.short	0x00ff


	//----- nvinfo : EIATTR_MERCURY_ISA_VERSION
	.align		4
        /*0020*/ 	.byte	0x03, 0x5f
        /*0022*/ 	.short	0x0101


	//----- nvinfo : EIATTR_COOP_GROUP_MASK_REGIDS
	.align		4
        /*0024*/ 	.byte	0x04, 0x29
        /*0026*/ 	.short	(.L_974 - .L_973)


	//   ....[0]....
.L_973:
        /*0028*/ 	.word	0xffffffff


	//   ....[1]....
        /*002c*/ 	.word	0xffffffff


	//   ....[2]....
        /*0030*/ 	.word	0xffffffff


	//   ....[3]....
        /*0034*/ 	.word	0xffffffff


	//   ....[4]....
        /*0038*/ 	.word	0xffffffff


	//   ....[5]....
        /*003c*/ 	.word	0xffffffff


	//   ....[6]....
        /*0040*/ 	.word	0xffffffff


	//   ....[7]....
        /*0044*/ 	.word	0xffffffff


	//   ....[8]....
        /*0048*/ 	.word	0xffffffff


	//   ....[9]....
        /*004c*/ 	.word	0xffffffff


	//   ....[10]....
        /*0050*/ 	.word	0x05000056


	//   ....[11]....
        /*0054*/ 	.word	0x05000056


	//   ....[12]....
        /*0058*/ 	.word	0x05000056


	//   ....[13]....
        /*005c*/ 	.word	0x05000056


	//   ....[14]....
        /*0060*/ 	.word	0x05000056


	//   ....[15]....
        /*0064*/ 	.word	0x05000056


	//   ....[16]....
        /*0068*/ 	.word	0x05000056


	//   ....[17]....
        /*006c*/ 	.word	0x05000056


	//   ....[18]....
        /*0070*/ 	.word	0x05000056


	//   ....[19]....
        /*0074*/ 	.word	0x05000056


	//----- nvinfo : EIATTR_COOP_GROUP_INSTR_OFFSETS
	.align		4
.L_974:
        /*0078*/ 	.byte	0x04, 0x28
        /*007a*/ 	.short	(.L_976 - .L_975)


	//   ....[0]....
.L_975:
        /*007c*/ 	.word	0x00001cc0


	//   ....[1]....
        /*0080*/ 	.word	0x00001ce0


	//   ....[2]....
        /*0084*/ 	.word	0x00001d00


	//   ....[3]....
        /*0088*/ 	.word	0x00001d20


	//   ....[4]....
        /*008c*/ 	.word	0x00001d50


	//   ....[5]....
        /*0090*/ 	.word	0x00002090


	//   ....[6]....
        /*0094*/ 	.word	0x000020b0


	//   ....[7]....
        /*0098*/ 	.word	0x000020d0


	//   ....[8]....
        /*009c*/ 	.word	0x000020f0


	//   ....[9]....
        /*00a0*/ 	.word	0x00002110


	//   ....[10]....
        /*00a4*/ 	.word	0x00002c70


	//   ....[11]....
        /*00a8*/ 	.word	0x00002d10


	//   ....[12]....
        /*00ac*/ 	.word	0x00002d80


	//   ....[13]....
        /*00b0*/ 	.word	0x00002df0


	//   ....[14]....
        /*00b4*/ 	.word	0x00002e70


	//   ....[15]....
        /*00b8*/ 	.word	0x00003200


	//   ....[16]....
        /*00bc*/ 	.word	0x00003270


	//   ....[17]....
        /*00c0*/ 	.word	0x000032e0


	//   ....[18]....
        /*00c4*/ 	.word	0x00003350


	//   ....[19]....
        /*00c8*/ 	.word	0x000033c0


	//----- nvinfo : EIATTR_VRC_CTA_INIT_COUNT
	.align		4
.L_976:
        /*00cc*/ 	.byte	0x02, 0x4a
	.zero		1
	.zero		1


	//----- nvinfo : EIATTR_EXIT_INSTR_OFFSETS
	.align		4
        /*00d0*/ 	.byte	0x04, 0x1c
        /*00d2*/ 	.short	(.L_978 - .L_977)


	//   ....[0]....
.L_977:
        /*00d4*/ 	.word	0x000004a0


	//   ....[1]....
        /*00d8*/ 	.word	0x00002c00


	//----- nvinfo : EIATTR_MAX_THREADS
	.align		4
.L_978:
        /*00dc*/ 	.byte	0x04, 0x05
        /*00de*/ 	.short	(.L_980 - .L_979)
.L_979:
        /*00e0*/ 	.word	0x00000080
        /*00e4*/ 	.word	0x00000001
        /*00e8*/ 	.word	0x00000001


	//----- nvinfo : EIATTR_CRS_STACK_SIZE
	.align		4
.L_980:
        /*00ec*/ 	.byte	0x04, 0x1e
        /*00ee*/ 	.short	(.L_982 - .L_981)
.L_981:
        /*00f0*/ 	.word	0x00000000


	//----- nvinfo : EIATTR_CBANK_PARAM_SIZE
	.align		4
.L_982:
        /*00f4*/ 	.byte	0x03, 0x19
        /*00f6*/ 	.short	0x00e8


	//----- nvinfo : EIATTR_PARAM_CBANK
	.align		4
        /*00f8*/ 	.byte	0x04, 0x0a
        /*00fa*/ 	.short	(.L_984 - .L_983)
	.align		4
.L_983:
        /*00fc*/ 	.word	index@(.nv.constant0._ZN10layer_norm13ln_fwd_kernelINS_13Kernel_traitsI13__nv_bfloat16S2_S2_S2_fjLj768ELj1ELj4ELj1ELj16ENS_18Kernel_traits_baseILj768ES2_S2_S2_S2_fjLj128EEEEELb0ELb0ELb0ELb0EEEvNS_9FwdParamsE)
        /*0100*/ 	.short	0x0380
        /*0102*/ 	.short	0x00e8


	//----- nvinfo : EIATTR_SW_WAR
	.align		4
.L_984:
        /*0104*/ 	.byte	0x04, 0x36
        /*0106*/ 	.short	(.L_986 - .L_985)
.L_985:
        /*0108*/ 	.word	0x00000008
.L_986:


//--------------------- .nv.info._ZN10layer_norm13ln_fwd_kernelINS_13Kernel_traitsI13__nv_bfloat16S2_S2_S2_fjLj768ELj1ELj4ELj1ELj16ENS_18Kernel_traits_baseILj768ES2_S2_S2_S2_fjLj128EEEEELb0ELb0ELb0ELb1EEEvNS_9FwdParamsE --------------------------
	.section	.nv.info._ZN10layer_norm13ln_fwd_kernelINS_13Kernel_traitsI13__nv_bfloat16S2_S2_S2_fjLj768ELj1ELj4ELj1ELj16ENS_18Kernel_traits_baseILj768ES2_S2_S2_S2_fjLj128EEEEELb0ELb0ELb0ELb1EEEvNS_9FwdParamsE,"",@"SHT_CUDA_INFO"
	.sectionflags	@""
	.align	4


	//----- nvinfo : EIATTR_CUDA_API_VERSION
	.align		4
        /*0000*/ 	.byte	0x04, 0x37
        /*0002*/ 	.short	(.L_988 - .L_987)
.L_987:
        /*0004*/ 	.word	0x00000082


	//----- nvinfo : EIATTR_KPARAM_INFO
	.align		4
.L_988:
        /*0008*/ 	.byte	0x04, 0x17
        /*000a*/ 	.short	(.L_990 - .L_989)
.L_989:
        /*000c*/ 	.word	0x00000000
        /*0010*/ 	.short	0x0000
        /*0012*/ 	.short	0x0000
        /*0014*/ 	.byte	0x00, 0xf0, 0xa1, 0x03


	//----- nvinfo : EIATTR_SPARSE_MMA_MASK
	.align		4
.L_990:
        /*0018*/ 	.byte	0x03, 0x50
        /*001a*/ 	.short	0x0000


	//----- nvinfo : EIATTR_MAXREG_COUNT
	.align		4
        /*001c*/ 	.byte	0x03, 0x1b
        /*001e*/ 	.short	0x00ff


	//----- nvinfo : EIATTR_MERCURY_ISA_VERSION
	.align		4
        /*0020*/ 	.byte	0x03, 0x5f
        /*0022*/ 	.short	0x0101


	//----- nvinfo : EIATTR_COOP_GROUP_MASK_REGIDS
	.align		4
        /*0024*/ 	.byte	0x04, 0x29
        /*0026*/ 	.short	(.L_992 - .L_991)


	//   ....[0]....
.L_991:
        /*0028*/ 	.word	0xffffffff


	//   ....[1]....
        /*002c*/ 	.word	0xffffffff


	//   ....[2]....
        /*0030*/ 	.word	0xffffffff


	//   ....[3]....
        /*0034*/ 	.word	0xffffffff


	//   ....[4]....
        /*0038*/ 	.word	0xffffffff


	//   ....[5]....
        /*003c*/ 	.word	0xffffffff


	//   ....[6]....
        /*0040*/ 	.word	0xffffffff


	//   ....[7]....
        /*0044*/ 	.word	0xffffffff


	//   ....[8]....
        /*0048*/ 	.word	0xffffffff


	//   ....[9]....
        /*004c*/ 	.word	0xffffffff


	//   ....[10]....
        /*0050*/ 	.word	0x0500001c


	//   ....[11]....
        /*0054*/ 	.word	0x0500001c


	//   ....[12]....
        /*0058*/ 	.word	0x0500001c


	//   ....[13]....
        /*005c*/ 	.word	0x0500001c


	//   ....[14]....
        /*0060*/ 	.word	0x0500001c


	//   ....[15]....
        /*0064*/ 	.word	0x0500001c


	//   ....[16]....
        /*0068*/ 	.word	0x0500001c


	//   ....[17]....
        /*006c*/ 	.word	0x0500001c


	//   ....[18]....
        /*0070*/ 	.word	0x0500001c


	//   ....[19]....
        /*0074*/ 	.word	0x0500001c


	//----- nvinfo : EIATTR_COOP_GROUP_INSTR_OFFSETS
	.align		4
.L_992:
        /*0078*/ 	.byte	0x04, 0x28
        /*007a*/ 	.short	(.L_994 - .L_993)


	//   ....[0]....
.L_993:
        /*007c*/ 	.word	0x00001bb0


	//   ....[1]....
        /*0080*/ 	.word	0x00001be0


	//   ....[2]....
        /*0084*/ 	.word	0x00001c00


	//   ....[3]....
        /*0088*/ 	.word	0x00001c20


	//   ....[4]....
        /*008c*/ 	.word	0x00001c40


	//   ....[5]....
        /*0090*/ 	.word	0x00001f70


	//   ....[6]....
        /*0094*/ 	.word	0x00001f90


	//   ....[7]....
        /*0098*/ 	.word	0x00001fb0


	//   ....[8]....
        /*009c*/ 	.word	0x00001fd0


	//   ....[9]....
        /*00a0*/ 	.word	0x00001ff0


	//   ....[10]....
        /*00a4*/ 	.word	0x00002740


	//   ....[11]....
        /*00a8*/ 	.word	0x000027e0


	//   ....[12]....
        /*00ac*/ 	.word	0x00002840


	//   ....[13]....
        /*00b0*/ 	.word	0x000028a0


	//   ....[14]....
        /*00b4*/ 	.word	0x00002900


	//   ....[15]....
        /*00b8*/ 	.word	0x00002c80


	//   ....[16]....
        /*00bc*/ 	.word	0x00002ce0


	//   ....[17]....
        /*00c0*/ 	.word	0x00002d40


	//   ....[18]....
        /*00c4*/ 	.word	0x00002da0


	//   ....[19]....
        /*00c8*/ 	.word	0x00002e00


	//----- nvinfo : EIATTR_VRC_CTA_INIT_COUNT
	.align		4
.L_994:
        /*00cc*/ 	.byte	0x02, 0x4a
	.zero		1
	.zero		1


	//----- nvinfo : EIATTR_EXIT_INSTR_OFFSETS
	.align		4
        /*00d0*/ 	.byte	0x04, 0x1c
        /*00d2*/ 	.short	(.L_996 - .L_995)


	//   ....[0]....
.L_995:
        /*00d4*/ 	.word	0x00000210


	//   ....[1]....
        /*00d8*/ 	.word	0x000026d0


	//----- nvinfo : EIATTR_MAX_THREADS
	.align		4
.L_996:
        /*00dc*/ 	.byte	0x04, 0x05
        /*00de*/ 	.short	(.L_998 - .L_997)
.L_997:
        /*00e0*/ 	.word	0x00000080
        /*00e4*/ 	.word	0x00000001
        /*00e8*/ 	.word	0x00000001


	//----- nvinfo : EIATTR_CRS_STACK_SIZE
	.align		4
.L_998:
        /*00ec*/ 	.byte	0x04, 0x1e
        /*00ee*/ 	.short	(.L_1000 - .L_999)
.L_999:
        /*00f0*/ 	.word	0x00000000


	//----- nvinfo : EIATTR_CBANK_PARAM_SIZE
	.align		4
.L_1000:
        /*00f4*/ 	.byte	0x03, 0x19
        /*00f6*/ 	.short	0x00e8


	//----- nvinfo : EIATTR_PARAM_CBANK
	.align		4
        /*00f8*/ 	.byte	0x04, 0x0a
        /*00fa*/ 	.short	(.L_1002 - .L_1001)
	.align		4
.L_1001:
        /*00fc*/ 	.word	index@(.nv.constant0._ZN10layer_norm13ln_fwd_kernelINS_13Kernel_traitsI13__nv_bfloat16S2_S2_S2_fjLj768ELj1ELj4ELj1ELj16ENS_18Kernel_traits_baseILj768ES2_S2_S2_S2_fjLj128EEEEELb0ELb0ELb0ELb1EEEvNS_9FwdParamsE)
        /*0100*/ 	.short	0x0380
        /*0102*/ 	.short	0x00e8


	//----- nvinfo : EIATTR_SW_WAR
	.align		4
.L_1002:
        /*0104*/ 	.byte	0x04, 0x36
        /*0106*/ 	.short	(.L_1004 - .L_1003)
.L_1003:
        /*0108*/ 	.word	0x00000008
.L_1004:


//--------------------- .nv.info._ZN10layer_norm13ln_fwd_kernelINS_13Kernel_traitsI13__nv_bfloat16S2_S2_S2_fjLj768ELj1ELj4ELj1ELj16ENS_18Kernel_traits_baseILj768ES2_S2_S2_S2_fjLj128EEEEELb0ELb0ELb1ELb0EEEvNS_9FwdParamsE --------------------------
	.section	.nv.info._ZN10layer_norm13ln_fwd_kernelINS_13Kernel_traitsI13__nv_bfloat16S2_S2_S2_fjLj768ELj1ELj4ELj1ELj16ENS_18Kernel_traits_baseILj768ES2_S2_S2_S2_fjLj128EEEEELb0ELb0ELb1ELb0EEEvNS_9FwdParamsE,"",@"SHT_CUDA_INFO"
	.sectionflags	@""
	.align	4


	//----- nvinfo : EIATTR_CUDA_API_VERSION
	.align		4
        /*0000*/ 	.byte	0x04, 0x37
        /*0002*/ 	.short	(.L_1006 - .L_1005)
.L_1005:
        /*0004*/ 	.word	0x00000082


	//----- nvinfo : EIATTR_KPARAM_INFO
	.align		4
.L_1006:
        /*0008*/ 	.byte	0x04, 0x17
        /*000a*/ 	.short	(.L_1008 - .L_1007)
.L_1007:
        /*000c*/ 	.word	0x00000000
        /*0010*/ 	.short	0x0000
        /*0012*/ 	.short	0x0000
        /*0014*/ 	.byte	0x00, 0xf0, 0xa1, 0x03


	//----- nvinfo : EIATTR_SPARSE_MMA_MASK
	.align		4
.L_1008:
        /*0018*/ 	.byte	0x03, 0x50
        /*001a*/ 	.short	0x0000


	//----- nvinfo : EIATTR_MAXREG_COUNT
	.align		4
        /*001c*/ 	.byte	0x03, 0x1b
        /*001e*/ 	.short	0x00ff


	//----- nvinfo : EIATTR_MERCURY_ISA_VERSION
	.align		4
        /*0020*/ 	.byte	0x03, 0x5f
        /*0022*/ 	.short	0x0101


	//----- nvinfo : EIATTR_COOP_GROUP_MASK_REGIDS
	.align		4
        /*0024*/ 	.byte	0x04, 0x29
        /*0026*/ 	.short	(.L_1010 - .L_1009)


	//   ....[0]....
.L_1009:
        /*0028*/ 	.word	0xffffffff


	//   ....[1]....
        /*002c*/ 	.word	0xffffffff


	//   ....[2]....
        /*0030*/ 	.word	0xffffffff


	//   ....[3]....
        /*0034*/ 	.word	0xffffffff


	//   ....[4]....
        /*0038*/ 	.word	0xffffffff


	//   ....[5]....
        /*003c*/ 	.word	0xffffffff


	//   ....[6]....
        /*0040*/ 	.word	0xffffffff


	//   ....[7]....
        /*0044*/ 	.word	0xffffffff


	//   ....[8]....
        /*0048*/ 	.word	0xffffffff


	//   ....[9]....
        /*004c*/ 	.word	0xffffffff


	//   ....[10]....
        /*0050*/ 	.word	0x05000056


	//   ....[11]....
        /*0054*/ 	.word	0x05000056


	//   ....[12]....
        /*0058*/ 	.word	0x05000056


	//   ....[13]....
        /*005c*/ 	.word	0x05000056


	//   ....[14]....
        /*0060*/ 	.word	0x05000056


	//   ....[15]....
        /*0064*/ 	.word	0x05000056


	//   ....[16]....
        /*0068*/ 	.word	0x05000056


	//   ....[17]....
        /*006c*/ 	.word	0x05000056


	//   ....[18]....
        /*0070*/ 	.word	0x05000056


	//   ....[19]....
        /*0074*/ 	.word	0x05000056


	//----- nvinfo : EIATTR_COOP_GROUP_INSTR_OFFSETS
	.align		4
.L_1010:
        /*0078*/ 	.byte	0x04, 0x28
        /*007a*/ 	.short	(.L_1012 - .L_1011)


	//   ....[0]....
.L_1011:
        /*007c*/ 	.word	0x00001fc0


	//   ....[1]....
        /*0080*/ 	.word	0x00001fe0


	//   ....[2]....
        /*0084*/ 	.word	0x00002000


	//   ....[3]....
        /*0088*/ 	.word	0x00002020


	//   ....[4]....
        /*008c*/ 	.word	0x00002050


	//   ....[5]....
        /*0090*/ 	.word	0x00002390


	//   ....[6]....
        /*0094*/ 	.word	0x000023b0


	//   ....[7]....
        /*0098*/ 	.word	0x000023d0


	//   ....[8]....
        /*009c*/ 	.word	0x000023f0


	//   ....[9]....
        /*00a0*/ 	.word	0x00002410


	//   ....[10]....
        /*00a4*/ 	.word	0x00002ff0


	//   ....[11]....
        /*00a8*/ 	.word	0x00003090


	//   ....[12]....
        /*00ac*/ 	.word	0x00003100


	//   ....[13]....
        /*00b0*/ 	.word	0x00003170


	//   ....[14]....
        /*00b4*/ 	.word	0x000031f0


	//   ....[15]....
        /*00b8*/ 	.word	0x00003570


	//   ....[16]....
        /*00bc*/ 	.word	0x000035e0


	//   ....[17]....
        /*00c0*/ 	.word	0x00003650


	//   ....[18]....
        /*00c4*/ 	.word	0x000036c0


	//   ....[19]....
        /*00c8*/ 	.word	0x00003730


	//----- nvinfo : EIATTR_VRC_CTA_INIT_COUNT
	.align		4
.L_1012:
        /*00cc*/ 	.byte	0x02, 0x4a
	.zero		1
	.zero		1


	//----- nvinfo : EIATTR_EXIT_INSTR_OFFSETS
	.align		4
        /*00d0*/ 	.byte	0x04, 0x1c
        /*00d2*/ 	.short	(.L_1014 - .L_1013)


	//   ....[0]....
.L_1013:
        /*00d4*/ 	.word	0x00000460


	//   ....[1]....
        /*00d8*/ 	.word	0x00002f80


	//----- nvinfo : EIATTR_MAX_THREADS
	.align		4
.L_1014:
        /*00dc*/ 	.byte	0x04, 0x05
        /*00de*/ 	.short	(.L_1016 - .L_1015)
.L_1015:
        /*00e0*/ 	.word	0x00000080
        /*00e4*/ 	.word	0x00000001
        /*00e8*/ 	.word	0x00000001


	//----- nvinfo : EIATTR_CRS_STACK_SIZE
	.align		4
.L_1016:
        /*00ec*/ 	.byte	0x04, 0x1e
        /*00ee*/ 	.short	(.L_1018 - .L_1017)
.L_1017:
        /*00f0*/ 	.word	0x00000000


	//----- nvinfo : EIATTR_CBANK_PARAM_SIZE
	.align		4
.L_1018:
        /*00f4*/ 	.byte	0x03, 0x19
        /*00f6*/ 	.short	0x00e8


	//----- nvinfo : EIATTR_PARAM_CBANK
	.align		4
        /*00f8*/ 	.byte	0x04, 0x0a
        /*00fa*/ 	.short	(.L_1020 - .L_1019)
	.align		4
.L_1019:
        /*00fc*/ 	.word	index@(.nv.constant0._ZN10layer_norm13ln_fwd_kernelINS_13Kernel_traitsI13__nv_bfloat16S2_S2_S2_fjLj768ELj1ELj4ELj1ELj16ENS_18Kernel_traits_baseILj768ES2_S2_S2_S2_fjLj128EEEEELb0ELb0ELb1ELb0EEEvNS_9FwdParamsE)
        /*0100*/ 	.short	0x0380
        /*0102*/ 	.short	0x00e8


	//----- nvinfo : EIATTR_SW_WAR
	.align		4
.L_1020:
        /*0104*/ 	.byte	0x04, 0x36
        /*0106*/ 	.short	(.L_1022 - .L_1021)
.L_1021:
        /*0108*/ 	.word	0x00000008
.L_1022:


//--------------------- .nv.info._ZN10layer_norm13ln_fwd_kernelINS_13Kernel_traitsI13__nv_bfloat16S2_S2_S2_fjLj768ELj1ELj4ELj1ELj16ENS_18Kernel_traits_baseILj768ES2_S2_S2_S2_fjLj128EEEEELb0ELb0ELb1ELb1EEEvNS_9FwdParamsE --------------------------
	.section	.nv.info._ZN10layer_norm13ln_fwd_kernelINS_13Kernel_traitsI13__nv_bfloat16S2_S2_S2_fjLj768ELj1ELj4ELj1ELj16ENS_18Kernel_traits_baseILj768ES2_S2_S2_S2_fjLj128EEEEELb0ELb0ELb1ELb1EEEvNS_9FwdParamsE,"",@"SHT_CUDA_INFO"
	.sectionflags	@""
	.align	4


	//----- nvinfo : EIATTR_CUDA_API_VERSION
	.align		4
        /*0000*/ 	.byte	0x04, 0x37
        /*0002*/ 	.short	(.L_1024 - .L_1023)
.L_1023:
        /*0004*/ 	.word	0x00000082


	//----- nvinfo : EIATTR_KPARAM_INFO
	.align		4
.L_1024:
        /*0008*/ 	.byte	0x04, 0x17
        /*000a*/ 	.short	(.L_1026 - .L_1025)
.L_1025:
        /*000c*/ 	.word	0x00000000
        /*0010*/ 	.short	0x0000
        /*0012*/ 	.short	0x0000
        /*0014*/ 	.byte	0x00, 0xf0, 0xa1, 0x03


	//----- nvinfo : EIATTR_SPARSE_MMA_MASK
	.align		4
.L_1026:
        /*0018*/ 	.byte	0x03, 0x50
        /*001a*/ 	.short	0x0000


	//----- nvinfo : EIATTR_MAXREG_COUNT
	.align		4
        /*001c*/ 	.byte	0x03, 0x1b
        /*001e*/ 	.short	0x00ff


	//----- nvinfo : EIATTR_MERCURY_ISA_VERSION
	.align		4
        /*0020*/ 	.byte	0x03, 0x5f
        /*0022*/ 	.short	0x0101


	//----- nvinfo : EIATTR_COOP_GROUP_MASK_REGIDS
	.align		4
        /*0024*/ 	.byte	0x04, 0x29
        /*0026*/ 	.short	(.L_1028 - .L_1027)


	//   ....[0]....
.L_1027:
        /*0028*/ 	.word	0xffffffff


	//   ....[1]....
        /*002c*/ 	.word	0xffffffff


	//   ....[2]....
        /*0030*/ 	.word	0xffffffff


	//   ....[3]....
        /*0034*/ 	.word	0xffffffff


	//   ....[4]....
        /*0038*/ 	.word	0xffffffff


	//   ....[5]....
        /*003c*/ 	.word	0xffffffff


	//   ....[6]....
        /*0040*/ 	.word	0xffffffff


	//   ....[7]....
        /*0044*/ 	.word	0xffffffff


	//   ....[8]....
        /*0048*/ 	.word	0xffffffff


	//   ....[9]....
        /*004c*/ 	.word	0xffffffff


	//   ....[10]....
        /*0050*/ 	.word	0x0500001e


	//   ....[11]....
        /*0054*/ 	.word	0x0500001e


	//   ....[12]....
        /*0058*/ 	.word	0x0500001e


	//   ....[13]....
        /*005c*/ 	.word	0x0500001e


	//   ....[14]....
        /*0060*/ 	.word	0x0500001e


	//   ....[15]....
        /*0064*/ 	.word	0x0500001e


	//   ....[16]....
        /*0068*/ 	.word	0x0500001e


	//   ....[17]....
        /*006c*/ 	.word	0x0500001e


	//   ....[18]....
        /*0070*/ 	.word	0x0500001e


	//   ....[19]....
        /*0074*/ 	.word	0x0500001e


	//----- nvinfo : EIATTR_COOP_GROUP_INSTR_OFFSETS
	.align		4
.L_1028:
        /*0078*/ 	.byte	0x04, 0x28
        /*007a*/ 	.short	(.L_1030 - .L_1029)


	//   ....[0]....
.L_1029:
        /*007c*/ 	.word	0x00001c10


	//   ....[1]....
        /*0080*/ 	.word	0x00001c40


	//   ....[2]....
        /*0084*/ 	.word	0x00001c60


	//   ....[3]....
        /*0088*/ 	.word	0x00001c80


	//   ....[4]....
        /*008c*/ 	.word	0x00001ca0


	//   ....[5]....
        /*0090*/ 	.word	0x00001fd0


	//   ....[6]....
        /*0094*/ 	.word	0x00001ff0


	//   ....[7]....
        /*0098*/ 	.word	0x00002010


	//   ....[8]....
        /*009c*/ 	.word	0x00002030


	//   ....[9]....
        /*00a0*/ 	.word	0x00002050


	//   ....[10]....
        /*00a4*/ 	.word	0x00002c50


	//   ....[11]....
        /*00a8*/ 	.word	0x00002d00


	//   ....[12]....
        /*00ac*/ 	.word	0x00002d70


	//   ....[13]....
        /*00b0*/ 	.word	0x00002de0


	//   ....[14]....
        /*00b4*/ 	.word	0x00002e50


	//   ....[15]....
        /*00b8*/ 	.word	0x000031d0


	//   ....[16]....
        /*00bc*/ 	.word	0x00003240


	//   ....[17]....
        /*00c0*/ 	.word	0x000032b0


	//   ....[18]....
        /*00c4*/ 	.word	0x00003320


	//   ....[19]....
        /*00c8*/ 	.word	0x00003390


	//----- nvinfo : EIATTR_VRC_CTA_INIT_COUNT
	.align		4
.L_1030:
        /*00cc*/ 	.byte	0x02, 0x4a
	.zero		1
	.zero		1


	//----- nvinfo : EIATTR_EXIT_INSTR_OFFSETS
	.align		4
        /*00d0*/ 	.byte	0x04, 0x1c
        /*00d2*/ 	.short	(.L_1032 - .L_1031)


	//   ....[0]....
.L_1031:
        /*00d4*/ 	.word	0x00000310


	//   ....[1]....
        /*00d8*/ 	.word	0x00002be0


	//----- nvinfo : EIATTR_MAX_THREADS
	.align		4
.L_1032:
        /*00dc*/ 	.byte	0x04, 0x05
        /*00de*/ 	.short	(.L_1034 - .L_1033)
.L_1033:
        /*00e0*/ 	.word	0x00000080
        /*00e4*/ 	.word	0x00000001
        /*00e8*/ 	.word	0x00000001


	//----- nvinfo : EIATTR_CRS_STACK_SIZE
	.align		4
.L_1034:
        /*00ec*/ 	.byte	0x04, 0x1e
        /*00ee*/ 	.short	(.L_1036 - .L_1035)
.L_1035:
        /*00f0*/ 	.word	0x00000000


	//----- nvinfo : EIATTR_CBANK_PARAM_SIZE
	.align		4
.L_1036:
        /*00f4*/ 	.byte	0x03, 0x19
        /*00f6*/ 	.short	0x00e8


	//----- nvinfo : EIATTR_PARAM_CBANK
	.align		4
        /*00f8*/ 	.byte	0x04, 0x0a
        /*00fa*/ 	.short	(.L_1038 - .L_1037)
	.align		4
.L_1037:
        /*00fc*/ 	.word	index@(.nv.constant0._ZN10layer_norm13ln_fwd_kernelINS_13Kernel_traitsI13__nv_bfloat16S2_S2_S2_fjLj768ELj1ELj4ELj1ELj16ENS_18Kernel_traits_baseILj768ES2_S2_S2_S2_fjLj128EEEEELb0ELb0ELb1ELb1EEEvNS_9FwdParamsE)
        /*0100*/ 	.short	0x0380
        /*0102*/ 	.short	0x00e8


	//----- nvinfo : EIATTR_SW_WAR
	.align		4
.L_1038:
        /*0104*/ 	.byte	0x04, 0x36
        /*0106*/ 	.short	(.L_1040 - .L_1039)
.L_1039:
        /*0108*/ 	.word	0x00000008
.L_1040:


//--------------------- .nv.info._ZN10layer_norm13ln_fwd_kernelINS_13Kernel_traitsI13__nv_bfloat16S2_S2_S2_fjLj768ELj1ELj4ELj1ELj16ENS_18Kernel_traits_baseILj768ES2_S2_S2_S2_fjLj128EEEEELb0ELb1ELb0ELb0EEEvNS_9FwdParamsE --------------------------
	.section	.nv.info._ZN10layer_norm13ln_fwd_kernelINS_13Kernel_traitsI13__nv_bfloat16S2_S2_S2_fjLj768ELj1ELj4ELj1ELj16ENS_18Kernel_traits_baseILj768ES2_S2_S2_S2_fjLj128EEEEELb0ELb1ELb0ELb0EEEvNS_9FwdParamsE,"",@"SHT_CUDA_INFO"
	.sectionflags	@""
	.align	4


	//----- nvinfo : EIATTR_CUDA_API_VERSION
	.align		4
        /*0000*/ 	.byte	0x04, 0x37
        /*0002*/ 	.short	(.L_1042 - .L_1041)
.L_1041:
        /*0004*/ 	.word	0x00000082


	//----- nvinfo : EIATTR_KPARAM_INFO
	.align		4
.L_1042:
        /*0008*/ 	.byte	0x04, 0x17
        /*000a*/ 	.short	(.L_1044 - .L_1043)
.L_1043:
        /*000c*/ 	.word	0x00000000
        /*0010*/ 	.short	0x0000
        /*0012*/ 	.short	0x0000
        /*0014*/ 	.byte	0x00, 0xf0, 0xa1, 0x03


	//----- nvinfo : EIATTR_SPARSE_MMA_MASK
	.align		4
.L_1044:
        /*0018*/ 	.byte	0x03, 0x50
        /*001a*/ 	.short	0x0000


	//----- nvinfo : EIATTR_MAXREG_COUNT
	.align		4
        /*001c*/ 	.byte	0x03, 0x1b
        /*001e*/ 	.short	0x00ff


	//----- nvinfo : EIATTR_MERCURY_ISA_VERSION
	.align		4
        /*0020*/ 	.byte	0x03, 0x5f
        /*0022*/ 	.short	0x0101


	//----- nvinfo : EIATTR_COOP_GROUP_MASK_REGIDS
	.align		4
        /*0024*/ 	.byte	0x04, 0x29
        /*0026*/ 	.short	(.L_1046 - .L_1045)


	//   ....[0]....
.L_1045:
        /*0028*/ 	.word	0xffffffff


	//   ....[1]....
        /*002c*/ 	.word	0xffffffff


	//   ....[2]....
        /*0030*/ 	.word	0xffffffff


	//   ....[3]....
        /*0034*/ 	.word	0xffffffff


	//   ....[4]....
        /*0038*/ 	.word	0xffffffff


	//   ....[5]....
        /*003c*/ 	.word	0xffffffff


	//   ....[6]....
        /*0040*/ 	.word	0xffffffff


	//   ....[7]....
        /*0044*/ 	.word	0xffffffff


	//   ....[8]....
        /*0048*/ 	.word	0xffffffff


	//   ....[9]....
        /*004c*/ 	.word	0xffffffff


	//   ....[10]....
        /*0050*/ 	.word	0x05000072


	//   ....[11]....
        /*0054*/ 	.word	0x05000072


	//   ....[12]....
        /*0058*/ 	.word	0x05000072


	//   ....[13]....
        /*005c*/ 	.word	0x05000072


	//   ....[14]....
        /*0060*/ 	.word	0x05000072


	//   ....[15]....
        /*0064*/ 	.word	0x05000072


	//   ....[16]....
        /*0068*/ 	.word	0x05000072


	//   ....[17]....
        /*006c*/ 	.word	0x05000072


	//   ....[18]....
        /*0070*/ 	.word	0x05000072


	//   ....[19]....
        /*0074*/ 	.word	0x05000072


	//----- nvinfo : EIATTR_COOP_GROUP_INSTR_OFFSETS
	.align		4
.L_1046:
        /*0078*/ 	.byte	0x04, 0x28
        /*007a*/ 	.short	(.L_1048 - .L_1047)


	//   ....[0]....
.L_1047:
        /*007c*/ 	.word	0x00001fa0


	//   ....[1]....
        /*0080*/ 	.word	0x00001fc0


	//   ....[2]....
        /*0084*/ 	.word	0x00001fe0


	//   ....[3]....
        /*0088*/ 	.word	0x00002000


	//   ....[4]....
        /*008c*/ 	.word	0x00002030


	//   ....[5]....
        /*0090*/ 	.word	0x00002370


	//   ....[6]....
        /*0094*/ 	.word	0x00002390


	//   ....[7]....
        /*0098*/ 	.word	0x000023b0


	//   ....[8]....
        /*009c*/ 	.word	0x000023d0


	//   ....[9]....
        /*00a0*/ 	.word	0x000023f0


	//   ....[10]....
        /*00a4*/ 	.word	0x00002f20


	//   ....[11]....
        /*00a8*/ 	.word	0x00002fc0


	//   ....[12]....
        /*00ac*/ 	.word	0x00003030


	//   ....[13]....
        /*00b0*/ 	.word	0x000030a0


	//   ....[14]....
        /*00b4*/ 	.word	0x00003120


	//   ....[15]....
        /*00b8*/ 	.word	0x000034b0


	//   ....[16]....
        /*00bc*/ 	.word	0x00003520


	//   ....[17]....
        /*00c0*/ 	.word	0x00003590


	//   ....[18]....
        /*00c4*/ 	.word	0x00003600


	//   ....[19]....
        /*00c8*/ 	.word	0x00003670


	//----- nvinfo : EIATTR_VRC_CTA_INIT_COUNT
	.align		4
.L_1048:
        /*00cc*/ 	.byte	0x02, 0x4a
	.zero		1
	.zero		1


	//----- nvinfo : EIATTR_EXIT_INSTR_OFFSETS
	.align		4
        /*00d0*/ 	.byte	0x04, 0x1c
        /*00d2*/ 	.short	(.L_1050 - .L_1049)


	//   ....[0]....
.L_1049:
        /*00d4*/ 	.word	0x00000580


	//   ....[1]....
        /*00d8*/ 	.word	0x00002eb0


	//----- nvinfo : EIATTR_MAX_THREADS
	.align		4
.L_1050:
        /*00dc*/ 	.byte	0x04, 0x05
        /*00de*/ 	.short	(.L_1052 - .L_1051)
.L_1051:
        /*00e0*/ 	.word	0x00000080
        /*00e4*/ 	.word	0x00000001
        /*00e8*/ 	.word	0x00000001


	//----- nvinfo : EIATTR_CRS_STACK_SIZE
	.align		4
.L_1052:
        /*00ec*/ 	.byte	0x04, 0x1e
        /*00ee*/ 	.short	(.L_1054 - .L_1053)
.L_1053:
        /*00f0*/ 	.word	0x00000000


	//----- nvinfo : EIATTR_CBANK_PARAM_SIZE
	.align		4
.L_1054:
        /*00f4*/ 	.byte	0x03, 0x19
        /*00f6*/ 	.short	0x00e8


	//----- nvinfo : EIATTR_PARAM_CBANK
	.align		4
        /*00f8*/ 	.byte	0x04, 0x0a
        /*00fa*/ 	.short	(.L_1056 - .L_1055)
	.align		4
.L_1055:
        /*00fc*/ 	.word	index@(.nv.constant0._ZN10layer_norm13ln_fwd_kernelINS_13Kernel_traitsI13__nv_bfloat16S2_S2_S2_fjLj768ELj1ELj4ELj1ELj16ENS_18Kernel_traits_baseILj768ES2_S2_S2_S2_fjLj128EEEEELb0ELb1ELb0ELb0EEEvNS_9FwdParamsE)
        /*0100*/ 	.short	0x0380
        /*0102*/ 	.short	0x00e8


	//----- nvinfo : EIATTR_SW_WAR
	.align		4
.L_1056:
        /*0104*/ 	.byte	0x04, 0x36
        /*0106*/ 	.short	(.L_1058 - .L_1057)
.L_1057:
        /*0108*/ 	.word	0x00000008
.L_1058:


//--------------------- .nv.info._ZN10layer_norm13ln_fwd_kernelINS_13Kernel_traitsI13__nv_bfloat16S2_S2_S2_fjLj768ELj1ELj4ELj1ELj16ENS_18Kernel_traits_baseILj768ES2_S2_S2_S2_fjLj128EEEEELb0ELb1ELb0ELb1EEEvNS_9FwdParamsE --------------------------
	.section	.nv.info._ZN10layer_norm13ln_fwd_kernelINS_13Kernel_traitsI13__nv_bfloat16S2_S2_S2_fjLj768ELj1ELj4ELj1ELj16ENS_18Kernel_traits_baseILj768ES2_S2_S2_S2_fjLj128EEEEELb0ELb1ELb0ELb1EEEvNS_9FwdParamsE,"",@"SHT_CUDA_INFO"
	.sectionflags	@""
	.align	4


	//----- nvinfo : EIATTR_CUDA_API_VERSION
	.align		4
        /*0000*/ 	.byte	0x04, 0x37
        /*0002*/ 	.short	(.L_1060 - .L_1059)
.L_1059:
        /*0004*/ 	.word	0x00000082


	//----- nvinfo : EIATTR_KPARAM_INFO
	.align		4
.L_1060:
        /*0008*/ 	.byte	0x04, 0x17
        /*000a*/ 	.short	(.L_1062 - .L_1061)
.L_1061:
        /*000c*/ 	.word	0x00000000
        /*0010*/ 	.short	0x0000
        /*0012*/ 	.short	0x0000
        /*0014*/ 	.byte	0x00, 0xf0, 0xa1, 0x03


	//----- nvinfo : EIATTR_SPARSE_MMA_MASK
	.align		4
.L_1062:
        /*0018*/ 	.byte	0x03, 0x50
        /*001a*/ 	.short	0x0000


	//----- nvinfo : EIATTR_MAXREG_COUNT
	.align		4
        /*001c*/ 	.byte	0x03, 0x1b
        /*001e*/ 	.short	0x00ff


	//----- nvinfo : EIATTR_MERCURY_ISA_VERSION
	.align		4
        /*0020*/ 	.byte	0x03, 0x5f
        /*0022*/ 	.short	0x0101


	//----- nvinfo : EIATTR_COOP_GROUP_MASK_REGIDS
	.align		4
        /*0024*/ 	.byte	0x04, 0x29
        /*0026*/ 	.short	(.L_1064 - .L_1063)


	//   ....[0]....
.L_1063:
        /*0028*/ 	.word	0xffffffff


	//   ....[1]....
        /*002c*/ 	.word	0xffffffff


	//   ....[2]....
        /*0030*/ 	.word	0xffffffff


	//   ....[3]....
        /*0034*/ 	.word	0xffffffff


	//   ....[4]....
        /*0038*/ 	.word	0xffffffff


	//   ....[5]....
        /*003c*/ 	.word	0xffffffff


	//   ....[6]....
        /*0040*/ 	.word	0xffffffff


	//   ....[7]....
        /*0044*/ 	.word	0xffffffff


	//   ....[8]....
        /*0048*/ 	.word	0xffffffff


	//   ....[9]....
        /*004c*/ 	.word	0xffffffff


	//   ....[10]....
        /*0050*/ 	.word	0xffffffff


	//   ....[11]....
        /*0054*/ 	.word	0xffffffff


	//   ....[12]....
        /*0058*/ 	.word	0xffffffff


	//   ....[13]....
        /*005c*/ 	.word	0xffffffff


	//   ....[14]....
        /*0060*/ 	.word	0xffffffff


	//   ....[15]....
        /*0064*/ 	.word	0xffffffff


	//   ....[16]....
        /*0068*/ 	.word	0xffffffff


	//   ....[17]....
        /*006c*/ 	.word	0xffffffff


	//   ....[18]....
        /*0070*/ 	.word	0xffffffff


	//   ....[19]....
        /*0074*/ 	.word	0xffffffff


	//   ....[20]....
        /*0078*/ 	.word	0x05000023


	//   ....[21]....
        /*007c*/ 	.word	0x05000023


	//   ....[22]....
        /*0080*/ 	.word	0x05000023


	//   ....[23]....
        /*0084*/ 	.word	0x05000023


	//   ....[24]....
        /*0088*/ 	.word	0x05000023


	//   ....[25]....
        /*008c*/ 	.word	0x05000023


	//   ....[26]....
        /*0090*/ 	.word	0x05000023


	//   ....[27]....
        /*0094*/ 	.word	0x05000023


	//   ....[28]....
        /*0098*/ 	.word	0x05000023


	//   ....[29]....
        /*009c*/ 	.word	0x05000023


	//   ....[30]....
        /*00a0*/ 	.word	0x05000023


	//   ....[31]....
        /*00a4*/ 	.word	0x05000023


	//   ....[32]....
        /*00a8*/ 	.word	0x05000023


	//   ....[33]....
        /*00ac*/ 	.word	0x05000023


	//   ....[34]....
        /*00b0*/ 	.word	0x05000023


	//   ....[35]....
        /*00b4*/ 	.word	0x05000023


	//   ....[36]....
        /*00b8*/ 	.word	0x05000023


	//   ....[37]....
        /*00bc*/ 	.word	0x05000023


	//   ....[38]....
        /*00c0*/ 	.word	0x05000023


	//   ....[39]....
        /*00c4*/ 	.word	0x05000023


	//----- nvinfo : EIATTR_COOP_GROUP_INSTR_OFFSETS
	.align		4
.L_1064:
        /*00c8*/ 	.byte	0x04, 0x28
        /*00ca*/ 	.short	(.L_1066 - .L_1065)


	//   ....[0]....
.L_1065:
        /*00cc*/ 	.word	0x00001cf0


	//   ....[1]....
        /*00d0*/ 	.word	0x00001d20


	//   ....[2]....
        /*00d4*/ 	.word	0x00001d40


	//   ....[3]....
        /*00d8*/ 	.word	0x00001d60


	//   ....[4]....
        /*00dc*/ 	.word	0x00001d80


	//   ....[5]....
        /*00e0*/ 	.word	0x000020b0


	//   ....[6]....
        /*00e4*/ 	.word	0x000020d0


	//   ....[7]....
        /*00e8*/ 	.word	0x000020f0


	//   ....[8]....
        /*00ec*/ 	.word	0x00002110


	//   ....[9]....
        /*00f0*/ 	.word	0x00002130


	//   ....[10]....
        /*00f4*/ 	.word	0x000040e0


	//   ....[11]....
        /*00f8*/ 	.word	0x00004110


	//   ....[12]....
        /*00fc*/ 	.word	0x00004130


	//   ....[13]....
        /*0100*/ 	.word	0x00004150


	//   ....[14]....
        /*0104*/ 	.word	0x00004170


	//   ....[15]....
        /*0108*/ 	.word	0x000044a0


	//   ....[16]....
        /*010c*/ 	.word	0x000044c0


	//   ....[17]....
        /*0110*/ 	.word	0x000044e0


	//   ....[18]....
        /*0114*/ 	.word	0x00004500


	//   ....[19]....
        /*0118*/ 	.word	0x00004520


	//   ....[20]....
        /*011c*/ 	.word	0x00004c70


	//   ....[21]....
        /*0120*/ 	.word	0x00004d00


	//   ....[22]....
        /*0124*/ 	.word	0x00004d60


	//   ....[23]....
        /*0128*/ 	.word	0x00004dc0


	//   ....[24]....
        /*012c*/ 	.word	0x00004e20


	//   ....[25]....
        /*0130*/ 	.word	0x00005180


	//   ....[26]....
        /*0134*/ 	.word	0x000051e0


	//   ....[27]....
        /*0138*/ 	.word	0x00005240


	//   ....[28]....
        /*013c*/ 	.word	0x000052a0


	//   ....[29]....
        /*0140*/ 	.word	0x00005300


	//   ....[30]....
        /*0144*/ 	.word	0x00005390


	//   ....[31]....
        /*0148*/ 	.word	0x00005420


	//   ....[32]....
        /*014c*/ 	.word	0x00005480


	//   ....[33]....
        /*0150*/ 	.word	0x000054e0


	//   ....[34]....
        /*0154*/ 	.word	0x00005540


	//   ....[35]....
        /*0158*/ 	.word	0x000058a0


	//   ....[36]....
        /*015c*/ 	.word	0x00005900


	//   ....[37]....
        /*0160*/ 	.word	0x00005960


	//   ....[38]....
        /*0164*/ 	.word	0x000059c0


	//   ....[39]....
        /*0168*/ 	.word	0x00005a20


	//----- nvinfo : EIATTR_VRC_CTA_INIT_COUNT
	.align		4
.L_1066:
        /*016c*/ 	.byte	0x02, 0x4a
	.zero		1
	.zero		1


	//----- nvinfo : EIATTR_EXIT_INSTR_OFFSETS
	.align		4
        /*0170*/ 	.byte	0x04, 0x1c
        /*0172*/ 	.short	(.L_1068 - .L_1067)


	//   ....[0]....
.L_1067:
        /*0174*/ 	.word	0x00000340


	//   ....[1]....
        /*0178*/ 	.word	0x00002820


	//   ....[2]....
        /*017c*/ 	.word	0x00004c00


	//----- nvinfo : EIATTR_MAX_THREADS
	.align		4
.L_1068:
        /*0180*/ 	.byte	0x04, 0x05
        /*0182*/ 	.short	(.L_1070 - .L_1069)
.L_1069:
        /*0184*/ 	.word	0x00000080
        /*0188*/ 	.word	0x00000001
        /*018c*/ 	.word	0x00000001


	//----- nvinfo : EIATTR_CRS_STACK_SIZE
	.align		4
.L_1070:
        /*0190*/ 	.byte	0x04, 0x1e
        /*0192*/ 	.short	(.L_1072 - .L_1071)
.L_1071:
        /*0194*/ 	.word	0x00000000


	//----- nvinfo : EIATTR_CBANK_PARAM_SIZE
	.align		4
.L_1072:
        /*0198*/ 	.byte	0x03, 0x19
        /*019a*/ 	.short	0x00e8


	//----- nvinfo : EIATTR_PARAM_CBANK
	.align		4
        /*019c*/ 	.byte	0x04, 0x0a
        /*019e*/ 	.short	(.L_1074 - .L_1073)
	.align		4
.L_1073:
        /*01a0*/ 	.word	index@(.nv.constant0._ZN10layer_norm13ln_fwd_kernelINS_13Kernel_traitsI13__nv_bfloat16S2_S2_S2_fjLj768ELj1ELj4ELj1ELj16ENS_18Kernel_traits_baseILj768ES2_S2_S2_S2_fjLj128EEEEELb0ELb1ELb0ELb1EEEvNS_9FwdParamsE)
        /*01a4*/ 	.short	0x0380
        /*01a6*/ 	.short	0x00e8


	//----- nvinfo : EIATTR_SW_WAR
	.align		4
.L_1074:
        /*01a8*/ 	.byte	0x04, 0x36
        /*01aa*/ 	.short	(.L_1076 - .L_1075)
.L_1075:
        /*01ac*/ 	.word	0x00000008
.L_1076:


//--------------------- .nv.info._ZN10layer_norm13ln_fwd_kernelINS_13Kernel_traitsI13__nv_bfloat16S2_S2_S2_fjLj768ELj1ELj4ELj1ELj16ENS_18Kernel_traits_baseILj768ES2_S2_S2_S2_fjLj128EEEEELb0ELb1ELb1ELb0EEEvNS_9FwdParamsE --------------------------
	.section	.nv.info._ZN10layer_norm13ln_fwd_kernelINS_13Kernel_traitsI13__nv_bfloat16S2_S2_S2_fjLj768ELj1ELj4ELj1ELj16ENS_18Kernel_traits_baseILj768ES2_S2_S2_S2_fjLj128EEEEELb0ELb1ELb1ELb0EEEvNS_9FwdParamsE,"",@"SHT_CUDA_INFO"
	.sectionflags	@""
	.align	4


	//----- nvinfo : EIATTR_CUDA_API_VERSION
	.align		4
        /*0000*/ 	.byte	0x04, 0x37
        /*0002*/ 	.short	(.L_1078 - .L_1077)
.L_1077:
        /*0004*/ 	.word	0x00000082


	//----- nvinfo : EIATTR_KPARAM_INFO
	.align		4
.L_1078:
        /*0008*/ 	.byte	0x04, 0x17
        /*000a*/ 	.short	(.L_1080 - .L_1079)
.L_1079:
        /*000c*/ 	.word	0x00000000
        /*0010*/ 	.short	0x0000
        /*0012*/ 	.short	0x0000
        /*0014*/ 	.byte	0x00, 0xf0, 0xa1, 0x03


	//----- nvinfo : EIATTR_SPARSE_MMA_MASK
	.align		4
.L_1080:
        /*0018*/ 	.byte	0x03, 0x50
        /*001a*/ 	.short	0x0000


	//----- nvinfo : EIATTR_MAXREG_COUNT
	.align		4
        /*001c*/ 	.byte	0x03, 0x1b
        /*001e*/ 	.short	0x00ff


	//----- nvinfo : EIATTR_MERCURY_ISA_VERSION
	.align		4
        /*0020*/ 	.byte	0x03, 0x5f
        /*0022*/ 	.short	0x0101


	//----- nvinfo : EIATTR_COOP_GROUP_MASK_REGIDS
	.align		4
        /*0024*/ 	.byte	0x04, 0x29
        /*0026*/ 	.short	(.L_1082 - .L_1081)


	//   ....[0]....
.L_1081:
        /*0028*/ 	.word	0xffffffff


	//   ....[1]....
        /*002c*/ 	.word	0xffffffff


	//   ....[2]....
        /*0030*/ 	.word	0xffffffff


	//   ....[3]....
        /*0034*/ 	.word	0xffffffff


	//   ....[4]....
        /*0038*/ 	.word	0xffffffff


	//   ....[5]....
        /*003c*/ 	.word	0xffffffff


	//   ....[6]....
        /*0040*/ 	.word	0xffffffff


	//   ....[7]....
        /*0044*/ 	.word	0xffffffff


	//   ....[8]....
        /*0048*/ 	.word	0xffffffff


	//   ....[9]....
        /*004c*/ 	.word	0xffffffff


	//   ....[10]....
        /*0050*/ 	.word	0x05000074


	//   ....[11]....
        /*0054*/ 	.word	0x05000074


	//   ....[12]....
        /*0058*/ 	.word	0x05000074


	//   ....[13]....
        /*005c*/ 	.word	0x05000074


	//   ....[14]....
        /*0060*/ 	.word	0x05000074


	//   ....[15]....
        /*0064*/ 	.word	0x05000074


	//   ....[16]....
        /*0068*/ 	.word	0x05000074


	//   ....[17]....
        /*006c*/ 	.word	0x05000074


	//   ....[18]....
        /*0070*/ 	.word	0x05000074


	//   ....[19]....
        /*0074*/ 	.word	0x05000074


	//----- nvinfo : EIATTR_COOP_GROUP_INSTR_OFFSETS
	.align		4
.L_1082:
        /*0078*/ 	.byte	0x04, 0x28
        /*007a*/ 	.short	(.L_1084 - .L_1083)


	//   ....[0]....
.L_1083:
        /*007c*/ 	.word	0x00002830


	//   ....[1]....
        /*0080*/ 	.word	0x00002850


	//   ....[2]....
        /*0084*/ 	.word	0x00002870


	//   ....[3]....
        /*0088*/ 	.word	0x000028a0


	//   ....[4]....
        /*008c*/ 	.word	0x000028c0


	//   ....[5]....
        /*0090*/ 	.word	0x00002c00


	//   ....[6]....
        /*0094*/ 	.word	0x00002c20


	//   ....[7]....
        /*0098*/ 	.word	0x00002c40


	//   ....[8]....
        /*009c*/ 	.word	0x00002c60


	//   ....[9]....
        /*00a0*/ 	.word	0x00002c80


	//   ....[10]....
        /*00a4*/ 	.word	0x00003810


	//   ....[11]....
        /*00a8*/ 	.word	0x000038b0


	//   ....[12]....
        /*00ac*/ 	.word	0x00003920


	//   ....[13]....
        /*00b0*/ 	.word	0x000039a0


	//   ....[14]....
        /*00b4*/ 	.word	0x00003a10


	//   ....[15]....
        /*00b8*/ 	.word	0x00003da0


	//   ....[16]....
        /*00bc*/ 	.word	0x00003e10


	//   ....[17]....
        /*00c0*/ 	.word	0x00003e80


	//   ....[18]....
        /*00c4*/ 	.word	0x00003ef0


	//   ....[19]....
        /*00c8*/ 	.word	0x00003f60


	//----- nvinfo : EIATTR_VRC_CTA_INIT_COUNT
	.align		4
.L_1084:
        /*00cc*/ 	.byte	0x02, 0x4a
	.zero		1
	.zero		1


	//----- nvinfo : EIATTR_EXIT_INSTR_OFFSETS
	.align		4
        /*00d0*/ 	.byte	0x04, 0x1c
        /*00d2*/ 	.short	(.L_1086 - .L_1085)


	//   ....[0]....
.L_1085:
        /*00d4*/ 	.word	0x00000580


	//   ....[1]....
        /*00d8*/ 	.word	0x000037a0


	//----- nvinfo : EIATTR_MAX_THREADS
	.align		4
.L_1086:
        /*00dc*/ 	.byte	0x04, 0x05
        /*00de*/ 	.short	(.L_1088 - .L_1087)
.L_1087:
        /*00e0*/ 	.word	0x00000080
        /*00e4*/ 	.word	0x00000001
        /*00e8*/ 	.word	0x00000001


	//----- nvinfo : EIATTR_CRS_STACK_SIZE
	.align		4
.L_1088:
        /*00ec*/ 	.byte	0x04, 0x1e
        /*00ee*/ 	.short	(.L_1090 - .L_1089)
.L_1089:
        /*00f0*/ 	.word	0x00000000


	//----- nvinfo : EIATTR_CBANK_PARAM_SIZE
	.align		4
.L_1090:
        /*00f4*/ 	.byte	0x03, 0x19
        /*00f6*/ 	.short	0x00e8


	//----- nvinfo : EIATTR_PARAM_CBANK
	.align		4
        /*00f8*/ 	.byte	0x04, 0x0a
        /*00fa*/ 	.short	(.L_1092 - .L_1091)
	.align		4
.L_1091:
        /*00fc*/ 	.word	index@(.nv.constant0._ZN10layer_norm13ln_fwd_kernelINS_13Kernel_traitsI13__nv_bfloat16S2_S2_S2_fjLj768ELj1ELj4ELj1ELj16ENS_18Kernel_traits_baseILj768ES2_S2_S2_S2_fjLj128EEEEELb0ELb1ELb1ELb0EEEvNS_9FwdParamsE)
        /*0100*/ 	.short	0x0380
        /*0102*/ 	.short	0x00e8


	//----- nvinfo : EIATTR_SW_WAR
	.align		4
.L_1092:
        /*0104*/ 	.byte	0x04, 0x36
        /*0106*/ 	.short	(.L_1094 - .L_1093)
.L_1093:
        /*0108*/ 	.word	0x00000008
.L_1094:


//--------------------- .nv.info._ZN10layer_norm13ln_fwd_kernelINS_13Kernel_traitsI13__nv_bfloat16S2_S2_S2_fjLj768ELj1ELj4ELj1ELj16ENS_18Kernel_traits_baseILj768ES2_S2_S2_S2_fjLj128EEEEELb0ELb1ELb1ELb1EEEvNS_9FwdParamsE --------------------------
	.section	.nv.info._ZN10layer_norm13ln_fwd_kernelINS_13Kernel_traitsI13__nv_bfloat16S2_S2_S2_fjLj768ELj1ELj4ELj1ELj16ENS_18Kernel_traits_baseILj768ES2_S2_S2_S2_fjLj128EEEEELb0ELb1ELb1ELb1EEEvNS_9FwdParamsE,"",@"SHT_CUDA_INFO"
	.sectionflags	@""
	.align	4


	//----- nvinfo : EIATTR_CUDA_API_VERSION
	.align		4
        /*0000*/ 	.byte	0x04, 0x37
        /*0002*/ 	.short	(.L_1096 - .L_1095)
.L_1095:
        /*0004*/ 	.word	0x00000082


	//----- nvinfo : EIATTR_KPARAM_INFO
	.align		4
.L_1096:
        /*0008*/ 	.byte	0x04, 0x17
        /*000a*/ 	.short	(.L_1098 - .L_1097)
.L_1097:
        /*000c*/ 	.word	0x00000000
        /*0010*/ 	.short	0x0000
        /*0012*/ 	.short	0x0000
        /*0014*/ 	.byte	0x00, 0xf0, 0xa1, 0x03


	//----- nvinfo : EIATTR_SPARSE_MMA_MASK
	.align		4
.L_1098:
        /*0018*/ 	.byte	0x03, 0x50
        /*001a*/ 	.short	0x0000


	//----- nvinfo : EIATTR_MAXREG_COUNT
	.align		4
        /*001c*/ 	.byte	0x03, 0x1b
        /*001e*/ 	.short	0x00ff


	//----- nvinfo : EIATTR_MERCURY_ISA_VERSION
	.align		4
        /*0020*/ 	.byte	0x03, 0x5f
        /*0022*/ 	.short	0x0101


	//----- nvinfo : EIATTR_COOP_GROUP_MASK_REGIDS
	.align		4
        /*0024*/ 	.byte	0x04, 0x29
        /*0026*/ 	.short	(.L_1100 - .L_1099)


	//   ....[0]....
.L_1099:
        /*0028*/ 	.word	0xffffffff


	//   ....[1]....
        /*002c*/ 	.word	0xffffffff


	//   ....[2]....
        /*0030*/ 	.word	0xffffffff


	//   ....[3]....
        /*0034*/ 	.word	0xffffffff


	//   ....[4]....
        /*0038*/ 	.word	0xffffffff


	//   ....[5]....
        /*003c*/ 	.word	0xffffffff


	//   ....[6]....
        /*0040*/ 	.word	0xffffffff


	//   ....[7]....
        /*0044*/ 	.word	0xffffffff


	//   ....[8]....
        /*0048*/ 	.word	0xffffffff


	//   ....[9]....
        /*004c*/ 	.word	0xffffffff


	//   ....[10]....
        /*0050*/ 	.word	0x05000076


	//   ....[11]....
        /*0054*/ 	.word	0x05000076


	//   ....[12]....
        /*0058*/ 	.word	0x05000076


	//   ....[13]....
        /*005c*/ 	.word	0x05000076


	//   ....[14]....
        /*0060*/ 	.word	0x05000076


	//   ....[15]....
        /*0064*/ 	.word	0x05000076


	//   ....[16]....
        /*0068*/ 	.word	0x05000076


	//   ....[17]....
        /*006c*/ 	.word	0x05000076


	//   ....[18]....
        /*0070*/ 	.word	0x05000076


	//   ....[19]....
        /*0074*/ 	.word	0x05000076


	//----- nvinfo : EIATTR_COOP_GROUP_INSTR_OFFSETS
	.align		4
.L_1100:
        /*0078*/ 	.byte	0x04, 0x28
        /*007a*/ 	.short	(.L_1102 - .L_1101)


	//   ....[0]....
.L_1101:
        /*007c*/ 	.word	0x000025d0


	//   ....[1]....
        /*0080*/ 	.word	0x000025f0


	//   ....[2]....
        /*0084*/ 	.word	0x00002610


	//   ....[3]....
        /*0088*/ 	.word	0x00002630


	//   ....[4]....
        /*008c*/ 	.word	0x00002660


	//   ....[5]....
        /*0090*/ 	.word	0x00002990


	//   ....[6]....
        /*0094*/ 	.word	0x000029b0


	//   ....[7]....
        /*0098*/ 	.word	0x000029d0


	//   ....[8]....
        /*009c*/ 	.word	0x000029f0


	//   ....[9]....
        /*00a0*/ 	.word	0x00002a10


	//   ....[10]....
        /*00a4*/ 	.word	0x00003510


	//   ....[11]....
        /*00a8*/ 	.word	0x000035b0


	//   ....[12]....
        /*00ac*/ 	.word	0x00003620


	//   ....[13]....
        /*00b0*/ 	.word	0x00003690


	//   ....[14]....
        /*00b4*/ 	.word	0x00003710


	//   ....[15]....
        /*00b8*/ 	.word	0x00003a80


	//   ....[16]....
        /*00bc*/ 	.word	0x00003af0


	//   ....[17]....
        /*00c0*/ 	.word	0x00003b60


	//   ....[18]....
        /*00c4*/ 	.word	0x00003bd0


	//   ....[19]....
        /*00c8*/ 	.word	0x00003c40


	//----- nvinfo : EIATTR_VRC_CTA_INIT_COUNT
	.align		4
.L_1102:
        /*00cc*/ 	.byte	0x02, 0x4a
	.zero		1
	.zero		1


	//----- nvinfo : EIATTR_EXIT_INSTR_OFFSETS
	.align		4
        /*00d0*/ 	.byte	0x04, 0x1c
        /*00d2*/ 	.short	(.L_1104 - .L_1103)


	//   ....[0]....
.L_1103:
        /*00d4*/ 	.word	0x00000510


	//   ....[1]....
        /*00d8*/ 	.word	0x000034a0


	//----- nvinfo : EIATTR_MAX_THREADS
	.align		4
.L_1104:
        /*00dc*/ 	.byte	0x04, 0x05
        /*00de*/ 	.short	(.L_1106 - .L_1105)
.L_1105:
        /*00e0*/ 	.word	0x00000080
        /*00e4*/ 	.word	0x00000001
        /*00e8*/ 	.word	0x00000001


	//----- nvinfo : EIATTR_CRS_STACK_SIZE
	.align		4
.L_1106:
        /*00ec*/ 	.byte	0x04, 0x1e
        /*00ee*/ 	.short	(.L_1108 - .L_1107)
.L_1107:
        /*00f0*/ 	.word	0x00000000


	//----- nvinfo : EIATTR_CBANK_PARAM_SIZE
	.align		4
.L_1108:
        /*00f4*/ 	.byte	0x03, 0x19
        /*00f6*/ 	.short	0x00e8


	//----- nvinfo : EIATTR_PARAM_CBANK
	.align		4
        /*00f8*/ 	.byte	0x04, 0x0a
        /*00fa*/ 	.short	(.L_1110 - .L_1109)
	.align		4
.L_1109:
        /*00fc*/ 	.word	index@(.nv.constant0._ZN10layer_norm13ln_fwd_kernelINS_13Kernel_traitsI13__nv_bfloat16S2_S2_S2_fjLj768ELj1ELj4ELj1ELj16ENS_18Kernel_traits_baseILj768ES2_S2_S2_S2_fjLj128EEEEELb0ELb1ELb1ELb1EEEvNS_9FwdParamsE)
        /*0100*/ 	.short	0x0380
        /*0102*/ 	.short	0x00e8


	//----- nvinfo : EIATTR_SW_WAR
	.align		4
.L_1110:
        /*0104*/ 	.byte	0x04, 0x36
        /*0106*/ 	.short	(.L_1112 - .L_1111)
.L_1111:
        /*0108*/ 	.word	0x00000008
.L_1112:


//--------------------- .nv.info._ZN10layer_norm13ln_fwd_kernelINS_13Kernel_traitsI13__nv_bfloat16S2_S2_S2_fjLj768ELj1ELj4ELj1ELj16ENS_18Kernel_traits_baseILj768ES2_S2_S2_S2_fjLj128EEEEELb1ELb0ELb0ELb0EEEvNS_9FwdParamsE --------------------------
	.section	.nv.info._ZN10layer_norm13ln_fwd_kernelINS_13Kernel_traitsI13__nv_bfloat16S2_S2_S2_fjLj768ELj1ELj4ELj1ELj16ENS_18Kernel_traits_baseILj768ES2_S2_S2_S2_fjLj128EEEEELb1ELb0ELb0ELb0EEEvNS_9FwdParamsE,"",@"SHT_CUDA_INFO"
	.sectionflags	@""
	.align	4


	//----- nvinfo : EIATTR_CUDA_API_VERSION
	.align		4
        /*0000*/ 	.byte	0x04, 0x37
        /*0002*/ 	.short	(.L_1114 - .L_1113)
.L_1113:
        /*0004*/ 	.word	0x00000082


	//----- nvinfo : EIATTR_KPARAM_INFO
	.align		4
.L_1114:
        /*0008*/ 	.byte	0x04, 0x17
        /*000a*/ 	.short	(.L_1116 - .L_1115)
.L_1115:
        /*000c*/ 	.word	0x00000000
        /*0010*/ 	.short	0x0000
        /*0012*/ 	.short	0x0000
        /*0014*/ 	.byte	0x00, 0xf0, 0xa1, 0x03


	//----- nvinfo : EIATTR_SPARSE_MMA_MASK
	.align		4
.L_1116:
        /*0018*/ 	.byte	0x03, 0x50
        /*001a*/ 	.short	0x0000


	//----- nvinfo : EIATTR_MAXREG_COUNT
	.align		4
        /*001c*/ 	.byte	0x03, 0x1b
        /*001e*/ 	.short	0x00ff


	//----- nvinfo : EIATTR_ANNOTATIONS
	.align		4
        /*0020*/ 	.byte	0x04, 0x55
        /*0022*/ 	.short	(.L_1118 - .L_1117)


	//   ....[0]....
.L_1117:
        /*0024*/ 	.word	0x00000001
        /*0028*/ 	.byte	0x20, 0x0c, 0x00, 0x00, 0x01, 0x00, 0x00, 0x00, 0x30, 0x0c, 0x00, 0x00, 0x01, 0x00, 0x00, 0x00
        /*0038*/ 	.byte	0x90, 0x17, 0x01, 0x00, 0x01, 0x00, 0x00, 0x00, 0xa0, 0x17, 0x01, 0x00


	//----- nvinfo : EIATTR_MERCURY_ISA_VERSION
	.align		4
.L_1118:
        /*0044*/ 	.byte	0x03, 0x5f
        /*0046*/ 	.short	0x0101


	//----- nvinfo : EIATTR_COOP_GROUP_MASK_REGIDS
	.align		4
        /*0048*/ 	.byte	0x04, 0x29
        /*004a*/ 	.short	(.L_1120 - .L_1119)


	//   ....[0]....
.L_1119:
        /*004c*/ 	.word	0xffffffff


	//   ....[1]....
        /*0050*/ 	.word	0xffffffff


	//   ....[2]....
        /*0054*/ 	.word	0xffffffff


	//   ....[3]....
        /*0058*/ 	.word	0xffffffff


	//   ....[4]....
        /*005c*/ 	.word	0xffffffff


	//   ....[5]....
        /*0060*/ 	.word	0xffffffff


	//   ....[6]....
        /*0064*/ 	.word	0xffffffff


	//   ....[7]....
        /*0068*/ 	.word	0xffffffff


	//   ....[8]....
        /*006c*/ 	.word	0xffffffff


	//   ....[9]....
        /*0070*/ 	.word	0xffffffff


	//   ....[10]....
        /*0074*/ 	.word	0x05000032


	//   ....[11]....
        /*0078*/ 	.word	0x05000032


	//   ....[12]....
        /*007c*/ 	.word	0x05000032


	//   ....[13]....
        /*0080*/ 	.word	0x05000032


	//   ....[14]....
        /*0084*/ 	.word	0x05000032


	//   ....[15]....
        /*0088*/ 	.word	0x05000032


	//   ....[16]....
        /*008c*/ 	.word	0x05000032


	//   ....[17]....
        /*0090*/ 	.word	0x05000032


	//   ....[18]....
        /*0094*/ 	.word	0x05000032


	//   ....[19]....
        /*0098*/ 	.word	0x05000032


	//----- nvinfo : EIATTR_COOP_GROUP_INSTR_OFFSETS
	.align		4
.L_1120:
        /*009c*/ 	.byte	0x04, 0x28
        /*009e*/ 	.short	(.L_1122 - .L_1121)


	//   ....[0]....
.L_1121:
        /*00a0*/ 	.word	0x00010ef0


	//   ....[1]....
        /*00a4*/ 	.word	0x00010f10


	//   ....[2]....
        /*00a8*/ 	.word	0x00010f30


	//   ....[3]....
        /*00ac*/ 	.word	0x00010f50


	//   ....[4]....
        /*00b0*/ 	.word	0x00010f80


	//   ....[5]....
        /*00b4*/ 	.word	0x000112c0


	//   ....[6]....
        /*00b8*/ 	.word	0x000112e0


	//   ....[7]....
        /*00bc*/ 	.word	0x00011300


	//   ....[8]....
        /*00c0*/ 	.word	0x00011320


	//   ....[9]....
        /*00c4*/ 	.word	0x00011340


	//   ....[10]....
        /*00c8*/ 	.word	0x00011f20


	//   ....[11]....
        /*00cc*/ 	.word	0x00011fc0


	//   ....[12]....
        /*00d0*/ 	.word	0x00012030


	//   ....[13]....
        /*00d4*/ 	.word	0x000120a0


	//   ....[14]....
        /*00d8*/ 	.word	0x00012120


	//   ....[15]....
        /*00dc*/ 	.word	0x000124b0


	//   ....[16]....
        /*00e0*/ 	.word	0x00012520


	//   ....[17]....
        /*00e4*/ 	.word	0x00012590


	//   ....[18]....
        /*00e8*/ 	.word	0x00012600


	//   ....[19]....
        /*00ec*/ 	.word	0x00012670


	//----- nvinfo : EIATTR_VRC_CTA_INIT_COUNT
	.align		4
.L_1122:
        /*00f0*/ 	.byte	0x02, 0x4a
	.zero		1
	.zero		1


	//----- nvinfo : EIATTR_EXIT_INSTR_OFFSETS
	.align		4
        /*00f4*/ 	.byte	0x04, 0x1c
        /*00f6*/ 	.short	(.L_1124 - .L_1123)


	//   ....[0]....
.L_1123:
        /*00f8*/ 	.word	0x000006d0


	//   ....[1]....
        /*00fc*/ 	.word	0x00011eb0


	//----- nvinfo : EIATTR_INDIRECT_BRANCH_TARGETS
	.align		4
.L_1124:
        /*0100*/ 	.byte	0x04, 0x34
        /*0102*/ 	.short	(.L_1126 - .L_1125)


	//   ....[0]....
.L_1125:
        /*0104*/ 	.word	.L_x_28542@srel
        /*0108*/ 	.short	0x0
        /*010a*/ 	.short	0x0
        /*010c*/ 	.word	0x3
        /*0110*/ 	.word	.L_x_28543@srel
        /*0114*/ 	.word	.L_x_28544@srel
        /*0118*/ 	.word	.L_x_28545@srel


	//----- nvinfo : EIATTR_MAX_THREADS
	.align		4
.L_1126:
        /*011c*/ 	.byte	0x04, 0x05
        /*011e*/ 	.short	(.L_1128 - .L_1127)
.L_1127:
        /*0120*/ 	.word	0x00000080
        /*0124*/ 	.word	0x00000001
        /*0128*/ 	.word	0x00000001


	//----- nvinfo : EIATTR_CRS_STACK_SIZE
	.align		4
.L_1128:
        /*012c*/ 	.byte	0x04, 0x1e
        /*012e*/ 	.short	(.L_1130 - .L_1129)
.L_1129:
        /*0130*/ 	.word	0x00000000


	//----- nvinfo : EIATTR_CBANK_PARAM_SIZE
	.align		4
.L_1130:
        /*0134*/ 	.byte	0x03, 0x19
        /*0136*/ 	.short	0x00e8


	//----- nvinfo : EIATTR_PARAM_CBANK
	.align		4
        /*0138*/ 	.byte	0x04, 0x0a
        /*013a*/ 	.short	(.L_1132 - .L_1131)
	.align		4
.L_1131:
        /*013c*/ 	.word	index@(.nv.constant0._ZN10layer_norm13ln_fwd_kernelINS_13Kernel_traitsI13__nv_bfloat16S2_S2_S2_fjLj768ELj1ELj4ELj1ELj16ENS_18Kernel_traits_baseILj768ES2_S2_S2_S2_fjLj128EEEEELb1ELb0ELb0ELb0EEEvNS_9FwdParamsE)
        /*0140*/ 	.short	0x0380
        /*0142*/ 	.short	0x00e8


	//----- nvinfo : EIATTR_SW_WAR
	.align		4
.L_1132:
        /*0144*/ 	.byte	0x04, 0x36
        /*0146*/ 	.short	(.L_1134 - .L_1133)
.L_1133:
        /*0148*/ 	.word	0x00000008
.L_1134:


//--------------------- .nv.info._ZN10layer_norm13ln_fwd_kernelINS_13Kernel_traitsI13__nv_bfloat16S2_S2_S2_fjLj768ELj1ELj4ELj1ELj16ENS_18Kernel_traits_baseILj768ES2_S2_S2_S2_fjLj128EEEEELb1ELb0ELb0ELb1EEEvNS_9FwdParamsE --------------------------
	.section	.nv.info._ZN10layer_norm13ln_fwd_kernelINS_13Kernel_traitsI13__nv_bfloat16S2_S2_S2_fjLj768ELj1ELj4ELj1ELj16ENS_18Kernel_traits_baseILj768ES2_S2_S2_S2_fjLj128EEEEELb1ELb0ELb0ELb1EEEvNS_9FwdParamsE,"",@"SHT_CUDA_INFO"
	.sectionflags	@""
	.align	4


	//----- nvinfo : EIATTR_CUDA_API_VERSION
	.align		4
        /*0000*/ 	.byte	0x04, 0x37
        /*0002*/ 	.short	(.L_1136 - .L_1135)
.L_1135:
        /*0004*/ 	.word	0x00000082


	//----- nvinfo : EIATTR_KPARAM_INFO
	.align		4
.L_1136:
        /*0008*/ 	.byte	0x04, 0x17
        /*000a*/ 	.short	(.L_1138 - .L_1137)
.L_1137:
        /*000c*/ 	.word	0x00000000
        /*0010*/ 	.short	0x0000
        /*0012*/ 	.short	0x0000
        /*0014*/ 	.byte	0x00, 0xf0, 0xa1, 0x03


	//----- nvinfo : EIATTR_SPARSE_MMA_MASK
	.align		4
.L_1138:
        /*0018*/ 	.byte	0x03, 0x50
        /*001a*/ 	.short	0x0000


	//----- nvinfo : EIATTR_MAXREG_COUNT
	.align		4
        /*001c*/ 	.byte	0x03, 0x1b
        /*001e*/ 	.short	0x00ff


	//----- nvinfo : EIATTR_MERCURY_ISA_VERSION
	.align		4
        /*0020*/ 	.byte	0x03, 0x5f
        /*0022*/ 	.short	0x0101


	//----- nvinfo : EIATTR_COOP_GROUP_MASK_REGIDS
	.align		4
        /*0024*/ 	.byte	0x04, 0x29
        /*0026*/ 	.short	(.L_1140 - .L_1139)


	//   ....[0]....
.L_1139:
        /*0028*/ 	.word	0xffffffff


	//   ....[1]....
        /*002c*/ 	.word	0xffffffff


	//   ....[2]....
        /*0030*/ 	.word	0xffffffff


	//   ....[3]....
        /*0034*/ 	.word	0xffffffff


	//   ....[4]....
        /*0038*/ 	.word	0xffffffff


	//   ....[5]....
        /*003c*/ 	.word	0xffffffff


	//   ....[6]....
        /*0040*/ 	.word	0xffffffff


	//   ....[7]....
        /*0044*/ 	.word	0xffffffff


	//   ....[8]....
        /*0048*/ 	.word	0xffffffff


	//   ....[9]....
        /*004c*/ 	.word	0xffffffff


	//   ....[10]....
        /*0050*/ 	.word	0x05000024


	//   ....[11]....
        /*0054*/ 	.word	0x05000024


	//   ....[12]....
        /*0058*/ 	.word	0x05000024


	//   ....[13]....
        /*005c*/ 	.word	0x05000024


	//   ....[14]....
        /*0060*/ 	.word	0x05000024


	//   ....[15]....
        /*0064*/ 	.word	0x05000024


	//   ....[16]....
        /*0068*/ 	.word	0x05000024


	//   ....[17]....
        /*006c*/ 	.word	0x05000024


	//   ....[18]....
        /*0070*/ 	.word	0x05000024


	//   ....[19]....
        /*0074*/ 	.word	0x05000024


	//----- nvinfo : EIATTR_COOP_GROUP_INSTR_OFFSETS
	.align		4
.L_1140:
        /*0078*/ 	.byte	0x04, 0x28
        /*007a*/ 	.short	(.L_1142 - .L_1141)


	//   ....[0]....
.L_1141:
        /*007c*/ 	.word	0x00010b50


	//   ....[1]....
        /*0080*/ 	.word	0x00010b70


	//   ....[2]....
        /*0084*/ 	.word	0x00010b90


	//   ....[3]....
        /*0088*/ 	.word	0x00010bb0


	//   ....[4]....
        /*008c*/ 	.word	0x00010be0


	//   ....[5]....
        /*0090*/ 	.word	0x00010f10


	//   ....[6]....
        /*0094*/ 	.word	0x00010f30


	//   ....[7]....
        /*0098*/ 	.word	0x00010f50


	//   ....[8]....
        /*009c*/ 	.word	0x00010f70


	//   ....[9]....
        /*00a0*/ 	.word	0x00010f90


	//   ....[10]....
        /*00a4*/ 	.word	0x000116f0


	//   ....[11]....
        /*00a8*/ 	.word	0x00011790


	//   ....[12]....
        /*00ac*/ 	.word	0x00011800


	//   ....[13]....
        /*00b0*/ 	.word	0x00011870


	//   ....[14]....
        /*00b4*/ 	.word	0x000118f0


	//   ....[15]....
        /*00b8*/ 	.word	0x00011c70


	//   ....[16]....
        /*00bc*/ 	.word	0x00011ce0


	//   ....[17]....
        /*00c0*/ 	.word	0x00011d50


	//   ....[18]....
        /*00c4*/ 	.word	0x00011dc0


	//   ....[19]....
        /*00c8*/ 	.word	0x00011e30


	//----- nvinfo : EIATTR_VRC_CTA_INIT_COUNT
	.align		4
.L_1142:
        /*00cc*/ 	.byte	0x02, 0x4a
	.zero		1
	.zero		1


	//----- nvinfo : EIATTR_EXIT_INSTR_OFFSETS
	.align		4
        /*00d0*/ 	.byte	0x04, 0x1c
        /*00d2*/ 	.short	(.L_1144 - .L_1143)


	//   ....[0]....
.L_1143:
        /*00d4*/ 	.word	0x00000280


	//   ....[1]....
        /*00d8*/ 	.word	0x00011680


	//----- nvinfo : EIATTR_INDIRECT_BRANCH_TARGETS
	.align		4
.L_1144:
        /*00dc*/ 	.byte	0x04, 0x34
        /*00de*/ 	.short	(.L_1146 - .L_1145)


	//   ....[0]....
.L_1145:
        /*00e0*/ 	.word	.L_x_28546@srel
        /*00e4*/ 	.short	0x0
        /*00e6*/ 	.short	0x0
        /*00e8*/ 	.word	0x3
        /*00ec*/ 	.word	.L_x_28547@srel
        /*00f0*/ 	.word	.L_x_28548@srel
        /*00f4*/ 	.word	.L_x_28549@srel


	//----- nvinfo : EIATTR_MAX_THREADS
	.align		4
.L_1146:
        /*00f8*/ 	.byte	0x04, 0x05
        /*00fa*/ 	.short	(.L_1148 - .L_1147)
.L_1147:
        /*00fc*/ 	.word	0x00000080
        /*0100*/ 	.word	0x00000001
        /*0104*/ 	.word	0x00000001


	//----- nvinfo : EIATTR_CRS_STACK_SIZE
	.align		4
.L_1148:
        /*0108*/ 	.byte	0x04, 0x1e
        /*010a*/ 	.short	(.L_1150 - .L_1149)
.L_1149:
        /*010c*/ 	.word	0x00000000


	//----- nvinfo : EIATTR_CBANK_PARAM_SIZE
	.align		4
.L_1150:
        /*0110*/ 	.byte	0x03, 0x19
        /*0112*/ 	.short	0x00e8


	//----- nvinfo : EIATTR_PARAM_CBANK
	.align		4
        /*0114*/ 	.byte	0x04, 0x0a
        /*0116*/ 	.short	(.L_1152 - .L_1151)
	.align		4
.L_1151:
        /*0118*/ 	.word	index@(.nv.constant0._ZN10layer_norm13ln_fwd_kernelINS_13Kernel_traitsI13__nv_bfloat16S2_S2_S2_fjLj768ELj1ELj4ELj1ELj16ENS_18Kernel_traits_baseILj768ES2_S2_S2_S2_fjLj128EEEEELb1ELb0ELb0ELb1EEEvNS_9FwdParamsE)
        /*011c*/ 	.short	0x0380
        /*011e*/ 	.short	0x00e8


	//----- nvinfo : EIATTR_SW_WAR
	.align		4
.L_1152:
        /*0120*/ 	.byte	0x04, 0x36
        /*0122*/ 	.short	(.L_1154 - .L_1153)
.L_1153:
        /*0124*/ 	.word	0x00000008
.L_1154:


//--------------------- .nv.info._ZN10layer_norm13ln_fwd_kernelINS_13Kernel_traitsI13__nv_bfloat16S2_S2_S2_fjLj768ELj1ELj4ELj1ELj16ENS_18Kernel_traits_baseILj768ES2_S2_S2_S2_fjLj128EEEEELb1ELb0ELb1ELb0EEEvNS_9FwdParamsE --------------------------
	.section	.nv.info._ZN10layer_norm13ln_fwd_kernelINS_13Kernel_traitsI13__nv_bfloat16S2_S2_S2_fjLj768ELj1ELj4ELj1ELj16ENS_18Kernel_traits_baseILj768ES2_S2_S2_S2_fjLj128EEEEELb1ELb0ELb1ELb0EEEvNS_9FwdParamsE,"",@"SHT_CUDA_INFO"
	.sectionflags	@""
	.align	4


	//----- nvinfo : EIATTR_CUDA_API_VERSION
	.align		4
        /*0000*/ 	.byte	0x04, 0x37
        /*0002*/ 	.short	(.L_1156 - .L_1155)
.L_1155:
        /*0004*/ 	.word	0x00000082


	//----- nvinfo : EIATTR_KPARAM_INFO
	.align		4
.L_1156:
        /*0008*/ 	.byte	0x04, 0x17
        /*000a*/ 	.short	(.L_1158 - .L_1157)
.L_1157:
        /*000c*/ 	.word	0x00000000
        /*0010*/ 	.short	0x0000
        /*0012*/ 	.short	0x0000
        /*0014*/ 	.byte	0x00, 0xf0, 0xa1, 0x03


	//----- nvinfo : EIATTR_SPARSE_MMA_MASK
	.align		4
.L_1158:
        /*0018*/ 	.byte	0x03, 0x50
        /*001a*/ 	.short	0x0000


	//----- nvinfo : EIATTR_MAXREG_COUNT
	.align		4
        /*001c*/ 	.byte	0x03, 0x1b
        /*001e*/ 	.short	0x00ff


	//----- nvinfo : EIATTR_MERCURY_ISA_VERSION
	.align		4
        /*0020*/ 	.byte	0x03, 0x5f
        /*0022*/ 	.short	0x0101


	//----- nvinfo : EIATTR_COOP_GROUP_MASK_REGIDS
	.align		4
        /*0024*/ 	.byte	0x04, 0x29
        /*0026*/ 	.short	(.L_1160 - .L_1159)


	//   ....[0]....
.L_1159:
        /*0028*/ 	.word	0xffffffff


	//   ....[1]....
        /*002c*/ 	.word	0xffffffff


	//   ....[2]....
        /*0030*/ 	.word	0xffffffff


	//   ....[3]....
        /*0034*/ 	.word	0xffffffff


	//   ....[4]....
        /*0038*/ 	.word	0xffffffff


	//   ....[5]....
        /*003c*/ 	.word	0xffffffff


	//   ....[6]....
        /*0040*/ 	.word	0xffffffff


	//   ....[7]....
        /*0044*/ 	.word	0xffffffff


	//   ....[8]....
        /*0048*/ 	.word	0xffffffff


	//   ....[9]....
        /*004c*/ 	.word	0xffffffff


	//   ....[10]....
        /*0050*/ 	.word	0x05000067


	//   ....[11]....
        /*0054*/ 	.word	0x05000067


	//   ....[12]....
        /*0058*/ 	.word	0x05000067


	//   ....[13]....
        /*005c*/ 	.word	0x05000067


	//   ....[14]....
        /*0060*/ 	.word	0x05000067


	//   ....[15]....
        /*0064*/ 	.word	0x05000067


	//   ....[16]....
        /*0068*/ 	.word	0x05000067


	//   ....[17]....
        /*006c*/ 	.word	0x05000067


	//   ....[18]....
        /*0070*/ 	.word	0x05000067


	//   ....[19]....
        /*0074*/ 	.word	0x05000067


	//----- nvinfo : EIATTR_COOP_GROUP_INSTR_OFFSETS
	.align		4
.L_1160:
        /*0078*/ 	.byte	0x04, 0x28
        /*007a*/ 	.short	(.L_1162 - .L_1161)


	//   ....[0]....
.L_1161:
        /*007c*/ 	.word	0x00013240


	//   ....[1]....
        /*0080*/ 	.word	0x00013270


	//   ....[2]....
        /*0084*/ 	.word	0x00013290


	//   ....[3]....
        /*0088*/ 	.word	0x000132b0


	//   ....[4]....
        /*008c*/ 	.word	0x000132d0


	//   ....[5]....
        /*0090*/ 	.word	0x00013610


	//   ....[6]....
        /*0094*/ 	.word	0x00013630


	//   ....[7]....
        /*0098*/ 	.word	0x00013650


	//   ....[8]....
        /*009c*/ 	.word	0x00013670


	//   ....[9]....
        /*00a0*/ 	.word	0x00013690


	//   ....[10]....
        /*00a4*/ 	.word	0x00014290


	//   ....[11]....
        /*00a8*/ 	.word	0x00014340


	//   ....[12]....
        /*00ac*/ 	.word	0x000143b0


	//   ....[13]....
        /*00b0*/ 	.word	0x00014420


	//   ....[14]....
        /*00b4*/ 	.word	0x00014490


	//   ....[15]....
        /*00b8*/ 	.word	0x00014820


	//   ....[16]....
        /*00bc*/ 	.word	0x00014890


	//   ....[17]....
        /*00c0*/ 	.word	0x00014900


	//   ....[18]....
        /*00c4*/ 	.word	0x00014970


	//   ....[19]....
        /*00c8*/ 	.word	0x000149e0


	//----- nvinfo : EIATTR_VRC_CTA_INIT_COUNT
	.align		4
.L_1162:
        /*00cc*/ 	.byte	0x02, 0x4a
	.zero		1
	.zero		1


	//----- nvinfo : EIATTR_EXIT_INSTR_OFFSETS
	.align		4
        /*00d0*/ 	.byte	0x04, 0x1c
        /*00d2*/ 	.short	(.L_1164 - .L_1163)


	//   ....[0]....
.L_1163:
        /*00d4*/ 	.word	0x000006b0


	//   ....[1]....
        /*00d8*/ 	.word	0x00014220


	//----- nvinfo : EIATTR_MAX_THREADS
	.align		4
.L_1164:
        /*00dc*/ 	.byte	0x04, 0x05
        /*00de*/ 	.short	(.L_1166 - .L_1165)
.L_1165:
        /*00e0*/ 	.word	0x00000080
        /*00e4*/ 	.word	0x00000001
        /*00e8*/ 	.word	0x00000001


	//----- nvinfo : EIATTR_CRS_STACK_SIZE
	.align		4
.L_1166:
        /*00ec*/ 	.byte	0x04, 0x1e
        /*00ee*/ 	.short	(.L_1168 - .L_1167)
.L_1167:
        /*00f0*/ 	.word	0x00000000


	//----- nvinfo : EIATTR_CBANK_PARAM_SIZE
	.align		4
.L_1168:
        /*00f4*/ 	.byte	0x03, 0x19
        /*00f6*/ 	.short	0x00e8


	//----- nvinfo : EIATTR_PARAM_CBANK
	.align		4
        /*00f8*/ 	.byte	0x04, 0x0a
        /*00fa*/ 	.short	(.L_1170 - .L_1169)
	.align		4
.L_1169:
        /*00fc*/ 	.word	index@(.nv.constant0._ZN10layer_norm13ln_fwd_kernelINS_13Kernel_traitsI13__nv_bfloat16S2_S2_S2_fjLj768ELj1ELj4ELj1ELj16ENS_18Kernel_traits_baseILj768ES2_S2_S2_S2_fjLj128EEEEELb1ELb0ELb1ELb0EEEvNS_9FwdParamsE)
        /*0100*/ 	.short	0x0380
        /*0102*/ 	.short	0x00e8


	//----- nvinfo : EIATTR_SW_WAR
	.align		4
.L_1170:
        /*0104*/ 	.byte	0x04, 0x36
        /*0106*/ 	.short	(.L_1172 - .L_1171)
.L_1171:
        /*0108*/ 	.word	0x00000008
.L_1172:


//--------------------- .nv.info._ZN10layer_norm13ln_fwd_kernelINS_13Kernel_traitsI13__nv_bfloat16S2_S2_S2_fjLj768ELj1ELj4ELj1ELj16ENS_18Kernel_traits_baseILj768ES2_S2_S2_S2_fjLj128EEEEELb1ELb0ELb1ELb1EEEvNS_9FwdParamsE --------------------------
	.section	.nv.info._ZN10layer_norm13ln_fwd_kernelINS_13Kernel_traitsI13__nv_bfloat16S2_S2_S2_fjLj768ELj1ELj4ELj1ELj16ENS_18Kernel_traits_baseILj768ES2_S2_S2_S2_fjLj128EEEEELb1ELb0ELb1ELb1EEEvNS_9FwdParamsE,"",@"SHT_CUDA_INFO"
	.sectionflags	@""
	.align	4


	//----- nvinfo : EIATTR_CUDA_API_VERSION
	.align		4
        /*0000*/ 	.byte	0x04, 0x37
        /*0002*/ 	.short	(.L_1174 - .L_1173)
.L_1173:
        /*0004*/ 	.word	0x00000082


	//----- nvinfo : EIATTR_KPARAM_INFO
	.align		4
.L_1174:
        /*0008*/ 	.byte	0x04, 0x17
        /*000a*/ 	.short	(.L_1176 - .L_1175)
.L_1175:
        /*000c*/ 	.word	0x00000000
        /*0010*/ 	.short	0x0000
        /*0012*/ 	.short	0x0000
        /*0014*/ 	.byte	0x00, 0xf0, 0xa1, 0x03


	//----- nvinfo : EIATTR_SPARSE_MMA_MASK
	.align		4
.L_1176:
        /*0018*/ 	.byte	0x03, 0x50
        /*001a*/ 	.short	0x0000


	//----- nvinfo : EIATTR_MAXREG_COUNT
	.align		4
        /*001c*/ 	.byte	0x03, 0x1b
        /*001e*/ 	.short	0x00ff


	//----- nvinfo : EIATTR_MERCURY_ISA_VERSION
	.align		4
        /*0020*/ 	.byte	0x03, 0x5f
        /*0022*/ 	.short	0x0101


	//----- nvinfo : EIATTR_COOP_GROUP_MASK_REGIDS
	.align		4
        /*0024*/ 	.byte	0x04, 0x29
        /*0026*/ 	.short	(.L_1178 - .L_1177)


	//   ....[0]....
.L_1177:
        /*0028*/ 	.word	0xffffffff


	//   ....[1]....
        /*002c*/ 	.word	0xffffffff


	//   ....[2]....
        /*0030*/ 	.word	0xffffffff


	//   ....[3]....
        /*0034*/ 	.word	0xffffffff


	//   ....[4]....
        /*0038*/ 	.word	0xffffffff


	//   ....[5]....
        /*003c*/ 	.word	0xffffffff


	//   ....[6]....
        /*0040*/ 	.word	0xffffffff


	//   ....[7]....
        /*0044*/ 	.word	0xffffffff


	//   ....[8]....
        /*0048*/ 	.word	0xffffffff


	//   ....[9]....
        /*004c*/ 	.word	0xffffffff


	//   ....[10]....
        /*0050*/ 	.word	0x0500005d


	//   ....[11]....
        /*0054*/ 	.word	0x0500005d


	//   ....[12]....
        /*0058*/ 	.word	0x0500005d


	//   ....[13]....
        /*005c*/ 	.word	0x0500005d


	//   ....[14]....
        /*0060*/ 	.word	0x0500005d


	//   ....[15]....
        /*0064*/ 	.word	0x0500005d


	//   ....[16]....
        /*0068*/ 	.word	0x0500005d


	//   ....[17]....
        /*006c*/ 	.word	0x0500005d


	//   ....[18]....
        /*0070*/ 	.word	0x0500005d


	//   ....[19]....
        /*0074*/ 	.word	0x0500005d


	//----- nvinfo : EIATTR_COOP_GROUP_INSTR_OFFSETS
	.align		4
.L_1178:
        /*0078*/ 	.byte	0x04, 0x28
        /*007a*/ 	.short	(.L_1180 - .L_1179)


	//   ....[0]....
.L_1179:
        /*007c*/ 	.word	0x00012260


	//   ....[1]....
        /*0080*/ 	.word	0x00012290


	//   ....[2]....
        /*0084*/ 	.word	0x000122b0


	//   ....[3]....
        /*0088*/ 	.word	0x000122d0


	//   ....[4]....
        /*008c*/ 	.word	0x000122f0


	//   ....[5]....
        /*0090*/ 	.word	0x00012620


	//   ....[6]....
        /*0094*/ 	.word	0x00012640


	//   ....[7]....
        /*0098*/ 	.word	0x00012660


	//   ....[8]....
        /*009c*/ 	.word	0x00012680


	//   ....[9]....
        /*00a0*/ 	.word	0x000126a0


	//   ....[10]....
        /*00a4*/ 	.word	0x00013210


	//   ....[11]....
        /*00a8*/ 	.word	0x000132c0


	//   ....[12]....
        /*00ac*/ 	.word	0x00013330


	//   ....[13]....
        /*00b0*/ 	.word	0x000133a0


	//   ....[14]....
        /*00b4*/ 	.word	0x00013410


	//   ....[15]....
        /*00b8*/ 	.word	0x00013790


	//   ....[16]....
        /*00bc*/ 	.word	0x00013800


	//   ....[17]....
        /*00c0*/ 	.word	0x00013870


	//   ....[18]....
        /*00c4*/ 	.word	0x000138e0


	//   ....[19]....
        /*00c8*/ 	.word	0x00013950


	//----- nvinfo : EIATTR_VRC_CTA_INIT_COUNT
	.align		4
.L_1180:
        /*00cc*/ 	.byte	0x02, 0x4a
	.zero		1
	.zero		1


	//----- nvinfo : EIATTR_EXIT_INSTR_OFFSETS
	.align		4
        /*00d0*/ 	.byte	0x04, 0x1c
        /*00d2*/ 	.short	(.L_1182 - .L_1181)


	//   ....[0]....
.L_1181:
        /*00d4*/ 	.word	0x00000290


	//   ....[1]....
        /*00d8*/ 	.word	0x000131b0


	//----- nvinfo : EIATTR_MAX_THREADS
	.align		4
.L_1182:
        /*00dc*/ 	.byte	0x04, 0x05
        /*00de*/ 	.short	(.L_1184 - .L_1183)
.L_1183:
        /*00e0*/ 	.word	0x00000080
        /*00e4*/ 	.word	0x00000001
        /*00e8*/ 	.word	0x00000001


	//----- nvinfo : EIATTR_CRS_STACK_SIZE
	.align		4
.L_1184:
        /*00ec*/ 	.byte	0x04, 0x1e
        /*00ee*/ 	.short	(.L_1186 - .L_1185)
.L_1185:
        /*00f0*/ 	.word	0x00000000


	//----- nvinfo : EIATTR_CBANK_PARAM_SIZE
	.align		4
.L_1186:
        /*00f4*/ 	.byte	0x03, 0x19
        /*00f6*/ 	.short	0x00e8


	//----- nvinfo : EIATTR_PARAM_CBANK
	.align		4
        /*00f8*/ 	.byte	0x04, 0x0a
        /*00fa*/ 	.short	(.L_1188 - .L_1187)
	.align		4
.L_1187:
        /*00fc*/ 	.word	index@(.nv.constant0._ZN10layer_norm13ln_fwd_kernelINS_13Kernel_traitsI13__nv_bfloat16S2_S2_S2_fjLj768ELj1ELj4ELj1ELj16ENS_18Kernel_traits_baseILj768ES2_S2_S2_S2_fjLj128EEEEELb1ELb0ELb1ELb1EEEvNS_9FwdParamsE)
        /*0100*/ 	.short	0x0380
        /*0102*/ 	.short	0x00e8


	//----- nvinfo : EIATTR_SW_WAR
	.align		4
.L_1188:
        /*0104*/ 	.byte	0x04, 0x36
        /*0106*/ 	.short	(.L_1190 - .L_1189)
.L_1189:
        /*0108*/ 	.word	0x00000008
.L_1190:


//--------------------- .nv.info._ZN10layer_norm13ln_fwd_kernelINS_13Kernel_traitsI13__nv_bfloat16S2_S2_S2_fjLj768ELj1ELj4ELj1ELj16ENS_18Kernel_traits_baseILj768ES2_S2_S2_S2_fjLj128EEEEELb1ELb1ELb0ELb0EEEvNS_9FwdParamsE --------------------------
	.section	.nv.info._ZN10layer_norm13ln_fwd_kernelINS_13Kernel_traitsI13__nv_bfloat16S2_S2_S2_fjLj768ELj1ELj4ELj1ELj16ENS_18Kernel_traits_baseILj768ES2_S2_S2_S2_fjLj128EEEEELb1ELb1ELb0ELb0EEEvNS_9FwdParamsE,"",@"SHT_CUDA_INFO"
	.sectionflags	@""
	.align	4


	//----- nvinfo : EIATTR_CUDA_API_VERSION
	.align		4
        /*0000*/ 	.byte	0x04, 0x37
        /*0002*/ 	.short	(.L_1192 - .L_1191)
.L_1191:
        /*0004*/ 	.word	0x00000082


	//----- nvinfo : EIATTR_KPARAM_INFO
	.align		4
.L_1192:
        /*0008*/ 	.byte	0x04, 0x17
        /*000a*/ 	.short	(.L_1194 - .L_1193)
.L_1193:
        /*000c*/ 	.word	0x00000000
        /*0010*/ 	.short	0x0000
        /*0012*/ 	.short	0x0000
        /*0014*/ 	.byte	0x00, 0xf0, 0xa1, 0x03


	//----- nvinfo : EIATTR_SPARSE_MMA_MASK
	.align		4
.L_1194:
        /*0018*/ 	.byte	0x03, 0x50
        /*001a*/ 	.short	0x0000


	//----- nvinfo : EIATTR_MAXREG_COUNT
	.align		4
        /*001c*/ 	.byte	0x03, 0x1b
        /*001e*/ 	.short	0x00ff


	//----- nvinfo : EIATTR_MERCURY_ISA_VERSION
	.align		4
        /*0020*/ 	.byte	0x03, 0x5f
        /*0022*/ 	.short	0x0101


	//----- nvinfo : EIATTR_COOP_GROUP_MASK_REGIDS
	.align		4
        /*0024*/ 	.byte	0x04, 0x29
        /*0026*/ 	.short	(.L_1196 - .L_1195)


	//   ....[0]....
.L_1195:
        /*0028*/ 	.word	0xffffffff


	//   ....[1]....
        /*002c*/ 	.word	0xffffffff


	//   ....[2]....
        /*0030*/ 	.word	0xffffffff


	//   ....[3]....
        /*0034*/ 	.word	0xffffffff


	//   ....[4]....
        /*0038*/ 	.word	0xffffffff


	//   ....[5]....
        /*003c*/ 	.word	0xffffffff


	//   ....[6]....
        /*0040*/ 	.word	0xffffffff


	//   ....[7]....
        /*0044*/ 	.word	0xffffffff


	//   ....[8]....
        /*0048*/ 	.word	0xffffffff


	//   ....[9]....
        /*004c*/ 	.word	0xffffffff


	//   ....[10]....
        /*0050*/ 	.word	0x05000078


	//   ....[11]....
        /*0054*/ 	.word	0x05000078


	//   ....[12]....
        /*0058*/ 	.word	0x05000078


	//   ....[13]....
        /*005c*/ 	.word	0x05000078


	//   ....[14]....
        /*0060*/ 	.word	0x05000078


	//   ....[15]....
        /*0064*/ 	.word	0x05000078


	//   ....[16]....
        /*0068*/ 	.word	0x05000078


	//   ....[17]....
        /*006c*/ 	.word	0x05000078


	//   ....[18]....
        /*0070*/ 	.word	0x05000078


	//   ....[19]....
        /*0074*/ 	.word	0x05000078


	//----- nvinfo : EIATTR_COOP_GROUP_INSTR_OFFSETS
	.align		4
.L_1196:
        /*0078*/ 	.byte	0x04, 0x28
        /*007a*/ 	.short	(.L_1198 - .L_1197)


	//   ....[0]....
.L_1197:
        /*007c*/ 	.word	0x00011100


	//   ....[1]....
        /*0080*/ 	.word	0x00011120


	//   ....[2]....
        /*0084*/ 	.word	0x00011140


	//   ....[3]....
        /*0088*/ 	.word	0x00011160


	//   ....[4]....
        /*008c*/ 	.word	0x00011190


	//   ....[5]....
        /*0090*/ 	.word	0x000114d0


	//   ....[6]....
        /*0094*/ 	.word	0x000114f0


	//   ....[7]....
        /*0098*/ 	.word	0x00011510


	//   ....[8]....
        /*009c*/ 	.word	0x00011530


	//   ....[9]....
        /*00a0*/ 	.word	0x00011550


	//   ....[10]....
        /*00a4*/ 	.word	0x000120a0


	//   ....[11]....
        /*00a8*/ 	.word	0x00012140


	//   ....[12]....
        /*00ac*/ 	.word	0x000121b0


	//   ....[13]....
        /*00b0*/ 	.word	0x00012220


	//   ....[14]....
        /*00b4*/ 	.word	0x000122a0


	//   ....[15]....
        /*00b8*/ 	.word	0x00012630


	//   ....[16]....
        /*00bc*/ 	.word	0x000126a0


	//   ....[17]....
        /*00c0*/ 	.word	0x00012710


	//   ....[18]....
        /*00c4*/ 	.word	0x00012780


	//   ....[19]....
        /*00c8*/ 	.word	0x000127f0


	//----- nvinfo : EIATTR_VRC_CTA_INIT_COUNT
	.align		4
.L_1198:
        /*00cc*/ 	.byte	0x02, 0x4a
	.zero		1
	.zero		1


	//----- nvinfo : EIATTR_EXIT_INSTR_OFFSETS
	.align		4
        /*00d0*/ 	.byte	0x04, 0x1c
        /*00d2*/ 	.short	(.L_1200 - .L_1199)


	//   ....[0]....
.L_1199:
        /*00d4*/ 	.word	0x000007c0


	//   ....[1]....
        /*00d8*/ 	.word	0x00012030


	//----- nvinfo : EIATTR_INDIRECT_BRANCH_TARGETS
	.align		4
.L_1200:
        /*00dc*/ 	.byte	0x04, 0x34
        /*00de*/ 	.short	(.L_1202 - .L_1201)


	//   ....[0]....
.L_1201:
        /*00e0*/ 	.word	.L_x_28550@srel
        /*00e4*/ 	.short	0x0
        /*00e6*/ 	.short	0x0
        /*00e8*/ 	.word	0x3
        /*00ec*/ 	.word	.L_x_28551@srel
        /*00f0*/ 	.word	.L_x_28552@srel
        /*00f4*/ 	.word	.L_x_28553@srel


	//----- nvinfo : EIATTR_MAX_THREADS
	.align		4
.L_1202:
        /*00f8*/ 	.byte	0x04, 0x05
        /*00fa*/ 	.short	(.L_1204 - .L_1203)
.L_1203:
        /*00fc*/ 	.word	0x00000080
        /*0100*/ 	.word	0x00000001
        /*0104*/ 	.word	0x00000001


	//----- nvinfo : EIATTR_CRS_STACK_SIZE
	.align		4
.L_1204:
        /*0108*/ 	.byte	0x04, 0x1e
        /*010a*/ 	.short	(.L_1206 - .L_1205)
.L_1205:
        /*010c*/ 	.word	0x00000000


	//----- nvinfo : EIATTR_CBANK_PARAM_SIZE
	.align		4
.L_1206:
        /*0110*/ 	.byte	0x03, 0x19
        /*0112*/ 	.short	0x00e8


	//----- nvinfo : EIATTR_PARAM_CBANK
	.align		4
        /*0114*/ 	.byte	0x04, 0x0a
        /*0116*/ 	.short	(.L_1208 - .L_1207)
	.align		4
.L_1207:
        /*0118*/ 	.word	index@(.nv.constant0._ZN10layer_norm13ln_fwd_kernelINS_13Kernel_traitsI13__nv_bfloat16S2_S2_S2_fjLj768ELj1ELj4ELj1ELj16ENS_18Kernel_traits_baseILj768ES2_S2_S2_S2_fjLj128EEEEELb1ELb1ELb0ELb0EEEvNS_9FwdParamsE)
        /*011c*/ 	.short	0x0380
        /*011e*/ 	.short	0x00e8


	//----- nvinfo : EIATTR_SW_WAR
	.align		4
.L_1208:
        /*0120*/ 	.byte	0x04, 0x36
        /*0122*/ 	.short	(.L_1210 - .L_1209)
.L_1209:
        /*0124*/ 	.word	0x00000008
.L_1210:


//--------------------- .nv.info._ZN10layer_norm13ln_fwd_kernelINS_13Kernel_traitsI13__nv_bfloat16S2_S2_S2_fjLj768ELj1ELj4ELj1ELj16ENS_18Kernel_traits_baseILj768ES2_S2_S2_S2_fjLj128EEEEELb1ELb1ELb0ELb1EEEvNS_9FwdParamsE --------------------------
	.section	.nv.info._ZN10layer_norm13ln_fwd_kernelINS_13Kernel_traitsI13__nv_bfloat16S2_S2_S2_fjLj768ELj1ELj4ELj1ELj16ENS_18Kernel_traits_baseILj768ES2_S2_S2_S2_fjLj128EEEEELb1ELb1ELb0ELb1EEEvNS_9FwdParamsE,"",@"SHT_CUDA_INFO"
	.sectionflags	@""
	.align	4


	//----- nvinfo : EIATTR_CUDA_API_VERSION
	.align		4
        /*0000*/ 	.byte	0x04, 0x37
        /*0002*/ 	.short	(.L_1212 - .L_1211)
.L_1211:
        /*0004*/ 	.word	0x00000082


	//----- nvinfo : EIATTR_KPARAM_INFO
	.align		4
.L_1212:
        /*0008*/ 	.byte	0x04, 0x17
        /*000a*/ 	.short	(.L_1214 - .L_1213)
.L_1213:
        /*000c*/ 	.word	0x00000000
        /*0010*/ 	.short	0x0000
        /*0012*/ 	.short	0x0000
        /*0014*/ 	.byte	0x00, 0xf0, 0xa1, 0x03


	//----- nvinfo : EIATTR_SPARSE_MMA_MASK
	.align		4
.L_1214:
        /*0018*/ 	.byte	0x03, 0x50
        /*001a*/ 	.short	0x0000


	//----- nvinfo : EIATTR_MAXREG_COUNT
	.align		4
        /*001c*/ 	.byte	0x03, 0x1b
        /*001e*/ 	.short	0x00ff


	//----- nvinfo : EIATTR_MERCURY_ISA_VERSION
	.align		4
        /*0020*/ 	.byte	0x03, 0x5f
        /*0022*/ 	.short	0x0101


	//----- nvinfo : EIATTR_COOP_GROUP_MASK_REGIDS
	.align		4
        /*0024*/ 	.byte	0x04, 0x29
        /*0026*/ 	.short	(.L_1216 - .L_1215)


	//   ....[0]....
.L_1215:
        /*0028*/ 	.word	0xffffffff


	//   ....[1]....
        /*002c*/ 	.word	0xffffffff


	//   ....[2]....
        /*0030*/ 	.word	0xffffffff


	//   ....[3]....
        /*0034*/ 	.word	0xffffffff


	//   ....[4]....
        /*0038*/ 	.word	0xffffffff


	//   ....[5]....
        /*003c*/ 	.word	0xffffffff


	//   ....[6]....
        /*0040*/ 	.word	0xffffffff


	//   ....[7]....
        /*0044*/ 	.word	0xffffffff


	//   ....[8]....
        /*0048*/ 	.word	0xffffffff


	//   ....[9]....
        /*004c*/ 	.word	0xffffffff


	//   ....[10]....
        /*0050*/ 	.word	0x05000034


	//   ....[11]....
        /*0054*/ 	.word	0x05000034


	//   ....[12]....
        /*0058*/ 	.word	0x05000034


	//   ....[13]....
        /*005c*/ 	.word	0x05000034


	//   ....[14]....
        /*0060*/ 	.word	0x05000034


	//   ....[15]....
        /*0064*/ 	.word	0x05000034


	//   ....[16]....
        /*0068*/ 	.word	0x05000034


	//   ....[17]....
        /*006c*/ 	.word	0x05000034


	//   ....[18]....
        /*0070*/ 	.word	0x05000034


	//   ....[19]....
        /*0074*/ 	.word	0x05000034


	//----- nvinfo : EIATTR_COOP_GROUP_INSTR_OFFSETS
	.align		4
.L_1216:
        /*0078*/ 	.byte	0x04, 0x28
        /*007a*/ 	.short	(.L_1218 - .L_1217)


	//   ....[0]....
.L_1217:
        /*007c*/ 	.word	0x000110c0


	//   ....[1]....
        /*0080*/ 	.word	0x000110e0


	//   ....[2]....
        /*0084*/ 	.word	0x00011100


	//   ....[3]....
        /*0088*/ 	.word	0x00011120


	//   ....[4]....
        /*008c*/ 	.word	0x00011150


	//   ....[5]....
        /*0090*/ 	.word	0x00011480


	//   ....[6]....
        /*0094*/ 	.word	0x000114a0


	//   ....[7]....
        /*0098*/ 	.word	0x000114c0


	//   ....[8]....
        /*009c*/ 	.word	0x000114e0


	//   ....[9]....
        /*00a0*/ 	.word	0x00011500


	//   ....[10]....
        /*00a4*/ 	.word	0x00011c70


	//   ....[11]....
        /*00a8*/ 	.word	0x00011d10


	//   ....[12]....
        /*00ac*/ 	.word	0x00011d80


	//   ....[13]....
        /*00b0*/ 	.word	0x00011df0


	//   ....[14]....
        /*00b4*/ 	.word	0x00011e70


	//   ....[15]....
        /*00b8*/ 	.word	0x000121f0


	//   ....[16]....
        /*00bc*/ 	.word	0x00012260


	//   ....[17]....
        /*00c0*/ 	.word	0x000122d0


	//   ....[18]....
        /*00c4*/ 	.word	0x00012340


	//   ....[19]....
        /*00c8*/ 	.word	0x000123b0


	//----- nvinfo : EIATTR_VRC_CTA_INIT_COUNT
	.align		4
.L_1218:
        /*00cc*/ 	.byte	0x02, 0x4a
	.zero		1
	.zero		1


	//----- nvinfo : EIATTR_EXIT_INSTR_OFFSETS
	.align		4
        /*00d0*/ 	.byte	0x04, 0x1c
        /*00d2*/ 	.short	(.L_1220 - .L_1219)


	//   ....[0]....
.L_1219:
        /*00d4*/ 	.word	0x00000390


	//   ....[1]....
        /*00d8*/ 	.word	0x00011c00


	//----- nvinfo : EIATTR_INDIRECT_BRANCH_TARGETS
	.align		4
.L_1220:
        /*00dc*/ 	.byte	0x04, 0x34
        /*00de*/ 	.short	(.L_1222 - .L_1221)


	//   ....[0]....
.L_1221:
        /*00e0*/ 	.word	.L_x_28554@srel
        /*00e4*/ 	.short	0x0
        /*00e6*/ 	.short	0x0
        /*00e8*/ 	.word	0x3
        /*00ec*/ 	.word	.L_x_28555@srel
        /*00f0*/ 	.word	.L_x_28556@srel
        /*00f4*/ 	.word	.L_x_28557@srel


	//----- nvinfo : EIATTR_MAX_THREADS
	.align		4
.L_1222:
        /*00f8*/ 	.byte	0x04, 0x05
        /*00fa*/ 	.short	(.L_1224 - .L_1223)
.L_1223:
        /*00fc*/ 	.word	0x00000080
        /*0100*/ 	.word	0x00000001
        /*0104*/ 	.word	0x00000001


	//----- nvinfo : EIATTR_CRS_STACK_SIZE
	.align		4
.L_1224:
        /*0108*/ 	.byte	0x04, 0x1e
        /*010a*/ 	.short	(.L_1226 - .L_1225)
.L_1225:
        /*010c*/ 	.word	0x00000000


	//----- nvinfo : EIATTR_CBANK_PARAM_SIZE
	.align		4
.L_1226:
        /*0110*/ 	.byte	0x03, 0x19
        /*0112*/ 	.short	0x00e8


	//----- nvinfo : EIATTR_PARAM_CBANK
	.align		4
        /*0114*/ 	.byte	0x04, 0x0a
        /*0116*/ 	.short	(.L_1228 - .L_1227)
	.align		4
.L_1227:
        /*0118*/ 	.word	index@(.nv.constant0._ZN10layer_norm13ln_fwd_kernelINS_13Kernel_traitsI13__nv_bfloat16S2_S2_S2_fjLj768ELj1ELj4ELj1ELj16ENS_18Kernel_traits_baseILj768ES2_S2_S2_S2_fjLj128EEEEELb1ELb1ELb0ELb1EEEvNS_9FwdParamsE)
        /*011c*/ 	.short	0x0380
        /*011e*/ 	.short	0x00e8


	//----- nvinfo : EIATTR_SW_WAR
	.align		4
.L_1228:
        /*0120*/ 	.byte	0x04, 0x36
        /*0122*/ 	.short	(.L_1230 - .L_1229)
.L_1229:
        /*0124*/ 	.word	0x00000008
.L_1230:


//--------------------- .nv.info._ZN10layer_norm13ln_fwd_kernelINS_13Kernel_traitsI13__nv_bfloat16S2_S2_S2_fjLj768ELj1ELj4ELj1ELj16ENS_18Kernel_traits_baseILj768ES2_S2_S2_S2_fjLj128EEEEELb1ELb1ELb1ELb0EEEvNS_9FwdParamsE --------------------------
	.section	.nv.info._ZN10layer_norm13ln_fwd_kernelINS_13Kernel_traitsI13__nv_bfloat16S2_S2_S2_fjLj768ELj1ELj4ELj1ELj16ENS_18Kernel_traits_baseILj768ES2_S2_S2_S2_fjLj128EEEEELb1ELb1ELb1ELb0EEEvNS_9FwdParamsE,"",@"SHT_CUDA_INFO"
	.sectionflags	@""
	.align	4


	//----- nvinfo : EIATTR_CUDA_API_VERSION
	.align		4
        /*0000*/ 	.byte	0x04, 0x37
        /*0002*/ 	.short	(.L_1232 - .L_1231)
.L_1231:
        /*0004*/ 	.word	0x00000082


	//----- nvinfo : EIATTR_KPARAM_INFO
	.align		4
.L_1232:
        /*0008*/ 	.byte	0x04, 0x17
        /*000a*/ 	.short	(.L_1234 - .L_1233)
.L_1233:
        /*000c*/ 	.word	0x00000000
        /*0010*/ 	.short	0x0000
        /*0012*/ 	.short	0x0000
        /*0014*/ 	.byte	0x00, 0xf0, 0xa1, 0x03


	//----- nvinfo : EIATTR_SPARSE_MMA_MASK
	.align		4
.L_1234:
        /*0018*/ 	.byte	0x03, 0x50
        /*001a*/ 	.short	0x0000


	//----- nvinfo : EIATTR_MAXREG_COUNT
	.align		4
        /*001c*/ 	.byte	0x03, 0x1b
        /*001e*/ 	.short	0x00ff


	//----- nvinfo : EIATTR_MERCURY_ISA_VERSION
	.align		4
        /*0020*/ 	.byte	0x03, 0x5f
        /*0022*/ 	.short	0x0101


	//----- nvinfo : EIATTR_COOP_GROUP_MASK_REGIDS
	.align		4
        /*0024*/ 	.byte	0x04, 0x29
        /*0026*/ 	.short	(.L_1236 - .L_1235)


	//   ....[0]....
.L_1235:
        /*0028*/ 	.word	0xffffffff


	//   ....[1]....
        /*002c*/ 	.word	0xffffffff


	//   ....[2]....
        /*0030*/ 	.word	0xffffffff


	//   ....[3]....
        /*0034*/ 	.word	0xffffffff


	//   ....[4]....
        /*0038*/ 	.word	0xffffffff


	//   ....[5]....
        /*003c*/ 	.word	0xffffffff


	//   ....[6]....
        /*0040*/ 	.word	0xffffffff


	//   ....[7]....
        /*0044*/ 	.word	0xffffffff


	//   ....[8]....
        /*0048*/ 	.word	0xffffffff


	//   ....[9]....
        /*004c*/ 	.word	0xffffffff


	//   ....[10]....
        /*0050*/ 	.word	0x05000084


	//   ....[11]....
        /*0054*/ 	.word	0x05000084


	//   ....[12]....
        /*0058*/ 	.word	0x05000084


	//   ....[13]....
        /*005c*/ 	.word	0x05000084


	//   ....[14]....
        /*0060*/ 	.word	0x05000084


	//   ....[15]....
        /*0064*/ 	.word	0x05000084


	//   ....[16]....
        /*0068*/ 	.word	0x05000084


	//   ....[17]....
        /*006c*/ 	.word	0x05000084


	//   ....[18]....
        /*0070*/ 	.word	0x05000084


	//   ....[19]....
        /*0074*/ 	.word	0x05000084


	//----- nvinfo : EIATTR_COOP_GROUP_INSTR_OFFSETS
	.align		4
.L_1236:
        /*0078*/ 	.byte	0x04, 0x28
        /*007a*/ 	.short	(.L_1238 - .L_1237)


	//   ....[0]....
.L_1237:
        /*007c*/ 	.word	0x00012a40


	//   ....[1]....
        /*0080*/ 	.word	0x00012a60


	//   ....[2]....
        /*0084*/ 	.word	0x00012a80


	//   ....[3]....
        /*0088*/ 	.word	0x00012aa0


	//   ....[4]....
        /*008c*/ 	.word	0x00012ad0


	//   ....[5]....
        /*0090*/ 	.word	0x00012e10


	//   ....[6]....
        /*0094*/ 	.word	0x00012e30


	//   ....[7]....
        /*0098*/ 	.word	0x00012e50


	//   ....[8]....
        /*009c*/ 	.word	0x00012e70


	//   ....[9]....
        /*00a0*/ 	.word	0x00012e90


	//   ....[10]....
        /*00a4*/ 	.word	0x00013a30


	//   ....[11]....
        /*00a8*/ 	.word	0x00013ad0


	//   ....[12]....
        /*00ac*/ 	.word	0x00013b40


	//   ....[13]....
        /*00b0*/ 	.word	0x00013bb0


	//   ....[14]....
        /*00b4*/ 	.word	0x00013c30


	//   ....[15]....
        /*00b8*/ 	.word	0x00013fc0


	//   ....[16]....
        /*00bc*/ 	.word	0x00014030


	//   ....[17]....
        /*00c0*/ 	.word	0x000140a0


	//   ....[18]....
        /*00c4*/ 	.word	0x00014110


	//   ....[19]....
        /*00c8*/ 	.word	0x00014180


	//----- nvinfo : EIATTR_VRC_CTA_INIT_COUNT
	.align		4
.L_1238:
        /*00cc*/ 	.byte	0x02, 0x4a
	.zero		1
	.zero		1


	//----- nvinfo : EIATTR_EXIT_INSTR_OFFSETS
	.align		4
        /*00d0*/ 	.byte	0x04, 0x1c
        /*00d2*/ 	.short	(.L_1240 - .L_1239)


	//   ....[0]....
.L_1239:
        /*00d4*/ 	.word	0x000007c0


	//   ....[1]....
        /*00d8*/ 	.word	0x000139c0


	//----- nvinfo : EIATTR_MAX_THREADS
	.align		4
.L_1240:
        /*00dc*/ 	.byte	0x04, 0x05
        /*00de*/ 	.short	(.L_1242 - .L_1241)
.L_1241:
        /*00e0*/ 	.word	0x00000080
        /*00e4*/ 	.word	0x00000001
        /*00e8*/ 	.word	0x00000001


	//----- nvinfo : EIATTR_CRS_STACK_SIZE
	.align		4
.L_1242:
        /*00ec*/ 	.byte	0x04, 0x1e
        /*00ee*/ 	.short	(.L_1244 - .L_1243)
.L_1243:
        /*00f0*/ 	.word	0x00000000


	//----- nvinfo : EIATTR_CBANK_PARAM_SIZE
	.align		4
.L_1244:
        /*00f4*/ 	.byte	0x03, 0x19
        /*00f6*/ 	.short	0x00e8


	//----- nvinfo : EIATTR_PARAM_CBANK
	.align		4
        /*00f8*/ 	.byte	0x04, 0x0a
        /*00fa*/ 	.short	(.L_1246 - .L_1245)
	.align		4
.L_1245:
        /*00fc*/ 	.word	index@(.nv.constant0._ZN10layer_norm13ln_fwd_kernelINS_13Kernel_traitsI13__nv_bfloat16S2_S2_S2_fjLj768ELj1ELj4ELj1ELj16ENS_18Kernel_traits_baseILj768ES2_S2_S2_S2_fjLj128EEEEELb1ELb1ELb1ELb0EEEvNS_9FwdParamsE)
        /*0100*/ 	.short	0x0380
        /*0102*/ 	.short	0x00e8


	//----- nvinfo : EIATTR_SW_WAR
	.align		4
.L_1246:
        /*0104*/ 	.byte	0x04, 0x36
        /*0106*/ 	.short	(.L_1248 - .L_1247)
.L_1247:
        /*0108*/ 	.word	0x00000008
.L_1248:


//--------------------- .nv.info._ZN10layer_norm13ln_fwd_kernelINS_13Kernel_traitsI13__nv_bfloat16S2_S2_S2_fjLj768ELj1ELj4ELj1ELj16ENS_18Kernel_traits_baseILj768ES2_S2_S2_S2_fjLj128EEEEELb1ELb1ELb1ELb1EEEvNS_9FwdParamsE --------------------------
	.section	.nv.info._ZN10layer_norm13ln_fwd_kernelINS_13Kernel_traitsI13__nv_bfloat16S2_S2_S2_fjLj768ELj1ELj4ELj1ELj16ENS_18Kernel_traits_baseILj768ES2_S2_S2_S2_fjLj128EEEEELb1ELb1ELb1ELb1EEEvNS_9FwdParamsE,"",@"SHT_CUDA_INFO"
	.sectionflags	@""
	.align	4


	//----- nvinfo : EIATTR_CUDA_API_VERSION
	.align		4
        /*0000*/ 	.byte	0x04, 0x37
        /*0002*/ 	.short	(.L_1250 - .L_1249)
.L_1249:
        /*0004*/ 	.word	0x00000082


	//----- nvinfo : EIATTR_KPARAM_INFO
	.align		4
.L_1250:
        /*0008*/ 	.byte	0x04, 0x17
        /*000a*/ 	.short	(.L_1252 - .L_1251)
.L_1251:
        /*000c*/ 	.word	0x00000000
        /*0010*/ 	.short	0x0000
        /*0012*/ 	.short	0x0000
        /*0014*/ 	.byte	0x00, 0xf0, 0xa1, 0x03


	//----- nvinfo : EIATTR_SPARSE_MMA_MASK
	.align		4
.L_1252:
        /*0018*/ 	.byte	0x03, 0x50
        /*001a*/ 	.short	0x0000


	//----- nvinfo : EIATTR_MAXREG_COUNT
	.align		4
        /*001c*/ 	.byte	0x03, 0x1b
        /*001e*/ 	.short	0x00ff


	//----- nvinfo : EIATTR_MERCURY_ISA_VERSION
	.align		4
        /*0020*/ 	.byte	0x03, 0x5f
        /*0022*/ 	.short	0x0101


	//----- nvinfo : EIATTR_COOP_GROUP_MASK_REGIDS
	.align		4
        /*0024*/ 	.byte	0x04, 0x29
        /*0026*/ 	.short	(.L_1254 - .L_1253)


	//   ....[0]....
.L_1253:
        /*0028*/ 	.word	0xffffffff


	//   ....[1]....
        /*002c*/ 	.word	0xffffffff


	//   ....[2]....
        /*0030*/ 	.word	0xffffffff


	//   ....[3]....
        /*0034*/ 	.word	0xffffffff


	//   ....[4]....
        /*0038*/ 	.word	0xffffffff


	//   ....[5]....
        /*003c*/ 	.word	0xffffffff


	//   ....[6]....
        /*0040*/ 	.word	0xffffffff


	//   ....[7]....
        /*0044*/ 	.word	0xffffffff


	//   ....[8]....
        /*0048*/ 	.word	0xffffffff


	//   ....[9]....
        /*004c*/ 	.word	0xffffffff


	//   ....[10]....
        /*0050*/ 	.word	0x05000073


	//   ....[11]....
        /*0054*/ 	.word	0x05000073


	//   ....[12]....
        /*0058*/ 	.word	0x05000073


	//   ....[13]....
        /*005c*/ 	.word	0x05000073


	//   ....[14]....
        /*0060*/ 	.word	0x05000073


	//   ....[15]....
        /*0064*/ 	.word	0x05000073


	//   ....[16]....
        /*0068*/ 	.word	0x05000073


	//   ....[17]....
        /*006c*/ 	.word	0x05000073


	//   ....[18]....
        /*0070*/ 	.word	0x05000073


	//   ....[19]....
        /*0074*/ 	.word	0x05000073


	//----- nvinfo : EIATTR_COOP_GROUP_INSTR_OFFSETS
	.align		4
.L_1254:
        /*0078*/ 	.byte	0x04, 0x28
        /*007a*/ 	.short	(.L_1256 - .L_1255)


	//   ....[0]....
.L_1255:
        /*007c*/ 	.word	0x00012900


	//   ....[1]....
        /*0080*/ 	.word	0x00012930


	//   ....[2]....
        /*0084*/ 	.word	0x00012950


	//   ....[3]....
        /*0088*/ 	.word	0x00012970


	//   ....[4]....
        /*008c*/ 	.word	0x00012990


	//   ....[5]....
        /*0090*/ 	.word	0x00012cc0


	//   ....[6]....
        /*0094*/ 	.word	0x00012ce0


	//   ....[7]....
        /*0098*/ 	.word	0x00012d00


	//   ....[8]....
        /*009c*/ 	.word	0x00012d20


	//   ....[9]....
        /*00a0*/ 	.word	0x00012d40


	//   ....[10]....
        /*00a4*/ 	.word	0x00013850


	//   ....[11]....
        /*00a8*/ 	.word	0x00013900


	//   ....[12]....
        /*00ac*/ 	.word	0x00013970


	//   ....[13]....
        /*00b0*/ 	.word	0x000139e0


	//   ....[14]....
        /*00b4*/ 	.word	0x00013a50


	//   ....[15]....
        /*00b8*/ 	.word	0x00013dd0


	//   ....[16]....
        /*00bc*/ 	.word	0x00013e40


	//   ....[17]....
        /*00c0*/ 	.word	0x00013eb0


	//   ....[18]....
        /*00c4*/ 	.word	0x00013f20


	//   ....[19]....
        /*00c8*/ 	.word	0x00013f90


	//----- nvinfo : EIATTR_VRC_CTA_INIT_COUNT
	.align		4
.L_1256:
        /*00cc*/ 	.byte	0x02, 0x4a
	.zero		1
	.zero		1


	//----- nvinfo : EIATTR_EXIT_INSTR_OFFSETS
	.align		4
        /*00d0*/ 	.byte	0x04, 0x1c
        /*00d2*/ 	.short	(.L_1258 - .L_1257)


	//   ....[0]....
.L_1257:
        /*00d4*/ 	.word	0x000002e0


	//   ....[1]....
        /*00d8*/ 	.word	0x000137e0


	//----- nvinfo : EIATTR_MAX_THREADS
	.align		4
.L_1258:
        /*00dc*/ 	.byte	0x04, 0x05
        /*00de*/ 	.short	(.L_1260 - .L_1259)
.L_1259:
        /*00e0*/ 	.word	0x00000080
        /*00e4*/ 	.word	0x00000001
        /*00e8*/ 	.word	0x00000001


	//----- nvinfo : EIATTR_CRS_STACK_SIZE
	.align		4
.L_1260:
        /*00ec*/ 	.byte	0x04, 0x1e
        /*00ee*/ 	.short	(.L_1262 - .L_1261)
.L_1261:
        /*00f0*/ 	.word	0x00000000


	//----- nvinfo : EIATTR_CBANK_PARAM_SIZE
	.align		4
.L_1262:
        /*00f4*/ 	.byte	0x03, 0x19
        /*00f6*/ 	.short	0x00e8


	//----- nvinfo : EIATTR_PARAM_CBANK
	.align		4
        /*00f8*/ 	.byte	0x04, 0x0a
        /*00fa*/ 	.short	(.L_1264 - .L_1263)
	.align		4
.L_1263:
        /*00fc*/ 	.word	index@(.nv.constant0._ZN10layer_norm13ln_fwd_kernelINS_13Kernel_traitsI13__nv_bfloat16S2_S2_S2_fjLj768ELj1ELj4ELj1ELj16ENS_18Kernel_traits_baseILj768ES2_S2_S2_S2_fjLj128EEEEELb1ELb1ELb1ELb1EEEvNS_9FwdParamsE)
        /*0100*/ 	.short	0x0380
        /*0102*/ 	.short	0x00e8


	//----- nvinfo : EIATTR_SW_WAR
	.align		4
.L_1264:
        /*0104*/ 	.byte	0x04, 0x36
        /*0106*/ 	.short	(.L_1266 - .L_1265)
.L_1265:
        /*0108*/ 	.word	0x00000008
.L_1266:


//--------------------- .nv.info._ZN10layer_norm13ln_fwd_kernelINS_13Kernel_traitsI6__halfS2_S2_S2_fjLj768ELj1ELj4ELj1ELj16ENS_18Kernel_traits_baseILj768ES2_S2_S2_S2_fjLj128EEEEELb0ELb0ELb0ELb0EEEvNS_9FwdParamsE --------------------------
	.section	.nv.info._ZN10layer_norm13ln_fwd_kernelINS_13Kernel_traitsI6__halfS2_S2_S2_fjLj768ELj1ELj4ELj1ELj16ENS_18Kernel_traits_baseILj768ES2_S2_S2_S2_fjLj128EEEEELb0ELb0ELb0ELb0EEEvNS_9FwdParamsE,"",@"SHT_CUDA_INFO"
	.sectionflags	@""
	.align	4


	//----- nvinfo : EIATTR_CUDA_API_VERSION
	.align		4
        /*0000*/ 	.byte	0x04, 0x37
        /*0002*/ 	.short	(.L_1268 - .L_1267)
.L_1267:
        /*0004*/ 	.word	0x00000082


	//----- nvinfo : EIATTR_KPARAM_INFO
	.align		4
.L_1268:
        /*0008*/ 	.byte	0x04, 0x17
        /*000a*/ 	.short	(.L_1270 - .L_1269)
.L_1269:
        /*000c*/ 	.word	0x00000000
        /*0010*/ 	.short	0x0000
        /*0012*/ 	.short	0x0000
        /*0014*/ 	.byte	0x00, 0xf0, 0xa1, 0x03


	//----- nvinfo : EIATTR_SPARSE_MMA_MASK
	.align		4
.L_1270:
        /*0018*/ 	.byte	0x03, 0x50
        /*001a*/ 	.short	0x0000


	//----- nvinfo : EIATTR_MAXREG_COUNT
	.align		4
        /*001c*/ 	.byte	0x03, 0x1b
        /*001e*/ 	.short	0x00ff


	//----- nvinfo : EIATTR_MERCURY_ISA_VERSION
	.align		4
        /*0020*/ 	.byte	0x03, 0x5f
        /*0022*/ 	.short	0x0101


	//----- nvinfo : EIATTR_COOP_GROUP_MASK_REGIDS
	.align		4
        /*0024*/ 	.byte	0x04, 0x29
        /*0026*/ 	.short	(.L_1272 - .L_1271)


	//   ....[0]....
.L_1271:
        /*0028*/ 	.word	0xffffffff


	//   ....[1]....
        /*002c*/ 	.word	0xffffffff


	//   ....[2]....
        /*0030*/ 	.word	0xffffffff


	//   ....[3]....
        /*0034*/ 	.word	0xffffffff


	//   ....[4]....
        /*0038*/ 	.word	0xffffffff


	//   ....[5]....
        /*003c*/ 	.word	0xffffffff


	//   ....[6]....
        /*0040*/ 	.word	0xffffffff


	//   ....[7]....
        /*0044*/ 	.word	0xffffffff


	//   ....[8]....
        /*0048*/ 	.word	0xffffffff


	//   ....[9]....
        /*004c*/ 	.word	0xffffffff


	//   ....[10]....
        /*0050*/ 	.word	0x05000026


	//   ....[11]....
        /*0054*/ 	.word	0x05000026


	//   ....[12]....
        /*0058*/ 	.word	0x05000026


	//   ....[13]....
        /*005c*/ 	.word	0x05000026


	//   ....[14]....
        /*0060*/ 	.word	0x05000026


	//   ....[15]....
        /*0064*/ 	.word	0x05000026


	//   ....[16]....
        /*0068*/ 	.word	0x05000026


	//   ....[17]....
        /*006c*/ 	.word	0x05000026


	//   ....[18]....
        /*0070*/ 	.word	0x05000026


	//   ....[19]....
        /*0074*/ 	.word	0x05000026


	//----- nvinfo : EIATTR_COOP_GROUP_INSTR_OFFSETS
	.align		4
.L_1272:
        /*0078*/ 	.byte	0x04, 0x28
        /*007a*/ 	.short	(.L_1274 - .L_1273)


	//   ....[0]....
.L_1273:
        /*007c*/ 	.word	0x00001870


	//   ....[1]....
        /*0080*/ 	.word	0x00001890


	//   ....[2]....
        /*0084*/ 	.word	0x000018b0


	//   ....[3]....
        /*0088*/ 	.word	0x000018d0


	//   ....[4]....
        /*008c*/ 	.word	0x00001900


	//   ....[5]....
        /*0090*/ 	.word	0x00001c40


	//   ....[6]....
        /*0094*/ 	.word	0x00001c60


	//   ....[7]....
        /*0098*/ 	.word	0x00001c80


	//   ....[8]....
        /*009c*/ 	.word	0x00001ca0


	//   ....[9]....
        /*00a0*/ 	.word	0x00001cc0


	//   ....[10]....
        /*00a4*/ 	.word	0x000027f0


	//   ....[11]....
        /*00a8*/ 	.word	0x00002890


	//   ....[12]....
        /*00ac*/ 	.word	0x00002900


	//   ....[13]....
        /*00b0*/ 	.word	0x00002970


	//   ....[14]....
        /*00b4*/ 	.word	0x000029f0


	//   ....[15]....
        /*00b8*/ 	.word	0x00002da0


	//   ....[16]....
        /*00bc*/ 	.word	0x00002e10


	//   ....[17]....
        /*00c0*/ 	.word	0x00002e80


	//   ....[18]....
        /*00c4*/ 	.word	0x00002ef0


	//   ....[19]....
        /*00c8*/ 	.word	0x00002f60


	//----- nvinfo : EIATTR_VRC_CTA_INIT_COUNT
	.align		4
.L_1274:
        /*00cc*/ 	.byte	0x02, 0x4a
	.zero		1
	.zero		1


	//----- nvinfo : EIATTR_EXIT_INSTR_OFFSETS
	.align		4
        /*00d0*/ 	.byte	0x04, 0x1c
        /*00d2*/ 	.short	(.L_1276 - .L_1275)


	//   ....[0]....
.L_1275:
        /*00d4*/ 	.word	0x000004a0


	//   ....[1]....
        /*00d8*/ 	.word	0x00002780


	//----- nvinfo : EIATTR_MAX_THREADS
	.align		4
.L_1276:
        /*00dc*/ 	.byte	0x04, 0x05
        /*00de*/ 	.short	(.L_1278 - .L_1277)
.L_1277:
        /*00e0*/ 	.word	0x00000080
        /*00e4*/ 	.word	0x00000001
        /*00e8*/ 	.word	0x00000001


	//----- nvinfo : EIATTR_CRS_STACK_SIZE
	.align		4
.L_1278:
        /*00ec*/ 	.byte	0x04, 0x1e
        /*00ee*/ 	.short	(.L_1280 - .L_1279)
.L_1279:
        /*00f0*/ 	.word	0x00000000


	//----- nvinfo : EIATTR_CBANK_PARAM_SIZE
	.align		4
.L_1280:
        /*00f4*/ 	.byte	0x03, 0x19
        /*00f6*/ 	.short	0x00e8


	//----- nvinfo : EIATTR_PARAM_CBANK
	.align		4
        /*00f8*/ 	.byte	0x04, 0x0a
        /*00fa*/ 	.short	(.L_1282 - .L_1281)
	.align		4
.L_1281:
        /*00fc*/ 	.word	index@(.nv.constant0._ZN10layer_norm13ln_fwd_kernelINS_13Kernel_traitsI6__halfS2_S2_S2_fjLj768ELj1ELj4ELj1ELj16ENS_18Kernel_traits_baseILj768ES2_S2_S2_S2_fjLj128EEEEELb0ELb0ELb0ELb0EEEvNS_9FwdParamsE)
        /*0100*/ 	.short	0x0380
        /*0102*/ 	.short	0x00e8


	//----- nvinfo : EIATTR_SW_WAR
	.align		4
.L_1282:
        /*0104*/ 	.byte	0x04, 0x36
        /*0106*/ 	.short	(.L_1284 - .L_1283)
.L_1283:
        /*0108*/ 	.word	0x00000008
.L_1284:


//--------------------- .nv.info._ZN10layer_norm13ln_fwd_kernelINS_13Kernel_traitsI6__halfS2_S2_S2_fjLj768ELj1ELj4ELj1ELj16ENS_18Kernel_traits_baseILj768ES2_S2_S2_S2_fjLj128EEEEELb0ELb0ELb0ELb1EEEvNS_9FwdParamsE --------------------------
	.section	.nv.info._ZN10layer_norm13ln_fwd_kernelINS_13Kernel_traitsI6__halfS2_S2_S2_fjLj768ELj1ELj4ELj1ELj16ENS_18Kernel_traits_baseILj768ES2_S2_S2_S2_fjLj128EEEEELb0ELb0ELb0ELb1EEEvNS_9FwdParamsE,"",@"SHT_CUDA_INFO"
	.sectionflags	@""
	.align	4


	//----- nvinfo : EIATTR_CUDA_API_VERSION
	.align		4
        /*0000*/ 	.byte	0x04, 0x37
        /*0002*/ 	.short	(.L_1286 - .L_1285)
.L_1285:
        /*0004*/ 	.word	0x00000082


	//----- nvinfo : EIATTR_KPARAM_INFO
	.align		4
.L_1286:
        /*0008*/ 	.byte	0x04, 0x17
        /*000a*/ 	.short	(.L_1288 - .L_1287)
.L_1287:
        /*000c*/ 	.word	0x00000000
        /*0010*/ 	.short	0x0000
        /*0012*/ 	.short	0x0000
        /*0014*/ 	.byte	0x00, 0xf0, 0xa1, 0x03


	//----- nvinfo : EIATTR_SPARSE_MMA_MASK
	.align		4
.L_1288:
        /*0018*/ 	.byte	0x03, 0x50
        /*001a*/ 	.short	0x0000


	//----- nvinfo : EIATTR_MAXREG_COUNT
	.align		4
        /*001c*/ 	.byte	0x03, 0x1b
        /*001e*/ 	.short	0x00ff


	//----- nvinfo : EIATTR_MERCURY_ISA_VERSION
	.align		4
        /*0020*/ 	.byte	0x03, 0x5f
        /*0022*/ 	.short	0x0101


	//----- nvinfo : EIATTR_COOP_GROUP_MASK_REGIDS
	.align		4
        /*0024*/ 	.byte	0x04, 0x29
        /*0026*/ 	.short	(.L_1290 - .L_1289)


	//   ....[0]....
.L_1289:
        /*0028*/ 	.word	0xffffffff


	//   ....[1]....
        /*002c*/ 	.word	0xffffffff


	//   ....[2]....
        /*0030*/ 	.word	0xffffffff


	//   ....[3]....
        /*0034*/ 	.word	0xffffffff


	//   ....[4]....
        /*0038*/ 	.word	0xffffffff


	//   ....[5]....
        /*003c*/ 	.word	0xffffffff


	//   ....[6]....
        /*0040*/ 	.word	0xffffffff


	//   ....[7]....
        /*0044*/ 	.word	0xffffffff


	//   ....[8]....
        /*0048*/ 	.word	0xffffffff


	//   ....[9]....
        /*004c*/ 	.word	0xffffffff


	//   ....[10]....
        /*0050*/ 	.word	0x05000055


	//   ....[11]....
        /*0054*/ 	.word	0x05000055


	//   ....[12]....
        /*0058*/ 	.word	0x05000055


	//   ....[13]....
        /*005c*/ 	.word	0x05000055


	//   ....[14]....
        /*0060*/ 	.word	0x05000055


	//   ....[15]....
        /*0064*/ 	.word	0x05000055


	//   ....[16]....
        /*0068*/ 	.word	0x05000055


	//   ....[17]....
        /*006c*/ 	.word	0x05000055


	//   ....[18]....
        /*0070*/ 	.word	0x05000055


	//   ....[19]....
        /*0074*/ 	.word	0x05000055


	//----- nvinfo : EIATTR_COOP_GROUP_INSTR_OFFSETS
	.align		4
.L_1290:
        /*0078*/ 	.byte	0x04, 0x28
        /*007a*/ 	.short	(.L_1292 - .L_1291)


	//   ....[0]....
.L_1291:
        /*007c*/ 	.word	0x00001840


	//   ....[1]....
        /*0080*/ 	.word	0x00001870


	//   ....[2]....
        /*0084*/ 	.word	0x00001890


	//   ....[3]....
        /*0088*/ 	.word	0x000018b0


	//   ....[4]....
        /*008c*/ 	.word	0x000018d0


	//   ....[5]....
        /*0090*/ 	.word	0x00001c00


	//   ....[6]....
        /*0094*/ 	.word	0x00001c20


	//   ....[7]....
        /*0098*/ 	.word	0x00001c40


	//   ....[8]....
        /*009c*/ 	.word	0x00001c60


	//   ....[9]....
        /*00a0*/ 	.word	0x00001c80


	//   ....[10]....
        /*00a4*/ 	.word	0x000023d0


	//   ....[11]....
        /*00a8*/ 	.word	0x00002460


	//   ....[12]....
        /*00ac*/ 	.word	0x000024c0


	//   ....[13]....
        /*00b0*/ 	.word	0x00002520


	//   ....[14]....
        /*00b4*/ 	.word	0x00002580


	//   ....[15]....
        /*00b8*/ 	.word	0x000028f0


	//   ....[16]....
        /*00bc*/ 	.word	0x00002950


	//   ....[17]....
        /*00c0*/ 	.word	0x000029b0


	//   ....[18]....
        /*00c4*/ 	.word	0x00002a10


	//   ....[19]....
        /*00c8*/ 	.word	0x00002a70


	//----- nvinfo : EIATTR_VRC_CTA_INIT_COUNT
	.align		4
.L_1292:
        /*00cc*/ 	.byte	0x02, 0x4a
	.zero		1
	.zero		1


	//----- nvinfo : EIATTR_EXIT_INSTR_OFFSETS
	.align		4
        /*00d0*/ 	.byte	0x04, 0x1c
        /*00d2*/ 	.short	(.L_1294 - .L_1293)


	//   ....[0]....
.L_1293:
        /*00d4*/ 	.word	0x00000320


	//   ....[1]....
        /*00d8*/ 	.word	0x00002360


	//----- nvinfo : EIATTR_MAX_THREADS
	.align		4
.L_1294:
        /*00dc*/ 	.byte	0x04, 0x05
        /*00de*/ 	.short	(.L_1296 - .L_1295)
.L_1295:
        /*00e0*/ 	.word	0x00000080
        /*00e4*/ 	.word	0x00000001
        /*00e8*/ 	.word	0x00000001


	//----- nvinfo : EIATTR_CRS_STACK_SIZE
	.align		4
.L_1296:
        /*00ec*/ 	.byte	0x04, 0x1e
        /*00ee*/ 	.short	(.L_1298 - .L_1297)
.L_1297:
        /*00f0*/ 	.word	0x00000000


	//----- nvinfo : EIATTR_CBANK_PARAM_SIZE
	.align		4
.L_1298:
        /*00f4*/ 	.byte	0x03, 0x19
        /*00f6*/ 	.short	0x00e8


	//----- nvinfo : EIATTR_PARAM_CBANK
	.align		4
        /*00f8*/ 	.byte	0x04, 0x0a
        /*00fa*/ 	.short	(.L_1300 - .L_1299)
	.align		4
.L_1299:
        /*00fc*/ 	.word	index@(.nv.constant0._ZN10layer_norm13ln_fwd_kernelINS_13Kernel_traitsI6__halfS2_S2_S2_fjLj768ELj1ELj4ELj1ELj16ENS_18Kernel_traits_baseILj768ES2_S2_S2_S2_fjLj128EEEEELb0ELb0ELb0ELb1EEEvNS_9FwdParamsE)
        /*0100*/ 	.short	0x0380
        /*0102*/ 	.short	0x00e8


	//----- nvinfo : EIATTR_SW_WAR
	.align		4
.L_1300:
        /*0104*/ 	.byte	0x04, 0x36
        /*0106*/ 	.short	(.L_1302 - .L_1301)
.L_1301:
        /*0108*/ 	.word	0x00000008
.L_1302:


//--------------------- .nv.info._ZN10layer_norm13ln_fwd_kernelINS_13Kernel_traitsI6__halfS2_S2_S2_fjLj768ELj1ELj4ELj1ELj16ENS_18Kernel_traits_baseILj768ES2_S2_S2_S2_fjLj128EEEEELb0ELb0ELb1ELb0EEEvNS_9FwdParamsE --------------------------
	.section	.nv.info._ZN10layer_norm13ln_fwd_kernelINS_13Kernel_traitsI6__halfS2_S2_S2_fjLj768ELj1ELj4ELj1ELj16ENS_18Kernel_traits_baseILj768ES2_S2_S2_S2_fjLj128EEEEELb0ELb0ELb1ELb0EEEvNS_9FwdParamsE,"",@"SHT_CUDA_INFO"
	.sectionflags	@""
	.align	4


	//----- nvinfo : EIATTR_CUDA_API_VERSION
	.align		4
        /*0000*/ 	.byte	0x04, 0x37
        /*0002*/ 	.short	(.L_1304 - .L_1303)
.L_1303:
        /*0004*/ 	.word	0x00000082


	//----- nvinfo : EIATTR_KPARAM_INFO
	.align		4
.L_1304:
        /*0008*/ 	.byte	0x04, 0x17
        /*000a*/ 	.short	(.L_1306 - .L_1305)
.L_1305:
        /*000c*/ 	.word	0x00000000
        /*0010*/ 	.short	0x0000
        /*0012*/ 	.short	0x0000
        /*0014*/ 	.byte	0x00, 0xf0, 0xa1, 0x03


	//----- nvinfo : EIATTR_SPARSE_MMA_MASK
	.align		4
.L_1306:
        /*0018*/ 	.byte	0x03, 0x50
        /*001a*/ 	.short	0x0000


	//----- nvinfo : EIATTR_MAXREG_COUNT
	.align		4
        /*001c*/ 	.byte	0x03, 0x1b
        /*001e*/ 	.short	0x00ff


	//----- nvinfo : EIATTR_MERCURY_ISA_VERSION
	.align		4
        /*0020*/ 	.byte	0x03, 0x5f
        /*0022*/ 	.short	0x0101


	//----- nvinfo : EIATTR_COOP_GROUP_MASK_REGIDS
	.align		4
        /*0024*/ 	.byte	0x04, 0x29
        /*0026*/ 	.short	(.L_1308 - .L_1307)


	//   ....[0]....
.L_1307:
        /*0028*/ 	.word	0xffffffff


	//   ....[1]....
        /*002c*/ 	.word	0xffffffff


	//   ....[2]....
        /*0030*/ 	.word	0xffffffff


	//   ....[3]....
        /*0034*/ 	.word	0xffffffff


	//   ....[4]....
        /*0038*/ 	.word	0xffffffff


	//   ....[5]....
        /*003c*/ 	.word	0xffffffff


	//   ....[6]....
        /*0040*/ 	.word	0xffffffff


	//   ....[7]....
        /*0044*/ 	.word	0xffffffff


	//   ....[8]....
        /*0048*/ 	.word	0xffffffff


	//   ....[9]....
        /*004c*/ 	.word	0xffffffff


	//   ....[10]....
        /*0050*/ 	.word	0x0500002a


	//   ....[11]....
        /*0054*/ 	.word	0x0500002a


	//   ....[12]....
        /*0058*/ 	.word	0x0500002a


	//   ....[13]....
        /*005c*/ 	.word	0x0500002a


	//   ....[14]....
        /*0060*/ 	.word	0x0500002a


	//   ....[15]....
        /*0064*/ 	.word	0x0500002a


	//   ....[16]....
        /*0068*/ 	.word	0x0500002a


	//   ....[17]....
        /*006c*/ 	.word	0x0500002a


	//   ....[18]....
        /*0070*/ 	.word	0x0500002a


	//   ....[19]....
        /*0074*/ 	.word	0x0500002a


	//----- nvinfo : EIATTR_COOP_GROUP_INSTR_OFFSETS
	.align		4
.L_1308:
        /*0078*/ 	.byte	0x04, 0x28
        /*007a*/ 	.short	(.L_1310 - .L_1309)


	//   ....[0]....
.L_1309:
        /*007c*/ 	.word	0x00001c30


	//   ....[1]....
        /*0080*/ 	.word	0x00001c60


	//   ....[2]....
        /*0084*/ 	.word	0x00001c80


	//   ....[3]....
        /*0088*/ 	.word	0x00001ca0


	//   ....[4]....
        /*008c*/ 	.word	0x00001cc0


	//   ....[5]....
        /*0090*/ 	.word	0x00002000


	//   ....[6]....
        /*0094*/ 	.word	0x00002020


	//   ....[7]....
        /*0098*/ 	.word	0x00002040


	//   ....[8]....
        /*009c*/ 	.word	0x00002060


	//   ....[9]....
        /*00a0*/ 	.word	0x00002080


	//   ....[10]....
        /*00a4*/ 	.word	0x00002c10


	//   ....[11]....
        /*00a8*/ 	.word	0x00002cb0


	//   ....[12]....
        /*00ac*/ 	.word	0x00002d10


	//   ....[13]....
        /*00b0*/ 	.word	0x00002d70


	//   ....[14]....
        /*00b4*/ 	.word	0x00002dd0


	//   ....[15]....
        /*00b8*/ 	.word	0x00003170


	//   ....[16]....
        /*00bc*/ 	.word	0x000031d0


	//   ....[17]....
        /*00c0*/ 	.word	0x00003230


	//   ....[18]....
        /*00c4*/ 	.word	0x00003290


	//   ....[19]....
        /*00c8*/ 	.word	0x000032f0


	//----- nvinfo : EIATTR_VRC_CTA_INIT_COUNT
	.align		4
.L_1310:
        /*00cc*/ 	.byte	0x02, 0x4a
	.zero		1
	.zero		1


	//----- nvinfo : EIATTR_EXIT_INSTR_OFFSETS
	.align		4
        /*00d0*/ 	.byte	0x04, 0x1c
        /*00d2*/ 	.short	(.L_1312 - .L_1311)


	//   ....[0]....
.L_1311:
        /*00d4*/ 	.word	0x00000490


	//   ....[1]....
        /*00d8*/ 	.word	0x00002ba0


	//----- nvinfo : EIATTR_MAX_THREADS
	.align		4
.L_1312:
        /*00dc*/ 	.byte	0x04, 0x05
        /*00de*/ 	.short	(.L_1314 - .L_1313)
.L_1313:
        /*00e0*/ 	.word	0x00000080
        /*00e4*/ 	.word	0x00000001
        /*00e8*/ 	.word	0x00000001


	//----- nvinfo : EIATTR_CRS_STACK_SIZE
	.align		4
.L_1314:
        /*00ec*/ 	.byte	0x04, 0x1e
        /*00ee*/ 	.short	(.L_1316 - .L_1315)
.L_1315:
        /*00f0*/ 	.word	0x00000000


	//----- nvinfo : EIATTR_CBANK_PARAM_SIZE
	.align		4
.L_1316:
        /*00f4*/ 	.byte	0x03, 0x19
        /*00f6*/ 	.short	0x00e8


	//----- nvinfo : EIATTR_PARAM_CBANK
	.align		4
        /*00f8*/ 	.byte	0x04, 0x0a
        /*00fa*/ 	.short	(.L_1318 - .L_1317)
	.align		4
.L_1317:
        /*00fc*/ 	.word	index@(.nv.constant0._ZN10layer_norm13ln_fwd_kernelINS_13Kernel_traitsI6__halfS2_S2_S2_fjLj768ELj1ELj4ELj1ELj16ENS_18Kernel_traits_baseILj768ES2_S2_S2_S2_fjLj128EEEEELb0ELb0ELb1ELb0EEEvNS_9FwdParamsE)
        /*0100*/ 	.short	0x0380
        /*0102*/ 	.short	0x00e8


	//----- nvinfo : EIATTR_SW_WAR
	.align		4
.L_1318:
        /*0104*/ 	.byte	0x04, 0x36
        /*0106*/ 	.short	(.L_1320 - .L_1319)
.L_1319:
        /*0108*/ 	.word	0x00000008
.L_1320:


//--------------------- .nv.info._ZN10layer_norm13ln_fwd_kernelINS_13Kernel_traitsI6__halfS2_S2_S2_fjLj768ELj1ELj4ELj1ELj16ENS_18Kernel_traits_baseILj768ES2_S2_S2_S2_fjLj128EEEEELb0ELb0ELb1ELb1EEEvNS_9FwdParamsE --------------------------
	.section	.nv.info._ZN10layer_norm13ln_fwd_kernelINS_13Kernel_traitsI6__halfS2_S2_S2_fjLj768ELj1ELj4ELj1ELj16ENS_18Kernel_traits_baseILj768ES2_S2_S2_S2_fjLj128EEEEELb0ELb0ELb1ELb1EEEvNS_9FwdParamsE,"",@"SHT_CUDA_INFO"
	.sectionflags	@""
	.align	4


	//----- nvinfo : EIATTR_CUDA_API_VERSION
	.align		4
        /*0000*/ 	.byte	0x04, 0x37
        /*0002*/ 	.short	(.L_1322 - .L_1321)
.L_1321:
        /*0004*/ 	.word	0x00000082


	//----- nvinfo : EIATTR_KPARAM_INFO
	.align		4
.L_1322:
        /*0008*/ 	.byte	0x04, 0x17
        /*000a*/ 	.short	(.L_1324 - .L_1323)
.L_1323:
        /*000c*/ 	.word	0x00000000
        /*0010*/ 	.short	0x0000
        /*0012*/ 	.short	0x0000
        /*0014*/ 	.byte	0x00, 0xf0, 0xa1, 0x03


	//----- nvinfo : EIATTR_SPARSE_MMA_MASK
	.align		4
.L_1324:
        /*0018*/ 	.byte	0x03, 0x50
        /*001a*/ 	.short	0x0000


	//----- nvinfo : EIATTR_MAXREG_COUNT
	.align		4
        /*001c*/ 	.byte	0x03, 0x1b
        /*001e*/ 	.short	0x00ff


	//----- nvinfo : EIATTR_MERCURY_ISA_VERSION
	.align		4
        /*0020*/ 	.byte	0x03, 0x5f
        /*0022*/ 	.short	0x0101


	//----- nvinfo : EIATTR_COOP_GROUP_MASK_REGIDS
	.align		4
        /*0024*/ 	.byte	0x04, 0x29
        /*0026*/ 	.short	(.L_1326 - .L_1325)


	//   ....[0]....
.L_1325:
        /*0028*/ 	.word	0xffffffff


	//   ....[1]....
        /*002c*/ 	.word	0xffffffff


	//   ....[2]....
        /*0030*/ 	.word	0xffffffff


	//   ....[3]....
        /*0034*/ 	.word	0xffffffff


	//   ....[4]....
        /*0038*/ 	.word	0xffffffff


	//   ....[5]....
        /*003c*/ 	.word	0xffffffff


	//   ....[6]....
        /*0040*/ 	.word	0xffffffff


	//   ....[7]....
        /*0044*/ 	.word	0xffffffff


	//   ....[8]....
        /*0048*/ 	.word	0xffffffff


	//   ....[9]....
        /*004c*/ 	.word	0xffffffff


	//   ....[10]....
        /*0050*/ 	.word	0x0500001e


	//   ....[11]....
        /*0054*/ 	.word	0x0500001e


	//   ....[12]....
        /*0058*/ 	.word	0x0500001e


	//   ....[13]....
        /*005c*/ 	.word	0x0500001e


	//   ....[14]....
        /*0060*/ 	.word	0x0500001e


	//   ....[15]....
        /*0064*/ 	.word	0x0500001e


	//   ....[16]....
        /*0068*/ 	.word	0x0500001e


	//   ....[17]....
        /*006c*/ 	.word	0x0500001e


	//   ....[18]....
        /*0070*/ 	.word	0x0500001e


	//   ....[19]....
        /*0074*/ 	.word	0x0500001e


	//----- nvinfo : EIATTR_COOP_GROUP_INSTR_OFFSETS
	.align		4
.L_1326:
        /*0078*/ 	.byte	0x04, 0x28
        /*007a*/ 	.short	(.L_1328 - .L_1327)


	//   ....[0]....
.L_1327:
        /*007c*/ 	.word	0x00001920


	//   ....[1]....
        /*0080*/ 	.word	0x00001940


	//   ....[2]....
        /*0084*/ 	.word	0x00001960


	//   ....[3]....
        /*0088*/ 	.word	0x00001990


	//   ....[4]....
        /*008c*/ 	.word	0x000019b0


	//   ....[5]....
        /*0090*/ 	.word	0x00001ce0


	//   ....[6]....
        /*0094*/ 	.word	0x00001d00


	//   ....[7]....
        /*0098*/ 	.word	0x00001d20


	//   ....[8]....
        /*009c*/ 	.word	0x00001d40


	//   ....[9]....
        /*00a0*/ 	.word	0x00001d60


	//   ....[10]....
        /*00a4*/ 	.word	0x00002860


	//   ....[11]....
        /*00a8*/ 	.word	0x00002900


	//   ....[12]....
        /*00ac*/ 	.word	0x00002970


	//   ....[13]....
        /*00b0*/ 	.word	0x000029f0


	//   ....[14]....
        /*00b4*/ 	.word	0x00002a60


	//   ....[15]....
        /*00b8*/ 	.word	0x00002df0


	//   ....[16]....
        /*00bc*/ 	.word	0x00002e60


	//   ....[17]....
        /*00c0*/ 	.word	0x00002ed0


	//   ....[18]....
        /*00c4*/ 	.word	0x00002f40


	//   ....[19]....
        /*00c8*/ 	.word	0x00002fb0


	//----- nvinfo : EIATTR_VRC_CTA_INIT_COUNT
	.align		4
.L_1328:
        /*00cc*/ 	.byte	0x02, 0x4a
	.zero		1
	.zero		1


	//----- nvinfo : EIATTR_EXIT_INSTR_OFFSETS
	.align		4
        /*00d0*/ 	.byte	0x04, 0x1c
        /*00d2*/ 	.short	(.L_1330 - .L_1329)


	//   ....[0]....
.L_1329:
        /*00d4*/ 	.word	0x00000380


	//   ....[1]....
        /*00d8*/ 	.word	0x000027f0


	//----- nvinfo : EIATTR_MAX_THREADS
	.align		4
.L_1330:
        /*00dc*/ 	.byte	0x04, 0x05
        /*00de*/ 	.short	(.L_1332 - .L_1331)
.L_1331:
        /*00e0*/ 	.word	0x00000080
        /*00e4*/ 	.word	0x00000001
        /*00e8*/ 	.word	0x00000001


	//----- nvinfo : EIATTR_CRS_STACK_SIZE
	.align		4
.L_1332:
        /*00ec*/ 	.byte	0x04, 0x1e
        /*00ee*/ 	.short	(.L_1334 - .L_1333)
.L_1333:
        /*00f0*/ 	.word	0x00000000


	//----- nvinfo : EIATTR_CBANK_PARAM_SIZE
	.align		4
.L_1334:
        /*00f4*/ 	.byte	0x03, 0x19
        /*00f6*/ 	.short	0x00e8


	//----- nvinfo : EIATTR_PARAM_CBANK
	.align		4
        /*00f8*/ 	.byte	0x04, 0x0a
        /*00fa*/ 	.short	(.L_1336 - .L_1335)
	.align		4
.L_1335:
        /*00fc*/ 	.word	index@(.nv.constant0._ZN10layer_norm13ln_fwd_kernelINS_13Kernel_traitsI6__halfS2_S2_S2_fjLj768ELj1ELj4ELj1ELj16ENS_18Kernel_traits_baseILj768ES2_S2_S2_S2_fjLj128EEEEELb0ELb0ELb1ELb1EEEvNS_9FwdParamsE)
        /*0100*/ 	.short	0x0380
        /*0102*/ 	.short	0x00e8


	//----- nvinfo : EIATTR_SW_WAR
	.align		4
.L_1336:
        /*0104*/ 	.byte	0x04, 0x36
        /*0106*/ 	.short	(.L_1338 - .L_1337)
.L_1337:
        /*0108*/ 	.word	0x00000008
.L_1338:


//--------------------- .nv.info._ZN10layer_norm13ln_fwd_kernelINS_13Kernel_traitsI6__halfS2_S2_S2_fjLj768ELj1ELj4ELj1ELj16ENS_18Kernel_traits_baseILj768ES2_S2_S2_S2_fjLj128EEEEELb0ELb1ELb0ELb0EEEvNS_9FwdParamsE --------------------------
	.section	.nv.info._ZN10layer_norm13ln_fwd_kernelINS_13Kernel_traitsI6__halfS2_S2_S2_fjLj768ELj1ELj4ELj1ELj16ENS_18Kernel_traits_baseILj768ES2_S2_S2_S2_fjLj128EEEEELb0ELb1ELb0ELb0EEEvNS_9FwdParamsE,"",@"SHT_CUDA_INFO"
	.sectionflags	@""
	.align	4


	//----- nvinfo : EIATTR_CUDA_API_VERSION
	.align		4
        /*0000*/ 	.byte	0x04, 0x37
        /*0002*/ 	.short	(.L_1340 - .L_1339)
.L_1339:
        /*0004*/ 	.word	0x00000082


	//----- nvinfo : EIATTR_KPARAM_INFO
	.align		4
.L_1340:
        /*0008*/ 	.byte	0x04, 0x17
        /*000a*/ 	.short	(.L_1342 - .L_1341)
.L_1341:
        /*000c*/ 	.word	0x00000000
        /*0010*/ 	.short	0x0000
        /*0012*/ 	.short	0x0000
        /*0014*/ 	.byte	0x00, 0xf0, 0xa1, 0x03


	//----- nvinfo : EIATTR_SPARSE_MMA_MASK
	.align		4
.L_1342:
        /*0018*/ 	.byte	0x03, 0x50
        /*001a*/ 	.short	0x0000


	//----- nvinfo : EIATTR_MAXREG_COUNT
	.align		4
        /*001c*/ 	.byte	0x03, 0x1b
        /*001e*/ 	.short	0x00ff


	//----- nvinfo : EIATTR_MERCURY_ISA_VERSION
	.align		4
        /*0020*/ 	.byte	0x03, 0x5f
        /*0022*/ 	.short	0x0101


	//----- nvinfo : EIATTR_COOP_GROUP_MASK_REGIDS
	.align		4
        /*0024*/ 	.byte	0x04, 0x29
        /*0026*/ 	.short	(.L_1344 - .L_1343)


	//   ....[0]....
.L_1343:
        /*0028*/ 	.word	0xffffffff


	//   ....[1]....
        /*002c*/ 	.word	0xffffffff


	//   ....[2]....
        /*0030*/ 	.word	0xffffffff


	//   ....[3]....
        /*0034*/ 	.word	0xffffffff


	//   ....[4]....
        /*0038*/ 	.word	0xffffffff


	//   ....[5]....
        /*003c*/ 	.word	0xffffffff


	//   ....[6]....
        /*0040*/ 	.word	0xffffffff


	//   ....[7]....
        /*0044*/ 	.word	0xffffffff


	//   ....[8]....
        /*0048*/ 	.word	0xffffffff


	//   ....[9]....
        /*004c*/ 	.word	0xffffffff


	//   ....[10]....
        /*0050*/ 	.word	0x0500004e


	//   ....[11]....
        /*0054*/ 	.word	0x0500004e


	//   ....[12]....
        /*0058*/ 	.word	0x0500004e


	//   ....[13]....
        /*005c*/ 	.word	0x0500004e


	//   ....[14]....
        /*0060*/ 	.word	0x0500004e


	//   ....[15]....
        /*0064*/ 	.word	0x0500004e


	//   ....[16]....
        /*0068*/ 	.word	0x0500004e


	//   ....[17]....
        /*006c*/ 	.word	0x0500004e


	//   ....[18]....
        /*0070*/ 	.word	0x0500004e


	//   ....[19]....
        /*0074*/ 	.word	0x0500004e


	//----- nvinfo : EIATTR_COOP_GROUP_INSTR_OFFSETS
	.align		4
.L_1344:
        /*0078*/ 	.byte	0x04, 0x28
        /*007a*/ 	.short	(.L_1346 - .L_1345)


	//   ....[0]....
.L_1345:
        /*007c*/ 	.word	0x00001b20


	//   ....[1]....
        /*0080*/ 	.word	0x00001b40


	//   ....[2]....
        /*0084*/ 	.word	0x00001b60


	//   ....[3]....
        /*0088*/ 	.word	0x00001b80


	//   ....[4]....
        /*008c*/ 	.word	0x00001bb0


	//   ....[5]....
        /*0090*/ 	.word	0x00001ef0


	//   ....[6]....
        /*0094*/ 	.word	0x00001f10


	//   ....[7]....
        /*0098*/ 	.word	0x00001f30


	//   ....[8]....
        /*009c*/ 	.word	0x00001f50


	//   ....[9]....
        /*00a0*/ 	.word	0x00001f70


	//   ....[10]....
        /*00a4*/ 	.word	0x00002aa0


	//   ....[11]....
        /*00a8*/ 	.word	0x00002b40


	//   ....[12]....
        /*00ac*/ 	.word	0x00002bb0


	//   ....[13]....
        /*00b0*/ 	.word	0x00002c20


	//   ....[14]....
        /*00b4*/ 	.word	0x00002ca0


	//   ....[15]....
        /*00b8*/ 	.word	0x00003030


	//   ....[16]....
        /*00bc*/ 	.word	0x000030a0


	//   ....[17]....
        /*00c0*/ 	.word	0x00003110


	//   ....[18]....
        /*00c4*/ 	.word	0x00003180


	//   ....[19]....
        /*00c8*/ 	.word	0x000031f0


	//----- nvinfo : EIATTR_VRC_CTA_INIT_COUNT
	.align		4
.L_1346:
        /*00cc*/ 	.byte	0x02, 0x4a
	.zero		1
	.zero		1


	//----- nvinfo : EIATTR_EXIT_INSTR_OFFSETS
	.align		4
        /*00d0*/ 	.byte	0x04, 0x1c
        /*00d2*/ 	.short	(.L_1348 - .L_1347)


	//   ....[0]....
.L_1347:
        /*00d4*/ 	.word	0x00000580


	//   ....[1]....
        /*00d8*/ 	.word	0x00002a30


	//----- nvinfo : EIATTR_MAX_THREADS
	.align		4
.L_1348:
        /*00dc*/ 	.byte	0x04, 0x05
        /*00de*/ 	.short	(.L_1350 - .L_1349)
.L_1349:
        /*00e0*/ 	.word	0x00000080
        /*00e4*/ 	.word	0x00000001
        /*00e8*/ 	.word	0x00000001


	//----- nvinfo : EIATTR_CRS_STACK_SIZE
	.align		4
.L_1350:
        /*00ec*/ 	.byte	0x04, 0x1e
        /*00ee*/ 	.short	(.L_1352 - .L_1351)
.L_1351:
        /*00f0*/ 	.word	0x00000000


	//----- nvinfo : EIATTR_CBANK_PARAM_SIZE
	.align		4
.L_1352:
        /*00f4*/ 	.byte	0x03, 0x19
        /*00f6*/ 	.short	0x00e8


	//----- nvinfo : EIATTR_PARAM_CBANK
	.align		4
        /*00f8*/ 	.byte	0x04, 0x0a
        /*00fa*/ 	.short	(.L_1354 - .L_1353)
	.align		4
.L_1353:
        /*00fc*/ 	.word	index@(.nv.constant0._ZN10layer_norm13ln_fwd_kernelINS_13Kernel_traitsI6__halfS2_S2_S2_fjLj768ELj1ELj4ELj1ELj16ENS_18Kernel_traits_baseILj768ES2_S2_S2_S2_fjLj128EEEEELb0ELb1ELb0ELb0EEEvNS_9FwdParamsE)
        /*0100*/ 	.short	0x0380
        /*0102*/ 	.short	0x00e8


	//----- nvinfo : EIATTR_SW_WAR
	.align		4
.L_1354:
        /*0104*/ 	.byte	0x04, 0x36
        /*0106*/ 	.short	(.L_1356 - .L_1355)
.L_1355:
        /*0108*/ 	.word	0x00000008
.L_1356:


//--------------------- .nv.info._ZN10layer_norm13ln_fwd_kernelINS_13Kernel_traitsI6__halfS2_S2_S2_fjLj768ELj1ELj4ELj1ELj16ENS_18Kernel_traits_baseILj768ES2_S2_S2_S2_fjLj128EEEEELb0ELb1ELb0ELb1EEEvNS_9FwdParamsE --------------------------
	.section	.nv.info._ZN10layer_norm13ln_fwd_kernelINS_13Kernel_traitsI6__halfS2_S2_S2_fjLj768ELj1ELj4ELj1ELj16ENS_18Kernel_traits_baseILj768ES2_S2_S2_S2_fjLj128EEEEELb0ELb1ELb0ELb1EEEvNS_9FwdParamsE,"",@"SHT_CUDA_INFO"
	.sectionflags	@""
	.align	4


	//----- nvinfo : EIATTR_CUDA_API_VERSION
	.align		4
        /*0000*/ 	.byte	0x04, 0x37
        /*0002*/ 	.short	(.L_1358 - .L_1357)
.L_1357:
        /*0004*/ 	.word	0x00000082


	//----- nvinfo : EIATTR_KPARAM_INFO
	.align		4
.L_1358:
        /*0008*/ 	.byte	0x04, 0x17
        /*000a*/ 	.short	(.L_1360 - .L_1359)
.L_1359:
        /*000c*/ 	.word	0x00000000
        /*0010*/ 	.short	0x0000
        /*0012*/ 	.short	0x0000
        /*0014*/ 	.byte	0x00, 0xf0, 0xa1, 0x03


	//----- nvinfo : EIATTR_SPARSE_MMA_MASK
	.align		4
.L_1360:
        /*0018*/ 	.byte	0x03, 0x50
        /*001a*/ 	.short	0x0000


	//----- nvinfo : EIATTR_MAXREG_COUNT
	.align		4
        /*001c*/ 	.byte	0x03, 0x1b
        /*001e*/ 	.short	0x00ff


	//----- nvinfo : EIATTR_MERCURY_ISA_VERSION
	.align		4
        /*0020*/ 	.byte	0x03, 0x5f
        /*0022*/ 	.short	0x0101


	//----- nvinfo : EIATTR_COOP_GROUP_MASK_REGIDS
	.align		4
        /*0024*/ 	.byte	0x04, 0x29
        /*0026*/ 	.short	(.L_1362 - .L_1361)


	//   ....[0]....
.L_1361:
        /*0028*/ 	.word	0xffffffff


	//   ....[1]....
        /*002c*/ 	.word	0xffffffff


	//   ....[2]....
        /*0030*/ 	.word	0xffffffff


	//   ....[3]....
        /*0034*/ 	.word	0xffffffff


	//   ....[4]....
        /*0038*/ 	.word	0xffffffff


	//   ....[5]....
        /*003c*/ 	.word	0xffffffff


	//   ....[6]....
        /*0040*/ 	.word	0xffffffff


	//   ....[7]....
        /*0044*/ 	.word	0xffffffff


	//   ....[8]....
        /*0048*/ 	.word	0xffffffff


	//   ....[9]....
        /*004c*/ 	.word	0xffffffff


	//   ....[10]....
        /*0050*/ 	.word	0xffffffff


	//   ....[11]....
        /*0054*/ 	.word	0xffffffff


	//   ....[12]....
        /*0058*/ 	.word	0xffffffff


	//   ....[13]....
        /*005c*/ 	.word	0xffffffff


	//   ....[14]....
        /*0060*/ 	.word	0xffffffff


	//   ....[15]....
        /*0064*/ 	.word	0xffffffff


	//   ....[16]....
        /*0068*/ 	.word	0xffffffff


	//   ....[17]....
        /*006c*/ 	.word	0xffffffff


	//   ....[18]....
        /*0070*/ 	.word	0xffffffff


	//   ....[19]....
        /*0074*/ 	.word	0xffffffff


	//   ....[20]....
        /*0078*/ 	.word	0x05000027


	//   ....[21]....
        /*007c*/ 	.word	0x05000027


	//   ....[22]....
        /*0080*/ 	.word	0x05000027


	//   ....[23]....
        /*0084*/ 	.word	0x05000027


	//   ....[24]....
        /*0088*/ 	.word	0x05000027


	//   ....[25]....
        /*008c*/ 	.word	0x05000027


	//   ....[26]....
        /*0090*/ 	.word	0x05000027


	//   ....[27]....
        /*0094*/ 	.word	0x05000027


	//   ....[28]....
        /*0098*/ 	.word	0x05000027


	//   ....[29]....
        /*009c*/ 	.word	0x05000027


	//   ....[30]....
        /*00a0*/ 	.word	0x05000027


	//   ....[31]....
        /*00a4*/ 	.word	0x05000027


	//   ....[32]....
        /*00a8*/ 	.word	0x05000027


	//   ....[33]....
        /*00ac*/ 	.word	0x05000027


	//   ....[34]....
        /*00b0*/ 	.word	0x05000027


	//   ....[35]....
        /*00b4*/ 	.word	0x05000027


	//   ....[36]....
        /*00b8*/ 	.word	0x05000027


	//   ....[37]....
        /*00bc*/ 	.word	0x05000027


	//   ....[38]....
        /*00c0*/ 	.word	0x05000027


	//   ....[39]....
        /*00c4*/ 	.word	0x05000027


	//----- nvinfo : EIATTR_COOP_GROUP_INSTR_OFFSETS
	.align		4
.L_1362:
        /*00c8*/ 	.byte	0x04, 0x28
        /*00ca*/ 	.short	(.L_1364 - .L_1363)


	//   ....[0]....
.L_1363:
        /*00cc*/ 	.word	0x00001890


	//   ....[1]....
        /*00d0*/ 	.word	0x000018c0


	//   ....[2]....
        /*00d4*/ 	.word	0x000018e0


	//   ....[3]....
        /*00d8*/ 	.word	0x00001900


	//   ....[4]....
        /*00dc*/ 	.word	0x00001920


	//   ....[5]....
        /*00e0*/ 	.word	0x00001c50


	//   ....[6]....
        /*00e4*/ 	.word	0x00001c70


	//   ....[7]....
        /*00e8*/ 	.word	0x00001c90


	//   ....[8]....
        /*00ec*/ 	.word	0x00001cb0


	//   ....[9]....
        /*00f0*/ 	.word	0x00001cd0


	//   ....[10]....
        /*00f4*/ 	.word	0x00003a40


	//   ....[11]....
        /*00f8*/ 	.word	0x00003a70


	//   ....[12]....
        /*00fc*/ 	.word	0x00003a90


	//   ....[13]....
        /*0100*/ 	.word	0x00003ab0


	//   ....[14]....
        /*0104*/ 	.word	0x00003ad0


	//   ....[15]....
        /*0108*/ 	.word	0x00003e00


	//   ....[16]....
        /*010c*/ 	.word	0x00003e20


	//   ....[17]....
        /*0110*/ 	.word	0x00003e40


	//   ....[18]....
        /*0114*/ 	.word	0x00003e60


	//   ....[19]....
        /*0118*/ 	.word	0x00003e80


	//   ....[20]....
        /*011c*/ 	.word	0x000045d0


	//   ....[21]....
        /*0120*/ 	.word	0x00004660


	//   ....[22]....
        /*0124*/ 	.word	0x000046c0


	//   ....[23]....
        /*0128*/ 	.word	0x00004720


	//   ....[24]....
        /*012c*/ 	.word	0x00004780


	//   ....[25]....
        /*0130*/ 	.word	0x00004ae0


	//   ....[26]....
        /*0134*/ 	.word	0x00004b40


	//   ....[27]....
        /*0138*/ 	.word	0x00004ba0


	//   ....[28]....
        /*013c*/ 	.word	0x00004c00


	//   ....[29]....
        /*0140*/ 	.word	0x00004c60


	//   ....[30]....
        /*0144*/ 	.word	0x00004ce0


	//   ....[31]....
        /*0148*/ 	.word	0x00004d70


	//   ....[32]....
        /*014c*/ 	.word	0x00004dd0


	//   ....[33]....
        /*0150*/ 	.word	0x00004e30


	//   ....[34]....
        /*0154*/ 	.word	0x00004e90


	//   ....[35]....
        /*0158*/ 	.word	0x000051f0


	//   ....[36]....
        /*015c*/ 	.word	0x00005250


	//   ....[37]....
        /*0160*/ 	.word	0x000052b0


	//   ....[38]....
        /*0164*/ 	.word	0x00005310


	//   ....[39]....
        /*0168*/ 	.word	0x00005370


	//----- nvinfo : EIATTR_VRC_CTA_INIT_COUNT
	.align		4
.L_1364:
        /*016c*/ 	.byte	0x02, 0x4a
	.zero		1
	.zero		1


	//----- nvinfo : EIATTR_EXIT_INSTR_OFFSETS
	.align		4
        /*0170*/ 	.byte	0x04, 0x1c
        /*0172*/ 	.short	(.L_1366 - .L_1365)


	//   ....[0]....
.L_1365:
        /*0174*/ 	.word	0x00000340


	//   ....[1]....
        /*0178*/ 	.word	0x000023c0


	//   ....[2]....
        /*017c*/ 	.word	0x00004560


	//----- nvinfo : EIATTR_MAX_THREADS
	.align		4
.L_1366:
        /*0180*/ 	.byte	0x04, 0x05
        /*0182*/ 	.short	(.L_1368 - .L_1367)
.L_1367:
        /*0184*/ 	.word	0x00000080
        /*0188*/ 	.word	0x00000001
        /*018c*/ 	.word	0x00000001


	//----- nvinfo : EIATTR_CRS_STACK_SIZE
	.align		4
.L_1368:
        /*0190*/ 	.byte	0x04, 0x1e
        /*0192*/ 	.short	(.L_1370 - .L_1369)
.L_1369:
        /*0194*/ 	.word	0x00000000


	//----- nvinfo : EIATTR_CBANK_PARAM_SIZE
	.align		4
.L_1370:
        /*0198*/ 	.byte	0x03, 0x19
        /*019a*/ 	.short	0x00e8


	//----- nvinfo : EIATTR_PARAM_CBANK
	.align		4
        /*019c*/ 	.byte	0x04, 0x0a
        /*019e*/ 	.short	(.L_1372 - .L_1371)
	.align		4
.L_1371:
        /*01a0*/ 	.word	index@(.nv.constant0._ZN10layer_norm13ln_fwd_kernelINS_13Kernel_traitsI6__halfS2_S2_S2_fjLj768ELj1ELj4ELj1ELj16ENS_18Kernel_traits_baseILj768ES2_S2_S2_S2_fjLj128EEEEELb0ELb1ELb0ELb1EEEvNS_9FwdParamsE)
        /*01a4*/ 	.short	0x0380
        /*01a6*/ 	.short	0x00e8


	//----- nvinfo : EIATTR_SW_WAR
	.align		4
.L_1372:
        /*01a8*/ 	.byte	0x04, 0x36
        /*01aa*/ 	.short	(.L_1374 - .L_1373)
.L_1373:
        /*01ac*/ 	.word	0x00000008
.L_1374:


//--------------------- .nv.info._ZN10layer_norm13ln_fwd_kernelINS_13Kernel_traitsI6__halfS2_S2_S2_fjLj768ELj1ELj4ELj1ELj16ENS_18Kernel_traits_baseILj768ES2_S2_S2_S2_fjLj128EEEEELb0ELb1ELb1ELb0EEEvNS_9FwdParamsE --------------------------
	.section	.nv.info._ZN10layer_norm13ln_fwd_kernelINS_13Kernel_traitsI6__halfS2_S2_S2_fjLj768ELj1ELj4ELj1ELj16ENS_18Kernel_traits_baseILj768ES2_S2_S2_S2_fjLj128EEEEELb0ELb1ELb1ELb0EEEvNS_9FwdParamsE,"",@"SHT_CUDA_INFO"
	.sectionflags	@""
	.align	4


	//----- nvinfo : EIATTR_CUDA_API_VERSION
	.align		4
        /*0000*/ 	.byte	0x04, 0x37
        /*0002*/ 	.short	(.L_1376 - .L_1375)
.L_1375:
        /*0004*/ 	.word	0x00000082


	//----- nvinfo : EIATTR_KPARAM_INFO
	.align		4
.L_1376:
        /*0008*/ 	.byte	0x04, 0x17
        /*000a*/ 	.short	(.L_1378 - .L_1377)
.L_1377:
        /*000c*/ 	.word	0x00000000
        /*0010*/ 	.short	0x0000
        /*0012*/ 	.short	0x0000
        /*0014*/ 	.byte	0x00, 0xf0, 0xa1, 0x03


	//----- nvinfo : EIATTR_SPARSE_MMA_MASK
	.align		4
.L_1378:
        /*0018*/ 	.byte	0x03, 0x50
        /*001a*/ 	.short	0x0000


	//----- nvinfo : EIATTR_MAXREG_COUNT
	.align		4
        /*001c*/ 	.byte	0x03, 0x1b
        /*001e*/ 	.short	0x00ff


	//----- nvinfo : EIATTR_MERCURY_ISA_VERSION
	.align		4
        /*0020*/ 	.byte	0x03, 0x5f
        /*0022*/ 	.short	0x0101


	//----- nvinfo : EIATTR_COOP_GROUP_MASK_REGIDS
	.align		4
        /*0024*/ 	.byte	0x04, 0x29
        /*0026*/ 	.short	(.L_1380 - .L_1379)


	//   ....[0]....
.L_1379:
        /*0028*/ 	.word	0xffffffff


	//   ....[1]....
        /*002c*/ 	.word	0xffffffff


	//   ....[2]....
        /*0030*/ 	.word	0xffffffff


	//   ....[3]....
        /*0034*/ 	.word	0xffffffff


	//   ....[4]....
        /*0038*/ 	.word	0xffffffff


	//   ....[5]....
        /*003c*/ 	.word	0xffffffff


	//   ....[6]....
        /*0040*/ 	.word	0xffffffff


	//   ....[7]....
        /*0044*/ 	.word	0xffffffff


	//   ....[8]....
        /*0048*/ 	.word	0xffffffff


	//   ....[9]....
        /*004c*/ 	.word	0xffffffff


	//   ....[10]....
        /*0050*/ 	.word	0x0500004f


	//   ....[11]....
        /*0054*/ 	.word	0x0500004f


	//   ....[12]....
        /*0058*/ 	.word	0x0500004f


	//   ....[13]....
        /*005c*/ 	.word	0x0500004f


	//   ....[14]....
        /*0060*/ 	.word	0x0500004f


	//   ....[15]....
        /*0064*/ 	.word	0x0500004f


	//   ....[16]....
        /*0068*/ 	.word	0x0500004f


	//   ....[17]....
        /*006c*/ 	.word	0x0500004f


	//   ....[18]....
        /*0070*/ 	.word	0x0500004f


	//   ....[19]....
        /*0074*/ 	.word	0x0500004f


	//----- nvinfo : EIATTR_COOP_GROUP_INSTR_OFFSETS
	.align		4
.L_1380:
        /*0078*/ 	.byte	0x04, 0x28
        /*007a*/ 	.short	(.L_1382 - .L_1381)


	//   ....[0]....
.L_1381:
        /*007c*/ 	.word	0x00002360


	//   ....[1]....
        /*0080*/ 	.word	0x00002380


	//   ....[2]....
        /*0084*/ 	.word	0x000023a0


	//   ....[3]....
        /*0088*/ 	.word	0x000023c0


	//   ....[4]....
        /*008c*/ 	.word	0x000023f0


	//   ....[5]....
        /*0090*/ 	.word	0x00002730


	//   ....[6]....
        /*0094*/ 	.word	0x00002750


	//   ....[7]....
        /*0098*/ 	.word	0x00002770


	//   ....[8]....
        /*009c*/ 	.word	0x00002790


	//   ....[9]....
        /*00a0*/ 	.word	0x000027b0


	//   ....[10]....
        /*00a4*/ 	.word	0x00003340


	//   ....[11]....
        /*00a8*/ 	.word	0x000033e0


	//   ....[12]....
        /*00ac*/ 	.word	0x00003450


	//   ....[13]....
        /*00b0*/ 	.word	0x000034c0


	//   ....[14]....
        /*00b4*/ 	.word	0x00003540


	//   ....[15]....
        /*00b8*/ 	.word	0x000038d0


	//   ....[16]....
        /*00bc*/ 	.word	0x00003940


	//   ....[17]....
        /*00c0*/ 	.word	0x000039b0


	//   ....[18]....
        /*00c4*/ 	.word	0x00003a20


	//   ....[19]....
        /*00c8*/ 	.word	0x00003a90


	//----- nvinfo : EIATTR_VRC_CTA_INIT_COUNT
	.align		4
.L_1382:
        /*00cc*/ 	.byte	0x02, 0x4a
	.zero		1
	.zero		1


	//----- nvinfo : EIATTR_EXIT_INSTR_OFFSETS
	.align		4
        /*00d0*/ 	.byte	0x04, 0x1c
        /*00d2*/ 	.short	(.L_1384 - .L_1383)


	//   ....[0]....
.L_1383:
        /*00d4*/ 	.word	0x000005b0


	//   ....[1]....
        /*00d8*/ 	.word	0x000032d0


	//----- nvinfo : EIATTR_MAX_THREADS
	.align		4
.L_1384:
        /*00dc*/ 	.byte	0x04, 0x05
        /*00de*/ 	.short	(.L_1386 - .L_1385)
.L_1385:
        /*00e0*/ 	.word	0x00000080
        /*00e4*/ 	.word	0x00000001
        /*00e8*/ 	.word	0x00000001


	//----- nvinfo : EIATTR_CRS_STACK_SIZE
	.align		4
.L_1386:
        /*00ec*/ 	.byte	0x04, 0x1e
        /*00ee*/ 	.short	(.L_1388 - .L_1387)
.L_1387:
        /*00f0*/ 	.word	0x00000000


	//----- nvinfo : EIATTR_CBANK_PARAM_SIZE
	.align		4
.L_1388:
        /*00f4*/ 	.byte	0x03, 0x19
        /*00f6*/ 	.short	0x00e8


	//----- nvinfo : EIATTR_PARAM_CBANK
	.align		4
        /*00f8*/ 	.byte	0x04, 0x0a
        /*00fa*/ 	.short	(.L_1390 - .L_1389)
	.align		4
.L_1389:
        /*00fc*/ 	.word	index@(.nv.constant0._ZN10layer_norm13ln_fwd_kernelINS_13Kernel_traitsI6__halfS2_S2_S2_fjLj768ELj1ELj4ELj1ELj16ENS_18Kernel_traits_baseILj768ES2_S2_S2_S2_fjLj128EEEEELb0ELb1ELb1ELb0EEEvNS_9FwdParamsE)
        /*0100*/ 	.short	0x0380
        /*0102*/ 	.short	0x00e8


	//----- nvinfo : EIATTR_SW_WAR
	.align		4
.L_1390:
        /*0104*/ 	.byte	0x04, 0x36
        /*0106*/ 	.short	(.L_1392 - .L_1391)
.L_1391:
        /*0108*/ 	.word	0x00000008
.L_1392:


//--------------------- .nv.info._ZN10layer_norm13ln_fwd_kernelINS_13Kernel_traitsI6__halfS2_S2_S2_fjLj768ELj1ELj4ELj1ELj16ENS_18Kernel_traits_baseILj768ES2_S2_S2_S2_fjLj128EEEEELb0ELb1ELb1ELb1EEEvNS_9FwdParamsE --------------------------
	.section	.nv.info._ZN10layer_norm13ln_fwd_kernelINS_13Kernel_traitsI6__halfS2_S2_S2_fjLj768ELj1ELj4ELj1ELj16ENS_18Kernel_traits_baseILj768ES2_S2_S2_S2_fjLj128EEEEELb0ELb1ELb1ELb1EEEvNS_9FwdParamsE,"",@"SHT_CUDA_INFO"
	.sectionflags	@""
	.align	4


	//----- nvinfo : EIATTR_CUDA_API_VERSION
	.align		4
        /*0000*/ 	.byte	0x04, 0x37
        /*0002*/ 	.short	(.L_1394 - .L_1393)
.L_1393:
        /*0004*/ 	.word	0x00000082


	//----- nvinfo : EIATTR_KPARAM_INFO
	.align		4
.L_1394:
        /*0008*/ 	.byte	0x04, 0x17
        /*000a*/ 	.short	(.L_1396 - .L_1395)
.L_1395:
        /*000c*/ 	.word	0x00000000
        /*0010*/ 	.short	0x0000
        /*0012*/ 	.short	0x0000
        /*0014*/ 	.byte	0x00, 0xf0, 0xa1, 0x03


	//----- nvinfo : EIATTR_SPARSE_MMA_MASK
	.align		4
.L_1396:
        /*0018*/ 	.byte	0x03, 0x50
        /*001a*/ 	.short	0x0000


	//----- nvinfo : EIATTR_MAXREG_COUNT
	.align		4
        /*001c*/ 	.byte	0x03, 0x1b
        /*001e*/ 	.short	0x00ff


	//----- nvinfo : EIATTR_MERCURY_ISA_VERSION
	.align		4
        /*0020*/ 	.byte	0x03, 0x5f
        /*0022*/ 	.short	0x0101


	//----- nvinfo : EIATTR_COOP_GROUP_MASK_REGIDS
	.align		4
        /*0024*/ 	.byte	0x04, 0x29
        /*0026*/ 	.short	(.L_1398 - .L_1397)


	//   ....[0]....
.L_1397:
        /*0028*/ 	.word	0xffffffff


	//   ....[1]....
        /*002c*/ 	.word	0xffffffff


	//   ....[2]....
        /*0030*/ 	.word	0xffffffff


	//   ....[3]....
        /*0034*/ 	.word	0xffffffff


	//   ....[4]....
        /*0038*/ 	.word	0xffffffff


	//   ....[5]....
        /*003c*/ 	.word	0xffffffff


	//   ....[6]....
        /*0040*/ 	.word	0xffffffff


	//   ....[7]....
        /*0044*/ 	.word	0xffffffff


	//   ....[8]....
        /*0048*/ 	.word	0xffffffff


	//   ....[9]....
        /*004c*/ 	.word	0xffffffff


	//   ....[10]....
        /*0050*/ 	.word	0x05000051


	//   ....[11]....
        /*0054*/ 	.word	0x05000051


	//   ....[12]....
        /*0058*/ 	.word	0x05000051


	//   ....[13]....
        /*005c*/ 	.word	0x05000051


	//   ....[14]....
        /*0060*/ 	.word	0x05000051


	//   ....[15]....
        /*0064*/ 	.word	0x05000051


	//   ....[16]....
        /*0068*/ 	.word	0x05000051


	//   ....[17]....
        /*006c*/ 	.word	0x05000051


	//   ....[18]....
        /*0070*/ 	.word	0x05000051


	//   ....[19]....
        /*0074*/ 	.word	0x05000051


	//----- nvinfo : EIATTR_COOP_GROUP_INSTR_OFFSETS
	.align		4
.L_1398:
        /*0078*/ 	.byte	0x04, 0x28
        /*007a*/ 	.short	(.L_1400 - .L_1399)


	//   ....[0]....
.L_1399:
        /*007c*/ 	.word	0x00002160


	//   ....[1]....
        /*0080*/ 	.word	0x00002190


	//   ....[2]....
        /*0084*/ 	.word	0x000021b0


	//   ....[3]....
        /*0088*/ 	.word	0x000021d0


	//   ....[4]....
        /*008c*/ 	.word	0x000021f0


	//   ....[5]....
        /*0090*/ 	.word	0x00002520


	//   ....[6]....
        /*0094*/ 	.word	0x00002540


	//   ....[7]....
        /*0098*/ 	.word	0x00002560


	//   ....[8]....
        /*009c*/ 	.word	0x00002580


	//   ....[9]....
        /*00a0*/ 	.word	0x000025a0


	//   ....[10]....
        /*00a4*/ 	.word	0x000030a0


	//   ....[11]....
        /*00a8*/ 	.word	0x00003150


	//   ....[12]....
        /*00ac*/ 	.word	0x000031c0


	//   ....[13]....
        /*00b0*/ 	.word	0x00003230


	//   ....[14]....
        /*00b4*/ 	.word	0x000032a0


	//   ....[15]....
        /*00b8*/ 	.word	0x00003620


	//   ....[16]....
        /*00bc*/ 	.word	0x00003690


	//   ....[17]....
        /*00c0*/ 	.word	0x00003700


	//   ....[18]....
        /*00c4*/ 	.word	0x00003770


	//   ....[19]....
        /*00c8*/ 	.word	0x000037e0


	//----- nvinfo : EIATTR_VRC_CTA_INIT_COUNT
	.align		4
.L_1400:
        /*00cc*/ 	.byte	0x02, 0x4a
	.zero		1
	.zero		1


	//----- nvinfo : EIATTR_EXIT_INSTR_OFFSETS
	.align		4
        /*00d0*/ 	.byte	0x04, 0x1c
        /*00d2*/ 	.short	(.L_1402 - .L_1401)


	//   ....[0]....
.L_1401:
        /*00d4*/ 	.word	0x00000550


	//   ....[1]....
        /*00d8*/ 	.word	0x00003030


	//----- nvinfo : EIATTR_MAX_THREADS
	.align		4
.L_1402:
        /*00dc*/ 	.byte	0x04, 0x05
        /*00de*/ 	.short	(.L_1404 - .L_1403)
.L_1403:
        /*00e0*/ 	.word	0x00000080
        /*00e4*/ 	.word	0x00000001
        /*00e8*/ 	.word	0x00000001


	//----- nvinfo : EIATTR_CRS_STACK_SIZE
	.align		4
.L_1404:
        /*00ec*/ 	.byte	0x04, 0x1e
        /*00ee*/ 	.short	(.L_1406 - .L_1405)
.L_1405:
        /*00f0*/ 	.word	0x00000000


	//----- nvinfo : EIATTR_CBANK_PARAM_SIZE
	.align		4
.L_1406:
        /*00f4*/ 	.byte	0x03, 0x19
        /*00f6*/ 	.short	0x00e8


	//----- nvinfo : EIATTR_PARAM_CBANK
	.align		4
        /*00f8*/ 	.byte	0x04, 0x0a
        /*00fa*/ 	.short	(.L_1408 - .L_1407)
	.align		4
.L_1407:
        /*00fc*/ 	.word	index@(.nv.constant0._ZN10layer_norm13ln_fwd_kernelINS_13Kernel_traitsI6__halfS2_S2_S2_fjLj768ELj1ELj4ELj1ELj16ENS_18Kernel_traits_baseILj768ES2_S2_S2_S2_fjLj128EEEEELb0ELb1ELb1ELb1EEEvNS_9FwdParamsE)
        /*0100*/ 	.short	0x0380
        /*0102*/ 	.short	0x00e8


	//----- nvinfo : EIATTR_SW_WAR
	.align		4
.L_1408:
        /*0104*/ 	.byte	0x04, 0x36
        /*0106*/ 	.short	(.L_1410 - .L_1409)
.L_1409:
        /*0108*/ 	.word	0x00000008
.L_1410:


//--------------------- .nv.info._ZN10layer_norm13ln_fwd_kernelINS_13Kernel_traitsI6__halfS2_S2_S2_fjLj768ELj1ELj4ELj1ELj16ENS_18Kernel_traits_baseILj768ES2_S2_S2_S2_fjLj128EEEEELb1ELb0ELb0ELb0EEEvNS_9FwdParamsE --------------------------
	.section	.nv.info._ZN10layer_norm13ln_fwd_kernelINS_13Kernel_traitsI6__halfS2_S2_S2_fjLj768ELj1ELj4ELj1ELj16ENS_18Kernel_traits_baseILj768ES2_S2_S2_S2_fjLj128EEEEELb1ELb0ELb0ELb0EEEvNS_9FwdParamsE,"",@"SHT_CUDA_INFO"
	.sectionflags	@""
	.align	4


	//----- nvinfo : EIATTR_CUDA_API_VERSION
	.align		4
        /*0000*/ 	.byte	0x04, 0x37
        /*0002*/ 	.short	(.L_1412 - .L_1411)
.L_1411:
        /*0004*/ 	.word	0x00000082


	//----- nvinfo : EIATTR_KPARAM_INFO
	.align		4
.L_1412:
        /*0008*/ 	.byte	0x04, 0x17
        /*000a*/ 	.short	(.L_1414 - .L_1413)
.L_1413:
        /*000c*/ 	.word	0x00000000
        /*0010*/ 	.short	0x0000
        /*0012*/ 	.short	0x0000
        /*0014*/ 	.byte	0x00, 0xf0, 0xa1, 0x03


	//----- nvinfo : EIATTR_SPARSE_MMA_MASK
	.align		4
.L_1414:
        /*0018*/ 	.byte	0x03, 0x50
        /*001a*/ 	.short	0x0000


	//----- nvinfo : EIATTR_MAXREG_COUNT
	.align		4
        /*001c*/ 	.byte	0x03, 0x1b
        /*001e*/ 	.short	0x00ff


	//----- nvinfo : EIATTR_MERCURY_ISA_VERSION
	.align		4
        /*0020*/ 	.byte	0x03, 0x5f
        /*0022*/ 	.short	0x0101


	//----- nvinfo : EIATTR_COOP_GROUP_MASK_REGIDS
	.align		4
        /*0024*/ 	.byte	0x04, 0x29
        /*0026*/ 	.short	(.L_1416 - .L_1415)


	//   ....[0]....
.L_1415:
        /*0028*/ 	.word	0xffffffff


	//   ....[1]....
        /*002c*/ 	.word	0xffffffff


	//   ....[2]....
        /*0030*/ 	.word	0xffffffff


	//   ....[3]....
        /*0034*/ 	.word	0xffffffff


	//   ....[4]....
        /*0038*/ 	.word	0xffffffff


	//   ....[5]....
        /*003c*/ 	.word	0xffffffff


	//   ....[6]....
        /*0040*/ 	.word	0xffffffff


	//   ....[7]....
        /*0044*/ 	.word	0xffffffff


	//   ....[8]....
        /*0048*/ 	.word	0xffffffff


	//   ....[9]....
        /*004c*/ 	.word	0xffffffff


	//   ....[10]....
        /*0050*/ 	.word	0x05000046


	//   ....[11]....
        /*0054*/ 	.word	0x05000046


	//   ....[12]....
        /*0058*/ 	.word	0x05000046


	//   ....[13]....
        /*005c*/ 	.word	0x05000046


	//   ....[14]....
        /*0060*/ 	.word	0x05000046


	//   ....[15]....
        /*0064*/ 	.word	0x05000046


	//   ....[16]....
        /*0068*/ 	.word	0x05000046


	//   ....[17]....
        /*006c*/ 	.word	0x05000046


	//   ....[18]....
        /*0070*/ 	.word	0x05000046


	//   ....[19]....
        /*0074*/ 	.word	0x05000046


	//----- nvinfo : EIATTR_COOP_GROUP_INSTR_OFFSETS
	.align		4
.L_1416:
        /*0078*/ 	.byte	0x04, 0x28
        /*007a*/ 	.short	(.L_1418 - .L_1417)


	//   ....[0]....
.L_1417:
        /*007c*/ 	.word	0x00010690


	//   ....[1]....
        /*0080*/ 	.word	0x000106b0


	//   ....[2]....
        /*0084*/ 	.word	0x000106d0


	//   ....[3]....
        /*0088*/ 	.word	0x000106f0


	//   ....[4]....
        /*008c*/ 	.word	0x00010720


	//   ....[5]....
        /*0090*/ 	.word	0x00010a60


	//   ....[6]....
        /*0094*/ 	.word	0x00010a80


	//   ....[7]....
        /*0098*/ 	.word	0x00010aa0


	//   ....[8]....
        /*009c*/ 	.word	0x00010ac0


	//   ....[9]....
        /*00a0*/ 	.word	0x00010ae0


	//   ....[10]....
        /*00a4*/ 	.word	0x00011620


	//   ....[11]....
        /*00a8*/ 	.word	0x000116c0


	//   ....[12]....
        /*00ac*/ 	.word	0x00011730


	//   ....[13]....
        /*00b0*/ 	.word	0x000117a0


	//   ....[14]....
        /*00b4*/ 	.word	0x00011820


	//   ....[15]....
        /*00b8*/ 	.word	0x00011bb0


	//   ....[16]....
        /*00bc*/ 	.word	0x00011c20


	//   ....[17]....
        /*00c0*/ 	.word	0x00011c90


	//   ....[18]....
        /*00c4*/ 	.word	0x00011d00


	//   ....[19]....
        /*00c8*/ 	.word	0x00011d70


	//----- nvinfo : EIATTR_VRC_CTA_INIT_COUNT
	.align		4
.L_1418:
        /*00cc*/ 	.byte	0x02, 0x4a
	.zero		1
	.zero		1


	//----- nvinfo : EIATTR_EXIT_INSTR_OFFSETS
	.align		4
        /*00d0*/ 	.byte	0x04, 0x1c
        /*00d2*/ 	.short	(.L_1420 - .L_1419)


	//   ....[0]....
.L_1419:
        /*00d4*/ 	.word	0x000006c0


	//   ....[1]....
        /*00d8*/ 	.word	0x000115b0


	//----- nvinfo : EIATTR_INDIRECT_BRANCH_TARGETS
	.align		4
.L_1420:
        /*00dc*/ 	.byte	0x04, 0x34
        /*00de*/ 	.short	(.L_1422 - .L_1421)


	//   ....[0]....
.L_1421:
        /*00e0*/ 	.word	.L_x_28558@srel
        /*00e4*/ 	.short	0x0
        /*00e6*/ 	.short	0x0
        /*00e8*/ 	.word	0x3
        /*00ec*/ 	.word	.L_x_28559@srel
        /*00f0*/ 	.word	.L_x_28560@srel
        /*00f4*/ 	.word	.L_x_28561@srel


	//----- nvinfo : EIATTR_MAX_THREADS
	.align		4
.L_1422:
        /*00f8*/ 	.byte	0x04, 0x05
        /*00fa*/ 	.short	(.L_1424 - .L_1423)
.L_1423:
        /*00fc*/ 	.word	0x00000080
        /*0100*/ 	.word	0x00000001
        /*0104*/ 	.word	0x00000001


	//----- nvinfo : EIATTR_CRS_STACK_SIZE
	.align		4
.L_1424:
        /*0108*/ 	.byte	0x04, 0x1e
        /*010a*/ 	.short	(.L_1426 - .L_1425)
.L_1425:
        /*010c*/ 	.word	0x00000000


	//----- nvinfo : EIATTR_CBANK_PARAM_SIZE
	.align		4
.L_1426:
        /*0110*/ 	.byte	0x03, 0x19
        /*0112*/ 	.short	0x00e8


	//----- nvinfo : EIATTR_PARAM_CBANK
	.align		4
        /*0114*/ 	.byte	0x04, 0x0a
        /*0116*/ 	.short	(.L_1428 - .L_1427)
	.align		4
.L_1427:
        /*0118*/ 	.word	index@(.nv.constant0._ZN10layer_norm13ln_fwd_kernelINS_13Kernel_traitsI6__halfS2_S2_S2_fjLj768ELj1ELj4ELj1ELj16ENS_18Kernel_traits_baseILj768ES2_S2_S2_S2_fjLj128EEEEELb1ELb0ELb0ELb0EEEvNS_9FwdParamsE)
        /*011c*/ 	.short	0x0380
        /*011e*/ 	.short	0x00e8


	//----- nvinfo : EIATTR_SW_WAR
	.align		4
.L_1428:
        /*0120*/ 	.byte	0x04, 0x36
        /*0122*/ 	.short	(.L_1430 - .L_1429)
.L_1429:
        /*0124*/ 	.word	0x00000008
.L_1430:


//--------------------- .nv.info._ZN10layer_norm13ln_fwd_kernelINS_13Kernel_traitsI6__halfS2_S2_S2_fjLj768ELj1ELj4ELj1ELj16ENS_18Kernel_traits_baseILj768ES2_S2_S2_S2_fjLj128EEEEELb1ELb0ELb0ELb1EEEvNS_9FwdParamsE --------------------------
	.section	.nv.info._ZN10layer_norm13ln_fwd_kernelINS_13Kernel_traitsI6__halfS2_S2_S2_fjLj768ELj1ELj4ELj1ELj16ENS_18Kernel_traits_baseILj768ES2_S2_S2_S2_fjLj128EEEEELb1ELb0ELb0ELb1EEEvNS_9FwdParamsE,"",@"SHT_CUDA_INFO"
	.sectionflags	@""
	.align	4


	//----- nvinfo : EIATTR_CUDA_API_VERSION
	.align		4
        /*0000*/ 	.byte	0x04, 0x37
        /*0002*/ 	.short	(.L_1432 - .L_1431)
.L_1431:
        /*0004*/ 	.word	0x00000082


	//----- nvinfo : EIATTR_KPARAM_INFO
	.align		4
.L_1432:
        /*0008*/ 	.byte	0x04, 0x17
        /*000a*/ 	.short	(.L_1434 - .L_1433)
.L_1433:
        /*000c*/ 	.word	0x00000000
        /*0010*/ 	.short	0x0000
        /*0012*/ 	.short	0x0000
        /*0014*/ 	.byte	0x00, 0xf0, 0xa1, 0x03


	//----- nvinfo : EIATTR_SPARSE_MMA_MASK
	.align		4
.L_1434:
        /*0018*/ 	.byte	0x03, 0x50
        /*001a*/ 	.short	0x0000


	//----- nvinfo : EIATTR_MAXREG_COUNT
	.align		4
        /*001c*/ 	.byte	0x03, 0x1b
        /*001e*/ 	.short	0x00ff


	//----- nvinfo : EIATTR_MERCURY_ISA_VERSION
	.align		4
        /*0020*/ 	.byte	0x03, 0x5f
        /*0022*/ 	.short	0x0101


	//----- nvinfo : EIATTR_COOP_GROUP_MASK_REGIDS
	.align		4
        /*0024*/ 	.byte	0x04, 0x29
        /*0026*/ 	.short	(.L_1436 - .L_1435)


	//   ....[0]....
.L_1435:
        /*0028*/ 	.word	0xffffffff


	//   ....[1]....
        /*002c*/ 	.word	0xffffffff


	//   ....[2]....
        /*0030*/ 	.word	0xffffffff


	//   ....[3]....
        /*0034*/ 	.word	0xffffffff


	//   ....[4]....
        /*0038*/ 	.word	0xffffffff


	//   ....[5]....
        /*003c*/ 	.word	0xffffffff


	//   ....[6]....
        /*0040*/ 	.word	0xffffffff


	//   ....[7]....
        /*0044*/ 	.word	0xffffffff


	//   ....[8]....
        /*0048*/ 	.word	0xffffffff


	//   ....[9]....
        /*004c*/ 	.word	0xffffffff


	//   ....[10]....
        /*0050*/ 	.word	0x05000024


	//   ....[11]....
        /*0054*/ 	.word	0x05000024


	//   ....[12]....
        /*0058*/ 	.word	0x05000024


	//   ....[13]....
        /*005c*/ 	.word	0x05000024


	//   ....[14]....
        /*0060*/ 	.word	0x05000024


	//   ....[15]....
        /*0064*/ 	.word	0x05000024


	//   ....[16]....
        /*0068*/ 	.word	0x05000024


	//   ....[17]....
        /*006c*/ 	.word	0x05000024


	//   ....[18]....
        /*0070*/ 	.word	0x05000024


	//   ....[19]....
        /*0074*/ 	.word	0x05000024


	//----- nvinfo : EIATTR_COOP_GROUP_INSTR_OFFSETS
	.align		4
.L_1436:
        /*0078*/ 	.byte	0x04, 0x28
        /*007a*/ 	.short	(.L_1438 - .L_1437)


	//   ....[0]....
.L_1437:
        /*007c*/ 	.word	0x00010840


	//   ....[1]....
        /*0080*/ 	.word	0x00010860


	//   ....[2]....
        /*0084*/ 	.word	0x00010880


	//   ....[3]....
        /*0088*/ 	.word	0x000108a0


	//   ....[4]....
        /*008c*/ 	.word	0x000108d0


	//   ....[5]....
        /*0090*/ 	.word	0x00010c00


	//   ....[6]....
        /*0094*/ 	.word	0x00010c20


	//   ....[7]....
        /*0098*/ 	.word	0x00010c40


	//   ....[8]....
        /*009c*/ 	.word	0x00010c60


	//   ....[9]....
        /*00a0*/ 	.word	0x00010c80


	//   ....[10]....
        /*00a4*/ 	.word	0x000113e0


	//   ....[11]....
        /*00a8*/ 	.word	0x00011480


	//   ....[12]....
        /*00ac*/ 	.word	0x000114f0


	//   ....[13]....
        /*00b0*/ 	.word	0x00011560


	//   ....[14]....
        /*00b4*/ 	.word	0x000115e0


	//   ....[15]....
        /*00b8*/ 	.word	0x00011960


	//   ....[16]....
        /*00bc*/ 	.word	0x000119d0


	//   ....[17]....
        /*00c0*/ 	.word	0x00011a40


	//   ....[18]....
        /*00c4*/ 	.word	0x00011ab0


	//   ....[19]....
        /*00c8*/ 	.word	0x00011b20


	//----- nvinfo : EIATTR_VRC_CTA_INIT_COUNT
	.align		4
.L_1438:
        /*00cc*/ 	.byte	0x02, 0x4a
	.zero		1
	.zero		1


	//----- nvinfo : EIATTR_EXIT_INSTR_OFFSETS
	.align		4
        /*00d0*/ 	.byte	0x04, 0x1c
        /*00d2*/ 	.short	(.L_1440 - .L_1439)


	//   ....[0]....
.L_1439:
        /*00d4*/ 	.word	0x00000270


	//   ....[1]....
        /*00d8*/ 	.word	0x00011370


	//----- nvinfo : EIATTR_INDIRECT_BRANCH_TARGETS
	.align		4
.L_1440:
        /*00dc*/ 	.byte	0x04, 0x34
        /*00de*/ 	.short	(.L_1442 - .L_1441)


	//   ....[0]....
.L_1441:
        /*00e0*/ 	.word	.L_x_28562@srel
        /*00e4*/ 	.short	0x0
        /*00e6*/ 	.short	0x0
        /*00e8*/ 	.word	0x3
        /*00ec*/ 	.word	.L_x_28563@srel
        /*00f0*/ 	.word	.L_x_28564@srel
        /*00f4*/ 	.word	.L_x_28565@srel


	//----- nvinfo : EIATTR_MAX_THREADS
	.align		4
.L_1442:
        /*00f8*/ 	.byte	0x04, 0x05
        /*00fa*/ 	.short	(.L_1444 - .L_1443)
.L_1443:
        /*00fc*/ 	.word	0x00000080
        /*0100*/ 	.word	0x00000001
        /*0104*/ 	.word	0x00000001


	//----- nvinfo : EIATTR_CRS_STACK_SIZE
	.align		4
.L_1444:
        /*0108*/ 	.byte	0x04, 0x1e
        /*010a*/ 	.short	(.L_1446 - .L_1445)
.L_1445:
        /*010c*/ 	.word	0x00000000


	//----- nvinfo : EIATTR_CBANK_PARAM_SIZE
	.align		4
.L_1446:
        /*0110*/ 	.byte	0x03, 0x19
        /*0112*/ 	.short	0x00e8


	//----- nvinfo : EIATTR_PARAM_CBANK
	.align		4
        /*0114*/ 	.byte	0x04, 0x0a
        /*0116*/ 	.short	(.L_1448 - .L_1447)
	.align		4
.L_1447:
        /*0118*/ 	.word	index@(.nv.constant0._ZN10layer_norm13ln_fwd_kernelINS_13Kernel_traitsI6__halfS2_S2_S2_fjLj768ELj1ELj4ELj1ELj16ENS_18Kernel_traits_baseILj768ES2_S2_S2_S2_fjLj128EEEEELb1ELb0ELb0ELb1EEEvNS_9FwdParamsE)
        /*011c*/ 	.short	0x0380
        /*011e*/ 	.short	0x00e8


	//----- nvinfo : EIATTR_SW_WAR
	.align		4
.L_1448:
        /*0120*/ 	.byte	0x04, 0x36
        /*0122*/ 	.short	(.L_1450 - .L_1449)
.L_1449:
        /*0124*/ 	.word	0x00000008
.L_1450:


//--------------------- .nv.info._ZN10layer_norm13ln_fwd_kernelINS_13Kernel_traitsI6__halfS2_S2_S2_fjLj768ELj1ELj4ELj1ELj16ENS_18Kernel_traits_baseILj768ES2_S2_S2_S2_fjLj128EEEEELb1ELb0ELb1ELb0EEEvNS_9FwdParamsE --------------------------
	.section	.nv.info._ZN10layer_norm13ln_fwd_kernelINS_13Kernel_traitsI6__halfS2_S2_S2_fjLj768ELj1ELj4ELj1ELj16ENS_18Kernel_traits_baseILj768ES2_S2_S2_S2_fjLj128EEEEELb1ELb0ELb1ELb0EEEvNS_9FwdParamsE,"",@"SHT_CUDA_INFO"
	.sectionflags	@""
	.align	4


	//----- nvinfo : EIATTR_CUDA_API_VERSION
	.align		4
        /*0000*/ 	.byte	0x04, 0x37
        /*0002*/ 	.short	(.L_1452 - .L_1451)
.L_1451:
        /*0004*/ 	.word	0x00000082


	//----- nvinfo : EIATTR_KPARAM_INFO
	.align		4
.L_1452:
        /*0008*/ 	.byte	0x04, 0x17
        /*000a*/ 	.short	(.L_1454 - .L_1453)
.L_1453:
        /*000c*/ 	.word	0x00000000
        /*0010*/ 	.short	0x0000
        /*0012*/ 	.short	0x0000
        /*0014*/ 	.byte	0x00, 0xf0, 0xa1, 0x03


	//----- nvinfo : EIATTR_SPARSE_MMA_MASK
	.align		4
.L_1454:
        /*0018*/ 	.byte	0x03, 0x50
        /*001a*/ 	.short	0x0000


	//----- nvinfo : EIATTR_MAXREG_COUNT
	.align		4
        /*001c*/ 	.byte	0x03, 0x1b
        /*001e*/ 	.short	0x00ff


	//----- nvinfo : EIATTR_MERCURY_ISA_VERSION
	.align		4
        /*0020*/ 	.byte	0x03, 0x5f
        /*0022*/ 	.short	0x0101


	//----- nvinfo : EIATTR_COOP_GROUP_MASK_REGIDS
	.align		4
        /*0024*/ 	.byte	0x04, 0x29
        /*0026*/ 	.short	(.L_1456 - .L_1455)


	//   ....[0]....
.L_1455:
        /*0028*/ 	.word	0xffffffff


	//   ....[1]....
        /*002c*/ 	.word	0xffffffff


	//   ....[2]....
        /*0030*/ 	.word	0xffffffff


	//   ....[3]....
        /*0034*/ 	.word	0xffffffff


	//   ....[4]....
        /*0038*/ 	.word	0xffffffff


	//   ....[5]....
        /*003c*/ 	.word	0xffffffff


	//   ....[6]....
        /*0040*/ 	.word	0xffffffff


	//   ....[7]....
        /*0044*/ 	.word	0xffffffff


	//   ....[8]....
        /*0048*/ 	.word	0xffffffff


	//   ....[9]....
        /*004c*/ 	.word	0xffffffff


	//   ....[10]....
        /*0050*/ 	.word	0x05000054


	//   ....[11]....
        /*0054*/ 	.word	0x05000054


	//   ....[12]....
        /*0058*/ 	.word	0x05000054


	//   ....[13]....
        /*005c*/ 	.word	0x05000054


	//   ....[14]....
        /*0060*/ 	.word	0x05000054


	//   ....[15]....
        /*0064*/ 	.word	0x05000054


	//   ....[16]....
        /*0068*/ 	.word	0x05000054


	//   ....[17]....
        /*006c*/ 	.word	0x05000054


	//   ....[18]....
        /*0070*/ 	.word	0x05000054


	//   ....[19]....
        /*0074*/ 	.word	0x05000054


	//----- nvinfo : EIATTR_COOP_GROUP_INSTR_OFFSETS
	.align		4
.L_1456:
        /*0078*/ 	.byte	0x04, 0x28
        /*007a*/ 	.short	(.L_1458 - .L_1457)


	//   ....[0]....
.L_1457:
        /*007c*/ 	.word	0x00012ab0


	//   ....[1]....
        /*0080*/ 	.word	0x00012ae0


	//   ....[2]....
        /*0084*/ 	.word	0x00012b00


	//   ....[3]....
        /*0088*/ 	.word	0x00012b20


	//   ....[4]....
        /*008c*/ 	.word	0x00012b40


	//   ....[5]....
        /*0090*/ 	.word	0x00012e80


	//   ....[6]....
        /*0094*/ 	.word	0x00012ea0


	//   ....[7]....
        /*0098*/ 	.word	0x00012ec0


	//   ....[8]....
        /*009c*/ 	.word	0x00012ee0


	//   ....[9]....
        /*00a0*/ 	.word	0x00012f00


	//   ....[10]....
        /*00a4*/ 	.word	0x00013aa0


	//   ....[11]....
        /*00a8*/ 	.word	0x00013b50


	//   ....[12]....
        /*00ac*/ 	.word	0x00013bc0


	//   ....[13]....
        /*00b0*/ 	.word	0x00013c30


	//   ....[14]....
        /*00b4*/ 	.word	0x00013ca0


	//   ....[15]....
        /*00b8*/ 	.word	0x00014030


	//   ....[16]....
        /*00bc*/ 	.word	0x000140a0


	//   ....[17]....
        /*00c0*/ 	.word	0x00014110


	//   ....[18]....
        /*00c4*/ 	.word	0x00014180


	//   ....[19]....
        /*00c8*/ 	.word	0x000141f0


	//----- nvinfo : EIATTR_VRC_CTA_INIT_COUNT
	.align		4
.L_1458:
        /*00cc*/ 	.byte	0x02, 0x4a
	.zero		1
	.zero		1


	//----- nvinfo : EIATTR_EXIT_INSTR_OFFSETS
	.align		4
        /*00d0*/ 	.byte	0x04, 0x1c
        /*00d2*/ 	.short	(.L_1460 - .L_1459)


	//   ....[0]....
.L_1459:
        /*00d4*/ 	.word	0x000006b0


	//   ....[1]....
        /*00d8*/ 	.word	0x00013a30


	//----- nvinfo : EIATTR_MAX_THREADS
	.align		4
.L_1460:
        /*00dc*/ 	.byte	0x04, 0x05
        /*00de*/ 	.short	(.L_1462 - .L_1461)
.L_1461:
        /*00e0*/ 	.word	0x00000080
        /*00e4*/ 	.word	0x00000001
        /*00e8*/ 	.word	0x00000001


	//----- nvinfo : EIATTR_CRS_STACK_SIZE
	.align		4
.L_1462:
        /*00ec*/ 	.byte	0x04, 0x1e
        /*00ee*/ 	.short	(.L_1464 - .L_1463)
.L_1463:
        /*00f0*/ 	.word	0x00000000


	//----- nvinfo : EIATTR_CBANK_PARAM_SIZE
	.align		4
.L_1464:
        /*00f4*/ 	.byte	0x03, 0x19
        /*00f6*/ 	.short	0x00e8


	//----- nvinfo : EIATTR_PARAM_CBANK
	.align		4
        /*00f8*/ 	.byte	0x04, 0x0a
        /*00fa*/ 	.short	(.L_1466 - .L_1465)
	.align		4
.L_1465:
        /*00fc*/ 	.word	index@(.nv.constant0._ZN10layer_norm13ln_fwd_kernelINS_13Kernel_traitsI6__halfS2_S2_S2_fjLj768ELj1ELj4ELj1ELj16ENS_18Kernel_traits_baseILj768ES2_S2_S2_S2_fjLj128EEEEELb1ELb0ELb1ELb0EEEvNS_9FwdParamsE)
        /*0100*/ 	.short	0x0380
        /*0102*/ 	.short	0x00e8


	//----- nvinfo : EIATTR_SW_WAR
	.align		4
.L_1466:
        /*0104*/ 	.byte	0x04, 0x36
        /*0106*/ 	.short	(.L_1468 - .L_1467)
.L_1467:
        /*0108*/ 	.word	0x00000008
.L_1468:


//--------------------- .nv.info._ZN10layer_norm13ln_fwd_kernelINS_13Kernel_traitsI6__halfS2_S2_S2_fjLj768ELj1ELj4ELj1ELj16ENS_18Kernel_traits_baseILj768ES2_S2_S2_S2_fjLj128EEEEELb1ELb0ELb1ELb1EEEvNS_9FwdParamsE --------------------------
	.section	.nv.info._ZN10layer_norm13ln_fwd_kernelINS_13Kernel_traitsI6__halfS2_S2_S2_fjLj768ELj1ELj4ELj1ELj16ENS_18Kernel_traits_baseILj768ES2_S2_S2_S2_fjLj128EEEEELb1ELb0ELb1ELb1EEEvNS_9FwdParamsE,"",@"SHT_CUDA_INFO"
	.sectionflags	@""
	.align	4


	//----- nvinfo : EIATTR_CUDA_API_VERSION
	.align		4
        /*0000*/ 	.byte	0x04, 0x37
        /*0002*/ 	.short	(.L_1470 - .L_1469)
.L_1469:
        /*0004*/ 	.word	0x00000082


	//----- nvinfo : EIATTR_KPARAM_INFO
	.align		4
.L_1470:
        /*0008*/ 	.byte	0x04, 0x17
        /*000a*/ 	.short	(.L_1472 - .L_1471)
.L_1471:
        /*000c*/ 	.word	0x00000000
        /*0010*/ 	.short	0x0000
        /*0012*/ 	.short	0x0000
        /*0014*/ 	.byte	0x00, 0xf0, 0xa1, 0x03


	//----- nvinfo : EIATTR_SPARSE_MMA_MASK
	.align		4
.L_1472:
        /*0018*/ 	.byte	0x03, 0x50
        /*001a*/ 	.short	0x0000


	//----- nvinfo : EIATTR_MAXREG_COUNT
	.align		4
        /*001c*/ 	.byte	0x03, 0x1b
        /*001e*/ 	.short	0x00ff


	//----- nvinfo : EIATTR_MERCURY_ISA_VERSION
	.align		4
        /*0020*/ 	.byte	0x03, 0x5f
        /*0022*/ 	.short	0x0101


	//----- nvinfo : EIATTR_COOP_GROUP_MASK_REGIDS
	.align		4
        /*0024*/ 	.byte	0x04, 0x29
        /*0026*/ 	.short	(.L_1474 - .L_1473)


	//   ....[0]....
.L_1473:
        /*0028*/ 	.word	0xffffffff


	//   ....[1]....
        /*002c*/ 	.word	0xffffffff


	//   ....[2]....
        /*0030*/ 	.word	0xffffffff


	//   ....[3]....
        /*0034*/ 	.word	0xffffffff


	//   ....[4]....
        /*0038*/ 	.word	0xffffffff


	//   ....[5]....
        /*003c*/ 	.word	0xffffffff


	//   ....[6]....
        /*0040*/ 	.word	0xffffffff


	//   ....[7]....
        /*0044*/ 	.word	0xffffffff


	//   ....[8]....
        /*0048*/ 	.word	0xffffffff


	//   ....[9]....
        /*004c*/ 	.word	0xffffffff


	//   ....[10]....
        /*0050*/ 	.word	0x0500003f


	//   ....[11]....
        /*0054*/ 	.word	0x0500003f


	//   ....[12]....
        /*0058*/ 	.word	0x0500003f


	//   ....[13]....
        /*005c*/ 	.word	0x0500003f


	//   ....[14]....
        /*0060*/ 	.word	0x0500003f


	//   ....[15]....
        /*0064*/ 	.word	0x0500003f


	//   ....[16]....
        /*0068*/ 	.word	0x0500003f


	//   ....[17]....
        /*006c*/ 	.word	0x0500003f


	//   ....[18]....
        /*0070*/ 	.word	0x0500003f


	//   ....[19]....
        /*0074*/ 	.word	0x0500003f


	//----- nvinfo : EIATTR_COOP_GROUP_INSTR_OFFSETS
	.align		4
.L_1474:
        /*0078*/ 	.byte	0x04, 0x28
        /*007a*/ 	.short	(.L_1476 - .L_1475)


	//   ....[0]....
.L_1475:
        /*007c*/ 	.word	0x00011e20


	//   ....[1]....
        /*0080*/ 	.word	0x00011e50


	//   ....[2]....
        /*0084*/ 	.word	0x00011e70


	//   ....[3]....
        /*0088*/ 	.word	0x00011e90


	//   ....[4]....
        /*008c*/ 	.word	0x00011eb0


	//   ....[5]....
        /*0090*/ 	.word	0x000121e0


	//   ....[6]....
        /*0094*/ 	.word	0x00012200


	//   ....[7]....
        /*0098*/ 	.word	0x00012220


	//   ....[8]....
        /*009c*/ 	.word	0x00012240


	//   ....[9]....
        /*00a0*/ 	.word	0x00012260


	//   ....[10]....
        /*00a4*/ 	.word	0x00012d70


	//   ....[11]....
        /*00a8*/ 	.word	0x00012e20


	//   ....[12]....
        /*00ac*/ 	.word	0x00012e90


	//   ....[13]....
        /*00b0*/ 	.word	0x00012f00


	//   ....[14]....
        /*00b4*/ 	.word	0x00012f70


	//   ....[15]....
        /*00b8*/ 	.word	0x000132f0


	//   ....[16]....
        /*00bc*/ 	.word	0x00013360


	//   ....[17]....
        /*00c0*/ 	.word	0x000133d0


	//   ....[18]....
        /*00c4*/ 	.word	0x00013440


	//   ....[19]....
        /*00c8*/ 	.word	0x000134b0


	//----- nvinfo : EIATTR_VRC_CTA_INIT_COUNT
	.align		4
.L_1476:
        /*00cc*/ 	.byte	0x02, 0x4a
	.zero		1
	.zero		1


	//----- nvinfo : EIATTR_EXIT_INSTR_OFFSETS
	.align		4
        /*00d0*/ 	.byte	0x04, 0x1c
        /*00d2*/ 	.short	(.L_1478 - .L_1477)


	//   ....[0]....
.L_1477:
        /*00d4*/ 	.word	0x00000270


	//   ....[1]....
        /*00d8*/ 	.word	0x00012d00


	//----- nvinfo : EIATTR_MAX_THREADS
	.align		4
.L_1478:
        /*00dc*/ 	.byte	0x04, 0x05
        /*00de*/ 	.short	(.L_1480 - .L_1479)
.L_1479:
        /*00e0*/ 	.word	0x00000080
        /*00e4*/ 	.word	0x00000001
        /*00e8*/ 	.word	0x00000001


	//----- nvinfo : EIATTR_CRS_STACK_SIZE
	.align		4
.L_1480:
        /*00ec*/ 	.byte	0x04, 0x1e
        /*00ee*/ 	.short	(.L_1482 - .L_1481)
.L_1481:
        /*00f0*/ 	.word	0x00000000


	//----- nvinfo : EIATTR_CBANK_PARAM_SIZE
	.align		4
.L_1482:
        /*00f4*/ 	.byte	0x03, 0x19
        /*00f6*/ 	.short	0x00e8


	//----- nvinfo : EIATTR_PARAM_CBANK
	.align		4
        /*00f8*/ 	.byte	0x04, 0x0a
        /*00fa*/ 	.short	(.L_1484 - .L_1483)
	.align		4
.L_1483:
        /*00fc*/ 	.word	index@(.nv.constant0._ZN10layer_norm13ln_fwd_kernelINS_13Kernel_traitsI6__halfS2_S2_S2_fjLj768ELj1ELj4ELj1ELj16ENS_18Kernel_traits_baseILj768ES2_S2_S2_S2_fjLj128EEEEELb1ELb0ELb1ELb1EEEvNS_9FwdParamsE)
        /*0100*/ 	.short	0x0380
        /*0102*/ 	.short	0x00e8


	//----- nvinfo : EIATTR_SW_WAR
	.align		4
.L_1484:
        /*0104*/ 	.byte	0x04, 0x36
        /*0106*/ 	.short	(.L_1486 - .L_1485)
.L_1485:
        /*0108*/ 	.word	0x00000008
.L_1486:


//--------------------- .nv.info._ZN10layer_norm13ln_fwd_kernelINS_13Kernel_traitsI6__halfS2_S2_S2_fjLj768ELj1ELj4ELj1ELj16ENS_18Kernel_traits_baseILj768ES2_S2_S2_S2_fjLj128EEEEELb1ELb1ELb0ELb0EEEvNS_9FwdParamsE --------------------------
	.section	.nv.info._ZN10layer_norm13ln_fwd_kernelINS_13Kernel_traitsI6__halfS2_S2_S2_fjLj768ELj1ELj4ELj1ELj16ENS_18Kernel_traits_baseILj768ES2_S2_S2_S2_fjLj128EEEEELb1ELb1ELb0ELb0EEEvNS_9FwdParamsE,"",@"SHT_CUDA_INFO"
	.sectionflags	@""
	.align	4


	//----- nvinfo : EIATTR_CUDA_API_VERSION
	.align		4
        /*0000*/ 	.byte	0x04, 0x37
        /*0002*/ 	.short	(.L_1488 - .L_1487)
.L_1487:
        /*0004*/ 	.word	0x00000082


	//----- nvinfo : EIATTR_KPARAM_INFO
	.align		4
.L_1488:
        /*0008*/ 	.byte	0x04, 0x17
        /*000a*/ 	.short	(.L_1490 - .L_1489)
.L_1489:
        /*000c*/ 	.word	0x00000000
        /*0010*/ 	.short	0x0000
        /*0012*/ 	.short	0x0000
        /*0014*/ 	.byte	0x00, 0xf0, 0xa1, 0x03


	//----- nvinfo : EIATTR_SPARSE_MMA_MASK
	.align		4
.L_1490:
        /*0018*/ 	.byte	0x03, 0x50
        /*001a*/ 	.short	0x0000


	//----- nvinfo : EIATTR_MAXREG_COUNT
	.align		4
        /*001c*/ 	.byte	0x03, 0x1b
        /*001e*/ 	.short	0x00ff


	//----- nvinfo : EIATTR_MERCURY_ISA_VERSION
	.align		4
        /*0020*/ 	.byte	0x03, 0x5f
        /*0022*/ 	.short	0x0101


	//----- nvinfo : EIATTR_COOP_GROUP_MASK_REGIDS
	.align		4
        /*0024*/ 	.byte	0x04, 0x29
        /*0026*/ 	.short	(.L_1492 - .L_1491)


	//   ....[0]....
.L_1491:
        /*0028*/ 	.word	0xffffffff


	//   ....[1]....
        /*002c*/ 	.word	0xffffffff


	//   ....[2]....
        /*0030*/ 	.word	0xffffffff


	//   ....[3]....
        /*0034*/ 	.word	0xffffffff


	//   ....[4]....
        /*0038*/ 	.word	0xffffffff


	//   ....[5]....
        /*003c*/ 	.word	0xffffffff


	//   ....[6]....
        /*0040*/ 	.word	0xffffffff


	//   ....[7]....
        /*0044*/ 	.word	0xffffffff


	//   ....[8]....
        /*0048*/ 	.word	0xffffffff


	//   ....[9]....
        /*004c*/ 	.word	0xffffffff


	//   ....[10]....
        /*0050*/ 	.word	0x05000056


	//   ....[11]....
        /*0054*/ 	.word	0x05000056


	//   ....[12]....
        /*0058*/ 	.word	0x05000056


	//   ....[13]....
        /*005c*/ 	.word	0x05000056


	//   ....[14]....
        /*0060*/ 	.word	0x05000056


	//   ....[15]....
        /*0064*/ 	.word	0x05000056


	//   ....[16]....
        /*0068*/ 	.word	0x05000056


	//   ....[17]....
        /*006c*/ 	.word	0x05000056


	//   ....[18]....
        /*0070*/ 	.word	0x05000056


	//   ....[19]....
        /*0074*/ 	.word	0x05000056


	//----- nvinfo : EIATTR_COOP_GROUP_INSTR_OFFSETS
	.align		4
.L_1492:
        /*0078*/ 	.byte	0x04, 0x28
        /*007a*/ 	.short	(.L_1494 - .L_1493)


	//   ....[0]....
.L_1493:
        /*007c*/ 	.word	0x00010f20


	//   ....[1]....
        /*0080*/ 	.word	0x00010f40


	//   ....[2]....
        /*0084*/ 	.word	0x00010f60


	//   ....[3]....
        /*0088*/ 	.word	0x00010f80


	//   ....[4]....
        /*008c*/ 	.word	0x00010fb0


	//   ....[5]....
        /*0090*/ 	.word	0x000112f0


	//   ....[6]....
        /*0094*/ 	.word	0x00011310


	//   ....[7]....
        /*0098*/ 	.word	0x00011330


	//   ....[8]....
        /*009c*/ 	.word	0x00011350


	//   ....[9]....
        /*00a0*/ 	.word	0x00011370


	//   ....[10]....
        /*00a4*/ 	.word	0x00011ec0


	//   ....[11]....
        /*00a8*/ 	.word	0x00011f60


	//   ....[12]....
        /*00ac*/ 	.word	0x00011fd0


	//   ....[13]....
        /*00b0*/ 	.word	0x00012040


	//   ....[14]....
        /*00b4*/ 	.word	0x000120c0


	//   ....[15]....
        /*00b8*/ 	.word	0x00012450


	//   ....[16]....
        /*00bc*/ 	.word	0x000124c0


	//   ....[17]....
        /*00c0*/ 	.word	0x00012530


	//   ....[18]....
        /*00c4*/ 	.word	0x000125a0


	//   ....[19]....
        /*00c8*/ 	.word	0x00012610


	//----- nvinfo : EIATTR_VRC_CTA_INIT_COUNT
	.align		4
.L_1494:
        /*00cc*/ 	.byte	0x02, 0x4a
	.zero		1
	.zero		1


	//----- nvinfo : EIATTR_EXIT_INSTR_OFFSETS
	.align		4
        /*00d0*/ 	.byte	0x04, 0x1c
        /*00d2*/ 	.short	(.L_1496 - .L_1495)


	//   ....[0]....
.L_1495:
        /*00d4*/ 	.word	0x000007c0


	//   ....[1]....
        /*00d8*/ 	.word	0x00011e50


	//----- nvinfo : EIATTR_INDIRECT_BRANCH_TARGETS
	.align		4
.L_1496:
        /*00dc*/ 	.byte	0x04, 0x34
        /*00de*/ 	.short	(.L_1498 - .L_1497)


	//   ....[0]....
.L_1497:
        /*00e0*/ 	.word	.L_x_28566@srel
        /*00e4*/ 	.short	0x0
        /*00e6*/ 	.short	0x0
        /*00e8*/ 	.word	0x3
        /*00ec*/ 	.word	.L_x_28567@srel
        /*00f0*/ 	.word	.L_x_28568@srel
        /*00f4*/ 	.word	.L_x_28569@srel


	//----- nvinfo : EIATTR_MAX_THREADS
	.align		4
.L_1498:
        /*00f8*/ 	.byte	0x04, 0x05
        /*00fa*/ 	.short	(.L_1500 - .L_1499)
.L_1499:
        /*00fc*/ 	.word	0x00000080
        /*0100*/ 	.word	0x00000001
        /*0104*/ 	.word	0x00000001


	//----- nvinfo : EIATTR_CRS_STACK_SIZE
	.align		4
.L_1500:
        /*0108*/ 	.byte	0x04, 0x1e
        /*010a*/ 	.short	(.L_1502 - .L_1501)
.L_1501:
        /*010c*/ 	.word	0x00000000


	//----- nvinfo : EIATTR_CBANK_PARAM_SIZE
	.align		4
.L_1502:
        /*0110*/ 	.byte	0x03, 0x19
        /*0112*/ 	.short	0x00e8


	//----- nvinfo : EIATTR_PARAM_CBANK
	.align		4
        /*0114*/ 	.byte	0x04, 0x0a
        /*0116*/ 	.short	(.L_1504 - .L_1503)
	.align		4
.L_1503:
        /*0118*/ 	.word	index@(.nv.constant0._ZN10layer_norm13ln_fwd_kernelINS_13Kernel_traitsI6__halfS2_S2_S2_fjLj768ELj1ELj4ELj1ELj16ENS_18Kernel_traits_baseILj768ES2_S2_S2_S2_fjLj128EEEEELb1ELb1ELb0ELb0EEEvNS_9FwdParamsE)
        /*011c*/ 	.short	0x0380
        /*011e*/ 	.short	0x00e8


	//----- nvinfo : EIATTR_SW_WAR
	.align		4
.L_1504:
        /*0120*/ 	.byte	0x04, 0x36
        /*0122*/ 	.short	(.L_1506 - .L_1505)
.L_1505:
        /*0124*/ 	.word	0x00000008
.L_1506:


//--------------------- .nv.info._ZN10layer_norm13ln_fwd_kernelINS_13Kernel_traitsI6__halfS2_S2_S2_fjLj768ELj1ELj4ELj1ELj16ENS_18Kernel_traits_baseILj768ES2_S2_S2_S2_fjLj128EEEEELb1ELb1ELb0ELb1EEEvNS_9FwdParamsE --------------------------
	.section	.nv.info._ZN10layer_norm13ln_fwd_kernelINS_13Kernel_traitsI6__halfS2_S2_S2_fjLj768ELj1ELj4ELj1ELj16ENS_18Kernel_traits_baseILj768ES2_S2_S2_S2_fjLj128EEEEELb1ELb1ELb0ELb1EEEvNS_9FwdParamsE,"",@"SHT_CUDA_INFO"
	.sectionflags	@""
	.align	4


	//----- nvinfo : EIATTR_CUDA_API_VERSION
	.align		4
        /*0000*/ 	.byte	0x04, 0x37
        /*0002*/ 	.short	(.L_1508 - .L_1507)
.L_1507:
        /*0004*/ 	.word	0x00000082


	//----- nvinfo : EIATTR_KPARAM_INFO
	.align		4
.L_1508:
        /*0008*/ 	.byte	0x04, 0x17
        /*000a*/ 	.short	(.L_1510 - .L_1509)
.L_1509:
        /*000c*/ 	.word	0x00000000
        /*0010*/ 	.short	0x0000
        /*0012*/ 	.short	0x0000
        /*0014*/ 	.byte	0x00, 0xf0, 0xa1, 0x03


	//----- nvinfo : EIATTR_SPARSE_MMA_MASK
	.align		4
.L_1510:
        /*0018*/ 	.byte	0x03, 0x50
        /*001a*/ 	.short	0x0000


	//----- nvinfo : EIATTR_MAXREG_COUNT
	.align		4
        /*001c*/ 	.byte	0x03, 0x1b
        /*001e*/ 	.short	0x00ff


	//----- nvinfo : EIATTR_MERCURY_ISA_VERSION
	.align		4
        /*0020*/ 	.byte	0x03, 0x5f
        /*0022*/ 	.short	0x0101


	//----- nvinfo : EIATTR_COOP_GROUP_MASK_REGIDS
	.align		4
        /*0024*/ 	.byte	0x04, 0x29
        /*0026*/ 	.short	(.L_1512 - .L_1511)


	//   ....[0]....
.L_1511:
        /*0028*/ 	.word	0xffffffff


	//   ....[1]....
        /*002c*/ 	.word	0xffffffff


	//   ....[2]....
        /*0030*/ 	.word	0xffffffff


	//   ....[3]....
        /*0034*/ 	.word	0xffffffff


	//   ....[4]....
        /*0038*/ 	.word	0xffffffff


	//   ....[5]....
        /*003c*/ 	.word	0xffffffff


	//   ....[6]....
        /*0040*/ 	.word	0xffffffff


	//   ....[7]....
        /*0044*/ 	.word	0xffffffff


	//   ....[8]....
        /*0048*/ 	.word	0xffffffff


	//   ....[9]....
        /*004c*/ 	.word	0xffffffff


	//   ....[10]....
        /*0050*/ 	.word	0x05000028


	//   ....[11]....
        /*0054*/ 	.word	0x05000028


	//   ....[12]....
        /*0058*/ 	.word	0x05000028


	//   ....[13]....
        /*005c*/ 	.word	0x05000028


	//   ....[14]....
        /*0060*/ 	.word	0x05000028


	//   ....[15]....
        /*0064*/ 	.word	0x05000028


	//   ....[16]....
        /*0068*/ 	.word	0x05000028


	//   ....[17]....
        /*006c*/ 	.word	0x05000028


	//   ....[18]....
        /*0070*/ 	.word	0x05000028


	//   ....[19]....
        /*0074*/ 	.word	0x05000028


	//----- nvinfo : EIATTR_COOP_GROUP_INSTR_OFFSETS
	.align		4
.L_1512:
        /*0078*/ 	.byte	0x04, 0x28
        /*007a*/ 	.short	(.L_1514 - .L_1513)


	//   ....[0]....
.L_1513:
        /*007c*/ 	.word	0x00010c90


	//   ....[1]....
        /*0080*/ 	.word	0x00010cb0


	//   ....[2]....
        /*0084*/ 	.word	0x00010cd0


	//   ....[3]....
        /*0088*/ 	.word	0x00010cf0


	//   ....[4]....
        /*008c*/ 	.word	0x00010d20


	//   ....[5]....
        /*0090*/ 	.word	0x00011050


	//   ....[6]....
        /*0094*/ 	.word	0x00011070


	//   ....[7]....
        /*0098*/ 	.word	0x00011090


	//   ....[8]....
        /*009c*/ 	.word	0x000110b0


	//   ....[9]....
        /*00a0*/ 	.word	0x000110d0


	//   ....[10]....
        /*00a4*/ 	.word	0x00011840


	//   ....[11]....
        /*00a8*/ 	.word	0x000118e0


	//   ....[12]....
        /*00ac*/ 	.word	0x00011950


	//   ....[13]....
        /*00b0*/ 	.word	0x000119c0


	//   ....[14]....
        /*00b4*/ 	.word	0x00011a40


	//   ....[15]....
        /*00b8*/ 	.word	0x00011dc0


	//   ....[16]....
        /*00bc*/ 	.word	0x00011e30


	//   ....[17]....
        /*00c0*/ 	.word	0x00011ea0


	//   ....[18]....
        /*00c4*/ 	.word	0x00011f10


	//   ....[19]....
        /*00c8*/ 	.word	0x00011f80


	//----- nvinfo : EIATTR_VRC_CTA_INIT_COUNT
	.align		4
.L_1514:
        /*00cc*/ 	.byte	0x02, 0x4a
	.zero		1
	.zero		1


	//----- nvinfo : EIATTR_EXIT_INSTR_OFFSETS
	.align		4
        /*00d0*/ 	.byte	0x04, 0x1c
        /*00d2*/ 	.short	(.L_1516 - .L_1515)


	//   ....[0]....
.L_1515:
        /*00d4*/ 	.word	0x00000370


	//   ....[1]....
        /*00d8*/ 	.word	0x000117d0


	//----- nvinfo : EIATTR_INDIRECT_BRANCH_TARGETS
	.align		4
.L_1516:
        /*00dc*/ 	.byte	0x04, 0x34
        /*00de*/ 	.short	(.L_1518 - .L_1517)


	//   ....[0]....
.L_1517:
        /*00e0*/ 	.word	.L_x_28570@srel
        /*00e4*/ 	.short	0x0
        /*00e6*/ 	.short	0x0
        /*00e8*/ 	.word	0x3
        /*00ec*/ 	.word	.L_x_28571@srel
        /*00f0*/ 	.word	.L_x_28572@srel
        /*00f4*/ 	.word	.L_x_28573@srel


	//----- nvinfo : EIATTR_MAX_THREADS
	.align		4
.L_1518:
        /*00f8*/ 	.byte	0x04, 0x05
        /*00fa*/ 	.short	(.L_1520 - .L_1519)
.L_1519:
        /*00fc*/ 	.word	0x00000080
        /*0100*/ 	.word	0x00000001
        /*0104*/ 	.word	0x00000001


	//----- nvinfo : EIATTR_CRS_STACK_SIZE
	.align		4
.L_1520:
        /*0108*/ 	.byte	0x04, 0x1e
        /*010a*/ 	.short	(.L_1522 - .L_1521)
.L_1521:
        /*010c*/ 	.word	0x00000000


	//----- nvinfo : EIATTR_CBANK_PARAM_SIZE
	.align		4
.L_1522:
        /*0110*/ 	.byte	0x03, 0x19
        /*0112*/ 	.short	0x00e8


	//----- nvinfo : EIATTR_PARAM_CBANK
	.align		4
        /*0114*/ 	.byte	0x04, 0x0a
        /*0116*/ 	.short	(.L_1524 - .L_1523)
	.align		4
.L_1523:
        /*0118*/ 	.word	index@(.nv.constant0._ZN10layer_norm13ln_fwd_kernelINS_13Kernel_traitsI6__halfS2_S2_S2_fjLj768ELj1ELj4ELj1ELj16ENS_18Kernel_traits_baseILj768ES2_S2_S2_S2_fjLj128EEEEELb1ELb1ELb0ELb1EEEvNS_9FwdParamsE)
        /*011c*/ 	.short	0x0380
        /*011e*/ 	.short	0x00e8


	//----- nvinfo : EIATTR_SW_WAR
	.align		4
.L_1524:
        /*0120*/ 	.byte	0x04, 0x36
        /*0122*/ 	.short	(.L_1526 - .L_1525)
.L_1525:
        /*0124*/ 	.word	0x00000008
.L_1526:


//--------------------- .nv.info._ZN10layer_norm13ln_fwd_kernelINS_13Kernel_traitsI6__halfS2_S2_S2_fjLj768ELj1ELj4ELj1ELj16ENS_18Kernel_traits_baseILj768ES2_S2_S2_S2_fjLj128EEEEELb1ELb1ELb1ELb0EEEvNS_9FwdParamsE --------------------------
	.section	.nv.info._ZN10layer_norm13ln_fwd_kernelINS_13Kernel_traitsI6__halfS2_S2_S2_fjLj768ELj1ELj4ELj1ELj16ENS_18Kernel_traits_baseILj768ES2_S2_S2_S2_fjLj128EEEEELb1ELb1ELb1ELb0EEEvNS_9FwdParamsE,"",@"SHT_CUDA_INFO"
	.sectionflags	@""
	.align	4


	//----- nvinfo : EIATTR_CUDA_API_VERSION
	.align		4
        /*0000*/ 	.byte	0x04, 0x37
        /*0002*/ 	.short	(.L_1528 - .L_1527)
.L_1527:
        /*0004*/ 	.word	0x00000082


	//----- nvinfo : EIATTR_KPARAM_INFO
	.align		4
.L_1528:
        /*0008*/ 	.byte	0x04, 0x17
        /*000a*/ 	.short	(.L_1530 - .L_1529)
.L_1529:
        /*000c*/ 	.word	0x00000000
        /*0010*/ 	.short	0x0000
        /*0012*/ 	.short	0x0000
        /*0014*/ 	.byte	0x00, 0xf0, 0xa1, 0x03


	//----- nvinfo : EIATTR_SPARSE_MMA_MASK
	.align		4
.L_1530:
        /*0018*/ 	.byte	0x03, 0x50
        /*001a*/ 	.short	0x0000


	//----- nvinfo : EIATTR_MAXREG_COUNT
	.align		4
        /*001c*/ 	.byte	0x03, 0x1b
        /*001e*/ 	.short	0x00ff


	//----- nvinfo : EIATTR_MERCURY_ISA_VERSION
	.align		4
        /*0020*/ 	.byte	0x03, 0x5f
        /*0022*/ 	.short	0x0101


	//----- nvinfo : EIATTR_COOP_GROUP_MASK_REGIDS
	.align		4
        /*0024*/ 	.byte	0x04, 0x29
        /*0026*/ 	.short	(.L_1532 - .L_1531)


	//   ....[0]....
.L_1531:
        /*0028*/ 	.word	0xffffffff


	//   ....[1]....
        /*002c*/ 	.word	0xffffffff


	//   ....[2]....
        /*0030*/ 	.word	0xffffffff


	//   ....[3]....
        /*0034*/ 	.word	0xffffffff


	//   ....[4]....
        /*0038*/ 	.word	0xffffffff


	//   ....[5]....
        /*003c*/ 	.word	0xffffffff


	//   ....[6]....
        /*0040*/ 	.word	0xffffffff


	//   ....[7]....
        /*0044*/ 	.word	0xffffffff


	//   ....[8]....
        /*0048*/ 	.word	0xffffffff


	//   ....[9]....
        /*004c*/ 	.word	0xffffffff


	//   ....[10]....
        /*0050*/ 	.word	0x05000062


	//   ....[11]....
        /*0054*/ 	.word	0x05000062


	//   ....[12]....
        /*0058*/ 	.word	0x05000062


	//   ....[13]....
        /*005c*/ 	.word	0x05000062


	//   ....[14]....
        /*0060*/ 	.word	0x05000062


	//   ....[15]....
        /*0064*/ 	.word	0x05000062


	//   ....[16]....
        /*0068*/ 	.word	0x05000062


	//   ....[17]....
        /*006c*/ 	.word	0x05000062


	//   ....[18]....
        /*0070*/ 	.word	0x05000062


	//   ....[19]....
        /*0074*/ 	.word	0x05000062


	//----- nvinfo : EIATTR_COOP_GROUP_INSTR_OFFSETS
	.align		4
.L_1532:
        /*0078*/ 	.byte	0x04, 0x28
        /*007a*/ 	.short	(.L_1534 - .L_1533)


	//   ....[0]....
.L_1533:
        /*007c*/ 	.word	0x00012560


	//   ....[1]....
        /*0080*/ 	.word	0x00012580


	//   ....[2]....
        /*0084*/ 	.word	0x000125a0


	//   ....[3]....
        /*0088*/ 	.word	0x000125c0


	//   ....[4]....
        /*008c*/ 	.word	0x000125f0


	//   ....[5]....
        /*0090*/ 	.word	0x00012930


	//   ....[6]....
        /*0094*/ 	.word	0x00012950


	//   ....[7]....
        /*0098*/ 	.word	0x00012970


	//   ....[8]....
        /*009c*/ 	.word	0x00012990


	//   ....[9]....
        /*00a0*/ 	.word	0x000129b0


	//   ....[10]....
        /*00a4*/ 	.word	0x00013550


	//   ....[11]....
        /*00a8*/ 	.word	0x000135f0


	//   ....[12]....
        /*00ac*/ 	.word	0x00013660


	//   ....[13]....
        /*00b0*/ 	.word	0x000136d0


	//   ....[14]....
        /*00b4*/ 	.word	0x00013750


	//   ....[15]....
        /*00b8*/ 	.word	0x00013ae0


	//   ....[16]....
        /*00bc*/ 	.word	0x00013b50


	//   ....[17]....
        /*00c0*/ 	.word	0x00013bc0


	//   ....[18]....
        /*00c4*/ 	.word	0x00013c30


	//   ....[19]....
        /*00c8*/ 	.word	0x00013ca0


	//----- nvinfo : EIATTR_VRC_CTA_INIT_COUNT
	.align		4
.L_1534:
        /*00cc*/ 	.byte	0x02, 0x4a
	.zero		1
	.zero		1


	//----- nvinfo : EIATTR_EXIT_INSTR_OFFSETS
	.align		4
        /*00d0*/ 	.byte	0x04, 0x1c
        /*00d2*/ 	.short	(.L_1536 - .L_1535)


	//   ....[0]....
.L_1535:
        /*00d4*/ 	.word	0x000007c0


	//   ....[1]....
        /*00d8*/ 	.word	0x000134e0


	//----- nvinfo : EIATTR_MAX_THREADS
	.align		4
.L_1536:
        /*00dc*/ 	.byte	0x04, 0x05
        /*00de*/ 	.short	(.L_1538 - .L_1537)
.L_1537:
        /*00e0*/ 	.word	0x00000080
        /*00e4*/ 	.word	0x00000001
        /*00e8*/ 	.word	0x00000001


	//----- nvinfo : EIATTR_CRS_STACK_SIZE
	.align		4
.L_1538:
        /*00ec*/ 	.byte	0x04, 0x1e
        /*00ee*/ 	.short	(.L_1540 - .L_1539)
.L_1539:
        /*00f0*/ 	.word	0x00000000


	//----- nvinfo : EIATTR_CBANK_PARAM_SIZE
	.align		4
.L_1540:
        /*00f4*/ 	.byte	0x03, 0x19
        /*00f6*/ 	.short	0x00e8


	//----- nvinfo : EIATTR_PARAM_CBANK
	.align		4
        /*00f8*/ 	.byte	0x04, 0x0a
        /*00fa*/ 	.short	(.L_1542 - .L_1541)
	.align		4
.L_1541:
        /*00fc*/ 	.word	index@(.nv.constant0._ZN10layer_norm13ln_fwd_kernelINS_13Kernel_traitsI6__halfS2_S2_S2_fjLj768ELj1ELj4ELj1ELj16ENS_18Kernel_traits_baseILj768ES2_S2_S2_S2_fjLj128EEEEELb1ELb1ELb1ELb0EEEvNS_9FwdParamsE)
        /*0100*/ 	.short	0x0380
        /*0102*/ 	.short	0x00e8


	//----- nvinfo : EIATTR_SW_WAR
	.align		4
.L_1542:
        /*0104*/ 	.byte	0x04, 0x36
        /*0106*/ 	.short	(.L_1544 - .L_1543)
.L_1543:
        /*0108*/ 	.word	0x00000008
.L_1544:


//--------------------- .nv.info._ZN10layer_norm13ln_fwd_kernelINS_13Kernel_traitsI6__halfS2_S2_S2_fjLj768ELj1ELj4ELj1ELj16ENS_18Kernel_traits_baseILj768ES2_S2_S2_S2_fjLj128EEEEELb1ELb1ELb1ELb1EEEvNS_9FwdParamsE --------------------------
	.section	.nv.info._ZN10layer_norm13ln_fwd_kernelINS_13Kernel_traitsI6__halfS2_S2_S2_fjLj768ELj1ELj4ELj1ELj16ENS_18Kernel_traits_baseILj768ES2_S2_S2_S2_fjLj128EEEEELb1ELb1ELb1ELb1EEEvNS_9FwdParamsE,"",@"SHT_CUDA_INFO"
	.sectionflags	@""
	.align	4


	//----- nvinfo : EIATTR_CUDA_API_VERSION
	.align		4
        /*0000*/ 	.byte	0x04, 0x37
        /*0002*/ 	.short	(.L_1546 - .L_1545)
.L_1545:
        /*0004*/ 	.word	0x00000082


	//----- nvinfo : EIATTR_KPARAM_INFO
	.align		4
.L_1546:
        /*0008*/ 	.byte	0x04, 0x17
        /*000a*/ 	.short	(.L_1548 - .L_1547)
.L_1547:
        /*000c*/ 	.word	0x00000000
        /*0010*/ 	.short	0x0000
        /*0012*/ 	.short	0x0000
        /*0014*/ 	.byte	0x00, 0xf0, 0xa1, 0x03


	//----- nvinfo : EIATTR_SPARSE_MMA_MASK
	.align		4
.L_1548:
        /*0018*/ 	.byte	0x03, 0x50
        /*001a*/ 	.short	0x0000


	//----- nvinfo : EIATTR_MAXREG_COUNT
	.align		4
        /*001c*/ 	.byte	0x03, 0x1b
        /*001e*/ 	.short	0x00ff


	//----- nvinfo : EIATTR_MERCURY_ISA_VERSION
	.align		4
        /*0020*/ 	.byte	0x03, 0x5f
        /*0022*/ 	.short	0x0101


	//----- nvinfo : EIATTR_COOP_GROUP_MASK_REGIDS
	.align		4
        /*0024*/ 	.byte	0x04, 0x29
        /*0026*/ 	.short	(.L_1550 - .L_1549)


	//   ....[0]....
.L_1549:
        /*0028*/ 	.word	0xffffffff


	//   ....[1]....
        /*002c*/ 	.word	0xffffffff


	//   ....[2]....
        /*0030*/ 	.word	0xffffffff


	//   ....[3]....
        /*0034*/ 	.word	0xffffffff


	//   ....[4]....
        /*0038*/ 	.word	0xffffffff


	//   ....[5]....
        /*003c*/ 	.word	0xffffffff


	//   ....[6]....
        /*0040*/ 	.word	0xffffffff


	//   ....[7]....
        /*0044*/ 	.word	0xffffffff


	//   ....[8]....
        /*0048*/ 	.word	0xffffffff


	//   ....[9]....
        /*004c*/ 	.word	0xffffffff


	//   ....[10]....
        /*0050*/ 	.word	0x05000060


	//   ....[11]....
        /*0054*/ 	.word	0x05000060


	//   ....[12]....
        /*0058*/ 	.word	0x05000060


	//   ....[13]....
        /*005c*/ 	.word	0x05000060


	//   ....[14]....
        /*0060*/ 	.word	0x05000060


	//   ....[15]....
        /*0064*/ 	.word	0x05000060


	//   ....[16]....
        /*0068*/ 	.word	0x05000060


	//   ....[17]....
        /*006c*/ 	.word	0x05000060


	//   ....[18]....
        /*0070*/ 	.word	0x05000060


	//   ....[19]....
        /*0074*/ 	.word	0x05000060


	//----- nvinfo : EIATTR_COOP_GROUP_INSTR_OFFSETS
	.align		4
.L_1550:
        /*0078*/ 	.byte	0x04, 0x28
        /*007a*/ 	.short	(.L_1552 - .L_1551)


	//   ....[0]....
.L_1551:
        /*007c*/ 	.word	0x000123f0


	//   ....[1]....
        /*0080*/ 	.word	0x00012420


	//   ....[2]....
        /*0084*/ 	.word	0x00012440


	//   ....[3]....
        /*0088*/ 	.word	0x00012460


	//   ....[4]....
        /*008c*/ 	.word	0x00012480


	//   ....[5]....
        /*0090*/ 	.word	0x000127b0


	//   ....[6]....
        /*0094*/ 	.word	0x000127d0


	//   ....[7]....
        /*0098*/ 	.word	0x000127f0


	//   ....[8]....
        /*009c*/ 	.word	0x00012810


	//   ....[9]....
        /*00a0*/ 	.word	0x00012830


	//   ....[10]....
        /*00a4*/ 	.word	0x00013340


	//   ....[11]....
        /*00a8*/ 	.word	0x000133f0


	//   ....[12]....
        /*00ac*/ 	.word	0x00013460


	//   ....[13]....
        /*00b0*/ 	.word	0x000134d0


	//   ....[14]....
        /*00b4*/ 	.word	0x00013540


	//   ....[15]....
        /*00b8*/ 	.word	0x000138c0


	//   ....[16]....
        /*00bc*/ 	.word	0x00013930


	//   ....[17]....
        /*00c0*/ 	.word	0x000139a0


	//   ....[18]....
        /*00c4*/ 	.word	0x00013a10


	//   ....[19]....
        /*00c8*/ 	.word	0x00013a80


	//----- nvinfo : EIATTR_VRC_CTA_INIT_COUNT
	.align		4
.L_1552:
        /*00cc*/ 	.byte	0x02, 0x4a
	.zero		1
	.zero		1


	//----- nvinfo : EIATTR_EXIT_INSTR_OFFSETS
	.align		4
        /*00d0*/ 	.byte	0x04, 0x1c
        /*00d2*/ 	.short	(.L_1554 - .L_1553)


	//   ....[0]....
.L_1553:
        /*00d4*/ 	.word	0x000002c0


	//   ....[1]....
        /*00d8*/ 	.word	0x000132d0


	//----- nvinfo : EIATTR_MAX_THREADS
	.align		4
.L_1554:
        /*00dc*/ 	.byte	0x04, 0x05
        /*00de*/ 	.short	(.L_1556 - .L_1555)
.L_1555:
        /*00e0*/ 	.word	0x00000080
        /*00e4*/ 	.word	0x00000001
        /*00e8*/ 	.word	0x00000001


	//----- nvinfo : EIATTR_CRS_STACK_SIZE
	.align		4
.L_1556:
        /*00ec*/ 	.byte	0x04, 0x1e
        /*00ee*/ 	.short	(.L_1558 - .L_1557)
.L_1557:
        /*00f0*/ 	.word	0x00000000


	//----- nvinfo : EIATTR_CBANK_PARAM_SIZE
	.align		4
.L_1558:
        /*00f4*/ 	.byte	0x03, 0x19
        /*00f6*/ 	.short	0x00e8


	//----- nvinfo : EIATTR_PARAM_CBANK
	.align		4
        /*00f8*/ 	.byte	0x04, 0x0a
        /*00fa*/ 	.short	(.L_1560 - .L_1559)
	.align		4
.L_1559:
        /*00fc*/ 	.word	index@(.nv.constant0._ZN10layer_norm13ln_fwd_kernelINS_13Kernel_traitsI6__halfS2_S2_S2_fjLj768ELj1ELj4ELj1ELj16ENS_18Kernel_traits_baseILj768ES2_S2_S2_S2_fjLj128EEEEELb1ELb1ELb1ELb1EEEvNS_9FwdParamsE)
        /*0100*/ 	.short	0x0380
        /*0102*/ 	.short	0x00e8


	//----- nvinfo : EIATTR_SW_WAR
	.align		4
.L_1560:
        /*0104*/ 	.byte	0x04, 0x36
        /*0106*/ 	.short	(.L_1562 - .L_1561)
.L_1561:
        /*0108*/ 	.word	0x00000008
.L_1562:


//--------------------- .nv.info._ZN10layer_norm13ln_fwd_kernelINS_13Kernel_traitsIf13__nv_bfloat16S2_S2_fjLj768ELj1ELj4ELj1ELj16ENS_18Kernel_traits_baseILj768EfS2_S2_S2_fjLj128EEEEELb0ELb0ELb0ELb0EEEvNS_9FwdParamsE --------------------------
	.section	.nv.info._ZN10layer_norm13ln_fwd_kernelINS_13Kernel_traitsIf13__nv_bfloat16S2_S2_fjLj768ELj1ELj4ELj1ELj16ENS_18Kernel_traits_baseILj768EfS2_S2_S2_fjLj128EEEEELb0ELb0ELb0ELb0EEEvNS_9FwdParamsE,"",@"SHT_CUDA_INFO"
	.sectionflags	@""
	.align	4


	//----- nvinfo : EIATTR_CUDA_API_VERSION
	.align		4
        /*0000*/ 	.byte	0x04, 0x37
        /*0002*/ 	.short	(.L_1564 - .L_1563)
.L_1563:
        /*0004*/ 	.word	0x00000082


	//----- nvinfo : EIATTR_KPARAM_INFO
	.align		4
.L_1564:
        /*0008*/ 	.byte	0x04, 0x17
        /*000a*/ 	.short	(.L_1566 - .L_1565)
.L_1565:
        /*000c*/ 	.word	0x00000000
        /*0010*/ 	.short	0x0000
        /*0012*/ 	.short	0x0000
        /*0014*/ 	.byte	0x00, 0xf0, 0xa1, 0x03


	//----- nvinfo : EIATTR_SPARSE_MMA_MASK
	.align		4
.L_1566:
        /*0018*/ 	.byte	0x03, 0x50
        /*001a*/ 	.short	0x0000


	//----- nvinfo : EIATTR_MAXREG_COUNT
	.align		4
        /*001c*/ 	.byte	0x03, 0x1b
        /*001e*/ 	.short	0x00ff


	//----- nvinfo : EIATTR_MERCURY_ISA_VERSION
	.align		4
        /*0020*/ 	.byte	0x03, 0x5f
        /*0022*/ 	.short	0x0101


	//----- nvinfo : EIATTR_COOP_GROUP_MASK_REGIDS
	.align		4
        /*0024*/ 	.byte	0x04, 0x29
        /*0026*/ 	.short	(.L_1568 - .L_1567)


	//   ....[0]....
.L_1567:
        /*0028*/ 	.word	0xffffffff


	//   ....[1]....
        /*002c*/ 	.word	0xffffffff


	//   ....[2]....
        /*0030*/ 	.word	0xffffffff


	//   ....[3]....
        /*0034*/ 	.word	0xffffffff


	//   ....[4]....
        /*0038*/ 	.word	0xffffffff


	//   ....[5]....
        /*003c*/ 	.word	0xffffffff


	//   ....[6]....
        /*0040*/ 	.word	0xffffffff


	//   ....[7]....
        /*0044*/ 	.word	0xffffffff


	//   ....[8]....
        /*0048*/ 	.word	0xffffffff


	//   ....[9]....
        /*004c*/ 	.word	0xffffffff


	//   ....[10]....
        /*0050*/ 	.word	0x05000043


	//   ....[11]....
        /*0054*/ 	.word	0x05000043


	//   ....[12]....
        /*0058*/ 	.word	0x05000043


	//   ....[13]....
        /*005c*/ 	.word	0x05000043


	//   ....[14]....
        /*0060*/ 	.word	0x05000043


	//   ....[15]....
        /*0064*/ 	.word	0x05000043


	//   ....[16]....
        /*0068*/ 	.word	0x05000043


	//   ....[17]....
        /*006c*/ 	.word	0x05000043


	//   ....[18]....
        /*0070*/ 	.word	0x05000043


	//   ....[19]....
        /*0074*/ 	.word	0x05000043


	//----- nvinfo : EIATTR_COOP_GROUP_INSTR_OFFSETS
	.align		4
.L_1568:
        /*0078*/ 	.byte	0x04, 0x28
        /*007a*/ 	.short	(.L_1570 - .L_1569)


	//   ....[0]....
.L_1569:
        /*007c*/ 	.word	0x00001c40


	//   ....[1]....
        /*0080*/ 	.word	0x00001c70


	//   ....[2]....
        /*0084*/ 	.word	0x00001c90


	//   ....[3]....
        /*0088*/ 	.word	0x00001cb0


	//   ....[4]....
        /*008c*/ 	.word	0x00001cd0


	//   ....[5]....
        /*0090*/ 	.word	0x00002010


	//   ....[6]....
        /*0094*/ 	.word	0x00002030


	//   ....[7]....
        /*0098*/ 	.word	0x00002050


	//   ....[8]....
        /*009c*/ 	.word	0x00002070


	//   ....[9]....
        /*00a0*/ 	.word	0x00002090


	//   ....[10]....
        /*00a4*/ 	.word	0x000028c0


	//   ....[11]....
        /*00a8*/ 	.word	0x00002970


	//   ....[12]....
        /*00ac*/ 	.word	0x000029e0


	//   ....[13]....
        /*00b0*/ 	.word	0x00002a50


	//   ....[14]....
        /*00b4*/ 	.word	0x00002ac0


	//   ....[15]....
        /*00b8*/ 	.word	0x00002e60


	//   ....[16]....
        /*00bc*/ 	.word	0x00002ed0


	//   ....[17]....
        /*00c0*/ 	.word	0x00002f40


	//   ....[18]....
        /*00c4*/ 	.word	0x00002fb0


	//   ....[19]....
        /*00c8*/ 	.word	0x00003020


	//----- nvinfo : EIATTR_VRC_CTA_INIT_COUNT
	.align		4
.L_1570:
        /*00cc*/ 	.byte	0x02, 0x4a
	.zero		1
	.zero		1


	//----- nvinfo : EIATTR_EXIT_INSTR_OFFSETS
	.align		4
        /*00d0*/ 	.byte	0x04, 0x1c
        /*00d2*/ 	.short	(.L_1572 - .L_1571)


	//   ....[0]....
.L_1571:
        /*00d4*/ 	.word	0x00000570


	//   ....[1]....
        /*00d8*/ 	.word	0x00002850


	//----- nvinfo : EIATTR_MAX_THREADS
	.align		4
.L_1572:
        /*00dc*/ 	.byte	0x04, 0x05
        /*00de*/ 	.short	(.L_1574 - .L_1573)
.L_1573:
        /*00e0*/ 	.word	0x00000080
        /*00e4*/ 	.word	0x00000001
        /*00e8*/ 	.word	0x00000001


	//----- nvinfo : EIATTR_CRS_STACK_SIZE
	.align		4
.L_1574:
        /*00ec*/ 	.byte	0x04, 0x1e
        /*00ee*/ 	.short	(.L_1576 - .L_1575)
.L_1575:
        /*00f0*/ 	.word	0x00000000


	//----- nvinfo : EIATTR_CBANK_PARAM_SIZE
	.align		4
.L_1576:
        /*00f4*/ 	.byte	0x03, 0x19
        /*00f6*/ 	.short	0x00e8


	//----- nvinfo : EIATTR_PARAM_CBANK
	.align		4
        /*00f8*/ 	.byte	0x04, 0x0a
        /*00fa*/ 	.short	(.L_1578 - .L_1577)
	.align		4
.L_1577:
        /*00fc*/ 	.word	index@(.nv.constant0._ZN10layer_norm13ln_fwd_kernelINS_13Kernel_traitsIf13__nv_bfloat16S2_S2_fjLj768ELj1ELj4ELj1ELj16ENS_18Kernel_traits_baseILj768EfS2_S2_S2_fjLj128EEEEELb0ELb0ELb0ELb0EEEvNS_9FwdParamsE)
        /*0100*/ 	.short	0x0380
        /*0102*/ 	.short	0x00e8


	//----- nvinfo : EIATTR_SW_WAR
	.align		4
.L_1578:
        /*0104*/ 	.byte	0x04, 0x36
        /*0106*/ 	.short	(.L_1580 - .L_1579)
.L_1579:
        /*0108*/ 	.word	0x00000008
.L_1580:


//--------------------- .nv.info._ZN10layer_norm13ln_fwd_kernelINS_13Kernel_traitsIf13__nv_bfloat16S2_S2_fjLj768ELj1ELj4ELj1ELj16ENS_18Kernel_traits_baseILj768EfS2_S2_S2_fjLj128EEEEELb0ELb0ELb0ELb1EEEvNS_9FwdParamsE --------------------------
	.section	.nv.info._ZN10layer_norm13ln_fwd_kernelINS_13Kernel_traitsIf13__nv_bfloat16S2_S2_fjLj768ELj1ELj4ELj1ELj16ENS_18Kernel_traits_baseILj768EfS2_S2_S2_fjLj128EEEEELb0ELb0ELb0ELb1EEEvNS_9FwdParamsE,"",@"SHT_CUDA_INFO"
	.sectionflags	@""
	.align	4


	//----- nvinfo : EIATTR_CUDA_API_VERSION
	.align		4
        /*0000*/ 	.byte	0x04, 0x37
        /*0002*/ 	.short	(.L_1582 - .L_1581)
.L_1581:
        /*0004*/ 	.word	0x00000082


	//----- nvinfo : EIATTR_KPARAM_INFO
	.align		4
.L_1582:
        /*0008*/ 	.byte	0x04, 0x17
        /*000a*/ 	.short	(.L_1584 - .L_1583)
.L_1583:
        /*000c*/ 	.word	0x00000000
        /*0010*/ 	.short	0x0000
        /*0012*/ 	.short	0x0000
        /*0014*/ 	.byte	0x00, 0xf0, 0xa1, 0x03


	//----- nvinfo : EIATTR_SPARSE_MMA_MASK
	.align		4
.L_1584:
        /*0018*/ 	.byte	0x03, 0x50
        /*001a*/ 	.short	0x0000


	//----- nvinfo : EIATTR_MAXREG_COUNT
	.align		4
        /*001c*/ 	.byte	0x03, 0x1b
        /*001e*/ 	.short	0x00ff


	//----- nvinfo : EIATTR_MERCURY_ISA_VERSION
	.align		4
        /*0020*/ 	.byte	0x03, 0x5f
        /*0022*/ 	.short	0x0101


	//----- nvinfo : EIATTR_COOP_GROUP_MASK_REGIDS
	.align		4
        /*0024*/ 	.byte	0x04, 0x29
        /*0026*/ 	.short	(.L_1586 - .L_1585)


	//   ....[0]....
.L_1585:
        /*0028*/ 	.word	0xffffffff


	//   ....[1]....
        /*002c*/ 	.word	0xffffffff


	//   ....[2]....
        /*0030*/ 	.word	0xffffffff


	//   ....[3]....
        /*0034*/ 	.word	0xffffffff


	//   ....[4]....
        /*0038*/ 	.word	0xffffffff


	//   ....[5]....
        /*003c*/ 	.word	0xffffffff


	//   ....[6]....
        /*0040*/ 	.word	0xffffffff


	//   ....[7]....
        /*0044*/ 	.word	0xffffffff


	//   ....[8]....
        /*0048*/ 	.word	0xffffffff


	//   ....[9]....
        /*004c*/ 	.word	0xffffffff


	//   ....[10]....
        /*0050*/ 	.word	0x05000055


	//   ....[11]....
        /*0054*/ 	.word	0x05000055


	//   ....[12]....
        /*0058*/ 	.word	0x05000055


	//   ....[13]....
        /*005c*/ 	.word	0x05000055


	//   ....[14]....
        /*0060*/ 	.word	0x05000055


	//   ....[15]....
        /*0064*/ 	.word	0x05000055


	//   ....[16]....
        /*0068*/ 	.word	0x05000055


	//   ....[17]....
        /*006c*/ 	.word	0x05000055


	//   ....[18]....
        /*0070*/ 	.word	0x05000055


	//   ....[19]....
        /*0074*/ 	.word	0x05000055


	//----- nvinfo : EIATTR_COOP_GROUP_INSTR_OFFSETS
	.align		4
.L_1586:
        /*0078*/ 	.byte	0x04, 0x28
        /*007a*/ 	.short	(.L_1588 - .L_1587)


	//   ....[0]....
.L_1587:
        /*007c*/ 	.word	0x00001820


	//   ....[1]....
        /*0080*/ 	.word	0x00001850


	//   ....[2]....
        /*0084*/ 	.word	0x00001870


	//   ....[3]....
        /*0088*/ 	.word	0x00001890


	//   ....[4]....
        /*008c*/ 	.word	0x000018b0


	//   ....[5]....
        /*0090*/ 	.word	0x00001be0


	//   ....[6]....
        /*0094*/ 	.word	0x00001c00


	//   ....[7]....
        /*0098*/ 	.word	0x00001c20


	//   ....[8]....
        /*009c*/ 	.word	0x00001c40


	//   ....[9]....
        /*00a0*/ 	.word	0x00001c60


	//   ....[10]....
        /*00a4*/ 	.word	0x000023b0


	//   ....[11]....
        /*00a8*/ 	.word	0x00002450


	//   ....[12]....
        /*00ac*/ 	.word	0x000024b0


	//   ....[13]....
        /*00b0*/ 	.word	0x00002510


	//   ....[14]....
        /*00b4*/ 	.word	0x00002570


	//   ....[15]....
        /*00b8*/ 	.word	0x000028f0


	//   ....[16]....
        /*00bc*/ 	.word	0x00002950


	//   ....[17]....
        /*00c0*/ 	.word	0x000029b0


	//   ....[18]....
        /*00c4*/ 	.word	0x00002a10


	//   ....[19]....
        /*00c8*/ 	.word	0x00002a70


	//----- nvinfo : EIATTR_VRC_CTA_INIT_COUNT
	.align		4
.L_1588:
        /*00cc*/ 	.byte	0x02, 0x4a
	.zero		1
	.zero		1


	//----- nvinfo : EIATTR_EXIT_INSTR_OFFSETS
	.align		4
        /*00d0*/ 	.byte	0x04, 0x1c
        /*00d2*/ 	.short	(.L_1590 - .L_1589)


	//   ....[0]....
.L_1589:
        /*00d4*/ 	.word	0x00000360


	//   ....[1]....
        /*00d8*/ 	.word	0x00002340


	//----- nvinfo : EIATTR_MAX_THREADS
	.align		4
.L_1590:
        /*00dc*/ 	.byte	0x04, 0x05
        /*00de*/ 	.short	(.L_1592 - .L_1591)
.L_1591:
        /*00e0*/ 	.word	0x00000080
        /*00e4*/ 	.word	0x00000001
        /*00e8*/ 	.word	0x00000001


	//----- nvinfo : EIATTR_CRS_STACK_SIZE
	.align		4
.L_1592:
        /*00ec*/ 	.byte	0x04, 0x1e
        /*00ee*/ 	.short	(.L_1594 - .L_1593)
.L_1593:
        /*00f0*/ 	.word	0x00000000


	//----- nvinfo : EIATTR_CBANK_PARAM_SIZE
	.align		4
.L_1594:
        /*00f4*/ 	.byte	0x03, 0x19
        /*00f6*/ 	.short	0x00e8


	//----- nvinfo : EIATTR_PARAM_CBANK
	.align		4
        /*00f8*/ 	.byte	0x04, 0x0a
        /*00fa*/ 	.short	(.L_1596 - .L_1595)
	.align		4
.L_1595:
        /*00fc*/ 	.word	index@(.nv.constant0._ZN10layer_norm13ln_fwd_kernelINS_13Kernel_traitsIf13__nv_bfloat16S2_S2_fjLj768ELj1ELj4ELj1ELj16ENS_18Kernel_traits_baseILj768EfS2_S2_S2_fjLj128EEEEELb0ELb0ELb0ELb1EEEvNS_9FwdParamsE)
        /*0100*/ 	.short	0x0380
        /*0102*/ 	.short	0x00e8


	//----- nvinfo : EIATTR_SW_WAR
	.align		4
.L_1596:
        /*0104*/ 	.byte	0x04, 0x36
        /*0106*/ 	.short	(.L_1598 - .L_1597)
.L_1597:
        /*0108*/ 	.word	0x00000008
.L_1598:


//--------------------- .nv.info._ZN10layer_norm13ln_fwd_kernelINS_13Kernel_traitsIf13__nv_bfloat16S2_S2_fjLj768ELj1ELj4ELj1ELj16ENS_18Kernel_traits_baseILj768EfS2_S2_S2_fjLj128EEEEELb0ELb0ELb1ELb0EEEvNS_9FwdParamsE --------------------------
	.section	.nv.info._ZN10layer_norm13ln_fwd_kernelINS_13Kernel_traitsIf13__nv_bfloat16S2_S2_fjLj768ELj1ELj4ELj1ELj16ENS_18Kernel_traits_baseILj768EfS2_S2_S2_fjLj128EEEEELb0ELb0ELb1ELb0EEEvNS_9FwdParamsE,"",@"SHT_CUDA_INFO"
	.sectionflags	@""
	.align	4


	//----- nvinfo : EIATTR_CUDA_API_VERSION
	.align		4
        /*0000*/ 	.byte	0x04, 0x37
        /*0002*/ 	.short	(.L_1600 - .L_1599)
.L_1599:
        /*0004*/ 	.word	0x00000082


	//----- nvinfo : EIATTR_KPARAM_INFO
	.align		4
.L_1600:
        /*0008*/ 	.byte	0x04, 0x17
        /*000a*/ 	.short	(.L_1602 - .L_1601)
.L_1601:
        /*000c*/ 	.word	0x00000000
        /*0010*/ 	.short	0x0000
        /*0012*/ 	.short	0x0000
        /*0014*/ 	.byte	0x00, 0xf0, 0xa1, 0x03


	//----- nvinfo : EIATTR_SPARSE_MMA_MASK
	.align		4
.L_1602:
        /*0018*/ 	.byte	0x03, 0x50
        /*001a*/ 	.short	0x0000


	//----- nvinfo : EIATTR_MAXREG_COUNT
	.align		4
        /*001c*/ 	.byte	0x03, 0x1b
        /*001e*/ 	.short	0x00ff


	//----- nvinfo : EIATTR_MERCURY_ISA_VERSION
	.align		4
        /*0020*/ 	.byte	0x03, 0x5f
        /*0022*/ 	.short	0x0101


	//----- nvinfo : EIATTR_COOP_GROUP_MASK_REGIDS
	.align		4
        /*0024*/ 	.byte	0x04, 0x29
        /*0026*/ 	.short	(.L_1604 - .L_1603)


	//   ....[0]....
.L_1603:
        /*0028*/ 	.word	0xffffffff


	//   ....[1]....
        /*002c*/ 	.word	0xffffffff


	//   ....[2]....
        /*0030*/ 	.word	0xffffffff


	//   ....[3]....
        /*0034*/ 	.word	0xffffffff


	//   ....[4]....
        /*0038*/ 	.word	0xffffffff


	//   ....[5]....
        /*003c*/ 	.word	0xffffffff


	//   ....[6]....
        /*0040*/ 	.word	0xffffffff


	//   ....[7]....
        /*0044*/ 	.word	0xffffffff


	//   ....[8]....
        /*0048*/ 	.word	0xffffffff


	//   ....[9]....
        /*004c*/ 	.word	0xffffffff


	//   ....[10]....
        /*0050*/ 	.word	0x05000042


	//   ....[11]....
        /*0054*/ 	.word	0x05000042


	//   ....[12]....
        /*0058*/ 	.word	0x05000042


	//   ....[13]....
        /*005c*/ 	.word	0x05000042


	//   ....[14]....
        /*0060*/ 	.word	0x05000042


	//   ....[15]....
        /*0064*/ 	.word	0x05000042


	//   ....[16]....
        /*0068*/ 	.word	0x05000042


	//   ....[17]....
        /*006c*/ 	.word	0x05000042


	//   ....[18]....
        /*0070*/ 	.word	0x05000042


	//   ....[19]....
        /*0074*/ 	.word	0x05000042


	//----- nvinfo : EIATTR_COOP_GROUP_INSTR_OFFSETS
	.align		4
.L_1604:
        /*0078*/ 	.byte	0x04, 0x28
        /*007a*/ 	.short	(.L_1606 - .L_1605)


	//   ....[0]....
.L_1605:
        /*007c*/ 	.word	0x00001f60


	//   ....[1]....
        /*0080*/ 	.word	0x00001f90


	//   ....[2]....
        /*0084*/ 	.word	0x00001fb0


	//   ....[3]....
        /*0088*/ 	.word	0x00001fd0


	//   ....[4]....
        /*008c*/ 	.word	0x00001ff0


	//   ....[5]....
        /*0090*/ 	.word	0x00002330


	//   ....[6]....
        /*0094*/ 	.word	0x00002350


	//   ....[7]....
        /*0098*/ 	.word	0x00002370


	//   ....[8]....
        /*009c*/ 	.word	0x00002390


	//   ....[9]....
        /*00a0*/ 	.word	0x000023b0


	//   ....[10]....
        /*00a4*/ 	.word	0x00002c40


	//   ....[11]....
        /*00a8*/ 	.word	0x00002ce0


	//   ....[12]....
        /*00ac*/ 	.word	0x00002d40


	//   ....[13]....
        /*00b0*/ 	.word	0x00002da0


	//   ....[14]....
        /*00b4*/ 	.word	0x00002e00


	//   ....[15]....
        /*00b8*/ 	.word	0x000031a0


	//   ....[16]....
        /*00bc*/ 	.word	0x00003200


	//   ....[17]....
        /*00c0*/ 	.word	0x00003260


	//   ....[18]....
        /*00c4*/ 	.word	0x000032c0


	//   ....[19]....
        /*00c8*/ 	.word	0x00003320


	//----- nvinfo : EIATTR_VRC_CTA_INIT_COUNT
	.align		4
.L_1606:
        /*00cc*/ 	.byte	0x02, 0x4a
	.zero		1
	.zero		1


	//----- nvinfo : EIATTR_EXIT_INSTR_OFFSETS
	.align		4
        /*00d0*/ 	.byte	0x04, 0x1c
        /*00d2*/ 	.short	(.L_1608 - .L_1607)


	//   ....[0]....
.L_1607:
        /*00d4*/ 	.word	0x00000560


	//   ....[1]....
        /*00d8*/ 	.word	0x00002bd0


	//----- nvinfo : EIATTR_MAX_THREADS
	.align		4
.L_1608:
        /*00dc*/ 	.byte	0x04, 0x05
        /*00de*/ 	.short	(.L_1610 - .L_1609)
.L_1609:
        /*00e0*/ 	.word	0x00000080
        /*00e4*/ 	.word	0x00000001
        /*00e8*/ 	.word	0x00000001


	//----- nvinfo : EIATTR_CRS_STACK_SIZE
	.align		4
.L_1610:
        /*00ec*/ 	.byte	0x04, 0x1e
        /*00ee*/ 	.short	(.L_1612 - .L_1611)
.L_1611:
        /*00f0*/ 	.word	0x00000000


	//----- nvinfo : EIATTR_CBANK_PARAM_SIZE
	.align		4
.L_1612:
        /*00f4*/ 	.byte	0x03, 0x19
        /*00f6*/ 	.short	0x00e8


	//----- nvinfo : EIATTR_PARAM_CBANK
	.align		4
        /*00f8*/ 	.byte	0x04, 0x0a
        /*00fa*/ 	.short	(.L_1614 - .L_1613)
	.align		4
.L_1613:
        /*00fc*/ 	.word	index@(.nv.constant0._ZN10layer_norm13ln_fwd_kernelINS_13Kernel_traitsIf13__nv_bfloat16S2_S2_fjLj768ELj1ELj4ELj1ELj16ENS_18Kernel_traits_baseILj768EfS2_S2_S2_fjLj128EEEEELb0ELb0ELb1ELb0EEEvNS_9FwdParamsE)
        /*0100*/ 	.short	0x0380
        /*0102*/ 	.short	0x00e8


	//----- nvinfo : EIATTR_SW_WAR
	.align		4
.L_1614:
        /*0104*/ 	.byte	0x04, 0x36
        /*0106*/ 	.short	(.L_1616 - .L_1615)
.L_1615:
        /*0108*/ 	.word	0x00000008
.L_1616:


//--------------------- .nv.info._ZN10layer_norm13ln_fwd_kernelINS_13Kernel_traitsIf13__nv_bfloat16S2_S2_fjLj768ELj1ELj4ELj1ELj16ENS_18Kernel_traits_baseILj768EfS2_S2_S2_fjLj128EEEEELb0ELb0ELb1ELb1EEEvNS_9FwdParamsE --------------------------
	.section	.nv.info._ZN10layer_norm13ln_fwd_kernelINS_13Kernel_traitsIf13__nv_bfloat16S2_S2_fjLj768ELj1ELj4ELj1ELj16ENS_18Kernel_traits_baseILj768EfS2_S2_S2_fjLj128EEEEELb0ELb0ELb1ELb1EEEvNS_9FwdParamsE,"",@"SHT_CUDA_INFO"
	.sectionflags	@""
	.align	4


	//----- nvinfo : EIATTR_CUDA_API_VERSION
	.align		4
        /*0000*/ 	.byte	0x04, 0x37
        /*0002*/ 	.short	(.L_1618 - .L_1617)
.L_1617:
        /*0004*/ 	.word	0x00000082


	//----- nvinfo : EIATTR_KPARAM_INFO
	.align		4
.L_1618:
        /*0008*/ 	.byte	0x04, 0x17
        /*000a*/ 	.short	(.L_1620 - .L_1619)
.L_1619:
        /*000c*/ 	.word	0x00000000
        /*0010*/ 	.short	0x0000
        /*0012*/ 	.short	0x0000
        /*0014*/ 	.byte	0x00, 0xf0, 0xa1, 0x03


	//----- nvinfo : EIATTR_SPARSE_MMA_MASK
	.align		4
.L_1620:
        /*0018*/ 	.byte	0x03, 0x50
        /*001a*/ 	.short	0x0000


	//----- nvinfo : EIATTR_MAXREG_COUNT
	.align		4
        /*001c*/ 	.byte	0x03, 0x1b
        /*001e*/ 	.short	0x00ff


	//----- nvinfo : EIATTR_MERCURY_ISA_VERSION
	.align		4
        /*0020*/ 	.byte	0x03, 0x5f
        /*0022*/ 	.short	0x0101


	//----- nvinfo : EIATTR_COOP_GROUP_MASK_REGIDS
	.align		4
        /*0024*/ 	.byte	0x04, 0x29
        /*0026*/ 	.short	(.L_1622 - .L_1621)


	//   ....[0]....
.L_1621:
        /*0028*/ 	.word	0xffffffff


	//   ....[1]....
        /*002c*/ 	.word	0xffffffff


	//   ....[2]....
        /*0030*/ 	.word	0xffffffff


	//   ....[3]....
        /*0034*/ 	.word	0xffffffff


	//   ....[4]....
        /*0038*/ 	.word	0xffffffff


	//   ....[5]....
        /*003c*/ 	.word	0xffffffff


	//   ....[6]....
        /*0040*/ 	.word	0xffffffff


	//   ....[7]....
        /*0044*/ 	.word	0xffffffff


	//   ....[8]....
        /*0048*/ 	.word	0xffffffff


	//   ....[9]....
        /*004c*/ 	.word	0xffffffff


	//   ....[10]....
        /*0050*/ 	.word	0x05000040


	//   ....[11]....
        /*0054*/ 	.word	0x05000040


	//   ....[12]....
        /*0058*/ 	.word	0x05000040


	//   ....[13]....
        /*005c*/ 	.word	0x05000040


	//   ....[14]....
        /*0060*/ 	.word	0x05000040


	//   ....[15]....
        /*0064*/ 	.word	0x05000040


	//   ....[16]....
        /*0068*/ 	.word	0x05000040


	//   ....[17]....
        /*006c*/ 	.word	0x05000040


	//   ....[18]....
        /*0070*/ 	.word	0x05000040


	//   ....[19]....
        /*0074*/ 	.word	0x05000040


	//----- nvinfo : EIATTR_COOP_GROUP_INSTR_OFFSETS
	.align		4
.L_1622:
        /*0078*/ 	.byte	0x04, 0x28
        /*007a*/ 	.short	(.L_1624 - .L_1623)


	//   ....[0]....
.L_1623:
        /*007c*/ 	.word	0x00001b60


	//   ....[1]....
        /*0080*/ 	.word	0x00001b80


	//   ....[2]....
        /*0084*/ 	.word	0x00001ba0


	//   ....[3]....
        /*0088*/ 	.word	0x00001bd0


	//   ....[4]....
        /*008c*/ 	.word	0x00001bf0


	//   ....[5]....
        /*0090*/ 	.word	0x00001f20


	//   ....[6]....
        /*0094*/ 	.word	0x00001f40


	//   ....[7]....
        /*0098*/ 	.word	0x00001f60


	//   ....[8]....
        /*009c*/ 	.word	0x00001f80


	//   ....[9]....
        /*00a0*/ 	.word	0x00001fa0


	//   ....[10]....
        /*00a4*/ 	.word	0x000027a0


	//   ....[11]....
        /*00a8*/ 	.word	0x00002840


	//   ....[12]....
        /*00ac*/ 	.word	0x000028b0


	//   ....[13]....
        /*00b0*/ 	.word	0x00002930


	//   ....[14]....
        /*00b4*/ 	.word	0x000029a0


	//   ....[15]....
        /*00b8*/ 	.word	0x00002d30


	//   ....[16]....
        /*00bc*/ 	.word	0x00002da0


	//   ....[17]....
        /*00c0*/ 	.word	0x00002e10


	//   ....[18]....
        /*00c4*/ 	.word	0x00002e80


	//   ....[19]....
        /*00c8*/ 	.word	0x00002ef0


	//----- nvinfo : EIATTR_VRC_CTA_INIT_COUNT
	.align		4
.L_1624:
        /*00cc*/ 	.byte	0x02, 0x4a
	.zero		1
	.zero		1


	//----- nvinfo : EIATTR_EXIT_INSTR_OFFSETS
	.align		4
        /*00d0*/ 	.byte	0x04, 0x1c
        /*00d2*/ 	.short	(.L_1626 - .L_1625)


	//   ....[0]....
.L_1625:
        /*00d4*/ 	.word	0x00000360


	//   ....[1]....
        /*00d8*/ 	.word	0x00002730


	//----- nvinfo : EIATTR_MAX_THREADS
	.align		4
.L_1626:
        /*00dc*/ 	.byte	0x04, 0x05
        /*00de*/ 	.short	(.L_1628 - .L_1627)
.L_1627:
        /*00e0*/ 	.word	0x00000080
        /*00e4*/ 	.word	0x00000001
        /*00e8*/ 	.word	0x00000001


	//----- nvinfo : EIATTR_CRS_STACK_SIZE
	.align		4
.L_1628:
        /*00ec*/ 	.byte	0x04, 0x1e
        /*00ee*/ 	.short	(.L_1630 - .L_1629)
.L_1629:
        /*00f0*/ 	.word	0x00000000


	//----- nvinfo : EIATTR_CBANK_PARAM_SIZE
	.align		4
.L_1630:
        /*00f4*/ 	.byte	0x03, 0x19
        /*00f6*/ 	.short	0x00e8


	//----- nvinfo : EIATTR_PARAM_CBANK
	.align		4
        /*00f8*/ 	.byte	0x04, 0x0a
        /*00fa*/ 	.short	(.L_1632 - .L_1631)
	.align		4
.L_1631:
        /*00fc*/ 	.word	index@(.nv.constant0._ZN10layer_norm13ln_fwd_kernelINS_13Kernel_traitsIf13__nv_bfloat16S2_S2_fjLj768ELj1ELj4ELj1ELj16ENS_18Kernel_traits_baseILj768EfS2_S2_S2_fjLj128EEEEELb0ELb0ELb1ELb1EEEvNS_9FwdParamsE)
        /*0100*/ 	.short	0x0380
        /*0102*/ 	.short	0x00e8


	//----- nvinfo : EIATTR_SW_WAR
	.align		4
.L_1632:
        /*0104*/ 	.byte	0x04, 0x36
        /*0106*/ 	.short	(.L_1634 - .L_1633)
.L_1633:
        /*0108*/ 	.word	0x00000008
.L_1634:


//--------------------- .nv.info._ZN10layer_norm13ln_fwd_kernelINS_13Kernel_traitsIf13__nv_bfloat16S2_S2_fjLj768ELj1ELj4ELj1ELj16ENS_18Kernel_traits_baseILj768EfS2_S2_S2_fjLj128EEEEELb0ELb1ELb0ELb0EEEvNS_9FwdParamsE --------------------------
	.section	.nv.info._ZN10layer_norm13ln_fwd_kernelINS_13Kernel_traitsIf13__nv_bfloat16S2_S2_fjLj768ELj1ELj4ELj1ELj16ENS_18Kernel_traits_baseILj768EfS2_S2_S2_fjLj128EEEEELb0ELb1ELb0ELb0EEEvNS_9FwdParamsE,"",@"SHT_CUDA_INFO"
	.sectionflags	@""
	.align	4


	//----- nvinfo : EIATTR_CUDA_API_VERSION
	.align		4
        /*0000*/ 	.byte	0x04, 0x37
        /*0002*/ 	.short	(.L_1636 - .L_1635)
.L_1635:
        /*0004*/ 	.word	0x00000082


	//----- nvinfo : EIATTR_KPARAM_INFO
	.align		4
.L_1636:
        /*0008*/ 	.byte	0x04, 0x17
        /*000a*/ 	.short	(.L_1638 - .L_1637)
.L_1637:
        /*000c*/ 	.word	0x00000000
        /*0010*/ 	.short	0x0000
        /*0012*/ 	.short	0x0000
        /*0014*/ 	.byte	0x00, 0xf0, 0xa1, 0x03


	//----- nvinfo : EIATTR_SPARSE_MMA_MASK
	.align		4
.L_1638:
        /*0018*/ 	.byte	0x03, 0x50
        /*001a*/ 	.short	0x0000


	//----- nvinfo : EIATTR_MAXREG_COUNT
	.align		4
        /*001c*/ 	.byte	0x03, 0x1b
        /*001e*/ 	.short	0x00ff


	//----- nvinfo : EIATTR_MERCURY_ISA_VERSION
	.align		4
        /*0020*/ 	.byte	0x03, 0x5f
        /*0022*/ 	.short	0x0101


	//----- nvinfo : EIATTR_COOP_GROUP_MASK_REGIDS
	.align		4
        /*0024*/ 	.byte	0x04, 0x29
        /*0026*/ 	.short	(.L_1640 - .L_1639)


	//   ....[0]....
.L_1639:
        /*0028*/ 	.word	0xffffffff


	//   ....[1]....
        /*002c*/ 	.word	0xffffffff


	//   ....[2]....
        /*0030*/ 	.word	0xffffffff


	//   ....[3]....
        /*0034*/ 	.word	0xffffffff


	//   ....[4]....
        /*0038*/ 	.word	0xffffffff


	//   ....[5]....
        /*003c*/ 	.word	0xffffffff


	//   ....[6]....
        /*0040*/ 	.word	0xffffffff


	//   ....[7]....
        /*0044*/ 	.word	0xffffffff


	//   ....[8]....
        /*0048*/ 	.word	0xffffffff


	//   ....[9]....
        /*004c*/ 	.word	0xffffffff


	//   ....[10]....
        /*0050*/ 	.word	0x05000072


	//   ....[11]....
        /*0054*/ 	.word	0x05000072


	//   ....[12]....
        /*0058*/ 	.word	0x05000072


	//   ....[13]....
        /*005c*/ 	.word	0x05000072


	//   ....[14]....
        /*0060*/ 	.word	0x05000072


	//   ....[15]....
        /*0064*/ 	.word	0x05000072


	//   ....[16]....
        /*0068*/ 	.word	0x05000072


	//   ....[17]....
        /*006c*/ 	.word	0x05000072


	//   ....[18]....
        /*0070*/ 	.word	0x05000072


	//   ....[19]....
        /*0074*/ 	.word	0x05000072


	//----- nvinfo : EIATTR_COOP_GROUP_INSTR_OFFSETS
	.align		4
.L_1640:
        /*0078*/ 	.byte	0x04, 0x28
        /*007a*/ 	.short	(.L_1642 - .L_1641)


	//   ....[0]....
.L_1641:
        /*007c*/ 	.word	0x00001b90


	//   ....[1]....
        /*0080*/ 	.word	0x00001bb0


	//   ....[2]....
        /*0084*/ 	.word	0x00001bd0


	//   ....[3]....
        /*0088*/ 	.word	0x00001bf0


	//   ....[4]....
        /*008c*/ 	.word	0x00001c20


	//   ....[5]....
        /*0090*/ 	.word	0x00001f60


	//   ....[6]....
        /*0094*/ 	.word	0x00001f80


	//   ....[7]....
        /*0098*/ 	.word	0x00001fa0


	//   ....[8]....
        /*009c*/ 	.word	0x00001fc0


	//   ....[9]....
        /*00a0*/ 	.word	0x00001fe0


	//   ....[10]....
        /*00a4*/ 	.word	0x00002810


	//   ....[11]....
        /*00a8*/ 	.word	0x000028b0


	//   ....[12]....
        /*00ac*/ 	.word	0x00002920


	//   ....[13]....
        /*00b0*/ 	.word	0x00002990


	//   ....[14]....
        /*00b4*/ 	.word	0x00002a10


	//   ....[15]....
        /*00b8*/ 	.word	0x00002da0


	//   ....[16]....
        /*00bc*/ 	.word	0x00002e10


	//   ....[17]....
        /*00c0*/ 	.word	0x00002e80


	//   ....[18]....
        /*00c4*/ 	.word	0x00002ef0


	//   ....[19]....
        /*00c8*/ 	.word	0x00002f60


	//----- nvinfo : EIATTR_VRC_CTA_INIT_COUNT
	.align		4
.L_1642:
        /*00cc*/ 	.byte	0x02, 0x4a
	.zero		1
	.zero		1


	//----- nvinfo : EIATTR_EXIT_INSTR_OFFSETS
	.align		4
        /*00d0*/ 	.byte	0x04, 0x1c
        /*00d2*/ 	.short	(.L_1644 - .L_1643)


	//   ....[0]....
.L_1643:
        /*00d4*/ 	.word	0x000006b0


	//   ....[1]....
        /*00d8*/ 	.word	0x000027a0


	//----- nvinfo : EIATTR_MAX_THREADS
	.align		4
.L_1644:
        /*00dc*/ 	.byte	0x04, 0x05
        /*00de*/ 	.short	(.L_1646 - .L_1645)
.L_1645:
        /*00e0*/ 	.word	0x00000080
        /*00e4*/ 	.word	0x00000001
        /*00e8*/ 	.word	0x00000001


	//----- nvinfo : EIATTR_CRS_STACK_SIZE
	.align		4
.L_1646:
        /*00ec*/ 	.byte	0x04, 0x1e
        /*00ee*/ 	.short	(.L_1648 - .L_1647)
.L_1647:
        /*00f0*/ 	.word	0x00000000


	//----- nvinfo : EIATTR_CBANK_PARAM_SIZE
	.align		4
.L_1648:
        /*00f4*/ 	.byte	0x03, 0x19
        /*00f6*/ 	.short	0x00e8


	//----- nvinfo : EIATTR_PARAM_CBANK
	.align		4
        /*00f8*/ 	.byte	0x04, 0x0a
        /*00fa*/ 	.short	(.L_1650 - .L_1649)
	.align		4
.L_1649:
        /*00fc*/ 	.word	index@(.nv.constant0._ZN10layer_norm13ln_fwd_kernelINS_13Kernel_traitsIf13__nv_bfloat16S2_S2_fjLj768ELj1ELj4ELj1ELj16ENS_18Kernel_traits_baseILj768EfS2_S2_S2_fjLj128EEEEELb0ELb1ELb0ELb0EEEvNS_9FwdParamsE)
        /*0100*/ 	.short	0x0380
        /*0102*/ 	.short	0x00e8


	//----- nvinfo : EIATTR_SW_WAR
	.align		4
.L_1650:
        /*0104*/ 	.byte	0x04, 0x36
        /*0106*/ 	.short	(.L_1652 - .L_1651)
.L_1651:
        /*0108*/ 	.word	0x00000008
.L_1652:


//--------------------- .nv.info._ZN10layer_norm13ln_fwd_kernelINS_13Kernel_traitsIf13__nv_bfloat16S2_S2_fjLj768ELj1ELj4ELj1ELj16ENS_18Kernel_traits_baseILj768EfS2_S2_S2_fjLj128EEEEELb0ELb1ELb0ELb1EEEvNS_9FwdParamsE --------------------------
	.section	.nv.info._ZN10layer_norm13ln_fwd_kernelINS_13Kernel_traitsIf13__nv_bfloat16S2_S2_fjLj768ELj1ELj4ELj1ELj16ENS_18Kernel_traits_baseILj768EfS2_S2_S2_fjLj128EEEEELb0ELb1ELb0ELb1EEEvNS_9FwdParamsE,"",@"SHT_CUDA_INFO"
	.sectionflags	@""
	.align	4


	//----- nvinfo : EIATTR_CUDA_API_VERSION
	.align		4
        /*0000*/ 	.byte	0x04, 0x37
        /*0002*/ 	.short	(.L_1654 - .L_1653)
.L_1653:
        /*0004*/ 	.word	0x00000082


	//----- nvinfo : EIATTR_KPARAM_INFO
	.align		4
.L_1654:
        /*0008*/ 	.byte	0x04, 0x17
        /*000a*/ 	.short	(.L_1656 - .L_1655)
.L_1655:
        /*000c*/ 	.word	0x00000000
        /*0010*/ 	.short	0x0000
        /*0012*/ 	.short	0x0000
        /*0014*/ 	.byte	0x00, 0xf0, 0xa1, 0x03


	//----- nvinfo : EIATTR_SPARSE_MMA_MASK
	.align		4
.L_1656:
        /*0018*/ 	.byte	0x03, 0x50
        /*001a*/ 	.short	0x0000


	//----- nvinfo : EIATTR_MAXREG_COUNT
	.align		4
        /*001c*/ 	.byte	0x03, 0x1b
        /*001e*/ 	.short	0x00ff


	//----- nvinfo : EIATTR_MERCURY_ISA_VERSION
	.align		4
        /*0020*/ 	.byte	0x03, 0x5f
        /*0022*/ 	.short	0x0101


	//----- nvinfo : EIATTR_COOP_GROUP_MASK_REGIDS
	.align		4
        /*0024*/ 	.byte	0x04, 0x29
        /*0026*/ 	.short	(.L_1658 - .L_1657)


	//   ....[0]....
.L_1657:
        /*0028*/ 	.word	0xffffffff


	//   ....[1]....
        /*002c*/ 	.word	0xffffffff


	//   ....[2]....
        /*0030*/ 	.word	0xffffffff


	//   ....[3]....
        /*0034*/ 	.word	0xffffffff


	//   ....[4]....
        /*0038*/ 	.word	0xffffffff


	//   ....[5]....
        /*003c*/ 	.word	0xffffffff


	//   ....[6]....
        /*0040*/ 	.word	0xffffffff


	//   ....[7]....
        /*0044*/ 	.word	0xffffffff


	//   ....[8]....
        /*0048*/ 	.word	0xffffffff


	//   ....[9]....
        /*004c*/ 	.word	0xffffffff


	//   ....[10]....
        /*0050*/ 	.word	0xffffffff


	//   ....[11]....
        /*0054*/ 	.word	0xffffffff


	//   ....[12]....
        /*0058*/ 	.word	0xffffffff


	//   ....[13]....
        /*005c*/ 	.word	0xffffffff


	//   ....[14]....
        /*0060*/ 	.word	0xffffffff


	//   ....[15]....
        /*0064*/ 	.word	0xffffffff


	//   ....[16]....
        /*0068*/ 	.word	0xffffffff


	//   ....[17]....
        /*006c*/ 	.word	0xffffffff


	//   ....[18]....
        /*0070*/ 	.word	0xffffffff


	//   ....[19]....
        /*0074*/ 	.word	0xffffffff


	//   ....[20]....
        /*0078*/ 	.word	0x0500005e


	//   ....[21]....
        /*007c*/ 	.word	0x0500005e


	//   ....[22]....
        /*0080*/ 	.word	0x0500005e


	//   ....[23]....
        /*0084*/ 	.word	0x0500005e


	//   ....[24]....
        /*0088*/ 	.word	0x0500005e


	//   ....[25]....
        /*008c*/ 	.word	0x0500005e


	//   ....[26]....
        /*0090*/ 	.word	0x0500005e


	//   ....[27]....
        /*0094*/ 	.word	0x0500005e


	//   ....[28]....
        /*0098*/ 	.word	0x0500005e


	//   ....[29]....
        /*009c*/ 	.word	0x0500005e


	//   ....[30]....
        /*00a0*/ 	.word	0x0500005e


	//   ....[31]....
        /*00a4*/ 	.word	0x0500005e


	//   ....[32]....
        /*00a8*/ 	.word	0x0500005e


	//   ....[33]....
        /*00ac*/ 	.word	0x0500005e


	//   ....[34]....
        /*00b0*/ 	.word	0x0500005e


	//   ....[35]....
        /*00b4*/ 	.word	0x0500005e


	//   ....[36]....
        /*00b8*/ 	.word	0x0500005e


	//   ....[37]....
        /*00bc*/ 	.word	0x0500005e


	//   ....[38]....
        /*00c0*/ 	.word	0x0500005e


	//   ....[39]....
        /*00c4*/ 	.word	0x0500005e


	//----- nvinfo : EIATTR_COOP_GROUP_INSTR_OFFSETS
	.align		4
.L_1658:
        /*00c8*/ 	.byte	0x04, 0x28
        /*00ca*/ 	.short	(.L_1660 - .L_1659)


	//   ....[0]....
.L_1659:
        /*00cc*/ 	.word	0x00001740


	//   ....[1]....
        /*00d0*/ 	.word	0x00001770


	//   ....[2]....
        /*00d4*/ 	.word	0x00001790


	//   ....[3]....
        /*00d8*/ 	.word	0x000017b0


	//   ....[4]....
        /*00dc*/ 	.word	0x000017d0


	//   ....[5]....
        /*00e0*/ 	.word	0x00001b00


	//   ....[6]....
        /*00e4*/ 	.word	0x00001b20


	//   ....[7]....
        /*00e8*/ 	.word	0x00001b40


	//   ....[8]....
        /*00ec*/ 	.word	0x00001b60


	//   ....[9]....
        /*00f0*/ 	.word	0x00001b80


	//   ....[10]....
        /*00f4*/ 	.word	0x000031e0


	//   ....[11]....
        /*00f8*/ 	.word	0x00003210


	//   ....[12]....
        /*00fc*/ 	.word	0x00003230


	//   ....[13]....
        /*0100*/ 	.word	0x00003250


	//   ....[14]....
        /*0104*/ 	.word	0x00003270


	//   ....[15]....
        /*0108*/ 	.word	0x000035a0


	//   ....[16]....
        /*010c*/ 	.word	0x000035c0


	//   ....[17]....
        /*0110*/ 	.word	0x000035e0


	//   ....[18]....
        /*0114*/ 	.word	0x00003600


	//   ....[19]....
        /*0118*/ 	.word	0x00003620


	//   ....[20]....
        /*011c*/ 	.word	0x00003d80


	//   ....[21]....
        /*0120*/ 	.word	0x00003e10


	//   ....[22]....
        /*0124*/ 	.word	0x00003e70


	//   ....[23]....
        /*0128*/ 	.word	0x00003ed0


	//   ....[24]....
        /*012c*/ 	.word	0x00003f30


	//   ....[25]....
        /*0130*/ 	.word	0x00004290


	//   ....[26]....
        /*0134*/ 	.word	0x000042f0


	//   ....[27]....
        /*0138*/ 	.word	0x00004350


	//   ....[28]....
        /*013c*/ 	.word	0x000043b0


	//   ....[29]....
        /*0140*/ 	.word	0x00004410


	//   ....[30]....
        /*0144*/ 	.word	0x000044a0


	//   ....[31]....
        /*0148*/ 	.word	0x00004530


	//   ....[32]....
        /*014c*/ 	.word	0x00004590


	//   ....[33]....
        /*0150*/ 	.word	0x000045f0


	//   ....[34]....
        /*0154*/ 	.word	0x00004650


	//   ....[35]....
        /*0158*/ 	.word	0x000049b0


	//   ....[36]....
        /*015c*/ 	.word	0x00004a10


	//   ....[37]....
        /*0160*/ 	.word	0x00004a70


	//   ....[38]....
        /*0164*/ 	.word	0x00004ad0


	//   ....[39]....
        /*0168*/ 	.word	0x00004b30


	//----- nvinfo : EIATTR_VRC_CTA_INIT_COUNT
	.align		4
.L_1660:
        /*016c*/ 	.byte	0x02, 0x4a
	.zero		1
	.zero		1


	//----- nvinfo : EIATTR_EXIT_INSTR_OFFSETS
	.align		4
        /*0170*/ 	.byte	0x04, 0x1c
        /*0172*/ 	.short	(.L_1662 - .L_1661)


	//   ....[0]....
.L_1661:
        /*0174*/ 	.word	0x00000430


	//   ....[1]....
        /*0178*/ 	.word	0x00002260


	//   ....[2]....
        /*017c*/ 	.word	0x00003d10


	//----- nvinfo : EIATTR_MAX_THREADS
	.align		4
.L_1662:
        /*0180*/ 	.byte	0x04, 0x05
        /*0182*/ 	.short	(.L_1664 - .L_1663)
.L_1663:
        /*0184*/ 	.word	0x00000080
        /*0188*/ 	.word	0x00000001
        /*018c*/ 	.word	0x00000001


	//----- nvinfo : EIATTR_CRS_STACK_SIZE
	.align		4
.L_1664:
        /*0190*/ 	.byte	0x04, 0x1e
        /*0192*/ 	.short	(.L_1666 - .L_1665)
.L_1665:
        /*0194*/ 	.word	0x00000000


	//----- nvinfo : EIATTR_CBANK_PARAM_SIZE
	.align		4
.L_1666:
        /*0198*/ 	.byte	0x03, 0x19
        /*019a*/ 	.short	0x00e8


	//----- nvinfo : EIATTR_PARAM_CBANK
	.align		4
        /*019c*/ 	.byte	0x04, 0x0a
        /*019e*/ 	.short	(.L_1668 - .L_1667)
	.align		4
.L_1667:
        /*01a0*/ 	.word	index@(.nv.constant0._ZN10layer_norm13ln_fwd_kernelINS_13Kernel_traitsIf13__nv_bfloat16S2_S2_fjLj768ELj1ELj4ELj1ELj16ENS_18Kernel_traits_baseILj768EfS2_S2_S2_fjLj128EEEEELb0ELb1ELb0ELb1EEEvNS_9FwdParamsE)
        /*01a4*/ 	.short	0x0380
        /*01a6*/ 	.short	0x00e8


	//----- nvinfo : EIATTR_SW_WAR
	.align		4
.L_1668:
        /*01a8*/ 	.byte	0x04, 0x36
        /*01aa*/ 	.short	(.L_1670 - .L_1669)
.L_1669:
        /*01ac*/ 	.word	0x00000008
.L_1670:


//--------------------- .nv.info._ZN10layer_norm13ln_fwd_kernelINS_13Kernel_traitsIf13__nv_bfloat16S2_S2_fjLj768ELj1ELj4ELj1ELj16ENS_18Kernel_traits_baseILj768EfS2_S2_S2_fjLj128EEEEELb0ELb1ELb1ELb0EEEvNS_9FwdParamsE --------------------------
	.section	.nv.info._ZN10layer_norm13ln_fwd_kernelINS_13Kernel_traitsIf13__nv_bfloat16S2_S2_fjLj768ELj1ELj4ELj1ELj16ENS_18Kernel_traits_baseILj768EfS2_S2_S2_fjLj128EEEEELb0ELb1ELb1ELb0EEEvNS_9FwdParamsE,"",@"SHT_CUDA_INFO"
	.sectionflags	@""
	.align	4


	//----- nvinfo : EIATTR_CUDA_API_VERSION
	.align		4
        /*0000*/ 	.byte	0x04, 0x37
        /*0002*/ 	.short	(.L_1672 - .L_1671)
.L_1671:
        /*0004*/ 	.word	0x00000082


	//----- nvinfo : EIATTR_KPARAM_INFO
	.align		4
.L_1672:
        /*0008*/ 	.byte	0x04, 0x17
        /*000a*/ 	.short	(.L_1674 - .L_1673)
.L_1673:
        /*000c*/ 	.word	0x00000000
        /*0010*/ 	.short	0x0000
        /*0012*/ 	.short	0x0000
        /*0014*/ 	.byte	0x00, 0xf0, 0xa1, 0x03


	//----- nvinfo : EIATTR_SPARSE_MMA_MASK
	.align		4
.L_1674:
        /*0018*/ 	.byte	0x03, 0x50
        /*001a*/ 	.short	0x0000


	//----- nvinfo : EIATTR_MAXREG_COUNT
	.align		4
        /*001c*/ 	.byte	0x03, 0x1b
        /*001e*/ 	.short	0x00ff


	//----- nvinfo : EIATTR_MERCURY_ISA_VERSION
	.align		4
        /*0020*/ 	.byte	0x03, 0x5f
        /*0022*/ 	.short	0x0101


	//----- nvinfo : EIATTR_COOP_GROUP_MASK_REGIDS
	.align		4
        /*0024*/ 	.byte	0x04, 0x29
        /*0026*/ 	.short	(.L_1676 - .L_1675)


	//   ....[0]....
.L_1675:
        /*0028*/ 	.word	0xffffffff


	//   ....[1]....
        /*002c*/ 	.word	0xffffffff


	//   ....[2]....
        /*0030*/ 	.word	0xffffffff


	//   ....[3]....
        /*0034*/ 	.word	0xffffffff


	//   ....[4]....
        /*0038*/ 	.word	0xffffffff


	//   ....[5]....
        /*003c*/ 	.word	0xffffffff


	//   ....[6]....
        /*0040*/ 	.word	0xffffffff


	//   ....[7]....
        /*0044*/ 	.word	0xffffffff


	//   ....[8]....
        /*0048*/ 	.word	0xffffffff


	//   ....[9]....
        /*004c*/ 	.word	0xffffffff


	//   ....[10]....
        /*0050*/ 	.word	0x05000075


	//   ....[11]....
        /*0054*/ 	.word	0x05000075


	//   ....[12]....
        /*0058*/ 	.word	0x05000075


	//   ....[13]....
        /*005c*/ 	.word	0x05000075


	//   ....[14]....
        /*0060*/ 	.word	0x05000075


	//   ....[15]....
        /*0064*/ 	.word	0x05000075


	//   ....[16]....
        /*0068*/ 	.word	0x05000075


	//   ....[17]....
        /*006c*/ 	.word	0x05000075


	//   ....[18]....
        /*0070*/ 	.word	0x05000075


	//   ....[19]....
        /*0074*/ 	.word	0x05000075


	//----- nvinfo : EIATTR_COOP_GROUP_INSTR_OFFSETS
	.align		4
.L_1676:
        /*0078*/ 	.byte	0x04, 0x28
        /*007a*/ 	.short	(.L_1678 - .L_1677)


	//   ....[0]....
.L_1677:
        /*007c*/ 	.word	0x00002420


	//   ....[1]....
        /*0080*/ 	.word	0x00002440


	//   ....[2]....
        /*0084*/ 	.word	0x00002460


	//   ....[3]....
        /*0088*/ 	.word	0x00002480


	//   ....[4]....
        /*008c*/ 	.word	0x000024b0


	//   ....[5]....
        /*0090*/ 	.word	0x000027f0


	//   ....[6]....
        /*0094*/ 	.word	0x00002810


	//   ....[7]....
        /*0098*/ 	.word	0x00002830


	//   ....[8]....
        /*009c*/ 	.word	0x00002850


	//   ....[9]....
        /*00a0*/ 	.word	0x00002870


	//   ....[10]....
        /*00a4*/ 	.word	0x00003100


	//   ....[11]....
        /*00a8*/ 	.word	0x000031a0


	//   ....[12]....
        /*00ac*/ 	.word	0x00003210


	//   ....[13]....
        /*00b0*/ 	.word	0x00003280


	//   ....[14]....
        /*00b4*/ 	.word	0x00003300


	//   ....[15]....
        /*00b8*/ 	.word	0x00003690


	//   ....[16]....
        /*00bc*/ 	.word	0x00003700


	//   ....[17]....
        /*00c0*/ 	.word	0x00003770


	//   ....[18]....
        /*00c4*/ 	.word	0x000037e0


	//   ....[19]....
        /*00c8*/ 	.word	0x00003850


	//----- nvinfo : EIATTR_VRC_CTA_INIT_COUNT
	.align		4
.L_1678:
        /*00cc*/ 	.byte	0x02, 0x4a
	.zero		1
	.zero		1


	//----- nvinfo : EIATTR_EXIT_INSTR_OFFSETS
	.align		4
        /*00d0*/ 	.byte	0x04, 0x1c
        /*00d2*/ 	.short	(.L_1680 - .L_1679)


	//   ....[0]....
.L_1679:
        /*00d4*/ 	.word	0x000006e0


	//   ....[1]....
        /*00d8*/ 	.word	0x00003090


	//----- nvinfo : EIATTR_MAX_THREADS
	.align		4
.L_1680:
        /*00dc*/ 	.byte	0x04, 0x05
        /*00de*/ 	.short	(.L_1682 - .L_1681)
.L_1681:
        /*00e0*/ 	.word	0x00000080
        /*00e4*/ 	.word	0x00000001
        /*00e8*/ 	.word	0x00000001


	//----- nvinfo : EIATTR_CRS_STACK_SIZE
	.align		4
.L_1682:
        /*00ec*/ 	.byte	0x04, 0x1e
        /*00ee*/ 	.short	(.L_1684 - .L_1683)
.L_1683:
        /*00f0*/ 	.word	0x00000000


	//----- nvinfo : EIATTR_CBANK_PARAM_SIZE
	.align		4
.L_1684:
        /*00f4*/ 	.byte	0x03, 0x19
        /*00f6*/ 	.short	0x00e8


	//----- nvinfo : EIATTR_PARAM_CBANK
	.align		4
        /*00f8*/ 	.byte	0x04, 0x0a
        /*00fa*/ 	.short	(.L_1686 - .L_1685)
	.align		4
.L_1685:
        /*00fc*/ 	.word	index@(.nv.constant0._ZN10layer_norm13ln_fwd_kernelINS_13Kernel_traitsIf13__nv_bfloat16S2_S2_fjLj768ELj1ELj4ELj1ELj16ENS_18Kernel_traits_baseILj768EfS2_S2_S2_fjLj128EEEEELb0ELb1ELb1ELb0EEEvNS_9FwdParamsE)
        /*0100*/ 	.short	0x0380
        /*0102*/ 	.short	0x00e8


	//----- nvinfo : EIATTR_SW_WAR
	.align		4
.L_1686:
        /*0104*/ 	.byte	0x04, 0x36
        /*0106*/ 	.short	(.L_1688 - .L_1687)
.L_1687:
        /*0108*/ 	.word	0x00000008
.L_1688:


//--------------------- .nv.info._ZN10layer_norm13ln_fwd_kernelINS_13Kernel_traitsIf13__nv_bfloat16S2_S2_fjLj768ELj1ELj4ELj1ELj16ENS_18Kernel_traits_baseILj768EfS2_S2_S2_fjLj128EEEEELb0ELb1ELb1ELb1EEEvNS_9FwdParamsE --------------------------
	.section	.nv.info._ZN10layer_norm13ln_fwd_kernelINS_13Kernel_traitsIf13__nv_bfloat16S2_S2_fjLj768ELj1ELj4ELj1ELj16ENS_18Kernel_traits_baseILj768EfS2_S2_S2_fjLj128EEEEELb0ELb1ELb1ELb1EEEvNS_9FwdParamsE,"",@"SHT_CUDA_INFO"
	.sectionflags	@""
	.align	4


	//----- nvinfo : EIATTR_CUDA_API_VERSION
	.align		4
        /*0000*/ 	.byte	0x04, 0x37
        /*0002*/ 	.short	(.L_1690 - .L_1689)
.L_1689:
        /*0004*/ 	.word	0x00000082


	//----- nvinfo : EIATTR_KPARAM_INFO
	.align		4
.L_1690:
        /*0008*/ 	.byte	0x04, 0x17
        /*000a*/ 	.short	(.L_1692 - .L_1691)
.L_1691:
        /*000c*/ 	.word	0x00000000
        /*0010*/ 	.short	0x0000
        /*0012*/ 	.short	0x0000
        /*0014*/ 	.byte	0x00, 0xf0, 0xa1, 0x03


	//----- nvinfo : EIATTR_SPARSE_MMA_MASK
	.align		4
.L_1692:
        /*0018*/ 	.byte	0x03, 0x50
        /*001a*/ 	.short	0x0000


	//----- nvinfo : EIATTR_MAXREG_COUNT
	.align		4
        /*001c*/ 	.byte	0x03, 0x1b
        /*001e*/ 	.short	0x00ff


	//----- nvinfo : EIATTR_MERCURY_ISA_VERSION
	.align		4
        /*0020*/ 	.byte	0x03, 0x5f
        /*0022*/ 	.short	0x0101


	//----- nvinfo : EIATTR_COOP_GROUP_MASK_REGIDS
	.align		4
        /*0024*/ 	.byte	0x04, 0x29
        /*0026*/ 	.short	(.L_1694 - .L_1693)


	//   ....[0]....
.L_1693:
        /*0028*/ 	.word	0xffffffff


	//   ....[1]....
        /*002c*/ 	.word	0xffffffff


	//   ....[2]....
        /*0030*/ 	.word	0xffffffff


	//   ....[3]....
        /*0034*/ 	.word	0xffffffff


	//   ....[4]....
        /*0038*/ 	.word	0xffffffff


	//   ....[5]....
        /*003c*/ 	.word	0xffffffff


	//   ....[6]....
        /*0040*/ 	.word	0xffffffff


	//   ....[7]....
        /*0044*/ 	.word	0xffffffff


	//   ....[8]....
        /*0048*/ 	.word	0xffffffff


	//   ....[9]....
        /*004c*/ 	.word	0xffffffff


	//   ....[10]....
        /*0050*/ 	.word	0x05000076


	//   ....[11]....
        /*0054*/ 	.word	0x05000076


	//   ....[12]....
        /*0058*/ 	.word	0x05000076


	//   ....[13]....
        /*005c*/ 	.word	0x05000076


	//   ....[14]....
        /*0060*/ 	.word	0x05000076


	//   ....[15]....
        /*0064*/ 	.word	0x05000076


	//   ....[16]....
        /*0068*/ 	.word	0x05000076


	//   ....[17]....
        /*006c*/ 	.word	0x05000076


	//   ....[18]....
        /*0070*/ 	.word	0x05000076


	//   ....[19]....
        /*0074*/ 	.word	0x05000076


	//----- nvinfo : EIATTR_COOP_GROUP_INSTR_OFFSETS
	.align		4
.L_1694:
        /*0078*/ 	.byte	0x04, 0x28
        /*007a*/ 	.short	(.L_1696 - .L_1695)


	//   ....[0]....
.L_1695:
        /*007c*/ 	.word	0x00001fd0


	//   ....[1]....
        /*0080*/ 	.word	0x00001ff0


	//   ....[2]....
        /*0084*/ 	.word	0x00002010


	//   ....[3]....
        /*0088*/ 	.word	0x00002030


	//   ....[4]....
        /*008c*/ 	.word	0x00002060


	//   ....[5]....
        /*0090*/ 	.word	0x00002390


	//   ....[6]....
        /*0094*/ 	.word	0x000023b0


	//   ....[7]....
        /*0098*/ 	.word	0x000023d0


	//   ....[8]....
        /*009c*/ 	.word	0x000023f0


	//   ....[9]....
        /*00a0*/ 	.word	0x00002410


	//   ....[10]....
        /*00a4*/ 	.word	0x00002c00


	//   ....[11]....
        /*00a8*/ 	.word	0x00002ca0


	//   ....[12]....
        /*00ac*/ 	.word	0x00002d10


	//   ....[13]....
        /*00b0*/ 	.word	0x00002d80


	//   ....[14]....
        /*00b4*/ 	.word	0x00002e00


	//   ....[15]....
        /*00b8*/ 	.word	0x00003170


	//   ....[16]....
        /*00bc*/ 	.word	0x000031e0


	//   ....[17]....
        /*00c0*/ 	.word	0x00003250


	//   ....[18]....
        /*00c4*/ 	.word	0x000032c0


	//   ....[19]....
        /*00c8*/ 	.word	0x00003330


	//----- nvinfo : EIATTR_VRC_CTA_INIT_COUNT
	.align		4
.L_1696:
        /*00cc*/ 	.byte	0x02, 0x4a
	.zero		1
	.zero		1


	//----- nvinfo : EIATTR_EXIT_INSTR_OFFSETS
	.align		4
        /*00d0*/ 	.byte	0x04, 0x1c
        /*00d2*/ 	.short	(.L_1698 - .L_1697)


	//   ....[0]....
.L_1697:
        /*00d4*/ 	.word	0x00000430


	//   ....[1]....
        /*00d8*/ 	.word	0x00002b90


	//----- nvinfo : EIATTR_MAX_THREADS
	.align		4
.L_1698:
        /*00dc*/ 	.byte	0x04, 0x05
        /*00de*/ 	.short	(.L_1700 - .L_1699)
.L_1699:
        /*00e0*/ 	.word	0x00000080
        /*00e4*/ 	.word	0x00000001
        /*00e8*/ 	.word	0x00000001


	//----- nvinfo : EIATTR_CRS_STACK_SIZE
	.align		4
.L_1700:
        /*00ec*/ 	.byte	0x04, 0x1e
        /*00ee*/ 	.short	(.L_1702 - .L_1701)
.L_1701:
        /*00f0*/ 	.word	0x00000000


	//----- nvinfo : EIATTR_CBANK_PARAM_SIZE
	.align		4
.L_1702:
        /*00f4*/ 	.byte	0x03, 0x19
        /*00f6*/ 	.short	0x00e8


	//----- nvinfo : EIATTR_PARAM_CBANK
	.align		4
        /*00f8*/ 	.byte	0x04, 0x0a
        /*00fa*/ 	.short	(.L_1704 - .L_1703)
	.align		4
.L_1703:
        /*00fc*/ 	.word	index@(.nv.constant0._ZN10layer_norm13ln_fwd_kernelINS_13Kernel_traitsIf13__nv_bfloat16S2_S2_fjLj768ELj1ELj4ELj1ELj16ENS_18Kernel_traits_baseILj768EfS2_S2_S2_fjLj128EEEEELb0ELb1ELb1ELb1EEEvNS_9FwdParamsE)
        /*0100*/ 	.short	0x0380
        /*0102*/ 	.short	0x00e8


	//----- nvinfo : EIATTR_SW_WAR
	.align		4
.L_1704:
        /*0104*/ 	.byte	0x04, 0x36
        /*0106*/ 	.short	(.L_1706 - .L_1705)
.L_1705:
        /*0108*/ 	.word	0x00000008
.L_1706:


//--------------------- .nv.info._ZN10layer_norm13ln_fwd_kernelINS_13Kernel_traitsIf13__nv_bfloat16S2_S2_fjLj768ELj1ELj4ELj1ELj16ENS_18Kernel_traits_baseILj768EfS2_S2_S2_fjLj128EEEEELb1ELb0ELb0ELb0EEEvNS_9FwdParamsE --------------------------
	.section	.nv.info._ZN10layer_norm13ln_fwd_kernelINS_13Kernel_traitsIf13__nv_bfloat16S2_S2_fjLj768ELj1ELj4ELj1ELj16ENS_18Kernel_traits_baseILj768EfS2_S2_S2_fjLj128EEEEELb1ELb0ELb0ELb0EEEvNS_9FwdParamsE,"",@"SHT_CUDA_INFO"
	.sectionflags	@""
	.align	4


	//----- nvinfo : EIATTR_CUDA_API_VERSION
	.align		4
        /*0000*/ 	.byte	0x04, 0x37
        /*0002*/ 	.short	(.L_1708 - .L_1707)
.L_1707:
        /*0004*/ 	.word	0x00000082


	//----- nvinfo : EIATTR_KPARAM_INFO
	.align		4
.L_1708:
        /*0008*/ 	.byte	0x04, 0x17
        /*000a*/ 	.short	(.L_1710 - .L_1709)
.L_1709:
        /*000c*/ 	.word	0x00000000
        /*0010*/ 	.short	0x0000
        /*0012*/ 	.short	0x0000
        /*0014*/ 	.byte	0x00, 0xf0, 0xa1, 0x03


	//----- nvinfo : EIATTR_SPARSE_MMA_MASK
	.align		4
.L_1710:
        /*0018*/ 	.byte	0x03, 0x50
        /*001a*/ 	.short	0x0000


	//----- nvinfo : EIATTR_MAXREG_COUNT
	.align		4
        /*001c*/ 	.byte	0x03, 0x1b
        /*001e*/ 	.short	0x00ff


	//----- nvinfo : EIATTR_MERCURY_ISA_VERSION
	.align		4
        /*0020*/ 	.byte	0x03, 0x5f
        /*0022*/ 	.short	0x0101


	//----- nvinfo : EIATTR_COOP_GROUP_MASK_REGIDS
	.align		4
        /*0024*/ 	.byte	0x04, 0x29
        /*0026*/ 	.short	(.L_1712 - .L_1711)


	//   ....[0]....
.L_1711:
        /*0028*/ 	.word	0xffffffff


	//   ....[1]....
        /*002c*/ 	.word	0xffffffff


	//   ....[2]....
        /*0030*/ 	.word	0xffffffff


	//   ....[3]....
        /*0034*/ 	.word	0xffffffff


	//   ....[4]....
        /*0038*/ 	.word	0xffffffff


	//   ....[5]....
        /*003c*/ 	.word	0xffffffff


	//   ....[6]....
        /*0040*/ 	.word	0xffffffff


	//   ....[7]....
        /*0044*/ 	.word	0xffffffff


	//   ....[8]....
        /*0048*/ 	.word	0xffffffff


	//   ....[9]....
        /*004c*/ 	.word	0xffffffff


	//   ....[10]....
        /*0050*/ 	.word	0x0500005d


	//   ....[11]....
        /*0054*/ 	.word	0x0500005d


	//   ....[12]....
        /*0058*/ 	.word	0x0500005d


	//   ....[13]....
        /*005c*/ 	.word	0x0500005d


	//   ....[14]....
        /*0060*/ 	.word	0x0500005d


	//   ....[15]....
        /*0064*/ 	.word	0x0500005d


	//   ....[16]....
        /*0068*/ 	.word	0x0500005d


	//   ....[17]....
        /*006c*/ 	.word	0x0500005d


	//   ....[18]....
        /*0070*/ 	.word	0x0500005d


	//   ....[19]....
        /*0074*/ 	.word	0x0500005d


	//----- nvinfo : EIATTR_COOP_GROUP_INSTR_OFFSETS
	.align		4
.L_1712:
        /*0078*/ 	.byte	0x04, 0x28
        /*007a*/ 	.short	(.L_1714 - .L_1713)


	//   ....[0]....
.L_1713:
        /*007c*/ 	.word	0x00010d00


	//   ....[1]....
        /*0080*/ 	.word	0x00010d30


	//   ....[2]....
        /*0084*/ 	.word	0x00010d50


	//   ....[3]....
        /*0088*/ 	.word	0x00010d70


	//   ....[4]....
        /*008c*/ 	.word	0x00010d90


	//   ....[5]....
        /*0090*/ 	.word	0x000110d0


	//   ....[6]....
        /*0094*/ 	.word	0x000110f0


	//   ....[7]....
        /*0098*/ 	.word	0x00011110


	//   ....[8]....
        /*009c*/ 	.word	0x00011130


	//   ....[9]....
        /*00a0*/ 	.word	0x00011150


	//   ....[10]....
        /*00a4*/ 	.word	0x00011990


	//   ....[11]....
        /*00a8*/ 	.word	0x00011a40


	//   ....[12]....
        /*00ac*/ 	.word	0x00011ab0


	//   ....[13]....
        /*00b0*/ 	.word	0x00011b20


	//   ....[14]....
        /*00b4*/ 	.word	0x00011b90


	//   ....[15]....
        /*00b8*/ 	.word	0x00011f20


	//   ....[16]....
        /*00bc*/ 	.word	0x00011f90


	//   ....[17]....
        /*00c0*/ 	.word	0x00012000


	//   ....[18]....
        /*00c4*/ 	.word	0x00012070


	//   ....[19]....
        /*00c8*/ 	.word	0x000120e0


	//----- nvinfo : EIATTR_VRC_CTA_INIT_COUNT
	.align		4
.L_1714:
        /*00cc*/ 	.byte	0x02, 0x4a
	.zero		1
	.zero		1


	//----- nvinfo : EIATTR_EXIT_INSTR_OFFSETS
	.align		4
        /*00d0*/ 	.byte	0x04, 0x1c
        /*00d2*/ 	.short	(.L_1716 - .L_1715)


	//   ....[0]....
.L_1715:
        /*00d4*/ 	.word	0x00000790


	//   ....[1]....
        /*00d8*/ 	.word	0x00011920


	//----- nvinfo : EIATTR_INDIRECT_BRANCH_TARGETS
	.align		4
.L_1716:
        /*00dc*/ 	.byte	0x04, 0x34
        /*00de*/ 	.short	(.L_1718 - .L_1717)


	//   ....[0]....
.L_1717:
        /*00e0*/ 	.word	.L_x_28574@srel
        /*00e4*/ 	.short	0x0
        /*00e6*/ 	.short	0x0
        /*00e8*/ 	.word	0x3
        /*00ec*/ 	.word	.L_x_28575@srel
        /*00f0*/ 	.word	.L_x_28576@srel
        /*00f4*/ 	.word	.L_x_28577@srel


	//----- nvinfo : EIATTR_MAX_THREADS
	.align		4
.L_1718:
        /*00f8*/ 	.byte	0x04, 0x05
        /*00fa*/ 	.short	(.L_1720 - .L_1719)
.L_1719:
        /*00fc*/ 	.word	0x00000080
        /*0100*/ 	.word	0x00000001
        /*0104*/ 	.word	0x00000001


	//----- nvinfo : EIATTR_CRS_STACK_SIZE
	.align		4
.L_1720:
        /*0108*/ 	.byte	0x04, 0x1e
        /*010a*/ 	.short	(.L_1722 - .L_1721)
.L_1721:
        /*010c*/ 	.word	0x00000000


	//----- nvinfo : EIATTR_CBANK_PARAM_SIZE
	.align		4
.L_1722:
        /*0110*/ 	.byte	0x03, 0x19
        /*0112*/ 	.short	0x00e8


	//----- nvinfo : EIATTR_PARAM_CBANK
	.align		4
        /*0114*/ 	.byte	0x04, 0x0a
        /*0116*/ 	.short	(.L_1724 - .L_1723)
	.align		4
.L_1723:
        /*0118*/ 	.word	index@(.nv.constant0._ZN10layer_norm13ln_fwd_kernelINS_13Kernel_traitsIf13__nv_bfloat16S2_S2_fjLj768ELj1ELj4ELj1ELj16ENS_18Kernel_traits_baseILj768EfS2_S2_S2_fjLj128EEEEELb1ELb0ELb0ELb0EEEvNS_9FwdParamsE)
        /*011c*/ 	.short	0x0380
        /*011e*/ 	.short	0x00e8


	//----- nvinfo : EIATTR_SW_WAR
	.align		4
.L_1724:
        /*0120*/ 	.byte	0x04, 0x36
        /*0122*/ 	.short	(.L_1726 - .L_1725)
.L_1725:
        /*0124*/ 	.word	0x00000008
.L_1726:


//--------------------- .nv.info._ZN10layer_norm13ln_fwd_kernelINS_13Kernel_traitsIf13__nv_bfloat16S2_S2_fjLj768ELj1ELj4ELj1ELj16ENS_18Kernel_traits_baseILj768EfS2_S2_S2_fjLj128EEEEELb1ELb0ELb0ELb1EEEvNS_9FwdParamsE --------------------------
	.section	.nv.info._ZN10layer_norm13ln_fwd_kernelINS_13Kernel_traitsIf13__nv_bfloat16S2_S2_fjLj768ELj1ELj4ELj1ELj16ENS_18Kernel_traits_baseILj768EfS2_S2_S2_fjLj128EEEEELb1ELb0ELb0ELb1EEEvNS_9FwdParamsE,"",@"SHT_CUDA_INFO"
	.sectionflags	@""
	.align	4


	//----- nvinfo : EIATTR_CUDA_API_VERSION
	.align		4
        /*0000*/ 	.byte	0x04, 0x37
        /*0002*/ 	.short	(.L_1728 - .L_1727)
.L_1727:
        /*0004*/ 	.word	0x00000082


	//----- nvinfo : EIATTR_KPARAM_INFO
	.align		4
.L_1728:
        /*0008*/ 	.byte	0x04, 0x17
        /*000a*/ 	.short	(.L_1730 - .L_1729)
.L_1729:
        /*000c*/ 	.word	0x00000000
        /*0010*/ 	.short	0x0000
        /*0012*/ 	.short	0x0000
        /*0014*/ 	.byte	0x00, 0xf0, 0xa1, 0x03


	//----- nvinfo : EIATTR_SPARSE_MMA_MASK
	.align		4
.L_1730:
        /*0018*/ 	.byte	0x03, 0x50
        /*001a*/ 	.short	0x0000


	//----- nvinfo : EIATTR_MAXREG_COUNT
	.align		4
        /*001c*/ 	.byte	0x03, 0x1b
        /*001e*/ 	.short	0x00ff


	//----- nvinfo : EIATTR_MERCURY_ISA_VERSION
	.align		4
        /*0020*/ 	.byte	0x03, 0x5f
        /*0022*/ 	.short	0x0101


	//----- nvinfo : EIATTR_COOP_GROUP_MASK_REGIDS
	.align		4
        /*0024*/ 	.byte	0x04, 0x29
        /*0026*/ 	.short	(.L_1732 - .L_1731)


	//   ....[0]....
.L_1731:
        /*0028*/ 	.word	0xffffffff


	//   ....[1]....
        /*002c*/ 	.word	0xffffffff


	//   ....[2]....
        /*0030*/ 	.word	0xffffffff


	//   ....[3]....
        /*0034*/ 	.word	0xffffffff


	//   ....[4]....
        /*0038*/ 	.word	0xffffffff


	//   ....[5]....
        /*003c*/ 	.word	0xffffffff


	//   ....[6]....
        /*0040*/ 	.word	0xffffffff


	//   ....[7]....
        /*0044*/ 	.word	0xffffffff


	//   ....[8]....
        /*0048*/ 	.word	0xffffffff


	//   ....[9]....
        /*004c*/ 	.word	0xffffffff


	//   ....[10]....
        /*0050*/ 	.word	0x0500004a


	//   ....[11]....
        /*0054*/ 	.word	0x0500004a


	//   ....[12]....
        /*0058*/ 	.word	0x0500004a


	//   ....[13]....
        /*005c*/ 	.word	0x0500004a


	//   ....[14]....
        /*0060*/ 	.word	0x0500004a


	//   ....[15]....
        /*0064*/ 	.word	0x0500004a


	//   ....[16]....
        /*0068*/ 	.word	0x0500004a


	//   ....[17]....
        /*006c*/ 	.word	0x0500004a


	//   ....[18]....
        /*0070*/ 	.word	0x0500004a


	//   ....[19]....
        /*0074*/ 	.word	0x0500004a


	//----- nvinfo : EIATTR_COOP_GROUP_INSTR_OFFSETS
	.align		4
.L_1732:
        /*0078*/ 	.byte	0x04, 0x28
        /*007a*/ 	.short	(.L_1734 - .L_1733)


	//   ....[0]....
.L_1733:
        /*007c*/ 	.word	0x00010800


	//   ....[1]....
        /*0080*/ 	.word	0x00010820


	//   ....[2]....
        /*0084*/ 	.word	0x00010840


	//   ....[3]....
        /*0088*/ 	.word	0x00010860


	//   ....[4]....
        /*008c*/ 	.word	0x00010890


	//   ....[5]....
        /*0090*/ 	.word	0x00010bc0


	//   ....[6]....
        /*0094*/ 	.word	0x00010be0


	//   ....[7]....
        /*0098*/ 	.word	0x00010c00


	//   ....[8]....
        /*009c*/ 	.word	0x00010c20


	//   ....[9]....
        /*00a0*/ 	.word	0x00010c40


	//   ....[10]....
        /*00a4*/ 	.word	0x000113a0


	//   ....[11]....
        /*00a8*/ 	.word	0x00011440


	//   ....[12]....
        /*00ac*/ 	.word	0x000114b0


	//   ....[13]....
        /*00b0*/ 	.word	0x00011520


	//   ....[14]....
        /*00b4*/ 	.word	0x000115a0


	//   ....[15]....
        /*00b8*/ 	.word	0x00011920


	//   ....[16]....
        /*00bc*/ 	.word	0x00011990


	//   ....[17]....
        /*00c0*/ 	.word	0x00011a00


	//   ....[18]....
        /*00c4*/ 	.word	0x00011a70


	//   ....[19]....
        /*00c8*/ 	.word	0x00011ae0


	//----- nvinfo : EIATTR_VRC_CTA_INIT_COUNT
	.align		4
.L_1734:
        /*00cc*/ 	.byte	0x02, 0x4a
	.zero		1
	.zero		1


	//----- nvinfo : EIATTR_EXIT_INSTR_OFFSETS
	.align		4
        /*00d0*/ 	.byte	0x04, 0x1c
        /*00d2*/ 	.short	(.L_1736 - .L_1735)


	//   ....[0]....
.L_1735:
        /*00d4*/ 	.word	0x00000560


	//   ....[1]....
        /*00d8*/ 	.word	0x00011330


	//----- nvinfo : EIATTR_INDIRECT_BRANCH_TARGETS
	.align		4
.L_1736:
        /*00dc*/ 	.byte	0x04, 0x34
        /*00de*/ 	.short	(.L_1738 - .L_1737)


	//   ....[0]....
.L_1737:
        /*00e0*/ 	.word	.L_x_28578@srel
        /*00e4*/ 	.short	0x0
        /*00e6*/ 	.short	0x0
        /*00e8*/ 	.word	0x3
        /*00ec*/ 	.word	.L_x_28579@srel
        /*00f0*/ 	.word	.L_x_28580@srel
        /*00f4*/ 	.word	.L_x_28581@srel


	//----- nvinfo : EIATTR_MAX_THREADS
	.align		4
.L_1738:
        /*00f8*/ 	.byte	0x04, 0x05
        /*00fa*/ 	.short	(.L_1740 - .L_1739)
.L_1739:
        /*00fc*/ 	.word	0x00000080
        /*0100*/ 	.word	0x00000001
        /*0104*/ 	.word	0x00000001


	//----- nvinfo : EIATTR_CRS_STACK_SIZE
	.align		4
.L_1740:
        /*0108*/ 	.byte	0x04, 0x1e
        /*010a*/ 	.short	(.L_1742 - .L_1741)
.L_1741:
        /*010c*/ 	.word	0x00000000


	//----- nvinfo : EIATTR_CBANK_PARAM_SIZE
	.align		4
.L_1742:
        /*0110*/ 	.byte	0x03, 0x19
        /*0112*/ 	.short	0x00e8


	//----- nvinfo : EIATTR_PARAM_CBANK
	.align		4
        /*0114*/ 	.byte	0x04, 0x0a
        /*0116*/ 	.short	(.L_1744 - .L_1743)
	.align		4
.L_1743:
        /*0118*/ 	.word	index@(.nv.constant0._ZN10layer_norm13ln_fwd_kernelINS_13Kernel_traitsIf13__nv_bfloat16S2_S2_fjLj768ELj1ELj4ELj1ELj16ENS_18Kernel_traits_baseILj768EfS2_S2_S2_fjLj128EEEEELb1ELb0ELb0ELb1EEEvNS_9FwdParamsE)
        /*011c*/ 	.short	0x0380
        /*011e*/ 	.short	0x00e8


	//----- nvinfo : EIATTR_SW_WAR
	.align		4
.L_1744:
        /*0120*/ 	.byte	0x04, 0x36
        /*0122*/ 	.short	(.L_1746 - .L_1745)
.L_1745:
        /*0124*/ 	.word	0x00000008
.L_1746:


//--------------------- .nv.info._ZN10layer_norm13ln_fwd_kernelINS_13Kernel_traitsIf13__nv_bfloat16S2_S2_fjLj768ELj1ELj4ELj1ELj16ENS_18Kernel_traits_baseILj768EfS2_S2_S2_fjLj128EEEEELb1ELb0ELb1ELb0EEEvNS_9FwdParamsE --------------------------
	.section	.nv.info._ZN10layer_norm13ln_fwd_kernelINS_13Kernel_traitsIf13__nv_bfloat16S2_S2_fjLj768ELj1ELj4ELj1ELj16ENS_18Kernel_traits_baseILj768EfS2_S2_S2_fjLj128EEEEELb1ELb0ELb1ELb0EEEvNS_9FwdParamsE,"",@"SHT_CUDA_INFO"
	.sectionflags	@""
	.align	4


	//----- nvinfo : EIATTR_CUDA_API_VERSION
	.align		4
        /*0000*/ 	.byte	0x04, 0x37
        /*0002*/ 	.short	(.L_1748 - .L_1747)
.L_1747:
        /*0004*/ 	.word	0x00000082


	//----- nvinfo : EIATTR_KPARAM_INFO
	.align		4
.L_1748:
        /*0008*/ 	.byte	0x04, 0x17
        /*000a*/ 	.short	(.L_1750 - .L_1749)
.L_1749:
        /*000c*/ 	.word	0x00000000
        /*0010*/ 	.short	0x0000
        /*0012*/ 	.short	0x0000
        /*0014*/ 	.byte	0x00, 0xf0, 0xa1, 0x03


	//----- nvinfo : EIATTR_SPARSE_MMA_MASK
	.align		4
.L_1750:
        /*0018*/ 	.byte	0x03, 0x50
        /*001a*/ 	.short	0x0000


	//----- nvinfo : EIATTR_MAXREG_COUNT
	.align		4
        /*001c*/ 	.byte	0x03, 0x1b
        /*001e*/ 	.short	0x00ff


	//----- nvinfo : EIATTR_MERCURY_ISA_VERSION
	.align		4
        /*0020*/ 	.byte	0x03, 0x5f
        /*0022*/ 	.short	0x0101


	//----- nvinfo : EIATTR_COOP_GROUP_MASK_REGIDS
	.align		4
        /*0024*/ 	.byte	0x04, 0x29
        /*0026*/ 	.short	(.L_1752 - .L_1751)


	//   ....[0]....
.L_1751:
        /*0028*/ 	.word	0xffffffff


	//   ....[1]....
        /*002c*/ 	.word	0xffffffff


	//   ....[2]....
        /*0030*/ 	.word	0xffffffff


	//   ....[3]....
        /*0034*/ 	.word	0xffffffff


	//   ....[4]....
        /*0038*/ 	.word	0xffffffff


	//   ....[5]....
        /*003c*/ 	.word	0xffffffff


	//   ....[6]....
        /*0040*/ 	.word	0xffffffff


	//   ....[7]....
        /*0044*/ 	.word	0xffffffff


	//   ....[8]....
        /*0048*/ 	.word	0xffffffff


	//   ....[9]....
        /*004c*/ 	.word	0xffffffff


	//   ....[10]....
        /*0050*/ 	.word	0x0500006c


	//   ....[11]....
        /*0054*/ 	.word	0x0500006c


	//   ....[12]....
        /*0058*/ 	.word	0x0500006c


	//   ....[13]....
        /*005c*/ 	.word	0x0500006c


	//   ....[14]....
        /*0060*/ 	.word	0x0500006c


	//   ....[15]....
        /*0064*/ 	.word	0x0500006c


	//   ....[16]....
        /*0068*/ 	.word	0x0500006c


	//   ....[17]....
        /*006c*/ 	.word	0x0500006c


	//   ....[18]....
        /*0070*/ 	.word	0x0500006c


	//   ....[19]....
        /*0074*/ 	.word	0x0500006c


	//----- nvinfo : EIATTR_COOP_GROUP_INSTR_OFFSETS
	.align		4
.L_1752:
        /*0078*/ 	.byte	0x04, 0x28
        /*007a*/ 	.short	(.L_1754 - .L_1753)


	//   ....[0]....
.L_1753:
        /*007c*/ 	.word	0x00012e60


	//   ....[1]....
        /*0080*/ 	.word	0x00012e90


	//   ....[2]....
        /*0084*/ 	.word	0x00012eb0


	//   ....[3]....
        /*0088*/ 	.word	0x00012ed0


	//   ....[4]....
        /*008c*/ 	.word	0x00012ef0


	//   ....[5]....
        /*0090*/ 	.word	0x00013230


	//   ....[6]....
        /*0094*/ 	.word	0x00013250


	//   ....[7]....
        /*0098*/ 	.word	0x00013270


	//   ....[8]....
        /*009c*/ 	.word	0x00013290


	//   ....[9]....
        /*00a0*/ 	.word	0x000132b0


	//   ....[10]....
        /*00a4*/ 	.word	0x00013b50


	//   ....[11]....
        /*00a8*/ 	.word	0x00013c00


	//   ....[12]....
        /*00ac*/ 	.word	0x00013c70


	//   ....[13]....
        /*00b0*/ 	.word	0x00013ce0


	//   ....[14]....
        /*00b4*/ 	.word	0x00013d50


	//   ....[15]....
        /*00b8*/ 	.word	0x000140e0


	//   ....[16]....
        /*00bc*/ 	.word	0x00014150


	//   ....[17]....
        /*00c0*/ 	.word	0x000141c0


	//   ....[18]....
        /*00c4*/ 	.word	0x00014230


	//   ....[19]....
        /*00c8*/ 	.word	0x000142a0


	//----- nvinfo : EIATTR_VRC_CTA_INIT_COUNT
	.align		4
.L_1754:
        /*00cc*/ 	.byte	0x02, 0x4a
	.zero		1
	.zero		1


	//----- nvinfo : EIATTR_EXIT_INSTR_OFFSETS
	.align		4
        /*00d0*/ 	.byte	0x04, 0x1c
        /*00d2*/ 	.short	(.L_1756 - .L_1755)


	//   ....[0]....
.L_1755:
        /*00d4*/ 	.word	0x00000780


	//   ....[1]....
        /*00d8*/ 	.word	0x00013ae0


	//----- nvinfo : EIATTR_MAX_THREADS
	.align		4
.L_1756:
        /*00dc*/ 	.byte	0x04, 0x05
        /*00de*/ 	.short	(.L_1758 - .L_1757)
.L_1757:
        /*00e0*/ 	.word	0x00000080
        /*00e4*/ 	.word	0x00000001
        /*00e8*/ 	.word	0x00000001


	//----- nvinfo : EIATTR_CRS_STACK_SIZE
	.align		4
.L_1758:
        /*00ec*/ 	.byte	0x04, 0x1e
        /*00ee*/ 	.short	(.L_1760 - .L_1759)
.L_1759:
        /*00f0*/ 	.word	0x00000000


	//----- nvinfo : EIATTR_CBANK_PARAM_SIZE
	.align		4
.L_1760:
        /*00f4*/ 	.byte	0x03, 0x19
        /*00f6*/ 	.short	0x00e8


	//----- nvinfo : EIATTR_PARAM_CBANK
	.align		4
        /*00f8*/ 	.byte	0x04, 0x0a
        /*00fa*/ 	.short	(.L_1762 - .L_1761)
	.align		4
.L_1761:
        /*00fc*/ 	.word	index@(.nv.constant0._ZN10layer_norm13ln_fwd_kernelINS_13Kernel_traitsIf13__nv_bfloat16S2_S2_fjLj768ELj1ELj4ELj1ELj16ENS_18Kernel_traits_baseILj768EfS2_S2_S2_fjLj128EEEEELb1ELb0ELb1ELb0EEEvNS_9FwdParamsE)
        /*0100*/ 	.short	0x0380
        /*0102*/ 	.short	0x00e8


	//----- nvinfo : EIATTR_SW_WAR
	.align		4
.L_1762:
        /*0104*/ 	.byte	0x04, 0x36
        /*0106*/ 	.short	(.L_1764 - .L_1763)
.L_1763:
        /*0108*/ 	.word	0x00000008
.L_1764:


//--------------------- .nv.info._ZN10layer_norm13ln_fwd_kernelINS_13Kernel_traitsIf13__nv_bfloat16S2_S2_fjLj768ELj1ELj4ELj1ELj16ENS_18Kernel_traits_baseILj768EfS2_S2_S2_fjLj128EEEEELb1ELb0ELb1ELb1EEEvNS_9FwdParamsE --------------------------
	.section	.nv.info._ZN10layer_norm13ln_fwd_kernelINS_13Kernel_traitsIf13__nv_bfloat16S2_S2_fjLj768ELj1ELj4ELj1ELj16ENS_18Kernel_traits_baseILj768EfS2_S2_S2_fjLj128EEEEELb1ELb0ELb1ELb1EEEvNS_9FwdParamsE,"",@"SHT_CUDA_INFO"
	.sectionflags	@""
	.align	4


	//----- nvinfo : EIATTR_CUDA_API_VERSION
	.align		4
        /*0000*/ 	.byte	0x04, 0x37
        /*0002*/ 	.short	(.L_1766 - .L_1765)
.L_1765:
        /*0004*/ 	.word	0x00000082


	//----- nvinfo : EIATTR_KPARAM_INFO
	.align		4
.L_1766:
        /*0008*/ 	.byte	0x04, 0x17
        /*000a*/ 	.short	(.L_1768 - .L_1767)
.L_1767:
        /*000c*/ 	.word	0x00000000
        /*0010*/ 	.short	0x0000
        /*0012*/ 	.short	0x0000
        /*0014*/ 	.byte	0x00, 0xf0, 0xa1, 0x03


	//----- nvinfo : EIATTR_SPARSE_MMA_MASK
	.align		4
.L_1768:
        /*0018*/ 	.byte	0x03, 0x50
        /*001a*/ 	.short	0x0000


	//----- nvinfo : EIATTR_MAXREG_COUNT
	.align		4
        /*001c*/ 	.byte	0x03, 0x1b
        /*001e*/ 	.short	0x00ff


	//----- nvinfo : EIATTR_MERCURY_ISA_VERSION
	.align		4
        /*0020*/ 	.byte	0x03, 0x5f
        /*0022*/ 	.short	0x0101


	//----- nvinfo : EIATTR_COOP_GROUP_MASK_REGIDS
	.align		4
        /*0024*/ 	.byte	0x04, 0x29
        /*0026*/ 	.short	(.L_1770 - .L_1769)


	//   ....[0]....
.L_1769:
        /*0028*/ 	.word	0xffffffff


	//   ....[1]....
        /*002c*/ 	.word	0xffffffff


	//   ....[2]....
        /*0030*/ 	.word	0xffffffff


	//   ....[3]....
        /*0034*/ 	.word	0xffffffff


	//   ....[4]....
        /*0038*/ 	.word	0xffffffff


	//   ....[5]....
        /*003c*/ 	.word	0xffffffff


	//   ....[6]....
        /*0040*/ 	.word	0xffffffff


	//   ....[7]....
        /*0044*/ 	.word	0xffffffff


	//   ....[8]....
        /*0048*/ 	.word	0xffffffff


	//   ....[9]....
        /*004c*/ 	.word	0xffffffff


	//   ....[10]....
        /*0050*/ 	.word	0x05000066


	//   ....[11]....
        /*0054*/ 	.word	0x05000066


	//   ....[12]....
        /*0058*/ 	.word	0x05000066


	//   ....[13]....
        /*005c*/ 	.word	0x05000066


	//   ....[14]....
        /*0060*/ 	.word	0x05000066


	//   ....[15]....
        /*0064*/ 	.word	0x05000066


	//   ....[16]....
        /*0068*/ 	.word	0x05000066


	//   ....[17]....
        /*006c*/ 	.word	0x05000066


	//   ....[18]....
        /*0070*/ 	.word	0x05000066


	//   ....[19]....
        /*0074*/ 	.word	0x05000066


	//----- nvinfo : EIATTR_COOP_GROUP_INSTR_OFFSETS
	.align		4
.L_1770:
        /*0078*/ 	.byte	0x04, 0x28
        /*007a*/ 	.short	(.L_1772 - .L_1771)


	//   ....[0]....
.L_1771:
        /*007c*/ 	.word	0x000123a0


	//   ....[1]....
        /*0080*/ 	.word	0x000123d0


	//   ....[2]....
        /*0084*/ 	.word	0x000123f0


	//   ....[3]....
        /*0088*/ 	.word	0x00012410


	//   ....[4]....
        /*008c*/ 	.word	0x00012430


	//   ....[5]....
        /*0090*/ 	.word	0x00012760


	//   ....[6]....
        /*0094*/ 	.word	0x00012780


	//   ....[7]....
        /*0098*/ 	.word	0x000127a0


	//   ....[8]....
        /*009c*/ 	.word	0x000127c0


	//   ....[9]....
        /*00a0*/ 	.word	0x000127e0


	//   ....[10]....
        /*00a4*/ 	.word	0x00012ff0


	//   ....[11]....
        /*00a8*/ 	.word	0x000130a0


	//   ....[12]....
        /*00ac*/ 	.word	0x00013110


	//   ....[13]....
        /*00b0*/ 	.word	0x00013180


	//   ....[14]....
        /*00b4*/ 	.word	0x000131f0


	//   ....[15]....
        /*00b8*/ 	.word	0x00013570


	//   ....[16]....
        /*00bc*/ 	.word	0x000135e0


	//   ....[17]....
        /*00c0*/ 	.word	0x00013650


	//   ....[18]....
        /*00c4*/ 	.word	0x000136c0


	//   ....[19]....
        /*00c8*/ 	.word	0x00013730


	//----- nvinfo : EIATTR_VRC_CTA_INIT_COUNT
	.align		4
.L_1772:
        /*00cc*/ 	.byte	0x02, 0x4a
	.zero		1
	.zero		1


	//----- nvinfo : EIATTR_EXIT_INSTR_OFFSETS
	.align		4
        /*00d0*/ 	.byte	0x04, 0x1c
        /*00d2*/ 	.short	(.L_1774 - .L_1773)


	//   ....[0]....
.L_1773:
        /*00d4*/ 	.word	0x00000580


	//   ....[1]....
        /*00d8*/ 	.word	0x00012f80


	//----- nvinfo : EIATTR_MAX_THREADS
	.align		4
.L_1774:
        /*00dc*/ 	.byte	0x04, 0x05
        /*00de*/ 	.short	(.L_1776 - .L_1775)
.L_1775:
        /*00e0*/ 	.word	0x00000080
        /*00e4*/ 	.word	0x00000001
        /*00e8*/ 	.word	0x00000001


	//----- nvinfo : EIATTR_CRS_STACK_SIZE
	.align		4
.L_1776:
        /*00ec*/ 	.byte	0x04, 0x1e
        /*00ee*/ 	.short	(.L_1778 - .L_1777)
.L_1777:
        /*00f0*/ 	.word	0x00000000


	//----- nvinfo : EIATTR_CBANK_PARAM_SIZE
	.align		4
.L_1778:
        /*00f4*/ 	.byte	0x03, 0x19
        /*00f6*/ 	.short	0x00e8


	//----- nvinfo : EIATTR_PARAM_CBANK
	.align		4
        /*00f8*/ 	.byte	0x04, 0x0a
        /*00fa*/ 	.short	(.L_1780 - .L_1779)
	.align		4
.L_1779:
        /*00fc*/ 	.word	index@(.nv.constant0._ZN10layer_norm13ln_fwd_kernelINS_13Kernel_traitsIf13__nv_bfloat16S2_S2_fjLj768ELj1ELj4ELj1ELj16ENS_18Kernel_traits_baseILj768EfS2_S2_S2_fjLj128EEEEELb1ELb0ELb1ELb1EEEvNS_9FwdParamsE)
        /*0100*/ 	.short	0x0380
        /*0102*/ 	.short	0x00e8


	//----- nvinfo : EIATTR_SW_WAR
	.align		4
.L_1780:
        /*0104*/ 	.byte	0x04, 0x36
        /*0106*/ 	.short	(.L_1782 - .L_1781)
.L_1781:
        /*0108*/ 	.word	0x00000008
.L_1782:


//--------------------- .nv.info._ZN10layer_norm13ln_fwd_kernelINS_13Kernel_traitsIf13__nv_bfloat16S2_S2_fjLj768ELj1ELj4ELj1ELj16ENS_18Kernel_traits_baseILj768EfS2_S2_S2_fjLj128EEEEELb1ELb1ELb0ELb0EEEvNS_9FwdParamsE --------------------------
	.section	.nv.info._ZN10layer_norm13ln_fwd_kernelINS_13Kernel_traitsIf13__nv_bfloat16S2_S2_fjLj768ELj1ELj4ELj1ELj16ENS_18Kernel_traits_baseILj768EfS2_S2_S2_fjLj128EEEEELb1ELb1ELb0ELb0EEEvNS_9FwdParamsE,"",@"SHT_CUDA_INFO"
	.sectionflags	@""
	.align	4


	//----- nvinfo : EIATTR_CUDA_API_VERSION
	.align		4
        /*0000*/ 	.byte	0x04, 0x37
        /*0002*/ 	.short	(.L_1784 - .L_1783)
.L_1783:
        /*0004*/ 	.word	0x00000082


	//----- nvinfo : EIATTR_KPARAM_INFO
	.align		4
.L_1784:
        /*0008*/ 	.byte	0x04, 0x17
        /*000a*/ 	.short	(.L_1786 - .L_1785)
.L_1785:
        /*000c*/ 	.word	0x00000000
        /*0010*/ 	.short	0x0000
        /*0012*/ 	.short	0x0000
        /*0014*/ 	.byte	0x00, 0xf0, 0xa1, 0x03


	//----- nvinfo : EIATTR_SPARSE_MMA_MASK
	.align		4
.L_1786:
        /*0018*/ 	.byte	0x03, 0x50
        /*001a*/ 	.short	0x0000


	//----- nvinfo : EIATTR_MAXREG_COUNT
	.align		4
        /*001c*/ 	.byte	0x03, 0x1b
        /*001e*/ 	.short	0x00ff


	//----- nvinfo : EIATTR_MERCURY_ISA_VERSION
	.align		4
        /*0020*/ 	.byte	0x03, 0x5f
        /*0022*/ 	.short	0x0101


	//----- nvinfo : EIATTR_COOP_GROUP_MASK_REGIDS
	.align		4
        /*0024*/ 	.byte	0x04, 0x29
        /*0026*/ 	.short	(.L_1788 - .L_1787)


	//   ....[0]....
.L_1787:
        /*0028*/ 	.word	0xffffffff


	//   ....[1]....
        /*002c*/ 	.word	0xffffffff


	//   ....[2]....
        /*0030*/ 	.word	0xffffffff


	//   ....[3]....
        /*0034*/ 	.word	0xffffffff


	//   ....[4]....
        /*0038*/ 	.word	0xffffffff


	//   ....[5]....
        /*003c*/ 	.word	0xffffffff


	//   ....[6]....
        /*0040*/ 	.word	0xffffffff


	//   ....[7]....
        /*0044*/ 	.word	0xffffffff


	//   ....[8]....
        /*0048*/ 	.word	0xffffffff


	//   ....[9]....
        /*004c*/ 	.word	0xffffffff


	//   ....[10]....
        /*0050*/ 	.word	0x05000074


	//   ....[11]....
        /*0054*/ 	.word	0x05000074


	//   ....[12]....
        /*0058*/ 	.word	0x05000074


	//   ....[13]....
        /*005c*/ 	.word	0x05000074


	//   ....[14]....
        /*0060*/ 	.word	0x05000074


	//   ....[15]....
        /*0064*/ 	.word	0x05000074


	//   ....[16]....
        /*0068*/ 	.word	0x05000074


	//   ....[17]....
        /*006c*/ 	.word	0x05000074


	//   ....[18]....
        /*0070*/ 	.word	0x05000074


	//   ....[19]....
        /*0074*/ 	.word	0x05000074


	//----- nvinfo : EIATTR_COOP_GROUP_INSTR_OFFSETS
	.align		4
.L_1788:
        /*0078*/ 	.byte	0x04, 0x28
        /*007a*/ 	.short	(.L_1790 - .L_1789)


	//   ....[0]....
.L_1789:
        /*007c*/ 	.word	0x00010df0


	//   ....[1]....
        /*0080*/ 	.word	0x00010e20


	//   ....[2]....
        /*0084*/ 	.word	0x00010e40


	//   ....[3]....
        /*0088*/ 	.word	0x00010e60


	//   ....[4]....
        /*008c*/ 	.word	0x00010e80


	//   ....[5]....
        /*0090*/ 	.word	0x000111c0


	//   ....[6]....
        /*0094*/ 	.word	0x000111e0


	//   ....[7]....
        /*0098*/ 	.word	0x00011200


	//   ....[8]....
        /*009c*/ 	.word	0x00011220


	//   ....[9]....
        /*00a0*/ 	.word	0x00011240


	//   ....[10]....
        /*00a4*/ 	.word	0x00011a90


	//   ....[11]....
        /*00a8*/ 	.word	0x00011b40


	//   ....[12]....
        /*00ac*/ 	.word	0x00011bb0


	//   ....[13]....
        /*00b0*/ 	.word	0x00011c20


	//   ....[14]....
        /*00b4*/ 	.word	0x00011c90


	//   ....[15]....
        /*00b8*/ 	.word	0x00012010


	//   ....[16]....
        /*00bc*/ 	.word	0x00012080


	//   ....[17]....
        /*00c0*/ 	.word	0x000120f0


	//   ....[18]....
        /*00c4*/ 	.word	0x00012160


	//   ....[19]....
        /*00c8*/ 	.word	0x000121d0


	//----- nvinfo : EIATTR_VRC_CTA_INIT_COUNT
	.align		4
.L_1790:
        /*00cc*/ 	.byte	0x02, 0x4a
	.zero		1
	.zero		1


	//----- nvinfo : EIATTR_EXIT_INSTR_OFFSETS
	.align		4
        /*00d0*/ 	.byte	0x04, 0x1c
        /*00d2*/ 	.short	(.L_1792 - .L_1791)


	//   ....[0]....
.L_1791:
        /*00d4*/ 	.word	0x000008f0


	//   ....[1]....
        /*00d8*/ 	.word	0x00011a20


	//----- nvinfo : EIATTR_INDIRECT_BRANCH_TARGETS
	.align		4
.L_1792:
        /*00dc*/ 	.byte	0x04, 0x34
        /*00de*/ 	.short	(.L_1794 - .L_1793)


	//   ....[0]....
.L_1793:
        /*00e0*/ 	.word	.L_x_28582@srel
        /*00e4*/ 	.short	0x0
        /*00e6*/ 	.short	0x0
        /*00e8*/ 	.word	0x3
        /*00ec*/ 	.word	.L_x_28583@srel
        /*00f0*/ 	.word	.L_x_28584@srel
        /*00f4*/ 	.word	.L_x_28585@srel


	//----- nvinfo : EIATTR_MAX_THREADS
	.align		4
.L_1794:
        /*00f8*/ 	.byte	0x04, 0x05
        /*00fa*/ 	.short	(.L_1796 - .L_1795)
.L_1795:
        /*00fc*/ 	.word	0x00000080
        /*0100*/ 	.word	0x00000001
        /*0104*/ 	.word	0x00000001


	//----- nvinfo : EIATTR_CRS_STACK_SIZE
	.align		4
.L_1796:
        /*0108*/ 	.byte	0x04, 0x1e
        /*010a*/ 	.short	(.L_1798 - .L_1797)
.L_1797:
        /*010c*/ 	.word	0x00000000


	//----- nvinfo : EIATTR_CBANK_PARAM_SIZE
	.align		4
.L_1798:
        /*0110*/ 	.byte	0x03, 0x19
        /*0112*/ 	.short	0x00e8


	//----- nvinfo : EIATTR_PARAM_CBANK
	.align		4
        /*0114*/ 	.byte	0x04, 0x0a
        /*0116*/ 	.short	(.L_1800 - .L_1799)
	.align		4
.L_1799:
        /*0118*/ 	.word	index@(.nv.constant0._ZN10layer_norm13ln_fwd_kernelINS_13Kernel_traitsIf13__nv_bfloat16S2_S2_fjLj768ELj1ELj4ELj1ELj16ENS_18Kernel_traits_baseILj768EfS2_S2_S2_fjLj128EEEEELb1ELb1ELb0ELb0EEEvNS_9FwdParamsE)
        /*011c*/ 	.short	0x0380
        /*011e*/ 	.short	0x00e8


	//----- nvinfo : EIATTR_SW_WAR
	.align		4
.L_1800:
        /*0120*/ 	.byte	0x04, 0x36
        /*0122*/ 	.short	(.L_1802 - .L_1801)
.L_1801:
        /*0124*/ 	.word	0x00000008
.L_1802:


//--------------------- .nv.info._ZN10layer_norm13ln_fwd_kernelINS_13Kernel_traitsIf13__nv_bfloat16S2_S2_fjLj768ELj1ELj4ELj1ELj16ENS_18Kernel_traits_baseILj768EfS2_S2_S2_fjLj128EEEEELb1ELb1ELb0ELb1EEEvNS_9FwdParamsE --------------------------
	.section	.nv.info._ZN10layer_norm13ln_fwd_kernelINS_13Kernel_traitsIf13__nv_bfloat16S2_S2_fjLj768ELj1ELj4ELj1ELj16ENS_18Kernel_traits_baseILj768EfS2_S2_S2_fjLj128EEEEELb1ELb1ELb0ELb1EEEvNS_9FwdParamsE,"",@"SHT_CUDA_INFO"
	.sectionflags	@""
	.align	4


	//----- nvinfo : EIATTR_CUDA_API_VERSION
	.align		4
        /*0000*/ 	.byte	0x04, 0x37
        /*0002*/ 	.short	(.L_1804 - .L_1803)
.L_1803:
        /*0004*/ 	.word	0x00000082


	//----- nvinfo : EIATTR_KPARAM_INFO
	.align		4
.L_1804:
        /*0008*/ 	.byte	0x04, 0x17
        /*000a*/ 	.short	(.L_1806 - .L_1805)
.L_1805:
        /*000c*/ 	.word	0x00000000
        /*0010*/ 	.short	0x0000
        /*0012*/ 	.short	0x0000
        /*0014*/ 	.byte	0x00, 0xf0, 0xa1, 0x03


	//----- nvinfo : EIATTR_SPARSE_MMA_MASK
	.align		4
.L_1806:
        /*0018*/ 	.byte	0x03, 0x50
        /*001a*/ 	.short	0x0000


	//----- nvinfo : EIATTR_MAXREG_COUNT
	.align		4
        /*001c*/ 	.byte	0x03, 0x1b
        /*001e*/ 	.short	0x00ff


	//----- nvinfo : EIATTR_MERCURY_ISA_VERSION
	.align		4
        /*0020*/ 	.byte	0x03, 0x5f
        /*0022*/ 	.short	0x0101


	//----- nvinfo : EIATTR_COOP_GROUP_MASK_REGIDS
	.align		4
        /*0024*/ 	.byte	0x04, 0x29
        /*0026*/ 	.short	(.L_1808 - .L_1807)


	//   ....[0]....
.L_1807:
        /*0028*/ 	.word	0xffffffff


	//   ....[1]....
        /*002c*/ 	.word	0xffffffff


	//   ....[2]....
        /*0030*/ 	.word	0xffffffff


	//   ....[3]....
        /*0034*/ 	.word	0xffffffff


	//   ....[4]....
        /*0038*/ 	.word	0xffffffff


	//   ....[5]....
        /*003c*/ 	.word	0xffffffff


	//   ....[6]....
        /*0040*/ 	.word	0xffffffff


	//   ....[7]....
        /*0044*/ 	.word	0xffffffff


	//   ....[8]....
        /*0048*/ 	.word	0xffffffff


	//   ....[9]....
        /*004c*/ 	.word	0xffffffff


	//   ....[10]....
        /*0050*/ 	.word	0x0500006f


	//   ....[11]....
        /*0054*/ 	.word	0x0500006f


	//   ....[12]....
        /*0058*/ 	.word	0x0500006f


	//   ....[13]....
        /*005c*/ 	.word	0x0500006f


	//   ....[14]....
        /*0060*/ 	.word	0x0500006f


	//   ....[15]....
        /*0064*/ 	.word	0x0500006f


	//   ....[16]....
        /*0068*/ 	.word	0x0500006f


	//   ....[17]....
        /*006c*/ 	.word	0x0500006f


	//   ....[18]....
        /*0070*/ 	.word	0x0500006f


	//   ....[19]....
        /*0074*/ 	.word	0x0500006f


	//----- nvinfo : EIATTR_COOP_GROUP_INSTR_OFFSETS
	.align		4
.L_1808:
        /*0078*/ 	.byte	0x04, 0x28
        /*007a*/ 	.short	(.L_1810 - .L_1809)


	//   ....[0]....
.L_1809:
        /*007c*/ 	.word	0x000107c0


	//   ....[1]....
        /*0080*/ 	.word	0x000107e0


	//   ....[2]....
        /*0084*/ 	.word	0x00010800


	//   ....[3]....
        /*0088*/ 	.word	0x00010820


	//   ....[4]....
        /*008c*/ 	.word	0x00010850


	//   ....[5]....
        /*0090*/ 	.word	0x00010b80


	//   ....[6]....
        /*0094*/ 	.word	0x00010ba0


	//   ....[7]....
        /*0098*/ 	.word	0x00010bc0


	//   ....[8]....
        /*009c*/ 	.word	0x00010be0


	//   ....[9]....
        /*00a0*/ 	.word	0x00010c00


	//   ....[10]....
        /*00a4*/ 	.word	0x00011370


	//   ....[11]....
        /*00a8*/ 	.word	0x00011410


	//   ....[12]....
        /*00ac*/ 	.word	0x00011480


	//   ....[13]....
        /*00b0*/ 	.word	0x000114f0


	//   ....[14]....
        /*00b4*/ 	.word	0x00011570


	//   ....[15]....
        /*00b8*/ 	.word	0x000118f0


	//   ....[16]....
        /*00bc*/ 	.word	0x00011960


	//   ....[17]....
        /*00c0*/ 	.word	0x000119d0


	//   ....[18]....
        /*00c4*/ 	.word	0x00011a40


	//   ....[19]....
        /*00c8*/ 	.word	0x00011ab0


	//----- nvinfo : EIATTR_VRC_CTA_INIT_COUNT
	.align		4
.L_1810:
        /*00cc*/ 	.byte	0x02, 0x4a
	.zero		1
	.zero		1


	//----- nvinfo : EIATTR_EXIT_INSTR_OFFSETS
	.align		4
        /*00d0*/ 	.byte	0x04, 0x1c
        /*00d2*/ 	.short	(.L_1812 - .L_1811)


	//   ....[0]....
.L_1811:
        /*00d4*/ 	.word	0x00000670


	//   ....[1]....
        /*00d8*/ 	.word	0x00011300


	//----- nvinfo : EIATTR_INDIRECT_BRANCH_TARGETS
	.align		4
.L_1812:
        /*00dc*/ 	.byte	0x04, 0x34
        /*00de*/ 	.short	(.L_1814 - .L_1813)


	//   ....[0]....
.L_1813:
        /*00e0*/ 	.word	.L_x_28586@srel
        /*00e4*/ 	.short	0x0
        /*00e6*/ 	.short	0x0
        /*00e8*/ 	.word	0x3
        /*00ec*/ 	.word	.L_x_28587@srel
        /*00f0*/ 	.word	.L_x_28588@srel
        /*00f4*/ 	.word	.L_x_28589@srel


	//----- nvinfo : EIATTR_MAX_THREADS
	.align		4
.L_1814:
        /*00f8*/ 	.byte	0x04, 0x05
        /*00fa*/ 	.short	(.L_1816 - .L_1815)
.L_1815:
        /*00fc*/ 	.word	0x00000080
        /*0100*/ 	.word	0x00000001
        /*0104*/ 	.word	0x00000001


	//----- nvinfo : EIATTR_CRS_STACK_SIZE
	.align		4
.L_1816:
        /*0108*/ 	.byte	0x04, 0x1e
        /*010a*/ 	.short	(.L_1818 - .L_1817)
.L_1817:
        /*010c*/ 	.word	0x00000000


	//----- nvinfo : EIATTR_CBANK_PARAM_SIZE
	.align		4
.L_1818:
        /*0110*/ 	.byte	0x03, 0x19
        /*0112*/ 	.short	0x00e8


	//----- nvinfo : EIATTR_PARAM_CBANK
	.align		4
        /*0114*/ 	.byte	0x04, 0x0a
        /*0116*/ 	.short	(.L_1820 - .L_1819)
	.align		4
.L_1819:
        /*0118*/ 	.word	index@(.nv.constant0._ZN10layer_norm13ln_fwd_kernelINS_13Kernel_traitsIf13__nv_bfloat16S2_S2_fjLj768ELj1ELj4ELj1ELj16ENS_18Kernel_traits_baseILj768EfS2_S2_S2_fjLj128EEEEELb1ELb1ELb0ELb1EEEvNS_9FwdParamsE)
        /*011c*/ 	.short	0x0380
        /*011e*/ 	.short	0x00e8


	//----- nvinfo : EIATTR_SW_WAR
	.align		4
.L_1820:
        /*0120*/ 	.byte	0x04, 0x36
        /*0122*/ 	.short	(.L_1822 - .L_1821)
.L_1821:
        /*0124*/ 	.word	0x00000008
.L_1822:


//--------------------- .nv.info._ZN10layer_norm13ln_fwd_kernelINS_13Kernel_traitsIf13__nv_bfloat16S2_S2_fjLj768ELj1ELj4ELj1ELj16ENS_18Kernel_traits_baseILj768EfS2_S2_S2_fjLj128EEEEELb1ELb1ELb1ELb0EEEvNS_9FwdParamsE --------------------------
	.section	.nv.info._ZN10layer_norm13ln_fwd_kernelINS_13Kernel_traitsIf13__nv_bfloat16S2_S2_fjLj768ELj1ELj4ELj1ELj16ENS_18Kernel_traits_baseILj768EfS2_S2_S2_fjLj128EEEEELb1ELb1ELb1ELb0EEEvNS_9FwdParamsE,"",@"SHT_CUDA_INFO"
	.sectionflags	@""
	.align	4


	//----- nvinfo : EIATTR_CUDA_API_VERSION
	.align		4
        /*0000*/ 	.byte	0x04, 0x37
        /*0002*/ 	.short	(.L_1824 - .L_1823)
.L_1823:
        /*0004*/ 	.word	0x00000082


	//----- nvinfo : EIATTR_KPARAM_INFO
	.align		4
.L_1824:
        /*0008*/ 	.byte	0x04, 0x17
        /*000a*/ 	.short	(.L_1826 - .L_1825)
.L_1825:
        /*000c*/ 	.word	0x00000000
        /*0010*/ 	.short	0x0000
        /*0012*/ 	.short	0x0000
        /*0014*/ 	.byte	0x00, 0xf0, 0xa1, 0x03


	//----- nvinfo : EIATTR_SPARSE_MMA_MASK
	.align		4
.L_1826:
        /*0018*/ 	.byte	0x03, 0x50
        /*001a*/ 	.short	0x0000


	//----- nvinfo : EIATTR_MAXREG_COUNT
	.align		4
        /*001c*/ 	.byte	0x03, 0x1b
        /*001e*/ 	.short	0x00ff


	//----- nvinfo : EIATTR_MERCURY_ISA_VERSION
	.align		4
        /*0020*/ 	.byte	0x03, 0x5f
        /*0022*/ 	.short	0x0101


	//----- nvinfo : EIATTR_COOP_GROUP_MASK_REGIDS
	.align		4
        /*0024*/ 	.byte	0x04, 0x29
        /*0026*/ 	.short	(.L_1828 - .L_1827)


	//   ....[0]....
.L_1827:
        /*0028*/ 	.word	0xffffffff


	//   ....[1]....
        /*002c*/ 	.word	0xffffffff


	//   ....[2]....
        /*0030*/ 	.word	0xffffffff


	//   ....[3]....
        /*0034*/ 	.word	0xffffffff


	//   ....[4]....
        /*0038*/ 	.word	0xffffffff


	//   ....[5]....
        /*003c*/ 	.word	0xffffffff


	//   ....[6]....
        /*0040*/ 	.word	0xffffffff


	//   ....[7]....
        /*0044*/ 	.word	0xffffffff


	//   ....[8]....
        /*0048*/ 	.word	0xffffffff


	//   ....[9]....
        /*004c*/ 	.word	0xffffffff


	//   ....[10]....
        /*0050*/ 	.word	0x05000084


	//   ....[11]....
        /*0054*/ 	.word	0x05000084


	//   ....[12]....
        /*0058*/ 	.word	0x05000084


	//   ....[13]....
        /*005c*/ 	.word	0x05000084


	//   ....[14]....
        /*0060*/ 	.word	0x05000084


	//   ....[15]....
        /*0064*/ 	.word	0x05000084


	//   ....[16]....
        /*0068*/ 	.word	0x05000084


	//   ....[17]....
        /*006c*/ 	.word	0x05000084


	//   ....[18]....
        /*0070*/ 	.word	0x05000084


	//   ....[19]....
        /*0074*/ 	.word	0x05000084


	//----- nvinfo : EIATTR_COOP_GROUP_INSTR_OFFSETS
	.align		4
.L_1828:
        /*0078*/ 	.byte	0x04, 0x28
        /*007a*/ 	.short	(.L_1830 - .L_1829)


	//   ....[0]....
.L_1829:
        /*007c*/ 	.word	0x00012630


	//   ....[1]....
        /*0080*/ 	.word	0x00012650


	//   ....[2]....
        /*0084*/ 	.word	0x00012670


	//   ....[3]....
        /*0088*/ 	.word	0x00012690


	//   ....[4]....
        /*008c*/ 	.word	0x000126c0


	//   ....[5]....
        /*0090*/ 	.word	0x00012a00


	//   ....[6]....
        /*0094*/ 	.word	0x00012a20


	//   ....[7]....
        /*0098*/ 	.word	0x00012a40


	//   ....[8]....
        /*009c*/ 	.word	0x00012a60


	//   ....[9]....
        /*00a0*/ 	.word	0x00012a80


	//   ....[10]....
        /*00a4*/ 	.word	0x00013320


	//   ....[11]....
        /*00a8*/ 	.word	0x000133c0


	//   ....[12]....
        /*00ac*/ 	.word	0x00013430


	//   ....[13]....
        /*00b0*/ 	.word	0x000134a0


	//   ....[14]....
        /*00b4*/ 	.word	0x00013520


	//   ....[15]....
        /*00b8*/ 	.word	0x000138b0


	//   ....[16]....
        /*00bc*/ 	.word	0x00013920


	//   ....[17]....
        /*00c0*/ 	.word	0x00013990


	//   ....[18]....
        /*00c4*/ 	.word	0x00013a00


	//   ....[19]....
        /*00c8*/ 	.word	0x00013a70


	//----- nvinfo : EIATTR_VRC_CTA_INIT_COUNT
	.align		4
.L_1830:
        /*00cc*/ 	.byte	0x02, 0x4a
	.zero		1
	.zero		1


	//----- nvinfo : EIATTR_EXIT_INSTR_OFFSETS
	.align		4
        /*00d0*/ 	.byte	0x04, 0x1c
        /*00d2*/ 	.short	(.L_1832 - .L_1831)


	//   ....[0]....
.L_1831:
        /*00d4*/ 	.word	0x000008f0


	//   ....[1]....
        /*00d8*/ 	.word	0x000132b0


	//----- nvinfo : EIATTR_MAX_THREADS
	.align		4
.L_1832:
        /*00dc*/ 	.byte	0x04, 0x05
        /*00de*/ 	.short	(.L_1834 - .L_1833)
.L_1833:
        /*00e0*/ 	.word	0x00000080
        /*00e4*/ 	.word	0x00000001
        /*00e8*/ 	.word	0x00000001


	//----- nvinfo : EIATTR_CRS_STACK_SIZE
	.align		4
.L_1834:
        /*00ec*/ 	.byte	0x04, 0x1e
        /*00ee*/ 	.short	(.L_1836 - .L_1835)
.L_1835:
        /*00f0*/ 	.word	0x00000000


	//----- nvinfo : EIATTR_CBANK_PARAM_SIZE
	.align		4
.L_1836:
        /*00f4*/ 	.byte	0x03, 0x19
        /*00f6*/ 	.short	0x00e8


	//----- nvinfo : EIATTR_PARAM_CBANK
	.align		4
        /*00f8*/ 	.byte	0x04, 0x0a
        /*00fa*/ 	.short	(.L_1838 - .L_1837)
	.align		4
.L_1837:
        /*00fc*/ 	.word	index@(.nv.constant0._ZN10layer_norm13ln_fwd_kernelINS_13Kernel_traitsIf13__nv_bfloat16S2_S2_fjLj768ELj1ELj4ELj1ELj16ENS_18Kernel_traits_baseILj768EfS2_S2_S2_fjLj128EEEEELb1ELb1ELb1ELb0EEEvNS_9FwdParamsE)
        /*0100*/ 	.short	0x0380
        /*0102*/ 	.short	0x00e8


	//----- nvinfo : EIATTR_SW_WAR
	.align		4
.L_1838:
        /*0104*/ 	.byte	0x04, 0x36
        /*0106*/ 	.short	(.L_1840 - .L_1839)
.L_1839:
        /*0108*/ 	.word	0x00000008
.L_1840:


//--------------------- .nv.info._ZN10layer_norm13ln_fwd_kernelINS_13Kernel_traitsIf13__nv_bfloat16S2_S2_fjLj768ELj1ELj4ELj1ELj16ENS_18Kernel_traits_baseILj768EfS2_S2_S2_fjLj128EEEEELb1ELb1ELb1ELb1EEEvNS_9FwdParamsE --------------------------
	.section	.nv.info._ZN10layer_norm13ln_fwd_kernelINS_13Kernel_traitsIf13__nv_bfloat16S2_S2_fjLj768ELj1ELj4ELj1ELj16ENS_18Kernel_traits_baseILj768EfS2_S2_S2_fjLj128EEEEELb1ELb1ELb1ELb1EEEvNS_9FwdParamsE,"",@"SHT_CUDA_INFO"
	.sectionflags	@""
	.align	4


	//----- nvinfo : EIATTR_CUDA_API_VERSION
	.align		4
        /*0000*/ 	.byte	0x04, 0x37
        /*0002*/ 	.short	(.L_1842 - .L_1841)
.L_1841:
        /*0004*/ 	.word	0x00000082


	//----- nvinfo : EIATTR_KPARAM_INFO
	.align		4
.L_1842:
        /*0008*/ 	.byte	0x04, 0x17
        /*000a*/ 	.short	(.L_1844 - .L_1843)
.L_1843:
        /*000c*/ 	.word	0x00000000
        /*0010*/ 	.short	0x0000
        /*0012*/ 	.short	0x0000
        /*0014*/ 	.byte	0x00, 0xf0, 0xa1, 0x03


	//----- nvinfo : EIATTR_SPARSE_MMA_MASK
	.align		4
.L_1844:
        /*0018*/ 	.byte	0x03, 0x50
        /*001a*/ 	.short	0x0000


	//----- nvinfo : EIATTR_MAXREG_COUNT
	.align		4
        /*001c*/ 	.byte	0x03, 0x1b
        /*001e*/ 	.short	0x00ff


	//----- nvinfo : EIATTR_MERCURY_ISA_VERSION
	.align		4
        /*0020*/ 	.byte	0x03, 0x5f
        /*0022*/ 	.short	0x0101


	//----- nvinfo : EIATTR_COOP_GROUP_MASK_REGIDS
	.align		4
        /*0024*/ 	.byte	0x04, 0x29
        /*0026*/ 	.short	(.L_1846 - .L_1845)


	//   ....[0]....
.L_1845:
        /*0028*/ 	.word	0xffffffff


	//   ....[1]....
        /*002c*/ 	.word	0xffffffff


	//   ....[2]....
        /*0030*/ 	.word	0xffffffff


	//   ....[3]....
        /*0034*/ 	.word	0xffffffff


	//   ....[4]....
        /*0038*/ 	.word	0xffffffff


	//   ....[5]....
        /*003c*/ 	.word	0xffffffff


	//   ....[6]....
        /*0040*/ 	.word	0xffffffff


	//   ....[7]....
        /*0044*/ 	.word	0xffffffff


	//   ....[8]....
        /*0048*/ 	.word	0xffffffff


	//   ....[9]....
        /*004c*/ 	.word	0xffffffff


	//   ....[10]....
        /*0050*/ 	.word	0x05000085


	//   ....[11]....
        /*0054*/ 	.word	0x05000085


	//   ....[12]....
        /*0058*/ 	.word	0x05000085


	//   ....[13]....
        /*005c*/ 	.word	0x05000085


	//   ....[14]....
        /*0060*/ 	.word	0x05000085


	//   ....[15]....
        /*0064*/ 	.word	0x05000085


	//   ....[16]....
        /*0068*/ 	.word	0x05000085


	//   ....[17]....
        /*006c*/ 	.word	0x05000085


	//   ....[18]....
        /*0070*/ 	.word	0x05000085


	//   ....[19]....
        /*0074*/ 	.word	0x05000085


	//----- nvinfo : EIATTR_COOP_GROUP_INSTR_OFFSETS
	.align		4
.L_1846:
        /*0078*/ 	.byte	0x04, 0x28
        /*007a*/ 	.short	(.L_1848 - .L_1847)


	//   ....[0]....
.L_1847:
        /*007c*/ 	.word	0x00012230


	//   ....[1]....
        /*0080*/ 	.word	0x00012260


	//   ....[2]....
        /*0084*/ 	.word	0x00012280


	//   ....[3]....
        /*0088*/ 	.word	0x000122a0


	//   ....[4]....
        /*008c*/ 	.word	0x000122c0


	//   ....[5]....
        /*0090*/ 	.word	0x000125f0


	//   ....[6]....
        /*0094*/ 	.word	0x00012610


	//   ....[7]....
        /*0098*/ 	.word	0x00012630


	//   ....[8]....
        /*009c*/ 	.word	0x00012650


	//   ....[9]....
        /*00a0*/ 	.word	0x00012670


	//   ....[10]....
        /*00a4*/ 	.word	0x00012e80


	//   ....[11]....
        /*00a8*/ 	.word	0x00012f30


	//   ....[12]....
        /*00ac*/ 	.word	0x00012fa0


	//   ....[13]....
        /*00b0*/ 	.word	0x00013010


	//   ....[14]....
        /*00b4*/ 	.word	0x00013080


	//   ....[15]....
        /*00b8*/ 	.word	0x000133f0


	//   ....[16]....
        /*00bc*/ 	.word	0x00013460


	//   ....[17]....
        /*00c0*/ 	.word	0x000134d0


	//   ....[18]....
        /*00c4*/ 	.word	0x00013540


	//   ....[19]....
        /*00c8*/ 	.word	0x000135b0


	//----- nvinfo : EIATTR_VRC_CTA_INIT_COUNT
	.align		4
.L_1848:
        /*00cc*/ 	.byte	0x02, 0x4a
	.zero		1
	.zero		1


	//----- nvinfo : EIATTR_EXIT_INSTR_OFFSETS
	.align		4
        /*00d0*/ 	.byte	0x04, 0x1c
        /*00d2*/ 	.short	(.L_1850 - .L_1849)


	//   ....[0]....
.L_1849:
        /*00d4*/ 	.word	0x00000670


	//   ....[1]....
        /*00d8*/ 	.word	0x00012e10


	//----- nvinfo : EIATTR_MAX_THREADS
	.align		4
.L_1850:
        /*00dc*/ 	.byte	0x04, 0x05
        /*00de*/ 	.short	(.L_1852 - .L_1851)
.L_1851:
        /*00e0*/ 	.word	0x00000080
        /*00e4*/ 	.word	0x00000001
        /*00e8*/ 	.word	0x00000001


	//----- nvinfo : EIATTR_CRS_STACK_SIZE
	.align		4
.L_1852:
        /*00ec*/ 	.byte	0x04, 0x1e
        /*00ee*/ 	.short	(.L_1854 - .L_1853)
.L_1853:
        /*00f0*/ 	.word	0x00000000


	//----- nvinfo : EIATTR_CBANK_PARAM_SIZE
	.align		4
.L_1854:
        /*00f4*/ 	.byte	0x03, 0x19
        /*00f6*/ 	.short	0x00e8


	//----- nvinfo : EIATTR_PARAM_CBANK
	.align		4
        /*00f8*/ 	.byte	0x04, 0x0a
        /*00fa*/ 	.short	(.L_1856 - .L_1855)
	.align		4
.L_1855:
        /*00fc*/ 	.word	index@(.nv.constant0._ZN10layer_norm13ln_fwd_kernelINS_13Kernel_traitsIf13__nv_bfloat16S2_S2_fjLj768ELj1ELj4ELj1ELj16ENS_18Kernel_traits_baseILj768EfS2_S2_S2_fjLj128EEEEELb1ELb1ELb1ELb1EEEvNS_9FwdParamsE)
        /*0100*/ 	.short	0x0380
        /*0102*/ 	.short	0x00e8


	//----- nvinfo : EIATTR_SW_WAR
	.align		4
.L_1856:
        /*0104*/ 	.byte	0x04, 0x36
        /*0106*/ 	.short	(.L_1858 - .L_1857)
.L_1857:
        /*0108*/ 	.word	0x00000008
.L_1858:


//--------------------- .nv.info._ZN10layer_norm13ln_fwd_kernelINS_13Kernel_traitsI13__nv_bfloat16S2_fS2_fjLj768ELj1ELj4ELj1ELj16ENS_18Kernel_traits_baseILj768ES2_S2_fS2_fjLj128EEEEELb0ELb0ELb0ELb0EEEvNS_9FwdParamsE --------------------------
	.section	.nv.info._ZN10layer_norm13ln_fwd_kernelINS_13Kernel_traitsI13__nv_bfloat16S2_fS2_fjLj768ELj1ELj4ELj1ELj16ENS_18Kernel_traits_baseILj768ES2_S2_fS2_fjLj128EEEEELb0ELb0ELb0ELb0EEEvNS_9FwdParamsE,"",@"SHT_CUDA_INFO"
	.sectionflags	@""
	.align	4


	//----- nvinfo : EIATTR_CUDA_API_VERSION
	.align		4
        /*0000*/ 	.byte	0x04, 0x37
        /*0002*/ 	.short	(.L_1860 - .L_1859)
.L_1859:
        /*0004*/ 	.word	0x00000082


	//----- nvinfo : EIATTR_KPARAM_INFO
	.align		4
.L_1860:
        /*0008*/ 	.byte	0x04, 0x17
        /*000a*/ 	.short	(.L_1862 - .L_1861)
.L_1861:
        /*000c*/ 	.word	0x00000000
        /*0010*/ 	.short	0x0000
        /*0012*/ 	.short	0x0000
        /*0014*/ 	.byte	0x00, 0xf0, 0xa1, 0x03


	//----- nvinfo : EIATTR_SPARSE_MMA_MASK
	.align		4
.L_1862:
        /*0018*/ 	.byte	0x03, 0x50
        /*001a*/ 	.short	0x0000


	//----- nvinfo : EIATTR_MAXREG_COUNT
	.align		4
        /*001c*/ 	.byte	0x03, 0x1b
        /*001e*/ 	.short	0x00ff


	//----- nvinfo : EIATTR_MERCURY_ISA_VERSION
	.align		4
        /*0020*/ 	.byte	0x03, 0x5f
        /*0022*/ 	.short	0x0101


	//----- nvinfo : EIATTR_COOP_GROUP_MASK_REGIDS
	.align		4
        /*0024*/ 	.byte	0x04, 0x29
        /*0026*/ 	.short	(.L_1864 - .L_1863)


	//   ....[0]....
.L_1863:
        /*0028*/ 	.word	0xffffffff


	//   ....[1]....
        /*002c*/ 	.word	0xffffffff


	//   ....[2]....
        /*0030*/ 	.word	0xffffffff


	//   ....[3]....
        /*0034*/ 	.word	0xffffffff


	//   ....[4]....
        /*0038*/ 	.word	0xffffffff


	//   ....[5]....
        /*003c*/ 	.word	0xffffffff


	//   ....[6]....
        /*0040*/ 	.word	0xffffffff


	//   ....[7]....
        /*0044*/ 	.word	0xffffffff


	//   ....[8]....
        /*0048*/ 	.word	0xffffffff


	//   ....[9]....
        /*004c*/ 	.word	0xffffffff


	//   ....[10]....
        /*0050*/ 	.word	0x05000056


	//   ....[11]....
        /*0054*/ 	.word	0x05000056


	//   ....[12]....
        /*0058*/ 	.word	0x05000056


	//   ....[13]....
        /*005c*/ 	.word	0x05000056


	//   ....[14]....
        /*0060*/ 	.word	0x05000056


	//   ....[15]....
        /*0064*/ 	.word	0x05000056


	//   ....[16]....
        /*0068*/ 	.word	0x05000056


	//   ....[17]....
        /*006c*/ 	.word	0x05000056


	//   ....[18]....
        /*0070*/ 	.word	0x05000056


	//   ....[19]....
        /*0074*/ 	.word	0x05000056


	//----- nvinfo : EIATTR_COOP_GROUP_INSTR_OFFSETS
	.align		4
.L_1864:
        /*0078*/ 	.byte	0x04, 0x28
        /*007a*/ 	.short	(.L_1866 - .L_1865)


	//   ....[0]....
.L_1865:
        /*007c*/ 	.word	0x00001420


	//   ....[1]....
        /*0080*/ 	.word	0x00001440


	//   ....[2]....
        /*0084*/ 	.word	0x00001460


	//   ....[3]....
        /*0088*/ 	.word	0x00001480


	//   ....[4]....
        /*008c*/ 	.word	0x000014b0


	//   ....[5]....
        /*0090*/ 	.word	0x000017f0


	//   ....[6]....
        /*0094*/ 	.word	0x00001810


	//   ....[7]....
        /*0098*/ 	.word	0x00001830


	//   ....[8]....
        /*009c*/ 	.word	0x00001850


	//   ....[9]....
        /*00a0*/ 	.word	0x00001870


	//   ....[10]....
        /*00a4*/ 	.word	0x000023a0


	//   ....[11]....
        /*00a8*/ 	.word	0x00002440


	//   ....[12]....
        /*00ac*/ 	.word	0x000024b0


	//   ....[13]....
        /*00b0*/ 	.word	0x00002520


	//   ....[14]....
        /*00b4*/ 	.word	0x000025a0


	//   ....[15]....
        /*00b8*/ 	.word	0x00002930


	//   ....[16]....
        /*00bc*/ 	.word	0x000029a0


	//   ....[17]....
        /*00c0*/ 	.word	0x00002a10


	//   ....[18]....
        /*00c4*/ 	.word	0x00002a80


	//   ....[19]....
        /*00c8*/ 	.word	0x00002af0


	//----- nvinfo : EIATTR_VRC_CTA_INIT_COUNT
	.align		4
.L_1866:
        /*00cc*/ 	.byte	0x02, 0x4a
	.zero		1
	.zero		1


	//----- nvinfo : EIATTR_EXIT_INSTR_OFFSETS
	.align		4
        /*00d0*/ 	.byte	0x04, 0x1c
        /*00d2*/ 	.short	(.L_1868 - .L_1867)


	//   ....[0]....
.L_1867:
        /*00d4*/ 	.word	0x00000460


	//   ....[1]....
        /*00d8*/ 	.word	0x00002330


	//----- nvinfo : EIATTR_MAX_THREADS
	.align		4
.L_1868:
        /*00dc*/ 	.byte	0x04, 0x05
        /*00de*/ 	.short	(.L_1870 - .L_1869)
.L_1869:
        /*00e0*/ 	.word	0x00000080
        /*00e4*/ 	.word	0x00000001
        /*00e8*/ 	.word	0x00000001


	//----- nvinfo : EIATTR_CRS_STACK_SIZE
	.align		4
.L_1870:
        /*00ec*/ 	.byte	0x04, 0x1e
        /*00ee*/ 	.short	(.L_1872 - .L_1871)
.L_1871:
        /*00f0*/ 	.word	0x00000000


	//----- nvinfo : EIATTR_CBANK_PARAM_SIZE
	.align		4
.L_1872:
        /*00f4*/ 	.byte	0x03, 0x19
        /*00f6*/ 	.short	0x00e8


	//----- nvinfo : EIATTR_PARAM_CBANK
	.align		4
        /*00f8*/ 	.byte	0x04, 0x0a
        /*00fa*/ 	.short	(.L_1874 - .L_1873)
	.align		4
.L_1873:
        /*00fc*/ 	.word	index@(.nv.constant0._ZN10layer_norm13ln_fwd_kernelINS_13Kernel_traitsI13__nv_bfloat16S2_fS2_fjLj768ELj1ELj4ELj1ELj16ENS_18Kernel_traits_baseILj768ES2_S2_fS2_fjLj128EEEEELb0ELb0ELb0ELb0EEEvNS_9FwdParamsE)
        /*0100*/ 	.short	0x0380
        /*0102*/ 	.short	0x00e8


	//----- nvinfo : EIATTR_SW_WAR
	.align		4
.L_1874:
        /*0104*/ 	.byte	0x04, 0x36
        /*0106*/ 	.short	(.L_1876 - .L_1875)
.L_1875:
        /*0108*/ 	.word	0x00000008
.L_1876:


//--------------------- .nv.info._ZN10layer_norm13ln_fwd_kernelINS_13Kernel_traitsI13__nv_bfloat16S2_fS2_fjLj768ELj1ELj4ELj1ELj16ENS_18Kernel_traits_baseILj768ES2_S2_fS2_fjLj128EEEEELb0ELb0ELb0ELb1EEEvNS_9FwdParamsE --------------------------
	.section	.nv.info._ZN10layer_norm13ln_fwd_kernelINS_13Kernel_traitsI13__nv_bfloat16S2_fS2_fjLj768ELj1ELj4ELj1ELj16ENS_18Kernel_traits_baseILj768ES2_S2_fS2_fjLj128EEEEELb0ELb0ELb0ELb1EEEvNS_9FwdParamsE,"",@"SHT_CUDA_INFO"
	.sectionflags	@""
	.align	4


	//----- nvinfo : EIATTR_CUDA_API_VERSION
	.align		4
        /*0000*/ 	.byte	0x04, 0x37
        /*0002*/ 	.short	(.L_1878 - .L_1877)
.L_1877:
        /*0004*/ 	.word	0x00000082


	//----- nvinfo : EIATTR_KPARAM_INFO
	.align		4
.L_1878:
        /*0008*/ 	.byte	0x04, 0x17
        /*000a*/ 	.short	(.L_1880 - .L_1879)
.L_1879:
        /*000c*/ 	.word	0x00000000
        /*0010*/ 	.short	0x0000
        /*0012*/ 	.short	0x0000
        /*0014*/ 	.byte	0x00, 0xf0, 0xa1, 0x03


	//----- nvinfo : EIATTR_SPARSE_MMA_MASK
	.align		4
.L_1880:
        /*0018*/ 	.byte	0x03, 0x50
        /*001a*/ 	.short	0x0000


	//----- nvinfo : EIATTR_MAXREG_COUNT
	.align		4
        /*001c*/ 	.byte	0x03, 0x1b
        /*001e*/ 	.short	0x00ff


	//----- nvinfo : EIATTR_MERCURY_ISA_VERSION
	.align		4
        /*0020*/ 	.byte	0x03, 0x5f
        /*0022*/ 	.short	0x0101


	//----- nvinfo : EIATTR_COOP_GROUP_MASK_REGIDS
	.align		4
        /*0024*/ 	.byte	0x04, 0x29
        /*0026*/ 	.short	(.L_1882 - .L_1881)


	//   ....[0]....
.L_1881:
        /*0028*/ 	.word	0xffffffff


	//   ....[1]....
        /*002c*/ 	.word	0xffffffff


	//   ....[2]....
        /*0030*/ 	.word	0xffffffff


	//   ....[3]....
        /*0034*/ 	.word	0xffffffff


	//   ....[4]....
        /*0038*/ 	.word	0xffffffff


	//   ....[5]....
        /*003c*/ 	.word	0xffffffff


	//   ....[6]....
        /*0040*/ 	.word	0xffffffff


	//   ....[7]....
        /*0044*/ 	.word	0xffffffff


	//   ....[8]....
        /*0048*/ 	.word	0xffffffff


	//   ....[9]....
        /*004c*/ 	.word	0xffffffff


	//   ....[10]....
        /*0050*/ 	.word	0xffffffff


	//   ....[11]....
        /*0054*/ 	.word	0xffffffff


	//   ....[12]....
        /*0058*/ 	.word	0xffffffff


	//   ....[13]....
        /*005c*/ 	.word	0xffffffff


	//   ....[14]....
        /*0060*/ 	.word	0xffffffff


	//   ....[15]....
        /*0064*/ 	.word	0xffffffff


	//   ....[16]....
        /*0068*/ 	.word	0xffffffff


	//   ....[17]....
        /*006c*/ 	.word	0xffffffff


	//   ....[18]....
        /*0070*/ 	.word	0xffffffff


	//   ....[19]....
        /*0074*/ 	.word	0xffffffff


	//   ....[20]....
        /*0078*/ 	.word	0x05000027


	//   ....[21]....
        /*007c*/ 	.word	0x05000027


	//   ....[22]....
        /*0080*/ 	.word	0x05000027


	//   ....[23]....
        /*0084*/ 	.word	0x05000027


	//   ....[24]....
        /*0088*/ 	.word	0x05000027


	//   ....[25]....
        /*008c*/ 	.word	0x05000027


	//   ....[26]....
        /*0090*/ 	.word	0x05000027


	//   ....[27]....
        /*0094*/ 	.word	0x05000027


	//   ....[28]....
        /*0098*/ 	.word	0x05000027


	//   ....[29]....
        /*009c*/ 	.word	0x05000027


	//   ....[30]....
        /*00a0*/ 	.word	0x05000027


	//   ....[31]....
        /*00a4*/ 	.word	0x05000027


	//   ....[32]....
        /*00a8*/ 	.word	0x05000027


	//   ....[33]....
        /*00ac*/ 	.word	0x05000027


	//   ....[34]....
        /*00b0*/ 	.word	0x05000027


	//   ....[35]....
        /*00b4*/ 	.word	0x05000027


	//   ....[36]....
        /*00b8*/ 	.word	0x05000027


	//   ....[37]....
        /*00bc*/ 	.word	0x05000027


	//   ....[38]....
        /*00c0*/ 	.word	0x05000027


	//   ....[39]....
        /*00c4*/ 	.word	0x05000027


	//----- nvinfo : EIATTR_COOP_GROUP_INSTR_OFFSETS
	.align		4
.L_1882:
        /*00c8*/ 	.byte	0x04, 0x28
        /*00ca*/ 	.short	(.L_1884 - .L_1883)


	//   ....[0]....
.L_1883:
        /*00cc*/ 	.word	0x00001260


	//   ....[1]....
        /*00d0*/ 	.word	0x00001290


	//   ....[2]....
        /*00d4*/ 	.word	0x000012b0


	//   ....[3]....
        /*00d8*/ 	.word	0x000012d0


	//   ....[4]....
        /*00dc*/ 	.word	0x000012f0


	//   ....[5]....
        /*00e0*/ 	.word	0x00001620


	//   ....[6]....
        /*00e4*/ 	.word	0x00001640


	//   ....[7]....
        /*00e8*/ 	.word	0x00001660


	//   ....[8]....
        /*00ec*/ 	.word	0x00001680


	//   ....[9]....
        /*00f0*/ 	.word	0x000016a0


	//   ....[10]....
        /*00f4*/ 	.word	0x00002d00


	//   ....[11]....
        /*00f8*/ 	.word	0x00002d30


	//   ....[12]....
        /*00fc*/ 	.word	0x00002d50


	//   ....[13]....
        /*0100*/ 	.word	0x00002d70


	//   ....[14]....
        /*0104*/ 	.word	0x00002d90


	//   ....[15]....
        /*0108*/ 	.word	0x000030c0


	//   ....[16]....
        /*010c*/ 	.word	0x000030e0


	//   ....[17]....
        /*0110*/ 	.word	0x00003100


	//   ....[18]....
        /*0114*/ 	.word	0x00003120


	//   ....[19]....
        /*0118*/ 	.word	0x00003140


	//   ....[20]....
        /*011c*/ 	.word	0x00003880


	//   ....[21]....
        /*0120*/ 	.word	0x00003920


	//   ....[22]....
        /*0124*/ 	.word	0x00003980


	//   ....[23]....
        /*0128*/ 	.word	0x000039e0


	//   ....[24]....
        /*012c*/ 	.word	0x00003a40


	//   ....[25]....
        /*0130*/ 	.word	0x00003da0


	//   ....[26]....
        /*0134*/ 	.word	0x00003e00


	//   ....[27]....
        /*0138*/ 	.word	0x00003e60


	//   ....[28]....
        /*013c*/ 	.word	0x00003ec0


	//   ....[29]....
        /*0140*/ 	.word	0x00003f20


	//   ....[30]....
        /*0144*/ 	.word	0x00003fa0


	//   ....[31]....
        /*0148*/ 	.word	0x00004040


	//   ....[32]....
        /*014c*/ 	.word	0x000040a0


	//   ....[33]....
        /*0150*/ 	.word	0x00004100


	//   ....[34]....
        /*0154*/ 	.word	0x00004160


	//   ....[35]....
        /*0158*/ 	.word	0x000044c0


	//   ....[36]....
        /*015c*/ 	.word	0x00004520


	//   ....[37]....
        /*0160*/ 	.word	0x00004580


	//   ....[38]....
        /*0164*/ 	.word	0x000045e0


	//   ....[39]....
        /*0168*/ 	.word	0x00004640


	//----- nvinfo : EIATTR_VRC_CTA_INIT_COUNT
	.align		4
.L_1884:
        /*016c*/ 	.byte	0x02, 0x4a
	.zero		1
	.zero		1


	//----- nvinfo : EIATTR_EXIT_INSTR_OFFSETS
	.align		4
        /*0170*/ 	.byte	0x04, 0x1c
        /*0172*/ 	.short	(.L_1886 - .L_1885)


	//   ....[0]....
.L_1885:
        /*0174*/ 	.word	0x000001a0


	//   ....[1]....
        /*0178*/ 	.word	0x00001d90


	//   ....[2]....
        /*017c*/ 	.word	0x00003820


	//----- nvinfo : EIATTR_MAX_THREADS
	.align		4
.L_1886:
        /*0180*/ 	.byte	0x04, 0x05
        /*0182*/ 	.short	(.L_1888 - .L_1887)
.L_1887:
        /*0184*/ 	.word	0x00000080
        /*0188*/ 	.word	0x00000001
        /*018c*/ 	.word	0x00000001


	//----- nvinfo : EIATTR_CRS_STACK_SIZE
	.align		4
.L_1888:
        /*0190*/ 	.byte	0x04, 0x1e
        /*0192*/ 	.short	(.L_1890 - .L_1889)
.L_1889:
        /*0194*/ 	.word	0x00000000


	//----- nvinfo : EIATTR_CBANK_PARAM_SIZE
	.align		4
.L_1890:
        /*0198*/ 	.byte	0x03, 0x19
        /*019a*/ 	.short	0x00e8


	//----- nvinfo : EIATTR_PARAM_CBANK
	.align		4
        /*019c*/ 	.byte	0x04, 0x0a
        /*019e*/ 	.short	(.L_1892 - .L_1891)
	.align		4
.L_1891:
        /*01a0*/ 	.word	index@(.nv.constant0._ZN10layer_norm13ln_fwd_kernelINS_13Kernel_traitsI13__nv_bfloat16S2_fS2_fjLj768ELj1ELj4ELj1ELj16ENS_18Kernel_traits_baseILj768ES2_S2_fS2_fjLj128EEEEELb0ELb0ELb0ELb1EEEvNS_9FwdParamsE)
        /*01a4*/ 	.short	0x0380
        /*01a6*/ 	.short	0x00e8


	//----- nvinfo : EIATTR_SW_WAR
	.align		4
.L_1892:
        /*01a8*/ 	.byte	0x04, 0x36
        /*01aa*/ 	.short	(.L_1894 - .L_1893)
.L_1893:
        /*01ac*/ 	.word	0x00000008
.L_1894:


//--------------------- .nv.info._ZN10layer_norm13ln_fwd_kernelINS_13Kernel_traitsI13__nv_bfloat16S2_fS2_fjLj768ELj1ELj4ELj1ELj16ENS_18Kernel_traits_baseILj768ES2_S2_fS2_fjLj128EEEEELb0ELb0ELb1ELb0EEEvNS_9FwdParamsE --------------------------
	.section	.nv.info._ZN10layer_norm13ln_fwd_kernelINS_13Kernel_traitsI13__nv_bfloat16S2_fS2_fjLj768ELj1ELj4ELj1ELj16ENS_18Kernel_traits_baseILj768ES2_S2_fS2_fjLj128EEEEELb0ELb0ELb1ELb0EEEvNS_9FwdParamsE,"",@"SHT_CUDA_INFO"
	.sectionflags	@""
	.align	4


	//----- nvinfo : EIATTR_CUDA_API_VERSION
	.align		4
        /*0000*/ 	.byte	0x04, 0x37
        /*0002*/ 	.short	(.L_1896 - .L_1895)
.L_1895:
        /*0004*/ 	.word	0x00000082


	//----- nvinfo : EIATTR_KPARAM_INFO
	.align		4
.L_1896:
        /*0008*/ 	.byte	0x04, 0x17
        /*000a*/ 	.short	(.L_1898 - .L_1897)
.L_1897:
        /*000c*/ 	.word	0x00000000
        /*0010*/ 	.short	0x0000
        /*0012*/ 	.short	0x0000
        /*0014*/ 	.byte	0x00, 0xf0, 0xa1, 0x03


	//----- nvinfo : EIATTR_SPARSE_MMA_MASK
	.align		4
.L_1898:
        /*0018*/ 	.byte	0x03, 0x50
        /*001a*/ 	.short	0x0000


	//----- nvinfo : EIATTR_MAXREG_COUNT
	.align		4
        /*001c*/ 	.byte	0x03, 0x1b
        /*001e*/ 	.short	0x00ff


	//----- nvinfo : EIATTR_MERCURY_ISA_VERSION
	.align		4
        /*0020*/ 	.byte	0x03, 0x5f
        /*0022*/ 	.short	0x0101


	//----- nvinfo : EIATTR_COOP_GROUP_MASK_REGIDS
	.align		4
        /*0024*/ 	.byte	0x04, 0x29
        /*0026*/ 	.short	(.L_1900 - .L_1899)


	//   ....[0]....
.L_1899:
        /*0028*/ 	.word	0xffffffff


	//   ....[1]....
        /*002c*/ 	.word	0xffffffff


	//   ....[2]....
        /*0030*/ 	.word	0xffffffff


	//   ....[3]....
        /*0034*/ 	.word	0xffffffff


	//   ....[4]....
        /*0038*/ 	.word	0xffffffff


	//   ....[5]....
        /*003c*/ 	.word	0xffffffff


	//   ....[6]....
        /*0040*/ 	.word	0xffffffff


	//   ....[7]....
        /*0044*/ 	.word	0xffffffff


	//   ....[8]....
        /*0048*/ 	.word	0xffffffff


	//   ....[9]....
        /*004c*/ 	.word	0xffffffff


	//   ....[10]....
        /*0050*/ 	.word	0x05000056


	//   ....[11]....
        /*0054*/ 	.word	0x05000056


	//   ....[12]....
        /*0058*/ 	.word	0x05000056


	//   ....[13]....
        /*005c*/ 	.word	0x05000056


	//   ....[14]....
        /*0060*/ 	.word	0x05000056


	//   ....[15]....
        /*0064*/ 	.word	0x05000056


	//   ....[16]....
        /*0068*/ 	.word	0x05000056


	//   ....[17]....
        /*006c*/ 	.word	0x05000056


	//   ....[18]....
        /*0070*/ 	.word	0x05000056


	//   ....[19]....
        /*0074*/ 	.word	0x05000056


	//----- nvinfo : EIATTR_COOP_GROUP_INSTR_OFFSETS
	.align		4
.L_1900:
        /*0078*/ 	.byte	0x04, 0x28
        /*007a*/ 	.short	(.L_1902 - .L_1901)


	//   ....[0]....
.L_1901:
        /*007c*/ 	.word	0x00001970


	//   ....[1]....
        /*0080*/ 	.word	0x00001990


	//   ....[2]....
        /*0084*/ 	.word	0x000019b0


	//   ....[3]....
        /*0088*/ 	.word	0x000019d0


	//   ....[4]....
        /*008c*/ 	.word	0x00001a00


	//   ....[5]....
        /*0090*/ 	.word	0x00001d40


	//   ....[6]....
        /*0094*/ 	.word	0x00001d60


	//   ....[7]....
        /*0098*/ 	.word	0x00001d80


	//   ....[8]....
        /*009c*/ 	.word	0x00001da0


	//   ....[9]....
        /*00a0*/ 	.word	0x00001dc0


	//   ....[10]....
        /*00a4*/ 	.word	0x00002990


	//   ....[11]....
        /*00a8*/ 	.word	0x00002a30


	//   ....[12]....
        /*00ac*/ 	.word	0x00002aa0


	//   ....[13]....
        /*00b0*/ 	.word	0x00002b10


	//   ....[14]....
        /*00b4*/ 	.word	0x00002b90


	//   ....[15]....
        /*00b8*/ 	.word	0x00002f20


	//   ....[16]....
        /*00bc*/ 	.word	0x00002f90


	//   ....[17]....
        /*00c0*/ 	.word	0x00003000


	//   ....[18]....
        /*00c4*/ 	.word	0x00003070


	//   ....[19]....
        /*00c8*/ 	.word	0x000030e0


	//----- nvinfo : EIATTR_VRC_CTA_INIT_COUNT
	.align		4
.L_1902:
        /*00cc*/ 	.byte	0x02, 0x4a
	.zero		1
	.zero		1


	//----- nvinfo : EIATTR_EXIT_INSTR_OFFSETS
	.align		4
        /*00d0*/ 	.byte	0x04, 0x1c
        /*00d2*/ 	.short	(.L_1904 - .L_1903)


	//   ....[0]....
.L_1903:
        /*00d4*/ 	.word	0x00000460


	//   ....[1]....
        /*00d8*/ 	.word	0x00002920


	//----- nvinfo : EIATTR_MAX_THREADS
	.align		4
.L_1904:
        /*00dc*/ 	.byte	0x04, 0x05
        /*00de*/ 	.short	(.L_1906 - .L_1905)
.L_1905:
        /*00e0*/ 	.word	0x00000080
        /*00e4*/ 	.word	0x00000001
        /*00e8*/ 	.word	0x00000001


	//----- nvinfo : EIATTR_CRS_STACK_SIZE
	.align		4
.L_1906:
        /*00ec*/ 	.byte	0x04, 0x1e
        /*00ee*/ 	.short	(.L_1908 - .L_1907)
.L_1907:
        /*00f0*/ 	.word	0x00000000


	//----- nvinfo : EIATTR_CBANK_PARAM_SIZE
	.align		4
.L_1908:
        /*00f4*/ 	.byte	0x03, 0x19
        /*00f6*/ 	.short	0x00e8


	//----- nvinfo : EIATTR_PARAM_CBANK
	.align		4
        /*00f8*/ 	.byte	0x04, 0x0a
        /*00fa*/ 	.short	(.L_1910 - .L_1909)
	.align		4
.L_1909:
        /*00fc*/ 	.word	index@(.nv.constant0._ZN10layer_norm13ln_fwd_kernelINS_13Kernel_traitsI13__nv_bfloat16S2_fS2_fjLj768ELj1ELj4ELj1ELj16ENS_18Kernel_traits_baseILj768ES2_S2_fS2_fjLj128EEEEELb0ELb0ELb1ELb0EEEvNS_9FwdParamsE)
        /*0100*/ 	.short	0x0380
        /*0102*/ 	.short	0x00e8


	//----- nvinfo : EIATTR_SW_WAR
	.align		4
.L_1910:
        /*0104*/ 	.byte	0x04, 0x36
        /*0106*/ 	.short	(.L_1912 - .L_1911)
.L_1911:
        /*0108*/ 	.word	0x00000008
.L_1912:


//--------------------- .nv.info._ZN10layer_norm13ln_fwd_kernelINS_13Kernel_traitsI13__nv_bfloat16S2_fS2_fjLj768ELj1ELj4ELj1ELj16ENS_18Kernel_traits_baseILj768ES2_S2_fS2_fjLj128EEEEELb0ELb0ELb1ELb1EEEvNS_9FwdParamsE --------------------------
	.section	.nv.info._ZN10layer_norm13ln_fwd_kernelINS_13Kernel_traitsI13__nv_bfloat16S2_fS2_fjLj768ELj1ELj4ELj1ELj16ENS_18Kernel_traits_baseILj768ES2_S2_fS2_fjLj128EEEEELb0ELb0ELb1ELb1EEEvNS_9FwdParamsE,"",@"SHT_CUDA_INFO"
	.sectionflags	@""
	.align	4


	//----- nvinfo : EIATTR_CUDA_API_VERSION
	.align		4
        /*0000*/ 	.byte	0x04, 0x37
        /*0002*/ 	.short	(.L_1914 - .L_1913)
.L_1913:
        /*0004*/ 	.word	0x00000082


	//----- nvinfo : EIATTR_KPARAM_INFO
	.align		4
.L_1914:
        /*0008*/ 	.byte	0x04, 0x17
        /*000a*/ 	.short	(.L_1916 - .L_1915)
.L_1915:
        /*000c*/ 	.word	0x00000000
        /*0010*/ 	.short	0x0000
        /*0012*/ 	.short	0x0000
        /*0014*/ 	.byte	0x00, 0xf0, 0xa1, 0x03


	//----- nvinfo : EIATTR_SPARSE_MMA_MASK
	.align		4
.L_1916:
        /*0018*/ 	.byte	0x03, 0x50
        /*001a*/ 	.short	0x0000


	//----- nvinfo : EIATTR_MAXREG_COUNT
	.align		4
        /*001c*/ 	.byte	0x03, 0x1b
        /*001e*/ 	.short	0x00ff


	//----- nvinfo : EIATTR_MERCURY_ISA_VERSION
	.align		4
        /*0020*/ 	.byte	0x03, 0x5f
        /*0022*/ 	.short	0x0101


	//----- nvinfo : EIATTR_COOP_GROUP_MASK_REGIDS
	.align		4
        /*0024*/ 	.byte	0x04, 0x29
        /*0026*/ 	.short	(.L_1918 - .L_1917)


	//   ....[0]....
.L_1917:
        /*0028*/ 	.word	0xffffffff


	//   ....[1]....
        /*002c*/ 	.word	0xffffffff


	//   ....[2]....
        /*0030*/ 	.word	0xffffffff


	//   ....[3]....
        /*0034*/ 	.word	0xffffffff


	//   ....[4]....
        /*0038*/ 	.word	0xffffffff


	//   ....[5]....
        /*003c*/ 	.word	0xffffffff


	//   ....[6]....
        /*0040*/ 	.word	0xffffffff


	//   ....[7]....
        /*0044*/ 	.word	0xffffffff


	//   ....[8]....
        /*0048*/ 	.word	0xffffffff


	//   ....[9]....
        /*004c*/ 	.word	0xffffffff


	//   ....[10]....
        /*0050*/ 	.word	0x05000050


	//   ....[11]....
        /*0054*/ 	.word	0x05000050


	//   ....[12]....
        /*0058*/ 	.word	0x05000050


	//   ....[13]....
        /*005c*/ 	.word	0x05000050


	//   ....[14]....
        /*0060*/ 	.word	0x05000050


	//   ....[15]....
        /*0064*/ 	.word	0x05000050


	//   ....[16]....
        /*0068*/ 	.word	0x05000050


	//   ....[17]....
        /*006c*/ 	.word	0x05000050


	//   ....[18]....
        /*0070*/ 	.word	0x05000050


	//   ....[19]....
        /*0074*/ 	.word	0x05000050


	//----- nvinfo : EIATTR_COOP_GROUP_INSTR_OFFSETS
	.align		4
.L_1918:
        /*0078*/ 	.byte	0x04, 0x28
        /*007a*/ 	.short	(.L_1920 - .L_1919)


	//   ....[0]....
.L_1919:
        /*007c*/ 	.word	0x00001640


	//   ....[1]....
        /*0080*/ 	.word	0x00001670


	//   ....[2]....
        /*0084*/ 	.word	0x00001690


	//   ....[3]....
        /*0088*/ 	.word	0x000016b0


	//   ....[4]....
        /*008c*/ 	.word	0x000016d0


	//   ....[5]....
        /*0090*/ 	.word	0x00001a00


	//   ....[6]....
        /*0094*/ 	.word	0x00001a20


	//   ....[7]....
        /*0098*/ 	.word	0x00001a40


	//   ....[8]....
        /*009c*/ 	.word	0x00001a60


	//   ....[9]....
        /*00a0*/ 	.word	0x00001a80


	//   ....[10]....
        /*00a4*/ 	.word	0x00002610


	//   ....[11]....
        /*00a8*/ 	.word	0x000026c0


	//   ....[12]....
        /*00ac*/ 	.word	0x00002730


	//   ....[13]....
        /*00b0*/ 	.word	0x000027a0


	//   ....[14]....
        /*00b4*/ 	.word	0x00002810


	//   ....[15]....
        /*00b8*/ 	.word	0x00002b90


	//   ....[16]....
        /*00bc*/ 	.word	0x00002c00


	//   ....[17]....
        /*00c0*/ 	.word	0x00002c70


	//   ....[18]....
        /*00c4*/ 	.word	0x00002ce0


	//   ....[19]....
        /*00c8*/ 	.word	0x00002d50


	//----- nvinfo : EIATTR_VRC_CTA_INIT_COUNT
	.align		4
.L_1920:
        /*00cc*/ 	.byte	0x02, 0x4a
	.zero		1
	.zero		1


	//----- nvinfo : EIATTR_EXIT_INSTR_OFFSETS
	.align		4
        /*00d0*/ 	.byte	0x04, 0x1c
        /*00d2*/ 	.short	(.L_1922 - .L_1921)


	//   ....[0]....
.L_1921:
        /*00d4*/ 	.word	0x00000340


	//   ....[1]....
        /*00d8*/ 	.word	0x000025a0


	//----- nvinfo : EIATTR_MAX_THREADS
	.align		4
.L_1922:
        /*00dc*/ 	.byte	0x04, 0x05
        /*00de*/ 	.short	(.L_1924 - .L_1923)
.L_1923:
        /*00e0*/ 	.word	0x00000080
        /*00e4*/ 	.word	0x00000001
        /*00e8*/ 	.word	0x00000001


	//----- nvinfo : EIATTR_CRS_STACK_SIZE
	.align		4
.L_1924:
        /*00ec*/ 	.byte	0x04, 0x1e
        /*00ee*/ 	.short	(.L_1926 - .L_1925)
.L_1925:
        /*00f0*/ 	.word	0x00000000


	//----- nvinfo : EIATTR_CBANK_PARAM_SIZE
	.align		4
.L_1926:
        /*00f4*/ 	.byte	0x03, 0x19
        /*00f6*/ 	.short	0x00e8


	//----- nvinfo : EIATTR_PARAM_CBANK
	.align		4
        /*00f8*/ 	.byte	0x04, 0x0a
        /*00fa*/ 	.short	(.L_1928 - .L_1927)
	.align		4
.L_1927:
        /*00fc*/ 	.word	index@(.nv.constant0._ZN10layer_norm13ln_fwd_kernelINS_13Kernel_traitsI13__nv_bfloat16S2_fS2_fjLj768ELj1ELj4ELj1ELj16ENS_18Kernel_traits_baseILj768ES2_S2_fS2_fjLj128EEEEELb0ELb0ELb1ELb1EEEvNS_9FwdParamsE)
        /*0100*/ 	.short	0x0380
        /*0102*/ 	.short	0x00e8


	//----- nvinfo : EIATTR_SW_WAR
	.align		4
.L_1928:
        /*0104*/ 	.byte	0x04, 0x36
        /*0106*/ 	.short	(.L_1930 - .L_1929)
.L_1929:
        /*0108*/ 	.word	0x00000008
.L_1930:


//--------------------- .nv.info._ZN10layer_norm13ln_fwd_kernelINS_13Kernel_traitsI13__nv_bfloat16S2_fS2_fjLj768ELj1ELj4ELj1ELj16ENS_18Kernel_traits_baseILj768ES2_S2_fS2_fjLj128EEEEELb0ELb1ELb0ELb0EEEvNS_9FwdParamsE --------------------------
	.section	.nv.info._ZN10layer_norm13ln_fwd_kernelINS_13Kernel_traitsI13__nv_bfloat16S2_fS2_fjLj768ELj1ELj4ELj1ELj16ENS_18Kernel_traits_baseILj768ES2_S2_fS2_fjLj128EEEEELb0ELb1ELb0ELb0EEEvNS_9FwdParamsE,"",@"SHT_CUDA_INFO"
	.sectionflags	@""
	.align	4


	//----- nvinfo : EIATTR_CUDA_API_VERSION
	.align		4
        /*0000*/ 	.byte	0x04, 0x37
        /*0002*/ 	.short	(.L_1932 - .L_1931)
.L_1931:
        /*0004*/ 	.word	0x00000082


	//----- nvinfo : EIATTR_KPARAM_INFO
	.align		4
.L_1932:
        /*0008*/ 	.byte	0x04, 0x17
        /*000a*/ 	.short	(.L_1934 - .L_1933)
.L_1933:
        /*000c*/ 	.word	0x00000000
        /*0010*/ 	.short	0x0000
        /*0012*/ 	.short	0x0000
        /*0014*/ 	.byte	0x00, 0xf0, 0xa1, 0x03


	//----- nvinfo : EIATTR_SPARSE_MMA_MASK
	.align		4
.L_1934:
        /*0018*/ 	.byte	0x03, 0x50
        /*001a*/ 	.short	0x0000


	//----- nvinfo : EIATTR_MAXREG_COUNT
	.align		4
        /*001c*/ 	.byte	0x03, 0x1b
        /*001e*/ 	.short	0x00ff


	//----- nvinfo : EIATTR_MERCURY_ISA_VERSION
	.align		4
        /*0020*/ 	.byte	0x03, 0x5f
        /*0022*/ 	.short	0x0101


	//----- nvinfo : EIATTR_COOP_GROUP_MASK_REGIDS
	.align		4
        /*0024*/ 	.byte	0x04, 0x29
        /*0026*/ 	.short	(.L_1936 - .L_1935)


	//   ....[0]....
.L_1935:
        /*0028*/ 	.word	0xffffffff


	//   ....[1]....
        /*002c*/ 	.word	0xffffffff


	//   ....[2]....
        /*0030*/ 	.word	0xffffffff


	//   ....[3]....
        /*0034*/ 	.word	0xffffffff


	//   ....[4]....
        /*0038*/ 	.word	0xffffffff


	//   ....[5]....
        /*003c*/ 	.word	0xffffffff


	//   ....[6]....
        /*0040*/ 	.word	0xffffffff


	//   ....[7]....
        /*0044*/ 	.word	0xffffffff


	//   ....[8]....
        /*0048*/ 	.word	0xffffffff


	//   ....[9]....
        /*004c*/ 	.word	0xffffffff


	//   ....[10]....
        /*0050*/ 	.word	0x05000076


	//   ....[11]....
        /*0054*/ 	.word	0x05000076


	//   ....[12]....
        /*0058*/ 	.word	0x05000076


	//   ....[13]....
        /*005c*/ 	.word	0x05000076


	//   ....[14]....
        /*0060*/ 	.word	0x05000076


	//   ....[15]....
        /*0064*/ 	.word	0x05000076


	//   ....[16]....
        /*0068*/ 	.word	0x05000076


	//   ....[17]....
        /*006c*/ 	.word	0x05000076


	//   ....[18]....
        /*0070*/ 	.word	0x05000076


	//   ....[19]....
        /*0074*/ 	.word	0x05000076


	//----- nvinfo : EIATTR_COOP_GROUP_INSTR_OFFSETS
	.align		4
.L_1936:
        /*0078*/ 	.byte	0x04, 0x28
        /*007a*/ 	.short	(.L_1938 - .L_1937)


	//   ....[0]....
.L_1937:
        /*007c*/ 	.word	0x00001c00


	//   ....[1]....
        /*0080*/ 	.word	0x00001c20


	//   ....[2]....
        /*0084*/ 	.word	0x00001c40


	//   ....[3]....
        /*0088*/ 	.word	0x00001c60


	//   ....[4]....
        /*008c*/ 	.word	0x00001c90


	//   ....[5]....
        /*0090*/ 	.word	0x00001fd0


	//   ....[6]....
        /*0094*/ 	.word	0x00001ff0


	//   ....[7]....
        /*0098*/ 	.word	0x00002010


	//   ....[8]....
        /*009c*/ 	.word	0x00002030


	//   ....[9]....
        /*00a0*/ 	.word	0x00002050


	//   ....[10]....
        /*00a4*/ 	.word	0x00002b80


	//   ....[11]....
        /*00a8*/ 	.word	0x00002c20


	//   ....[12]....
        /*00ac*/ 	.word	0x00002c90


	//   ....[13]....
        /*00b0*/ 	.word	0x00002d00


	//   ....[14]....
        /*00b4*/ 	.word	0x00002d80


	//   ....[15]....
        /*00b8*/ 	.word	0x00003110


	//   ....[16]....
        /*00bc*/ 	.word	0x00003180


	//   ....[17]....
        /*00c0*/ 	.word	0x000031f0


	//   ....[18]....
        /*00c4*/ 	.word	0x00003260


	//   ....[19]....
        /*00c8*/ 	.word	0x000032d0


	//----- nvinfo : EIATTR_VRC_CTA_INIT_COUNT
	.align		4
.L_1938:
        /*00cc*/ 	.byte	0x02, 0x4a
	.zero		1
	.zero		1


	//----- nvinfo : EIATTR_EXIT_INSTR_OFFSETS
	.align		4
        /*00d0*/ 	.byte	0x04, 0x1c
        /*00d2*/ 	.short	(.L_1940 - .L_1939)


	//   ....[0]....
.L_1939:
        /*00d4*/ 	.word	0x00000580


	//   ....[1]....
        /*00d8*/ 	.word	0x00002b10


	//----- nvinfo : EIATTR_MAX_THREADS
	.align		4
.L_1940:
        /*00dc*/ 	.byte	0x04, 0x05
        /*00de*/ 	.short	(.L_1942 - .L_1941)
.L_1941:
        /*00e0*/ 	.word	0x00000080
        /*00e4*/ 	.word	0x00000001
        /*00e8*/ 	.word	0x00000001


	//----- nvinfo : EIATTR_CRS_STACK_SIZE
	.align		4
.L_1942:
        /*00ec*/ 	.byte	0x04, 0x1e
        /*00ee*/ 	.short	(.L_1944 - .L_1943)
.L_1943:
        /*00f0*/ 	.word	0x00000000


	//----- nvinfo : EIATTR_CBANK_PARAM_SIZE
	.align		4
.L_1944:
        /*00f4*/ 	.byte	0x03, 0x19
        /*00f6*/ 	.short	0x00e8


	//----- nvinfo : EIATTR_PARAM_CBANK
	.align		4
        /*00f8*/ 	.byte	0x04, 0x0a
        /*00fa*/ 	.short	(.L_1946 - .L_1945)
	.align		4
.L_1945:
        /*00fc*/ 	.word	index@(.nv.constant0._ZN10layer_norm13ln_fwd_kernelINS_13Kernel_traitsI13__nv_bfloat16S2_fS2_fjLj768ELj1ELj4ELj1ELj16ENS_18Kernel_traits_baseILj768ES2_S2_fS2_fjLj128EEEEELb0ELb1ELb0ELb0EEEvNS_9FwdParamsE)
        /*0100*/ 	.short	0x0380
        /*0102*/ 	.short	0x00e8


	//----- nvinfo : EIATTR_SW_WAR
	.align		4
.L_1946:
        /*0104*/ 	.byte	0x04, 0x36
        /*0106*/ 	.short	(.L_1948 - .L_1947)
.L_1947:
        /*0108*/ 	.word	0x00000008
.L_1948:


//--------------------- .nv.info._ZN10layer_norm13ln_fwd_kernelINS_13Kernel_traitsI13__nv_bfloat16S2_fS2_fjLj768ELj1ELj4ELj1ELj16ENS_18Kernel_traits_baseILj768ES2_S2_fS2_fjLj128EEEEELb0ELb1ELb0ELb1EEEvNS_9FwdParamsE --------------------------
	.section	.nv.info._ZN10layer_norm13ln_fwd_kernelINS_13Kernel_traitsI13__nv_bfloat16S2_fS2_fjLj768ELj1ELj4ELj1ELj16ENS_18Kernel_traits_baseILj768ES2_S2_fS2_fjLj128EEEEELb0ELb1ELb0ELb1EEEvNS_9FwdParamsE,"",@"SHT_CUDA_INFO"
	.sectionflags	@""
	.align	4


	//----- nvinfo : EIATTR_CUDA_API_VERSION
	.align		4
        /*0000*/ 	.byte	0x04, 0x37
        /*0002*/ 	.short	(.L_1950 - .L_1949)
.L_1949:
        /*0004*/ 	.word	0x00000082


	//----- nvinfo : EIATTR_KPARAM_INFO
	.align		4
.L_1950:
        /*0008*/ 	.byte	0x04, 0x17
        /*000a*/ 	.short	(.L_1952 - .L_1951)
.L_1951:
        /*000c*/ 	.word	0x00000000
        /*0010*/ 	.short	0x0000
        /*0012*/ 	.short	0x0000
        /*0014*/ 	.byte	0x00, 0xf0, 0xa1, 0x03


	//----- nvinfo : EIATTR_SPARSE_MMA_MASK
	.align		4
.L_1952:
        /*0018*/ 	.byte	0x03, 0x50
        /*001a*/ 	.short	0x0000


	//----- nvinfo : EIATTR_MAXREG_COUNT
	.align		4
        /*001c*/ 	.byte	0x03, 0x1b
        /*001e*/ 	.short	0x00ff


	//----- nvinfo : EIATTR_MERCURY_ISA_VERSION
	.align		4
        /*0020*/ 	.byte	0x03, 0x5f
        /*0022*/ 	.short	0x0101


	//----- nvinfo : EIATTR_COOP_GROUP_MASK_REGIDS
	.align		4
        /*0024*/ 	.byte	0x04, 0x29
        /*0026*/ 	.short	(.L_1954 - .L_1953)


	//   ....[0]....
.L_1953:
        /*0028*/ 	.word	0xffffffff


	//   ....[1]....
        /*002c*/ 	.word	0xffffffff


	//   ....[2]....
        /*0030*/ 	.word	0xffffffff


	//   ....[3]....
        /*0034*/ 	.word	0xffffffff


	//   ....[4]....
        /*0038*/ 	.word	0xffffffff


	//   ....[5]....
        /*003c*/ 	.word	0xffffffff


	//   ....[6]....
        /*0040*/ 	.word	0xffffffff


	//   ....[7]....
        /*0044*/ 	.word	0xffffffff


	//   ....[8]....
        /*0048*/ 	.word	0xffffffff


	//   ....[9]....
        /*004c*/ 	.word	0xffffffff


	//   ....[10]....
        /*0050*/ 	.word	0x05000076


	//   ....[11]....
        /*0054*/ 	.word	0x05000076


	//   ....[12]....
        /*0058*/ 	.word	0x05000076


	//   ....[13]....
        /*005c*/ 	.word	0x05000076


	//   ....[14]....
        /*0060*/ 	.word	0x05000076


	//   ....[15]....
        /*0064*/ 	.word	0x05000076


	//   ....[16]....
        /*0068*/ 	.word	0x05000076


	//   ....[17]....
        /*006c*/ 	.word	0x05000076


	//   ....[18]....
        /*0070*/ 	.word	0x05000076


	//   ....[19]....
        /*0074*/ 	.word	0x05000076


	//----- nvinfo : EIATTR_COOP_GROUP_INSTR_OFFSETS
	.align		4
.L_1954:
        /*0078*/ 	.byte	0x04, 0x28
        /*007a*/ 	.short	(.L_1956 - .L_1955)


	//   ....[0]....
.L_1955:
        /*007c*/ 	.word	0x00001ca0


	//   ....[1]....
        /*0080*/ 	.word	0x00001cc0


	//   ....[2]....
        /*0084*/ 	.word	0x00001ce0


	//   ....[3]....
        /*0088*/ 	.word	0x00001d00


	//   ....[4]....
        /*008c*/ 	.word	0x00001d30


	//   ....[5]....
        /*0090*/ 	.word	0x00002060


	//   ....[6]....
        /*0094*/ 	.word	0x00002080


	//   ....[7]....
        /*0098*/ 	.word	0x000020a0


	//   ....[8]....
        /*009c*/ 	.word	0x000020c0


	//   ....[9]....
        /*00a0*/ 	.word	0x000020e0


	//   ....[10]....
        /*00a4*/ 	.word	0x00002820


	//   ....[11]....
        /*00a8*/ 	.word	0x000028c0


	//   ....[12]....
        /*00ac*/ 	.word	0x00002930


	//   ....[13]....
        /*00b0*/ 	.word	0x000029a0


	//   ....[14]....
        /*00b4*/ 	.word	0x00002a20


	//   ....[15]....
        /*00b8*/ 	.word	0x00002da0


	//   ....[16]....
        /*00bc*/ 	.word	0x00002e10


	//   ....[17]....
        /*00c0*/ 	.word	0x00002e80


	//   ....[18]....
        /*00c4*/ 	.word	0x00002ef0


	//   ....[19]....
        /*00c8*/ 	.word	0x00002f60


	//----- nvinfo : EIATTR_VRC_CTA_INIT_COUNT
	.align		4
.L_1956:
        /*00cc*/ 	.byte	0x02, 0x4a
	.zero		1
	.zero		1


	//----- nvinfo : EIATTR_EXIT_INSTR_OFFSETS
	.align		4
        /*00d0*/ 	.byte	0x04, 0x1c
        /*00d2*/ 	.short	(.L_1958 - .L_1957)


	//   ....[0]....
.L_1957:
        /*00d4*/ 	.word	0x00000460


	//   ....[1]....
        /*00d8*/ 	.word	0x000027b0


	//----- nvinfo : EIATTR_MAX_THREADS
	.align		4
.L_1958:
        /*00dc*/ 	.byte	0x04, 0x05
        /*00de*/ 	.short	(.L_1960 - .L_1959)
.L_1959:
        /*00e0*/ 	.word	0x00000080
        /*00e4*/ 	.word	0x00000001
        /*00e8*/ 	.word	0x00000001


	//----- nvinfo : EIATTR_CRS_STACK_SIZE
	.align		4
.L_1960:
        /*00ec*/ 	.byte	0x04, 0x1e
        /*00ee*/ 	.short	(.L_1962 - .L_1961)
.L_1961:
        /*00f0*/ 	.word	0x00000000


	//----- nvinfo : EIATTR_CBANK_PARAM_SIZE
	.align		4
.L_1962:
        /*00f4*/ 	.byte	0x03, 0x19
        /*00f6*/ 	.short	0x00e8


	//----- nvinfo : EIATTR_PARAM_CBANK
	.align		4
        /*00f8*/ 	.byte	0x04, 0x0a
        /*00fa*/ 	.short	(.L_1964 - .L_1963)
	.align		4
.L_1963:
        /*00fc*/ 	.word	index@(.nv.constant0._ZN10layer_norm13ln_fwd_kernelINS_13Kernel_traitsI13__nv_bfloat16S2_fS2_fjLj768ELj1ELj4ELj1ELj16ENS_18Kernel_traits_baseILj768ES2_S2_fS2_fjLj128EEEEELb0ELb1ELb0ELb1EEEvNS_9FwdParamsE)
        /*0100*/ 	.short	0x0380
        /*0102*/ 	.short	0x00e8


	//----- nvinfo : EIATTR_SW_WAR
	.align		4
.L_1964:
        /*0104*/ 	.byte	0x04, 0x36
        /*0106*/ 	.short	(.L_1966 - .L_1965)
.L_1965:
        /*0108*/ 	.word	0x00000008
.L_1966:


//--------------------- .nv.info._ZN10layer_norm13ln_fwd_kernelINS_13Kernel_traitsI13__nv_bfloat16S2_fS2_fjLj768ELj1ELj4ELj1ELj16ENS_18Kernel_traits_baseILj768ES2_S2_fS2_fjLj128EEEEELb0ELb1ELb1ELb0EEEvNS_9FwdParamsE --------------------------
	.section	.nv.info._ZN10layer_norm13ln_fwd_kernelINS_13Kernel_traitsI13__nv_bfloat16S2_fS2_fjLj768ELj1ELj4ELj1ELj16ENS_18Kernel_traits_baseILj768ES2_S2_fS2_fjLj128EEEEELb0ELb1ELb1ELb0EEEvNS_9FwdParamsE,"",@"SHT_CUDA_INFO"
	.sectionflags	@""
	.align	4


	//----- nvinfo : EIATTR_CUDA_API_VERSION
	.align		4
        /*0000*/ 	.byte	0x04, 0x37
        /*0002*/ 	.short	(.L_1968 - .L_1967)
.L_1967:
        /*0004*/ 	.word	0x00000082


	//----- nvinfo : EIATTR_KPARAM_INFO
	.align		4
.L_1968:
        /*0008*/ 	.byte	0x04, 0x17
        /*000a*/ 	.short	(.L_1970 - .L_1969)
.L_1969:
        /*000c*/ 	.word	0x00000000
        /*0010*/ 	.short	0x0000
        /*0012*/ 	.short	0x0000
        /*0014*/ 	.byte	0x00, 0xf0, 0xa1, 0x03


	//----- nvinfo : EIATTR_SPARSE_MMA_MASK
	.align		4
.L_1970:
        /*0018*/ 	.byte	0x03, 0x50
        /*001a*/ 	.short	0x0000


	//----- nvinfo : EIATTR_MAXREG_COUNT
	.align		4
        /*001c*/ 	.byte	0x03, 0x1b
        /*001e*/ 	.short	0x00ff


	//----- nvinfo : EIATTR_MERCURY_ISA_VERSION
	.align		4
        /*0020*/ 	.byte	0x03, 0x5f
        /*0022*/ 	.short	0x0101


	//----- nvinfo : EIATTR_COOP_GROUP_MASK_REGIDS
	.align		4
        /*0024*/ 	.byte	0x04, 0x29
        /*0026*/ 	.short	(.L_1972 - .L_1971)


	//   ....[0]....
.L_1971:
        /*0028*/ 	.word	0xffffffff


	//   ....[1]....
        /*002c*/ 	.word	0xffffffff


	//   ....[2]....
        /*0030*/ 	.word	0xffffffff


	//   ....[3]....
        /*0034*/ 	.word	0xffffffff


	//   ....[4]....
        /*0038*/ 	.word	0xffffffff


	//   ....[5]....
        /*003c*/ 	.word	0xffffffff


	//   ....[6]....
        /*0040*/ 	.word	0xffffffff


	//   ....[7]....
        /*0044*/ 	.word	0xffffffff


	//   ....[8]....
        /*0048*/ 	.word	0xffffffff


	//   ....[9]....
        /*004c*/ 	.word	0xffffffff


	//   ....[10]....
        /*0050*/ 	.word	0x05000057


	//   ....[11]....
        /*0054*/ 	.word	0x05000057


	//   ....[12]....
        /*0058*/ 	.word	0x05000057


	//   ....[13]....
        /*005c*/ 	.word	0x05000057


	//   ....[14]....
        /*0060*/ 	.word	0x05000057


	//   ....[15]....
        /*0064*/ 	.word	0x05000057


	//   ....[16]....
        /*0068*/ 	.word	0x05000057


	//   ....[17]....
        /*006c*/ 	.word	0x05000057


	//   ....[18]....
        /*0070*/ 	.word	0x05000057


	//   ....[19]....
        /*0074*/ 	.word	0x05000057


	//----- nvinfo : EIATTR_COOP_GROUP_INSTR_OFFSETS
	.align		4
.L_1972:
        /*0078*/ 	.byte	0x04, 0x28
        /*007a*/ 	.short	(.L_1974 - .L_1973)


	//   ....[0]....
.L_1973:
        /*007c*/ 	.word	0x000022f0


	//   ....[1]....
        /*0080*/ 	.word	0x00002320


	//   ....[2]....
        /*0084*/ 	.word	0x00002340


	//   ....[3]....
        /*0088*/ 	.word	0x00002360


	//   ....[4]....
        /*008c*/ 	.word	0x00002380


	//   ....[5]....
        /*0090*/ 	.word	0x000026c0


	//   ....[6]....
        /*0094*/ 	.word	0x000026e0


	//   ....[7]....
        /*0098*/ 	.word	0x00002700


	//   ....[8]....
        /*009c*/ 	.word	0x00002720


	//   ....[9]....
        /*00a0*/ 	.word	0x00002740


	//   ....[10]....
        /*00a4*/ 	.word	0x000032e0


	//   ....[11]....
        /*00a8*/ 	.word	0x00003390


	//   ....[12]....
        /*00ac*/ 	.word	0x00003400


	//   ....[13]....
        /*00b0*/ 	.word	0x00003470


	//   ....[14]....
        /*00b4*/ 	.word	0x000034e0


	//   ....[15]....
        /*00b8*/ 	.word	0x00003880


	//   ....[16]....
        /*00bc*/ 	.word	0x000038f0


	//   ....[17]....
        /*00c0*/ 	.word	0x00003960


	//   ....[18]....
        /*00c4*/ 	.word	0x000039d0


	//   ....[19]....
        /*00c8*/ 	.word	0x00003a40


	//----- nvinfo : EIATTR_VRC_CTA_INIT_COUNT
	.align		4
.L_1974:
        /*00cc*/ 	.byte	0x02, 0x4a
	.zero		1
	.zero		1


	//----- nvinfo : EIATTR_EXIT_INSTR_OFFSETS
	.align		4
        /*00d0*/ 	.byte	0x04, 0x1c
        /*00d2*/ 	.short	(.L_1976 - .L_1975)


	//   ....[0]....
.L_1975:
        /*00d4*/ 	.word	0x00000580


	//   ....[1]....
        /*00d8*/ 	.word	0x00003270


	//----- nvinfo : EIATTR_MAX_THREADS
	.align		4
.L_1976:
        /*00dc*/ 	.byte	0x04, 0x05
        /*00de*/ 	.short	(.L_1978 - .L_1977)
.L_1977:
        /*00e0*/ 	.word	0x00000080
        /*00e4*/ 	.word	0x00000001
        /*00e8*/ 	.word	0x00000001


	//----- nvinfo : EIATTR_CRS_STACK_SIZE
	.align		4
.L_1978:
        /*00ec*/ 	.byte	0x04, 0x1e
        /*00ee*/ 	.short	(.L_1980 - .L_1979)
.L_1979:
        /*00f0*/ 	.word	0x00000000


	//----- nvinfo : EIATTR_CBANK_PARAM_SIZE
	.align		4
.L_1980:
        /*00f4*/ 	.byte	0x03, 0x19
        /*00f6*/ 	.short	0x00e8


	//----- nvinfo : EIATTR_PARAM_CBANK
	.align		4
        /*00f8*/ 	.byte	0x04, 0x0a
        /*00fa*/ 	.short	(.L_1982 - .L_1981)
	.align		4
.L_1981:
        /*00fc*/ 	.word	index@(.nv.constant0._ZN10layer_norm13ln_fwd_kernelINS_13Kernel_traitsI13__nv_bfloat16S2_fS2_fjLj768ELj1ELj4ELj1ELj16ENS_18Kernel_traits_baseILj768ES2_S2_fS2_fjLj128EEEEELb0ELb1ELb1ELb0EEEvNS_9FwdParamsE)
        /*0100*/ 	.short	0x0380
        /*0102*/ 	.short	0x00e8


	//----- nvinfo : EIATTR_SW_WAR
	.align		4
.L_1982:
        /*0104*/ 	.byte	0x04, 0x36
        /*0106*/ 	.short	(.L_1984 - .L_1983)
.L_1983:
        /*0108*/ 	.word	0x00000008
.L_1984:


//--------------------- .nv.info._ZN10layer_norm13ln_fwd_kernelINS_13Kernel_traitsI13__nv_bfloat16S2_fS2_fjLj768ELj1ELj4ELj1ELj16ENS_18Kernel_traits_baseILj768ES2_S2_fS2_fjLj128EEEEELb0ELb1ELb1ELb1EEEvNS_9FwdParamsE --------------------------
	.section	.nv.info._ZN10layer_norm13ln_fwd_kernelINS_13Kernel_traitsI13__nv_bfloat16S2_fS2_fjLj768ELj1ELj4ELj1ELj16ENS_18Kernel_traits_baseILj768ES2_S2_fS2_fjLj128EEEEELb0ELb1ELb1ELb1EEEvNS_9FwdParamsE,"",@"SHT_CUDA_INFO"
	.sectionflags	@""
	.align	4


	//----- nvinfo : EIATTR_CUDA_API_VERSION
	.align		4
        /*0000*/ 	.byte	0x04, 0x37
        /*0002*/ 	.short	(.L_1986 - .L_1985)
.L_1985:
        /*0004*/ 	.word	0x00000082


	//----- nvinfo : EIATTR_KPARAM_INFO
	.align		4
.L_1986:
        /*0008*/ 	.byte	0x04, 0x17
        /*000a*/ 	.short	(.L_1988 - .L_1987)
.L_1987:
        /*000c*/ 	.word	0x00000000
        /*0010*/ 	.short	0x0000
        /*0012*/ 	.short	0x0000
        /*0014*/ 	.byte	0x00, 0xf0, 0xa1, 0x03


	//----- nvinfo : EIATTR_SPARSE_MMA_MASK
	.align		4
.L_1988:
        /*0018*/ 	.byte	0x03, 0x50
        /*001a*/ 	.short	0x0000


	//----- nvinfo : EIATTR_MAXREG_COUNT
	.align		4
        /*001c*/ 	.byte	0x03, 0x1b
        /*001e*/ 	.short	0x00ff


	//----- nvinfo : EIATTR_MERCURY_ISA_VERSION
	.align		4
        /*0020*/ 	.byte	0x03, 0x5f
        /*0022*/ 	.short	0x0101


	//----- nvinfo : EIATTR_COOP_GROUP_MASK_REGIDS
	.align		4
        /*0024*/ 	.byte	0x04, 0x29
        /*0026*/ 	.short	(.L_1990 - .L_1989)


	//   ....[0]....
.L_1989:
        /*0028*/ 	.word	0xffffffff


	//   ....[1]....
        /*002c*/ 	.word	0xffffffff


	//   ....[2]....
        /*0030*/ 	.word	0xffffffff


	//   ....[3]....
        /*0034*/ 	.word	0xffffffff


	//   ....[4]....
        /*0038*/ 	.word	0xffffffff


	//   ....[5]....
        /*003c*/ 	.word	0xffffffff


	//   ....[6]....
        /*0040*/ 	.word	0xffffffff


	//   ....[7]....
        /*0044*/ 	.word	0xffffffff


	//   ....[8]....
        /*0048*/ 	.word	0xffffffff


	//   ....[9]....
        /*004c*/ 	.word	0xffffffff


	//   ....[10]....
        /*0050*/ 	.word	0x05000072


	//   ....[11]....
        /*0054*/ 	.word	0x05000072


	//   ....[12]....
        /*0058*/ 	.word	0x05000072


	//   ....[13]....
        /*005c*/ 	.word	0x05000072


	//   ....[14]....
        /*0060*/ 	.word	0x05000072


	//   ....[15]....
        /*0064*/ 	.word	0x05000072


	//   ....[16]....
        /*0068*/ 	.word	0x05000072


	//   ....[17]....
        /*006c*/ 	.word	0x05000072


	//   ....[18]....
        /*0070*/ 	.word	0x05000072


	//   ....[19]....
        /*0074*/ 	.word	0x05000072


	//----- nvinfo : EIATTR_COOP_GROUP_INSTR_OFFSETS
	.align		4
.L_1990:
        /*0078*/ 	.byte	0x04, 0x28
        /*007a*/ 	.short	(.L_1992 - .L_1991)


	//   ....[0]....
.L_1991:
        /*007c*/ 	.word	0x000020c0


	//   ....[1]....
        /*0080*/ 	.word	0x000020e0


	//   ....[2]....
        /*0084*/ 	.word	0x00002100


	//   ....[3]....
        /*0088*/ 	.word	0x00002120


	//   ....[4]....
        /*008c*/ 	.word	0x00002150


	//   ....[5]....
        /*0090*/ 	.word	0x00002480


	//   ....[6]....
        /*0094*/ 	.word	0x000024a0


	//   ....[7]....
        /*0098*/ 	.word	0x000024c0


	//   ....[8]....
        /*009c*/ 	.word	0x000024e0


	//   ....[9]....
        /*00a0*/ 	.word	0x00002500


	//   ....[10]....
        /*00a4*/ 	.word	0x00003000


	//   ....[11]....
        /*00a8*/ 	.word	0x000030a0


	//   ....[12]....
        /*00ac*/ 	.word	0x00003110


	//   ....[13]....
        /*00b0*/ 	.word	0x00003180


	//   ....[14]....
        /*00b4*/ 	.word	0x00003200


	//   ....[15]....
        /*00b8*/ 	.word	0x00003590


	//   ....[16]....
        /*00bc*/ 	.word	0x00003600


	//   ....[17]....
        /*00c0*/ 	.word	0x00003670


	//   ....[18]....
        /*00c4*/ 	.word	0x000036e0


	//   ....[19]....
        /*00c8*/ 	.word	0x00003750


	//----- nvinfo : EIATTR_VRC_CTA_INIT_COUNT
	.align		4
.L_1992:
        /*00cc*/ 	.byte	0x02, 0x4a
	.zero		1
	.zero		1


	//----- nvinfo : EIATTR_EXIT_INSTR_OFFSETS
	.align		4
        /*00d0*/ 	.byte	0x04, 0x1c
        /*00d2*/ 	.short	(.L_1994 - .L_1993)


	//   ....[0]....
.L_1993:
        /*00d4*/ 	.word	0x000004f0


	//   ....[1]....
        /*00d8*/ 	.word	0x00002f90


	//----- nvinfo : EIATTR_MAX_THREADS
	.align		4
.L_1994:
        /*00dc*/ 	.byte	0x04, 0x05
        /*00de*/ 	.short	(.L_1996 - .L_1995)
.L_1995:
        /*00e0*/ 	.word	0x00000080
        /*00e4*/ 	.word	0x00000001
        /*00e8*/ 	.word	0x00000001


	//----- nvinfo : EIATTR_CRS_STACK_SIZE
	.align		4
.L_1996:
        /*00ec*/ 	.byte	0x04, 0x1e
        /*00ee*/ 	.short	(.L_1998 - .L_1997)
.L_1997:
        /*00f0*/ 	.word	0x00000000


	//----- nvinfo : EIATTR_CBANK_PARAM_SIZE
	.align		4
.L_1998:
        /*00f4*/ 	.byte	0x03, 0x19
        /*00f6*/ 	.short	0x00e8


	//----- nvinfo : EIATTR_PARAM_CBANK
	.align		4
        /*00f8*/ 	.byte	0x04, 0x0a
        /*00fa*/ 	.short	(.L_2000 - .L_1999)
	.align		4
.L_1999:
        /*00fc*/ 	.word	index@(.nv.constant0._ZN10layer_norm13ln_fwd_kernelINS_13Kernel_traitsI13__nv_bfloat16S2_fS2_fjLj768ELj1ELj4ELj1ELj16ENS_18Kernel_traits_baseILj768ES2_S2_fS2_fjLj128EEEEELb0ELb1ELb1ELb1EEEvNS_9FwdParamsE)
        /*0100*/ 	.short	0x0380
        /*0102*/ 	.short	0x00e8


	//----- nvinfo : EIATTR_SW_WAR
	.align		4
.L_2000:
        /*0104*/ 	.byte	0x04, 0x36
        /*0106*/ 	.short	(.L_2002 - .L_2001)
.L_2001:
        /*0108*/ 	.word	0x00000008
.L_2002:


//--------------------- .nv.info._ZN10layer_norm13ln_fwd_kernelINS_13Kernel_traitsI13__nv_bfloat16S2_fS2_fjLj768ELj1ELj4ELj1ELj16ENS_18Kernel_traits_baseILj768ES2_S2_fS2_fjLj128EEEEELb1ELb0ELb0ELb0EEEvNS_9FwdParamsE --------------------------
	.section	.nv.info._ZN10layer_norm13ln_fwd_kernelINS_13Kernel_traitsI13__nv_bfloat16S2_fS2_fjLj768ELj1ELj4ELj1ELj16ENS_18Kernel_traits_baseILj768ES2_S2_fS2_fjLj128EEEEELb1ELb0ELb0ELb0EEEvNS_9FwdParamsE,"",@"SHT_CUDA_INFO"
	.sectionflags	@""
	.align	4


	//----- nvinfo : EIATTR_CUDA_API_VERSION
	.align		4
        /*0000*/ 	.byte	0x04, 0x37
        /*0002*/ 	.short	(.L_2004 - .L_2003)
.L_2003:
        /*0004*/ 	.word	0x00000082


	//----- nvinfo : EIATTR_KPARAM_INFO
	.align		4
.L_2004:
        /*0008*/ 	.byte	0x04, 0x17
        /*000a*/ 	.short	(.L_2006 - .L_2005)
.L_2005:
        /*000c*/ 	.word	0x00000000
        /*0010*/ 	.short	0x0000
        /*0012*/ 	.short	0x0000
        /*0014*/ 	.byte	0x00, 0xf0, 0xa1, 0x03


	//----- nvinfo : EIATTR_SPARSE_MMA_MASK
	.align		4
.L_2006:
        /*0018*/ 	.byte	0x03, 0x50
        /*001a*/ 	.short	0x0000


	//----- nvinfo : EIATTR_MAXREG_COUNT
	.align		4
        /*001c*/ 	.byte	0x03, 0x1b
        /*001e*/ 	.short	0x00ff


	//----- nvinfo : EIATTR_MERCURY_ISA_VERSION
	.align		4
        /*0020*/ 	.byte	0x03, 0x5f
        /*0022*/ 	.short	0x0101


	//----- nvinfo : EIATTR_COOP_GROUP_MASK_REGIDS
	.align		4
        /*0024*/ 	.byte	0x04, 0x29
        /*0026*/ 	.short	(.L_2008 - .L_2007)


	//   ....[0]....
.L_2007:
        /*0028*/ 	.word	0xffffffff


	//   ....[1]....
        /*002c*/ 	.word	0xffffffff


	//   ....[2]....
        /*0030*/ 	.word	0xffffffff


	//   ....[3]....
        /*0034*/ 	.word	0xffffffff


	//   ....[4]....
        /*0038*/ 	.word	0xffffffff


	//   ....[5]....
        /*003c*/ 	.word	0xffffffff


	//   ....[6]....
        /*0040*/ 	.word	0xffffffff


	//   ....[7]....
        /*0044*/ 	.word	0xffffffff


	//   ....[8]....
        /*0048*/ 	.word	0xffffffff


	//   ....[9]....
        /*004c*/ 	.word	0xffffffff


	//   ....[10]....
        /*0050*/ 	.word	0x0500005d


	//   ....[11]....
        /*0054*/ 	.word	0x0500005d


	//   ....[12]....
        /*0058*/ 	.word	0x0500005d


	//   ....[13]....
        /*005c*/ 	.word	0x0500005d


	//   ....[14]....
        /*0060*/ 	.word	0x0500005d


	//   ....[15]....
        /*0064*/ 	.word	0x0500005d


	//   ....[16]....
        /*0068*/ 	.word	0x0500005d


	//   ....[17]....
        /*006c*/ 	.word	0x0500005d


	//   ....[18]....
        /*0070*/ 	.word	0x0500005d


	//   ....[19]....
        /*0074*/ 	.word	0x0500005d


	//----- nvinfo : EIATTR_COOP_GROUP_INSTR_OFFSETS
	.align		4
.L_2008:
        /*0078*/ 	.byte	0x04, 0x28
        /*007a*/ 	.short	(.L_2010 - .L_2009)


	//   ....[0]....
.L_2009:
        /*007c*/ 	.word	0x00010880


	//   ....[1]....
        /*0080*/ 	.word	0x000108b0


	//   ....[2]....
        /*0084*/ 	.word	0x000108d0


	//   ....[3]....
        /*0088*/ 	.word	0x000108f0


	//   ....[4]....
        /*008c*/ 	.word	0x00010910


	//   ....[5]....
        /*0090*/ 	.word	0x00010c50


	//   ....[6]....
        /*0094*/ 	.word	0x00010c70


	//   ....[7]....
        /*0098*/ 	.word	0x00010c90


	//   ....[8]....
        /*009c*/ 	.word	0x00010cb0


	//   ....[9]....
        /*00a0*/ 	.word	0x00010cd0


	//   ....[10]....
        /*00a4*/ 	.word	0x00011830


	//   ....[11]....
        /*00a8*/ 	.word	0x000118e0


	//   ....[12]....
        /*00ac*/ 	.word	0x00011950


	//   ....[13]....
        /*00b0*/ 	.word	0x000119c0


	//   ....[14]....
        /*00b4*/ 	.word	0x00011a30


	//   ....[15]....
        /*00b8*/ 	.word	0x00011dc0


	//   ....[16]....
        /*00bc*/ 	.word	0x00011e30


	//   ....[17]....
        /*00c0*/ 	.word	0x00011ea0


	//   ....[18]....
        /*00c4*/ 	.word	0x00011f10


	//   ....[19]....
        /*00c8*/ 	.word	0x00011f80


	//----- nvinfo : EIATTR_VRC_CTA_INIT_COUNT
	.align		4
.L_2010:
        /*00cc*/ 	.byte	0x02, 0x4a
	.zero		1
	.zero		1


	//----- nvinfo : EIATTR_EXIT_INSTR_OFFSETS
	.align		4
        /*00d0*/ 	.byte	0x04, 0x1c
        /*00d2*/ 	.short	(.L_2012 - .L_2011)


	//   ....[0]....
.L_2011:
        /*00d4*/ 	.word	0x000006a0


	//   ....[1]....
        /*00d8*/ 	.word	0x000117c0


	//----- nvinfo : EIATTR_INDIRECT_BRANCH_TARGETS
	.align		4
.L_2012:
        /*00dc*/ 	.byte	0x04, 0x34
        /*00de*/ 	.short	(.L_2014 - .L_2013)


	//   ....[0]....
.L_2013:
        /*00e0*/ 	.word	.L_x_28590@srel
        /*00e4*/ 	.short	0x0
        /*00e6*/ 	.short	0x0
        /*00e8*/ 	.word	0x3
        /*00ec*/ 	.word	.L_x_28591@srel
        /*00f0*/ 	.word	.L_x_28592@srel
        /*00f4*/ 	.word	.L_x_28593@srel


	//----- nvinfo : EIATTR_MAX_THREADS
	.align		4
.L_2014:
        /*00f8*/ 	.byte	0x04, 0x05
        /*00fa*/ 	.short	(.L_2016 - .L_2015)
.L_2015:
        /*00fc*/ 	.word	0x00000080
        /*0100*/ 	.word	0x00000001
        /*0104*/ 	.word	0x00000001


	//----- nvinfo : EIATTR_CRS_STACK_SIZE
	.align		4
.L_2016:
        /*0108*/ 	.byte	0x04, 0x1e
        /*010a*/ 	.short	(.L_2018 - .L_2017)
.L_2017:
        /*010c*/ 	.word	0x00000000


	//----- nvinfo : EIATTR_CBANK_PARAM_SIZE
	.align		4
.L_2018:
        /*0110*/ 	.byte	0x03, 0x19
        /*0112*/ 	.short	0x00e8


	//----- nvinfo : EIATTR_PARAM_CBANK
	.align		4
        /*0114*/ 	.byte	0x04, 0x0a
        /*0116*/ 	.short	(.L_2020 - .L_2019)
	.align		4
.L_2019:
        /*0118*/ 	.word	index@(.nv.constant0._ZN10layer_norm13ln_fwd_kernelINS_13Kernel_traitsI13__nv_bfloat16S2_fS2_fjLj768ELj1ELj4ELj1ELj16ENS_18Kernel_traits_baseILj768ES2_S2_fS2_fjLj128EEEEELb1ELb0ELb0ELb0EEEvNS_9FwdParamsE)
        /*011c*/ 	.short	0x0380
        /*011e*/ 	.short	0x00e8


	//----- nvinfo : EIATTR_SW_WAR
	.align		4
.L_2020:
        /*0120*/ 	.byte	0x04, 0x36
        /*0122*/ 	.short	(.L_2022 - .L_2021)
.L_2021:
        /*0124*/ 	.word	0x00000008
.L_2022:


//--------------------- .nv.info._ZN10layer_norm13ln_fwd_kernelINS_13Kernel_traitsI13__nv_bfloat16S2_fS2_fjLj768ELj1ELj4ELj1ELj16ENS_18Kernel_traits_baseILj768ES2_S2_fS2_fjLj128EEEEELb1ELb0ELb0ELb1EEEvNS_9FwdParamsE --------------------------
	.section	.nv.info._ZN10layer_norm13ln_fwd_kernelINS_13Kernel_traitsI13__nv_bfloat16S2_fS2_fjLj768ELj1ELj4ELj1ELj16ENS_18Kernel_traits_baseILj768ES2_S2_fS2_fjLj128EEEEELb1ELb0ELb0ELb1EEEvNS_9FwdParamsE,"",@"SHT_CUDA_INFO"
	.sectionflags	@""
	.align	4


	//----- nvinfo : EIATTR_CUDA_API_VERSION
	.align		4
        /*0000*/ 	.byte	0x04, 0x37
        /*0002*/ 	.short	(.L_2024 - .L_2023)
.L_2023:
        /*0004*/ 	.word	0x00000082


	//----- nvinfo : EIATTR_KPARAM_INFO
	.align		4
.L_2024:
        /*0008*/ 	.byte	0x04, 0x17
        /*000a*/ 	.short	(.L_2026 - .L_2025)
.L_2025:
        /*000c*/ 	.word	0x00000000
        /*0010*/ 	.short	0x0000
        /*0012*/ 	.short	0x0000
        /*0014*/ 	.byte	0x00, 0xf0, 0xa1, 0x03


	//----- nvinfo : EIATTR_SPARSE_MMA_MASK
	.align		4
.L_2026:
        /*0018*/ 	.byte	0x03, 0x50
        /*001a*/ 	.short	0x0000


	//----- nvinfo : EIATTR_MAXREG_COUNT
	.align		4
        /*001c*/ 	.byte	0x03, 0x1b
        /*001e*/ 	.short	0x00ff


	//----- nvinfo : EIATTR_MERCURY_ISA_VERSION
	.align		4
        /*0020*/ 	.byte	0x03, 0x5f
        /*0022*/ 	.short	0x0101


	//----- nvinfo : EIATTR_COOP_GROUP_MASK_REGIDS
	.align		4
        /*0024*/ 	.byte	0x04, 0x29
        /*0026*/ 	.short	(.L_2028 - .L_2027)


	//   ....[0]....
.L_2027:
        /*0028*/ 	.word	0xffffffff


	//   ....[1]....
        /*002c*/ 	.word	0xffffffff


	//   ....[2]....
        /*0030*/ 	.word	0xffffffff


	//   ....[3]....
        /*0034*/ 	.word	0xffffffff


	//   ....[4]....
        /*0038*/ 	.word	0xffffffff


	//   ....[5]....
        /*003c*/ 	.word	0xffffffff


	//   ....[6]....
        /*0040*/ 	.word	0xffffffff


	//   ....[7]....
        /*0044*/ 	.word	0xffffffff


	//   ....[8]....
        /*0048*/ 	.word	0xffffffff


	//   ....[9]....
        /*004c*/ 	.word	0xffffffff


	//   ....[10]....
        /*0050*/ 	.word	0x0500005c


	//   ....[11]....
        /*0054*/ 	.word	0x0500005c


	//   ....[12]....
        /*0058*/ 	.word	0x0500005c


	//   ....[13]....
        /*005c*/ 	.word	0x0500005c


	//   ....[14]....
        /*0060*/ 	.word	0x0500005c


	//   ....[15]....
        /*0064*/ 	.word	0x0500005c


	//   ....[16]....
        /*0068*/ 	.word	0x0500005c


	//   ....[17]....
        /*006c*/ 	.word	0x0500005c


	//   ....[18]....
        /*0070*/ 	.word	0x0500005c


	//   ....[19]....
        /*0074*/ 	.word	0x0500005c


	//----- nvinfo : EIATTR_COOP_GROUP_INSTR_OFFSETS
	.align		4
.L_2028:
        /*0078*/ 	.byte	0x04, 0x28
        /*007a*/ 	.short	(.L_2030 - .L_2029)


	//   ....[0]....
.L_2029:
        /*007c*/ 	.word	0x00010790


	//   ....[1]....
        /*0080*/ 	.word	0x000107b0


	//   ....[2]....
        /*0084*/ 	.word	0x000107d0


	//   ....[3]....
        /*0088*/ 	.word	0x000107f0


	//   ....[4]....
        /*008c*/ 	.word	0x00010820


	//   ....[5]....
        /*0090*/ 	.word	0x00010b50


	//   ....[6]....
        /*0094*/ 	.word	0x00010b70


	//   ....[7]....
        /*0098*/ 	.word	0x00010b90


	//   ....[8]....
        /*009c*/ 	.word	0x00010bb0


	//   ....[9]....
        /*00a0*/ 	.word	0x00010bd0


	//   ....[10]....
        /*00a4*/ 	.word	0x00011340


	//   ....[11]....
        /*00a8*/ 	.word	0x000113e0


	//   ....[12]....
        /*00ac*/ 	.word	0x00011450


	//   ....[13]....
        /*00b0*/ 	.word	0x000114c0


	//   ....[14]....
        /*00b4*/ 	.word	0x00011540


	//   ....[15]....
        /*00b8*/ 	.word	0x000118c0


	//   ....[16]....
        /*00bc*/ 	.word	0x00011930


	//   ....[17]....
        /*00c0*/ 	.word	0x000119a0


	//   ....[18]....
        /*00c4*/ 	.word	0x00011a10


	//   ....[19]....
        /*00c8*/ 	.word	0x00011a80


	//----- nvinfo : EIATTR_VRC_CTA_INIT_COUNT
	.align		4
.L_2030:
        /*00cc*/ 	.byte	0x02, 0x4a
	.zero		1
	.zero		1


	//----- nvinfo : EIATTR_EXIT_INSTR_OFFSETS
	.align		4
        /*00d0*/ 	.byte	0x04, 0x1c
        /*00d2*/ 	.short	(.L_2032 - .L_2031)


	//   ....[0]....
.L_2031:
        /*00d4*/ 	.word	0x00000270


	//   ....[1]....
        /*00d8*/ 	.word	0x000112d0


	//----- nvinfo : EIATTR_INDIRECT_BRANCH_TARGETS
	.align		4
.L_2032:
        /*00dc*/ 	.byte	0x04, 0x34
        /*00de*/ 	.short	(.L_2034 - .L_2033)


	//   ....[0]....
.L_2033:
        /*00e0*/ 	.word	.L_x_28594@srel
        /*00e4*/ 	.short	0x0
        /*00e6*/ 	.short	0x0
        /*00e8*/ 	.word	0x3
        /*00ec*/ 	.word	.L_x_28595@srel
        /*00f0*/ 	.word	.L_x_28596@srel
        /*00f4*/ 	.word	.L_x_28597@srel


	//----- nvinfo : EIATTR_MAX_THREADS
	.align		4
.L_2034:
        /*00f8*/ 	.byte	0x04, 0x05
        /*00fa*/ 	.short	(.L_2036 - .L_2035)
.L_2035:
        /*00fc*/ 	.word	0x00000080
        /*0100*/ 	.word	0x00000001
        /*0104*/ 	.word	0x00000001


	//----- nvinfo : EIATTR_CRS_STACK_SIZE
	.align		4
.L_2036:
        /*0108*/ 	.byte	0x04, 0x1e
        /*010a*/ 	.short	(.L_2038 - .L_2037)
.L_2037:
        /*010c*/ 	.word	0x00000000


	//----- nvinfo : EIATTR_CBANK_PARAM_SIZE
	.align		4
.L_2038:
        /*0110*/ 	.byte	0x03, 0x19
        /*0112*/ 	.short	0x00e8


	//----- nvinfo : EIATTR_PARAM_CBANK
	.align		4
        /*0114*/ 	.byte	0x04, 0x0a
        /*0116*/ 	.short	(.L_2040 - .L_2039)
	.align		4
.L_2039:
        /*0118*/ 	.word	index@(.nv.constant0._ZN10layer_norm13ln_fwd_kernelINS_13Kernel_traitsI13__nv_bfloat16S2_fS2_fjLj768ELj1ELj4ELj1ELj16ENS_18Kernel_traits_baseILj768ES2_S2_fS2_fjLj128EEEEELb1ELb0ELb0ELb1EEEvNS_9FwdParamsE)
        /*011c*/ 	.short	0x0380
        /*011e*/ 	.short	0x00e8


	//----- nvinfo : EIATTR_SW_WAR
	.align		4
.L_2040:
        /*0120*/ 	.byte	0x04, 0x36
        /*0122*/ 	.short	(.L_2042 - .L_2041)
.L_2041:
        /*0124*/ 	.word	0x00000008
.L_2042:


//--------------------- .nv.info._ZN10layer_norm13ln_fwd_kernelINS_13Kernel_traitsI13__nv_bfloat16S2_fS2_fjLj768ELj1ELj4ELj1ELj16ENS_18Kernel_traits_baseILj768ES2_S2_fS2_fjLj128EEEEELb1ELb0ELb1ELb0EEEvNS_9FwdParamsE --------------------------
	.section	.nv.info._ZN10layer_norm13ln_fwd_kernelINS_13Kernel_traitsI13__nv_bfloat16S2_fS2_fjLj768ELj1ELj4ELj1ELj16ENS_18Kernel_traits_baseILj768ES2_S2_fS2_fjLj128EEEEELb1ELb0ELb1ELb0EEEvNS_9FwdParamsE,"",@"SHT_CUDA_INFO"
	.sectionflags	@""
	.align	4


	//----- nvinfo : EIATTR_CUDA_API_VERSION
	.align		4
        /*0000*/ 	.byte	0x04, 0x37
        /*0002*/ 	.short	(.L_2044 - .L_2043)
.L_2043:
        /*0004*/ 	.word	0x00000082


	//----- nvinfo : EIATTR_KPARAM_INFO
	.align		4
.L_2044:
        /*0008*/ 	.byte	0x04, 0x17
        /*000a*/ 	.short	(.L_2046 - .L_2045)
.L_2045:
        /*000c*/ 	.word	0x00000000
        /*0010*/ 	.short	0x0000
        /*0012*/ 	.short	0x0000
        /*0014*/ 	.byte	0x00, 0xf0, 0xa1, 0x03


	//----- nvinfo : EIATTR_SPARSE_MMA_MASK
	.align		4
.L_2046:
        /*0018*/ 	.byte	0x03, 0x50
        /*001a*/ 	.short	0x0000


	//----- nvinfo : EIATTR_MAXREG_COUNT
	.align		4
        /*001c*/ 	.byte	0x03, 0x1b
        /*001e*/ 	.short	0x00ff


	//----- nvinfo : EIATTR_MERCURY_ISA_VERSION
	.align		4
        /*0020*/ 	.byte	0x03, 0x5f
        /*0022*/ 	.short	0x0101


	//----- nvinfo : EIATTR_COOP_GROUP_MASK_REGIDS
	.align		4
        /*0024*/ 	.byte	0x04, 0x29
        /*0026*/ 	.short	(.L_2048 - .L_2047)


	//   ....[0]....
.L_2047:
        /*0028*/ 	.word	0xffffffff


	//   ....[1]....
        /*002c*/ 	.word	0xffffffff


	//   ....[2]....
        /*0030*/ 	.word	0xffffffff


	//   ....[3]....
        /*0034*/ 	.word	0xffffffff


	//   ....[4]....
        /*0038*/ 	.word	0xffffffff


	//   ....[5]....
        /*003c*/ 	.word	0xffffffff


	//   ....[6]....
        /*0040*/ 	.word	0xffffffff


	//   ....[7]....
        /*0044*/ 	.word	0xffffffff


	//   ....[8]....
        /*0048*/ 	.word	0xffffffff


	//   ....[9]....
        /*004c*/ 	.word	0xffffffff


	//   ....[10]....
        /*0050*/ 	.word	0x0500006a


	//   ....[11]....
        /*0054*/ 	.word	0x0500006a


	//   ....[12]....
        /*0058*/ 	.word	0x0500006a


	//   ....[13]....
        /*005c*/ 	.word	0x0500006a


	//   ....[14]....
        /*0060*/ 	.word	0x0500006a


	//   ....[15]....
        /*0064*/ 	.word	0x0500006a


	//   ....[16]....
        /*0068*/ 	.word	0x0500006a


	//   ....[17]....
        /*006c*/ 	.word	0x0500006a


	//   ....[18]....
        /*0070*/ 	.word	0x0500006a


	//   ....[19]....
        /*0074*/ 	.word	0x0500006a


	//----- nvinfo : EIATTR_COOP_GROUP_INSTR_OFFSETS
	.align		4
.L_2048:
        /*0078*/ 	.byte	0x04, 0x28
        /*007a*/ 	.short	(.L_2050 - .L_2049)


	//   ....[0]....
.L_2049:
        /*007c*/ 	.word	0x000128a0


	//   ....[1]....
        /*0080*/ 	.word	0x000128c0


	//   ....[2]....
        /*0084*/ 	.word	0x000128e0


	//   ....[3]....
        /*0088*/ 	.word	0x00012900


	//   ....[4]....
        /*008c*/ 	.word	0x00012930


	//   ....[5]....
        /*0090*/ 	.word	0x00012c70


	//   ....[6]....
        /*0094*/ 	.word	0x00012c90


	//   ....[7]....
        /*0098*/ 	.word	0x00012cb0


	//   ....[8]....
        /*009c*/ 	.word	0x00012cd0


	//   ....[9]....
        /*00a0*/ 	.word	0x00012cf0


	//   ....[10]....
        /*00a4*/ 	.word	0x000138c0


	//   ....[11]....
        /*00a8*/ 	.word	0x00013960


	//   ....[12]....
        /*00ac*/ 	.word	0x000139d0


	//   ....[13]....
        /*00b0*/ 	.word	0x00013a40


	//   ....[14]....
        /*00b4*/ 	.word	0x00013ac0


	//   ....[15]....
        /*00b8*/ 	.word	0x00013e50


	//   ....[16]....
        /*00bc*/ 	.word	0x00013ec0


	//   ....[17]....
        /*00c0*/ 	.word	0x00013f30


	//   ....[18]....
        /*00c4*/ 	.word	0x00013fa0


	//   ....[19]....
        /*00c8*/ 	.word	0x00014010


	//----- nvinfo : EIATTR_VRC_CTA_INIT_COUNT
	.align		4
.L_2050:
        /*00cc*/ 	.byte	0x02, 0x4a
	.zero		1
	.zero		1


	//----- nvinfo : EIATTR_EXIT_INSTR_OFFSETS
	.align		4
        /*00d0*/ 	.byte	0x04, 0x1c
        /*00d2*/ 	.short	(.L_2052 - .L_2051)


	//   ....[0]....
.L_2051:
        /*00d4*/ 	.word	0x000006a0


	//   ....[1]....
        /*00d8*/ 	.word	0x00013850


	//----- nvinfo : EIATTR_MAX_THREADS
	.align		4
.L_2052:
        /*00dc*/ 	.byte	0x04, 0x05
        /*00de*/ 	.short	(.L_2054 - .L_2053)
.L_2053:
        /*00e0*/ 	.word	0x00000080
        /*00e4*/ 	.word	0x00000001
        /*00e8*/ 	.word	0x00000001


	//----- nvinfo : EIATTR_CRS_STACK_SIZE
	.align		4
.L_2054:
        /*00ec*/ 	.byte	0x04, 0x1e
        /*00ee*/ 	.short	(.L_2056 - .L_2055)
.L_2055:
        /*00f0*/ 	.word	0x00000000


	//----- nvinfo : EIATTR_CBANK_PARAM_SIZE
	.align		4
.L_2056:
        /*00f4*/ 	.byte	0x03, 0x19
        /*00f6*/ 	.short	0x00e8


	//----- nvinfo : EIATTR_PARAM_CBANK
	.align		4
        /*00f8*/ 	.byte	0x04, 0x0a
        /*00fa*/ 	.short	(.L_2058 - .L_2057)
	.align		4
.L_2057:
        /*00fc*/ 	.word	index@(.nv.constant0._ZN10layer_norm13ln_fwd_kernelINS_13Kernel_traitsI13__nv_bfloat16S2_fS2_fjLj768ELj1ELj4ELj1ELj16ENS_18Kernel_traits_baseILj768ES2_S2_fS2_fjLj128EEEEELb1ELb0ELb1ELb0EEEvNS_9FwdParamsE)
        /*0100*/ 	.short	0x0380
        /*0102*/ 	.short	0x00e8


	//----- nvinfo : EIATTR_SW_WAR
	.align		4
.L_2058:
        /*0104*/ 	.byte	0x04, 0x36
        /*0106*/ 	.short	(.L_2060 - .L_2059)
.L_2059:
        /*0108*/ 	.word	0x00000008
.L_2060:


//--------------------- .nv.info._ZN10layer_norm13ln_fwd_kernelINS_13Kernel_traitsI13__nv_bfloat16S2_fS2_fjLj768ELj1ELj4ELj1ELj16ENS_18Kernel_traits_baseILj768ES2_S2_fS2_fjLj128EEEEELb1ELb0ELb1ELb1EEEvNS_9FwdParamsE --------------------------
	.section	.nv.info._ZN10layer_norm13ln_fwd_kernelINS_13Kernel_traitsI13__nv_bfloat16S2_fS2_fjLj768ELj1ELj4ELj1ELj16ENS_18Kernel_traits_baseILj768ES2_S2_fS2_fjLj128EEEEELb1ELb0ELb1ELb1EEEvNS_9FwdParamsE,"",@"SHT_CUDA_INFO"
	.sectionflags	@""
	.align	4


	//----- nvinfo : EIATTR_CUDA_API_VERSION
	.align		4
        /*0000*/ 	.byte	0x04, 0x37
        /*0002*/ 	.short	(.L_2062 - .L_2061)
.L_2061:
        /*0004*/ 	.word	0x00000082


	//----- nvinfo : EIATTR_KPARAM_INFO
	.align		4
.L_2062:
        /*0008*/ 	.byte	0x04, 0x17
        /*000a*/ 	.short	(.L_2064 - .L_2063)
.L_2063:
        /*000c*/ 	.word	0x00000000
        /*0010*/ 	.short	0x0000
        /*0012*/ 	.short	0x0000
        /*0014*/ 	.byte	0x00, 0xf0, 0xa1, 0x03


	//----- nvinfo : EIATTR_SPARSE_MMA_MASK
	.align		4
.L_2064:
        /*0018*/ 	.byte	0x03, 0x50
        /*001a*/ 	.short	0x0000


	//----- nvinfo : EIATTR_MAXREG_COUNT
	.align		4
        /*001c*/ 	.byte	0x03, 0x1b
        /*001e*/ 	.short	0x00ff


	//----- nvinfo : EIATTR_MERCURY_ISA_VERSION
	.align		4
        /*0020*/ 	.byte	0x03, 0x5f
        /*0022*/ 	.short	0x0101


	//----- nvinfo : EIATTR_COOP_GROUP_MASK_REGIDS
	.align		4
        /*0024*/ 	.byte	0x04, 0x29
        /*0026*/ 	.short	(.L_2066 - .L_2065)


	//   ....[0]....
.L_2065:
        /*0028*/ 	.word	0xffffffff


	//   ....[1]....
        /*002c*/ 	.word	0xffffffff


	//   ....[2]....
        /*0030*/ 	.word	0xffffffff


	//   ....[3]....
        /*0034*/ 	.word	0xffffffff


	//   ....[4]....
        /*0038*/ 	.word	0xffffffff


	//   ....[5]....
        /*003c*/ 	.word	0xffffffff


	//   ....[6]....
        /*0040*/ 	.word	0xffffffff


	//   ....[7]....
        /*0044*/ 	.word	0xffffffff


	//   ....[8]....
        /*0048*/ 	.word	0xffffffff


	//   ....[9]....
        /*004c*/ 	.word	0xffffffff


	//   ....[10]....
        /*0050*/ 	.word	0x0500006b


	//   ....[11]....
        /*0054*/ 	.word	0x0500006b


	//   ....[12]....
        /*0058*/ 	.word	0x0500006b


	//   ....[13]....
        /*005c*/ 	.word	0x0500006b


	//   ....[14]....
        /*0060*/ 	.word	0x0500006b


	//   ....[15]....
        /*0064*/ 	.word	0x0500006b


	//   ....[16]....
        /*0068*/ 	.word	0x0500006b


	//   ....[17]....
        /*006c*/ 	.word	0x0500006b


	//   ....[18]....
        /*0070*/ 	.word	0x0500006b


	//   ....[19]....
        /*0074*/ 	.word	0x0500006b


	//----- nvinfo : EIATTR_COOP_GROUP_INSTR_OFFSETS
	.align		4
.L_2066:
        /*0078*/ 	.byte	0x04, 0x28
        /*007a*/ 	.short	(.L_2068 - .L_2067)


	//   ....[0]....
.L_2067:
        /*007c*/ 	.word	0x00011aa0


	//   ....[1]....
        /*0080*/ 	.word	0x00011ad0


	//   ....[2]....
        /*0084*/ 	.word	0x00011af0


	//   ....[3]....
        /*0088*/ 	.word	0x00011b10


	//   ....[4]....
        /*008c*/ 	.word	0x00011b30


	//   ....[5]....
        /*0090*/ 	.word	0x00011e60


	//   ....[6]....
        /*0094*/ 	.word	0x00011e80


	//   ....[7]....
        /*0098*/ 	.word	0x00011ea0


	//   ....[8]....
        /*009c*/ 	.word	0x00011ec0


	//   ....[9]....
        /*00a0*/ 	.word	0x00011ee0


	//   ....[10]....
        /*00a4*/ 	.word	0x00012a00


	//   ....[11]....
        /*00a8*/ 	.word	0x00012ab0


	//   ....[12]....
        /*00ac*/ 	.word	0x00012b20


	//   ....[13]....
        /*00b0*/ 	.word	0x00012b90


	//   ....[14]....
        /*00b4*/ 	.word	0x00012c00


	//   ....[15]....
        /*00b8*/ 	.word	0x00012f80


	//   ....[16]....
        /*00bc*/ 	.word	0x00012ff0


	//   ....[17]....
        /*00c0*/ 	.word	0x00013060


	//   ....[18]....
        /*00c4*/ 	.word	0x000130d0


	//   ....[19]....
        /*00c8*/ 	.word	0x00013140


	//----- nvinfo : EIATTR_VRC_CTA_INIT_COUNT
	.align		4
.L_2068:
        /*00cc*/ 	.byte	0x02, 0x4a
	.zero		1
	.zero		1


	//----- nvinfo : EIATTR_EXIT_INSTR_OFFSETS
	.align		4
        /*00d0*/ 	.byte	0x04, 0x1c
        /*00d2*/ 	.short	(.L_2070 - .L_2069)


	//   ....[0]....
.L_2069:
        /*00d4*/ 	.word	0x000002d0


	//   ....[1]....
        /*00d8*/ 	.word	0x000129a0


	//----- nvinfo : EIATTR_MAX_THREADS
	.align		4
.L_2070:
        /*00dc*/ 	.byte	0x04, 0x05
        /*00de*/ 	.short	(.L_2072 - .L_2071)
.L_2071:
        /*00e0*/ 	.word	0x00000080
        /*00e4*/ 	.word	0x00000001
        /*00e8*/ 	.word	0x00000001


	//----- nvinfo : EIATTR_CRS_STACK_SIZE
	.align		4
.L_2072:
        /*00ec*/ 	.byte	0x04, 0x1e
        /*00ee*/ 	.short	(.L_2074 - .L_2073)
.L_2073:
        /*00f0*/ 	.word	0x00000000


	//----- nvinfo : EIATTR_CBANK_PARAM_SIZE
	.align		4
.L_2074:
        /*00f4*/ 	.byte	0x03, 0x19
        /*00f6*/ 	.short	0x00e8


	//----- nvinfo : EIATTR_PARAM_CBANK
	.align		4
        /*00f8*/ 	.byte	0x04, 0x0a
        /*00fa*/ 	.short	(.L_2076 - .L_2075)
	.align		4
.L_2075:
        /*00fc*/ 	.word	index@(.nv.constant0._ZN10layer_norm13ln_fwd_kernelINS_13Kernel_traitsI13__nv_bfloat16S2_fS2_fjLj768ELj1ELj4ELj1ELj16ENS_18Kernel_traits_baseILj768ES2_S2_fS2_fjLj128EEEEELb1ELb0ELb1ELb1EEEvNS_9FwdParamsE)
        /*0100*/ 	.short	0x0380
        /*0102*/ 	.short	0x00e8


	//----- nvinfo : EIATTR_SW_WAR
	.align		4
.L_2076:
        /*0104*/ 	.byte	0x04, 0x36
        /*0106*/ 	.short	(.L_2078 - .L_2077)
.L_2077:
        /*0108*/ 	.word	0x00000008
.L_2078:


//--------------------- .nv.info._ZN10layer_norm13ln_fwd_kernelINS_13Kernel_traitsI13__nv_bfloat16S2_fS2_fjLj768ELj1ELj4ELj1ELj16ENS_18Kernel_traits_baseILj768ES2_S2_fS2_fjLj128EEEEELb1ELb1ELb0ELb0EEEvNS_9FwdParamsE --------------------------
	.section	.nv.info._ZN10layer_norm13ln_fwd_kernelINS_13Kernel_traitsI13__nv_bfloat16S2_fS2_fjLj768ELj1ELj4ELj1ELj16ENS_18Kernel_traits_baseILj768ES2_S2_fS2_fjLj128EEEEELb1ELb1ELb0ELb0EEEvNS_9FwdParamsE,"",@"SHT_CUDA_INFO"
	.sectionflags	@""
	.align	4


	//----- nvinfo : EIATTR_CUDA_API_VERSION
	.align		4
        /*0000*/ 	.byte	0x04, 0x37
        /*0002*/ 	.short	(.L_2080 - .L_2079)
.L_2079:
        /*0004*/ 	.word	0x00000082


	//----- nvinfo : EIATTR_KPARAM_INFO
	.align		4
.L_2080:
        /*0008*/ 	.byte	0x04, 0x17
        /*000a*/ 	.short	(.L_2082 - .L_2081)
.L_2081:
        /*000c*/ 	.word	0x00000000
        /*0010*/ 	.short	0x0000
        /*0012*/ 	.short	0x0000
        /*0014*/ 	.byte	0x00, 0xf0, 0xa1, 0x03


	//----- nvinfo : EIATTR_SPARSE_MMA_MASK
	.align		4
.L_2082:
        /*0018*/ 	.byte	0x03, 0x50
        /*001a*/ 	.short	0x0000


	//----- nvinfo : EIATTR_MAXREG_COUNT
	.align		4
        /*001c*/ 	.byte	0x03, 0x1b
        /*001e*/ 	.short	0x00ff


	//----- nvinfo : EIATTR_MERCURY_ISA_VERSION
	.align		4
        /*0020*/ 	.byte	0x03, 0x5f
        /*0022*/ 	.short	0x0101


	//----- nvinfo : EIATTR_COOP_GROUP_MASK_REGIDS
	.align		4
        /*0024*/ 	.byte	0x04, 0x29
        /*0026*/ 	.short	(.L_2084 - .L_2083)


	//   ....[0]....
.L_2083:
        /*0028*/ 	.word	0xffffffff


	//   ....[1]....
        /*002c*/ 	.word	0xffffffff


	//   ....[2]....
        /*0030*/ 	.word	0xffffffff


	//   ....[3]....
        /*0034*/ 	.word	0xffffffff


	//   ....[4]....
        /*0038*/ 	.word	0xffffffff


	//   ....[5]....
        /*003c*/ 	.word	0xffffffff


	//   ....[6]....
        /*0040*/ 	.word	0xffffffff


	//   ....[7]....
        /*0044*/ 	.word	0xffffffff


	//   ....[8]....
        /*0048*/ 	.word	0xffffffff


	//   ....[9]....
        /*004c*/ 	.word	0xffffffff


	//   ....[10]....
        /*0050*/ 	.word	0x0500007d


	//   ....[11]....
        /*0054*/ 	.word	0x0500007d


	//   ....[12]....
        /*0058*/ 	.word	0x0500007d


	//   ....[13]....
        /*005c*/ 	.word	0x0500007d


	//   ....[14]....
        /*0060*/ 	.word	0x0500007d


	//   ....[15]....
        /*0064*/ 	.word	0x0500007d


	//   ....[16]....
        /*0068*/ 	.word	0x0500007d


	//   ....[17]....
        /*006c*/ 	.word	0x0500007d


	//   ....[18]....
        /*0070*/ 	.word	0x0500007d


	//   ....[19]....
        /*0074*/ 	.word	0x0500007d


	//----- nvinfo : EIATTR_COOP_GROUP_INSTR_OFFSETS
	.align		4
.L_2084:
        /*0078*/ 	.byte	0x04, 0x28
        /*007a*/ 	.short	(.L_2086 - .L_2085)


	//   ....[0]....
.L_2085:
        /*007c*/ 	.word	0x00010d80


	//   ....[1]....
        /*0080*/ 	.word	0x00010db0


	//   ....[2]....
        /*0084*/ 	.word	0x00010dd0


	//   ....[3]....
        /*0088*/ 	.word	0x00010df0


	//   ....[4]....
        /*008c*/ 	.word	0x00010e10


	//   ....[5]....
        /*0090*/ 	.word	0x00011150


	//   ....[6]....
        /*0094*/ 	.word	0x00011170


	//   ....[7]....
        /*0098*/ 	.word	0x00011190


	//   ....[8]....
        /*009c*/ 	.word	0x000111b0


	//   ....[9]....
        /*00a0*/ 	.word	0x000111d0


	//   ....[10]....
        /*00a4*/ 	.word	0x00011d20


	//   ....[11]....
        /*00a8*/ 	.word	0x00011dd0


	//   ....[12]....
        /*00ac*/ 	.word	0x00011e40


	//   ....[13]....
        /*00b0*/ 	.word	0x00011eb0


	//   ....[14]....
        /*00b4*/ 	.word	0x00011f20


	//   ....[15]....
        /*00b8*/ 	.word	0x000122b0


	//   ....[16]....
        /*00bc*/ 	.word	0x00012320


	//   ....[17]....
        /*00c0*/ 	.word	0x00012390


	//   ....[18]....
        /*00c4*/ 	.word	0x00012400


	//   ....[19]....
        /*00c8*/ 	.word	0x00012470


	//----- nvinfo : EIATTR_VRC_CTA_INIT_COUNT
	.align		4
.L_2086:
        /*00cc*/ 	.byte	0x02, 0x4a
	.zero		1
	.zero		1


	//----- nvinfo : EIATTR_EXIT_INSTR_OFFSETS
	.align		4
        /*00d0*/ 	.byte	0x04, 0x1c
        /*00d2*/ 	.short	(.L_2088 - .L_2087)


	//   ....[0]....
.L_2087:
        /*00d4*/ 	.word	0x000007c0


	//   ....[1]....
        /*00d8*/ 	.word	0x00011cb0


	//----- nvinfo : EIATTR_INDIRECT_BRANCH_TARGETS
	.align		4
.L_2088:
        /*00dc*/ 	.byte	0x04, 0x34
        /*00de*/ 	.short	(.L_2090 - .L_2089)


	//   ....[0]....
.L_2089:
        /*00e0*/ 	.word	.L_x_28598@srel
        /*00e4*/ 	.short	0x0
        /*00e6*/ 	.short	0x0
        /*00e8*/ 	.word	0x3
        /*00ec*/ 	.word	.L_x_28599@srel
        /*00f0*/ 	.word	.L_x_28600@srel
        /*00f4*/ 	.word	.L_x_28601@srel


	//----- nvinfo : EIATTR_MAX_THREADS
	.align		4
.L_2090:
        /*00f8*/ 	.byte	0x04, 0x05
        /*00fa*/ 	.short	(.L_2092 - .L_2091)
.L_2091:
        /*00fc*/ 	.word	0x00000080
        /*0100*/ 	.word	0x00000001
        /*0104*/ 	.word	0x00000001


	//----- nvinfo : EIATTR_CRS_STACK_SIZE
	.align		4
.L_2092:
        /*0108*/ 	.byte	0x04, 0x1e
        /*010a*/ 	.short	(.L_2094 - .L_2093)
.L_2093:
        /*010c*/ 	.word	0x00000000


	//----- nvinfo : EIATTR_CBANK_PARAM_SIZE
	.align		4
.L_2094:
        /*0110*/ 	.byte	0x03, 0x19
        /*0112*/ 	.short	0x00e8


	//----- nvinfo : EIATTR_PARAM_CBANK
	.align		4
        /*0114*/ 	.byte	0x04, 0x0a
        /*0116*/ 	.short	(.L_2096 - .L_2095)
	.align		4
.L_2095:
        /*0118*/ 	.word	index@(.nv.constant0._ZN10layer_norm13ln_fwd_kernelINS_13Kernel_traitsI13__nv_bfloat16S2_fS2_fjLj768ELj1ELj4ELj1ELj16ENS_18Kernel_traits_baseILj768ES2_S2_fS2_fjLj128EEEEELb1ELb1ELb0ELb0EEEvNS_9FwdParamsE)
        /*011c*/ 	.short	0x0380
        /*011e*/ 	.short	0x00e8


	//----- nvinfo : EIATTR_SW_WAR
	.align		4
.L_2096:
        /*0120*/ 	.byte	0x04, 0x36
        /*0122*/ 	.short	(.L_2098 - .L_2097)
.L_2097:
        /*0124*/ 	.word	0x00000008
.L_2098:


//--------------------- .nv.info._ZN10layer_norm13ln_fwd_kernelINS_13Kernel_traitsI13__nv_bfloat16S2_fS2_fjLj768ELj1ELj4ELj1ELj16ENS_18Kernel_traits_baseILj768ES2_S2_fS2_fjLj128EEEEELb1ELb1ELb0ELb1EEEvNS_9FwdParamsE --------------------------
	.section	.nv.info._ZN10layer_norm13ln_fwd_kernelINS_13Kernel_traitsI13__nv_bfloat16S2_fS2_fjLj768ELj1ELj4ELj1ELj16ENS_18Kernel_traits_baseILj768ES2_S2_fS2_fjLj128EEEEELb1ELb1ELb0ELb1EEEvNS_9FwdParamsE,"",@"SHT_CUDA_INFO"
	.sectionflags	@""
	.align	4


	//----- nvinfo : EIATTR_CUDA_API_VERSION
	.align		4
        /*0000*/ 	.byte	0x04, 0x37
        /*0002*/ 	.short	(.L_2100 - .L_2099)
.L_2099:
        /*0004*/ 	.word	0x00000082


	//----- nvinfo : EIATTR_KPARAM_INFO
	.align		4
.L_2100:
        /*0008*/ 	.byte	0x04, 0x17
        /*000a*/ 	.short	(.L_2102 - .L_2101)
.L_2101:
        /*000c*/ 	.word	0x00000000
        /*0010*/ 	.short	0x0000
        /*0012*/ 	.short	0x0000
        /*0014*/ 	.byte	0x00, 0xf0, 0xa1, 0x03


	//----- nvinfo : EIATTR_SPARSE_MMA_MASK
	.align		4
.L_2102:
        /*0018*/ 	.byte	0x03, 0x50
        /*001a*/ 	.short	0x0000


	//----- nvinfo : EIATTR_MAXREG_COUNT
	.align		4
        /*001c*/ 	.byte	0x03, 0x1b
        /*001e*/ 	.short	0x00ff


	//----- nvinfo : EIATTR_MERCURY_ISA_VERSION
	.align		4
        /*0020*/ 	.byte	0x03, 0x5f
        /*0022*/ 	.short	0x0101


	//----- nvinfo : EIATTR_COOP_GROUP_MASK_REGIDS
	.align		4
        /*0024*/ 	.byte	0x04, 0x29
        /*0026*/ 	.short	(.L_2104 - .L_2103)


	//   ....[0]....
.L_2103:
        /*0028*/ 	.word	0xffffffff


	//   ....[1]....
        /*002c*/ 	.word	0xffffffff


	//   ....[2]....
        /*0030*/ 	.word	0xffffffff


	//   ....[3]....
        /*0034*/ 	.word	0xffffffff


	//   ....[4]....
        /*0038*/ 	.word	0xffffffff


	//   ....[5]....
        /*003c*/ 	.word	0xffffffff


	//   ....[6]....
        /*0040*/ 	.word	0xffffffff


	//   ....[7]....
        /*0044*/ 	.word	0xffffffff


	//   ....[8]....
        /*0048*/ 	.word	0xffffffff


	//   ....[9]....
        /*004c*/ 	.word	0xffffffff


	//   ....[10]....
        /*0050*/ 	.word	0x0500007e


	//   ....[11]....
        /*0054*/ 	.word	0x0500007e


	//   ....[12]....
        /*0058*/ 	.word	0x0500007e


	//   ....[13]....
        /*005c*/ 	.word	0x0500007e


	//   ....[14]....
        /*0060*/ 	.word	0x0500007e


	//   ....[15]....
        /*0064*/ 	.word	0x0500007e


	//   ....[16]....
        /*0068*/ 	.word	0x0500007e


	//   ....[17]....
        /*006c*/ 	.word	0x0500007e


	//   ....[18]....
        /*0070*/ 	.word	0x0500007e


	//   ....[19]....
        /*0074*/ 	.word	0x0500007e


	//----- nvinfo : EIATTR_COOP_GROUP_INSTR_OFFSETS
	.align		4
.L_2104:
        /*0078*/ 	.byte	0x04, 0x28
        /*007a*/ 	.short	(.L_2106 - .L_2105)


	//   ....[0]....
.L_2105:
        /*007c*/ 	.word	0x00010d70


	//   ....[1]....
        /*0080*/ 	.word	0x00010d90


	//   ....[2]....
        /*0084*/ 	.word	0x00010db0


	//   ....[3]....
        /*0088*/ 	.word	0x00010de0


	//   ....[4]....
        /*008c*/ 	.word	0x00010e00


	//   ....[5]....
        /*0090*/ 	.word	0x00011130


	//   ....[6]....
        /*0094*/ 	.word	0x00011150


	//   ....[7]....
        /*0098*/ 	.word	0x00011170


	//   ....[8]....
        /*009c*/ 	.word	0x00011190


	//   ....[9]....
        /*00a0*/ 	.word	0x000111b0


	//   ....[10]....
        /*00a4*/ 	.word	0x00011920


	//   ....[11]....
        /*00a8*/ 	.word	0x000119c0


	//   ....[12]....
        /*00ac*/ 	.word	0x00011a30


	//   ....[13]....
        /*00b0*/ 	.word	0x00011ab0


	//   ....[14]....
        /*00b4*/ 	.word	0x00011b20


	//   ....[15]....
        /*00b8*/ 	.word	0x00011ea0


	//   ....[16]....
        /*00bc*/ 	.word	0x00011f10


	//   ....[17]....
        /*00c0*/ 	.word	0x00011f80


	//   ....[18]....
        /*00c4*/ 	.word	0x00011ff0


	//   ....[19]....
        /*00c8*/ 	.word	0x00012060


	//----- nvinfo : EIATTR_VRC_CTA_INIT_COUNT
	.align		4
.L_2106:
        /*00cc*/ 	.byte	0x02, 0x4a
	.zero		1
	.zero		1


	//----- nvinfo : EIATTR_EXIT_INSTR_OFFSETS
	.align		4
        /*00d0*/ 	.byte	0x04, 0x1c
        /*00d2*/ 	.short	(.L_2108 - .L_2107)


	//   ....[0]....
.L_2107:
        /*00d4*/ 	.word	0x00000340


	//   ....[1]....
        /*00d8*/ 	.word	0x000118b0


	//----- nvinfo : EIATTR_INDIRECT_BRANCH_TARGETS
	.align		4
.L_2108:
        /*00dc*/ 	.byte	0x04, 0x34
        /*00de*/ 	.short	(.L_2110 - .L_2109)


	//   ....[0]....
.L_2109:
        /*00e0*/ 	.word	.L_x_28602@srel
        /*00e4*/ 	.short	0x0
        /*00e6*/ 	.short	0x0
        /*00e8*/ 	.word	0x3
        /*00ec*/ 	.word	.L_x_28603@srel
        /*00f0*/ 	.word	.L_x_28604@srel
        /*00f4*/ 	.word	.L_x_28605@srel


	//----- nvinfo : EIATTR_MAX_THREADS
	.align		4
.L_2110:
        /*00f8*/ 	.byte	0x04, 0x05
        /*00fa*/ 	.short	(.L_2112 - .L_2111)
.L_2111:
        /*00fc*/ 	.word	0x00000080
        /*0100*/ 	.word	0x00000001
        /*0104*/ 	.word	0x00000001


	//----- nvinfo : EIATTR_CRS_STACK_SIZE
	.align		4
.L_2112:
        /*0108*/ 	.byte	0x04, 0x1e
        /*010a*/ 	.short	(.L_2114 - .L_2113)
.L_2113:
        /*010c*/ 	.word	0x00000000


	//----- nvinfo : EIATTR_CBANK_PARAM_SIZE
	.align		4
.L_2114:
        /*0110*/ 	.byte	0x03, 0x19
        /*0112*/ 	.short	0x00e8


	//----- nvinfo : EIATTR_PARAM_CBANK
	.align		4
        /*0114*/ 	.byte	0x04, 0x0a
        /*0116*/ 	.short	(.L_2116 - .L_2115)
	.align		4
.L_2115:
        /*0118*/ 	.word	index@(.nv.constant0._ZN10layer_norm13ln_fwd_kernelINS_13Kernel_traitsI13__nv_bfloat16S2_fS2_fjLj768ELj1ELj4ELj1ELj16ENS_18Kernel_traits_baseILj768ES2_S2_fS2_fjLj128EEEEELb1ELb1ELb0ELb1EEEvNS_9FwdParamsE)
        /*011c*/ 	.short	0x0380
        /*011e*/ 	.short	0x00e8


	//----- nvinfo : EIATTR_SW_WAR
	.align		4
.L_2116:
        /*0120*/ 	.byte	0x04, 0x36
        /*0122*/ 	.short	(.L_2118 - .L_2117)
.L_2117:
        /*0124*/ 	.word	0x00000008
.L_2118:


//--------------------- .nv.info._ZN10layer_norm13ln_fwd_kernelINS_13Kernel_traitsI13__nv_bfloat16S2_fS2_fjLj768ELj1ELj4ELj1ELj16ENS_18Kernel_traits_baseILj768ES2_S2_fS2_fjLj128EEEEELb1ELb1ELb1ELb0EEEvNS_9FwdParamsE --------------------------
	.section	.nv.info._ZN10layer_norm13ln_fwd_kernelINS_13Kernel_traitsI13__nv_bfloat16S2_fS2_fjLj768ELj1ELj4ELj1ELj16ENS_18Kernel_traits_baseILj768ES2_S2_fS2_fjLj128EEEEELb1ELb1ELb1ELb0EEEvNS_9FwdParamsE,"",@"SHT_CUDA_INFO"
	.sectionflags	@""
	.align	4


	//----- nvinfo : EIATTR_CUDA_API_VERSION
	.align		4
        /*0000*/ 	.byte	0x04, 0x37
        /*0002*/ 	.short	(.L_2120 - .L_2119)
.L_2119:
        /*0004*/ 	.word	0x00000082


	//----- nvinfo : EIATTR_KPARAM_INFO
	.align		4
.L_2120:
        /*0008*/ 	.byte	0x04, 0x17
        /*000a*/ 	.short	(.L_2122 - .L_2121)
.L_2121:
        /*000c*/ 	.word	0x00000000
        /*0010*/ 	.short	0x0000
        /*0012*/ 	.short	0x0000
        /*0014*/ 	.byte	0x00, 0xf0, 0xa1, 0x03


	//----- nvinfo : EIATTR_SPARSE_MMA_MASK
	.align		4
.L_2122:
        /*0018*/ 	.byte	0x03, 0x50
        /*001a*/ 	.short	0x0000


	//----- nvinfo : EIATTR_MAXREG_COUNT
	.align		4
        /*001c*/ 	.byte	0x03, 0x1b
        /*001e*/ 	.short	0x00ff


	//----- nvinfo : EIATTR_MERCURY_ISA_VERSION
	.align		4
        /*0020*/ 	.byte	0x03, 0x5f
        /*0022*/ 	.short	0x0101


	//----- nvinfo : EIATTR_COOP_GROUP_MASK_REGIDS
	.align		4
        /*0024*/ 	.byte	0x04, 0x29
        /*0026*/ 	.short	(.L_2124 - .L_2123)


	//   ....[0]....
.L_2123:
        /*0028*/ 	.word	0xffffffff


	//   ....[1]....
        /*002c*/ 	.word	0xffffffff


	//   ....[2]....
        /*0030*/ 	.word	0xffffffff


	//   ....[3]....
        /*0034*/ 	.word	0xffffffff


	//   ....[4]....
        /*0038*/ 	.word	0xffffffff


	//   ....[5]....
        /*003c*/ 	.word	0xffffffff


	//   ....[6]....
        /*0040*/ 	.word	0xffffffff


	//   ....[7]....
        /*0044*/ 	.word	0xffffffff


	//   ....[8]....
        /*0048*/ 	.word	0xffffffff


	//   ....[9]....
        /*004c*/ 	.word	0xffffffff


	//   ....[10]....
        /*0050*/ 	.word	0x0500008a


	//   ....[11]....
        /*0054*/ 	.word	0x0500008a


	//   ....[12]....
        /*0058*/ 	.word	0x0500008a


	//   ....[13]....
        /*005c*/ 	.word	0x0500008a


	//   ....[14]....
        /*0060*/ 	.word	0x0500008a


	//   ....[15]....
        /*0064*/ 	.word	0x0500008a


	//   ....[16]....
        /*0068*/ 	.word	0x0500008a


	//   ....[17]....
        /*006c*/ 	.word	0x0500008a


	//   ....[18]....
        /*0070*/ 	.word	0x0500008a


	//   ....[19]....
        /*0074*/ 	.word	0x0500008a


	//----- nvinfo : EIATTR_COOP_GROUP_INSTR_OFFSETS
	.align		4
.L_2124:
        /*0078*/ 	.byte	0x04, 0x28
        /*007a*/ 	.short	(.L_2126 - .L_2125)


	//   ....[0]....
.L_2125:
        /*007c*/ 	.word	0x00012130


	//   ....[1]....
        /*0080*/ 	.word	0x00012160


	//   ....[2]....
        /*0084*/ 	.word	0x00012180


	//   ....[3]....
        /*0088*/ 	.word	0x000121a0


	//   ....[4]....
        /*008c*/ 	.word	0x000121c0


	//   ....[5]....
        /*0090*/ 	.word	0x00012500


	//   ....[6]....
        /*0094*/ 	.word	0x00012520


	//   ....[7]....
        /*0098*/ 	.word	0x00012540


	//   ....[8]....
        /*009c*/ 	.word	0x00012560


	//   ....[9]....
        /*00a0*/ 	.word	0x00012580


	//   ....[10]....
        /*00a4*/ 	.word	0x00013120


	//   ....[11]....
        /*00a8*/ 	.word	0x000131d0


	//   ....[12]....
        /*00ac*/ 	.word	0x00013240


	//   ....[13]....
        /*00b0*/ 	.word	0x000132b0


	//   ....[14]....
        /*00b4*/ 	.word	0x00013320


	//   ....[15]....
        /*00b8*/ 	.word	0x000136b0


	//   ....[16]....
        /*00bc*/ 	.word	0x00013720


	//   ....[17]....
        /*00c0*/ 	.word	0x00013790


	//   ....[18]....
        /*00c4*/ 	.word	0x00013800


	//   ....[19]....
        /*00c8*/ 	.word	0x00013870


	//----- nvinfo : EIATTR_VRC_CTA_INIT_COUNT
	.align		4
.L_2126:
        /*00cc*/ 	.byte	0x02, 0x4a
	.zero		1
	.zero		1


	//----- nvinfo : EIATTR_EXIT_INSTR_OFFSETS
	.align		4
        /*00d0*/ 	.byte	0x04, 0x1c
        /*00d2*/ 	.short	(.L_2128 - .L_2127)


	//   ....[0]....
.L_2127:
        /*00d4*/ 	.word	0x000007c0


	//   ....[1]....
        /*00d8*/ 	.word	0x000130b0


	//----- nvinfo : EIATTR_MAX_THREADS
	.align		4
.L_2128:
        /*00dc*/ 	.byte	0x04, 0x05
        /*00de*/ 	.short	(.L_2130 - .L_2129)
.L_2129:
        /*00e0*/ 	.word	0x00000080
        /*00e4*/ 	.word	0x00000001
        /*00e8*/ 	.word	0x00000001


	//----- nvinfo : EIATTR_CRS_STACK_SIZE
	.align		4
.L_2130:
        /*00ec*/ 	.byte	0x04, 0x1e
        /*00ee*/ 	.short	(.L_2132 - .L_2131)
.L_2131:
        /*00f0*/ 	.word	0x00000000


	//----- nvinfo : EIATTR_CBANK_PARAM_SIZE
	.align		4
.L_2132:
        /*00f4*/ 	.byte	0x03, 0x19
        /*00f6*/ 	.short	0x00e8


	//----- nvinfo : EIATTR_PARAM_CBANK
	.align		4
        /*00f8*/ 	.byte	0x04, 0x0a
        /*00fa*/ 	.short	(.L_2134 - .L_2133)
	.align		4
.L_2133:
        /*00fc*/ 	.word	index@(.nv.constant0._ZN10layer_norm13ln_fwd_kernelINS_13Kernel_traitsI13__nv_bfloat16S2_fS2_fjLj768ELj1ELj4ELj1ELj16ENS_18Kernel_traits_baseILj768ES2_S2_fS2_fjLj128EEEEELb1ELb1ELb1ELb0EEEvNS_9FwdParamsE)
        /*0100*/ 	.short	0x0380
        /*0102*/ 	.short	0x00e8


	//----- nvinfo : EIATTR_SW_WAR
	.align		4
.L_2134:
        /*0104*/ 	.byte	0x04, 0x36
        /*0106*/ 	.short	(.L_2136 - .L_2135)
.L_2135:
        /*0108*/ 	.word	0x00000008
.L_2136:


//--------------------- .nv.info._ZN10layer_norm13ln_fwd_kernelINS_13Kernel_traitsI13__nv_bfloat16S2_fS2_fjLj768ELj1ELj4ELj1ELj16ENS_18Kernel_traits_baseILj768ES2_S2_fS2_fjLj128EEEEELb1ELb1ELb1ELb1EEEvNS_9FwdParamsE --------------------------
	.section	.nv.info._ZN10layer_norm13ln_fwd_kernelINS_13Kernel_traitsI13__nv_bfloat16S2_fS2_fjLj768ELj1ELj4ELj1ELj16ENS_18Kernel_traits_baseILj768ES2_S2_fS2_fjLj128EEEEELb1ELb1ELb1ELb1EEEvNS_9FwdParamsE,"",@"SHT_CUDA_INFO"
	.sectionflags	@""
	.align	4


	//----- nvinfo : EIATTR_CUDA_API_VERSION
	.align		4
        /*0000*/ 	.byte	0x04, 0x37
        /*0002*/ 	.short	(.L_2138 - .L_2137)
.L_2137:
        /*0004*/ 	.word	0x00000082


	//----- nvinfo : EIATTR_KPARAM_INFO
	.align		4
.L_2138:
        /*0008*/ 	.byte	0x04, 0x17
        /*000a*/ 	.short	(.L_2140 - .L_2139)
.L_2139:
        /*000c*/ 	.word	0x00000000
        /*0010*/ 	.short	0x0000
        /*0012*/ 	.short	0x0000
        /*0014*/ 	.byte	0x00, 0xf0, 0xa1, 0x03


	//----- nvinfo : EIATTR_SPARSE_MMA_MASK
	.align		4
.L_2140:
        /*0018*/ 	.byte	0x03, 0x50
        /*001a*/ 	.short	0x0000


	//----- nvinfo : EIATTR_MAXREG_COUNT
	.align		4
        /*001c*/ 	.byte	0x03, 0x1b
        /*001e*/ 	.short	0x00ff


	//----- nvinfo : EIATTR_MERCURY_ISA_VERSION
	.align		4
        /*0020*/ 	.byte	0x03, 0x5f
        /*0022*/ 	.short	0x0101


	//----- nvinfo : EIATTR_COOP_GROUP_MASK_REGIDS
	.align		4
        /*0024*/ 	.byte	0x04, 0x29
        /*0026*/ 	.short	(.L_2142 - .L_2141)


	//   ....[0]....
.L_2141:
        /*0028*/ 	.word	0xffffffff


	//   ....[1]....
        /*002c*/ 	.word	0xffffffff


	//   ....[2]....
        /*0030*/ 	.word	0xffffffff


	//   ....[3]....
        /*0034*/ 	.word	0xffffffff


	//   ....[4]....
        /*0038*/ 	.word	0xffffffff


	//   ....[5]....
        /*003c*/ 	.word	0xffffffff


	//   ....[6]....
        /*0040*/ 	.word	0xffffffff


	//   ....[7]....
        /*0044*/ 	.word	0xffffffff


	//   ....[8]....
        /*0048*/ 	.word	0xffffffff


	//   ....[9]....
        /*004c*/ 	.word	0xffffffff


	//   ....[10]....
        /*0050*/ 	.word	0x05000089


	//   ....[11]....
        /*0054*/ 	.word	0x05000089


	//   ....[12]....
        /*0058*/ 	.word	0x05000089


	//   ....[13]....
        /*005c*/ 	.word	0x05000089


	//   ....[14]....
        /*0060*/ 	.word	0x05000089


	//   ....[15]....
        /*0064*/ 	.word	0x05000089


	//   ....[16]....
        /*0068*/ 	.word	0x05000089


	//   ....[17]....
        /*006c*/ 	.word	0x05000089


	//   ....[18]....
        /*0070*/ 	.word	0x05000089


	//   ....[19]....
        /*0074*/ 	.word	0x05000089


	//----- nvinfo : EIATTR_COOP_GROUP_INSTR_OFFSETS
	.align		4
.L_2142:
        /*0078*/ 	.byte	0x04, 0x28
        /*007a*/ 	.short	(.L_2144 - .L_2143)


	//   ....[0]....
.L_2143:
        /*007c*/ 	.word	0x00011f30


	//   ....[1]....
        /*0080*/ 	.word	0x00011f60


	//   ....[2]....
        /*0084*/ 	.word	0x00011f80


	//   ....[3]....
        /*0088*/ 	.word	0x00011fa0


	//   ....[4]....
        /*008c*/ 	.word	0x00011fc0


	//   ....[5]....
        /*0090*/ 	.word	0x000122f0


	//   ....[6]....
        /*0094*/ 	.word	0x00012310


	//   ....[7]....
        /*0098*/ 	.word	0x00012330


	//   ....[8]....
        /*009c*/ 	.word	0x00012350


	//   ....[9]....
        /*00a0*/ 	.word	0x00012370


	//   ....[10]....
        /*00a4*/ 	.word	0x00012e70


	//   ....[11]....
        /*00a8*/ 	.word	0x00012f20


	//   ....[12]....
        /*00ac*/ 	.word	0x00012f90


	//   ....[13]....
        /*00b0*/ 	.word	0x00013000


	//   ....[14]....
        /*00b4*/ 	.word	0x00013070


	//   ....[15]....
        /*00b8*/ 	.word	0x000133f0


	//   ....[16]....
        /*00bc*/ 	.word	0x00013460


	//   ....[17]....
        /*00c0*/ 	.word	0x000134d0


	//   ....[18]....
        /*00c4*/ 	.word	0x00013540


	//   ....[19]....
        /*00c8*/ 	.word	0x000135b0


	//----- nvinfo : EIATTR_VRC_CTA_INIT_COUNT
	.align		4
.L_2144:
        /*00cc*/ 	.byte	0x02, 0x4a
	.zero		1
	.zero		1


	//----- nvinfo : EIATTR_EXIT_INSTR_OFFSETS
	.align		4
        /*00d0*/ 	.byte	0x04, 0x1c
        /*00d2*/ 	.short	(.L_2146 - .L_2145)


	//   ....[0]....
.L_2145:
        /*00d4*/ 	.word	0x000002e0


	//   ....[1]....
        /*00d8*/ 	.word	0x00012e10


	//----- nvinfo : EIATTR_MAX_THREADS
	.align		4
.L_2146:
        /*00dc*/ 	.byte	0x04, 0x05
        /*00de*/ 	.short	(.L_2148 - .L_2147)
.L_2147:
        /*00e0*/ 	.word	0x00000080
        /*00e4*/ 	.word	0x00000001
        /*00e8*/ 	.word	0x00000001


	//----- nvinfo : EIATTR_CRS_STACK_SIZE
	.align		4
.L_2148:
        /*00ec*/ 	.byte	0x04, 0x1e
        /*00ee*/ 	.short	(.L_2150 - .L_2149)
.L_2149:
        /*00f0*/ 	.word	0x00000000


	//----- nvinfo : EIATTR_CBANK_PARAM_SIZE
	.align		4
.L_2150:
        /*00f4*/ 	.byte	0x03, 0x19
        /*00f6*/ 	.short	0x00e8


	//----- nvinfo : EIATTR_PARAM_CBANK
	.align		4
        /*00f8*/ 	.byte	0x04, 0x0a
        /*00fa*/ 	.short	(.L_2152 - .L_2151)
	.align		4
.L_2151:
        /*00fc*/ 	.word	index@(.nv.constant0._ZN10layer_norm13ln_fwd_kernelINS_13Kernel_traitsI13__nv_bfloat16S2_fS2_fjLj768ELj1ELj4ELj1ELj16ENS_18Kernel_traits_baseILj768ES2_S2_fS2_fjLj128EEEEELb1ELb1ELb1ELb1EEEvNS_9FwdParamsE)
        /*0100*/ 	.short	0x0380
        /*0102*/ 	.short	0x00e8


	//----- nvinfo : EIATTR_SW_WAR
	.align		4
.L_2152:
        /*0104*/ 	.byte	0x04, 0x36
        /*0106*/ 	.short	(.L_2154 - .L_2153)
.L_2153:
        /*0108*/ 	.word	0x00000008
.L_2154:


//--------------------- .nv.info._ZN10layer_norm13ln_fwd_kernelINS_13Kernel_traitsIf13__nv_bfloat16fS2_fjLj768ELj1ELj4ELj1ELj16ENS_18Kernel_traits_baseILj768EfS2_fS2_fjLj128EEEEELb0ELb0ELb0ELb0EEEvNS_9FwdParamsE --------------------------
	.section	.nv.info._ZN10layer_norm13ln_fwd_kernelINS_13Kernel_traitsIf13__nv_bfloat16fS2_fjLj768ELj1ELj4ELj1ELj16ENS_18Kernel_traits_baseILj768EfS2_fS2_fjLj128EEEEELb0ELb0ELb0ELb0EEEvNS_9FwdParamsE,"",@"SHT_CUDA_INFO"
	.sectionflags	@""
	.align	4


	//----- nvinfo : EIATTR_CUDA_API_VERSION
	.align		4
        /*0000*/ 	.byte	0x04, 0x37
        /*0002*/ 	.short	(.L_2156 - .L_2155)
.L_2155:
        /*0004*/ 	.word	0x00000082


	//----- nvinfo : EIATTR_KPARAM_INFO
	.align		4
.L_2156:
        /*0008*/ 	.byte	0x04, 0x17
        /*000a*/ 	.short	(.L_2158 - .L_2157)
.L_2157:
        /*000c*/ 	.word	0x00000000
        /*0010*/ 	.short	0x0000
        /*0012*/ 	.short	0x0000
        /*0014*/ 	.byte	0x00, 0xf0, 0xa1, 0x03


	//----- nvinfo : EIATTR_SPARSE_MMA_MASK
	.align		4
.L_2158:
        /*0018*/ 	.byte	0x03, 0x50
        /*001a*/ 	.short	0x0000


	//----- nvinfo : EIATTR_MAXREG_COUNT
	.align		4
        /*001c*/ 	.byte	0x03, 0x1b
        /*001e*/ 	.short	0x00ff


	//----- nvinfo : EIATTR_MERCURY_ISA_VERSION
	.align		4
        /*0020*/ 	.byte	0x03, 0x5f
        /*0022*/ 	.short	0x0101


	//----- nvinfo : EIATTR_COOP_GROUP_MASK_REGIDS
	.align		4
        /*0024*/ 	.byte	0x04, 0x29
        /*0026*/ 	.short	(.L_2160 - .L_2159)


	//   ....[0]....
.L_2159:
        /*0028*/ 	.word	0xffffffff


	//   ....[1]....
        /*002c*/ 	.word	0xffffffff


	//   ....[2]....
        /*0030*/ 	.word	0xffffffff


	//   ....[3]....
        /*0034*/ 	.word	0xffffffff


	//   ....[4]....
        /*0038*/ 	.word	0xffffffff


	//   ....[5]....
        /*003c*/ 	.word	0xffffffff


	//   ....[6]....
        /*0040*/ 	.word	0xffffffff


	//   ....[7]....
        /*0044*/ 	.word	0xffffffff


	//   ....[8]....
        /*0048*/ 	.word	0xffffffff


	//   ....[9]....
        /*004c*/ 	.word	0xffffffff


	//   ....[10]....
        /*0050*/ 	.word	0x05000055


	//   ....[11]....
        /*0054*/ 	.word	0x05000055


	//   ....[12]....
        /*0058*/ 	.word	0x05000055


	//   ....[13]....
        /*005c*/ 	.word	0x05000055


	//   ....[14]....
        /*0060*/ 	.word	0x05000055


	//   ....[15]....
        /*0064*/ 	.word	0x05000055


	//   ....[16]....
        /*0068*/ 	.word	0x05000055


	//   ....[17]....
        /*006c*/ 	.word	0x05000055


	//   ....[18]....
        /*0070*/ 	.word	0x05000055


	//   ....[19]....
        /*0074*/ 	.word	0x05000055


	//----- nvinfo : EIATTR_COOP_GROUP_INSTR_OFFSETS
	.align		4
.L_2160:
        /*0078*/ 	.byte	0x04, 0x28
        /*007a*/ 	.short	(.L_2162 - .L_2161)


	//   ....[0]....
.L_2161:
        /*007c*/ 	.word	0x00001370


	//   ....[1]....
        /*0080*/ 	.word	0x000013a0


	//   ....[2]....
        /*0084*/ 	.word	0x000013c0


	//   ....[3]....
        /*0088*/ 	.word	0x000013e0


	//   ....[4]....
        /*008c*/ 	.word	0x00001400


	//   ....[5]....
        /*0090*/ 	.word	0x00001740


	//   ....[6]....
        /*0094*/ 	.word	0x00001760


	//   ....[7]....
        /*0098*/ 	.word	0x00001780


	//   ....[8]....
        /*009c*/ 	.word	0x000017a0


	//   ....[9]....
        /*00a0*/ 	.word	0x000017c0


	//   ....[10]....
        /*00a4*/ 	.word	0x00001ff0


	//   ....[11]....
        /*00a8*/ 	.word	0x000020a0


	//   ....[12]....
        /*00ac*/ 	.word	0x00002110


	//   ....[13]....
        /*00b0*/ 	.word	0x00002180


	//   ....[14]....
        /*00b4*/ 	.word	0x000021f0


	//   ....[15]....
        /*00b8*/ 	.word	0x00002580


	//   ....[16]....
        /*00bc*/ 	.word	0x000025f0


	//   ....[17]....
        /*00c0*/ 	.word	0x00002660


	//   ....[18]....
        /*00c4*/ 	.word	0x000026d0


	//   ....[19]....
        /*00c8*/ 	.word	0x00002740


	//----- nvinfo : EIATTR_VRC_CTA_INIT_COUNT
	.align		4
.L_2162:
        /*00cc*/ 	.byte	0x02, 0x4a
	.zero		1
	.zero		1


	//----- nvinfo : EIATTR_EXIT_INSTR_OFFSETS
	.align		4
        /*00d0*/ 	.byte	0x04, 0x1c
        /*00d2*/ 	.short	(.L_2164 - .L_2163)


	//   ....[0]....
.L_2163:
        /*00d4*/ 	.word	0x00000530


	//   ....[1]....
        /*00d8*/ 	.word	0x00001f80


	//----- nvinfo : EIATTR_MAX_THREADS
	.align		4
.L_2164:
        /*00dc*/ 	.byte	0x04, 0x05
        /*00de*/ 	.short	(.L_2166 - .L_2165)
.L_2165:
        /*00e0*/ 	.word	0x00000080
        /*00e4*/ 	.word	0x00000001
        /*00e8*/ 	.word	0x00000001


	//----- nvinfo : EIATTR_CRS_STACK_SIZE
	.align		4
.L_2166:
        /*00ec*/ 	.byte	0x04, 0x1e
        /*00ee*/ 	.short	(.L_2168 - .L_2167)
.L_2167:
        /*00f0*/ 	.word	0x00000000


	//----- nvinfo : EIATTR_CBANK_PARAM_SIZE
	.align		4
.L_2168:
        /*00f4*/ 	.byte	0x03, 0x19
        /*00f6*/ 	.short	0x00e8


	//----- nvinfo : EIATTR_PARAM_CBANK
	.align		4
        /*00f8*/ 	.byte	0x04, 0x0a
        /*00fa*/ 	.short	(.L_2170 - .L_2169)
	.align		4
.L_2169:
        /*00fc*/ 	.word	index@(.nv.constant0._ZN10layer_norm13ln_fwd_kernelINS_13Kernel_traitsIf13__nv_bfloat16fS2_fjLj768ELj1ELj4ELj1ELj16ENS_18Kernel_traits_baseILj768EfS2_fS2_fjLj128EEEEELb0ELb0ELb0ELb0EEEvNS_9FwdParamsE)
        /*0100*/ 	.short	0x0380
        /*0102*/ 	.short	0x00e8


	//----- nvinfo : EIATTR_SW_WAR
	.align		4
.L_2170:
        /*0104*/ 	.byte	0x04, 0x36
        /*0106*/ 	.short	(.L_2172 - .L_2171)
.L_2171:
        /*0108*/ 	.word	0x00000008
.L_2172:


//--------------------- .nv.info._ZN10layer_norm13ln_fwd_kernelINS_13Kernel_traitsIf13__nv_bfloat16fS2_fjLj768ELj1ELj4ELj1ELj16ENS_18Kernel_traits_baseILj768EfS2_fS2_fjLj128EEEEELb0ELb0ELb0ELb1EEEvNS_9FwdParamsE --------------------------
	.section	.nv.info._ZN10layer_norm13ln_fwd_kernelINS_13Kernel_traitsIf13__nv_bfloat16fS2_fjLj768ELj1ELj4ELj1ELj16ENS_18Kernel_traits_baseILj768EfS2_fS2_fjLj128EEEEELb0ELb0ELb0ELb1EEEvNS_9FwdParamsE,"",@"SHT_CUDA_INFO"
	.sectionflags	@""
	.align	4


	//----- nvinfo : EIATTR_CUDA_API_VERSION
	.align		4
        /*0000*/ 	.byte	0x04, 0x37
        /*0002*/ 	.short	(.L_2174 - .L_2173)
.L_2173:
        /*0004*/ 	.word	0x00000082


	//----- nvinfo : EIATTR_KPARAM_INFO
	.align		4
.L_2174:
        /*0008*/ 	.byte	0x04, 0x17
        /*000a*/ 	.short	(.L_2176 - .L_2175)
.L_2175:
        /*000c*/ 	.word	0x00000000
        /*0010*/ 	.short	0x0000
        /*0012*/ 	.short	0x0000
        /*0014*/ 	.byte	0x00, 0xf0, 0xa1, 0x03


	//----- nvinfo : EIATTR_SPARSE_MMA_MASK
	.align		4
.L_2176:
        /*0018*/ 	.byte	0x03, 0x50
        /*001a*/ 	.short	0x0000


	//----- nvinfo : EIATTR_MAXREG_COUNT
	.align		4
        /*001c*/ 	.byte	0x03, 0x1b
        /*001e*/ 	.short	0x00ff


	//----- nvinfo : EIATTR_MERCURY_ISA_VERSION
	.align		4
        /*0020*/ 	.byte	0x03, 0x5f
        /*0022*/ 	.short	0x0101


	//----- nvinfo : EIATTR_COOP_GROUP_MASK_REGIDS
	.align		4
        /*0024*/ 	.byte	0x04, 0x29
        /*0026*/ 	.short	(.L_2178 - .L_2177)


	//   ....[0]....
.L_2177:
        /*0028*/ 	.word	0xffffffff


	//   ....[1]....
        /*002c*/ 	.word	0xffffffff


	//   ....[2]....
        /*0030*/ 	.word	0xffffffff


	//   ....[3]....
        /*0034*/ 	.word	0xffffffff


	//   ....[4]....
        /*0038*/ 	.word	0xffffffff


	//   ....[5]....
        /*003c*/ 	.word	0xffffffff


	//   ....[6]....
        /*0040*/ 	.word	0xffffffff


	//   ....[7]....
        /*0044*/ 	.word	0xffffffff


	//   ....[8]....
        /*0048*/ 	.word	0xffffffff


	//   ....[9]....
        /*004c*/ 	.word	0xffffffff


	//   ....[10]....
        /*0050*/ 	.word	0xffffffff


	//   ....[11]....
        /*0054*/ 	.word	0xffffffff


	//   ....[12]....
        /*0058*/ 	.word	0xffffffff


	//   ....[13]....
        /*005c*/ 	.word	0xffffffff


	//   ....[14]....
        /*0060*/ 	.word	0xffffffff


	//   ....[15]....
        /*0064*/ 	.word	0xffffffff


	//   ....[16]....
        /*0068*/ 	.word	0xffffffff


	//   ....[17]....
        /*006c*/ 	.word	0xffffffff


	//   ....[18]....
        /*0070*/ 	.word	0xffffffff


	//   ....[19]....
        /*0074*/ 	.word	0xffffffff


	//   ....[20]....
        /*0078*/ 	.word	0x05000000


	//   ....[21]....
        /*007c*/ 	.word	0x05000000


	//   ....[22]....
        /*0080*/ 	.word	0x05000000


	//   ....[23]....
        /*0084*/ 	.word	0x05000000


	//   ....[24]....
        /*0088*/ 	.word	0x05000000


	//   ....[25]....
        /*008c*/ 	.word	0x05000000


	//   ....[26]....
        /*0090*/ 	.word	0x05000000


	//   ....[27]....
        /*0094*/ 	.word	0x05000000


	//   ....[28]....
        /*0098*/ 	.word	0x05000000


	//   ....[29]....
        /*009c*/ 	.word	0x05000000


	//   ....[30]....
        /*00a0*/ 	.word	0x05000000


	//   ....[31]....
        /*00a4*/ 	.word	0x05000000


	//   ....[32]....
        /*00a8*/ 	.word	0x05000000


	//   ....[33]....
        /*00ac*/ 	.word	0x05000000


	//   ....[34]....
        /*00b0*/ 	.word	0x05000000


	//   ....[35]....
        /*00b4*/ 	.word	0x05000000


	//   ....[36]....
        /*00b8*/ 	.word	0x05000000


	//   ....[37]....
        /*00bc*/ 	.word	0x05000000


	//   ....[38]....
        /*00c0*/ 	.word	0x05000000


	//   ....[39]....
        /*00c4*/ 	.word	0x05000000


	//----- nvinfo : EIATTR_COOP_GROUP_INSTR_OFFSETS
	.align		4
.L_2178:
        /*00c8*/ 	.byte	0x04, 0x28
        /*00ca*/ 	.short	(.L_2180 - .L_2179)


	//   ....[0]....
.L_2179:
        /*00cc*/ 	.word	0x00001050


	//   ....[1]....
        /*00d0*/ 	.word	0x00001080


	//   ....[2]....
        /*00d4*/ 	.word	0x000010a0


	//   ....[3]....
        /*00d8*/ 	.word	0x000010c0


	//   ....[4]....
        /*00dc*/ 	.word	0x000010e0


	//   ....[5]....
        /*00e0*/ 	.word	0x00001410


	//   ....[6]....
        /*00e4*/ 	.word	0x00001430


	//   ....[7]....
        /*00e8*/ 	.word	0x00001450


	//   ....[8]....
        /*00ec*/ 	.word	0x00001470


	//   ....[9]....
        /*00f0*/ 	.word	0x00001490


	//   ....[10]....
        /*00f4*/ 	.word	0x00002680


	//   ....[11]....
        /*00f8*/ 	.word	0x000026b0


	//   ....[12]....
        /*00fc*/ 	.word	0x000026d0


	//   ....[13]....
        /*0100*/ 	.word	0x000026f0


	//   ....[14]....
        /*0104*/ 	.word	0x00002710


	//   ....[15]....
        /*0108*/ 	.word	0x00002a40


	//   ....[16]....
        /*010c*/ 	.word	0x00002a60


	//   ....[17]....
        /*0110*/ 	.word	0x00002a80


	//   ....[18]....
        /*0114*/ 	.word	0x00002aa0


	//   ....[19]....
        /*0118*/ 	.word	0x00002ac0


	//   ....[20]....
        /*011c*/ 	.word	0x00003210


	//   ....[21]....
        /*0120*/ 	.word	0x000032a0


	//   ....[22]....
        /*0124*/ 	.word	0x00003300


	//   ....[23]....
        /*0128*/ 	.word	0x00003360


	//   ....[24]....
        /*012c*/ 	.word	0x000033c0


	//   ....[25]....
        /*0130*/ 	.word	0x00003730


	//   ....[26]....
        /*0134*/ 	.word	0x00003790


	//   ....[27]....
        /*0138*/ 	.word	0x000037f0


	//   ....[28]....
        /*013c*/ 	.word	0x00003850


	//   ....[29]....
        /*0140*/ 	.word	0x000038b0


	//   ....[30]....
        /*0144*/ 	.word	0x00003930


	//   ....[31]....
        /*0148*/ 	.word	0x000039c0


	//   ....[32]....
        /*014c*/ 	.word	0x00003a20


	//   ....[33]....
        /*0150*/ 	.word	0x00003a80


	//   ....[34]....
        /*0154*/ 	.word	0x00003ae0


	//   ....[35]....
        /*0158*/ 	.word	0x00003e50


	//   ....[36]....
        /*015c*/ 	.word	0x00003eb0


	//   ....[37]....
        /*0160*/ 	.word	0x00003f10


	//   ....[38]....
        /*0164*/ 	.word	0x00003f70


	//   ....[39]....
        /*0168*/ 	.word	0x00003fd0


	//----- nvinfo : EIATTR_VRC_CTA_INIT_COUNT
	.align		4
.L_2180:
        /*016c*/ 	.byte	0x02, 0x4a
	.zero		1
	.zero		1


	//----- nvinfo : EIATTR_EXIT_INSTR_OFFSETS
	.align		4
        /*0170*/ 	.byte	0x04, 0x1c
        /*0172*/ 	.short	(.L_2182 - .L_2181)


	//   ....[0]....
.L_2181:
        /*0174*/ 	.word	0x00000330


	//   ....[1]....
        /*0178*/ 	.word	0x00001b70


	//   ....[2]....
        /*017c*/ 	.word	0x000031b0


	//----- nvinfo : EIATTR_MAX_THREADS
	.align		4
.L_2182:
        /*0180*/ 	.byte	0x04, 0x05
        /*0182*/ 	.short	(.L_2184 - .L_2183)
.L_2183:
        /*0184*/ 	.word	0x00000080
        /*0188*/ 	.word	0x00000001
        /*018c*/ 	.word	0x00000001


	//----- nvinfo : EIATTR_CRS_STACK_SIZE
	.align		4
.L_2184:
        /*0190*/ 	.byte	0x04, 0x1e
        /*0192*/ 	.short	(.L_2186 - .L_2185)
.L_2185:
        /*0194*/ 	.word	0x00000000


	//----- nvinfo : EIATTR_CBANK_PARAM_SIZE
	.align		4
.L_2186:
        /*0198*/ 	.byte	0x03, 0x19
        /*019a*/ 	.short	0x00e8


	//----- nvinfo : EIATTR_PARAM_CBANK
	.align		4
        /*019c*/ 	.byte	0x04, 0x0a
        /*019e*/ 	.short	(.L_2188 - .L_2187)
	.align		4
.L_2187:
        /*01a0*/ 	.word	index@(.nv.constant0._ZN10layer_norm13ln_fwd_kernelINS_13Kernel_traitsIf13__nv_bfloat16fS2_fjLj768ELj1ELj4ELj1ELj16ENS_18Kernel_traits_baseILj768EfS2_fS2_fjLj128EEEEELb0ELb0ELb0ELb1EEEvNS_9FwdParamsE)
        /*01a4*/ 	.short	0x0380
        /*01a6*/ 	.short	0x00e8


	//----- nvinfo : EIATTR_SW_WAR
	.align		4
.L_2188:
        /*01a8*/ 	.byte	0x04, 0x36
        /*01aa*/ 	.short	(.L_2190 - .L_2189)
.L_2189:
        /*01ac*/ 	.word	0x00000008
.L_2190:


//--------------------- .nv.info._ZN10layer_norm13ln_fwd_kernelINS_13Kernel_traitsIf13__nv_bfloat16fS2_fjLj768ELj1ELj4ELj1ELj16ENS_18Kernel_traits_baseILj768EfS2_fS2_fjLj128EEEEELb0ELb0ELb1ELb0EEEvNS_9FwdParamsE --------------------------
	.section	.nv.info._ZN10layer_norm13ln_fwd_kernelINS_13Kernel_traitsIf13__nv_bfloat16fS2_fjLj768ELj1ELj4ELj1ELj16ENS_18Kernel_traits_baseILj768EfS2_fS2_fjLj128EEEEELb0ELb0ELb1ELb0EEEvNS_9FwdParamsE,"",@"SHT_CUDA_INFO"
	.sectionflags	@""
	.align	4


	//----- nvinfo : EIATTR_CUDA_API_VERSION
	.align		4
        /*0000*/ 	.byte	0x04, 0x37
        /*0002*/ 	.short	(.L_2192 - .L_2191)
.L_2191:
        /*0004*/ 	.word	0x00000082


	//----- nvinfo : EIATTR_KPARAM_INFO
	.align		4
.L_2192:
        /*0008*/ 	.byte	0x04, 0x17
        /*000a*/ 	.short	(.L_2194 - .L_2193)
.L_2193:
        /*000c*/ 	.word	0x00000000
        /*0010*/ 	.short	0x0000
        /*0012*/ 	.short	0x0000
        /*0014*/ 	.byte	0x00, 0xf0, 0xa1, 0x03


	//----- nvinfo : EIATTR_SPARSE_MMA_MASK
	.align		4
.L_2194:
        /*0018*/ 	.byte	0x03, 0x50
        /*001a*/ 	.short	0x0000


	//----- nvinfo : EIATTR_MAXREG_COUNT
	.align		4
        /*001c*/ 	.byte	0x03, 0x1b
        /*001e*/ 	.short	0x00ff


	//----- nvinfo : EIATTR_MERCURY_ISA_VERSION
	.align		4
        /*0020*/ 	.byte	0x03, 0x5f
        /*0022*/ 	.short	0x0101


	//----- nvinfo : EIATTR_COOP_GROUP_MASK_REGIDS
	.align		4
        /*0024*/ 	.byte	0x04, 0x29
        /*0026*/ 	.short	(.L_2196 - .L_2195)


	//   ....[0]....
.L_2195:
        /*0028*/ 	.word	0xffffffff


	//   ....[1]....
        /*002c*/ 	.word	0xffffffff


	//   ....[2]....
        /*0030*/ 	.word	0xffffffff


	//   ....[3]....
        /*0034*/ 	.word	0xffffffff


	//   ....[4]....
        /*0038*/ 	.word	0xffffffff


	//   ....[5]....
        /*003c*/ 	.word	0xffffffff


	//   ....[6]....
        /*0040*/ 	.word	0xffffffff


	//   ....[7]....
        /*0044*/ 	.word	0xffffffff


	//   ....[8]....
        /*0048*/ 	.word	0xffffffff


	//   ....[9]....
        /*004c*/ 	.word	0xffffffff


	//   ....[10]....
        /*0050*/ 	.word	0x05000055


	//   ....[11]....
        /*0054*/ 	.word	0x05000055


	//   ....[12]....
        /*0058*/ 	.word	0x05000055


	//   ....[13]....
        /*005c*/ 	.word	0x05000055


	//   ....[14]....
        /*0060*/ 	.word	0x05000055


	//   ....[15]....
        /*0064*/ 	.word	0x05000055


	//   ....[16]....
        /*0068*/ 	.word	0x05000055


	//   ....[17]....
        /*006c*/ 	.word	0x05000055


	//   ....[18]....
        /*0070*/ 	.word	0x05000055


	//   ....[19]....
        /*0074*/ 	.word	0x05000055


	//----- nvinfo : EIATTR_COOP_GROUP_INSTR_OFFSETS
	.align		4
.L_2196:
        /*0078*/ 	.byte	0x04, 0x28
        /*007a*/ 	.short	(.L_2198 - .L_2197)


	//   ....[0]....
.L_2197:
        /*007c*/ 	.word	0x00001900


	//   ....[1]....
        /*0080*/ 	.word	0x00001930


	//   ....[2]....
        /*0084*/ 	.word	0x00001950


	//   ....[3]....
        /*0088*/ 	.word	0x00001970


	//   ....[4]....
        /*008c*/ 	.word	0x00001990


	//   ....[5]....
        /*0090*/ 	.word	0x00001cd0


	//   ....[6]....
        /*0094*/ 	.word	0x00001cf0


	//   ....[7]....
        /*0098*/ 	.word	0x00001d10


	//   ....[8]....
        /*009c*/ 	.word	0x00001d30


	//   ....[9]....
        /*00a0*/ 	.word	0x00001d50


	//   ....[10]....
        /*00a4*/ 	.word	0x000025e0


	//   ....[11]....
        /*00a8*/ 	.word	0x00002670


	//   ....[12]....
        /*00ac*/ 	.word	0x000026d0


	//   ....[13]....
        /*00b0*/ 	.word	0x00002730


	//   ....[14]....
        /*00b4*/ 	.word	0x00002790


	//   ....[15]....
        /*00b8*/ 	.word	0x00002b20


	//   ....[16]....
        /*00bc*/ 	.word	0x00002b80


	//   ....[17]....
        /*00c0*/ 	.word	0x00002bd0


	//   ....[18]....
        /*00c4*/ 	.word	0x00002c30


	//   ....[19]....
        /*00c8*/ 	.word	0x00002c90


	//----- nvinfo : EIATTR_VRC_CTA_INIT_COUNT
	.align		4
.L_2198:
        /*00cc*/ 	.byte	0x02, 0x4a
	.zero		1
	.zero		1


	//----- nvinfo : EIATTR_EXIT_INSTR_OFFSETS
	.align		4
        /*00d0*/ 	.byte	0x04, 0x1c
        /*00d2*/ 	.short	(.L_2200 - .L_2199)


	//   ....[0]....
.L_2199:
        /*00d4*/ 	.word	0x00000560


	//   ....[1]....
        /*00d8*/ 	.word	0x00002570


	//----- nvinfo : EIATTR_MAX_THREADS
	.align		4
.L_2200:
        /*00dc*/ 	.byte	0x04, 0x05
        /*00de*/ 	.short	(.L_2202 - .L_2201)
.L_2201:
        /*00e0*/ 	.word	0x00000080
        /*00e4*/ 	.word	0x00000001
        /*00e8*/ 	.word	0x00000001


	//----- nvinfo : EIATTR_CRS_STACK_SIZE
	.align		4
.L_2202:
        /*00ec*/ 	.byte	0x04, 0x1e
        /*00ee*/ 	.short	(.L_2204 - .L_2203)
.L_2203:
        /*00f0*/ 	.word	0x00000000


	//----- nvinfo : EIATTR_CBANK_PARAM_SIZE
	.align		4
.L_2204:
        /*00f4*/ 	.byte	0x03, 0x19
        /*00f6*/ 	.short	0x00e8


	//----- nvinfo : EIATTR_PARAM_CBANK
	.align		4
        /*00f8*/ 	.byte	0x04, 0x0a
        /*00fa*/ 	.short	(.L_2206 - .L_2205)
	.align		4
.L_2205:
        /*00fc*/ 	.word	index@(.nv.constant0._ZN10layer_norm13ln_fwd_kernelINS_13Kernel_traitsIf13__nv_bfloat16fS2_fjLj768ELj1ELj4ELj1ELj16ENS_18Kernel_traits_baseILj768EfS2_fS2_fjLj128EEEEELb0ELb0ELb1ELb0EEEvNS_9FwdParamsE)
        /*0100*/ 	.short	0x0380
        /*0102*/ 	.short	0x00e8


	//----- nvinfo : EIATTR_SW_WAR
	.align		4
.L_2206:
        /*0104*/ 	.byte	0x04, 0x36
        /*0106*/ 	.short	(.L_2208 - .L_2207)
.L_2207:
        /*0108*/ 	.word	0x00000008
.L_2208:


//--------------------- .nv.info._ZN10layer_norm13ln_fwd_kernelINS_13Kernel_traitsIf13__nv_bfloat16fS2_fjLj768ELj1ELj4ELj1ELj16ENS_18Kernel_traits_baseILj768EfS2_fS2_fjLj128EEEEELb0ELb0ELb1ELb1EEEvNS_9FwdParamsE --------------------------
	.section	.nv.info._ZN10layer_norm13ln_fwd_kernelINS_13Kernel_traitsIf13__nv_bfloat16fS2_fjLj768ELj1ELj4ELj1ELj16ENS_18Kernel_traits_baseILj768EfS2_fS2_fjLj128EEEEELb0ELb0ELb1ELb1EEEvNS_9FwdParamsE,"",@"SHT_CUDA_INFO"
	.sectionflags	@""
	.align	4


	//----- nvinfo : EIATTR_CUDA_API_VERSION
	.align		4
        /*0000*/ 	.byte	0x04, 0x37
        /*0002*/ 	.short	(.L_2210 - .L_2209)
.L_2209:
        /*0004*/ 	.word	0x00000082


	//----- nvinfo : EIATTR_KPARAM_INFO
	.align		4
.L_2210:
        /*0008*/ 	.byte	0x04, 0x17
        /*000a*/ 	.short	(.L_2212 - .L_2211)
.L_2211:
        /*000c*/ 	.word	0x00000000
        /*0010*/ 	.short	0x0000
        /*0012*/ 	.short	0x0000
        /*0014*/ 	.byte	0x00, 0xf0, 0xa1, 0x03


	//----- nvinfo : EIATTR_SPARSE_MMA_MASK
	.align		4
.L_2212:
        /*0018*/ 	.byte	0x03, 0x50
        /*001a*/ 	.short	0x0000


	//----- nvinfo : EIATTR_MAXREG_COUNT
	.align		4
        /*001c*/ 	.byte	0x03, 0x1b
        /*001e*/ 	.short	0x00ff


	//----- nvinfo : EIATTR_MERCURY_ISA_VERSION
	.align		4
        /*0020*/ 	.byte	0x03, 0x5f
        /*0022*/ 	.short	0x0101


	//----- nvinfo : EIATTR_COOP_GROUP_MASK_REGIDS
	.align		4
        /*0024*/ 	.byte	0x04, 0x29
        /*0026*/ 	.short	(.L_2214 - .L_2213)


	//   ....[0]....
.L_2213:
        /*0028*/ 	.word	0xffffffff


	//   ....[1]....
        /*002c*/ 	.word	0xffffffff


	//   ....[2]....
        /*0030*/ 	.word	0xffffffff


	//   ....[3]....
        /*0034*/ 	.word	0xffffffff


	//   ....[4]....
        /*0038*/ 	.word	0xffffffff


	//   ....[5]....
        /*003c*/ 	.word	0xffffffff


	//   ....[6]....
        /*0040*/ 	.word	0xffffffff


	//   ....[7]....
        /*0044*/ 	.word	0xffffffff


	//   ....[8]....
        /*0048*/ 	.word	0xffffffff


	//   ....[9]....
        /*004c*/ 	.word	0xffffffff


	//   ....[10]....
        /*0050*/ 	.word	0x05000054


	//   ....[11]....
        /*0054*/ 	.word	0x05000054


	//   ....[12]....
        /*0058*/ 	.word	0x05000054


	//   ....[13]....
        /*005c*/ 	.word	0x05000054


	//   ....[14]....
        /*0060*/ 	.word	0x05000054


	//   ....[15]....
        /*0064*/ 	.word	0x05000054


	//   ....[16]....
        /*0068*/ 	.word	0x05000054


	//   ....[17]....
        /*006c*/ 	.word	0x05000054


	//   ....[18]....
        /*0070*/ 	.word	0x05000054


	//   ....[19]....
        /*0074*/ 	.word	0x05000054


	//----- nvinfo : EIATTR_COOP_GROUP_INSTR_OFFSETS
	.align		4
.L_2214:
        /*0078*/ 	.byte	0x04, 0x28
        /*007a*/ 	.short	(.L_2216 - .L_2215)


	//   ....[0]....
.L_2215:
        /*007c*/ 	.word	0x00001540


	//   ....[1]....
        /*0080*/ 	.word	0x00001560


	//   ....[2]....
        /*0084*/ 	.word	0x00001580


	//   ....[3]....
        /*0088*/ 	.word	0x000015b0


	//   ....[4]....
        /*008c*/ 	.word	0x000015d0


	//   ....[5]....
        /*0090*/ 	.word	0x00001900


	//   ....[6]....
        /*0094*/ 	.word	0x00001920


	//   ....[7]....
        /*0098*/ 	.word	0x00001940


	//   ....[8]....
        /*009c*/ 	.word	0x00001960


	//   ....[9]....
        /*00a0*/ 	.word	0x00001980


	//   ....[10]....
        /*00a4*/ 	.word	0x00002180


	//   ....[11]....
        /*00a8*/ 	.word	0x00002220


	//   ....[12]....
        /*00ac*/ 	.word	0x00002290


	//   ....[13]....
        /*00b0*/ 	.word	0x00002310


	//   ....[14]....
        /*00b4*/ 	.word	0x00002380


	//   ....[15]....
        /*00b8*/ 	.word	0x00002700


	//   ....[16]....
        /*00bc*/ 	.word	0x00002770


	//   ....[17]....
        /*00c0*/ 	.word	0x000027e0


	//   ....[18]....
        /*00c4*/ 	.word	0x00002850


	//   ....[19]....
        /*00c8*/ 	.word	0x000028c0


	//----- nvinfo : EIATTR_VRC_CTA_INIT_COUNT
	.align		4
.L_2216:
        /*00cc*/ 	.byte	0x02, 0x4a
	.zero		1
	.zero		1


	//----- nvinfo : EIATTR_EXIT_INSTR_OFFSETS
	.align		4
        /*00d0*/ 	.byte	0x04, 0x1c
        /*00d2*/ 	.short	(.L_2218 - .L_2217)


	//   ....[0]....
.L_2217:
        /*00d4*/ 	.word	0x00000360


	//   ....[1]....
        /*00d8*/ 	.word	0x00002110


	//----- nvinfo : EIATTR_MAX_THREADS
	.align		4
.L_2218:
        /*00dc*/ 	.byte	0x04, 0x05
        /*00de*/ 	.short	(.L_2220 - .L_2219)
.L_2219:
        /*00e0*/ 	.word	0x00000080
        /*00e4*/ 	.word	0x00000001
        /*00e8*/ 	.word	0x00000001


	//----- nvinfo : EIATTR_CRS_STACK_SIZE
	.align		4
.L_2220:
        /*00ec*/ 	.byte	0x04, 0x1e
        /*00ee*/ 	.short	(.L_2222 - .L_2221)
.L_2221:
        /*00f0*/ 	.word	0x00000000


	//----- nvinfo : EIATTR_CBANK_PARAM_SIZE
	.align		4
.L_2222:
        /*00f4*/ 	.byte	0x03, 0x19
        /*00f6*/ 	.short	0x00e8


	//----- nvinfo : EIATTR_PARAM_CBANK
	.align		4
        /*00f8*/ 	.byte	0x04, 0x0a
        /*00fa*/ 	.short	(.L_2224 - .L_2223)
	.align		4
.L_2223:
        /*00fc*/ 	.word	index@(.nv.constant0._ZN10layer_norm13ln_fwd_kernelINS_13Kernel_traitsIf13__nv_bfloat16fS2_fjLj768ELj1ELj4ELj1ELj16ENS_18Kernel_traits_baseILj768EfS2_fS2_fjLj128EEEEELb0ELb0ELb1ELb1EEEvNS_9FwdParamsE)
        /*0100*/ 	.short	0x0380
        /*0102*/ 	.short	0x00e8


	//----- nvinfo : EIATTR_SW_WAR
	.align		4
.L_2224:
        /*0104*/ 	.byte	0x04, 0x36
        /*0106*/ 	.short	(.L_2226 - .L_2225)
.L_2225:
        /*0108*/ 	.word	0x00000008
.L_2226:


//--------------------- .nv.info._ZN10layer_norm13ln_fwd_kernelINS_13Kernel_traitsIf13__nv_bfloat16fS2_fjLj768ELj1ELj4ELj1ELj16ENS_18Kernel_traits_baseILj768EfS2_fS2_fjLj128EEEEELb0ELb1ELb0ELb0EEEvNS_9FwdParamsE --------------------------
	.section	.nv.info._ZN10layer_norm13ln_fwd_kernelINS_13Kernel_traitsIf13__nv_bfloat16fS2_fjLj768ELj1ELj4ELj1ELj16ENS_18Kernel_traits_baseILj768EfS2_fS2_fjLj128EEEEELb0ELb1ELb0ELb0EEEvNS_9FwdParamsE,"",@"SHT_CUDA_INFO"
	.sectionflags	@""
	.align	4


	//----- nvinfo : EIATTR_CUDA_API_VERSION
	.align		4
        /*0000*/ 	.byte	0x04, 0x37
        /*0002*/ 	.short	(.L_2228 - .L_2227)
.L_2227:
        /*0004*/ 	.word	0x00000082


	//----- nvinfo : EIATTR_KPARAM_INFO
	.align		4
.L_2228:
        /*0008*/ 	.byte	0x04, 0x17
        /*000a*/ 	.short	(.L_2230 - .L_2229)
.L_2229:
        /*000c*/ 	.word	0x00000000
        /*0010*/ 	.short	0x0000
        /*0012*/ 	.short	0x0000
        /*0014*/ 	.byte	0x00, 0xf0, 0xa1, 0x03


	//----- nvinfo : EIATTR_SPARSE_MMA_MASK
	.align		4
.L_2230:
        /*0018*/ 	.byte	0x03, 0x50
        /*001a*/ 	.short	0x0000


	//----- nvinfo : EIATTR_MAXREG_COUNT
	.align		4
        /*001c*/ 	.byte	0x03, 0x1b
        /*001e*/ 	.short	0x00ff


	//----- nvinfo : EIATTR_MERCURY_ISA_VERSION
	.align		4
        /*0020*/ 	.byte	0x03, 0x5f
        /*0022*/ 	.short	0x0101


	//----- nvinfo : EIATTR_COOP_GROUP_MASK_REGIDS
	.align		4
        /*0024*/ 	.byte	0x04, 0x29
        /*0026*/ 	.short	(.L_2232 - .L_2231)


	//   ....[0]....
.L_2231:
        /*0028*/ 	.word	0xffffffff


	//   ....[1]....
        /*002c*/ 	.word	0xffffffff


	//   ....[2]....
        /*0030*/ 	.word	0xffffffff


	//   ....[3]....
        /*0034*/ 	.word	0xffffffff


	//   ....[4]....
        /*0038*/ 	.word	0xffffffff


	//   ....[5]....
        /*003c*/ 	.word	0xffffffff


	//   ....[6]....
        /*0040*/ 	.word	0xffffffff


	//   ....[7]....
        /*0044*/ 	.word	0xffffffff


	//   ....[8]....
        /*0048*/ 	.word	0xffffffff


	//   ....[9]....
        /*004c*/ 	.word	0xffffffff


	//   ....[10]....
        /*0050*/ 	.word	0x05000076


	//   ....[11]....
        /*0054*/ 	.word	0x05000076


	//   ....[12]....
        /*0058*/ 	.word	0x05000076


	//   ....[13]....
        /*005c*/ 	.word	0x05000076


	//   ....[14]....
        /*0060*/ 	.word	0x05000076


	//   ....[15]....
        /*0064*/ 	.word	0x05000076


	//   ....[16]....
        /*0068*/ 	.word	0x05000076


	//   ....[17]....
        /*006c*/ 	.word	0x05000076


	//   ....[18]....
        /*0070*/ 	.word	0x05000076


	//   ....[19]....
        /*0074*/ 	.word	0x05000076


	//----- nvinfo : EIATTR_COOP_GROUP_INSTR_OFFSETS
	.align		4
.L_2232:
        /*0078*/ 	.byte	0x04, 0x28
        /*007a*/ 	.short	(.L_2234 - .L_2233)


	//   ....[0]....
.L_2233:
        /*007c*/ 	.word	0x000017f0


	//   ....[1]....
        /*0080*/ 	.word	0x00001810


	//   ....[2]....
        /*0084*/ 	.word	0x00001830


	//   ....[3]....
        /*0088*/ 	.word	0x00001860


	//   ....[4]....
        /*008c*/ 	.word	0x00001880


	//   ....[5]....
        /*0090*/ 	.word	0x00001bc0


	//   ....[6]....
        /*0094*/ 	.word	0x00001be0


	//   ....[7]....
        /*0098*/ 	.word	0x00001c00


	//   ....[8]....
        /*009c*/ 	.word	0x00001c20


	//   ....[9]....
        /*00a0*/ 	.word	0x00001c40


	//   ....[10]....
        /*00a4*/ 	.word	0x00002470


	//   ....[11]....
        /*00a8*/ 	.word	0x00002510


	//   ....[12]....
        /*00ac*/ 	.word	0x00002580


	//   ....[13]....
        /*00b0*/ 	.word	0x00002600


	//   ....[14]....
        /*00b4*/ 	.word	0x00002670


	//   ....[15]....
        /*00b8*/ 	.word	0x000029f0


	//   ....[16]....
        /*00bc*/ 	.word	0x00002a60


	//   ....[17]....
        /*00c0*/ 	.word	0x00002ad0


	//   ....[18]....
        /*00c4*/ 	.word	0x00002b40


	//   ....[19]....
        /*00c8*/ 	.word	0x00002bb0


	//----- nvinfo : EIATTR_VRC_CTA_INIT_COUNT
	.align		4
.L_2234:
        /*00cc*/ 	.byte	0x02, 0x4a
	.zero		1
	.zero		1


	//----- nvinfo : EIATTR_EXIT_INSTR_OFFSETS
	.align		4
        /*00d0*/ 	.byte	0x04, 0x1c
        /*00d2*/ 	.short	(.L_2236 - .L_2235)


	//   ....[0]....
.L_2235:
        /*00d4*/ 	.word	0x000006b0


	//   ....[1]....
        /*00d8*/ 	.word	0x00002400


	//----- nvinfo : EIATTR_MAX_THREADS
	.align		4
.L_2236:
        /*00dc*/ 	.byte	0x04, 0x05
        /*00de*/ 	.short	(.L_2238 - .L_2237)
.L_2237:
        /*00e0*/ 	.word	0x00000080
        /*00e4*/ 	.word	0x00000001
        /*00e8*/ 	.word	0x00000001


	//----- nvinfo : EIATTR_CRS_STACK_SIZE
	.align		4
.L_2238:
        /*00ec*/ 	.byte	0x04, 0x1e
        /*00ee*/ 	.short	(.L_2240 - .L_2239)
.L_2239:
        /*00f0*/ 	.word	0x00000000


	//----- nvinfo : EIATTR_CBANK_PARAM_SIZE
	.align		4
.L_2240:
        /*00f4*/ 	.byte	0x03, 0x19
        /*00f6*/ 	.short	0x00e8


	//----- nvinfo : EIATTR_PARAM_CBANK
	.align		4
        /*00f8*/ 	.byte	0x04, 0x0a
        /*00fa*/ 	.short	(.L_2242 - .L_2241)
	.align		4
.L_2241:
        /*00fc*/ 	.word	index@(.nv.constant0._ZN10layer_norm13ln_fwd_kernelINS_13Kernel_traitsIf13__nv_bfloat16fS2_fjLj768ELj1ELj4ELj1ELj16ENS_18Kernel_traits_baseILj768EfS2_fS2_fjLj128EEEEELb0ELb1ELb0ELb0EEEvNS_9FwdParamsE)
        /*0100*/ 	.short	0x0380
        /*0102*/ 	.short	0x00e8


	//----- nvinfo : EIATTR_SW_WAR
	.align		4
.L_2242:
        /*0104*/ 	.byte	0x04, 0x36
        /*0106*/ 	.short	(.L_2244 - .L_2243)
.L_2243:
        /*0108*/ 	.word	0x00000008
.L_2244:


//--------------------- .nv.info._ZN10layer_norm13ln_fwd_kernelINS_13Kernel_traitsIf13__nv_bfloat16fS2_fjLj768ELj1ELj4ELj1ELj16ENS_18Kernel_traits_baseILj768EfS2_fS2_fjLj128EEEEELb0ELb1ELb0ELb1EEEvNS_9FwdParamsE --------------------------
	.section	.nv.info._ZN10layer_norm13ln_fwd_kernelINS_13Kernel_traitsIf13__nv_bfloat16fS2_fjLj768ELj1ELj4ELj1ELj16ENS_18Kernel_traits_baseILj768EfS2_fS2_fjLj128EEEEELb0ELb1ELb0ELb1EEEvNS_9FwdParamsE,"",@"SHT_CUDA_INFO"
	.sectionflags	@""
	.align	4


	//----- nvinfo : EIATTR_CUDA_API_VERSION
	.align		4
        /*0000*/ 	.byte	0x04, 0x37
        /*0002*/ 	.short	(.L_2246 - .L_2245)
.L_2245:
        /*0004*/ 	.word	0x00000082


	//----- nvinfo : EIATTR_KPARAM_INFO
	.align		4
.L_2246:
        /*0008*/ 	.byte	0x04, 0x17
        /*000a*/ 	.short	(.L_2248 - .L_2247)
.L_2247:
        /*000c*/ 	.word	0x00000000
        /*0010*/ 	.short	0x0000
        /*0012*/ 	.short	0x0000
        /*0014*/ 	.byte	0x00, 0xf0, 0xa1, 0x03


	//----- nvinfo : EIATTR_SPARSE_MMA_MASK
	.align		4
.L_2248:
        /*0018*/ 	.byte	0x03, 0x50
        /*001a*/ 	.short	0x0000


	//----- nvinfo : EIATTR_MAXREG_COUNT
	.align		4
        /*001c*/ 	.byte	0x03, 0x1b
        /*001e*/ 	.short	0x00ff


	//----- nvinfo : EIATTR_MERCURY_ISA_VERSION
	.align		4
        /*0020*/ 	.byte	0x03, 0x5f
        /*0022*/ 	.short	0x0101


	//----- nvinfo : EIATTR_COOP_GROUP_MASK_REGIDS
	.align		4
        /*0024*/ 	.byte	0x04, 0x29
        /*0026*/ 	.short	(.L_2250 - .L_2249)


	//   ....[0]....
.L_2249:
        /*0028*/ 	.word	0xffffffff


	//   ....[1]....
        /*002c*/ 	.word	0xffffffff


	//   ....[2]....
        /*0030*/ 	.word	0xffffffff


	//   ....[3]....
        /*0034*/ 	.word	0xffffffff


	//   ....[4]....
        /*0038*/ 	.word	0xffffffff


	//   ....[5]....
        /*003c*/ 	.word	0xffffffff


	//   ....[6]....
        /*0040*/ 	.word	0xffffffff


	//   ....[7]....
        /*0044*/ 	.word	0xffffffff


	//   ....[8]....
        /*0048*/ 	.word	0xffffffff


	//   ....[9]....
        /*004c*/ 	.word	0xffffffff


	//   ....[10]....
        /*0050*/ 	.word	0x05000077


	//   ....[11]....
        /*0054*/ 	.word	0x05000077


	//   ....[12]....
        /*0058*/ 	.word	0x05000077


	//   ....[13]....
        /*005c*/ 	.word	0x05000077


	//   ....[14]....
        /*0060*/ 	.word	0x05000077


	//   ....[15]....
        /*0064*/ 	.word	0x05000077


	//   ....[16]....
        /*0068*/ 	.word	0x05000077


	//   ....[17]....
        /*006c*/ 	.word	0x05000077


	//   ....[18]....
        /*0070*/ 	.word	0x05000077


	//   ....[19]....
        /*0074*/ 	.word	0x05000077


	//----- nvinfo : EIATTR_COOP_GROUP_INSTR_OFFSETS
	.align		4
.L_2250:
        /*0078*/ 	.byte	0x04, 0x28
        /*007a*/ 	.short	(.L_2252 - .L_2251)


	//   ....[0]....
.L_2251:
        /*007c*/ 	.word	0x000013f0


	//   ....[1]....
        /*0080*/ 	.word	0x00001410


	//   ....[2]....
        /*0084*/ 	.word	0x00001430


	//   ....[3]....
        /*0088*/ 	.word	0x00001460


	//   ....[4]....
        /*008c*/ 	.word	0x00001480


	//   ....[5]....
        /*0090*/ 	.word	0x000017b0


	//   ....[6]....
        /*0094*/ 	.word	0x000017d0


	//   ....[7]....
        /*0098*/ 	.word	0x000017f0


	//   ....[8]....
        /*009c*/ 	.word	0x00001810


	//   ....[9]....
        /*00a0*/ 	.word	0x00001830


	//   ....[10]....
        /*00a4*/ 	.word	0x00001f70


	//   ....[11]....
        /*00a8*/ 	.word	0x00002010


	//   ....[12]....
        /*00ac*/ 	.word	0x00002080


	//   ....[13]....
        /*00b0*/ 	.word	0x00002100


	//   ....[14]....
        /*00b4*/ 	.word	0x00002170


	//   ....[15]....
        /*00b8*/ 	.word	0x000024e0


	//   ....[16]....
        /*00bc*/ 	.word	0x00002550


	//   ....[17]....
        /*00c0*/ 	.word	0x000025c0


	//   ....[18]....
        /*00c4*/ 	.word	0x00002630


	//   ....[19]....
        /*00c8*/ 	.word	0x000026a0


	//----- nvinfo : EIATTR_VRC_CTA_INIT_COUNT
	.align		4
.L_2252:
        /*00cc*/ 	.byte	0x02, 0x4a
	.zero		1
	.zero		1


	//----- nvinfo : EIATTR_EXIT_INSTR_OFFSETS
	.align		4
        /*00d0*/ 	.byte	0x04, 0x1c
        /*00d2*/ 	.short	(.L_2254 - .L_2253)


	//   ....[0]....
.L_2253:
        /*00d4*/ 	.word	0x00000430


	//   ....[1]....
        /*00d8*/ 	.word	0x00001f00


	//----- nvinfo : EIATTR_MAX_THREADS
	.align		4
.L_2254:
        /*00dc*/ 	.byte	0x04, 0x05
        /*00de*/ 	.short	(.L_2256 - .L_2255)
.L_2255:
        /*00e0*/ 	.word	0x00000080
        /*00e4*/ 	.word	0x00000001
        /*00e8*/ 	.word	0x00000001


	//----- nvinfo : EIATTR_CRS_STACK_SIZE
	.align		4
.L_2256:
        /*00ec*/ 	.byte	0x04, 0x1e
        /*00ee*/ 	.short	(.L_2258 - .L_2257)
.L_2257:
        /*00f0*/ 	.word	0x00000000


	//----- nvinfo : EIATTR_CBANK_PARAM_SIZE
	.align		4
.L_2258:
        /*00f4*/ 	.byte	0x03, 0x19
        /*00f6*/ 	.short	0x00e8


	//----- nvinfo : EIATTR_PARAM_CBANK
	.align		4
        /*00f8*/ 	.byte	0x04, 0x0a
        /*00fa*/ 	.short	(.L_2260 - .L_2259)
	.align		4
.L_2259:
        /*00fc*/ 	.word	index@(.nv.constant0._ZN10layer_norm13ln_fwd_kernelINS_13Kernel_traitsIf13__nv_bfloat16fS2_fjLj768ELj1ELj4ELj1ELj16ENS_18Kernel_traits_baseILj768EfS2_fS2_fjLj128EEEEELb0ELb1ELb0ELb1EEEvNS_9FwdParamsE)
        /*0100*/ 	.short	0x0380
        /*0102*/ 	.short	0x00e8


	//----- nvinfo : EIATTR_SW_WAR
	.align		4
.L_2260:
        /*0104*/ 	.byte	0x04, 0x36
        /*0106*/ 	.short	(.L_2262 - .L_2261)
.L_2261:
        /*0108*/ 	.word	0x00000008
.L_2262:


//--------------------- .nv.info._ZN10layer_norm13ln_fwd_kernelINS_13Kernel_traitsIf13__nv_bfloat16fS2_fjLj768ELj1ELj4ELj1ELj16ENS_18Kernel_traits_baseILj768EfS2_fS2_fjLj128EEEEELb0ELb1ELb1ELb0EEEvNS_9FwdParamsE --------------------------
	.section	.nv.info._ZN10layer_norm13ln_fwd_kernelINS_13Kernel_traitsIf13__nv_bfloat16fS2_fjLj768ELj1ELj4ELj1ELj16ENS_18Kernel_traits_baseILj768EfS2_fS2_fjLj128EEEEELb0ELb1ELb1ELb0EEEvNS_9FwdParamsE,"",@"SHT_CUDA_INFO"
	.sectionflags	@""
	.align	4


	//----- nvinfo : EIATTR_CUDA_API_VERSION
	.align		4
        /*0000*/ 	.byte	0x04, 0x37
        /*0002*/ 	.short	(.L_2264 - .L_2263)
.L_2263:
        /*0004*/ 	.word	0x00000082


	//----- nvinfo : EIATTR_KPARAM_INFO
	.align		4
.L_2264:
        /*0008*/ 	.byte	0x04, 0x17
        /*000a*/ 	.short	(.L_2266 - .L_2265)
.L_2265:
        /*000c*/ 	.word	0x00000000
        /*0010*/ 	.short	0x0000
        /*0012*/ 	.short	0x0000
        /*0014*/ 	.byte	0x00, 0xf0, 0xa1, 0x03


	//----- nvinfo : EIATTR_SPARSE_MMA_MASK
	.align		4
.L_2266:
        /*0018*/ 	.byte	0x03, 0x50
        /*001a*/ 	.short	0x0000


	//----- nvinfo : EIATTR_MAXREG_COUNT
	.align		4
        /*001c*/ 	.byte	0x03, 0x1b
        /*001e*/ 	.short	0x00ff


	//----- nvinfo : EIATTR_MERCURY_ISA_VERSION
	.align		4
        /*0020*/ 	.byte	0x03, 0x5f
        /*0022*/ 	.short	0x0101


	//----- nvinfo : EIATTR_COOP_GROUP_MASK_REGIDS
	.align		4
        /*0024*/ 	.byte	0x04, 0x29
        /*0026*/ 	.short	(.L_2268 - .L_2267)


	//   ....[0]....
.L_2267:
        /*0028*/ 	.word	0xffffffff


	//   ....[1]....
        /*002c*/ 	.word	0xffffffff


	//   ....[2]....
        /*0030*/ 	.word	0xffffffff


	//   ....[3]....
        /*0034*/ 	.word	0xffffffff


	//   ....[4]....
        /*0038*/ 	.word	0xffffffff


	//   ....[5]....
        /*003c*/ 	.word	0xffffffff


	//   ....[6]....
        /*0040*/ 	.word	0xffffffff


	//   ....[7]....
        /*0044*/ 	.word	0xffffffff


	//   ....[8]....
        /*0048*/ 	.word	0xffffffff


	//   ....[9]....
        /*004c*/ 	.word	0xffffffff


	//   ....[10]....
        /*0050*/ 	.word	0x05000076


	//   ....[11]....
        /*0054*/ 	.word	0x05000076


	//   ....[12]....
        /*0058*/ 	.word	0x05000076


	//   ....[13]....
        /*005c*/ 	.word	0x05000076


	//   ....[14]....
        /*0060*/ 	.word	0x05000076


	//   ....[15]....
        /*0064*/ 	.word	0x05000076


	//   ....[16]....
        /*0068*/ 	.word	0x05000076


	//   ....[17]....
        /*006c*/ 	.word	0x05000076


	//   ....[18]....
        /*0070*/ 	.word	0x05000076


	//   ....[19]....
        /*0074*/ 	.word	0x05000076


	//----- nvinfo : EIATTR_COOP_GROUP_INSTR_OFFSETS
	.align		4
.L_2268:
        /*0078*/ 	.byte	0x04, 0x28
        /*007a*/ 	.short	(.L_2270 - .L_2269)


	//   ....[0]....
.L_2269:
        /*007c*/ 	.word	0x00001ee0


	//   ....[1]....
        /*0080*/ 	.word	0x00001f10


	//   ....[2]....
        /*0084*/ 	.word	0x00001f30


	//   ....[3]....
        /*0088*/ 	.word	0x00001f50


	//   ....[4]....
        /*008c*/ 	.word	0x00001f70


	//   ....[5]....
        /*0090*/ 	.word	0x000022b0


	//   ....[6]....
        /*0094*/ 	.word	0x000022d0


	//   ....[7]....
        /*0098*/ 	.word	0x000022f0


	//   ....[8]....
        /*009c*/ 	.word	0x00002310


	//   ....[9]....
        /*00a0*/ 	.word	0x00002330


	//   ....[10]....
        /*00a4*/ 	.word	0x00002bc0


	//   ....[11]....
        /*00a8*/ 	.word	0x00002c60


	//   ....[12]....
        /*00ac*/ 	.word	0x00002cc0


	//   ....[13]....
        /*00b0*/ 	.word	0x00002d20


	//   ....[14]....
        /*00b4*/ 	.word	0x00002d70


	//   ....[15]....
        /*00b8*/ 	.word	0x00003100


	//   ....[16]....
        /*00bc*/ 	.word	0x00003160


	//   ....[17]....
        /*00c0*/ 	.word	0x000031c0


	//   ....[18]....
        /*00c4*/ 	.word	0x00003220


	//   ....[19]....
        /*00c8*/ 	.word	0x00003280


	//----- nvinfo : EIATTR_VRC_CTA_INIT_COUNT
	.align		4
.L_2270:
        /*00cc*/ 	.byte	0x02, 0x4a
	.zero		1
	.zero		1


	//----- nvinfo : EIATTR_EXIT_INSTR_OFFSETS
	.align		4
        /*00d0*/ 	.byte	0x04, 0x1c
        /*00d2*/ 	.short	(.L_2272 - .L_2271)


	//   ....[0]....
.L_2271:
        /*00d4*/ 	.word	0x000006f0


	//   ....[1]....
        /*00d8*/ 	.word	0x00002b50


	//----- nvinfo : EIATTR_MAX_THREADS
	.align		4
.L_2272:
        /*00dc*/ 	.byte	0x04, 0x05
        /*00de*/ 	.short	(.L_2274 - .L_2273)
.L_2273:
        /*00e0*/ 	.word	0x00000080
        /*00e4*/ 	.word	0x00000001
        /*00e8*/ 	.word	0x00000001


	//----- nvinfo : EIATTR_CRS_STACK_SIZE
	.align		4
.L_2274:
        /*00ec*/ 	.byte	0x04, 0x1e
        /*00ee*/ 	.short	(.L_2276 - .L_2275)
.L_2275:
        /*00f0*/ 	.word	0x00000000


	//----- nvinfo : EIATTR_CBANK_PARAM_SIZE
	.align		4
.L_2276:
        /*00f4*/ 	.byte	0x03, 0x19
        /*00f6*/ 	.short	0x00e8


	//----- nvinfo : EIATTR_PARAM_CBANK
	.align		4
        /*00f8*/ 	.byte	0x04, 0x0a
        /*00fa*/ 	.short	(.L_2278 - .L_2277)
	.align		4
.L_2277:
        /*00fc*/ 	.word	index@(.nv.constant0._ZN10layer_norm13ln_fwd_kernelINS_13Kernel_traitsIf13__nv_bfloat16fS2_fjLj768ELj1ELj4ELj1ELj16ENS_18Kernel_traits_baseILj768EfS2_fS2_fjLj128EEEEELb0ELb1ELb1ELb0EEEvNS_9FwdParamsE)
        /*0100*/ 	.short	0x0380
        /*0102*/ 	.short	0x00e8


	//----- nvinfo : EIATTR_SW_WAR
	.align		4
.L_2278:
        /*0104*/ 	.byte	0x04, 0x36
        /*0106*/ 	.short	(.L_2280 - .L_2279)
.L_2279:
        /*0108*/ 	.word	0x00000008
.L_2280:


//--------------------- .nv.info._ZN10layer_norm13ln_fwd_kernelINS_13Kernel_traitsIf13__nv_bfloat16fS2_fjLj768ELj1ELj4ELj1ELj16ENS_18Kernel_traits_baseILj768EfS2_fS2_fjLj128EEEEELb0ELb1ELb1ELb1EEEvNS_9FwdParamsE --------------------------
	.section	.nv.info._ZN10layer_norm13ln_fwd_kernelINS_13Kernel_traitsIf13__nv_bfloat16fS2_fjLj768ELj1ELj4ELj1ELj16ENS_18Kernel_traits_baseILj768EfS2_fS2_fjLj128EEEEELb0ELb1ELb1ELb1EEEvNS_9FwdParamsE,"",@"SHT_CUDA_INFO"
	.sectionflags	@""
	.align	4


	//----- nvinfo : EIATTR_CUDA_API_VERSION
	.align		4
        /*0000*/ 	.byte	0x04, 0x37
        /*0002*/ 	.short	(.L_2282 - .L_2281)
.L_2281:
        /*0004*/ 	.word	0x00000082


	//----- nvinfo : EIATTR_KPARAM_INFO
	.align		4
.L_2282:
        /*0008*/ 	.byte	0x04, 0x17
        /*000a*/ 	.short	(.L_2284 - .L_2283)
.L_2283:
        /*000c*/ 	.word	0x00000000
        /*0010*/ 	.short	0x0000
        /*0012*/ 	.short	0x0000
        /*0014*/ 	.byte	0x00, 0xf0, 0xa1, 0x03


	//----- nvinfo : EIATTR_SPARSE_MMA_MASK
	.align		4
.L_2284:
        /*0018*/ 	.byte	0x03, 0x50
        /*001a*/ 	.short	0x0000


	//----- nvinfo : EIATTR_MAXREG_COUNT
	.align		4
        /*001c*/ 	.byte	0x03, 0x1b
        /*001e*/ 	.short	0x00ff


	//----- nvinfo : EIATTR_MERCURY_ISA_VERSION
	.align		4
        /*0020*/ 	.byte	0x03, 0x5f
        /*0022*/ 	.short	0x0101


	//----- nvinfo : EIATTR_COOP_GROUP_MASK_REGIDS
	.align		4
        /*0024*/ 	.byte	0x04, 0x29
        /*0026*/ 	.short	(.L_2286 - .L_2285)


	//   ....[0]....
.L_2285:
        /*0028*/ 	.word	0xffffffff


	//   ....[1]....
        /*002c*/ 	.word	0xffffffff


	//   ....[2]....
        /*0030*/ 	.word	0xffffffff


	//   ....[3]....
        /*0034*/ 	.word	0xffffffff


	//   ....[4]....
        /*0038*/ 	.word	0xffffffff


	//   ....[5]....
        /*003c*/ 	.word	0xffffffff


	//   ....[6]....
        /*0040*/ 	.word	0xffffffff


	//   ....[7]....
        /*0044*/ 	.word	0xffffffff


	//   ....[8]....
        /*0048*/ 	.word	0xffffffff


	//   ....[9]....
        /*004c*/ 	.word	0xffffffff


	//   ....[10]....
        /*0050*/ 	.word	0x05000074


	//   ....[11]....
        /*0054*/ 	.word	0x05000074


	//   ....[12]....
        /*0058*/ 	.word	0x05000074


	//   ....[13]....
        /*005c*/ 	.word	0x05000074


	//   ....[14]....
        /*0060*/ 	.word	0x05000074


	//   ....[15]....
        /*0064*/ 	.word	0x05000074


	//   ....[16]....
        /*0068*/ 	.word	0x05000074


	//   ....[17]....
        /*006c*/ 	.word	0x05000074


	//   ....[18]....
        /*0070*/ 	.word	0x05000074


	//   ....[19]....
        /*0074*/ 	.word	0x05000074


	//----- nvinfo : EIATTR_COOP_GROUP_INSTR_OFFSETS
	.align		4
.L_2286:
        /*0078*/ 	.byte	0x04, 0x28
        /*007a*/ 	.short	(.L_2288 - .L_2287)


	//   ....[0]....
.L_2287:
        /*007c*/ 	.word	0x00001a70


	//   ....[1]....
        /*0080*/ 	.word	0x00001aa0


	//   ....[2]....
        /*0084*/ 	.word	0x00001ac0


	//   ....[3]....
        /*0088*/ 	.word	0x00001ae0


	//   ....[4]....
        /*008c*/ 	.word	0x00001b00


	//   ....[5]....
        /*0090*/ 	.word	0x00001e30


	//   ....[6]....
        /*0094*/ 	.word	0x00001e50


	//   ....[7]....
        /*0098*/ 	.word	0x00001e70


	//   ....[8]....
        /*009c*/ 	.word	0x00001e90


	//   ....[9]....
        /*00a0*/ 	.word	0x00001eb0


	//   ....[10]....
        /*00a4*/ 	.word	0x000026b0


	//   ....[11]....
        /*00a8*/ 	.word	0x00002760


	//   ....[12]....
        /*00ac*/ 	.word	0x000027d0


	//   ....[13]....
        /*00b0*/ 	.word	0x00002840


	//   ....[14]....
        /*00b4*/ 	.word	0x000028b0


	//   ....[15]....
        /*00b8*/ 	.word	0x00002c40


	//   ....[16]....
        /*00bc*/ 	.word	0x00002cb0


	//   ....[17]....
        /*00c0*/ 	.word	0x00002d20


	//   ....[18]....
        /*00c4*/ 	.word	0x00002d90


	//   ....[19]....
        /*00c8*/ 	.word	0x00002e00


	//----- nvinfo : EIATTR_VRC_CTA_INIT_COUNT
	.align		4
.L_2288:
        /*00cc*/ 	.byte	0x02, 0x4a
	.zero		1
	.zero		1


	//----- nvinfo : EIATTR_EXIT_INSTR_OFFSETS
	.align		4
        /*00d0*/ 	.byte	0x04, 0x1c
        /*00d2*/ 	.short	(.L_2290 - .L_2289)


	//   ....[0]....
.L_2289:
        /*00d4*/ 	.word	0x00000470


	//   ....[1]....
        /*00d8*/ 	.word	0x00002640


	//----- nvinfo : EIATTR_MAX_THREADS
	.align		4
.L_2290:
        /*00dc*/ 	.byte	0x04, 0x05
        /*00de*/ 	.short	(.L_2292 - .L_2291)
.L_2291:
        /*00e0*/ 	.word	0x00000080
        /*00e4*/ 	.word	0x00000001
        /*00e8*/ 	.word	0x00000001


	//----- nvinfo : EIATTR_CRS_STACK_SIZE
	.align		4
.L_2292:
        /*00ec*/ 	.byte	0x04, 0x1e
        /*00ee*/ 	.short	(.L_2294 - .L_2293)
.L_2293:
        /*00f0*/ 	.word	0x00000000


	//----- nvinfo : EIATTR_CBANK_PARAM_SIZE
	.align		4
.L_2294:
        /*00f4*/ 	.byte	0x03, 0x19
        /*00f6*/ 	.short	0x00e8


	//----- nvinfo : EIATTR_PARAM_CBANK
	.align		4
        /*00f8*/ 	.byte	0x04, 0x0a
        /*00fa*/ 	.short	(.L_2296 - .L_2295)
	.align		4
.L_2295:
        /*00fc*/ 	.word	index@(.nv.constant0._ZN10layer_norm13ln_fwd_kernelINS_13Kernel_traitsIf13__nv_bfloat16fS2_fjLj768ELj1ELj4ELj1ELj16ENS_18Kernel_traits_baseILj768EfS2_fS2_fjLj128EEEEELb0ELb1ELb1ELb1EEEvNS_9FwdParamsE)
        /*0100*/ 	.short	0x0380
        /*0102*/ 	.short	0x00e8


	//----- nvinfo : EIATTR_SW_WAR
	.align		4
.L_2296:
        /*0104*/ 	.byte	0x04, 0x36
        /*0106*/ 	.short	(.L_2298 - .L_2297)
.L_2297:
        /*0108*/ 	.word	0x00000008
.L_2298:


//--------------------- .nv.info._ZN10layer_norm13ln_fwd_kernelINS_13Kernel_traitsIf13__nv_bfloat16fS2_fjLj768ELj1ELj4ELj1ELj16ENS_18Kernel_traits_baseILj768EfS2_fS2_fjLj128EEEEELb1ELb0ELb0ELb0EEEvNS_9FwdParamsE --------------------------
	.section	.nv.info._ZN10layer_norm13ln_fwd_kernelINS_13Kernel_traitsIf13__nv_bfloat16fS2_fjLj768ELj1ELj4ELj1ELj16ENS_18Kernel_traits_baseILj768EfS2_fS2_fjLj128EEEEELb1ELb0ELb0ELb0EEEvNS_9FwdParamsE,"",@"SHT_CUDA_INFO"
	.sectionflags	@""
	.align	4


	//----- nvinfo : EIATTR_CUDA_API_VERSION
	.align		4
        /*0000*/ 	.byte	0x04, 0x37
        /*0002*/ 	.short	(.L_2300 - .L_2299)
.L_2299:
        /*0004*/ 	.word	0x00000082


	//----- nvinfo : EIATTR_KPARAM_INFO
	.align		4
.L_2300:
        /*0008*/ 	.byte	0x04, 0x17
        /*000a*/ 	.short	(.L_2302 - .L_2301)
.L_2301:
        /*000c*/ 	.word	0x00000000
        /*0010*/ 	.short	0x0000
        /*0012*/ 	.short	0x0000
        /*0014*/ 	.byte	0x00, 0xf0, 0xa1, 0x03


	//----- nvinfo : EIATTR_SPARSE_MMA_MASK
	.align		4
.L_2302:
        /*0018*/ 	.byte	0x03, 0x50
        /*001a*/ 	.short	0x0000


	//----- nvinfo : EIATTR_MAXREG_COUNT
	.align		4
        /*001c*/ 	.byte	0x03, 0x1b
        /*001e*/ 	.short	0x00ff


	//----- nvinfo : EIATTR_MERCURY_ISA_VERSION
	.align		4
        /*0020*/ 	.byte	0x03, 0x5f
        /*0022*/ 	.short	0x0101


	//----- nvinfo : EIATTR_COOP_GROUP_MASK_REGIDS
	.align		4
        /*0024*/ 	.byte	0x04, 0x29
        /*0026*/ 	.short	(.L_2304 - .L_2303)


	//   ....[0]....
.L_2303:
        /*0028*/ 	.word	0xffffffff


	//   ....[1]....
        /*002c*/ 	.word	0xffffffff


	//   ....[2]....
        /*0030*/ 	.word	0xffffffff


	//   ....[3]....
        /*0034*/ 	.word	0xffffffff


	//   ....[4]....
        /*0038*/ 	.word	0xffffffff


	//   ....[5]....
        /*003c*/ 	.word	0xffffffff


	//   ....[6]....
        /*0040*/ 	.word	0xffffffff


	//   ....[7]....
        /*0044*/ 	.word	0xffffffff


	//   ....[8]....
        /*0048*/ 	.word	0xffffffff


	//   ....[9]....
        /*004c*/ 	.word	0xffffffff


	//   ....[10]....
        /*0050*/ 	.word	0x0500005e


	//   ....[11]....
        /*0054*/ 	.word	0x0500005e


	//   ....[12]....
        /*0058*/ 	.word	0x0500005e


	//   ....[13]....
        /*005c*/ 	.word	0x0500005e


	//   ....[14]....
        /*0060*/ 	.word	0x0500005e


	//   ....[15]....
        /*0064*/ 	.word	0x0500005e


	//   ....[16]....
        /*0068*/ 	.word	0x0500005e


	//   ....[17]....
        /*006c*/ 	.word	0x0500005e


	//   ....[18]....
        /*0070*/ 	.word	0x0500005e


	//   ....[19]....
        /*0074*/ 	.word	0x0500005e


	//----- nvinfo : EIATTR_COOP_GROUP_INSTR_OFFSETS
	.align		4
.L_2304:
        /*0078*/ 	.byte	0x04, 0x28
        /*007a*/ 	.short	(.L_2306 - .L_2305)


	//   ....[0]....
.L_2305:
        /*007c*/ 	.word	0x00010820


	//   ....[1]....
        /*0080*/ 	.word	0x00010850


	//   ....[2]....
        /*0084*/ 	.word	0x00010870


	//   ....[3]....
        /*0088*/ 	.word	0x00010890


	//   ....[4]....
        /*008c*/ 	.word	0x000108b0


	//   ....[5]....
        /*0090*/ 	.word	0x00010bf0


	//   ....[6]....
        /*0094*/ 	.word	0x00010c10


	//   ....[7]....
        /*0098*/ 	.word	0x00010c30


	//   ....[8]....
        /*009c*/ 	.word	0x00010c50


	//   ....[9]....
        /*00a0*/ 	.word	0x00010c70


	//   ....[10]....
        /*00a4*/ 	.word	0x000114c0


	//   ....[11]....
        /*00a8*/ 	.word	0x00011570


	//   ....[12]....
        /*00ac*/ 	.word	0x000115e0


	//   ....[13]....
        /*00b0*/ 	.word	0x00011650


	//   ....[14]....
        /*00b4*/ 	.word	0x000116c0


	//   ....[15]....
        /*00b8*/ 	.word	0x00011a40


	//   ....[16]....
        /*00bc*/ 	.word	0x00011ab0


	//   ....[17]....
        /*00c0*/ 	.word	0x00011b20


	//   ....[18]....
        /*00c4*/ 	.word	0x00011b90


	//   ....[19]....
        /*00c8*/ 	.word	0x00011c00


	//----- nvinfo : EIATTR_VRC_CTA_INIT_COUNT
	.align		4
.L_2306:
        /*00cc*/ 	.byte	0x02, 0x4a
	.zero		1
	.zero		1


	//----- nvinfo : EIATTR_EXIT_INSTR_OFFSETS
	.align		4
        /*00d0*/ 	.byte	0x04, 0x1c
        /*00d2*/ 	.short	(.L_2308 - .L_2307)


	//   ....[0]....
.L_2307:
        /*00d4*/ 	.word	0x00000770


	//   ....[1]....
        /*00d8*/ 	.word	0x00011450


	//----- nvinfo : EIATTR_INDIRECT_BRANCH_TARGETS
	.align		4
.L_2308:
        /*00dc*/ 	.byte	0x04, 0x34
        /*00de*/ 	.short	(.L_2310 - .L_2309)


	//   ....[0]....
.L_2309:
        /*00e0*/ 	.word	.L_x_28606@srel
        /*00e4*/ 	.short	0x0
        /*00e6*/ 	.short	0x0
        /*00e8*/ 	.word	0x3
        /*00ec*/ 	.word	.L_x_28607@srel
        /*00f0*/ 	.word	.L_x_28608@srel
        /*00f4*/ 	.word	.L_x_28609@srel


	//----- nvinfo : EIATTR_MAX_THREADS
	.align		4
.L_2310:
        /*00f8*/ 	.byte	0x04, 0x05
        /*00fa*/ 	.short	(.L_2312 - .L_2311)
.L_2311:
        /*00fc*/ 	.word	0x00000080
        /*0100*/ 	.word	0x00000001
        /*0104*/ 	.word	0x00000001


	//----- nvinfo : EIATTR_CRS_STACK_SIZE
	.align		4
.L_2312:
        /*0108*/ 	.byte	0x04, 0x1e
        /*010a*/ 	.short	(.L_2314 - .L_2313)
.L_2313:
        /*010c*/ 	.word	0x00000000


	//----- nvinfo : EIATTR_CBANK_PARAM_SIZE
	.align		4
.L_2314:
        /*0110*/ 	.byte	0x03, 0x19
        /*0112*/ 	.short	0x00e8


	//----- nvinfo : EIATTR_PARAM_CBANK
	.align		4
        /*0114*/ 	.byte	0x04, 0x0a
        /*0116*/ 	.short	(.L_2316 - .L_2315)
	.align		4
.L_2315:
        /*0118*/ 	.word	index@(.nv.constant0._ZN10layer_norm13ln_fwd_kernelINS_13Kernel_traitsIf13__nv_bfloat16fS2_fjLj768ELj1ELj4ELj1ELj16ENS_18Kernel_traits_baseILj768EfS2_fS2_fjLj128EEEEELb1ELb0ELb0ELb0EEEvNS_9FwdParamsE)
        /*011c*/ 	.short	0x0380
        /*011e*/ 	.short	0x00e8


	//----- nvinfo : EIATTR_SW_WAR
	.align		4
.L_2316:
        /*0120*/ 	.byte	0x04, 0x36
        /*0122*/ 	.short	(.L_2318 - .L_2317)
.L_2317:
        /*0124*/ 	.word	0x00000008
.L_2318:


//--------------------- .nv.info._ZN10layer_norm13ln_fwd_kernelINS_13Kernel_traitsIf13__nv_bfloat16fS2_fjLj768ELj1ELj4ELj1ELj16ENS_18Kernel_traits_baseILj768EfS2_fS2_fjLj128EEEEELb1ELb0ELb0ELb1EEEvNS_9FwdParamsE --------------------------
	.section	.nv.info._ZN10layer_norm13ln_fwd_kernelINS_13Kernel_traitsIf13__nv_bfloat16fS2_fjLj768ELj1ELj4ELj1ELj16ENS_18Kernel_traits_baseILj768EfS2_fS2_fjLj128EEEEELb1ELb0ELb0ELb1EEEvNS_9FwdParamsE,"",@"SHT_CUDA_INFO"
	.sectionflags	@""
	.align	4


	//----- nvinfo : EIATTR_CUDA_API_VERSION
	.align		4
        /*0000*/ 	.byte	0x04, 0x37
        /*0002*/ 	.short	(.L_2320 - .L_2319)
.L_2319:
        /*0004*/ 	.word	0x00000082


	//----- nvinfo : EIATTR_KPARAM_INFO
	.align		4
.L_2320:
        /*0008*/ 	.byte	0x04, 0x17
        /*000a*/ 	.short	(.L_2322 - .L_2321)
.L_2321:
        /*000c*/ 	.word	0x00000000
        /*0010*/ 	.short	0x0000
        /*0012*/ 	.short	0x0000
        /*0014*/ 	.byte	0x00, 0xf0, 0xa1, 0x03


	//----- nvinfo : EIATTR_SPARSE_MMA_MASK
	.align		4
.L_2322:
        /*0018*/ 	.byte	0x03, 0x50
        /*001a*/ 	.short	0x0000


	//----- nvinfo : EIATTR_MAXREG_COUNT
	.align		4
        /*001c*/ 	.byte	0x03, 0x1b
        /*001e*/ 	.short	0x00ff


	//----- nvinfo : EIATTR_MERCURY_ISA_VERSION
	.align		4
        /*0020*/ 	.byte	0x03, 0x5f
        /*0022*/ 	.short	0x0101


	//----- nvinfo : EIATTR_COOP_GROUP_MASK_REGIDS
	.align		4
        /*0024*/ 	.byte	0x04, 0x29
        /*0026*/ 	.short	(.L_2324 - .L_2323)


	//   ....[0]....
.L_2323:
        /*0028*/ 	.word	0xffffffff


	//   ....[1]....
        /*002c*/ 	.word	0xffffffff


	//   ....[2]....
        /*0030*/ 	.word	0xffffffff


	//   ....[3]....
        /*0034*/ 	.word	0xffffffff


	//   ....[4]....
        /*0038*/ 	.word	0xffffffff


	//   ....[5]....
        /*003c*/ 	.word	0xffffffff


	//   ....[6]....
        /*0040*/ 	.word	0xffffffff


	//   ....[7]....
        /*0044*/ 	.word	0xffffffff


	//   ....[8]....
        /*0048*/ 	.word	0xffffffff


	//   ....[9]....
        /*004c*/ 	.word	0xffffffff


	//   ....[10]....
        /*0050*/ 	.word	0x0500005b


	//   ....[11]....
        /*0054*/ 	.word	0x0500005b


	//   ....[12]....
        /*0058*/ 	.word	0x0500005b


	//   ....[13]....
        /*005c*/ 	.word	0x0500005b


	//   ....[14]....
        /*0060*/ 	.word	0x0500005b


	//   ....[15]....
        /*0064*/ 	.word	0x0500005b


	//   ....[16]....
        /*0068*/ 	.word	0x0500005b


	//   ....[17]....
        /*006c*/ 	.word	0x0500005b


	//   ....[18]....
        /*0070*/ 	.word	0x0500005b


	//   ....[19]....
        /*0074*/ 	.word	0x0500005b


	//----- nvinfo : EIATTR_COOP_GROUP_INSTR_OFFSETS
	.align		4
.L_2324:
        /*0078*/ 	.byte	0x04, 0x28
        /*007a*/ 	.short	(.L_2326 - .L_2325)


	//   ....[0]....
.L_2325:
        /*007c*/ 	.word	0x00010380


	//   ....[1]....
        /*0080*/ 	.word	0x000103a0


	//   ....[2]....
        /*0084*/ 	.word	0x000103c0


	//   ....[3]....
        /*0088*/ 	.word	0x000103e0


	//   ....[4]....
        /*008c*/ 	.word	0x00010410


	//   ....[5]....
        /*0090*/ 	.word	0x00010740


	//   ....[6]....
        /*0094*/ 	.word	0x00010760


	//   ....[7]....
        /*0098*/ 	.word	0x00010780


	//   ....[8]....
        /*009c*/ 	.word	0x000107a0


	//   ....[9]....
        /*00a0*/ 	.word	0x000107c0


	//   ....[10]....
        /*00a4*/ 	.word	0x00010f30


	//   ....[11]....
        /*00a8*/ 	.word	0x00010fd0


	//   ....[12]....
        /*00ac*/ 	.word	0x00011040


	//   ....[13]....
        /*00b0*/ 	.word	0x000110b0


	//   ....[14]....
        /*00b4*/ 	.word	0x00011130


	//   ....[15]....
        /*00b8*/ 	.word	0x000114a0


	//   ....[16]....
        /*00bc*/ 	.word	0x00011510


	//   ....[17]....
        /*00c0*/ 	.word	0x00011580


	//   ....[18]....
        /*00c4*/ 	.word	0x000115f0


	//   ....[19]....
        /*00c8*/ 	.word	0x00011660


	//----- nvinfo : EIATTR_VRC_CTA_INIT_COUNT
	.align		4
.L_2326:
        /*00cc*/ 	.byte	0x02, 0x4a
	.zero		1
	.zero		1


	//----- nvinfo : EIATTR_EXIT_INSTR_OFFSETS
	.align		4
        /*00d0*/ 	.byte	0x04, 0x1c
        /*00d2*/ 	.short	(.L_2328 - .L_2327)


	//   ....[0]....
.L_2327:
        /*00d4*/ 	.word	0x00000550


	//   ....[1]....
        /*00d8*/ 	.word	0x00010ec0


	//----- nvinfo : EIATTR_INDIRECT_BRANCH_TARGETS
	.align		4
.L_2328:
        /*00dc*/ 	.byte	0x04, 0x34
        /*00de*/ 	.short	(.L_2330 - .L_2329)


	//   ....[0]....
.L_2329:
        /*00e0*/ 	.word	.L_x_28610@srel
        /*00e4*/ 	.short	0x0
        /*00e6*/ 	.short	0x0
        /*00e8*/ 	.word	0x3
        /*00ec*/ 	.word	.L_x_28611@srel
        /*00f0*/ 	.word	.L_x_28612@srel
        /*00f4*/ 	.word	.L_x_28613@srel


	//----- nvinfo : EIATTR_MAX_THREADS
	.align		4
.L_2330:
        /*00f8*/ 	.byte	0x04, 0x05
        /*00fa*/ 	.short	(.L_2332 - .L_2331)
.L_2331:
        /*00fc*/ 	.word	0x00000080
        /*0100*/ 	.word	0x00000001
        /*0104*/ 	.word	0x00000001


	//----- nvinfo : EIATTR_CRS_STACK_SIZE
	.align		4
.L_2332:
        /*0108*/ 	.byte	0x04, 0x1e
        /*010a*/ 	.short	(.L_2334 - .L_2333)
.L_2333:
        /*010c*/ 	.word	0x00000000


	//----- nvinfo : EIATTR_CBANK_PARAM_SIZE
	.align		4
.L_2334:
        /*0110*/ 	.byte	0x03, 0x19
        /*0112*/ 	.short	0x00e8


	//----- nvinfo : EIATTR_PARAM_CBANK
	.align		4
        /*0114*/ 	.byte	0x04, 0x0a
        /*0116*/ 	.short	(.L_2336 - .L_2335)
	.align		4
.L_2335:
        /*0118*/ 	.word	index@(.nv.constant0._ZN10layer_norm13ln_fwd_kernelINS_13Kernel_traitsIf13__nv_bfloat16fS2_fjLj768ELj1ELj4ELj1ELj16ENS_18Kernel_traits_baseILj768EfS2_fS2_fjLj128EEEEELb1ELb0ELb0ELb1EEEvNS_9FwdParamsE)
        /*011c*/ 	.short	0x0380
        /*011e*/ 	.short	0x00e8


	//----- nvinfo : EIATTR_SW_WAR
	.align		4
.L_2336:
        /*0120*/ 	.byte	0x04, 0x36
        /*0122*/ 	.short	(.L_2338 - .L_2337)
.L_2337:
        /*0124*/ 	.word	0x00000008
.L_2338:


//--------------------- .nv.info._ZN10layer_norm13ln_fwd_kernelINS_13Kernel_traitsIf13__nv_bfloat16fS2_fjLj768ELj1ELj4ELj1ELj16ENS_18Kernel_traits_baseILj768EfS2_fS2_fjLj128EEEEELb1ELb0ELb1ELb0EEEvNS_9FwdParamsE --------------------------
	.section	.nv.info._ZN10layer_norm13ln_fwd_kernelINS_13Kernel_traitsIf13__nv_bfloat16fS2_fjLj768ELj1ELj4ELj1ELj16ENS_18Kernel_traits_baseILj768EfS2_fS2_fjLj128EEEEELb1ELb0ELb1ELb0EEEvNS_9FwdParamsE,"",@"SHT_CUDA_INFO"
	.sectionflags	@""
	.align	4


	//----- nvinfo : EIATTR_CUDA_API_VERSION
	.align		4
        /*0000*/ 	.byte	0x04, 0x37
        /*0002*/ 	.short	(.L_2340 - .L_2339)
.L_2339:
        /*0004*/ 	.word	0x00000082


	//----- nvinfo : EIATTR_KPARAM_INFO
	.align		4
.L_2340:
        /*0008*/ 	.byte	0x04, 0x17
        /*000a*/ 	.short	(.L_2342 - .L_2341)
.L_2341:
        /*000c*/ 	.word	0x00000000
        /*0010*/ 	.short	0x0000
        /*0012*/ 	.short	0x0000
        /*0014*/ 	.byte	0x00, 0xf0, 0xa1, 0x03


	//----- nvinfo : EIATTR_SPARSE_MMA_MASK
	.align		4
.L_2342:
        /*0018*/ 	.byte	0x03, 0x50
        /*001a*/ 	.short	0x0000


	//----- nvinfo : EIATTR_MAXREG_COUNT
	.align		4
        /*001c*/ 	.byte	0x03, 0x1b
        /*001e*/ 	.short	0x00ff


	//----- nvinfo : EIATTR_MERCURY_ISA_VERSION
	.align		4
        /*0020*/ 	.byte	0x03, 0x5f
        /*0022*/ 	.short	0x0101


	//----- nvinfo : EIATTR_COOP_GROUP_MASK_REGIDS
	.align		4
        /*0024*/ 	.byte	0x04, 0x29
        /*0026*/ 	.short	(.L_2344 - .L_2343)


	//   ....[0]....
.L_2343:
        /*0028*/ 	.word	0xffffffff


	//   ....[1]....
        /*002c*/ 	.word	0xffffffff


	//   ....[2]....
        /*0030*/ 	.word	0xffffffff


	//   ....[3]....
        /*0034*/ 	.word	0xffffffff


	//   ....[4]....
        /*0038*/ 	.word	0xffffffff


	//   ....[5]....
        /*003c*/ 	.word	0xffffffff


	//   ....[6]....
        /*0040*/ 	.word	0xffffffff


	//   ....[7]....
        /*0044*/ 	.word	0xffffffff


	//   ....[8]....
        /*0048*/ 	.word	0xffffffff


	//   ....[9]....
        /*004c*/ 	.word	0xffffffff


	//   ....[10]....
        /*0050*/ 	.word	0x0500006c


	//   ....[11]....
        /*0054*/ 	.word	0x0500006c


	//   ....[12]....
        /*0058*/ 	.word	0x0500006c


	//   ....[13]....
        /*005c*/ 	.word	0x0500006c


	//   ....[14]....
        /*0060*/ 	.word	0x0500006c


	//   ....[15]....
        /*0064*/ 	.word	0x0500006c


	//   ....[16]....
        /*0068*/ 	.word	0x0500006c


	//   ....[17]....
        /*006c*/ 	.word	0x0500006c


	//   ....[18]....
        /*0070*/ 	.word	0x0500006c


	//   ....[19]....
        /*0074*/ 	.word	0x0500006c


	//----- nvinfo : EIATTR_COOP_GROUP_INSTR_OFFSETS
	.align		4
.L_2344:
        /*0078*/ 	.byte	0x04, 0x28
        /*007a*/ 	.short	(.L_2346 - .L_2345)


	//   ....[0]....
.L_2345:
        /*007c*/ 	.word	0x000128d0


	//   ....[1]....
        /*0080*/ 	.word	0x000128f0


	//   ....[2]....
        /*0084*/ 	.word	0x00012910


	//   ....[3]....
        /*0088*/ 	.word	0x00012940


	//   ....[4]....
        /*008c*/ 	.word	0x00012960


	//   ....[5]....
        /*0090*/ 	.word	0x00012ca0


	//   ....[6]....
        /*0094*/ 	.word	0x00012cc0


	//   ....[7]....
        /*0098*/ 	.word	0x00012ce0


	//   ....[8]....
        /*009c*/ 	.word	0x00012d00


	//   ....[9]....
        /*00a0*/ 	.word	0x00012d20


	//   ....[10]....
        /*00a4*/ 	.word	0x000135d0


	//   ....[11]....
        /*00a8*/ 	.word	0x00013670


	//   ....[12]....
        /*00ac*/ 	.word	0x000136e0


	//   ....[13]....
        /*00b0*/ 	.word	0x00013760


	//   ....[14]....
        /*00b4*/ 	.word	0x000137d0


	//   ....[15]....
        /*00b8*/ 	.word	0x00013b60


	//   ....[16]....
        /*00bc*/ 	.word	0x00013bd0


	//   ....[17]....
        /*00c0*/ 	.word	0x00013c40


	//   ....[18]....
        /*00c4*/ 	.word	0x00013cb0


	//   ....[19]....
        /*00c8*/ 	.word	0x00013d20


	//----- nvinfo : EIATTR_VRC_CTA_INIT_COUNT
	.align		4
.L_2346:
        /*00cc*/ 	.byte	0x02, 0x4a
	.zero		1
	.zero		1


	//----- nvinfo : EIATTR_EXIT_INSTR_OFFSETS
	.align		4
        /*00d0*/ 	.byte	0x04, 0x1c
        /*00d2*/ 	.short	(.L_2348 - .L_2347)


	//   ....[0]....
.L_2347:
        /*00d4*/ 	.word	0x00000770


	//   ....[1]....
        /*00d8*/ 	.word	0x00013560


	//----- nvinfo : EIATTR_MAX_THREADS
	.align		4
.L_2348:
        /*00dc*/ 	.byte	0x04, 0x05
        /*00de*/ 	.short	(.L_2350 - .L_2349)
.L_2349:
        /*00e0*/ 	.word	0x00000080
        /*00e4*/ 	.word	0x00000001
        /*00e8*/ 	.word	0x00000001


	//----- nvinfo : EIATTR_CRS_STACK_SIZE
	.align		4
.L_2350:
        /*00ec*/ 	.byte	0x04, 0x1e
        /*00ee*/ 	.short	(.L_2352 - .L_2351)
.L_2351:
        /*00f0*/ 	.word	0x00000000


	//----- nvinfo : EIATTR_CBANK_PARAM_SIZE
	.align		4
.L_2352:
        /*00f4*/ 	.byte	0x03, 0x19
        /*00f6*/ 	.short	0x00e8


	//----- nvinfo : EIATTR_PARAM_CBANK
	.align		4
        /*00f8*/ 	.byte	0x04, 0x0a
        /*00fa*/ 	.short	(.L_2354 - .L_2353)
	.align		4
.L_2353:
        /*00fc*/ 	.word	index@(.nv.constant0._ZN10layer_norm13ln_fwd_kernelINS_13Kernel_traitsIf13__nv_bfloat16fS2_fjLj768ELj1ELj4ELj1ELj16ENS_18Kernel_traits_baseILj768EfS2_fS2_fjLj128EEEEELb1ELb0ELb1ELb0EEEvNS_9FwdParamsE)
        /*0100*/ 	.short	0x0380
        /*0102*/ 	.short	0x00e8


	//----- nvinfo : EIATTR_SW_WAR
	.align		4
.L_2354:
        /*0104*/ 	.byte	0x04, 0x36
        /*0106*/ 	.short	(.L_2356 - .L_2355)
.L_2355:
        /*0108*/ 	.word	0x00000008
.L_2356:


//--------------------- .nv.info._ZN10layer_norm13ln_fwd_kernelINS_13Kernel_traitsIf13__nv_bfloat16fS2_fjLj768ELj1ELj4ELj1ELj16ENS_18Kernel_traits_baseILj768EfS2_fS2_fjLj128EEEEELb1ELb0ELb1ELb1EEEvNS_9FwdParamsE --------------------------
	.section	.nv.info._ZN10layer_norm13ln_fwd_kernelINS_13Kernel_traitsIf13__nv_bfloat16fS2_fjLj768ELj1ELj4ELj1ELj16ENS_18Kernel_traits_baseILj768EfS2_fS2_fjLj128EEEEELb1ELb0ELb1ELb1EEEvNS_9FwdParamsE,"",@"SHT_CUDA_INFO"
	.sectionflags	@""
	.align	4


	//----- nvinfo : EIATTR_CUDA_API_VERSION
	.align		4
        /*0000*/ 	.byte	0x04, 0x37
        /*0002*/ 	.short	(.L_2358 - .L_2357)
.L_2357:
        /*0004*/ 	.word	0x00000082


	//----- nvinfo : EIATTR_KPARAM_INFO
	.align		4
.L_2358:
        /*0008*/ 	.byte	0x04, 0x17
        /*000a*/ 	.short	(.L_2360 - .L_2359)
.L_2359:
        /*000c*/ 	.word	0x00000000
        /*0010*/ 	.short	0x0000
        /*0012*/ 	.short	0x0000
        /*0014*/ 	.byte	0x00, 0xf0, 0xa1, 0x03


	//----- nvinfo : EIATTR_SPARSE_MMA_MASK
	.align		4
.L_2360:
        /*0018*/ 	.byte	0x03, 0x50
        /*001a*/ 	.short	0x0000


	//----- nvinfo : EIATTR_MAXREG_COUNT
	.align		4
        /*001c*/ 	.byte	0x03, 0x1b
        /*001e*/ 	.short	0x00ff


	//----- nvinfo : EIATTR_MERCURY_ISA_VERSION
	.align		4
        /*0020*/ 	.byte	0x03, 0x5f
        /*0022*/ 	.short	0x0101


	//----- nvinfo : EIATTR_COOP_GROUP_MASK_REGIDS
	.align		4
        /*0024*/ 	.byte	0x04, 0x29
        /*0026*/ 	.short	(.L_2362 - .L_2361)


	//   ....[0]....
.L_2361:
        /*0028*/ 	.word	0xffffffff


	//   ....[1]....
        /*002c*/ 	.word	0xffffffff


	//   ....[2]....
        /*0030*/ 	.word	0xffffffff


	//   ....[3]....
        /*0034*/ 	.word	0xffffffff


	//   ....[4]....
        /*0038*/ 	.word	0xffffffff


	//   ....[5]....
        /*003c*/ 	.word	0xffffffff


	//   ....[6]....
        /*0040*/ 	.word	0xffffffff


	//   ....[7]....
        /*0044*/ 	.word	0xffffffff


	//   ....[8]....
        /*0048*/ 	.word	0xffffffff


	//   ....[9]....
        /*004c*/ 	.word	0xffffffff


	//   ....[10]....
        /*0050*/ 	.word	0x0500006a


	//   ....[11]....
        /*0054*/ 	.word	0x0500006a


	//   ....[12]....
        /*0058*/ 	.word	0x0500006a


	//   ....[13]....
        /*005c*/ 	.word	0x0500006a


	//   ....[14]....
        /*0060*/ 	.word	0x0500006a


	//   ....[15]....
        /*0064*/ 	.word	0x0500006a


	//   ....[16]....
        /*0068*/ 	.word	0x0500006a


	//   ....[17]....
        /*006c*/ 	.word	0x0500006a


	//   ....[18]....
        /*0070*/ 	.word	0x0500006a


	//   ....[19]....
        /*0074*/ 	.word	0x0500006a


	//----- nvinfo : EIATTR_COOP_GROUP_INSTR_OFFSETS
	.align		4
.L_2362:
        /*0078*/ 	.byte	0x04, 0x28
        /*007a*/ 	.short	(.L_2364 - .L_2363)


	//   ....[0]....
.L_2363:
        /*007c*/ 	.word	0x00011b20


	//   ....[1]....
        /*0080*/ 	.word	0x00011b40


	//   ....[2]....
        /*0084*/ 	.word	0x00011b60


	//   ....[3]....
        /*0088*/ 	.word	0x00011b90


	//   ....[4]....
        /*008c*/ 	.word	0x00011bb0


	//   ....[5]....
        /*0090*/ 	.word	0x00011ee0


	//   ....[6]....
        /*0094*/ 	.word	0x00011f00


	//   ....[7]....
        /*0098*/ 	.word	0x00011f20


	//   ....[8]....
        /*009c*/ 	.word	0x00011f40


	//   ....[9]....
        /*00a0*/ 	.word	0x00011f60


	//   ....[10]....
        /*00a4*/ 	.word	0x00012780


	//   ....[11]....
        /*00a8*/ 	.word	0x00012820


	//   ....[12]....
        /*00ac*/ 	.word	0x00012890


	//   ....[13]....
        /*00b0*/ 	.word	0x00012910


	//   ....[14]....
        /*00b4*/ 	.word	0x00012980


	//   ....[15]....
        /*00b8*/ 	.word	0x00012d00


	//   ....[16]....
        /*00bc*/ 	.word	0x00012d70


	//   ....[17]....
        /*00c0*/ 	.word	0x00012de0


	//   ....[18]....
        /*00c4*/ 	.word	0x00012e50


	//   ....[19]....
        /*00c8*/ 	.word	0x00012ec0


	//----- nvinfo : EIATTR_VRC_CTA_INIT_COUNT
	.align		4
.L_2364:
        /*00cc*/ 	.byte	0x02, 0x4a
	.zero		1
	.zero		1


	//----- nvinfo : EIATTR_EXIT_INSTR_OFFSETS
	.align		4
        /*00d0*/ 	.byte	0x04, 0x1c
        /*00d2*/ 	.short	(.L_2366 - .L_2365)


	//   ....[0]....
.L_2365:
        /*00d4*/ 	.word	0x00000560


	//   ....[1]....
        /*00d8*/ 	.word	0x00012710


	//----- nvinfo : EIATTR_MAX_THREADS
	.align		4
.L_2366:
        /*00dc*/ 	.byte	0x04, 0x05
        /*00de*/ 	.short	(.L_2368 - .L_2367)
.L_2367:
        /*00e0*/ 	.word	0x00000080
        /*00e4*/ 	.word	0x00000001
        /*00e8*/ 	.word	0x00000001


	//----- nvinfo : EIATTR_CRS_STACK_SIZE
	.align		4
.L_2368:
        /*00ec*/ 	.byte	0x04, 0x1e
        /*00ee*/ 	.short	(.L_2370 - .L_2369)
.L_2369:
        /*00f0*/ 	.word	0x00000000


	//----- nvinfo : EIATTR_CBANK_PARAM_SIZE
	.align		4
.L_2370:
        /*00f4*/ 	.byte	0x03, 0x19
        /*00f6*/ 	.short	0x00e8


	//----- nvinfo : EIATTR_PARAM_CBANK
	.align		4
        /*00f8*/ 	.byte	0x04, 0x0a
        /*00fa*/ 	.short	(.L_2372 - .L_2371)
	.align		4
.L_2371:
        /*00fc*/ 	.word	index@(.nv.constant0._ZN10layer_norm13ln_fwd_kernelINS_13Kernel_traitsIf13__nv_bfloat16fS2_fjLj768ELj1ELj4ELj1ELj16ENS_18Kernel_traits_baseILj768EfS2_fS2_fjLj128EEEEELb1ELb0ELb1ELb1EEEvNS_9FwdParamsE)
        /*0100*/ 	.short	0x0380
        /*0102*/ 	.short	0x00e8


	//----- nvinfo : EIATTR_SW_WAR
	.align		4
.L_2372:
        /*0104*/ 	.byte	0x04, 0x36
        /*0106*/ 	.short	(.L_2374 - .L_2373)
.L_2373:
        /*0108*/ 	.word	0x00000008
.L_2374:


//--------------------- .nv.info._ZN10layer_norm13ln_fwd_kernelINS_13Kernel_traitsIf13__nv_bfloat16fS2_fjLj768ELj1ELj4ELj1ELj16ENS_18Kernel_traits_baseILj768EfS2_fS2_fjLj128EEEEELb1ELb1ELb0ELb0EEEvNS_9FwdParamsE --------------------------
	.section	.nv.info._ZN10layer_norm13ln_fwd_kernelINS_13Kernel_traitsIf13__nv_bfloat16fS2_fjLj768ELj1ELj4ELj1ELj16ENS_18Kernel_traits_baseILj768EfS2_fS2_fjLj128EEEEELb1ELb1ELb0ELb0EEEvNS_9FwdParamsE,"",@"SHT_CUDA_INFO"
	.sectionflags	@""
	.align	4


	//----- nvinfo : EIATTR_CUDA_API_VERSION
	.align		4
        /*0000*/ 	.byte	0x04, 0x37
        /*0002*/ 	.short	(.L_2376 - .L_2375)
.L_2375:
        /*0004*/ 	.word	0x00000082


	//----- nvinfo : EIATTR_KPARAM_INFO
	.align		4
.L_2376:
        /*0008*/ 	.byte	0x04, 0x17
        /*000a*/ 	.short	(.L_2378 - .L_2377)
.L_2377:
        /*000c*/ 	.word	0x00000000
        /*0010*/ 	.short	0x0000
        /*0012*/ 	.short	0x0000
        /*0014*/ 	.byte	0x00, 0xf0, 0xa1, 0x03


	//----- nvinfo : EIATTR_SPARSE_MMA_MASK
	.align		4
.L_2378:
        /*0018*/ 	.byte	0x03, 0x50
        /*001a*/ 	.short	0x0000


	//----- nvinfo : EIATTR_MAXREG_COUNT
	.align		4
        /*001c*/ 	.byte	0x03, 0x1b
        /*001e*/ 	.short	0x00ff


	//----- nvinfo : EIATTR_MERCURY_ISA_VERSION
	.align		4
        /*0020*/ 	.byte	0x03, 0x5f
        /*0022*/ 	.short	0x0101


	//----- nvinfo : EIATTR_COOP_GROUP_MASK_REGIDS
	.align		4
        /*0024*/ 	.byte	0x04, 0x29
        /*0026*/ 	.short	(.L_2380 - .L_2379)


	//   ....[0]....
.L_2379:
        /*0028*/ 	.word	0xffffffff


	//   ....[1]....
        /*002c*/ 	.word	0xffffffff


	//   ....[2]....
        /*0030*/ 	.word	0xffffffff


	//   ....[3]....
        /*0034*/ 	.word	0xffffffff


	//   ....[4]....
        /*0038*/ 	.word	0xffffffff


	//   ....[5]....
        /*003c*/ 	.word	0xffffffff


	//   ....[6]....
        /*0040*/ 	.word	0xffffffff


	//   ....[7]....
        /*0044*/ 	.word	0xffffffff


	//   ....[8]....
        /*0048*/ 	.word	0xffffffff


	//   ....[9]....
        /*004c*/ 	.word	0xffffffff


	//   ....[10]....
        /*0050*/ 	.word	0x0500007e


	//   ....[11]....
        /*0054*/ 	.word	0x0500007e


	//   ....[12]....
        /*0058*/ 	.word	0x0500007e


	//   ....[13]....
        /*005c*/ 	.word	0x0500007e


	//   ....[14]....
        /*0060*/ 	.word	0x0500007e


	//   ....[15]....
        /*0064*/ 	.word	0x0500007e


	//   ....[16]....
        /*0068*/ 	.word	0x0500007e


	//   ....[17]....
        /*006c*/ 	.word	0x0500007e


	//   ....[18]....
        /*0070*/ 	.word	0x0500007e


	//   ....[19]....
        /*0074*/ 	.word	0x0500007e


	//----- nvinfo : EIATTR_COOP_GROUP_INSTR_OFFSETS
	.align		4
.L_2380:
        /*0078*/ 	.byte	0x04, 0x28
        /*007a*/ 	.short	(.L_2382 - .L_2381)


	//   ....[0]....
.L_2381:
        /*007c*/ 	.word	0x00010a00


	//   ....[1]....
        /*0080*/ 	.word	0x00010a20


	//   ....[2]....
        /*0084*/ 	.word	0x00010a40


	//   ....[3]....
        /*0088*/ 	.word	0x00010a60


	//   ....[4]....
        /*008c*/ 	.word	0x00010a90


	//   ....[5]....
        /*0090*/ 	.word	0x00010dd0


	//   ....[6]....
        /*0094*/ 	.word	0x00010df0


	//   ....[7]....
        /*0098*/ 	.word	0x00010e10


	//   ....[8]....
        /*009c*/ 	.word	0x00010e30


	//   ....[9]....
        /*00a0*/ 	.word	0x00010e50


	//   ....[10]....
        /*00a4*/ 	.word	0x000116a0


	//   ....[11]....
        /*00a8*/ 	.word	0x00011740


	//   ....[12]....
        /*00ac*/ 	.word	0x000117b0


	//   ....[13]....
        /*00b0*/ 	.word	0x00011820


	//   ....[14]....
        /*00b4*/ 	.word	0x000118a0


	//   ....[15]....
        /*00b8*/ 	.word	0x00011c30


	//   ....[16]....
        /*00bc*/ 	.word	0x00011ca0


	//   ....[17]....
        /*00c0*/ 	.word	0x00011d10


	//   ....[18]....
        /*00c4*/ 	.word	0x00011d80


	//   ....[19]....
        /*00c8*/ 	.word	0x00011df0


	//----- nvinfo : EIATTR_VRC_CTA_INIT_COUNT
	.align		4
.L_2382:
        /*00cc*/ 	.byte	0x02, 0x4a
	.zero		1
	.zero		1


	//----- nvinfo : EIATTR_EXIT_INSTR_OFFSETS
	.align		4
        /*00d0*/ 	.byte	0x04, 0x1c
        /*00d2*/ 	.short	(.L_2384 - .L_2383)


	//   ....[0]....
.L_2383:
        /*00d4*/ 	.word	0x00000910


	//   ....[1]....
        /*00d8*/ 	.word	0x00011630


	//----- nvinfo : EIATTR_INDIRECT_BRANCH_TARGETS
	.align		4
.L_2384:
        /*00dc*/ 	.byte	0x04, 0x34
        /*00de*/ 	.short	(.L_2386 - .L_2385)


	//   ....[0]....
.L_2385:
        /*00e0*/ 	.word	.L_x_28614@srel
        /*00e4*/ 	.short	0x0
        /*00e6*/ 	.short	0x0
        /*00e8*/ 	.word	0x3
        /*00ec*/ 	.word	.L_x_28615@srel
        /*00f0*/ 	.word	.L_x_28616@srel
        /*00f4*/ 	.word	.L_x_28617@srel


	//----- nvinfo : EIATTR_MAX_THREADS
	.align		4
.L_2386:
        /*00f8*/ 	.byte	0x04, 0x05
        /*00fa*/ 	.short	(.L_2388 - .L_2387)
.L_2387:
        /*00fc*/ 	.word	0x00000080
        /*0100*/ 	.word	0x00000001
        /*0104*/ 	.word	0x00000001


	//----- nvinfo : EIATTR_CRS_STACK_SIZE
	.align		4
.L_2388:
        /*0108*/ 	.byte	0x04, 0x1e
        /*010a*/ 	.short	(.L_2390 - .L_2389)
.L_2389:
        /*010c*/ 	.word	0x00000000


	//----- nvinfo : EIATTR_CBANK_PARAM_SIZE
	.align		4
.L_2390:
        /*0110*/ 	.byte	0x03, 0x19
        /*0112*/ 	.short	0x00e8


	//----- nvinfo : EIATTR_PARAM_CBANK
	.align		4
        /*0114*/ 	.byte	0x04, 0x0a
        /*0116*/ 	.short	(.L_2392 - .L_2391)
	.align		4
.L_2391:
        /*0118*/ 	.word	index@(.nv.constant0._ZN10layer_norm13ln_fwd_kernelINS_13Kernel_traitsIf13__nv_bfloat16fS2_fjLj768ELj1ELj4ELj1ELj16ENS_18Kernel_traits_baseILj768EfS2_fS2_fjLj128EEEEELb1ELb1ELb0ELb0EEEvNS_9FwdParamsE)
        /*011c*/ 	.short	0x0380
        /*011e*/ 	.short	0x00e8


	//----- nvinfo : EIATTR_SW_WAR
	.align		4
.L_2392:
        /*0120*/ 	.byte	0x04, 0x36
        /*0122*/ 	.short	(.L_2394 - .L_2393)
.L_2393:
        /*0124*/ 	.word	0x00000008
.L_2394:


//--------------------- .nv.info._ZN10layer_norm13ln_fwd_kernelINS_13Kernel_traitsIf13__nv_bfloat16fS2_fjLj768ELj1ELj4ELj1ELj16ENS_18Kernel_traits_baseILj768EfS2_fS2_fjLj128EEEEELb1ELb1ELb0ELb1EEEvNS_9FwdParamsE --------------------------
	.section	.nv.info._ZN10layer_norm13ln_fwd_kernelINS_13Kernel_traitsIf13__nv_bfloat16fS2_fjLj768ELj1ELj4ELj1ELj16ENS_18Kernel_traits_baseILj768EfS2_fS2_fjLj128EEEEELb1ELb1ELb0ELb1EEEvNS_9FwdParamsE,"",@"SHT_CUDA_INFO"
	.sectionflags	@""
	.align	4


	//----- nvinfo : EIATTR_CUDA_API_VERSION
	.align		4
        /*0000*/ 	.byte	0x04, 0x37
        /*0002*/ 	.short	(.L_2396 - .L_2395)
.L_2395:
        /*0004*/ 	.word	0x00000082


	//----- nvinfo : EIATTR_KPARAM_INFO
	.align		4
.L_2396:
        /*0008*/ 	.byte	0x04, 0x17
        /*000a*/ 	.short	(.L_2398 - .L_2397)
.L_2397:
        /*000c*/ 	.word	0x00000000
        /*0010*/ 	.short	0x0000
        /*0012*/ 	.short	0x0000
        /*0014*/ 	.byte	0x00, 0xf0, 0xa1, 0x03


	//----- nvinfo : EIATTR_SPARSE_MMA_MASK
	.align		4
.L_2398:
        /*0018*/ 	.byte	0x03, 0x50
        /*001a*/ 	.short	0x0000


	//----- nvinfo : EIATTR_MAXREG_COUNT
	.align		4
        /*001c*/ 	.byte	0x03, 0x1b
        /*001e*/ 	.short	0x00ff


	//----- nvinfo : EIATTR_MERCURY_ISA_VERSION
	.align		4
        /*0020*/ 	.byte	0x03, 0x5f
        /*0022*/ 	.short	0x0101


	//----- nvinfo : EIATTR_COOP_GROUP_MASK_REGIDS
	.align		4
        /*0024*/ 	.byte	0x04, 0x29
        /*0026*/ 	.short	(.L_2400 - .L_2399)


	//   ....[0]....
.L_2399:
        /*0028*/ 	.word	0xffffffff


	//   ....[1]....
        /*002c*/ 	.word	0xffffffff


	//   ....[2]....
        /*0030*/ 	.word	0xffffffff


	//   ....[3]....
        /*0034*/ 	.word	0xffffffff


	//   ....[4]....
        /*0038*/ 	.word	0xffffffff


	//   ....[5]....
        /*003c*/ 	.word	0xffffffff


	//   ....[6]....
        /*0040*/ 	.word	0xffffffff


	//   ....[7]....
        /*0044*/ 	.word	0xffffffff


	//   ....[8]....
        /*0048*/ 	.word	0xffffffff


	//   ....[9]....
        /*004c*/ 	.word	0xffffffff


	//   ....[10]....
        /*0050*/ 	.word	0x0500007f


	//   ....[11]....
        /*0054*/ 	.word	0x0500007f


	//   ....[12]....
        /*0058*/ 	.word	0x0500007f


	//   ....[13]....
        /*005c*/ 	.word	0x0500007f


	//   ....[14]....
        /*0060*/ 	.word	0x0500007f


	//   ....[15]....
        /*0064*/ 	.word	0x0500007f


	//   ....[16]....
        /*0068*/ 	.word	0x0500007f


	//   ....[17]....
        /*006c*/ 	.word	0x0500007f


	//   ....[18]....
        /*0070*/ 	.word	0x0500007f


	//   ....[19]....
        /*0074*/ 	.word	0x0500007f


	//----- nvinfo : EIATTR_COOP_GROUP_INSTR_OFFSETS
	.align		4
.L_2400:
        /*0078*/ 	.byte	0x04, 0x28
        /*007a*/ 	.short	(.L_2402 - .L_2401)


	//   ....[0]....
.L_2401:
        /*007c*/ 	.word	0x00010750


	//   ....[1]....
        /*0080*/ 	.word	0x00010770


	//   ....[2]....
        /*0084*/ 	.word	0x00010790


	//   ....[3]....
        /*0088*/ 	.word	0x000107c0


	//   ....[4]....
        /*008c*/ 	.word	0x000107e0


	//   ....[5]....
        /*0090*/ 	.word	0x00010b10


	//   ....[6]....
        /*0094*/ 	.word	0x00010b30


	//   ....[7]....
        /*0098*/ 	.word	0x00010b50


	//   ....[8]....
        /*009c*/ 	.word	0x00010b70


	//   ....[9]....
        /*00a0*/ 	.word	0x00010b90


	//   ....[10]....
        /*00a4*/ 	.word	0x00011300


	//   ....[11]....
        /*00a8*/ 	.word	0x000113a0


	//   ....[12]....
        /*00ac*/ 	.word	0x00011410


	//   ....[13]....
        /*00b0*/ 	.word	0x00011490


	//   ....[14]....
        /*00b4*/ 	.word	0x00011500


	//   ....[15]....
        /*00b8*/ 	.word	0x00011880


	//   ....[16]....
        /*00bc*/ 	.word	0x000118f0


	//   ....[17]....
        /*00c0*/ 	.word	0x00011960


	//   ....[18]....
        /*00c4*/ 	.word	0x000119d0


	//   ....[19]....
        /*00c8*/ 	.word	0x00011a40


	//----- nvinfo : EIATTR_VRC_CTA_INIT_COUNT
	.align		4
.L_2402:
        /*00cc*/ 	.byte	0x02, 0x4a
	.zero		1
	.zero		1


	//----- nvinfo : EIATTR_EXIT_INSTR_OFFSETS
	.align		4
        /*00d0*/ 	.byte	0x04, 0x1c
        /*00d2*/ 	.short	(.L_2404 - .L_2403)


	//   ....[0]....
.L_2403:
        /*00d4*/ 	.word	0x00000670


	//   ....[1]....
        /*00d8*/ 	.word	0x00011290


	//----- nvinfo : EIATTR_INDIRECT_BRANCH_TARGETS
	.align		4
.L_2404:
        /*00dc*/ 	.byte	0x04, 0x34
        /*00de*/ 	.short	(.L_2406 - .L_2405)


	//   ....[0]....
.L_2405:
        /*00e0*/ 	.word	.L_x_28618@srel
        /*00e4*/ 	.short	0x0
        /*00e6*/ 	.short	0x0
        /*00e8*/ 	.word	0x3
        /*00ec*/ 	.word	.L_x_28619@srel
        /*00f0*/ 	.word	.L_x_28620@srel
        /*00f4*/ 	.word	.L_x_28621@srel


	//----- nvinfo : EIATTR_MAX_THREADS
	.align		4
.L_2406:
        /*00f8*/ 	.byte	0x04, 0x05
        /*00fa*/ 	.short	(.L_2408 - .L_2407)
.L_2407:
        /*00fc*/ 	.word	0x00000080
        /*0100*/ 	.word	0x00000001
        /*0104*/ 	.word	0x00000001


	//----- nvinfo : EIATTR_CRS_STACK_SIZE
	.align		4
.L_2408:
        /*0108*/ 	.byte	0x04, 0x1e
        /*010a*/ 	.short	(.L_2410 - .L_2409)
.L_2409:
        /*010c*/ 	.word	0x00000000


	//----- nvinfo : EIATTR_CBANK_PARAM_SIZE
	.align		4
.L_2410:
        /*0110*/ 	.byte	0x03, 0x19
        /*0112*/ 	.short	0x00e8


	//----- nvinfo : EIATTR_PARAM_CBANK
	.align		4
        /*0114*/ 	.byte	0x04, 0x0a
        /*0116*/ 	.short	(.L_2412 - .L_2411)
	.align		4
.L_2411:
        /*0118*/ 	.word	index@(.nv.constant0._ZN10layer_norm13ln_fwd_kernelINS_13Kernel_traitsIf13__nv_bfloat16fS2_fjLj768ELj1ELj4ELj1ELj16ENS_18Kernel_traits_baseILj768EfS2_fS2_fjLj128EEEEELb1ELb1ELb0ELb1EEEvNS_9FwdParamsE)
        /*011c*/ 	.short	0x0380
        /*011e*/ 	.short	0x00e8


	//----- nvinfo : EIATTR_SW_WAR
	.align		4
.L_2412:
        /*0120*/ 	.byte	0x04, 0x36
        /*0122*/ 	.short	(.L_2414 - .L_2413)
.L_2413:
        /*0124*/ 	.word	0x00000008
.L_2414:


//--------------------- .nv.info._ZN10layer_norm13ln_fwd_kernelINS_13Kernel_traitsIf13__nv_bfloat16fS2_fjLj768ELj1ELj4ELj1ELj16ENS_18Kernel_traits_baseILj768EfS2_fS2_fjLj128EEEEELb1ELb1ELb1ELb0EEEvNS_9FwdParamsE --------------------------
	.section	.nv.info._ZN10layer_norm13ln_fwd_kernelINS_13Kernel_traitsIf13__nv_bfloat16fS2_fjLj768ELj1ELj4ELj1ELj16ENS_18Kernel_traits_baseILj768EfS2_fS2_fjLj128EEEEELb1ELb1ELb1ELb0EEEvNS_9FwdParamsE,"",@"SHT_CUDA_INFO"
	.sectionflags	@""
	.align	4


	//----- nvinfo : EIATTR_CUDA_API_VERSION
	.align		4
        /*0000*/ 	.byte	0x04, 0x37
        /*0002*/ 	.short	(.L_2416 - .L_2415)
.L_2415:
        /*0004*/ 	.word	0x00000082


	//----- nvinfo : EIATTR_KPARAM_INFO
	.align		4
.L_2416:
        /*0008*/ 	.byte	0x04, 0x17
        /*000a*/ 	.short	(.L_2418 - .L_2417)
.L_2417:
        /*000c*/ 	.word	0x00000000
        /*0010*/ 	.short	0x0000
        /*0012*/ 	.short	0x0000
        /*0014*/ 	.byte	0x00, 0xf0, 0xa1, 0x03


	//----- nvinfo : EIATTR_SPARSE_MMA_MASK
	.align		4
.L_2418:
        /*0018*/ 	.byte	0x03, 0x50
        /*001a*/ 	.short	0x0000


	//----- nvinfo : EIATTR_MAXREG_COUNT
	.align		4
        /*001c*/ 	.byte	0x03, 0x1b
        /*001e*/ 	.short	0x00ff


	//----- nvinfo : EIATTR_MERCURY_ISA_VERSION
	.align		4
        /*0020*/ 	.byte	0x03, 0x5f
        /*0022*/ 	.short	0x0101


	//----- nvinfo : EIATTR_COOP_GROUP_MASK_REGIDS
	.align		4
        /*0024*/ 	.byte	0x04, 0x29
        /*0026*/ 	.short	(.L_2420 - .L_2419)


	//   ....[0]....
.L_2419:
        /*0028*/ 	.word	0xffffffff


	//   ....[1]....
        /*002c*/ 	.word	0xffffffff


	//   ....[2]....
        /*0030*/ 	.word	0xffffffff


	//   ....[3]....
        /*0034*/ 	.word	0xffffffff


	//   ....[4]....
        /*0038*/ 	.word	0xffffffff


	//   ....[5]....
        /*003c*/ 	.word	0xffffffff


	//   ....[6]....
        /*0040*/ 	.word	0xffffffff


	//   ....[7]....
        /*0044*/ 	.word	0xffffffff


	//   ....[8]....
        /*0048*/ 	.word	0xffffffff


	//   ....[9]....
        /*004c*/ 	.word	0xffffffff


	//   ....[10]....
        /*0050*/ 	.word	0x0500008b


	//   ....[11]....
        /*0054*/ 	.word	0x0500008b


	//   ....[12]....
        /*0058*/ 	.word	0x0500008b


	//   ....[13]....
        /*005c*/ 	.word	0x0500008b


	//   ....[14]....
        /*0060*/ 	.word	0x0500008b


	//   ....[15]....
        /*0064*/ 	.word	0x0500008b


	//   ....[16]....
        /*0068*/ 	.word	0x0500008b


	//   ....[17]....
        /*006c*/ 	.word	0x0500008b


	//   ....[18]....
        /*0070*/ 	.word	0x0500008b


	//   ....[19]....
        /*0074*/ 	.word	0x0500008b


	//----- nvinfo : EIATTR_COOP_GROUP_INSTR_OFFSETS
	.align		4
.L_2420:
        /*0078*/ 	.byte	0x04, 0x28
        /*007a*/ 	.short	(.L_2422 - .L_2421)


	//   ....[0]....
.L_2421:
        /*007c*/ 	.word	0x00011de0


	//   ....[1]....
        /*0080*/ 	.word	0x00011e00


	//   ....[2]....
        /*0084*/ 	.word	0x00011e20


	//   ....[3]....
        /*0088*/ 	.word	0x00011e50


	//   ....[4]....
        /*008c*/ 	.word	0x00011e70


	//   ....[5]....
        /*0090*/ 	.word	0x000121b0


	//   ....[6]....
        /*0094*/ 	.word	0x000121d0


	//   ....[7]....
        /*0098*/ 	.word	0x000121f0


	//   ....[8]....
        /*009c*/ 	.word	0x00012210


	//   ....[9]....
        /*00a0*/ 	.word	0x00012230


	//   ....[10]....
        /*00a4*/ 	.word	0x00012ad0


	//   ....[11]....
        /*00a8*/ 	.word	0x00012b70


	//   ....[12]....
        /*00ac*/ 	.word	0x00012be0


	//   ....[13]....
        /*00b0*/ 	.word	0x00012c60


	//   ....[14]....
        /*00b4*/ 	.word	0x00012cd0


	//   ....[15]....
        /*00b8*/ 	.word	0x00013050


	//   ....[16]....
        /*00bc*/ 	.word	0x000130c0


	//   ....[17]....
        /*00c0*/ 	.word	0x00013130


	//   ....[18]....
        /*00c4*/ 	.word	0x000131a0


	//   ....[19]....
        /*00c8*/ 	.word	0x00013210


	//----- nvinfo : EIATTR_VRC_CTA_INIT_COUNT
	.align		4
.L_2422:
        /*00cc*/ 	.byte	0x02, 0x4a
	.zero		1
	.zero		1


	//----- nvinfo : EIATTR_EXIT_INSTR_OFFSETS
	.align		4
        /*00d0*/ 	.byte	0x04, 0x1c
        /*00d2*/ 	.short	(.L_2424 - .L_2423)


	//   ....[0]....
.L_2423:
        /*00d4*/ 	.word	0x00000910


	//   ....[1]....
        /*00d8*/ 	.word	0x00012a60


	//----- nvinfo : EIATTR_MAX_THREADS
	.align		4
.L_2424:
        /*00dc*/ 	.byte	0x04, 0x05
        /*00de*/ 	.short	(.L_2426 - .L_2425)
.L_2425:
        /*00e0*/ 	.word	0x00000080
        /*00e4*/ 	.word	0x00000001
        /*00e8*/ 	.word	0x00000001


	//----- nvinfo : EIATTR_CRS_STACK_SIZE
	.align		4
.L_2426:
        /*00ec*/ 	.byte	0x04, 0x1e
        /*00ee*/ 	.short	(.L_2428 - .L_2427)
.L_2427:
        /*00f0*/ 	.word	0x00000000


	//----- nvinfo : EIATTR_CBANK_PARAM_SIZE
	.align		4
.L_2428:
        /*00f4*/ 	.byte	0x03, 0x19
        /*00f6*/ 	.short	0x00e8


	//----- nvinfo : EIATTR_PARAM_CBANK
	.align		4
        /*00f8*/ 	.byte	0x04, 0x0a
        /*00fa*/ 	.short	(.L_2430 - .L_2429)
	.align		4
.L_2429:
        /*00fc*/ 	.word	index@(.nv.constant0._ZN10layer_norm13ln_fwd_kernelINS_13Kernel_traitsIf13__nv_bfloat16fS2_fjLj768ELj1ELj4ELj1ELj16ENS_18Kernel_traits_baseILj768EfS2_fS2_fjLj128EEEEELb1ELb1ELb1ELb0EEEvNS_9FwdParamsE)
        /*0100*/ 	.short	0x0380
        /*0102*/ 	.short	0x00e8


	//----- nvinfo : EIATTR_SW_WAR
	.align		4
.L_2430:
        /*0104*/ 	.byte	0x04, 0x36
        /*0106*/ 	.short	(.L_2432 - .L_2431)
.L_2431:
        /*0108*/ 	.word	0x00000008
.L_2432:


//--------------------- .nv.info._ZN10layer_norm13ln_fwd_kernelINS_13Kernel_traitsIf13__nv_bfloat16fS2_fjLj768ELj1ELj4ELj1ELj16ENS_18Kernel_traits_baseILj768EfS2_fS2_fjLj128EEEEELb1ELb1ELb1ELb1EEEvNS_9FwdParamsE --------------------------
	.section	.nv.info._ZN10layer_norm13ln_fwd_kernelINS_13Kernel_traitsIf13__nv_bfloat16fS2_fjLj768ELj1ELj4ELj1ELj16ENS_18Kernel_traits_baseILj768EfS2_fS2_fjLj128EEEEELb1ELb1ELb1ELb1EEEvNS_9FwdParamsE,"",@"SHT_CUDA_INFO"
	.sectionflags	@""
	.align	4


	//----- nvinfo : EIATTR_CUDA_API_VERSION
	.align		4
        /*0000*/ 	.byte	0x04, 0x37
        /*0002*/ 	.short	(.L_2434 - .L_2433)
.L_2433:
        /*0004*/ 	.word	0x00000082


	//----- nvinfo : EIATTR_KPARAM_INFO
	.align		4
.L_2434:
        /*0008*/ 	.byte	0x04, 0x17
        /*000a*/ 	.short	(.L_2436 - .L_2435)
.L_2435:
        /*000c*/ 	.word	0x00000000
        /*0010*/ 	.short	0x0000
        /*0012*/ 	.short	0x0000
        /*0014*/ 	.byte	0x00, 0xf0, 0xa1, 0x03


	//----- nvinfo : EIATTR_SPARSE_MMA_MASK
	.align		4
.L_2436:
        /*0018*/ 	.byte	0x03, 0x50
        /*001a*/ 	.short	0x0000


	//----- nvinfo : EIATTR_MAXREG_COUNT
	.align		4
        /*001c*/ 	.byte	0x03, 0x1b
        /*001e*/ 	.short	0x00ff


	//----- nvinfo : EIATTR_MERCURY_ISA_VERSION
	.align		4
        /*0020*/ 	.byte	0x03, 0x5f
        /*0022*/ 	.short	0x0101


	//----- nvinfo : EIATTR_COOP_GROUP_MASK_REGIDS
	.align		4
        /*0024*/ 	.byte	0x04, 0x29
        /*0026*/ 	.short	(.L_2438 - .L_2437)


	//   ....[0]....
.L_2437:
        /*0028*/ 	.word	0xffffffff


	//   ....[1]....
        /*002c*/ 	.word	0xffffffff


	//   ....[2]....
        /*0030*/ 	.word	0xffffffff


	//   ....[3]....
        /*0034*/ 	.word	0xffffffff


	//   ....[4]....
        /*0038*/ 	.word	0xffffffff


	//   ....[5]....
        /*003c*/ 	.word	0xffffffff


	//   ....[6]....
        /*0040*/ 	.word	0xffffffff


	//   ....[7]....
        /*0044*/ 	.word	0xffffffff


	//   ....[8]....
        /*0048*/ 	.word	0xffffffff


	//   ....[9]....
        /*004c*/ 	.word	0xffffffff


	//   ....[10]....
        /*0050*/ 	.word	0x0500008a


	//   ....[11]....
        /*0054*/ 	.word	0x0500008a


	//   ....[12]....
        /*0058*/ 	.word	0x0500008a


	//   ....[13]....
        /*005c*/ 	.word	0x0500008a


	//   ....[14]....
        /*0060*/ 	.word	0x0500008a


	//   ....[15]....
        /*0064*/ 	.word	0x0500008a


	//   ....[16]....
        /*0068*/ 	.word	0x0500008a


	//   ....[17]....
        /*006c*/ 	.word	0x0500008a


	//   ....[18]....
        /*0070*/ 	.word	0x0500008a


	//   ....[19]....
        /*0074*/ 	.word	0x0500008a


	//----- nvinfo : EIATTR_COOP_GROUP_INSTR_OFFSETS
	.align		4
.L_2438:
        /*0078*/ 	.byte	0x04, 0x28
        /*007a*/ 	.short	(.L_2440 - .L_2439)


	//   ....[0]....
.L_2439:
        /*007c*/ 	.word	0x00011900


	//   ....[1]....
        /*0080*/ 	.word	0x00011920


	//   ....[2]....
        /*0084*/ 	.word	0x00011940


	//   ....[3]....
        /*0088*/ 	.word	0x00011970


	//   ....[4]....
        /*008c*/ 	.word	0x00011990


	//   ....[5]....
        /*0090*/ 	.word	0x00011cc0


	//   ....[6]....
        /*0094*/ 	.word	0x00011ce0


	//   ....[7]....
        /*0098*/ 	.word	0x00011d00


	//   ....[8]....
        /*009c*/ 	.word	0x00011d20


	//   ....[9]....
        /*00a0*/ 	.word	0x00011d40


	//   ....[10]....
        /*00a4*/ 	.word	0x00012550


	//   ....[11]....
        /*00a8*/ 	.word	0x000125f0


	//   ....[12]....
        /*00ac*/ 	.word	0x00012660


	//   ....[13]....
        /*00b0*/ 	.word	0x000126e0


	//   ....[14]....
        /*00b4*/ 	.word	0x00012750


	//   ....[15]....
        /*00b8*/ 	.word	0x00012ac0


	//   ....[16]....
        /*00bc*/ 	.word	0x00012b30


	//   ....[17]....
        /*00c0*/ 	.word	0x00012ba0


	//   ....[18]....
        /*00c4*/ 	.word	0x00012c10


	//   ....[19]....
        /*00c8*/ 	.word	0x00012c80


	//----- nvinfo : EIATTR_VRC_CTA_INIT_COUNT
	.align		4
.L_2440:
        /*00cc*/ 	.byte	0x02, 0x4a
	.zero		1
	.zero		1


	//----- nvinfo : EIATTR_EXIT_INSTR_OFFSETS
	.align		4
        /*00d0*/ 	.byte	0x04, 0x1c
        /*00d2*/ 	.short	(.L_2442 - .L_2441)


	//   ....[0]....
.L_2441:
        /*00d4*/ 	.word	0x00000690


	//   ....[1]....
        /*00d8*/ 	.word	0x000124e0


	//----- nvinfo : EIATTR_MAX_THREADS
	.align		4
.L_2442:
        /*00dc*/ 	.byte	0x04, 0x05
        /*00de*/ 	.short	(.L_2444 - .L_2443)
.L_2443:
        /*00e0*/ 	.word	0x00000080
        /*00e4*/ 	.word	0x00000001
        /*00e8*/ 	.word	0x00000001


	//----- nvinfo : EIATTR_CRS_STACK_SIZE
	.align		4
.L_2444:
        /*00ec*/ 	.byte	0x04, 0x1e
        /*00ee*/ 	.short	(.L_2446 - .L_2445)
.L_2445:
        /*00f0*/ 	.word	0x00000000


	//----- nvinfo : EIATTR_CBANK_PARAM_SIZE
	.align		4
.L_2446:
        /*00f4*/ 	.byte	0x03, 0x19
        /*00f6*/ 	.short	0x00e8


	//----- nvinfo : EIATTR_PARAM_CBANK
	.align		4
        /*00f8*/ 	.byte	0x04, 0x0a
        /*00fa*/ 	.short	(.L_2448 - .L_2447)
	.align		4
.L_2447:
        /*00fc*/ 	.word	index@(.nv.constant0._ZN10layer_norm13ln_fwd_kernelINS_13Kernel_traitsIf13__nv_bfloat16fS2_fjLj768ELj1ELj4ELj1ELj16ENS_18Kernel_traits_baseILj768EfS2_fS2_fjLj128EEEEELb1ELb1ELb1ELb1EEEvNS_9FwdParamsE)
        /*0100*/ 	.short	0x0380
        /*0102*/ 	.short	0x00e8


	//----- nvinfo : EIATTR_SW_WAR
	.align		4
.L_2448:
        /*0104*/ 	.byte	0x04, 0x36
        /*0106*/ 	.short	(.L_2450 - .L_2449)
.L_2449:
        /*0108*/ 	.word	0x00000008
.L_2450:


//--------------------- .nv.info._ZN10layer_norm13ln_fwd_kernelINS_13Kernel_traitsIf6__halfS2_S2_fjLj768ELj1ELj4ELj1ELj16ENS_18Kernel_traits_baseILj768EfS2_S2_S2_fjLj128EEEEELb0ELb0ELb0ELb0EEEvNS_9FwdParamsE --------------------------
	.section	.nv.info._ZN10layer_norm13ln_fwd_kernelINS_13Kernel_traitsIf6__halfS2_S2_fjLj768ELj1ELj4ELj1ELj16ENS_18Kernel_traits_baseILj768EfS2_S2_S2_fjLj128EEEEELb0ELb0ELb0ELb0EEEvNS_9FwdParamsE,"",@"SHT_CUDA_INFO"
	.sectionflags	@""
	.align	4


	//----- nvinfo : EIATTR_CUDA_API_VERSION
	.align		4
        /*0000*/ 	.byte	0x04, 0x37
        /*0002*/ 	.short	(.L_2452 - .L_2451)
.L_2451:
        /*0004*/ 	.word	0x00000082


	//----- nvinfo : EIATTR_KPARAM_INFO
	.align		4
.L_2452:
        /*0008*/ 	.byte	0x04, 0x17
        /*000a*/ 	.short	(.L_2454 - .L_2453)
.L_2453:
        /*000c*/ 	.word	0x00000000
        /*0010*/ 	.short	0x0000
        /*0012*/ 	.short	0x0000
        /*0014*/ 	.byte	0x00, 0xf0, 0xa1, 0x03


	//----- nvinfo : EIATTR_SPARSE_MMA_MASK
	.align		4
.L_2454:
        /*0018*/ 	.byte	0x03, 0x50
        /*001a*/ 	.short	0x0000


	//----- nvinfo : EIATTR_MAXREG_COUNT
	.align		4
        /*001c*/ 	.byte	0x03, 0x1b
        /*001e*/ 	.short	0x00ff


	//----- nvinfo : EIATTR_MERCURY_ISA_VERSION
	.align		4
        /*0020*/ 	.byte	0x03, 0x5f
        /*0022*/ 	.short	0x0101


	//----- nvinfo : EIATTR_COOP_GROUP_MASK_REGIDS
	.align		4
        /*0024*/ 	.byte	0x04, 0x29
        /*0026*/ 	.short	(.L_2456 - .L_2455)


	//   ....[0]....
.L_2455:
        /*0028*/ 	.word	0xffffffff


	//   ....[1]....
        /*002c*/ 	.word	0xffffffff


	//   ....[2]....
        /*0030*/ 	.word	0xffffffff


	//   ....[3]....
        /*0034*/ 	.word	0xffffffff


	//   ....[4]....
        /*0038*/ 	.word	0xffffffff


	//   ....[5]....
        /*003c*/ 	.word	0xffffffff


	//   ....[6]....
        /*0040*/ 	.word	0xffffffff


	//   ....[7]....
        /*0044*/ 	.word	0xffffffff


	//   ....[8]....
        /*0048*/ 	.word	0xffffffff


	//   ....[9]....
        /*004c*/ 	.word	0xffffffff


	//   ....[10]....
        /*0050*/ 	.word	0x05000042


	//   ....[11]....
        /*0054*/ 	.word	0x05000042


	//   ....[12]....
        /*0058*/ 	.word	0x05000042


	//   ....[13]....
        /*005c*/ 	.word	0x05000042


	//   ....[14]....
        /*0060*/ 	.word	0x05000042


	//   ....[15]....
        /*0064*/ 	.word	0x05000042


	//   ....[16]....
        /*0068*/ 	.word	0x05000042


	//   ....[17]....
        /*006c*/ 	.word	0x05000042


	//   ....[18]....
        /*0070*/ 	.word	0x05000042


	//   ....[19]....
        /*0074*/ 	.word	0x05000042


	//----- nvinfo : EIATTR_COOP_GROUP_INSTR_OFFSETS
	.align		4
.L_2456:
        /*0078*/ 	.byte	0x04, 0x28
        /*007a*/ 	.short	(.L_2458 - .L_2457)


	//   ....[0]....
.L_2457:
        /*007c*/ 	.word	0x00001940


	//   ....[1]....
        /*0080*/ 	.word	0x00001960


	//   ....[2]....
        /*0084*/ 	.word	0x00001980


	//   ....[3]....
        /*0088*/ 	.word	0x000019b0


	//   ....[4]....
        /*008c*/ 	.word	0x000019d0


	//   ....[5]....
        /*0090*/ 	.word	0x00001d10


	//   ....[6]....
        /*0094*/ 	.word	0x00001d30


	//   ....[7]....
        /*0098*/ 	.word	0x00001d50


	//   ....[8]....
        /*009c*/ 	.word	0x00001d70


	//   ....[9]....
        /*00a0*/ 	.word	0x00001d90


	//   ....[10]....
        /*00a4*/ 	.word	0x000025c0


	//   ....[11]....
        /*00a8*/ 	.word	0x00002660


	//   ....[12]....
        /*00ac*/ 	.word	0x000026d0


	//   ....[13]....
        /*00b0*/ 	.word	0x00002750


	//   ....[14]....
        /*00b4*/ 	.word	0x000027c0


	//   ....[15]....
        /*00b8*/ 	.word	0x00002b70


	//   ....[16]....
        /*00bc*/ 	.word	0x00002be0


	//   ....[17]....
        /*00c0*/ 	.word	0x00002c50


	//   ....[18]....
        /*00c4*/ 	.word	0x00002cc0


	//   ....[19]....
        /*00c8*/ 	.word	0x00002d30


	//----- nvinfo : EIATTR_VRC_CTA_INIT_COUNT
	.align		4
.L_2458:
        /*00cc*/ 	.byte	0x02, 0x4a
	.zero		1
	.zero		1


	//----- nvinfo : EIATTR_EXIT_INSTR_OFFSETS
	.align		4
        /*00d0*/ 	.byte	0x04, 0x1c
        /*00d2*/ 	.short	(.L_2460 - .L_2459)


	//   ....[0]....
.L_2459:
        /*00d4*/ 	.word	0x00000570


	//   ....[1]....
        /*00d8*/ 	.word	0x00002550


	//----- nvinfo : EIATTR_MAX_THREADS
	.align		4
.L_2460:
        /*00dc*/ 	.byte	0x04, 0x05
        /*00de*/ 	.short	(.L_2462 - .L_2461)
.L_2461:
        /*00e0*/ 	.word	0x00000080
        /*00e4*/ 	.word	0x00000001
        /*00e8*/ 	.word	0x00000001


	//----- nvinfo : EIATTR_CRS_STACK_SIZE
	.align		4
.L_2462:
        /*00ec*/ 	.byte	0x04, 0x1e
        /*00ee*/ 	.short	(.L_2464 - .L_2463)
.L_2463:
        /*00f0*/ 	.word	0x00000000


	//----- nvinfo : EIATTR_CBANK_PARAM_SIZE
	.align		4
.L_2464:
        /*00f4*/ 	.byte	0x03, 0x19
        /*00f6*/ 	.short	0x00e8


	//----- nvinfo : EIATTR_PARAM_CBANK
	.align		4
        /*00f8*/ 	.byte	0x04, 0x0a
        /*00fa*/ 	.short	(.L_2466 - .L_2465)
	.align		4
.L_2465:
        /*00fc*/ 	.word	index@(.nv.constant0._ZN10layer_norm13ln_fwd_kernelINS_13Kernel_traitsIf6__halfS2_S2_fjLj768ELj1ELj4ELj1ELj16ENS_18Kernel_traits_baseILj768EfS2_S2_S2_fjLj128EEEEELb0ELb0ELb0ELb0EEEvNS_9FwdParamsE)
        /*0100*/ 	.short	0x0380
        /*0102*/ 	.short	0x00e8


	//----- nvinfo : EIATTR_SW_WAR
	.align		4
.L_2466:
        /*0104*/ 	.byte	0x04, 0x36
        /*0106*/ 	.short	(.L_2468 - .L_2467)
.L_2467:
        /*0108*/ 	.word	0x00000008
.L_2468:


//--------------------- .nv.info._ZN10layer_norm13ln_fwd_kernelINS_13Kernel_traitsIf6__halfS2_S2_fjLj768ELj1ELj4ELj1ELj16ENS_18Kernel_traits_baseILj768EfS2_S2_S2_fjLj128EEEEELb0ELb0ELb0ELb1EEEvNS_9FwdParamsE --------------------------
	.section	.nv.info._ZN10layer_norm13ln_fwd_kernelINS_13Kernel_traitsIf6__halfS2_S2_fjLj768ELj1ELj4ELj1ELj16ENS_18Kernel_traits_baseILj768EfS2_S2_S2_fjLj128EEEEELb0ELb0ELb0ELb1EEEvNS_9FwdParamsE,"",@"SHT_CUDA_INFO"
	.sectionflags	@""
	.align	4


	//----- nvinfo : EIATTR_CUDA_API_VERSION
	.align		4
        /*0000*/ 	.byte	0x04, 0x37
        /*0002*/ 	.short	(.L_2470 - .L_2469)
.L_2469:
        /*0004*/ 	.word	0x00000082


	//----- nvinfo : EIATTR_KPARAM_INFO
	.align		4
.L_2470:
        /*0008*/ 	.byte	0x04, 0x17
        /*000a*/ 	.short	(.L_2472 - .L_2471)
.L_2471:
        /*000c*/ 	.word	0x00000000
        /*0010*/ 	.short	0x0000
        /*0012*/ 	.short	0x0000
        /*0014*/ 	.byte	0x00, 0xf0, 0xa1, 0x03


	//----- nvinfo : EIATTR_SPARSE_MMA_MASK
	.align		4
.L_2472:
        /*0018*/ 	.byte	0x03, 0x50
        /*001a*/ 	.short	0x0000


	//----- nvinfo : EIATTR_MAXREG_COUNT
	.align		4
        /*001c*/ 	.byte	0x03, 0x1b
        /*001e*/ 	.short	0x00ff


	//----- nvinfo : EIATTR_MERCURY_ISA_VERSION
	.align		4
        /*0020*/ 	.byte	0x03, 0x5f
        /*0022*/ 	.short	0x0101


	//----- nvinfo : EIATTR_COOP_GROUP_MASK_REGIDS
	.align		4
        /*0024*/ 	.byte	0x04, 0x29
        /*0026*/ 	.short	(.L_2474 - .L_2473)


	//   ....[0]....
.L_2473:
        /*0028*/ 	.word	0xffffffff


	//   ....[1]....
        /*002c*/ 	.word	0xffffffff


	//   ....[2]....
        /*0030*/ 	.word	0xffffffff


	//   ....[3]....
        /*0034*/ 	.word	0xffffffff


	//   ....[4]....
        /*0038*/ 	.word	0xffffffff


	//   ....[5]....
        /*003c*/ 	.word	0xffffffff


	//   ....[6]....
        /*0040*/ 	.word	0xffffffff


	//   ....[7]....
        /*0044*/ 	.word	0xffffffff


	//   ....[8]....
        /*0048*/ 	.word	0xffffffff


	//   ....[9]....
        /*004c*/ 	.word	0xffffffff


	//   ....[10]....
        /*0050*/ 	.word	0x05000055


	//   ....[11]....
        /*0054*/ 	.word	0x05000055


	//   ....[12]....
        /*0058*/ 	.word	0x05000055


	//   ....[13]....
        /*005c*/ 	.word	0x05000055


	//   ....[14]....
        /*0060*/ 	.word	0x05000055


	//   ....[15]....
        /*0064*/ 	.word	0x05000055


	//   ....[16]....
        /*0068*/ 	.word	0x05000055


	//   ....[17]....
        /*006c*/ 	.word	0x05000055


	//   ....[18]....
        /*0070*/ 	.word	0x05000055


	//   ....[19]....
        /*0074*/ 	.word	0x05000055


	//----- nvinfo : EIATTR_COOP_GROUP_INSTR_OFFSETS
	.align		4
.L_2474:
        /*0078*/ 	.byte	0x04, 0x28
        /*007a*/ 	.short	(.L_2476 - .L_2475)


	//   ....[0]....
.L_2475:
        /*007c*/ 	.word	0x00001520


	//   ....[1]....
        /*0080*/ 	.word	0x00001550


	//   ....[2]....
        /*0084*/ 	.word	0x00001570


	//   ....[3]....
        /*0088*/ 	.word	0x00001590


	//   ....[4]....
        /*008c*/ 	.word	0x000015b0


	//   ....[5]....
        /*0090*/ 	.word	0x000018e0


	//   ....[6]....
        /*0094*/ 	.word	0x00001900


	//   ....[7]....
        /*0098*/ 	.word	0x00001920


	//   ....[8]....
        /*009c*/ 	.word	0x00001940


	//   ....[9]....
        /*00a0*/ 	.word	0x00001960


	//   ....[10]....
        /*00a4*/ 	.word	0x000020b0


	//   ....[11]....
        /*00a8*/ 	.word	0x00002140


	//   ....[12]....
        /*00ac*/ 	.word	0x000021a0


	//   ....[13]....
        /*00b0*/ 	.word	0x00002200


	//   ....[14]....
        /*00b4*/ 	.word	0x00002260


	//   ....[15]....
        /*00b8*/ 	.word	0x000025d0


	//   ....[16]....
        /*00bc*/ 	.word	0x00002630


	//   ....[17]....
        /*00c0*/ 	.word	0x00002690


	//   ....[18]....
        /*00c4*/ 	.word	0x000026f0


	//   ....[19]....
        /*00c8*/ 	.word	0x00002750


	//----- nvinfo : EIATTR_VRC_CTA_INIT_COUNT
	.align		4
.L_2476:
        /*00cc*/ 	.byte	0x02, 0x4a
	.zero		1
	.zero		1


	//----- nvinfo : EIATTR_EXIT_INSTR_OFFSETS
	.align		4
        /*00d0*/ 	.byte	0x04, 0x1c
        /*00d2*/ 	.short	(.L_2478 - .L_2477)


	//   ....[0]....
.L_2477:
        /*00d4*/ 	.word	0x00000360


	//   ....[1]....
        /*00d8*/ 	.word	0x00002040


	//----- nvinfo : EIATTR_MAX_THREADS
	.align		4
.L_2478:
        /*00dc*/ 	.byte	0x04, 0x05
        /*00de*/ 	.short	(.L_2480 - .L_2479)
.L_2479:
        /*00e0*/ 	.word	0x00000080
        /*00e4*/ 	.word	0x00000001
        /*00e8*/ 	.word	0x00000001


	//----- nvinfo : EIATTR_CRS_STACK_SIZE
	.align		4
.L_2480:
        /*00ec*/ 	.byte	0x04, 0x1e
        /*00ee*/ 	.short	(.L_2482 - .L_2481)
.L_2481:
        /*00f0*/ 	.word	0x00000000


	//----- nvinfo : EIATTR_CBANK_PARAM_SIZE
	.align		4
.L_2482:
        /*00f4*/ 	.byte	0x03, 0x19
        /*00f6*/ 	.short	0x00e8


	//----- nvinfo : EIATTR_PARAM_CBANK
	.align		4
        /*00f8*/ 	.byte	0x04, 0x0a
        /*00fa*/ 	.short	(.L_2484 - .L_2483)
	.align		4
.L_2483:
        /*00fc*/ 	.word	index@(.nv.constant0._ZN10layer_norm13ln_fwd_kernelINS_13Kernel_traitsIf6__halfS2_S2_fjLj768ELj1ELj4ELj1ELj16ENS_18Kernel_traits_baseILj768EfS2_S2_S2_fjLj128EEEEELb0ELb0ELb0ELb1EEEvNS_9FwdParamsE)
        /*0100*/ 	.short	0x0380
        /*0102*/ 	.short	0x00e8


	//----- nvinfo : EIATTR_SW_WAR
	.align		4
.L_2484:
        /*0104*/ 	.byte	0x04, 0x36
        /*0106*/ 	.short	(.L_2486 - .L_2485)
.L_2485:
        /*0108*/ 	.word	0x00000008
.L_2486:


//--------------------- .nv.info._ZN10layer_norm13ln_fwd_kernelINS_13Kernel_traitsIf6__halfS2_S2_fjLj768ELj1ELj4ELj1ELj16ENS_18Kernel_traits_baseILj768EfS2_S2_S2_fjLj128EEEEELb0ELb0ELb1ELb0EEEvNS_9FwdParamsE --------------------------
	.section	.nv.info._ZN10layer_norm13ln_fwd_kernelINS_13Kernel_traitsIf6__halfS2_S2_fjLj768ELj1ELj4ELj1ELj16ENS_18Kernel_traits_baseILj768EfS2_S2_S2_fjLj128EEEEELb0ELb0ELb1ELb0EEEvNS_9FwdParamsE,"",@"SHT_CUDA_INFO"
	.sectionflags	@""
	.align	4


	//----- nvinfo : EIATTR_CUDA_API_VERSION
	.align		4
        /*0000*/ 	.byte	0x04, 0x37
        /*0002*/ 	.short	(.L_2488 - .L_2487)
.L_2487:
        /*0004*/ 	.word	0x00000082


	//----- nvinfo : EIATTR_KPARAM_INFO
	.align		4
.L_2488:
        /*0008*/ 	.byte	0x04, 0x17
        /*000a*/ 	.short	(.L_2490 - .L_2489)
.L_2489:
        /*000c*/ 	.word	0x00000000
        /*0010*/ 	.short	0x0000
        /*0012*/ 	.short	0x0000
        /*0014*/ 	.byte	0x00, 0xf0, 0xa1, 0x03


	//----- nvinfo : EIATTR_SPARSE_MMA_MASK
	.align		4
.L_2490:
        /*0018*/ 	.byte	0x03, 0x50
        /*001a*/ 	.short	0x0000


	//----- nvinfo : EIATTR_MAXREG_COUNT
	.align		4
        /*001c*/ 	.byte	0x03, 0x1b
        /*001e*/ 	.short	0x00ff


	//----- nvinfo : EIATTR_MERCURY_ISA_VERSION
	.align		4
        /*0020*/ 	.byte	0x03, 0x5f
        /*0022*/ 	.short	0x0101


	//----- nvinfo : EIATTR_COOP_GROUP_MASK_REGIDS
	.align		4
        /*0024*/ 	.byte	0x04, 0x29
        /*0026*/ 	.short	(.L_2492 - .L_2491)


	//   ....[0]....
.L_2491:
        /*0028*/ 	.word	0xffffffff


	//   ....[1]....
        /*002c*/ 	.word	0xffffffff


	//   ....[2]....
        /*0030*/ 	.word	0xffffffff


	//   ....[3]....
        /*0034*/ 	.word	0xffffffff


	//   ....[4]....
        /*0038*/ 	.word	0xffffffff


	//   ....[5]....
        /*003c*/ 	.word	0xffffffff


	//   ....[6]....
        /*0040*/ 	.word	0xffffffff


	//   ....[7]....
        /*0044*/ 	.word	0xffffffff


	//   ....[8]....
        /*0048*/ 	.word	0xffffffff


	//   ....[9]....
        /*004c*/ 	.word	0xffffffff


	//   ....[10]....
        /*0050*/ 	.word	0x05000042


	//   ....[11]....
        /*0054*/ 	.word	0x05000042


	//   ....[12]....
        /*0058*/ 	.word	0x05000042


	//   ....[13]....
        /*005c*/ 	.word	0x05000042


	//   ....[14]....
        /*0060*/ 	.word	0x05000042


	//   ....[15]....
        /*0064*/ 	.word	0x05000042


	//   ....[16]....
        /*0068*/ 	.word	0x05000042


	//   ....[17]....
        /*006c*/ 	.word	0x05000042


	//   ....[18]....
        /*0070*/ 	.word	0x05000042


	//   ....[19]....
        /*0074*/ 	.word	0x05000042


	//----- nvinfo : EIATTR_COOP_GROUP_INSTR_OFFSETS
	.align		4
.L_2492:
        /*0078*/ 	.byte	0x04, 0x28
        /*007a*/ 	.short	(.L_2494 - .L_2493)


	//   ....[0]....
.L_2493:
        /*007c*/ 	.word	0x00001cf0


	//   ....[1]....
        /*0080*/ 	.word	0x00001d20


	//   ....[2]....
        /*0084*/ 	.word	0x00001d40


	//   ....[3]....
        /*0088*/ 	.word	0x00001d60


	//   ....[4]....
        /*008c*/ 	.word	0x00001d80


	//   ....[5]....
        /*0090*/ 	.word	0x000020c0


	//   ....[6]....
        /*0094*/ 	.word	0x000020e0


	//   ....[7]....
        /*0098*/ 	.word	0x00002100


	//   ....[8]....
        /*009c*/ 	.word	0x00002120


	//   ....[9]....
        /*00a0*/ 	.word	0x00002140


	//   ....[10]....
        /*00a4*/ 	.word	0x000029d0


	//   ....[11]....
        /*00a8*/ 	.word	0x00002a70


	//   ....[12]....
        /*00ac*/ 	.word	0x00002ad0


	//   ....[13]....
        /*00b0*/ 	.word	0x00002b30


	//   ....[14]....
        /*00b4*/ 	.word	0x00002b90


	//   ....[15]....
        /*00b8*/ 	.word	0x00002f30


	//   ....[16]....
        /*00bc*/ 	.word	0x00002f90


	//   ....[17]....
        /*00c0*/ 	.word	0x00002ff0


	//   ....[18]....
        /*00c4*/ 	.word	0x00003050


	//   ....[19]....
        /*00c8*/ 	.word	0x000030b0


	//----- nvinfo : EIATTR_VRC_CTA_INIT_COUNT
	.align		4
.L_2494:
        /*00cc*/ 	.byte	0x02, 0x4a
	.zero		1
	.zero		1


	//----- nvinfo : EIATTR_EXIT_INSTR_OFFSETS
	.align		4
        /*00d0*/ 	.byte	0x04, 0x1c
        /*00d2*/ 	.short	(.L_2496 - .L_2495)


	//   ....[0]....
.L_2495:
        /*00d4*/ 	.word	0x00000560


	//   ....[1]....
        /*00d8*/ 	.word	0x00002960


	//----- nvinfo : EIATTR_MAX_THREADS
	.align		4
.L_2496:
        /*00dc*/ 	.byte	0x04, 0x05
        /*00de*/ 	.short	(.L_2498 - .L_2497)
.L_2497:
        /*00e0*/ 	.word	0x00000080
        /*00e4*/ 	.word	0x00000001
        /*00e8*/ 	.word	0x00000001


	//----- nvinfo : EIATTR_CRS_STACK_SIZE
	.align		4
.L_2498:
        /*00ec*/ 	.byte	0x04, 0x1e
        /*00ee*/ 	.short	(.L_2500 - .L_2499)
.L_2499:
        /*00f0*/ 	.word	0x00000000


	//----- nvinfo : EIATTR_CBANK_PARAM_SIZE
	.align		4
.L_2500:
        /*00f4*/ 	.byte	0x03, 0x19
        /*00f6*/ 	.short	0x00e8


	//----- nvinfo : EIATTR_PARAM_CBANK
	.align		4
        /*00f8*/ 	.byte	0x04, 0x0a
        /*00fa*/ 	.short	(.L_2502 - .L_2501)
	.align		4
.L_2501:
        /*00fc*/ 	.word	index@(.nv.constant0._ZN10layer_norm13ln_fwd_kernelINS_13Kernel_traitsIf6__halfS2_S2_fjLj768ELj1ELj4ELj1ELj16ENS_18Kernel_traits_baseILj768EfS2_S2_S2_fjLj128EEEEELb0ELb0ELb1ELb0EEEvNS_9FwdParamsE)
        /*0100*/ 	.short	0x0380
        /*0102*/ 	.short	0x00e8


	//----- nvinfo : EIATTR_SW_WAR
	.align		4
.L_2502:
        /*0104*/ 	.byte	0x04, 0x36
        /*0106*/ 	.short	(.L_2504 - .L_2503)
.L_2503:
        /*0108*/ 	.word	0x00000008
.L_2504:


//--------------------- .nv.info._ZN10layer_norm13ln_fwd_kernelINS_13Kernel_traitsIf6__halfS2_S2_fjLj768ELj1ELj4ELj1ELj16ENS_18Kernel_traits_baseILj768EfS2_S2_S2_fjLj128EEEEELb0ELb0ELb1ELb1EEEvNS_9FwdParamsE --------------------------
	.section	.nv.info._ZN10layer_norm13ln_fwd_kernelINS_13Kernel_traitsIf6__halfS2_S2_fjLj768ELj1ELj4ELj1ELj16ENS_18Kernel_traits_baseILj768EfS2_S2_S2_fjLj128EEEEELb0ELb0ELb1ELb1EEEvNS_9FwdParamsE,"",@"SHT_CUDA_INFO"
	.sectionflags	@""
	.align	4


	//----- nvinfo : EIATTR_CUDA_API_VERSION
	.align		4
        /*0000*/ 	.byte	0x04, 0x37
        /*0002*/ 	.short	(.L_2506 - .L_2505)
.L_2505:
        /*0004*/ 	.word	0x00000082


	//----- nvinfo : EIATTR_KPARAM_INFO
	.align		4
.L_2506:
        /*0008*/ 	.byte	0x04, 0x17
        /*000a*/ 	.short	(.L_2508 - .L_2507)
.L_2507:
        /*000c*/ 	.word	0x00000000
        /*0010*/ 	.short	0x0000
        /*0012*/ 	.short	0x0000
        /*0014*/ 	.byte	0x00, 0xf0, 0xa1, 0x03


	//----- nvinfo : EIATTR_SPARSE_MMA_MASK
	.align		4
.L_2508:
        /*0018*/ 	.byte	0x03, 0x50
        /*001a*/ 	.short	0x0000


	//----- nvinfo : EIATTR_MAXREG_COUNT
	.align		4
        /*001c*/ 	.byte	0x03, 0x1b
        /*001e*/ 	.short	0x00ff


	//----- nvinfo : EIATTR_MERCURY_ISA_VERSION
	.align		4
        /*0020*/ 	.byte	0x03, 0x5f
        /*0022*/ 	.short	0x0101


	//----- nvinfo : EIATTR_COOP_GROUP_MASK_REGIDS
	.align		4
        /*0024*/ 	.byte	0x04, 0x29
        /*0026*/ 	.short	(.L_2510 - .L_2509)


	//   ....[0]....
.L_2509:
        /*0028*/ 	.word	0xffffffff


	//   ....[1]....
        /*002c*/ 	.word	0xffffffff


	//   ....[2]....
        /*0030*/ 	.word	0xffffffff


	//   ....[3]....
        /*0034*/ 	.word	0xffffffff


	//   ....[4]....
        /*0038*/ 	.word	0xffffffff


	//   ....[5]....
        /*003c*/ 	.word	0xffffffff


	//   ....[6]....
        /*0040*/ 	.word	0xffffffff


	//   ....[7]....
        /*0044*/ 	.word	0xffffffff


	//   ....[8]....
        /*0048*/ 	.word	0xffffffff


	//   ....[9]....
        /*004c*/ 	.word	0xffffffff


	//   ....[10]....
        /*0050*/ 	.word	0x05000040


	//   ....[11]....
        /*0054*/ 	.word	0x05000040


	//   ....[12]....
        /*0058*/ 	.word	0x05000040


	//   ....[13]....
        /*005c*/ 	.word	0x05000040


	//   ....[14]....
        /*0060*/ 	.word	0x05000040


	//   ....[15]....
        /*0064*/ 	.word	0x05000040


	//   ....[16]....
        /*0068*/ 	.word	0x05000040


	//   ....[17]....
        /*006c*/ 	.word	0x05000040


	//   ....[18]....
        /*0070*/ 	.word	0x05000040


	//   ....[19]....
        /*0074*/ 	.word	0x05000040


	//----- nvinfo : EIATTR_COOP_GROUP_INSTR_OFFSETS
	.align		4
.L_2510:
        /*0078*/ 	.byte	0x04, 0x28
        /*007a*/ 	.short	(.L_2512 - .L_2511)


	//   ....[0]....
.L_2511:
        /*007c*/ 	.word	0x00001940


	//   ....[1]....
        /*0080*/ 	.word	0x00001960


	//   ....[2]....
        /*0084*/ 	.word	0x00001980


	//   ....[3]....
        /*0088*/ 	.word	0x000019b0


	//   ....[4]....
        /*008c*/ 	.word	0x000019d0


	//   ....[5]....
        /*0090*/ 	.word	0x00001d00


	//   ....[6]....
        /*0094*/ 	.word	0x00001d20


	//   ....[7]....
        /*0098*/ 	.word	0x00001d40


	//   ....[8]....
        /*009c*/ 	.word	0x00001d60


	//   ....[9]....
        /*00a0*/ 	.word	0x00001d80


	//   ....[10]....
        /*00a4*/ 	.word	0x00002580


	//   ....[11]....
        /*00a8*/ 	.word	0x00002620


	//   ....[12]....
        /*00ac*/ 	.word	0x00002690


	//   ....[13]....
        /*00b0*/ 	.word	0x00002710


	//   ....[14]....
        /*00b4*/ 	.word	0x00002780


	//   ....[15]....
        /*00b8*/ 	.word	0x00002b10


	//   ....[16]....
        /*00bc*/ 	.word	0x00002b80


	//   ....[17]....
        /*00c0*/ 	.word	0x00002bf0


	//   ....[18]....
        /*00c4*/ 	.word	0x00002c60


	//   ....[19]....
        /*00c8*/ 	.word	0x00002cd0


	//----- nvinfo : EIATTR_VRC_CTA_INIT_COUNT
	.align		4
.L_2512:
        /*00cc*/ 	.byte	0x02, 0x4a
	.zero		1
	.zero		1


	//----- nvinfo : EIATTR_EXIT_INSTR_OFFSETS
	.align		4
        /*00d0*/ 	.byte	0x04, 0x1c
        /*00d2*/ 	.short	(.L_2514 - .L_2513)


	//   ....[0]....
.L_2513:
        /*00d4*/ 	.word	0x00000360


	//   ....[1]....
        /*00d8*/ 	.word	0x00002510


	//----- nvinfo : EIATTR_MAX_THREADS
	.align		4
.L_2514:
        /*00dc*/ 	.byte	0x04, 0x05
        /*00de*/ 	.short	(.L_2516 - .L_2515)
.L_2515:
        /*00e0*/ 	.word	0x00000080
        /*00e4*/ 	.word	0x00000001
        /*00e8*/ 	.word	0x00000001


	//----- nvinfo : EIATTR_CRS_STACK_SIZE
	.align		4
.L_2516:
        /*00ec*/ 	.byte	0x04, 0x1e
        /*00ee*/ 	.short	(.L_2518 - .L_2517)
.L_2517:
        /*00f0*/ 	.word	0x00000000


	//----- nvinfo : EIATTR_CBANK_PARAM_SIZE
	.align		4
.L_2518:
        /*00f4*/ 	.byte	0x03, 0x19
        /*00f6*/ 	.short	0x00e8


	//----- nvinfo : EIATTR_PARAM_CBANK
	.align		4
        /*00f8*/ 	.byte	0x04, 0x0a
        /*00fa*/ 	.short	(.L_2520 - .L_2519)
	.align		4
.L_2519:
        /*00fc*/ 	.word	index@(.nv.constant0._ZN10layer_norm13ln_fwd_kernelINS_13Kernel_traitsIf6__halfS2_S2_fjLj768ELj1ELj4ELj1ELj16ENS_18Kernel_traits_baseILj768EfS2_S2_S2_fjLj128EEEEELb0ELb0ELb1ELb1EEEvNS_9FwdParamsE)
        /*0100*/ 	.short	0x0380
        /*0102*/ 	.short	0x00e8


	//----- nvinfo : EIATTR_SW_WAR
	.align		4
.L_2520:
        /*0104*/ 	.byte	0x04, 0x36
        /*0106*/ 	.short	(.L_2522 - .L_2521)
.L_2521:
        /*0108*/ 	.word	0x00000008
.L_2522:


//--------------------- .nv.info._ZN10layer_norm13ln_fwd_kernelINS_13Kernel_traitsIf6__halfS2_S2_fjLj768ELj1ELj4ELj1ELj16ENS_18Kernel_traits_baseILj768EfS2_S2_S2_fjLj128EEEEELb0ELb1ELb0ELb0EEEvNS_9FwdParamsE --------------------------
	.section	.nv.info._ZN10layer_norm13ln_fwd_kernelINS_13Kernel_traitsIf6__halfS2_S2_fjLj768ELj1ELj4ELj1ELj16ENS_18Kernel_traits_baseILj768EfS2_S2_S2_fjLj128EEEEELb0ELb1ELb0ELb0EEEvNS_9FwdParamsE,"",@"SHT_CUDA_INFO"
	.sectionflags	@""
	.align	4


	//----- nvinfo : EIATTR_CUDA_API_VERSION
	.align		4
        /*0000*/ 	.byte	0x04, 0x37
        /*0002*/ 	.short	(.L_2524 - .L_2523)
.L_2523:
        /*0004*/ 	.word	0x00000082


	//----- nvinfo : EIATTR_KPARAM_INFO
	.align		4
.L_2524:
        /*0008*/ 	.byte	0x04, 0x17
        /*000a*/ 	.short	(.L_2526 - .L_2525)
.L_2525:
        /*000c*/ 	.word	0x00000000
        /*0010*/ 	.short	0x0000
        /*0012*/ 	.short	0x0000
        /*0014*/ 	.byte	0x00, 0xf0, 0xa1, 0x03


	//----- nvinfo : EIATTR_SPARSE_MMA_MASK
	.align		4
.L_2526:
        /*0018*/ 	.byte	0x03, 0x50
        /*001a*/ 	.short	0x0000


	//----- nvinfo : EIATTR_MAXREG_COUNT
	.align		4
        /*001c*/ 	.byte	0x03, 0x1b
        /*001e*/ 	.short	0x00ff


	//----- nvinfo : EIATTR_MERCURY_ISA_VERSION
	.align		4
        /*0020*/ 	.byte	0x03, 0x5f
        /*0022*/ 	.short	0x0101


	//----- nvinfo : EIATTR_COOP_GROUP_MASK_REGIDS
	.align		4
        /*0024*/ 	.byte	0x04, 0x29
        /*0026*/ 	.short	(.L_2528 - .L_2527)


	//   ....[0]....
.L_2527:
        /*0028*/ 	.word	0xffffffff


	//   ....[1]....
        /*002c*/ 	.word	0xffffffff


	//   ....[2]....
        /*0030*/ 	.word	0xffffffff


	//   ....[3]....
        /*0034*/ 	.word	0xffffffff


	//   ....[4]....
        /*0038*/ 	.word	0xffffffff


	//   ....[5]....
        /*003c*/ 	.word	0xffffffff


	//   ....[6]....
        /*0040*/ 	.word	0xffffffff


	//   ....[7]....
        /*0044*/ 	.word	0xffffffff


	//   ....[8]....
        /*0048*/ 	.word	0xffffffff


	//   ....[9]....
        /*004c*/ 	.word	0xffffffff


	//   ....[10]....
        /*0050*/ 	.word	0x05000072


	//   ....[11]....
        /*0054*/ 	.word	0x05000072


	//   ....[12]....
        /*0058*/ 	.word	0x05000072


	//   ....[13]....
        /*005c*/ 	.word	0x05000072


	//   ....[14]....
        /*0060*/ 	.word	0x05000072


	//   ....[15]....
        /*0064*/ 	.word	0x05000072


	//   ....[16]....
        /*0068*/ 	.word	0x05000072


	//   ....[17]....
        /*006c*/ 	.word	0x05000072


	//   ....[18]....
        /*0070*/ 	.word	0x05000072


	//   ....[19]....
        /*0074*/ 	.word	0x05000072


	//----- nvinfo : EIATTR_COOP_GROUP_INSTR_OFFSETS
	.align		4
.L_2528:
        /*0078*/ 	.byte	0x04, 0x28
        /*007a*/ 	.short	(.L_2530 - .L_2529)


	//   ....[0]....
.L_2529:
        /*007c*/ 	.word	0x00001950


	//   ....[1]....
        /*0080*/ 	.word	0x00001970


	//   ....[2]....
        /*0084*/ 	.word	0x00001990


	//   ....[3]....
        /*0088*/ 	.word	0x000019b0


	//   ....[4]....
        /*008c*/ 	.word	0x000019e0


	//   ....[5]....
        /*0090*/ 	.word	0x00001d20


	//   ....[6]....
        /*0094*/ 	.word	0x00001d40


	//   ....[7]....
        /*0098*/ 	.word	0x00001d60


	//   ....[8]....
        /*009c*/ 	.word	0x00001d80


	//   ....[9]....
        /*00a0*/ 	.word	0x00001da0


	//   ....[10]....
        /*00a4*/ 	.word	0x000025d0


	//   ....[11]....
        /*00a8*/ 	.word	0x00002670


	//   ....[12]....
        /*00ac*/ 	.word	0x000026e0


	//   ....[13]....
        /*00b0*/ 	.word	0x00002750


	//   ....[14]....
        /*00b4*/ 	.word	0x000027d0


	//   ....[15]....
        /*00b8*/ 	.word	0x00002b60


	//   ....[16]....
        /*00bc*/ 	.word	0x00002bd0


	//   ....[17]....
        /*00c0*/ 	.word	0x00002c40


	//   ....[18]....
        /*00c4*/ 	.word	0x00002cb0


	//   ....[19]....
        /*00c8*/ 	.word	0x00002d20


	//----- nvinfo : EIATTR_VRC_CTA_INIT_COUNT
	.align		4
.L_2530:
        /*00cc*/ 	.byte	0x02, 0x4a
	.zero		1
	.zero		1


	//----- nvinfo : EIATTR_EXIT_INSTR_OFFSETS
	.align		4
        /*00d0*/ 	.byte	0x04, 0x1c
        /*00d2*/ 	.short	(.L_2532 - .L_2531)


	//   ....[0]....
.L_2531:
        /*00d4*/ 	.word	0x000006b0


	//   ....[1]....
        /*00d8*/ 	.word	0x00002560


	//----- nvinfo : EIATTR_MAX_THREADS
	.align		4
.L_2532:
        /*00dc*/ 	.byte	0x04, 0x05
        /*00de*/ 	.short	(.L_2534 - .L_2533)
.L_2533:
        /*00e0*/ 	.word	0x00000080
        /*00e4*/ 	.word	0x00000001
        /*00e8*/ 	.word	0x00000001


	//----- nvinfo : EIATTR_CRS_STACK_SIZE
	.align		4
.L_2534:
        /*00ec*/ 	.byte	0x04, 0x1e
        /*00ee*/ 	.short	(.L_2536 - .L_2535)
.L_2535:
        /*00f0*/ 	.word	0x00000000


	//----- nvinfo : EIATTR_CBANK_PARAM_SIZE
	.align		4
.L_2536:
        /*00f4*/ 	.byte	0x03, 0x19
        /*00f6*/ 	.short	0x00e8


	//----- nvinfo : EIATTR_PARAM_CBANK
	.align		4
        /*00f8*/ 	.byte	0x04, 0x0a
        /*00fa*/ 	.short	(.L_2538 - .L_2537)
	.align		4
.L_2537:
        /*00fc*/ 	.word	index@(.nv.constant0._ZN10layer_norm13ln_fwd_kernelINS_13Kernel_traitsIf6__halfS2_S2_fjLj768ELj1ELj4ELj1ELj16ENS_18Kernel_traits_baseILj768EfS2_S2_S2_fjLj128EEEEELb0ELb1ELb0ELb0EEEvNS_9FwdParamsE)
        /*0100*/ 	.short	0x0380
        /*0102*/ 	.short	0x00e8


	//----- nvinfo : EIATTR_SW_WAR
	.align		4
.L_2538:
        /*0104*/ 	.byte	0x04, 0x36
        /*0106*/ 	.short	(.L_2540 - .L_2539)
.L_2539:
        /*0108*/ 	.word	0x00000008
.L_2540:


//--------------------- .nv.info._ZN10layer_norm13ln_fwd_kernelINS_13Kernel_traitsIf6__halfS2_S2_fjLj768ELj1ELj4ELj1ELj16ENS_18Kernel_traits_baseILj768EfS2_S2_S2_fjLj128EEEEELb0ELb1ELb0ELb1EEEvNS_9FwdParamsE --------------------------
	.section	.nv.info._ZN10layer_norm13ln_fwd_kernelINS_13Kernel_traitsIf6__halfS2_S2_fjLj768ELj1ELj4ELj1ELj16ENS_18Kernel_traits_baseILj768EfS2_S2_S2_fjLj128EEEEELb0ELb1ELb0ELb1EEEvNS_9FwdParamsE,"",@"SHT_CUDA_INFO"
	.sectionflags	@""
	.align	4


	//----- nvinfo : EIATTR_CUDA_API_VERSION
	.align		4
        /*0000*/ 	.byte	0x04, 0x37
        /*0002*/ 	.short	(.L_2542 - .L_2541)
.L_2541:
        /*0004*/ 	.word	0x00000082


	//----- nvinfo : EIATTR_KPARAM_INFO
	.align		4
.L_2542:
        /*0008*/ 	.byte	0x04, 0x17
        /*000a*/ 	.short	(.L_2544 - .L_2543)
.L_2543:
        /*000c*/ 	.word	0x00000000
        /*0010*/ 	.short	0x0000
        /*0012*/ 	.short	0x0000
        /*0014*/ 	.byte	0x00, 0xf0, 0xa1, 0x03


	//----- nvinfo : EIATTR_SPARSE_MMA_MASK
	.align		4
.L_2544:
        /*0018*/ 	.byte	0x03, 0x50
        /*001a*/ 	.short	0x0000


	//----- nvinfo : EIATTR_MAXREG_COUNT
	.align		4
        /*001c*/ 	.byte	0x03, 0x1b
        /*001e*/ 	.short	0x00ff


	//----- nvinfo : EIATTR_MERCURY_ISA_VERSION
	.align		4
        /*0020*/ 	.byte	0x03, 0x5f
        /*0022*/ 	.short	0x0101


	//----- nvinfo : EIATTR_COOP_GROUP_MASK_REGIDS
	.align		4
        /*0024*/ 	.byte	0x04, 0x29
        /*0026*/ 	.short	(.L_2546 - .L_2545)


	//   ....[0]....
.L_2545:
        /*0028*/ 	.word	0xffffffff


	//   ....[1]....
        /*002c*/ 	.word	0xffffffff


	//   ....[2]....
        /*0030*/ 	.word	0xffffffff


	//   ....[3]....
        /*0034*/ 	.word	0xffffffff


	//   ....[4]....
        /*0038*/ 	.word	0xffffffff


	//   ....[5]....
        /*003c*/ 	.word	0xffffffff


	//   ....[6]....
        /*0040*/ 	.word	0xffffffff


	//   ....[7]....
        /*0044*/ 	.word	0xffffffff


	//   ....[8]....
        /*0048*/ 	.word	0xffffffff


	//   ....[9]....
        /*004c*/ 	.word	0xffffffff


	//   ....[10]....
        /*0050*/ 	.word	0xffffffff


	//   ....[11]....
        /*0054*/ 	.word	0xffffffff


	//   ....[12]....
        /*0058*/ 	.word	0xffffffff


	//   ....[13]....
        /*005c*/ 	.word	0xffffffff


	//   ....[14]....
        /*0060*/ 	.word	0xffffffff


	//   ....[15]....
        /*0064*/ 	.word	0xffffffff


	//   ....[16]....
        /*0068*/ 	.word	0xffffffff


	//   ....[17]....
        /*006c*/ 	.word	0xffffffff


	//   ....[18]....
        /*0070*/ 	.word	0xffffffff


	//   ....[19]....
        /*0074*/ 	.word	0xffffffff


	//   ....[20]....
        /*0078*/ 	.word	0x0500005e


	//   ....[21]....
        /*007c*/ 	.word	0x0500005e


	//   ....[22]....
        /*0080*/ 	.word	0x0500005e


	//   ....[23]....
        /*0084*/ 	.word	0x0500005e


	//   ....[24]....
        /*0088*/ 	.word	0x0500005e


	//   ....[25]....
        /*008c*/ 	.word	0x0500005e


	//   ....[26]....
        /*0090*/ 	.word	0x0500005e


	//   ....[27]....
        /*0094*/ 	.word	0x0500005e


	//   ....[28]....
        /*0098*/ 	.word	0x0500005e


	//   ....[29]....
        /*009c*/ 	.word	0x0500005e


	//   ....[30]....
        /*00a0*/ 	.word	0x0500005e


	//   ....[31]....
        /*00a4*/ 	.word	0x0500005e


	//   ....[32]....
        /*00a8*/ 	.word	0x0500005e


	//   ....[33]....
        /*00ac*/ 	.word	0x0500005e


	//   ....[34]....
        /*00b0*/ 	.word	0x0500005e


	//   ....[35]....
        /*00b4*/ 	.word	0x0500005e


	//   ....[36]....
        /*00b8*/ 	.word	0x0500005e


	//   ....[37]....
        /*00bc*/ 	.word	0x0500005e


	//   ....[38]....
        /*00c0*/ 	.word	0x0500005e


	//   ....[39]....
        /*00c4*/ 	.word	0x0500005e


	//----- nvinfo : EIATTR_COOP_GROUP_INSTR_OFFSETS
	.align		4
.L_2546:
        /*00c8*/ 	.byte	0x04, 0x28
        /*00ca*/ 	.short	(.L_2548 - .L_2547)


	//   ....[0]....
.L_2547:
        /*00cc*/ 	.word	0x00001500


	//   ....[1]....
        /*00d0*/ 	.word	0x00001530


	//   ....[2]....
        /*00d4*/ 	.word	0x00001550


	//   ....[3]....
        /*00d8*/ 	.word	0x00001570


	//   ....[4]....
        /*00dc*/ 	.word	0x00001590


	//   ....[5]....
        /*00e0*/ 	.word	0x000018c0


	//   ....[6]....
        /*00e4*/ 	.word	0x000018e0


	//   ....[7]....
        /*00e8*/ 	.word	0x00001900


	//   ....[8]....
        /*00ec*/ 	.word	0x00001920


	//   ....[9]....
        /*00f0*/ 	.word	0x00001940


	//   ....[10]....
        /*00f4*/ 	.word	0x00002d60


	//   ....[11]....
        /*00f8*/ 	.word	0x00002d90


	//   ....[12]....
        /*00fc*/ 	.word	0x00002db0


	//   ....[13]....
        /*0100*/ 	.word	0x00002dd0


	//   ....[14]....
        /*0104*/ 	.word	0x00002df0


	//   ....[15]....
        /*0108*/ 	.word	0x00003120


	//   ....[16]....
        /*010c*/ 	.word	0x00003140


	//   ....[17]....
        /*0110*/ 	.word	0x00003160


	//   ....[18]....
        /*0114*/ 	.word	0x00003180


	//   ....[19]....
        /*0118*/ 	.word	0x000031a0


	//   ....[20]....
        /*011c*/ 	.word	0x00003900


	//   ....[21]....
        /*0120*/ 	.word	0x00003990


	//   ....[22]....
        /*0124*/ 	.word	0x000039f0


	//   ....[23]....
        /*0128*/ 	.word	0x00003a50


	//   ....[24]....
        /*012c*/ 	.word	0x00003ab0


	//   ....[25]....
        /*0130*/ 	.word	0x00003e10


	//   ....[26]....
        /*0134*/ 	.word	0x00003e70


	//   ....[27]....
        /*0138*/ 	.word	0x00003ed0


	//   ....[28]....
        /*013c*/ 	.word	0x00003f30


	//   ....[29]....
        /*0140*/ 	.word	0x00003f90


	//   ....[30]....
        /*0144*/ 	.word	0x00004020


	//   ....[31]....
        /*0148*/ 	.word	0x000040b0


	//   ....[32]....
        /*014c*/ 	.word	0x00004110


	//   ....[33]....
        /*0150*/ 	.word	0x00004170


	//   ....[34]....
        /*0154*/ 	.word	0x000041d0


	//   ....[35]....
        /*0158*/ 	.word	0x00004530


	//   ....[36]....
        /*015c*/ 	.word	0x00004590


	//   ....[37]....
        /*0160*/ 	.word	0x000045f0


	//   ....[38]....
        /*0164*/ 	.word	0x00004650


	//   ....[39]....
        /*0168*/ 	.word	0x000046b0


	//----- nvinfo : EIATTR_VRC_CTA_INIT_COUNT
	.align		4
.L_2548:
        /*016c*/ 	.byte	0x02, 0x4a
	.zero		1
	.zero		1


	//----- nvinfo : EIATTR_EXIT_INSTR_OFFSETS
	.align		4
        /*0170*/ 	.byte	0x04, 0x1c
        /*0172*/ 	.short	(.L_2550 - .L_2549)


	//   ....[0]....
.L_2549:
        /*0174*/ 	.word	0x00000430


	//   ....[1]....
        /*0178*/ 	.word	0x00002020


	//   ....[2]....
        /*017c*/ 	.word	0x00003890


	//----- nvinfo : EIATTR_MAX_THREADS
	.align		4
.L_2550:
        /*0180*/ 	.byte	0x04, 0x05
        /*0182*/ 	.short	(.L_2552 - .L_2551)
.L_2551:
        /*0184*/ 	.word	0x00000080
        /*0188*/ 	.word	0x00000001
        /*018c*/ 	.word	0x00000001


	//----- nvinfo : EIATTR_CRS_STACK_SIZE
	.align		4
.L_2552:
        /*0190*/ 	.byte	0x04, 0x1e
        /*0192*/ 	.short	(.L_2554 - .L_2553)
.L_2553:
        /*0194*/ 	.word	0x00000000


	//----- nvinfo : EIATTR_CBANK_PARAM_SIZE
	.align		4
.L_2554:
        /*0198*/ 	.byte	0x03, 0x19
        /*019a*/ 	.short	0x00e8


	//----- nvinfo : EIATTR_PARAM_CBANK
	.align		4
        /*019c*/ 	.byte	0x04, 0x0a
        /*019e*/ 	.short	(.L_2556 - .L_2555)
	.align		4
.L_2555:
        /*01a0*/ 	.word	index@(.nv.constant0._ZN10layer_norm13ln_fwd_kernelINS_13Kernel_traitsIf6__halfS2_S2_fjLj768ELj1ELj4ELj1ELj16ENS_18Kernel_traits_baseILj768EfS2_S2_S2_fjLj128EEEEELb0ELb1ELb0ELb1EEEvNS_9FwdParamsE)
        /*01a4*/ 	.short	0x0380
        /*01a6*/ 	.short	0x00e8


	//----- nvinfo : EIATTR_SW_WAR
	.align		4
.L_2556:
        /*01a8*/ 	.byte	0x04, 0x36
        /*01aa*/ 	.short	(.L_2558 - .L_2557)
.L_2557:
        /*01ac*/ 	.word	0x00000008
.L_2558:


//--------------------- .nv.info._ZN10layer_norm13ln_fwd_kernelINS_13Kernel_traitsIf6__halfS2_S2_fjLj768ELj1ELj4ELj1ELj16ENS_18Kernel_traits_baseILj768EfS2_S2_S2_fjLj128EEEEELb0ELb1ELb1ELb0EEEvNS_9FwdParamsE --------------------------
	.section	.nv.info._ZN10layer_norm13ln_fwd_kernelINS_13Kernel_traitsIf6__halfS2_S2_fjLj768ELj1ELj4ELj1ELj16ENS_18Kernel_traits_baseILj768EfS2_S2_S2_fjLj128EEEEELb0ELb1ELb1ELb0EEEvNS_9FwdParamsE,"",@"SHT_CUDA_INFO"
	.sectionflags	@""
	.align	4


	//----- nvinfo : EIATTR_CUDA_API_VERSION
	.align		4
        /*0000*/ 	.byte	0x04, 0x37
        /*0002*/ 	.short	(.L_2560 - .L_2559)
.L_2559:
        /*0004*/ 	.word	0x00000082


	//----- nvinfo : EIATTR_KPARAM_INFO
	.align		4
.L_2560:
        /*0008*/ 	.byte	0x04, 0x17
        /*000a*/ 	.short	(.L_2562 - .L_2561)
.L_2561:
        /*000c*/ 	.word	0x00000000
        /*0010*/ 	.short	0x0000
        /*0012*/ 	.short	0x0000
        /*0014*/ 	.byte	0x00, 0xf0, 0xa1, 0x03


	//----- nvinfo : EIATTR_SPARSE_MMA_MASK
	.align		4
.L_2562:
        /*0018*/ 	.byte	0x03, 0x50
        /*001a*/ 	.short	0x0000


	//----- nvinfo : EIATTR_MAXREG_COUNT
	.align		4
        /*001c*/ 	.byte	0x03, 0x1b
        /*001e*/ 	.short	0x00ff


	//----- nvinfo : EIATTR_MERCURY_ISA_VERSION
	.align		4
        /*0020*/ 	.byte	0x03, 0x5f
        /*0022*/ 	.short	0x0101


	//----- nvinfo : EIATTR_COOP_GROUP_MASK_REGIDS
	.align		4
        /*0024*/ 	.byte	0x04, 0x29
        /*0026*/ 	.short	(.L_2564 - .L_2563)


	//   ....[0]....
.L_2563:
        /*0028*/ 	.word	0xffffffff


	//   ....[1]....
        /*002c*/ 	.word	0xffffffff


	//   ....[2]....
        /*0030*/ 	.word	0xffffffff


	//   ....[3]....
        /*0034*/ 	.word	0xffffffff


	//   ....[4]....
        /*0038*/ 	.word	0xffffffff


	//   ....[5]....
        /*003c*/ 	.word	0xffffffff


	//   ....[6]....
        /*0040*/ 	.word	0xffffffff


	//   ....[7]....
        /*0044*/ 	.word	0xffffffff


	//   ....[8]....
        /*0048*/ 	.word	0xffffffff


	//   ....[9]....
        /*004c*/ 	.word	0xffffffff


	//   ....[10]....
        /*0050*/ 	.word	0x05000075


	//   ....[11]....
        /*0054*/ 	.word	0x05000075


	//   ....[12]....
        /*0058*/ 	.word	0x05000075


	//   ....[13]....
        /*005c*/ 	.word	0x05000075


	//   ....[14]....
        /*0060*/ 	.word	0x05000075


	//   ....[15]....
        /*0064*/ 	.word	0x05000075


	//   ....[16]....
        /*0068*/ 	.word	0x05000075


	//   ....[17]....
        /*006c*/ 	.word	0x05000075


	//   ....[18]....
        /*0070*/ 	.word	0x05000075


	//   ....[19]....
        /*0074*/ 	.word	0x05000075


	//----- nvinfo : EIATTR_COOP_GROUP_INSTR_OFFSETS
	.align		4
.L_2564:
        /*0078*/ 	.byte	0x04, 0x28
        /*007a*/ 	.short	(.L_2566 - .L_2565)


	//   ....[0]....
.L_2565:
        /*007c*/ 	.word	0x00002190


	//   ....[1]....
        /*0080*/ 	.word	0x000021b0


	//   ....[2]....
        /*0084*/ 	.word	0x000021d0


	//   ....[3]....
        /*0088*/ 	.word	0x000021f0


	//   ....[4]....
        /*008c*/ 	.word	0x00002220


	//   ....[5]....
        /*0090*/ 	.word	0x00002560


	//   ....[6]....
        /*0094*/ 	.word	0x00002580


	//   ....[7]....
        /*0098*/ 	.word	0x000025a0


	//   ....[8]....
        /*009c*/ 	.word	0x000025c0


	//   ....[9]....
        /*00a0*/ 	.word	0x000025e0


	//   ....[10]....
        /*00a4*/ 	.word	0x00002e70


	//   ....[11]....
        /*00a8*/ 	.word	0x00002f10


	//   ....[12]....
        /*00ac*/ 	.word	0x00002f80


	//   ....[13]....
        /*00b0*/ 	.word	0x00002ff0


	//   ....[14]....
        /*00b4*/ 	.word	0x00003070


	//   ....[15]....
        /*00b8*/ 	.word	0x00003400


	//   ....[16]....
        /*00bc*/ 	.word	0x00003470


	//   ....[17]....
        /*00c0*/ 	.word	0x000034e0


	//   ....[18]....
        /*00c4*/ 	.word	0x00003550


	//   ....[19]....
        /*00c8*/ 	.word	0x000035c0


	//----- nvinfo : EIATTR_VRC_CTA_INIT_COUNT
	.align		4
.L_2566:
        /*00cc*/ 	.byte	0x02, 0x4a
	.zero		1
	.zero		1


	//----- nvinfo : EIATTR_EXIT_INSTR_OFFSETS
	.align		4
        /*00d0*/ 	.byte	0x04, 0x1c
        /*00d2*/ 	.short	(.L_2568 - .L_2567)


	//   ....[0]....
.L_2567:
        /*00d4*/ 	.word	0x000006e0


	//   ....[1]....
        /*00d8*/ 	.word	0x00002e00


	//----- nvinfo : EIATTR_MAX_THREADS
	.align		4
.L_2568:
        /*00dc*/ 	.byte	0x04, 0x05
        /*00de*/ 	.short	(.L_2570 - .L_2569)
.L_2569:
        /*00e0*/ 	.word	0x00000080
        /*00e4*/ 	.word	0x00000001
        /*00e8*/ 	.word	0x00000001


	//----- nvinfo : EIATTR_CRS_STACK_SIZE
	.align		4
.L_2570:
        /*00ec*/ 	.byte	0x04, 0x1e
        /*00ee*/ 	.short	(.L_2572 - .L_2571)
.L_2571:
        /*00f0*/ 	.word	0x00000000


	//----- nvinfo : EIATTR_CBANK_PARAM_SIZE
	.align		4
.L_2572:
        /*00f4*/ 	.byte	0x03, 0x19
        /*00f6*/ 	.short	0x00e8


	//----- nvinfo : EIATTR_PARAM_CBANK
	.align		4
        /*00f8*/ 	.byte	0x04, 0x0a
        /*00fa*/ 	.short	(.L_2574 - .L_2573)
	.align		4
.L_2573:
        /*00fc*/ 	.word	index@(.nv.constant0._ZN10layer_norm13ln_fwd_kernelINS_13Kernel_traitsIf6__halfS2_S2_fjLj768ELj1ELj4ELj1ELj16ENS_18Kernel_traits_baseILj768EfS2_S2_S2_fjLj128EEEEELb0ELb1ELb1ELb0EEEvNS_9FwdParamsE)
        /*0100*/ 	.short	0x0380
        /*0102*/ 	.short	0x00e8


	//----- nvinfo : EIATTR_SW_WAR
	.align		4
.L_2574:
        /*0104*/ 	.byte	0x04, 0x36
        /*0106*/ 	.short	(.L_2576 - .L_2575)
.L_2575:
        /*0108*/ 	.word	0x00000008
.L_2576:


//--------------------- .nv.info._ZN10layer_norm13ln_fwd_kernelINS_13Kernel_traitsIf6__halfS2_S2_fjLj768ELj1ELj4ELj1ELj16ENS_18Kernel_traits_baseILj768EfS2_S2_S2_fjLj128EEEEELb0ELb1ELb1ELb1EEEvNS_9FwdParamsE --------------------------
	.section	.nv.info._ZN10layer_norm13ln_fwd_kernelINS_13Kernel_traitsIf6__halfS2_S2_fjLj768ELj1ELj4ELj1ELj16ENS_18Kernel_traits_baseILj768EfS2_S2_S2_fjLj128EEEEELb0ELb1ELb1ELb1EEEvNS_9FwdParamsE,"",@"SHT_CUDA_INFO"
	.sectionflags	@""
	.align	4


	//----- nvinfo : EIATTR_CUDA_API_VERSION
	.align		4
        /*0000*/ 	.byte	0x04, 0x37
        /*0002*/ 	.short	(.L_2578 - .L_2577)
.L_2577:
        /*0004*/ 	.word	0x00000082


	//----- nvinfo : EIATTR_KPARAM_INFO
	.align		4
.L_2578:
        /*0008*/ 	.byte	0x04, 0x17
        /*000a*/ 	.short	(.L_2580 - .L_2579)
.L_2579:
        /*000c*/ 	.word	0x00000000
        /*0010*/ 	.short	0x0000
        /*0012*/ 	.short	0x0000
        /*0014*/ 	.byte	0x00, 0xf0, 0xa1, 0x03


	//----- nvinfo : EIATTR_SPARSE_MMA_MASK
	.align		4
.L_2580:
        /*0018*/ 	.byte	0x03, 0x50
        /*001a*/ 	.short	0x0000


	//----- nvinfo : EIATTR_MAXREG_COUNT
	.align		4
        /*001c*/ 	.byte	0x03, 0x1b
        /*001e*/ 	.short	0x00ff


	//----- nvinfo : EIATTR_MERCURY_ISA_VERSION
	.align		4
        /*0020*/ 	.byte	0x03, 0x5f
        /*0022*/ 	.short	0x0101


	//----- nvinfo : EIATTR_COOP_GROUP_MASK_REGIDS
	.align		4
        /*0024*/ 	.byte	0x04, 0x29
        /*0026*/ 	.short	(.L_2582 - .L_2581)


	//   ....[0]....
.L_2581:
        /*0028*/ 	.word	0xffffffff


	//   ....[1]....
        /*002c*/ 	.word	0xffffffff


	//   ....[2]....
        /*0030*/ 	.word	0xffffffff


	//   ....[3]....
        /*0034*/ 	.word	0xffffffff


	//   ....[4]....
        /*0038*/ 	.word	0xffffffff


	//   ....[5]....
        /*003c*/ 	.word	0xffffffff


	//   ....[6]....
        /*0040*/ 	.word	0xffffffff


	//   ....[7]....
        /*0044*/ 	.word	0xffffffff


	//   ....[8]....
        /*0048*/ 	.word	0xffffffff


	//   ....[9]....
        /*004c*/ 	.word	0xffffffff


	//   ....[10]....
        /*0050*/ 	.word	0x05000076


	//   ....[11]....
        /*0054*/ 	.word	0x05000076


	//   ....[12]....
        /*0058*/ 	.word	0x05000076


	//   ....[13]....
        /*005c*/ 	.word	0x05000076


	//   ....[14]....
        /*0060*/ 	.word	0x05000076


	//   ....[15]....
        /*0064*/ 	.word	0x05000076


	//   ....[16]....
        /*0068*/ 	.word	0x05000076


	//   ....[17]....
        /*006c*/ 	.word	0x05000076


	//   ....[18]....
        /*0070*/ 	.word	0x05000076


	//   ....[19]....
        /*0074*/ 	.word	0x05000076


	//----- nvinfo : EIATTR_COOP_GROUP_INSTR_OFFSETS
	.align		4
.L_2582:
        /*0078*/ 	.byte	0x04, 0x28
        /*007a*/ 	.short	(.L_2584 - .L_2583)


	//   ....[0]....
.L_2583:
        /*007c*/ 	.word	0x00001d60


	//   ....[1]....
        /*0080*/ 	.word	0x00001d80


	//   ....[2]....
        /*0084*/ 	.word	0x00001da0


	//   ....[3]....
        /*0088*/ 	.word	0x00001dc0


	//   ....[4]....
        /*008c*/ 	.word	0x00001df0


	//   ....[5]....
        /*0090*/ 	.word	0x00002120


	//   ....[6]....
        /*0094*/ 	.word	0x00002140


	//   ....[7]....
        /*0098*/ 	.word	0x00002160


	//   ....[8]....
        /*009c*/ 	.word	0x00002180


	//   ....[9]....
        /*00a0*/ 	.word	0x000021a0


	//   ....[10]....
        /*00a4*/ 	.word	0x00002990


	//   ....[11]....
        /*00a8*/ 	.word	0x00002a30


	//   ....[12]....
        /*00ac*/ 	.word	0x00002aa0


	//   ....[13]....
        /*00b0*/ 	.word	0x00002b10


	//   ....[14]....
        /*00b4*/ 	.word	0x00002b90


	//   ....[15]....
        /*00b8*/ 	.word	0x00002f00


	//   ....[16]....
        /*00bc*/ 	.word	0x00002f70


	//   ....[17]....
        /*00c0*/ 	.word	0x00002fe0


	//   ....[18]....
        /*00c4*/ 	.word	0x00003050


	//   ....[19]....
        /*00c8*/ 	.word	0x000030c0


	//----- nvinfo : EIATTR_VRC_CTA_INIT_COUNT
	.align		4
.L_2584:
        /*00cc*/ 	.byte	0x02, 0x4a
	.zero		1
	.zero		1


	//----- nvinfo : EIATTR_EXIT_INSTR_OFFSETS
	.align		4
        /*00d0*/ 	.byte	0x04, 0x1c
        /*00d2*/ 	.short	(.L_2586 - .L_2585)


	//   ....[0]....
.L_2585:
        /*00d4*/ 	.word	0x00000430


	//   ....[1]....
        /*00d8*/ 	.word	0x00002920


	//----- nvinfo : EIATTR_MAX_THREADS
	.align		4
.L_2586:
        /*00dc*/ 	.byte	0x04, 0x05
        /*00de*/ 	.short	(.L_2588 - .L_2587)
.L_2587:
        /*00e0*/ 	.word	0x00000080
        /*00e4*/ 	.word	0x00000001
        /*00e8*/ 	.word	0x00000001


	//----- nvinfo : EIATTR_CRS_STACK_SIZE
	.align		4
.L_2588:
        /*00ec*/ 	.byte	0x04, 0x1e
        /*00ee*/ 	.short	(.L_2590 - .L_2589)
.L_2589:
        /*00f0*/ 	.word	0x00000000


	//----- nvinfo : EIATTR_CBANK_PARAM_SIZE
	.align		4
.L_2590:
        /*00f4*/ 	.byte	0x03, 0x19
        /*00f6*/ 	.short	0x00e8


	//----- nvinfo : EIATTR_PARAM_CBANK
	.align		4
        /*00f8*/ 	.byte	0x04, 0x0a
        /*00fa*/ 	.short	(.L_2592 - .L_2591)
	.align		4
.L_2591:
        /*00fc*/ 	.word	index@(.nv.constant0._ZN10layer_norm13ln_fwd_kernelINS_13Kernel_traitsIf6__halfS2_S2_fjLj768ELj1ELj4ELj1ELj16ENS_18Kernel_traits_baseILj768EfS2_S2_S2_fjLj128EEEEELb0ELb1ELb1ELb1EEEvNS_9FwdParamsE)
        /*0100*/ 	.short	0x0380
        /*0102*/ 	.short	0x00e8


	//----- nvinfo : EIATTR_SW_WAR
	.align		4
.L_2592:
        /*0104*/ 	.byte	0x04, 0x36
        /*0106*/ 	.short	(.L_2594 - .L_2593)
.L_2593:
        /*0108*/ 	.word	0x00000008
.L_2594:


//--------------------- .nv.info._ZN10layer_norm13ln_fwd_kernelINS_13Kernel_traitsIf6__halfS2_S2_fjLj768ELj1ELj4ELj1ELj16ENS_18Kernel_traits_baseILj768EfS2_S2_S2_fjLj128EEEEELb1ELb0ELb0ELb0EEEvNS_9FwdParamsE --------------------------
	.section	.nv.info._ZN10layer_norm13ln_fwd_kernelINS_13Kernel_traitsIf6__halfS2_S2_fjLj768ELj1ELj4ELj1ELj16ENS_18Kernel_traits_baseILj768EfS2_S2_S2_fjLj128EEEEELb1ELb0ELb0ELb0EEEvNS_9FwdParamsE,"",@"SHT_CUDA_INFO"
	.sectionflags	@""
	.align	4


	//----- nvinfo : EIATTR_CUDA_API_VERSION
	.align		4
        /*0000*/ 	.byte	0x04, 0x37
        /*0002*/ 	.short	(.L_2596 - .L_2595)
.L_2595:
        /*0004*/ 	.word	0x00000082


	//----- nvinfo : EIATTR_KPARAM_INFO
	.align		4
.L_2596:
        /*0008*/ 	.byte	0x04, 0x17
        /*000a*/ 	.short	(.L_2598 - .L_2597)
.L_2597:
        /*000c*/ 	.word	0x00000000
        /*0010*/ 	.short	0x0000
        /*0012*/ 	.short	0x0000
        /*0014*/ 	.byte	0x00, 0xf0, 0xa1, 0x03


	//----- nvinfo : EIATTR_SPARSE_MMA_MASK
	.align		4
.L_2598:
        /*0018*/ 	.byte	0x03, 0x50
        /*001a*/ 	.short	0x0000


	//----- nvinfo : EIATTR_MAXREG_COUNT
	.align		4
        /*001c*/ 	.byte	0x03, 0x1b
        /*001e*/ 	.short	0x00ff


	//----- nvinfo : EIATTR_MERCURY_ISA_VERSION
	.align		4
        /*0020*/ 	.byte	0x03, 0x5f
        /*0022*/ 	.short	0x0101


	//----- nvinfo : EIATTR_COOP_GROUP_MASK_REGIDS
	.align		4
        /*0024*/ 	.byte	0x04, 0x29
        /*0026*/ 	.short	(.L_2600 - .L_2599)


	//   ....[0]....
.L_2599:
        /*0028*/ 	.word	0xffffffff


	//   ....[1]....
        /*002c*/ 	.word	0xffffffff


	//   ....[2]....
        /*0030*/ 	.word	0xffffffff


	//   ....[3]....
        /*0034*/ 	.word	0xffffffff


	//   ....[4]....
        /*0038*/ 	.word	0xffffffff


	//   ....[5]....
        /*003c*/ 	.word	0xffffffff


	//   ....[6]....
        /*0040*/ 	.word	0xffffffff


	//   ....[7]....
        /*0044*/ 	.word	0xffffffff


	//   ....[8]....
        /*0048*/ 	.word	0xffffffff


	//   ....[9]....
        /*004c*/ 	.word	0xffffffff


	//   ....[10]....
        /*0050*/ 	.word	0x0500005d


	//   ....[11]....
        /*0054*/ 	.word	0x0500005d


	//   ....[12]....
        /*0058*/ 	.word	0x0500005d


	//   ....[13]....
        /*005c*/ 	.word	0x0500005d


	//   ....[14]....
        /*0060*/ 	.word	0x0500005d


	//   ....[15]....
        /*0064*/ 	.word	0x0500005d


	//   ....[16]....
        /*0068*/ 	.word	0x0500005d


	//   ....[17]....
        /*006c*/ 	.word	0x0500005d


	//   ....[18]....
        /*0070*/ 	.word	0x0500005d


	//   ....[19]....
        /*0074*/ 	.word	0x0500005d


	//----- nvinfo : EIATTR_COOP_GROUP_INSTR_OFFSETS
	.align		4
.L_2600:
        /*0078*/ 	.byte	0x04, 0x28
        /*007a*/ 	.short	(.L_2602 - .L_2601)


	//   ....[0]....
.L_2601:
        /*007c*/ 	.word	0x00010760


	//   ....[1]....
        /*0080*/ 	.word	0x00010790


	//   ....[2]....
        /*0084*/ 	.word	0x000107b0


	//   ....[3]....
        /*0088*/ 	.word	0x000107d0


	//   ....[4]....
        /*008c*/ 	.word	0x000107f0


	//   ....[5]....
        /*0090*/ 	.word	0x00010b30


	//   ....[6]....
        /*0094*/ 	.word	0x00010b50


	//   ....[7]....
        /*0098*/ 	.word	0x00010b70


	//   ....[8]....
        /*009c*/ 	.word	0x00010b90


	//   ....[9]....
        /*00a0*/ 	.word	0x00010bb0


	//   ....[10]....
        /*00a4*/ 	.word	0x000113f0


	//   ....[11]....
        /*00a8*/ 	.word	0x000114a0


	//   ....[12]....
        /*00ac*/ 	.word	0x00011510


	//   ....[13]....
        /*00b0*/ 	.word	0x00011580


	//   ....[14]....
        /*00b4*/ 	.word	0x000115f0


	//   ....[15]....
        /*00b8*/ 	.word	0x00011980


	//   ....[16]....
        /*00bc*/ 	.word	0x000119f0


	//   ....[17]....
        /*00c0*/ 	.word	0x00011a60


	//   ....[18]....
        /*00c4*/ 	.word	0x00011ad0


	//   ....[19]....
        /*00c8*/ 	.word	0x00011b40


	//----- nvinfo : EIATTR_VRC_CTA_INIT_COUNT
	.align		4
.L_2602:
        /*00cc*/ 	.byte	0x02, 0x4a
	.zero		1
	.zero		1


	//----- nvinfo : EIATTR_EXIT_INSTR_OFFSETS
	.align		4
        /*00d0*/ 	.byte	0x04, 0x1c
        /*00d2*/ 	.short	(.L_2604 - .L_2603)


	//   ....[0]....
.L_2603:
        /*00d4*/ 	.word	0x00000790


	//   ....[1]....
        /*00d8*/ 	.word	0x00011380


	//----- nvinfo : EIATTR_INDIRECT_BRANCH_TARGETS
	.align		4
.L_2604:
        /*00dc*/ 	.byte	0x04, 0x34
        /*00de*/ 	.short	(.L_2606 - .L_2605)


	//   ....[0]....
.L_2605:
        /*00e0*/ 	.word	.L_x_28622@srel
        /*00e4*/ 	.short	0x0
        /*00e6*/ 	.short	0x0
        /*00e8*/ 	.word	0x3
        /*00ec*/ 	.word	.L_x_28623@srel
        /*00f0*/ 	.word	.L_x_28624@srel
        /*00f4*/ 	.word	.L_x_28625@srel


	//----- nvinfo : EIATTR_MAX_THREADS
	.align		4
.L_2606:
        /*00f8*/ 	.byte	0x04, 0x05
        /*00fa*/ 	.short	(.L_2608 - .L_2607)
.L_2607:
        /*00fc*/ 	.word	0x00000080
        /*0100*/ 	.word	0x00000001
        /*0104*/ 	.word	0x00000001


	//----- nvinfo : EIATTR_CRS_STACK_SIZE
	.align		4
.L_2608:
        /*0108*/ 	.byte	0x04, 0x1e
        /*010a*/ 	.short	(.L_2610 - .L_2609)
.L_2609:
        /*010c*/ 	.word	0x00000000


	//----- nvinfo : EIATTR_CBANK_PARAM_SIZE
	.align		4
.L_2610:
        /*0110*/ 	.byte	0x03, 0x19
        /*0112*/ 	.short	0x00e8


	//----- nvinfo : EIATTR_PARAM_CBANK
	.align		4
        /*0114*/ 	.byte	0x04, 0x0a
        /*0116*/ 	.short	(.L_2612 - .L_2611)
	.align		4
.L_2611:
        /*0118*/ 	.word	index@(.nv.constant0._ZN10layer_norm13ln_fwd_kernelINS_13Kernel_traitsIf6__halfS2_S2_fjLj768ELj1ELj4ELj1ELj16ENS_18Kernel_traits_baseILj768EfS2_S2_S2_fjLj128EEEEELb1ELb0ELb0ELb0EEEvNS_9FwdParamsE)
        /*011c*/ 	.short	0x0380
        /*011e*/ 	.short	0x00e8


	//----- nvinfo : EIATTR_SW_WAR
	.align		4
.L_2612:
        /*0120*/ 	.byte	0x04, 0x36
        /*0122*/ 	.short	(.L_2614 - .L_2613)
.L_2613:
        /*0124*/ 	.word	0x00000008
.L_2614:


//--------------------- .nv.info._ZN10layer_norm13ln_fwd_kernelINS_13Kernel_traitsIf6__halfS2_S2_fjLj768ELj1ELj4ELj1ELj16ENS_18Kernel_traits_baseILj768EfS2_S2_S2_fjLj128EEEEELb1ELb0ELb0ELb1EEEvNS_9FwdParamsE --------------------------
	.section	.nv.info._ZN10layer_norm13ln_fwd_kernelINS_13Kernel_traitsIf6__halfS2_S2_fjLj768ELj1ELj4ELj1ELj16ENS_18Kernel_traits_baseILj768EfS2_S2_S2_fjLj128EEEEELb1ELb0ELb0ELb1EEEvNS_9FwdParamsE,"",@"SHT_CUDA_INFO"
	.sectionflags	@""
	.align	4


	//----- nvinfo : EIATTR_CUDA_API_VERSION
	.align		4
        /*0000*/ 	.byte	0x04, 0x37
        /*0002*/ 	.short	(.L_2616 - .L_2615)
.L_2615:
        /*0004*/ 	.word	0x00000082


	//----- nvinfo : EIATTR_KPARAM_INFO
	.align		4
.L_2616:
        /*0008*/ 	.byte	0x04, 0x17
        /*000a*/ 	.short	(.L_2618 - .L_2617)
.L_2617:
        /*000c*/ 	.word	0x00000000
        /*0010*/ 	.short	0x0000
        /*0012*/ 	.short	0x0000
        /*0014*/ 	.byte	0x00, 0xf0, 0xa1, 0x03


	//----- nvinfo : EIATTR_SPARSE_MMA_MASK
	.align		4
.L_2618:
        /*0018*/ 	.byte	0x03, 0x50
        /*001a*/ 	.short	0x0000


	//----- nvinfo : EIATTR_MAXREG_COUNT
	.align		4
        /*001c*/ 	.byte	0x03, 0x1b
        /*001e*/ 	.short	0x00ff


	//----- nvinfo : EIATTR_MERCURY_ISA_VERSION
	.align		4
        /*0020*/ 	.byte	0x03, 0x5f
        /*0022*/ 	.short	0x0101


	//----- nvinfo : EIATTR_COOP_GROUP_MASK_REGIDS
	.align		4
        /*0024*/ 	.byte	0x04, 0x29
        /*0026*/ 	.short	(.L_2620 - .L_2619)


	//   ....[0]....
.L_2619:
        /*0028*/ 	.word	0xffffffff


	//   ....[1]....
        /*002c*/ 	.word	0xffffffff


	//   ....[2]....
        /*0030*/ 	.word	0xffffffff


	//   ....[3]....
        /*0034*/ 	.word	0xffffffff


	//   ....[4]....
        /*0038*/ 	.word	0xffffffff


	//   ....[5]....
        /*003c*/ 	.word	0xffffffff


	//   ....[6]....
        /*0040*/ 	.word	0xffffffff


	//   ....[7]....
        /*0044*/ 	.word	0xffffffff


	//   ....[8]....
        /*0048*/ 	.word	0xffffffff


	//   ....[9]....
        /*004c*/ 	.word	0xffffffff


	//   ....[10]....
        /*0050*/ 	.word	0x05000047


	//   ....[11]....
        /*0054*/ 	.word	0x05000047


	//   ....[12]....
        /*0058*/ 	.word	0x05000047


	//   ....[13]....
        /*005c*/ 	.word	0x05000047


	//   ....[14]....
        /*0060*/ 	.word	0x05000047


	//   ....[15]....
        /*0064*/ 	.word	0x05000047


	//   ....[16]....
        /*0068*/ 	.word	0x05000047


	//   ....[17]....
        /*006c*/ 	.word	0x05000047


	//   ....[18]....
        /*0070*/ 	.word	0x05000047


	//   ....[19]....
        /*0074*/ 	.word	0x05000047


	//----- nvinfo : EIATTR_COOP_GROUP_INSTR_OFFSETS
	.align		4
.L_2620:
        /*0078*/ 	.byte	0x04, 0x28
        /*007a*/ 	.short	(.L_2622 - .L_2621)


	//   ....[0]....
.L_2621:
        /*007c*/ 	.word	0x000105b0


	//   ....[1]....
        /*0080*/ 	.word	0x000105d0


	//   ....[2]....
        /*0084*/ 	.word	0x000105f0


	//   ....[3]....
        /*0088*/ 	.word	0x00010610


	//   ....[4]....
        /*008c*/ 	.word	0x00010640


	//   ....[5]....
        /*0090*/ 	.word	0x00010970


	//   ....[6]....
        /*0094*/ 	.word	0x00010990


	//   ....[7]....
        /*0098*/ 	.word	0x000109b0


	//   ....[8]....
        /*009c*/ 	.word	0x000109d0


	//   ....[9]....
        /*00a0*/ 	.word	0x000109f0


	//   ....[10]....
        /*00a4*/ 	.word	0x00011150


	//   ....[11]....
        /*00a8*/ 	.word	0x000111f0


	//   ....[12]....
        /*00ac*/ 	.word	0x00011260


	//   ....[13]....
        /*00b0*/ 	.word	0x000112d0


	//   ....[14]....
        /*00b4*/ 	.word	0x00011350


	//   ....[15]....
        /*00b8*/ 	.word	0x000116d0


	//   ....[16]....
        /*00bc*/ 	.word	0x00011740


	//   ....[17]....
        /*00c0*/ 	.word	0x000117b0


	//   ....[18]....
        /*00c4*/ 	.word	0x00011820


	//   ....[19]....
        /*00c8*/ 	.word	0x00011890


	//----- nvinfo : EIATTR_VRC_CTA_INIT_COUNT
	.align		4
.L_2622:
        /*00cc*/ 	.byte	0x02, 0x4a
	.zero		1
	.zero		1


	//----- nvinfo : EIATTR_EXIT_INSTR_OFFSETS
	.align		4
        /*00d0*/ 	.byte	0x04, 0x1c
        /*00d2*/ 	.short	(.L_2624 - .L_2623)


	//   ....[0]....
.L_2623:
        /*00d4*/ 	.word	0x00000560


	//   ....[1]....
        /*00d8*/ 	.word	0x000110e0


	//----- nvinfo : EIATTR_INDIRECT_BRANCH_TARGETS
	.align		4
.L_2624:
        /*00dc*/ 	.byte	0x04, 0x34
        /*00de*/ 	.short	(.L_2626 - .L_2625)


	//   ....[0]....
.L_2625:
        /*00e0*/ 	.word	.L_x_28626@srel
        /*00e4*/ 	.short	0x0
        /*00e6*/ 	.short	0x0
        /*00e8*/ 	.word	0x3
        /*00ec*/ 	.word	.L_x_28627@srel
        /*00f0*/ 	.word	.L_x_28628@srel
        /*00f4*/ 	.word	.L_x_28629@srel


	//----- nvinfo : EIATTR_MAX_THREADS
	.align		4
.L_2626:
        /*00f8*/ 	.byte	0x04, 0x05
        /*00fa*/ 	.short	(.L_2628 - .L_2627)
.L_2627:
        /*00fc*/ 	.word	0x00000080
        /*0100*/ 	.word	0x00000001
        /*0104*/ 	.word	0x00000001


	//----- nvinfo : EIATTR_CRS_STACK_SIZE
	.align		4
.L_2628:
        /*0108*/ 	.byte	0x04, 0x1e
        /*010a*/ 	.short	(.L_2630 - .L_2629)
.L_2629:
        /*010c*/ 	.word	0x00000000


	//----- nvinfo : EIATTR_CBANK_PARAM_SIZE
	.align		4
.L_2630:
        /*0110*/ 	.byte	0x03, 0x19
        /*0112*/ 	.short	0x00e8


	//----- nvinfo : EIATTR_PARAM_CBANK
	.align		4
        /*0114*/ 	.byte	0x04, 0x0a
        /*0116*/ 	.short	(.L_2632 - .L_2631)
	.align		4
.L_2631:
        /*0118*/ 	.word	index@(.nv.constant0._ZN10layer_norm13ln_fwd_kernelINS_13Kernel_traitsIf6__halfS2_S2_fjLj768ELj1ELj4ELj1ELj16ENS_18Kernel_traits_baseILj768EfS2_S2_S2_fjLj128EEEEELb1ELb0ELb0ELb1EEEvNS_9FwdParamsE)
        /*011c*/ 	.short	0x0380
        /*011e*/ 	.short	0x00e8


	//----- nvinfo : EIATTR_SW_WAR
	.align		4
.L_2632:
        /*0120*/ 	.byte	0x04, 0x36
        /*0122*/ 	.short	(.L_2634 - .L_2633)
.L_2633:
        /*0124*/ 	.word	0x00000008
.L_2634:


//--------------------- .nv.info._ZN10layer_norm13ln_fwd_kernelINS_13Kernel_traitsIf6__halfS2_S2_fjLj768ELj1ELj4ELj1ELj16ENS_18Kernel_traits_baseILj768EfS2_S2_S2_fjLj128EEEEELb1ELb0ELb1ELb0EEEvNS_9FwdParamsE --------------------------
	.section	.nv.info._ZN10layer_norm13ln_fwd_kernelINS_13Kernel_traitsIf6__halfS2_S2_fjLj768ELj1ELj4ELj1ELj16ENS_18Kernel_traits_baseILj768EfS2_S2_S2_fjLj128EEEEELb1ELb0ELb1ELb0EEEvNS_9FwdParamsE,"",@"SHT_CUDA_INFO"
	.sectionflags	@""
	.align	4


	//----- nvinfo : EIATTR_CUDA_API_VERSION
	.align		4
        /*0000*/ 	.byte	0x04, 0x37
        /*0002*/ 	.short	(.L_2636 - .L_2635)
.L_2635:
        /*0004*/ 	.word	0x00000082


	//----- nvinfo : EIATTR_KPARAM_INFO
	.align		4
.L_2636:
        /*0008*/ 	.byte	0x04, 0x17
        /*000a*/ 	.short	(.L_2638 - .L_2637)
.L_2637:
        /*000c*/ 	.word	0x00000000
        /*0010*/ 	.short	0x0000
        /*0012*/ 	.short	0x0000
        /*0014*/ 	.byte	0x00, 0xf0, 0xa1, 0x03


	//----- nvinfo : EIATTR_SPARSE_MMA_MASK
	.align		4
.L_2638:
        /*0018*/ 	.byte	0x03, 0x50
        /*001a*/ 	.short	0x0000


	//----- nvinfo : EIATTR_MAXREG_COUNT
	.align		4
        /*001c*/ 	.byte	0x03, 0x1b
        /*001e*/ 	.short	0x00ff


	//----- nvinfo : EIATTR_MERCURY_ISA_VERSION
	.align		4
        /*0020*/ 	.byte	0x03, 0x5f
        /*0022*/ 	.short	0x0101


	//----- nvinfo : EIATTR_COOP_GROUP_MASK_REGIDS
	.align		4
        /*0024*/ 	.byte	0x04, 0x29
        /*0026*/ 	.short	(.L_2640 - .L_2639)


	//   ....[0]....
.L_2639:
        /*0028*/ 	.word	0xffffffff


	//   ....[1]....
        /*002c*/ 	.word	0xffffffff


	//   ....[2]....
        /*0030*/ 	.word	0xffffffff


	//   ....[3]....
        /*0034*/ 	.word	0xffffffff


	//   ....[4]....
        /*0038*/ 	.word	0xffffffff


	//   ....[5]....
        /*003c*/ 	.word	0xffffffff


	//   ....[6]....
        /*0040*/ 	.word	0xffffffff


	//   ....[7]....
        /*0044*/ 	.word	0xffffffff


	//   ....[8]....
        /*0048*/ 	.word	0xffffffff


	//   ....[9]....
        /*004c*/ 	.word	0xffffffff


	//   ....[10]....
        /*0050*/ 	.word	0x0500006c


	//   ....[11]....
        /*0054*/ 	.word	0x0500006c


	//   ....[12]....
        /*0058*/ 	.word	0x0500006c


	//   ....[13]....
        /*005c*/ 	.word	0x0500006c


	//   ....[14]....
        /*0060*/ 	.word	0x0500006c


	//   ....[15]....
        /*0064*/ 	.word	0x0500006c


	//   ....[16]....
        /*0068*/ 	.word	0x0500006c


	//   ....[17]....
        /*006c*/ 	.word	0x0500006c


	//   ....[18]....
        /*0070*/ 	.word	0x0500006c


	//   ....[19]....
        /*0074*/ 	.word	0x0500006c


	//----- nvinfo : EIATTR_COOP_GROUP_INSTR_OFFSETS
	.align		4
.L_2640:
        /*0078*/ 	.byte	0x04, 0x28
        /*007a*/ 	.short	(.L_2642 - .L_2641)


	//   ....[0]....
.L_2641:
        /*007c*/ 	.word	0x00012b60


	//   ....[1]....
        /*0080*/ 	.word	0x00012b90


	//   ....[2]....
        /*0084*/ 	.word	0x00012bb0


	//   ....[3]....
        /*0088*/ 	.word	0x00012bd0


	//   ....[4]....
        /*008c*/ 	.word	0x00012bf0


	//   ....[5]....
        /*0090*/ 	.word	0x00012f30


	//   ....[6]....
        /*0094*/ 	.word	0x00012f50


	//   ....[7]....
        /*0098*/ 	.word	0x00012f70


	//   ....[8]....
        /*009c*/ 	.word	0x00012f90


	//   ....[9]....
        /*00a0*/ 	.word	0x00012fb0


	//   ....[10]....
        /*00a4*/ 	.word	0x00013850


	//   ....[11]....
        /*00a8*/ 	.word	0x00013900


	//   ....[12]....
        /*00ac*/ 	.word	0x00013970


	//   ....[13]....
        /*00b0*/ 	.word	0x000139e0


	//   ....[14]....
        /*00b4*/ 	.word	0x00013a50


	//   ....[15]....
        /*00b8*/ 	.word	0x00013de0


	//   ....[16]....
        /*00bc*/ 	.word	0x00013e50


	//   ....[17]....
        /*00c0*/ 	.word	0x00013ec0


	//   ....[18]....
        /*00c4*/ 	.word	0x00013f30


	//   ....[19]....
        /*00c8*/ 	.word	0x00013fa0


	//----- nvinfo : EIATTR_VRC_CTA_INIT_COUNT
	.align		4
.L_2642:
        /*00cc*/ 	.byte	0x02, 0x4a
	.zero		1
	.zero		1


	//----- nvinfo : EIATTR_EXIT_INSTR_OFFSETS
	.align		4
        /*00d0*/ 	.byte	0x04, 0x1c
        /*00d2*/ 	.short	(.L_2644 - .L_2643)


	//   ....[0]....
.L_2643:
        /*00d4*/ 	.word	0x00000780


	//   ....[1]....
        /*00d8*/ 	.word	0x000137e0


	//----- nvinfo : EIATTR_MAX_THREADS
	.align		4
.L_2644:
        /*00dc*/ 	.byte	0x04, 0x05
        /*00de*/ 	.short	(.L_2646 - .L_2645)
.L_2645:
        /*00e0*/ 	.word	0x00000080
        /*00e4*/ 	.word	0x00000001
        /*00e8*/ 	.word	0x00000001


	//----- nvinfo : EIATTR_CRS_STACK_SIZE
	.align		4
.L_2646:
        /*00ec*/ 	.byte	0x04, 0x1e
        /*00ee*/ 	.short	(.L_2648 - .L_2647)
.L_2647:
        /*00f0*/ 	.word	0x00000000


	//----- nvinfo : EIATTR_CBANK_PARAM_SIZE
	.align		4
.L_2648:
        /*00f4*/ 	.byte	0x03, 0x19
        /*00f6*/ 	.short	0x00e8


	//----- nvinfo : EIATTR_PARAM_CBANK
	.align		4
        /*00f8*/ 	.byte	0x04, 0x0a
        /*00fa*/ 	.short	(.L_2650 - .L_2649)
	.align		4
.L_2649:
        /*00fc*/ 	.word	index@(.nv.constant0._ZN10layer_norm13ln_fwd_kernelINS_13Kernel_traitsIf6__halfS2_S2_fjLj768ELj1ELj4ELj1ELj16ENS_18Kernel_traits_baseILj768EfS2_S2_S2_fjLj128EEEEELb1ELb0ELb1ELb0EEEvNS_9FwdParamsE)
        /*0100*/ 	.short	0x0380
        /*0102*/ 	.short	0x00e8


	//----- nvinfo : EIATTR_SW_WAR
	.align		4
.L_2650:
        /*0104*/ 	.byte	0x04, 0x36
        /*0106*/ 	.short	(.L_2652 - .L_2651)
.L_2651:
        /*0108*/ 	.word	0x00000008
.L_2652:


//--------------------- .nv.info._ZN10layer_norm13ln_fwd_kernelINS_13Kernel_traitsIf6__halfS2_S2_fjLj768ELj1ELj4ELj1ELj16ENS_18Kernel_traits_baseILj768EfS2_S2_S2_fjLj128EEEEELb1ELb0ELb1ELb1EEEvNS_9FwdParamsE --------------------------
	.section	.nv.info._ZN10layer_norm13ln_fwd_kernelINS_13Kernel_traitsIf6__halfS2_S2_fjLj768ELj1ELj4ELj1ELj16ENS_18Kernel_traits_baseILj768EfS2_S2_S2_fjLj128EEEEELb1ELb0ELb1ELb1EEEvNS_9FwdParamsE,"",@"SHT_CUDA_INFO"
	.sectionflags	@""
	.align	4


	//----- nvinfo : EIATTR_CUDA_API_VERSION
	.align		4
        /*0000*/ 	.byte	0x04, 0x37
        /*0002*/ 	.short	(.L_2654 - .L_2653)
.L_2653:
        /*0004*/ 	.word	0x00000082


	//----- nvinfo : EIATTR_KPARAM_INFO
	.align		4
.L_2654:
        /*0008*/ 	.byte	0x04, 0x17
        /*000a*/ 	.short	(.L_2656 - .L_2655)
.L_2655:
        /*000c*/ 	.word	0x00000000
        /*0010*/ 	.short	0x0000
        /*0012*/ 	.short	0x0000
        /*0014*/ 	.byte	0x00, 0xf0, 0xa1, 0x03


	//----- nvinfo : EIATTR_SPARSE_MMA_MASK
	.align		4
.L_2656:
        /*0018*/ 	.byte	0x03, 0x50
        /*001a*/ 	.short	0x0000


	//----- nvinfo : EIATTR_MAXREG_COUNT
	.align		4
        /*001c*/ 	.byte	0x03, 0x1b
        /*001e*/ 	.short	0x00ff


	//----- nvinfo : EIATTR_MERCURY_ISA_VERSION
	.align		4
        /*0020*/ 	.byte	0x03, 0x5f
        /*0022*/ 	.short	0x0101


	//----- nvinfo : EIATTR_COOP_GROUP_MASK_REGIDS
	.align		4
        /*0024*/ 	.byte	0x04, 0x29
        /*0026*/ 	.short	(.L_2658 - .L_2657)


	//   ....[0]....
.L_2657:
        /*0028*/ 	.word	0xffffffff


	//   ....[1]....
        /*002c*/ 	.word	0xffffffff


	//   ....[2]....
        /*0030*/ 	.word	0xffffffff


	//   ....[3]....
        /*0034*/ 	.word	0xffffffff


	//   ....[4]....
        /*0038*/ 	.word	0xffffffff


	//   ....[5]....
        /*003c*/ 	.word	0xffffffff


	//   ....[6]....
        /*0040*/ 	.word	0xffffffff


	//   ....[7]....
        /*0044*/ 	.word	0xffffffff


	//   ....[8]....
        /*0048*/ 	.word	0xffffffff


	//   ....[9]....
        /*004c*/ 	.word	0xffffffff


	//   ....[10]....
        /*0050*/ 	.word	0x05000066


	//   ....[11]....
        /*0054*/ 	.word	0x05000066


	//   ....[12]....
        /*0058*/ 	.word	0x05000066


	//   ....[13]....
        /*005c*/ 	.word	0x05000066


	//   ....[14]....
        /*0060*/ 	.word	0x05000066


	//   ....[15]....
        /*0064*/ 	.word	0x05000066


	//   ....[16]....
        /*0068*/ 	.word	0x05000066


	//   ....[17]....
        /*006c*/ 	.word	0x05000066


	//   ....[18]....
        /*0070*/ 	.word	0x05000066


	//   ....[19]....
        /*0074*/ 	.word	0x05000066


	//----- nvinfo : EIATTR_COOP_GROUP_INSTR_OFFSETS
	.align		4
.L_2658:
        /*0078*/ 	.byte	0x04, 0x28
        /*007a*/ 	.short	(.L_2660 - .L_2659)


	//   ....[0]....
.L_2659:
        /*007c*/ 	.word	0x000120a0


	//   ....[1]....
        /*0080*/ 	.word	0x000120d0


	//   ....[2]....
        /*0084*/ 	.word	0x000120f0


	//   ....[3]....
        /*0088*/ 	.word	0x00012110


	//   ....[4]....
        /*008c*/ 	.word	0x00012130


	//   ....[5]....
        /*0090*/ 	.word	0x00012460


	//   ....[6]....
        /*0094*/ 	.word	0x00012480


	//   ....[7]....
        /*0098*/ 	.word	0x000124a0


	//   ....[8]....
        /*009c*/ 	.word	0x000124c0


	//   ....[9]....
        /*00a0*/ 	.word	0x000124e0


	//   ....[10]....
        /*00a4*/ 	.word	0x00012cf0


	//   ....[11]....
        /*00a8*/ 	.word	0x00012da0


	//   ....[12]....
        /*00ac*/ 	.word	0x00012e10


	//   ....[13]....
        /*00b0*/ 	.word	0x00012e80


	//   ....[14]....
        /*00b4*/ 	.word	0x00012ef0


	//   ....[15]....
        /*00b8*/ 	.word	0x00013270


	//   ....[16]....
        /*00bc*/ 	.word	0x000132e0


	//   ....[17]....
        /*00c0*/ 	.word	0x00013350


	//   ....[18]....
        /*00c4*/ 	.word	0x000133c0


	//   ....[19]....
        /*00c8*/ 	.word	0x00013430


	//----- nvinfo : EIATTR_VRC_CTA_INIT_COUNT
	.align		4
.L_2660:
        /*00cc*/ 	.byte	0x02, 0x4a
	.zero		1
	.zero		1


	//----- nvinfo : EIATTR_EXIT_INSTR_OFFSETS
	.align		4
        /*00d0*/ 	.byte	0x04, 0x1c
        /*00d2*/ 	.short	(.L_2662 - .L_2661)


	//   ....[0]....
.L_2661:
        /*00d4*/ 	.word	0x00000580


	//   ....[1]....
        /*00d8*/ 	.word	0x00012c80


	//----- nvinfo : EIATTR_MAX_THREADS
	.align		4
.L_2662:
        /*00dc*/ 	.byte	0x04, 0x05
        /*00de*/ 	.short	(.L_2664 - .L_2663)
.L_2663:
        /*00e0*/ 	.word	0x00000080
        /*00e4*/ 	.word	0x00000001
        /*00e8*/ 	.word	0x00000001


	//----- nvinfo : EIATTR_CRS_STACK_SIZE
	.align		4
.L_2664:
        /*00ec*/ 	.byte	0x04, 0x1e
        /*00ee*/ 	.short	(.L_2666 - .L_2665)
.L_2665:
        /*00f0*/ 	.word	0x00000000


	//----- nvinfo : EIATTR_CBANK_PARAM_SIZE
	.align		4
.L_2666:
        /*00f4*/ 	.byte	0x03, 0x19
        /*00f6*/ 	.short	0x00e8


	//----- nvinfo : EIATTR_PARAM_CBANK
	.align		4
        /*00f8*/ 	.byte	0x04, 0x0a
        /*00fa*/ 	.short	(.L_2668 - .L_2667)
	.align		4
.L_2667:
        /*00fc*/ 	.word	index@(.nv.constant0._ZN10layer_norm13ln_fwd_kernelINS_13Kernel_traitsIf6__halfS2_S2_fjLj768ELj1ELj4ELj1ELj16ENS_18Kernel_traits_baseILj768EfS2_S2_S2_fjLj128EEEEELb1ELb0ELb1ELb1EEEvNS_9FwdParamsE)
        /*0100*/ 	.short	0x0380
        /*0102*/ 	.short	0x00e8


	//----- nvinfo : EIATTR_SW_WAR
	.align		4
.L_2668:
        /*0104*/ 	.byte	0x04, 0x36
        /*0106*/ 	.short	(.L_2670 - .L_2669)
.L_2669:
        /*0108*/ 	.word	0x00000008
.L_2670:


//--------------------- .nv.info._ZN10layer_norm13ln_fwd_kernelINS_13Kernel_traitsIf6__halfS2_S2_fjLj768ELj1ELj4ELj1ELj16ENS_18Kernel_traits_baseILj768EfS2_S2_S2_fjLj128EEEEELb1ELb1ELb0ELb0EEEvNS_9FwdParamsE --------------------------
	.section	.nv.info._ZN10layer_norm13ln_fwd_kernelINS_13Kernel_traitsIf6__halfS2_S2_fjLj768ELj1ELj4ELj1ELj16ENS_18Kernel_traits_baseILj768EfS2_S2_S2_fjLj128EEEEELb1ELb1ELb0ELb0EEEvNS_9FwdParamsE,"",@"SHT_CUDA_INFO"
	.sectionflags	@""
	.align	4


	//----- nvinfo : EIATTR_CUDA_API_VERSION
	.align		4
        /*0000*/ 	.byte	0x04, 0x37
        /*0002*/ 	.short	(.L_2672 - .L_2671)
.L_2671:
        /*0004*/ 	.word	0x00000082


	//----- nvinfo : EIATTR_KPARAM_INFO
	.align		4
.L_2672:
        /*0008*/ 	.byte	0x04, 0x17
        /*000a*/ 	.short	(.L_2674 - .L_2673)
.L_2673:
        /*000c*/ 	.word	0x00000000
        /*0010*/ 	.short	0x0000
        /*0012*/ 	.short	0x0000
        /*0014*/ 	.byte	0x00, 0xf0, 0xa1, 0x03


	//----- nvinfo : EIATTR_SPARSE_MMA_MASK
	.align		4
.L_2674:
        /*0018*/ 	.byte	0x03, 0x50
        /*001a*/ 	.short	0x0000


	//----- nvinfo : EIATTR_MAXREG_COUNT
	.align		4
        /*001c*/ 	.byte	0x03, 0x1b
        /*001e*/ 	.short	0x00ff


	//----- nvinfo : EIATTR_MERCURY_ISA_VERSION
	.align		4
        /*0020*/ 	.byte	0x03, 0x5f
        /*0022*/ 	.short	0x0101


	//----- nvinfo : EIATTR_COOP_GROUP_MASK_REGIDS
	.align		4
        /*0024*/ 	.byte	0x04, 0x29
        /*0026*/ 	.short	(.L_2676 - .L_2675)


	//   ....[0]....
.L_2675:
        /*0028*/ 	.word	0xffffffff


	//   ....[1]....
        /*002c*/ 	.word	0xffffffff


	//   ....[2]....
        /*0030*/ 	.word	0xffffffff


	//   ....[3]....
        /*0034*/ 	.word	0xffffffff


	//   ....[4]....
        /*0038*/ 	.word	0xffffffff


	//   ....[5]....
        /*003c*/ 	.word	0xffffffff


	//   ....[6]....
        /*0040*/ 	.word	0xffffffff


	//   ....[7]....
        /*0044*/ 	.word	0xffffffff


	//   ....[8]....
        /*0048*/ 	.word	0xffffffff


	//   ....[9]....
        /*004c*/ 	.word	0xffffffff


	//   ....[10]....
        /*0050*/ 	.word	0x05000075


	//   ....[11]....
        /*0054*/ 	.word	0x05000075


	//   ....[12]....
        /*0058*/ 	.word	0x05000075


	//   ....[13]....
        /*005c*/ 	.word	0x05000075


	//   ....[14]....
        /*0060*/ 	.word	0x05000075


	//   ....[15]....
        /*0064*/ 	.word	0x05000075


	//   ....[16]....
        /*0068*/ 	.word	0x05000075


	//   ....[17]....
        /*006c*/ 	.word	0x05000075


	//   ....[18]....
        /*0070*/ 	.word	0x05000075


	//   ....[19]....
        /*0074*/ 	.word	0x05000075


	//----- nvinfo : EIATTR_COOP_GROUP_INSTR_OFFSETS
	.align		4
.L_2676:
        /*0078*/ 	.byte	0x04, 0x28
        /*007a*/ 	.short	(.L_2678 - .L_2677)


	//   ....[0]....
.L_2677:
        /*007c*/ 	.word	0x00010ab0


	//   ....[1]....
        /*0080*/ 	.word	0x00010ad0


	//   ....[2]....
        /*0084*/ 	.word	0x00010af0


	//   ....[3]....
        /*0088*/ 	.word	0x00010b10


	//   ....[4]....
        /*008c*/ 	.word	0x00010b40


	//   ....[5]....
        /*0090*/ 	.word	0x00010e80


	//   ....[6]....
        /*0094*/ 	.word	0x00010ea0


	//   ....[7]....
        /*0098*/ 	.word	0x00010ec0


	//   ....[8]....
        /*009c*/ 	.word	0x00010ee0


	//   ....[9]....
        /*00a0*/ 	.word	0x00010f00


	//   ....[10]....
        /*00a4*/ 	.word	0x00011750


	//   ....[11]....
        /*00a8*/ 	.word	0x000117f0


	//   ....[12]....
        /*00ac*/ 	.word	0x00011860


	//   ....[13]....
        /*00b0*/ 	.word	0x000118d0


	//   ....[14]....
        /*00b4*/ 	.word	0x00011950


	//   ....[15]....
        /*00b8*/ 	.word	0x00011ce0


	//   ....[16]....
        /*00bc*/ 	.word	0x00011d50


	//   ....[17]....
        /*00c0*/ 	.word	0x00011dc0


	//   ....[18]....
        /*00c4*/ 	.word	0x00011e30


	//   ....[19]....
        /*00c8*/ 	.word	0x00011ea0


	//----- nvinfo : EIATTR_VRC_CTA_INIT_COUNT
	.align		4
.L_2678:
        /*00cc*/ 	.byte	0x02, 0x4a
	.zero		1
	.zero		1


	//----- nvinfo : EIATTR_EXIT_INSTR_OFFSETS
	.align		4
        /*00d0*/ 	.byte	0x04, 0x1c
        /*00d2*/ 	.short	(.L_2680 - .L_2679)


	//   ....[0]....
.L_2679:
        /*00d4*/ 	.word	0x000008f0


	//   ....[1]....
        /*00d8*/ 	.word	0x000116e0


	//----- nvinfo : EIATTR_INDIRECT_BRANCH_TARGETS
	.align		4
.L_2680:
        /*00dc*/ 	.byte	0x04, 0x34
        /*00de*/ 	.short	(.L_2682 - .L_2681)


	//   ....[0]....
.L_2681:
        /*00e0*/ 	.word	.L_x_28630@srel
        /*00e4*/ 	.short	0x0
        /*00e6*/ 	.short	0x0
        /*00e8*/ 	.word	0x3
        /*00ec*/ 	.word	.L_x_28631@srel
        /*00f0*/ 	.word	.L_x_28632@srel
        /*00f4*/ 	.word	.L_x_28633@srel


	//----- nvinfo : EIATTR_MAX_THREADS
	.align		4
.L_2682:
        /*00f8*/ 	.byte	0x04, 0x05
        /*00fa*/ 	.short	(.L_2684 - .L_2683)
.L_2683:
        /*00fc*/ 	.word	0x00000080
        /*0100*/ 	.word	0x00000001
        /*0104*/ 	.word	0x00000001


	//----- nvinfo : EIATTR_CRS_STACK_SIZE
	.align		4
.L_2684:
        /*0108*/ 	.byte	0x04, 0x1e
        /*010a*/ 	.short	(.L_2686 - .L_2685)
.L_2685:
        /*010c*/ 	.word	0x00000000


	//----- nvinfo : EIATTR_CBANK_PARAM_SIZE
	.align		4
.L_2686:
        /*0110*/ 	.byte	0x03, 0x19
        /*0112*/ 	.short	0x00e8


	//----- nvinfo : EIATTR_PARAM_CBANK
	.align		4
        /*0114*/ 	.byte	0x04, 0x0a
        /*0116*/ 	.short	(.L_2688 - .L_2687)
	.align		4
.L_2687:
        /*0118*/ 	.word	index@(.nv.constant0._ZN10layer_norm13ln_fwd_kernelINS_13Kernel_traitsIf6__halfS2_S2_fjLj768ELj1ELj4ELj1ELj16ENS_18Kernel_traits_baseILj768EfS2_S2_S2_fjLj128EEEEELb1ELb1ELb0ELb0EEEvNS_9FwdParamsE)
        /*011c*/ 	.short	0x0380
        /*011e*/ 	.short	0x00e8


	//----- nvinfo : EIATTR_SW_WAR
	.align		4
.L_2688:
        /*0120*/ 	.byte	0x04, 0x36
        /*0122*/ 	.short	(.L_2690 - .L_2689)
.L_2689:
        /*0124*/ 	.word	0x00000008
.L_2690:


//--------------------- .nv.info._ZN10layer_norm13ln_fwd_kernelINS_13Kernel_traitsIf6__halfS2_S2_fjLj768ELj1ELj4ELj1ELj16ENS_18Kernel_traits_baseILj768EfS2_S2_S2_fjLj128EEEEELb1ELb1ELb0ELb1EEEvNS_9FwdParamsE --------------------------
	.section	.nv.info._ZN10layer_norm13ln_fwd_kernelINS_13Kernel_traitsIf6__halfS2_S2_fjLj768ELj1ELj4ELj1ELj16ENS_18Kernel_traits_baseILj768EfS2_S2_S2_fjLj128EEEEELb1ELb1ELb0ELb1EEEvNS_9FwdParamsE,"",@"SHT_CUDA_INFO"
	.sectionflags	@""
	.align	4


	//----- nvinfo : EIATTR_CUDA_API_VERSION
	.align		4
        /*0000*/ 	.byte	0x04, 0x37
        /*0002*/ 	.short	(.L_2692 - .L_2691)
.L_2691:
        /*0004*/ 	.word	0x00000082


	//----- nvinfo : EIATTR_KPARAM_INFO
	.align		4
.L_2692:
        /*0008*/ 	.byte	0x04, 0x17
        /*000a*/ 	.short	(.L_2694 - .L_2693)
.L_2693:
        /*000c*/ 	.word	0x00000000
        /*0010*/ 	.short	0x0000
        /*0012*/ 	.short	0x0000
        /*0014*/ 	.byte	0x00, 0xf0, 0xa1, 0x03


	//----- nvinfo : EIATTR_SPARSE_MMA_MASK
	.align		4
.L_2694:
        /*0018*/ 	.byte	0x03, 0x50
        /*001a*/ 	.short	0x0000


	//----- nvinfo : EIATTR_MAXREG_COUNT
	.align		4
        /*001c*/ 	.byte	0x03, 0x1b
        /*001e*/ 	.short	0x00ff


	//----- nvinfo : EIATTR_MERCURY_ISA_VERSION
	.align		4
        /*0020*/ 	.byte	0x03, 0x5f
        /*0022*/ 	.short	0x0101


	//----- nvinfo : EIATTR_COOP_GROUP_MASK_REGIDS
	.align		4
        /*0024*/ 	.byte	0x04, 0x29
        /*0026*/ 	.short	(.L_2696 - .L_2695)


	//   ....[0]....
.L_2695:
        /*0028*/ 	.word	0xffffffff


	//   ....[1]....
        /*002c*/ 	.word	0xffffffff


	//   ....[2]....
        /*0030*/ 	.word	0xffffffff


	//   ....[3]....
        /*0034*/ 	.word	0xffffffff


	//   ....[4]....
        /*0038*/ 	.word	0xffffffff


	//   ....[5]....
        /*003c*/ 	.word	0xffffffff


	//   ....[6]....
        /*0040*/ 	.word	0xffffffff


	//   ....[7]....
        /*0044*/ 	.word	0xffffffff


	//   ....[8]....
        /*0048*/ 	.word	0xffffffff


	//   ....[9]....
        /*004c*/ 	.word	0xffffffff


	//   ....[10]....
        /*0050*/ 	.word	0x05000073


	//   ....[11]....
        /*0054*/ 	.word	0x05000073


	//   ....[12]....
        /*0058*/ 	.word	0x05000073


	//   ....[13]....
        /*005c*/ 	.word	0x05000073


	//   ....[14]....
        /*0060*/ 	.word	0x05000073


	//   ....[15]....
        /*0064*/ 	.word	0x05000073


	//   ....[16]....
        /*0068*/ 	.word	0x05000073


	//   ....[17]....
        /*006c*/ 	.word	0x05000073


	//   ....[18]....
        /*0070*/ 	.word	0x05000073


	//   ....[19]....
        /*0074*/ 	.word	0x05000073


	//----- nvinfo : EIATTR_COOP_GROUP_INSTR_OFFSETS
	.align		4
.L_2696:
        /*0078*/ 	.byte	0x04, 0x28
        /*007a*/ 	.short	(.L_2698 - .L_2697)


	//   ....[0]....
.L_2697:
        /*007c*/ 	.word	0x00010570


	//   ....[1]....
        /*0080*/ 	.word	0x00010590


	//   ....[2]....
        /*0084*/ 	.word	0x000105b0


	//   ....[3]....
        /*0088*/ 	.word	0x000105d0


	//   ....[4]....
        /*008c*/ 	.word	0x00010600


	//   ....[5]....
        /*0090*/ 	.word	0x00010930


	//   ....[6]....
        /*0094*/ 	.word	0x00010950


	//   ....[7]....
        /*0098*/ 	.word	0x00010970


	//   ....[8]....
        /*009c*/ 	.word	0x00010990


	//   ....[9]....
        /*00a0*/ 	.word	0x000109b0


	//   ....[10]....
        /*00a4*/ 	.word	0x00011120


	//   ....[11]....
        /*00a8*/ 	.word	0x000111c0


	//   ....[12]....
        /*00ac*/ 	.word	0x00011230


	//   ....[13]....
        /*00b0*/ 	.word	0x000112a0


	//   ....[14]....
        /*00b4*/ 	.word	0x00011320


	//   ....[15]....
        /*00b8*/ 	.word	0x000116a0


	//   ....[16]....
        /*00bc*/ 	.word	0x00011710


	//   ....[17]....
        /*00c0*/ 	.word	0x00011780


	//   ....[18]....
        /*00c4*/ 	.word	0x000117f0


	//   ....[19]....
        /*00c8*/ 	.word	0x00011860


	//----- nvinfo : EIATTR_VRC_CTA_INIT_COUNT
	.align		4
.L_2698:
        /*00cc*/ 	.byte	0x02, 0x4a
	.zero		1
	.zero		1


	//----- nvinfo : EIATTR_EXIT_INSTR_OFFSETS
	.align		4
        /*00d0*/ 	.byte	0x04, 0x1c
        /*00d2*/ 	.short	(.L_2700 - .L_2699)


	//   ....[0]....
.L_2699:
        /*00d4*/ 	.word	0x00000670


	//   ....[1]....
        /*00d8*/ 	.word	0x000110b0


	//----- nvinfo : EIATTR_INDIRECT_BRANCH_TARGETS
	.align		4
.L_2700:
        /*00dc*/ 	.byte	0x04, 0x34
        /*00de*/ 	.short	(.L_2702 - .L_2701)


	//   ....[0]....
.L_2701:
        /*00e0*/ 	.word	.L_x_28634@srel
        /*00e4*/ 	.short	0x0
        /*00e6*/ 	.short	0x0
        /*00e8*/ 	.word	0x3
        /*00ec*/ 	.word	.L_x_28635@srel
        /*00f0*/ 	.word	.L_x_28636@srel
        /*00f4*/ 	.word	.L_x_28637@srel


	//----- nvinfo : EIATTR_MAX_THREADS
	.align		4
.L_2702:
        /*00f8*/ 	.byte	0x04, 0x05
        /*00fa*/ 	.short	(.L_2704 - .L_2703)
.L_2703:
        /*00fc*/ 	.word	0x00000080
        /*0100*/ 	.word	0x00000001
        /*0104*/ 	.word	0x00000001


	//----- nvinfo : EIATTR_CRS_STACK_SIZE
	.align		4
.L_2704:
        /*0108*/ 	.byte	0x04, 0x1e
        /*010a*/ 	.short	(.L_2706 - .L_2705)
.L_2705:
        /*010c*/ 	.word	0x00000000


	//----- nvinfo : EIATTR_CBANK_PARAM_SIZE
	.align		4
.L_2706:
        /*0110*/ 	.byte	0x03, 0x19
        /*0112*/ 	.short	0x00e8


	//----- nvinfo : EIATTR_PARAM_CBANK
	.align		4
        /*0114*/ 	.byte	0x04, 0x0a
        /*0116*/ 	.short	(.L_2708 - .L_2707)
	.align		4
.L_2707:
        /*0118*/ 	.word	index@(.nv.constant0._ZN10layer_norm13ln_fwd_kernelINS_13Kernel_traitsIf6__halfS2_S2_fjLj768ELj1ELj4ELj1ELj16ENS_18Kernel_traits_baseILj768EfS2_S2_S2_fjLj128EEEEELb1ELb1ELb0ELb1EEEvNS_9FwdParamsE)
        /*011c*/ 	.short	0x0380
        /*011e*/ 	.short	0x00e8


	//----- nvinfo : EIATTR_SW_WAR
	.align		4
.L_2708:
        /*0120*/ 	.byte	0x04, 0x36
        /*0122*/ 	.short	(.L_2710 - .L_2709)
.L_2709:
        /*0124*/ 	.word	0x00000008
.L_2710:


//--------------------- .nv.info._ZN10layer_norm13ln_fwd_kernelINS_13Kernel_traitsIf6__halfS2_S2_fjLj768ELj1ELj4ELj1ELj16ENS_18Kernel_traits_baseILj768EfS2_S2_S2_fjLj128EEEEELb1ELb1ELb1ELb0EEEvNS_9FwdParamsE --------------------------
	.section	.nv.info._ZN10layer_norm13ln_fwd_kernelINS_13Kernel_traitsIf6__halfS2_S2_fjLj768ELj1ELj4ELj1ELj16ENS_18Kernel_traits_baseILj768EfS2_S2_S2_fjLj128EEEEELb1ELb1ELb1ELb0EEEvNS_9FwdParamsE,"",@"SHT_CUDA_INFO"
	.sectionflags	@""
	.align	4


	//----- nvinfo : EIATTR_CUDA_API_VERSION
	.align		4
        /*0000*/ 	.byte	0x04, 0x37
        /*0002*/ 	.short	(.L_2712 - .L_2711)
.L_2711:
        /*0004*/ 	.word	0x00000082


	//----- nvinfo : EIATTR_KPARAM_INFO
	.align		4
.L_2712:
        /*0008*/ 	.byte	0x04, 0x17
        /*000a*/ 	.short	(.L_2714 - .L_2713)
.L_2713:
        /*000c*/ 	.word	0x00000000
        /*0010*/ 	.short	0x0000
        /*0012*/ 	.short	0x0000
        /*0014*/ 	.byte	0x00, 0xf0, 0xa1, 0x03


	//----- nvinfo : EIATTR_SPARSE_MMA_MASK
	.align		4
.L_2714:
        /*0018*/ 	.byte	0x03, 0x50
        /*001a*/ 	.short	0x0000


	//----- nvinfo : EIATTR_MAXREG_COUNT
	.align		4
        /*001c*/ 	.byte	0x03, 0x1b
        /*001e*/ 	.short	0x00ff


	//----- nvinfo : EIATTR_MERCURY_ISA_VERSION
	.align		4
        /*0020*/ 	.byte	0x03, 0x5f
        /*0022*/ 	.short	0x0101


	//----- nvinfo : EIATTR_COOP_GROUP_MASK_REGIDS
	.align		4
        /*0024*/ 	.byte	0x04, 0x29
        /*0026*/ 	.short	(.L_2716 - .L_2715)


	//   ....[0]....
.L_2715:
        /*0028*/ 	.word	0xffffffff


	//   ....[1]....
        /*002c*/ 	.word	0xffffffff


	//   ....[2]....
        /*0030*/ 	.word	0xffffffff


	//   ....[3]....
        /*0034*/ 	.word	0xffffffff


	//   ....[4]....
        /*0038*/ 	.word	0xffffffff


	//   ....[5]....
        /*003c*/ 	.word	0xffffffff


	//   ....[6]....
        /*0040*/ 	.word	0xffffffff


	//   ....[7]....
        /*0044*/ 	.word	0xffffffff


	//   ....[8]....
        /*0048*/ 	.word	0xffffffff


	//   ....[9]....
        /*004c*/ 	.word	0xffffffff


	//   ....[10]....
        /*0050*/ 	.word	0x05000084


	//   ....[11]....
        /*0054*/ 	.word	0x05000084


	//   ....[12]....
        /*0058*/ 	.word	0x05000084


	//   ....[13]....
        /*005c*/ 	.word	0x05000084


	//   ....[14]....
        /*0060*/ 	.word	0x05000084


	//   ....[15]....
        /*0064*/ 	.word	0x05000084


	//   ....[16]....
        /*0068*/ 	.word	0x05000084


	//   ....[17]....
        /*006c*/ 	.word	0x05000084


	//   ....[18]....
        /*0070*/ 	.word	0x05000084


	//   ....[19]....
        /*0074*/ 	.word	0x05000084


	//----- nvinfo : EIATTR_COOP_GROUP_INSTR_OFFSETS
	.align		4
.L_2716:
        /*0078*/ 	.byte	0x04, 0x28
        /*007a*/ 	.short	(.L_2718 - .L_2717)


	//   ....[0]....
.L_2717:
        /*007c*/ 	.word	0x00012330


	//   ....[1]....
        /*0080*/ 	.word	0x00012350


	//   ....[2]....
        /*0084*/ 	.word	0x00012370


	//   ....[3]....
        /*0088*/ 	.word	0x00012390


	//   ....[4]....
        /*008c*/ 	.word	0x000123c0


	//   ....[5]....
        /*0090*/ 	.word	0x00012700


	//   ....[6]....
        /*0094*/ 	.word	0x00012720


	//   ....[7]....
        /*0098*/ 	.word	0x00012740


	//   ....[8]....
        /*009c*/ 	.word	0x00012760


	//   ....[9]....
        /*00a0*/ 	.word	0x00012780


	//   ....[10]....
        /*00a4*/ 	.word	0x00013020


	//   ....[11]....
        /*00a8*/ 	.word	0x000130c0


	//   ....[12]....
        /*00ac*/ 	.word	0x00013130


	//   ....[13]....
        /*00b0*/ 	.word	0x000131a0


	//   ....[14]....
        /*00b4*/ 	.word	0x00013220


	//   ....[15]....
        /*00b8*/ 	.word	0x000135b0


	//   ....[16]....
        /*00bc*/ 	.word	0x00013620


	//   ....[17]....
        /*00c0*/ 	.word	0x00013690


	//   ....[18]....
        /*00c4*/ 	.word	0x00013700


	//   ....[19]....
        /*00c8*/ 	.word	0x00013770


	//----- nvinfo : EIATTR_VRC_CTA_INIT_COUNT
	.align		4
.L_2718:
        /*00cc*/ 	.byte	0x02, 0x4a
	.zero		1
	.zero		1


	//----- nvinfo : EIATTR_EXIT_INSTR_OFFSETS
	.align		4
        /*00d0*/ 	.byte	0x04, 0x1c
        /*00d2*/ 	.short	(.L_2720 - .L_2719)


	//   ....[0]....
.L_2719:
        /*00d4*/ 	.word	0x000008f0


	//   ....[1]....
        /*00d8*/ 	.word	0x00012fb0


	//----- nvinfo : EIATTR_MAX_THREADS
	.align		4
.L_2720:
        /*00dc*/ 	.byte	0x04, 0x05
        /*00de*/ 	.short	(.L_2722 - .L_2721)
.L_2721:
        /*00e0*/ 	.word	0x00000080
        /*00e4*/ 	.word	0x00000001
        /*00e8*/ 	.word	0x00000001


	//----- nvinfo : EIATTR_CRS_STACK_SIZE
	.align		4
.L_2722:
        /*00ec*/ 	.byte	0x04, 0x1e
        /*00ee*/ 	.short	(.L_2724 - .L_2723)
.L_2723:
        /*00f0*/ 	.word	0x00000000


	//----- nvinfo : EIATTR_CBANK_PARAM_SIZE
	.align		4
.L_2724:
        /*00f4*/ 	.byte	0x03, 0x19
        /*00f6*/ 	.short	0x00e8


	//----- nvinfo : EIATTR_PARAM_CBANK
	.align		4
        /*00f8*/ 	.byte	0x04, 0x0a
        /*00fa*/ 	.short	(.L_2726 - .L_2725)
	.align		4
.L_2725:
        /*00fc*/ 	.word	index@(.nv.constant0._ZN10layer_norm13ln_fwd_kernelINS_13Kernel_traitsIf6__halfS2_S2_fjLj768ELj1ELj4ELj1ELj16ENS_18Kernel_traits_baseILj768EfS2_S2_S2_fjLj128EEEEELb1ELb1ELb1ELb0EEEvNS_9FwdParamsE)
        /*0100*/ 	.short	0x0380
        /*0102*/ 	.short	0x00e8


	//----- nvinfo : EIATTR_SW_WAR
	.align		4
.L_2726:
        /*0104*/ 	.byte	0x04, 0x36
        /*0106*/ 	.short	(.L_2728 - .L_2727)
.L_2727:
        /*0108*/ 	.word	0x00000008
.L_2728:


//--------------------- .nv.info._ZN10layer_norm13ln_fwd_kernelINS_13Kernel_traitsIf6__halfS2_S2_fjLj768ELj1ELj4ELj1ELj16ENS_18Kernel_traits_baseILj768EfS2_S2_S2_fjLj128EEEEELb1ELb1ELb1ELb1EEEvNS_9FwdParamsE --------------------------
	.section	.nv.info._ZN10layer_norm13ln_fwd_kernelINS_13Kernel_traitsIf6__halfS2_S2_fjLj768ELj1ELj4ELj1ELj16ENS_18Kernel_traits_baseILj768EfS2_S2_S2_fjLj128EEEEELb1ELb1ELb1ELb1EEEvNS_9FwdParamsE,"",@"SHT_CUDA_INFO"
	.sectionflags	@""
	.align	4


	//----- nvinfo : EIATTR_CUDA_API_VERSION
	.align		4
        /*0000*/ 	.byte	0x04, 0x37
        /*0002*/ 	.short	(.L_2730 - .L_2729)
.L_2729:
        /*0004*/ 	.word	0x00000082


	//----- nvinfo : EIATTR_KPARAM_INFO
	.align		4
.L_2730:
        /*0008*/ 	.byte	0x04, 0x17
        /*000a*/ 	.short	(.L_2732 - .L_2731)
.L_2731:
        /*000c*/ 	.word	0x00000000
        /*0010*/ 	.short	0x0000
        /*0012*/ 	.short	0x0000
        /*0014*/ 	.byte	0x00, 0xf0, 0xa1, 0x03


	//----- nvinfo : EIATTR_SPARSE_MMA_MASK
	.align		4
.L_2732:
        /*0018*/ 	.byte	0x03, 0x50
        /*001a*/ 	.short	0x0000


	//----- nvinfo : EIATTR_MAXREG_COUNT
	.align		4
        /*001c*/ 	.byte	0x03, 0x1b
        /*001e*/ 	.short	0x00ff


	//----- nvinfo : EIATTR_MERCURY_ISA_VERSION
	.align		4
        /*0020*/ 	.byte	0x03, 0x5f
        /*0022*/ 	.short	0x0101


	//----- nvinfo : EIATTR_COOP_GROUP_MASK_REGIDS
	.align		4
        /*0024*/ 	.byte	0x04, 0x29
        /*0026*/ 	.short	(.L_2734 - .L_2733)


	//   ....[0]....
.L_2733:
        /*0028*/ 	.word	0xffffffff


	//   ....[1]....
        /*002c*/ 	.word	0xffffffff


	//   ....[2]....
        /*0030*/ 	.word	0xffffffff


	//   ....[3]....
        /*0034*/ 	.word	0xffffffff


	//   ....[4]....
        /*0038*/ 	.word	0xffffffff


	//   ....[5]....
        /*003c*/ 	.word	0xffffffff


	//   ....[6]....
        /*0040*/ 	.word	0xffffffff


	//   ....[7]....
        /*0044*/ 	.word	0xffffffff


	//   ....[8]....
        /*0048*/ 	.word	0xffffffff


	//   ....[9]....
        /*004c*/ 	.word	0xffffffff


	//   ....[10]....
        /*0050*/ 	.word	0x05000085


	//   ....[11]....
        /*0054*/ 	.word	0x05000085


	//   ....[12]....
        /*0058*/ 	.word	0x05000085


	//   ....[13]....
        /*005c*/ 	.word	0x05000085


	//   ....[14]....
        /*0060*/ 	.word	0x05000085


	//   ....[15]....
        /*0064*/ 	.word	0x05000085


	//   ....[16]....
        /*0068*/ 	.word	0x05000085


	//   ....[17]....
        /*006c*/ 	.word	0x05000085


	//   ....[18]....
        /*0070*/ 	.word	0x05000085


	//   ....[19]....
        /*0074*/ 	.word	0x05000085


	//----- nvinfo : EIATTR_COOP_GROUP_INSTR_OFFSETS
	.align		4
.L_2734:
        /*0078*/ 	.byte	0x04, 0x28
        /*007a*/ 	.short	(.L_2736 - .L_2735)


	//   ....[0]....
.L_2735:
        /*007c*/ 	.word	0x00011f40


	//   ....[1]....
        /*0080*/ 	.word	0x00011f70


	//   ....[2]....
        /*0084*/ 	.word	0x00011f90


	//   ....[3]....
        /*0088*/ 	.word	0x00011fb0


	//   ....[4]....
        /*008c*/ 	.word	0x00011fd0


	//   ....[5]....
        /*0090*/ 	.word	0x00012300


	//   ....[6]....
        /*0094*/ 	.word	0x00012320


	//   ....[7]....
        /*0098*/ 	.word	0x00012340


	//   ....[8]....
        /*009c*/ 	.word	0x00012360


	//   ....[9]....
        /*00a0*/ 	.word	0x00012380


	//   ....[10]....
        /*00a4*/ 	.word	0x00012b90


	//   ....[11]....
        /*00a8*/ 	.word	0x00012c40


	//   ....[12]....
        /*00ac*/ 	.word	0x00012cb0


	//   ....[13]....
        /*00b0*/ 	.word	0x00012d20


	//   ....[14]....
        /*00b4*/ 	.word	0x00012d90


	//   ....[15]....
        /*00b8*/ 	.word	0x00013100


	//   ....[16]....
        /*00bc*/ 	.word	0x00013170


	//   ....[17]....
        /*00c0*/ 	.word	0x000131e0


	//   ....[18]....
        /*00c4*/ 	.word	0x00013250


	//   ....[19]....
        /*00c8*/ 	.word	0x000132c0


	//----- nvinfo : EIATTR_VRC_CTA_INIT_COUNT
	.align		4
.L_2736:
        /*00cc*/ 	.byte	0x02, 0x4a
	.zero		1
	.zero		1


	//----- nvinfo : EIATTR_EXIT_INSTR_OFFSETS
	.align		4
        /*00d0*/ 	.byte	0x04, 0x1c
        /*00d2*/ 	.short	(.L_2738 - .L_2737)


	//   ....[0]....
.L_2737:
        /*00d4*/ 	.word	0x00000670


	//   ....[1]....
        /*00d8*/ 	.word	0x00012b20


	//----- nvinfo : EIATTR_MAX_THREADS
	.align		4
.L_2738:
        /*00dc*/ 	.byte	0x04, 0x05
        /*00de*/ 	.short	(.L_2740 - .L_2739)
.L_2739:
        /*00e0*/ 	.word	0x00000080
        /*00e4*/ 	.word	0x00000001
        /*00e8*/ 	.word	0x00000001


	//----- nvinfo : EIATTR_CRS_STACK_SIZE
	.align		4
.L_2740:
        /*00ec*/ 	.byte	0x04, 0x1e
        /*00ee*/ 	.short	(.L_2742 - .L_2741)
.L_2741:
        /*00f0*/ 	.word	0x00000000


	//----- nvinfo : EIATTR_CBANK_PARAM_SIZE
	.align		4
.L_2742:
        /*00f4*/ 	.byte	0x03, 0x19
        /*00f6*/ 	.short	0x00e8


	//----- nvinfo : EIATTR_PARAM_CBANK
	.align		4
        /*00f8*/ 	.byte	0x04, 0x0a
        /*00fa*/ 	.short	(.L_2744 - .L_2743)
	.align		4
.L_2743:
        /*00fc*/ 	.word	index@(.nv.constant0._ZN10layer_norm13ln_fwd_kernelINS_13Kernel_traitsIf6__halfS2_S2_fjLj768ELj1ELj4ELj1ELj16ENS_18Kernel_traits_baseILj768EfS2_S2_S2_fjLj128EEEEELb1ELb1ELb1ELb1EEEvNS_9FwdParamsE)
        /*0100*/ 	.short	0x0380
        /*0102*/ 	.short	0x00e8


	//----- nvinfo : EIATTR_SW_WAR
	.align		4
.L_2744:
        /*0104*/ 	.byte	0x04, 0x36
        /*0106*/ 	.short	(.L_2746 - .L_2745)
.L_2745:
        /*0108*/ 	.word	0x00000008
.L_2746:


//--------------------- .nv.info._ZN10layer_norm13ln_fwd_kernelINS_13Kernel_traitsI6__halfS2_fS2_fjLj768ELj1ELj4ELj1ELj16ENS_18Kernel_traits_baseILj768ES2_S2_fS2_fjLj128EEEEELb0ELb0ELb0ELb0EEEvNS_9FwdParamsE --------------------------
	.section	.nv.info._ZN10layer_norm13ln_fwd_kernelINS_13Kernel_traitsI6__halfS2_fS2_fjLj768ELj1ELj4ELj1ELj16ENS_18Kernel_traits_baseILj768ES2_S2_fS2_fjLj128EEEEELb0ELb0ELb0ELb0EEEvNS_9FwdParamsE,"",@"SHT_CUDA_INFO"
	.sectionflags	@""
	.align	4


	//----- nvinfo : EIATTR_CUDA_API_VERSION
	.align		4
        /*0000*/ 	.byte	0x04, 0x37
        /*0002*/ 	.short	(.L_2748 - .L_2747)
.L_2747:
        /*0004*/ 	.word	0x00000082


	//----- nvinfo : EIATTR_KPARAM_INFO
	.align		4
.L_2748:
        /*0008*/ 	.byte	0x04, 0x17
        /*000a*/ 	.short	(.L_2750 - .L_2749)
.L_2749:
        /*000c*/ 	.word	0x00000000
        /*0010*/ 	.short	0x0000
        /*0012*/ 	.short	0x0000
        /*0014*/ 	.byte	0x00, 0xf0, 0xa1, 0x03


	//----- nvinfo : EIATTR_SPARSE_MMA_MASK
	.align		4
.L_2750:
        /*0018*/ 	.byte	0x03, 0x50
        /*001a*/ 	.short	0x0000


	//----- nvinfo : EIATTR_MAXREG_COUNT
	.align		4
        /*001c*/ 	.byte	0x03, 0x1b
        /*001e*/ 	.short	0x00ff


	//----- nvinfo : EIATTR_MERCURY_ISA_VERSION
	.align		4
        /*0020*/ 	.byte	0x03, 0x5f
        /*0022*/ 	.short	0x0101


	//----- nvinfo : EIATTR_COOP_GROUP_MASK_REGIDS
	.align		4
        /*0024*/ 	.byte	0x04, 0x29
        /*0026*/ 	.short	(.L_2752 - .L_2751)


	//   ....[0]....
.L_2751:
        /*0028*/ 	.word	0xffffffff


	//   ....[1]....
        /*002c*/ 	.word	0xffffffff


	//   ....[2]....
        /*0030*/ 	.word	0xffffffff


	//   ....[3]....
        /*0034*/ 	.word	0xffffffff


	//   ....[4]....
        /*0038*/ 	.word	0xffffffff


	//   ....[5]....
        /*003c*/ 	.word	0xffffffff


	//   ....[6]....
        /*0040*/ 	.word	0xffffffff


	//   ....[7]....
        /*0044*/ 	.word	0xffffffff


	//   ....[8]....
        /*0048*/ 	.word	0xffffffff


	//   ....[9]....
        /*004c*/ 	.word	0xffffffff


	//   ....[10]....
        /*0050*/ 	.word	0x0500003d


	//   ....[11]....
        /*0054*/ 	.word	0x0500003d


	//   ....[12]....
        /*0058*/ 	.word	0x0500003d


	//   ....[13]....
        /*005c*/ 	.word	0x0500003d


	//   ....[14]....
        /*0060*/ 	.word	0x0500003d


	//   ....[15]....
        /*0064*/ 	.word	0x0500003d


	//   ....[16]....
        /*0068*/ 	.word	0x0500003d


	//   ....[17]....
        /*006c*/ 	.word	0x0500003d


	//   ....[18]....
        /*0070*/ 	.word	0x0500003d


	//   ....[19]....
        /*0074*/ 	.word	0x0500003d


	//----- nvinfo : EIATTR_COOP_GROUP_INSTR_OFFSETS
	.align		4
.L_2752:
        /*0078*/ 	.byte	0x04, 0x28
        /*007a*/ 	.short	(.L_2754 - .L_2753)


	//   ....[0]....
.L_2753:
        /*007c*/ 	.word	0x00001120


	//   ....[1]....
        /*0080*/ 	.word	0x00001150


	//   ....[2]....
        /*0084*/ 	.word	0x00001170


	//   ....[3]....
        /*0088*/ 	.word	0x00001190


	//   ....[4]....
        /*008c*/ 	.word	0x000011b0


	//   ....[5]....
        /*0090*/ 	.word	0x000014f0


	//   ....[6]....
        /*0094*/ 	.word	0x00001510


	//   ....[7]....
        /*0098*/ 	.word	0x00001530


	//   ....[8]....
        /*009c*/ 	.word	0x00001550


	//   ....[9]....
        /*00a0*/ 	.word	0x00001570


	//   ....[10]....
        /*00a4*/ 	.word	0x000020a0


	//   ....[11]....
        /*00a8*/ 	.word	0x00002150


	//   ....[12]....
        /*00ac*/ 	.word	0x000021c0


	//   ....[13]....
        /*00b0*/ 	.word	0x00002230


	//   ....[14]....
        /*00b4*/ 	.word	0x000022a0


	//   ....[15]....
        /*00b8*/ 	.word	0x00002630


	//   ....[16]....
        /*00bc*/ 	.word	0x000026a0


	//   ....[17]....
        /*00c0*/ 	.word	0x00002710


	//   ....[18]....
        /*00c4*/ 	.word	0x00002780


	//   ....[19]....
        /*00c8*/ 	.word	0x000027f0


	//----- nvinfo : EIATTR_VRC_CTA_INIT_COUNT
	.align		4
.L_2754:
        /*00cc*/ 	.byte	0x02, 0x4a
	.zero		1
	.zero		1


	//----- nvinfo : EIATTR_EXIT_INSTR_OFFSETS
	.align		4
        /*00d0*/ 	.byte	0x04, 0x1c
        /*00d2*/ 	.short	(.L_2756 - .L_2755)


	//   ....[0]....
.L_2755:
        /*00d4*/ 	.word	0x00000460


	//   ....[1]....
        /*00d8*/ 	.word	0x00002030


	//----- nvinfo : EIATTR_MAX_THREADS
	.align		4
.L_2756:
        /*00dc*/ 	.byte	0x04, 0x05
        /*00de*/ 	.short	(.L_2758 - .L_2757)
.L_2757:
        /*00e0*/ 	.word	0x00000080
        /*00e4*/ 	.word	0x00000001
        /*00e8*/ 	.word	0x00000001


	//----- nvinfo : EIATTR_CRS_STACK_SIZE
	.align		4
.L_2758:
        /*00ec*/ 	.byte	0x04, 0x1e
        /*00ee*/ 	.short	(.L_2760 - .L_2759)
.L_2759:
        /*00f0*/ 	.word	0x00000000


	//----- nvinfo : EIATTR_CBANK_PARAM_SIZE
	.align		4
.L_2760:
        /*00f4*/ 	.byte	0x03, 0x19
        /*00f6*/ 	.short	0x00e8


	//----- nvinfo : EIATTR_PARAM_CBANK
	.align		4
        /*00f8*/ 	.byte	0x04, 0x0a
        /*00fa*/ 	.short	(.L_2762 - .L_2761)
	.align		4
.L_2761:
        /*00fc*/ 	.word	index@(.nv.constant0._ZN10layer_norm13ln_fwd_kernelINS_13Kernel_traitsI6__halfS2_fS2_fjLj768ELj1ELj4ELj1ELj16ENS_18Kernel_traits_baseILj768ES2_S2_fS2_fjLj128EEEEELb0ELb0ELb0ELb0EEEvNS_9FwdParamsE)
        /*0100*/ 	.short	0x0380
        /*0102*/ 	.short	0x00e8


	//----- nvinfo : EIATTR_SW_WAR
	.align		4
.L_2762:
        /*0104*/ 	.byte	0x04, 0x36
        /*0106*/ 	.short	(.L_2764 - .L_2763)
.L_2763:
        /*0108*/ 	.word	0x00000008
.L_2764:


//--------------------- .nv.info._ZN10layer_norm13ln_fwd_kernelINS_13Kernel_traitsI6__halfS2_fS2_fjLj768ELj1ELj4ELj1ELj16ENS_18Kernel_traits_baseILj768ES2_S2_fS2_fjLj128EEEEELb0ELb0ELb0ELb1EEEvNS_9FwdParamsE --------------------------
	.section	.nv.info._ZN10layer_norm13ln_fwd_kernelINS_13Kernel_traitsI6__halfS2_fS2_fjLj768ELj1ELj4ELj1ELj16ENS_18Kernel_traits_baseILj768ES2_S2_fS2_fjLj128EEEEELb0ELb0ELb0ELb1EEEvNS_9FwdParamsE,"",@"SHT_CUDA_INFO"
	.sectionflags	@""
	.align	4


	//----- nvinfo : EIATTR_CUDA_API_VERSION
	.align		4
        /*0000*/ 	.byte	0x04, 0x37
        /*0002*/ 	.short	(.L_2766 - .L_2765)
.L_2765:
        /*0004*/ 	.word	0x00000082


	//----- nvinfo : EIATTR_KPARAM_INFO
	.align		4
.L_2766:
        /*0008*/ 	.byte	0x04, 0x17
        /*000a*/ 	.short	(.L_2768 - .L_2767)
.L_2767:
        /*000c*/ 	.word	0x00000000
        /*0010*/ 	.short	0x0000
        /*0012*/ 	.short	0x0000
        /*0014*/ 	.byte	0x00, 0xf0, 0xa1, 0x03


	//----- nvinfo : EIATTR_SPARSE_MMA_MASK
	.align		4
.L_2768:
        /*0018*/ 	.byte	0x03, 0x50
        /*001a*/ 	.short	0x0000


	//----- nvinfo : EIATTR_MAXREG_COUNT
	.align		4
        /*001c*/ 	.byte	0x03, 0x1b
        /*001e*/ 	.short	0x00ff


	//----- nvinfo : EIATTR_MERCURY_ISA_VERSION
	.align		4
        /*0020*/ 	.byte	0x03, 0x5f
        /*0022*/ 	.short	0x0101


	//----- nvinfo : EIATTR_COOP_GROUP_MASK_REGIDS
	.align		4
        /*0024*/ 	.byte	0x04, 0x29
        /*0026*/ 	.short	(.L_2770 - .L_2769)


	//   ....[0]....
.L_2769:
        /*0028*/ 	.word	0xffffffff


	//   ....[1]....
        /*002c*/ 	.word	0xffffffff


	//   ....[2]....
        /*0030*/ 	.word	0xffffffff


	//   ....[3]....
        /*0034*/ 	.word	0xffffffff


	//   ....[4]....
        /*0038*/ 	.word	0xffffffff


	//   ....[5]....
        /*003c*/ 	.word	0xffffffff


	//   ....[6]....
        /*0040*/ 	.word	0xffffffff


	//   ....[7]....
        /*0044*/ 	.word	0xffffffff


	//   ....[8]....
        /*0048*/ 	.word	0xffffffff


	//   ....[9]....
        /*004c*/ 	.word	0xffffffff


	//   ....[10]....
        /*0050*/ 	.word	0xffffffff


	//   ....[11]....
        /*0054*/ 	.word	0xffffffff


	//   ....[12]....
        /*0058*/ 	.word	0xffffffff


	//   ....[13]....
        /*005c*/ 	.word	0xffffffff


	//   ....[14]....
        /*0060*/ 	.word	0xffffffff


	//   ....[15]....
        /*0064*/ 	.word	0xffffffff


	//   ....[16]....
        /*0068*/ 	.word	0xffffffff


	//   ....[17]....
        /*006c*/ 	.word	0xffffffff


	//   ....[18]....
        /*0070*/ 	.word	0xffffffff


	//   ....[19]....
        /*0074*/ 	.word	0xffffffff


	//   ....[20]....
        /*0078*/ 	.word	0x05000023


	//   ....[21]....
        /*007c*/ 	.word	0x05000023


	//   ....[22]....
        /*0080*/ 	.word	0x05000023


	//   ....[23]....
        /*0084*/ 	.word	0x05000023


	//   ....[24]....
        /*0088*/ 	.word	0x05000023


	//   ....[25]....
        /*008c*/ 	.word	0x05000023


	//   ....[26]....
        /*0090*/ 	.word	0x05000023


	//   ....[27]....
        /*0094*/ 	.word	0x05000023


	//   ....[28]....
        /*0098*/ 	.word	0x05000023


	//   ....[29]....
        /*009c*/ 	.word	0x05000023


	//   ....[30]....
        /*00a0*/ 	.word	0x05000023


	//   ....[31]....
        /*00a4*/ 	.word	0x05000023


	//   ....[32]....
        /*00a8*/ 	.word	0x05000023


	//   ....[33]....
        /*00ac*/ 	.word	0x05000023


	//   ....[34]....
        /*00b0*/ 	.word	0x05000023


	//   ....[35]....
        /*00b4*/ 	.word	0x05000023


	//   ....[36]....
        /*00b8*/ 	.word	0x05000023


	//   ....[37]....
        /*00bc*/ 	.word	0x05000023


	//   ....[38]....
        /*00c0*/ 	.word	0x05000023


	//   ....[39]....
        /*00c4*/ 	.word	0x05000023


	//----- nvinfo : EIATTR_COOP_GROUP_INSTR_OFFSETS
	.align		4
.L_2770:
        /*00c8*/ 	.byte	0x04, 0x28
        /*00ca*/ 	.short	(.L_2772 - .L_2771)


	//   ....[0]....
.L_2771:
        /*00cc*/ 	.word	0x00000f90


	//   ....[1]....
        /*00d0*/ 	.word	0x00000fc0


	//   ....[2]....
        /*00d4*/ 	.word	0x00000fe0


	//   ....[3]....
        /*00d8*/ 	.word	0x00001000


	//   ....[4]....
        /*00dc*/ 	.word	0x00001020


	//   ....[5]....
        /*00e0*/ 	.word	0x00001350


	//   ....[6]....
        /*00e4*/ 	.word	0x00001370


	//   ....[7]....
        /*00e8*/ 	.word	0x00001390


	//   ....[8]....
        /*00ec*/ 	.word	0x000013b0


	//   ....[9]....
        /*00f0*/ 	.word	0x000013d0


	//   ....[10]....
        /*00f4*/ 	.word	0x000028b0


	//   ....[11]....
        /*00f8*/ 	.word	0x000028e0


	//   ....[12]....
        /*00fc*/ 	.word	0x00002900


	//   ....[13]....
        /*0100*/ 	.word	0x00002920


	//   ....[14]....
        /*0104*/ 	.word	0x00002940


	//   ....[15]....
        /*0108*/ 	.word	0x00002c70


	//   ....[16]....
        /*010c*/ 	.word	0x00002c90


	//   ....[17]....
        /*0110*/ 	.word	0x00002cb0


	//   ....[18]....
        /*0114*/ 	.word	0x00002cd0


	//   ....[19]....
        /*0118*/ 	.word	0x00002cf0


	//   ....[20]....
        /*011c*/ 	.word	0x00003430


	//   ....[21]....
        /*0120*/ 	.word	0x000034d0


	//   ....[22]....
        /*0124*/ 	.word	0x00003530


	//   ....[23]....
        /*0128*/ 	.word	0x00003590


	//   ....[24]....
        /*012c*/ 	.word	0x000035f0


	//   ....[25]....
        /*0130*/ 	.word	0x00003950


	//   ....[26]....
        /*0134*/ 	.word	0x000039b0


	//   ....[27]....
        /*0138*/ 	.word	0x00003a10


	//   ....[28]....
        /*013c*/ 	.word	0x00003a70


	//   ....[29]....
        /*0140*/ 	.word	0x00003ad0


	//   ....[30]....
        /*0144*/ 	.word	0x00003b50


	//   ....[31]....
        /*0148*/ 	.word	0x00003bf0


	//   ....[32]....
        /*014c*/ 	.word	0x00003c50


	//   ....[33]....
        /*0150*/ 	.word	0x00003cb0


	//   ....[34]....
        /*0154*/ 	.word	0x00003d10


	//   ....[35]....
        /*0158*/ 	.word	0x00004070


	//   ....[36]....
        /*015c*/ 	.word	0x000040d0


	//   ....[37]....
        /*0160*/ 	.word	0x00004130


	//   ....[38]....
        /*0164*/ 	.word	0x00004190


	//   ....[39]....
        /*0168*/ 	.word	0x000041f0


	//----- nvinfo : EIATTR_VRC_CTA_INIT_COUNT
	.align		4
.L_2772:
        /*016c*/ 	.byte	0x02, 0x4a
	.zero		1
	.zero		1


	//----- nvinfo : EIATTR_EXIT_INSTR_OFFSETS
	.align		4
        /*0170*/ 	.byte	0x04, 0x1c
        /*0172*/ 	.short	(.L_2774 - .L_2773)


	//   ....[0]....
.L_2773:
        /*0174*/ 	.word	0x000001b0


	//   ....[1]....
        /*0178*/ 	.word	0x00001ac0


	//   ....[2]....
        /*017c*/ 	.word	0x000033d0


	//----- nvinfo : EIATTR_MAX_THREADS
	.align		4
.L_2774:
        /*0180*/ 	.byte	0x04, 0x05
        /*0182*/ 	.short	(.L_2776 - .L_2775)
.L_2775:
        /*0184*/ 	.word	0x00000080
        /*0188*/ 	.word	0x00000001
        /*018c*/ 	.word	0x00000001


	//----- nvinfo : EIATTR_CRS_STACK_SIZE
	.align		4
.L_2776:
        /*0190*/ 	.byte	0x04, 0x1e
        /*0192*/ 	.short	(.L_2778 - .L_2777)
.L_2777:
        /*0194*/ 	.word	0x00000000


	//----- nvinfo : EIATTR_CBANK_PARAM_SIZE
	.align		4
.L_2778:
        /*0198*/ 	.byte	0x03, 0x19
        /*019a*/ 	.short	0x00e8


	//----- nvinfo : EIATTR_PARAM_CBANK
	.align		4
        /*019c*/ 	.byte	0x04, 0x0a
        /*019e*/ 	.short	(.L_2780 - .L_2779)
	.align		4
.L_2779:
        /*01a0*/ 	.word	index@(.nv.constant0._ZN10layer_norm13ln_fwd_kernelINS_13Kernel_traitsI6__halfS2_fS2_fjLj768ELj1ELj4ELj1ELj16ENS_18Kernel_traits_baseILj768ES2_S2_fS2_fjLj128EEEEELb0ELb0ELb0ELb1EEEvNS_9FwdParamsE)
        /*01a4*/ 	.short	0x0380
        /*01a6*/ 	.short	0x00e8


	//----- nvinfo : EIATTR_SW_WAR
	.align		4
.L_2780:
        /*01a8*/ 	.byte	0x04, 0x36
        /*01aa*/ 	.short	(.L_2782 - .L_2781)
.L_2781:
        /*01ac*/ 	.word	0x00000008
.L_2782:


//--------------------- .nv.info._ZN10layer_norm13ln_fwd_kernelINS_13Kernel_traitsI6__halfS2_fS2_fjLj768ELj1ELj4ELj1ELj16ENS_18Kernel_traits_baseILj768ES2_S2_fS2_fjLj128EEEEELb0ELb0ELb1ELb0EEEvNS_9FwdParamsE --------------------------
	.section	.nv.info._ZN10layer_norm13ln_fwd_kernelINS_13Kernel_traitsI6__halfS2_fS2_fjLj768ELj1ELj4ELj1ELj16ENS_18Kernel_traits_baseILj768ES2_S2_fS2_fjLj128EEEEELb0ELb0ELb1ELb0EEEvNS_9FwdParamsE,"",@"SHT_CUDA_INFO"
	.sectionflags	@""
	.align	4


	//----- nvinfo : EIATTR_CUDA_API_VERSION
	.align		4
        /*0000*/ 	.byte	0x04, 0x37
        /*0002*/ 	.short	(.L_2784 - .L_2783)
.L_2783:
        /*0004*/ 	.word	0x00000082


	//----- nvinfo : EIATTR_KPARAM_INFO
	.align		4
.L_2784:
        /*0008*/ 	.byte	0x04, 0x17
        /*000a*/ 	.short	(.L_2786 - .L_2785)
.L_2785:
        /*000c*/ 	.word	0x00000000
        /*0010*/ 	.short	0x0000
        /*0012*/ 	.short	0x0000
        /*0014*/ 	.byte	0x00, 0xf0, 0xa1, 0x03


	//----- nvinfo : EIATTR_SPARSE_MMA_MASK
	.align		4
.L_2786:
        /*0018*/ 	.byte	0x03, 0x50
        /*001a*/ 	.short	0x0000


	//----- nvinfo : EIATTR_MAXREG_COUNT
	.align		4
        /*001c*/ 	.byte	0x03, 0x1b
        /*001e*/ 	.short	0x00ff


	//----- nvinfo : EIATTR_MERCURY_ISA_VERSION
	.align		4
        /*0020*/ 	.byte	0x03, 0x5f
        /*0022*/ 	.short	0x0101


	//----- nvinfo : EIATTR_COOP_GROUP_MASK_REGIDS
	.align		4
        /*0024*/ 	.byte	0x04, 0x29
        /*0026*/ 	.short	(.L_2788 - .L_2787)


	//   ....[0]....
.L_2787:
        /*0028*/ 	.word	0xffffffff


	//   ....[1]....
        /*002c*/ 	.word	0xffffffff


	//   ....[2]....
        /*0030*/ 	.word	0xffffffff


	//   ....[3]....
        /*0034*/ 	.word	0xffffffff


	//   ....[4]....
        /*0038*/ 	.word	0xffffffff


	//   ....[5]....
        /*003c*/ 	.word	0xffffffff


	//   ....[6]....
        /*0040*/ 	.word	0xffffffff


	//   ....[7]....
        /*0044*/ 	.word	0xffffffff


	//   ....[8]....
        /*0048*/ 	.word	0xffffffff


	//   ....[9]....
        /*004c*/ 	.word	0xffffffff


	//   ....[10]....
        /*0050*/ 	.word	0x0500003d


	//   ....[11]....
        /*0054*/ 	.word	0x0500003d


	//   ....[12]....
        /*0058*/ 	.word	0x0500003d


	//   ....[13]....
        /*005c*/ 	.word	0x0500003d


	//   ....[14]....
        /*0060*/ 	.word	0x0500003d


	//   ....[15]....
        /*0064*/ 	.word	0x0500003d


	//   ....[16]....
        /*0068*/ 	.word	0x0500003d


	//   ....[17]....
        /*006c*/ 	.word	0x0500003d


	//   ....[18]....
        /*0070*/ 	.word	0x0500003d


	//   ....[19]....
        /*0074*/ 	.word	0x0500003d


	//----- nvinfo : EIATTR_COOP_GROUP_INSTR_OFFSETS
	.align		4
.L_2788:
        /*0078*/ 	.byte	0x04, 0x28
        /*007a*/ 	.short	(.L_2790 - .L_2789)


	//   ....[0]....
.L_2789:
        /*007c*/ 	.word	0x00001650


	//   ....[1]....
        /*0080*/ 	.word	0x00001680


	//   ....[2]....
        /*0084*/ 	.word	0x000016a0


	//   ....[3]....
        /*0088*/ 	.word	0x000016c0


	//   ....[4]....
        /*008c*/ 	.word	0x000016e0


	//   ....[5]....
        /*0090*/ 	.word	0x00001a20


	//   ....[6]....
        /*0094*/ 	.word	0x00001a40


	//   ....[7]....
        /*0098*/ 	.word	0x00001a60


	//   ....[8]....
        /*009c*/ 	.word	0x00001a80


	//   ....[9]....
        /*00a0*/ 	.word	0x00001aa0


	//   ....[10]....
        /*00a4*/ 	.word	0x00002630


	//   ....[11]....
        /*00a8*/ 	.word	0x000026c0


	//   ....[12]....
        /*00ac*/ 	.word	0x00002720


	//   ....[13]....
        /*00b0*/ 	.word	0x00002780


	//   ....[14]....
        /*00b4*/ 	.word	0x000027e0


	//   ....[15]....
        /*00b8*/ 	.word	0x00002b70


	//   ....[16]....
        /*00bc*/ 	.word	0x00002bd0


	//   ....[17]....
        /*00c0*/ 	.word	0x00002c20


	//   ....[18]....
        /*00c4*/ 	.word	0x00002c80


	//   ....[19]....
        /*00c8*/ 	.word	0x00002ce0


	//----- nvinfo : EIATTR_VRC_CTA_INIT_COUNT
	.align		4
.L_2790:
        /*00cc*/ 	.byte	0x02, 0x4a
	.zero		1
	.zero		1


	//----- nvinfo : EIATTR_EXIT_INSTR_OFFSETS
	.align		4
        /*00d0*/ 	.byte	0x04, 0x1c
        /*00d2*/ 	.short	(.L_2792 - .L_2791)


	//   ....[0]....
.L_2791:
        /*00d4*/ 	.word	0x00000490


	//   ....[1]....
        /*00d8*/ 	.word	0x000025c0


	//----- nvinfo : EIATTR_MAX_THREADS
	.align		4
.L_2792:
        /*00dc*/ 	.byte	0x04, 0x05
        /*00de*/ 	.short	(.L_2794 - .L_2793)
.L_2793:
        /*00e0*/ 	.word	0x00000080
        /*00e4*/ 	.word	0x00000001
        /*00e8*/ 	.word	0x00000001


	//----- nvinfo : EIATTR_CRS_STACK_SIZE
	.align		4
.L_2794:
        /*00ec*/ 	.byte	0x04, 0x1e
        /*00ee*/ 	.short	(.L_2796 - .L_2795)
.L_2795:
        /*00f0*/ 	.word	0x00000000


	//----- nvinfo : EIATTR_CBANK_PARAM_SIZE
	.align		4
.L_2796:
        /*00f4*/ 	.byte	0x03, 0x19
        /*00f6*/ 	.short	0x00e8


	//----- nvinfo : EIATTR_PARAM_CBANK
	.align		4
        /*00f8*/ 	.byte	0x04, 0x0a
        /*00fa*/ 	.short	(.L_2798 - .L_2797)
	.align		4
.L_2797:
        /*00fc*/ 	.word	index@(.nv.constant0._ZN10layer_norm13ln_fwd_kernelINS_13Kernel_traitsI6__halfS2_fS2_fjLj768ELj1ELj4ELj1ELj16ENS_18Kernel_traits_baseILj768ES2_S2_fS2_fjLj128EEEEELb0ELb0ELb1ELb0EEEvNS_9FwdParamsE)
        /*0100*/ 	.short	0x0380
        /*0102*/ 	.short	0x00e8


	//----- nvinfo : EIATTR_SW_WAR
	.align		4
.L_2798:
        /*0104*/ 	.byte	0x04, 0x36
        /*0106*/ 	.short	(.L_2800 - .L_2799)
.L_2799:
        /*0108*/ 	.word	0x00000008
.L_2800:


//--------------------- .nv.info._ZN10layer_norm13ln_fwd_kernelINS_13Kernel_traitsI6__halfS2_fS2_fjLj768ELj1ELj4ELj1ELj16ENS_18Kernel_traits_baseILj768ES2_S2_fS2_fjLj128EEEEELb0ELb0ELb1ELb1EEEvNS_9FwdParamsE --------------------------
	.section	.nv.info._ZN10layer_norm13ln_fwd_kernelINS_13Kernel_traitsI6__halfS2_fS2_fjLj768ELj1ELj4ELj1ELj16ENS_18Kernel_traits_baseILj768ES2_S2_fS2_fjLj128EEEEELb0ELb0ELb1ELb1EEEvNS_9FwdParamsE,"",@"SHT_CUDA_INFO"
	.sectionflags	@""
	.align	4


	//----- nvinfo : EIATTR_CUDA_API_VERSION
	.align		4
        /*0000*/ 	.byte	0x04, 0x37
        /*0002*/ 	.short	(.L_2802 - .L_2801)
.L_2801:
        /*0004*/ 	.word	0x00000082


	//----- nvinfo : EIATTR_KPARAM_INFO
	.align		4
.L_2802:
        /*0008*/ 	.byte	0x04, 0x17
        /*000a*/ 	.short	(.L_2804 - .L_2803)
.L_2803:
        /*000c*/ 	.word	0x00000000
        /*0010*/ 	.short	0x0000
        /*0012*/ 	.short	0x0000
        /*0014*/ 	.byte	0x00, 0xf0, 0xa1, 0x03


	//----- nvinfo : EIATTR_SPARSE_MMA_MASK
	.align		4
.L_2804:
        /*0018*/ 	.byte	0x03, 0x50
        /*001a*/ 	.short	0x0000


	//----- nvinfo : EIATTR_MAXREG_COUNT
	.align		4
        /*001c*/ 	.byte	0x03, 0x1b
        /*001e*/ 	.short	0x00ff


	//----- nvinfo : EIATTR_ANNOTATIONS
	.align		4
        /*0020*/ 	.byte	0x04, 0x55
        /*0022*/ 	.short	(.L_2806 - .L_2805)


	//   ....[0]....
.L_2805:
        /*0024*/ 	.word	0x00000001
        /*0028*/ 	.byte	0x10, 0x02, 0x00, 0x00, 0x01, 0x00, 0x00, 0x00, 0x40, 0x02, 0x00, 0x00, 0x01, 0x00, 0x00, 0x00
        /*0038*/ 	.byte	0x00, 0x1a, 0x00, 0x00, 0x01, 0x00, 0x00, 0x00, 0x10, 0x1a, 0x00, 0x00


	//----- nvinfo : EIATTR_MERCURY_ISA_VERSION
	.align		4
.L_2806:
        /*0044*/ 	.byte	0x03, 0x5f
        /*0046*/ 	.short	0x0101


	//----- nvinfo : EIATTR_COOP_GROUP_MASK_REGIDS
	.align		4
        /*0048*/ 	.byte	0x04, 0x29
        /*004a*/ 	.short	(.L_2808 - .L_2807)


	//   ....[0]....
.L_2807:
        /*004c*/ 	.word	0xffffffff


	//   ....[1]....
        /*0050*/ 	.word	0xffffffff


	//   ....[2]....
        /*0054*/ 	.word	0xffffffff


	//   ....[3]....
        /*0058*/ 	.word	0xffffffff


	//   ....[4]....
        /*005c*/ 	.word	0xffffffff


	//   ....[5]....
        /*0060*/ 	.word	0xffffffff


	//   ....[6]....
        /*0064*/ 	.word	0xffffffff


	//   ....[7]....
        /*0068*/ 	.word	0xffffffff


	//   ....[8]....
        /*006c*/ 	.word	0xffffffff


	//   ....[9]....
        /*0070*/ 	.word	0xffffffff


	//   ....[10]....
        /*0074*/ 	.word	0x05000006


	//   ....[11]....
        /*0078*/ 	.word	0x05000006


	//   ....[12]....
        /*007c*/ 	.word	0x05000006


	//   ....[13]....
        /*0080*/ 	.word	0x05000006


	//   ....[14]....
        /*0084*/ 	.word	0x05000006


	//   ....[15]....
        /*0088*/ 	.word	0x05000006


	//   ....[16]....
        /*008c*/ 	.word	0x05000006


	//   ....[17]....
        /*0090*/ 	.word	0x05000006


	//   ....[18]....
        /*0094*/ 	.word	0x05000006


	//   ....[19]....
        /*0098*/ 	.word	0x05000006


	//----- nvinfo : EIATTR_COOP_GROUP_INSTR_OFFSETS
	.align		4
.L_2808:
        /*009c*/ 	.byte	0x04, 0x28
        /*009e*/ 	.short	(.L_2810 - .L_2809)


	//   ....[0]....
.L_2809:
        /*00a0*/ 	.word	0x000014b0


	//   ....[1]....
        /*00a4*/ 	.word	0x000014e0


	//   ....[2]....
        /*00a8*/ 	.word	0x00001500


	//   ....[3]....
        /*00ac*/ 	.word	0x00001520


	//   ....[4]....
        /*00b0*/ 	.word	0x00001540


	//   ....[5]....
        /*00b4*/ 	.word	0x00001870


	//   ....[6]....
        /*00b8*/ 	.word	0x00001890


	//   ....[7]....
        /*00bc*/ 	.word	0x000018b0


	//   ....[8]....
        /*00c0*/ 	.word	0x000018d0


	//   ....[9]....
        /*00c4*/ 	.word	0x000018f0


	//   ....[10]....
        /*00c8*/ 	.word	0x00002430


	//   ....[11]....
        /*00cc*/ 	.word	0x000024c0


	//   ....[12]....
        /*00d0*/ 	.word	0x00002540


	//   ....[13]....
        /*00d4*/ 	.word	0x000025c0


	//   ....[14]....
        /*00d8*/ 	.word	0x00002640


	//   ....[15]....
        /*00dc*/ 	.word	0x000029d0


	//   ....[16]....
        /*00e0*/ 	.word	0x00002a50


	//   ....[17]....
        /*00e4*/ 	.word	0x00002ad0


	//   ....[18]....
        /*00e8*/ 	.word	0x00002b50


	//   ....[19]....
        /*00ec*/ 	.word	0x00002bd0


	//----- nvinfo : EIATTR_VRC_CTA_INIT_COUNT
	.align		4
.L_2810:
        /*00f0*/ 	.byte	0x02, 0x4a
	.zero		1
	.zero		1


	//----- nvinfo : EIATTR_EXIT_INSTR_OFFSETS
	.align		4
        /*00f4*/ 	.byte	0x04, 0x1c
        /*00f6*/ 	.short	(.L_2812 - .L_2811)


	//   ....[0]....
.L_2811:
        /*00f8*/ 	.word	0x000003b0


	//   ....[1]....
        /*00fc*/ 	.word	0x000023d0


	//----- nvinfo : EIATTR_MAX_THREADS
	.align		4
.L_2812:
        /*0100*/ 	.byte	0x04, 0x05
        /*0102*/ 	.short	(.L_2814 - .L_2813)
.L_2813:
        /*0104*/ 	.word	0x00000080
        /*0108*/ 	.word	0x00000001
        /*010c*/ 	.word	0x00000001


	//----- nvinfo : EIATTR_CRS_STACK_SIZE
	.align		4
.L_2814:
        /*0110*/ 	.byte	0x04, 0x1e
        /*0112*/ 	.short	(.L_2816 - .L_2815)
.L_2815:
        /*0114*/ 	.word	0x00000000


	//----- nvinfo : EIATTR_CBANK_PARAM_SIZE
	.align		4
.L_2816:
        /*0118*/ 	.byte	0x03, 0x19
        /*011a*/ 	.short	0x00e8


	//----- nvinfo : EIATTR_PARAM_CBANK
	.align		4
        /*011c*/ 	.byte	0x04, 0x0a
        /*011e*/ 	.short	(.L_2818 - .L_2817)
	.align		4
.L_2817:
        /*0120*/ 	.word	index@(.nv.constant0._ZN10layer_norm13ln_fwd_kernelINS_13Kernel_traitsI6__halfS2_fS2_fjLj768ELj1ELj4ELj1ELj16ENS_18Kernel_traits_baseILj768ES2_S2_fS2_fjLj128EEEEELb0ELb0ELb1ELb1EEEvNS_9FwdParamsE)
        /*0124*/ 	.short	0x0380
        /*0126*/ 	.short	0x00e8


	//----- nvinfo : EIATTR_SW_WAR
	.align		4
.L_2818:
        /*0128*/ 	.byte	0x04, 0x36
        /*012a*/ 	.short	(.L_2820 - .L_2819)
.L_2819:
        /*012c*/ 	.word	0x00000008
.L_2820:


//--------------------- .nv.info._ZN10layer_norm13ln_fwd_kernelINS_13Kernel_traitsI6__halfS2_fS2_fjLj768ELj1ELj4ELj1ELj16ENS_18Kernel_traits_baseILj768ES2_S2_fS2_fjLj128EEEEELb0ELb1ELb0ELb0EEEvNS_9FwdParamsE --------------------------
	.section	.nv.info._ZN10layer_norm13ln_fwd_kernelINS_13Kernel_traitsI6__halfS2_fS2_fjLj768ELj1ELj4ELj1ELj16ENS_18Kernel_traits_baseILj768ES2_S2_fS2_fjLj128EEEEELb0ELb1ELb0ELb0EEEvNS_9FwdParamsE,"",@"SHT_CUDA_INFO"
	.sectionflags	@""
	.align	4


	//----- nvinfo : EIATTR_CUDA_API_VERSION
	.align		4
        /*0000*/ 	.byte	0x04, 0x37
        /*0002*/ 	.short	(.L_2822 - .L_2821)
.L_2821:
        /*0004*/ 	.word	0x00000082


	//----- nvinfo : EIATTR_KPARAM_INFO
	.align		4
.L_2822:
        /*0008*/ 	.byte	0x04, 0x17
        /*000a*/ 	.short	(.L_2824 - .L_2823)
.L_2823:
        /*000c*/ 	.word	0x00000000
        /*0010*/ 	.short	0x0000
        /*0012*/ 	.short	0x0000
        /*0014*/ 	.byte	0x00, 0xf0, 0xa1, 0x03


	//----- nvinfo : EIATTR_SPARSE_MMA_MASK
	.align		4
.L_2824:
        /*0018*/ 	.byte	0x03, 0x50
        /*001a*/ 	.short	0x0000


	//----- nvinfo : EIATTR_MAXREG_COUNT
	.align		4
        /*001c*/ 	.byte	0x03, 0x1b
        /*001e*/ 	.short	0x00ff


	//----- nvinfo : EIATTR_MERCURY_ISA_VERSION
	.align		4
        /*0020*/ 	.byte	0x03, 0x5f
        /*0022*/ 	.short	0x0101


	//----- nvinfo : EIATTR_COOP_GROUP_MASK_REGIDS
	.align		4
        /*0024*/ 	.byte	0x04, 0x29
        /*0026*/ 	.short	(.L_2826 - .L_2825)


	//   ....[0]....
.L_2825:
        /*0028*/ 	.word	0xffffffff


	//   ....[1]....
        /*002c*/ 	.word	0xffffffff


	//   ....[2]....
        /*0030*/ 	.word	0xffffffff


	//   ....[3]....
        /*0034*/ 	.word	0xffffffff


	//   ....[4]....
        /*0038*/ 	.word	0xffffffff


	//   ....[5]....
        /*003c*/ 	.word	0xffffffff


	//   ....[6]....
        /*0040*/ 	.word	0xffffffff


	//   ....[7]....
        /*0044*/ 	.word	0xffffffff


	//   ....[8]....
        /*0048*/ 	.word	0xffffffff


	//   ....[9]....
        /*004c*/ 	.word	0xffffffff


	//   ....[10]....
        /*0050*/ 	.word	0x05000052


	//   ....[11]....
        /*0054*/ 	.word	0x05000052


	//   ....[12]....
        /*0058*/ 	.word	0x05000052


	//   ....[13]....
        /*005c*/ 	.word	0x05000052


	//   ....[14]....
        /*0060*/ 	.word	0x05000052


	//   ....[15]....
        /*0064*/ 	.word	0x05000052


	//   ....[16]....
        /*0068*/ 	.word	0x05000052


	//   ....[17]....
        /*006c*/ 	.word	0x05000052


	//   ....[18]....
        /*0070*/ 	.word	0x05000052


	//   ....[19]....
        /*0074*/ 	.word	0x05000052


	//----- nvinfo : EIATTR_COOP_GROUP_INSTR_OFFSETS
	.align		4
.L_2826:
        /*0078*/ 	.byte	0x04, 0x28
        /*007a*/ 	.short	(.L_2828 - .L_2827)


	//   ....[0]....
.L_2827:
        /*007c*/ 	.word	0x00001840


	//   ....[1]....
        /*0080*/ 	.word	0x00001860


	//   ....[2]....
        /*0084*/ 	.word	0x00001880


	//   ....[3]....
        /*0088*/ 	.word	0x000018b0


	//   ....[4]....
        /*008c*/ 	.word	0x000018d0


	//   ....[5]....
        /*0090*/ 	.word	0x00001c10


	//   ....[6]....
        /*0094*/ 	.word	0x00001c30


	//   ....[7]....
        /*0098*/ 	.word	0x00001c50


	//   ....[8]....
        /*009c*/ 	.word	0x00001c70


	//   ....[9]....
        /*00a0*/ 	.word	0x00001c90


	//   ....[10]....
        /*00a4*/ 	.word	0x000027c0


	//   ....[11]....
        /*00a8*/ 	.word	0x00002860


	//   ....[12]....
        /*00ac*/ 	.word	0x000028d0


	//   ....[13]....
        /*00b0*/ 	.word	0x00002950


	//   ....[14]....
        /*00b4*/ 	.word	0x000029c0


	//   ....[15]....
        /*00b8*/ 	.word	0x00002d40


	//   ....[16]....
        /*00bc*/ 	.word	0x00002db0


	//   ....[17]....
        /*00c0*/ 	.word	0x00002e20


	//   ....[18]....
        /*00c4*/ 	.word	0x00002e90


	//   ....[19]....
        /*00c8*/ 	.word	0x00002f00


	//----- nvinfo : EIATTR_VRC_CTA_INIT_COUNT
	.align		4
.L_2828:
        /*00cc*/ 	.byte	0x02, 0x4a
	.zero		1
	.zero		1


	//----- nvinfo : EIATTR_EXIT_INSTR_OFFSETS
	.align		4
        /*00d0*/ 	.byte	0x04, 0x1c
        /*00d2*/ 	.short	(.L_2830 - .L_2829)


	//   ....[0]....
.L_2829:
        /*00d4*/ 	.word	0x00000580


	//   ....[1]....
        /*00d8*/ 	.word	0x00002750


	//----- nvinfo : EIATTR_MAX_THREADS
	.align		4
.L_2830:
        /*00dc*/ 	.byte	0x04, 0x05
        /*00de*/ 	.short	(.L_2832 - .L_2831)
.L_2831:
        /*00e0*/ 	.word	0x00000080
        /*00e4*/ 	.word	0x00000001
        /*00e8*/ 	.word	0x00000001


	//----- nvinfo : EIATTR_CRS_STACK_SIZE
	.align		4
.L_2832:
        /*00ec*/ 	.byte	0x04, 0x1e
        /*00ee*/ 	.short	(.L_2834 - .L_2833)
.L_2833:
        /*00f0*/ 	.word	0x00000000


	//----- nvinfo : EIATTR_CBANK_PARAM_SIZE
	.align		4
.L_2834:
        /*00f4*/ 	.byte	0x03, 0x19
        /*00f6*/ 	.short	0x00e8


	//----- nvinfo : EIATTR_PARAM_CBANK
	.align		4
        /*00f8*/ 	.byte	0x04, 0x0a
        /*00fa*/ 	.short	(.L_2836 - .L_2835)
	.align		4
.L_2835:
        /*00fc*/ 	.word	index@(.nv.constant0._ZN10layer_norm13ln_fwd_kernelINS_13Kernel_traitsI6__halfS2_fS2_fjLj768ELj1ELj4ELj1ELj16ENS_18Kernel_traits_baseILj768ES2_S2_fS2_fjLj128EEEEELb0ELb1ELb0ELb0EEEvNS_9FwdParamsE)
        /*0100*/ 	.short	0x0380
        /*0102*/ 	.short	0x00e8


	//----- nvinfo : EIATTR_SW_WAR
	.align		4
.L_2836:
        /*0104*/ 	.byte	0x04, 0x36
        /*0106*/ 	.short	(.L_2838 - .L_2837)
.L_2837:
        /*0108*/ 	.word	0x00000008
.L_2838:


//--------------------- .nv.info._ZN10layer_norm13ln_fwd_kernelINS_13Kernel_traitsI6__halfS2_fS2_fjLj768ELj1ELj4ELj1ELj16ENS_18Kernel_traits_baseILj768ES2_S2_fS2_fjLj128EEEEELb0ELb1ELb0ELb1EEEvNS_9FwdParamsE --------------------------
	.section	.nv.info._ZN10layer_norm13ln_fwd_kernelINS_13Kernel_traitsI6__halfS2_fS2_fjLj768ELj1ELj4ELj1ELj16ENS_18Kernel_traits_baseILj768ES2_S2_fS2_fjLj128EEEEELb0ELb1ELb0ELb1EEEvNS_9FwdParamsE,"",@"SHT_CUDA_INFO"
	.sectionflags	@""
	.align	4


	//----- nvinfo : EIATTR_CUDA_API_VERSION
	.align		4
        /*0000*/ 	.byte	0x04, 0x37
        /*0002*/ 	.short	(.L_2840 - .L_2839)
.L_2839:
        /*0004*/ 	.word	0x00000082


	//----- nvinfo : EIATTR_KPARAM_INFO
	.align		4
.L_2840:
        /*0008*/ 	.byte	0x04, 0x17
        /*000a*/ 	.short	(.L_2842 - .L_2841)
.L_2841:
        /*000c*/ 	.word	0x00000000
        /*0010*/ 	.short	0x0000
        /*0012*/ 	.short	0x0000
        /*0014*/ 	.byte	0x00, 0xf0, 0xa1, 0x03


	//----- nvinfo : EIATTR_SPARSE_MMA_MASK
	.align		4
.L_2842:
        /*0018*/ 	.byte	0x03, 0x50
        /*001a*/ 	.short	0x0000


	//----- nvinfo : EIATTR_MAXREG_COUNT
	.align		4
        /*001c*/ 	.byte	0x03, 0x1b
        /*001e*/ 	.short	0x00ff


	//----- nvinfo : EIATTR_MERCURY_ISA_VERSION
	.align		4
        /*0020*/ 	.byte	0x03, 0x5f
        /*0022*/ 	.short	0x0101


	//----- nvinfo : EIATTR_COOP_GROUP_MASK_REGIDS
	.align		4
        /*0024*/ 	.byte	0x04, 0x29
        /*0026*/ 	.short	(.L_2844 - .L_2843)


	//   ....[0]....
.L_2843:
        /*0028*/ 	.word	0xffffffff


	//   ....[1]....
        /*002c*/ 	.word	0xffffffff


	//   ....[2]....
        /*0030*/ 	.word	0xffffffff


	//   ....[3]....
        /*0034*/ 	.word	0xffffffff


	//   ....[4]....
        /*0038*/ 	.word	0xffffffff


	//   ....[5]....
        /*003c*/ 	.word	0xffffffff


	//   ....[6]....
        /*0040*/ 	.word	0xffffffff


	//   ....[7]....
        /*0044*/ 	.word	0xffffffff


	//   ....[8]....
        /*0048*/ 	.word	0xffffffff


	//   ....[9]....
        /*004c*/ 	.word	0xffffffff


	//   ....[10]....
        /*0050*/ 	.word	0x0500006a


	//   ....[11]....
        /*0054*/ 	.word	0x0500006a


	//   ....[12]....
        /*0058*/ 	.word	0x0500006a


	//   ....[13]....
        /*005c*/ 	.word	0x0500006a


	//   ....[14]....
        /*0060*/ 	.word	0x0500006a


	//   ....[15]....
        /*0064*/ 	.word	0x0500006a


	//   ....[16]....
        /*0068*/ 	.word	0x0500006a


	//   ....[17]....
        /*006c*/ 	.word	0x0500006a


	//   ....[18]....
        /*0070*/ 	.word	0x0500006a


	//   ....[19]....
        /*0074*/ 	.word	0x0500006a


	//----- nvinfo : EIATTR_COOP_GROUP_INSTR_OFFSETS
	.align		4
.L_2844:
        /*0078*/ 	.byte	0x04, 0x28
        /*007a*/ 	.short	(.L_2846 - .L_2845)


	//   ....[0]....
.L_2845:
        /*007c*/ 	.word	0x00001920


	//   ....[1]....
        /*0080*/ 	.word	0x00001940


	//   ....[2]....
        /*0084*/ 	.word	0x00001960


	//   ....[3]....
        /*0088*/ 	.word	0x00001980


	//   ....[4]....
        /*008c*/ 	.word	0x000019b0


	//   ....[5]....
        /*0090*/ 	.word	0x00001ce0


	//   ....[6]....
        /*0094*/ 	.word	0x00001d00


	//   ....[7]....
        /*0098*/ 	.word	0x00001d20


	//   ....[8]....
        /*009c*/ 	.word	0x00001d40


	//   ....[9]....
        /*00a0*/ 	.word	0x00001d60


	//   ....[10]....
        /*00a4*/ 	.word	0x000024a0


	//   ....[11]....
        /*00a8*/ 	.word	0x00002540


	//   ....[12]....
        /*00ac*/ 	.word	0x000025b0


	//   ....[13]....
        /*00b0*/ 	.word	0x00002620


	//   ....[14]....
        /*00b4*/ 	.word	0x000026a0


	//   ....[15]....
        /*00b8*/ 	.word	0x00002a20


	//   ....[16]....
        /*00bc*/ 	.word	0x00002a90


	//   ....[17]....
        /*00c0*/ 	.word	0x00002b00


	//   ....[18]....
        /*00c4*/ 	.word	0x00002b70


	//   ....[19]....
        /*00c8*/ 	.word	0x00002be0


	//----- nvinfo : EIATTR_VRC_CTA_INIT_COUNT
	.align		4
.L_2846:
        /*00cc*/ 	.byte	0x02, 0x4a
	.zero		1
	.zero		1


	//----- nvinfo : EIATTR_EXIT_INSTR_OFFSETS
	.align		4
        /*00d0*/ 	.byte	0x04, 0x1c
        /*00d2*/ 	.short	(.L_2848 - .L_2847)


	//   ....[0]....
.L_2847:
        /*00d4*/ 	.word	0x000004a0


	//   ....[1]....
        /*00d8*/ 	.word	0x00002430


	//----- nvinfo : EIATTR_MAX_THREADS
	.align		4
.L_2848:
        /*00dc*/ 	.byte	0x04, 0x05
        /*00de*/ 	.short	(.L_2850 - .L_2849)
.L_2849:
        /*00e0*/ 	.word	0x00000080
        /*00e4*/ 	.word	0x00000001
        /*00e8*/ 	.word	0x00000001


	//----- nvinfo : EIATTR_CRS_STACK_SIZE
	.align		4
.L_2850:
        /*00ec*/ 	.byte	0x04, 0x1e
        /*00ee*/ 	.short	(.L_2852 - .L_2851)
.L_2851:
        /*00f0*/ 	.word	0x00000000


	//----- nvinfo : EIATTR_CBANK_PARAM_SIZE
	.align		4
.L_2852:
        /*00f4*/ 	.byte	0x03, 0x19
        /*00f6*/ 	.short	0x00e8


	//----- nvinfo : EIATTR_PARAM_CBANK
	.align		4
        /*00f8*/ 	.byte	0x04, 0x0a
        /*00fa*/ 	.short	(.L_2854 - .L_2853)
	.align		4
.L_2853:
        /*00fc*/ 	.word	index@(.nv.constant0._ZN10layer_norm13ln_fwd_kernelINS_13Kernel_traitsI6__halfS2_fS2_fjLj768ELj1ELj4ELj1ELj16ENS_18Kernel_traits_baseILj768ES2_S2_fS2_fjLj128EEEEELb0ELb1ELb0ELb1EEEvNS_9FwdParamsE)
        /*0100*/ 	.short	0x0380
        /*0102*/ 	.short	0x00e8


	//----- nvinfo : EIATTR_SW_WAR
	.align		4
.L_2854:
        /*0104*/ 	.byte	0x04, 0x36
        /*0106*/ 	.short	(.L_2856 - .L_2855)
.L_2855:
        /*0108*/ 	.word	0x00000008
.L_2856:


//--------------------- .nv.info._ZN10layer_norm13ln_fwd_kernelINS_13Kernel_traitsI6__halfS2_fS2_fjLj768ELj1ELj4ELj1ELj16ENS_18Kernel_traits_baseILj768ES2_S2_fS2_fjLj128EEEEELb0ELb1ELb1ELb0EEEvNS_9FwdParamsE --------------------------
	.section	.nv.info._ZN10layer_norm13ln_fwd_kernelINS_13Kernel_traitsI6__halfS2_fS2_fjLj768ELj1ELj4ELj1ELj16ENS_18Kernel_traits_baseILj768ES2_S2_fS2_fjLj128EEEEELb0ELb1ELb1ELb0EEEvNS_9FwdParamsE,"",@"SHT_CUDA_INFO"
	.sectionflags	@""
	.align	4


	//----- nvinfo : EIATTR_CUDA_API_VERSION
	.align		4
        /*0000*/ 	.byte	0x04, 0x37
        /*0002*/ 	.short	(.L_2858 - .L_2857)
.L_2857:
        /*0004*/ 	.word	0x00000082


	//----- nvinfo : EIATTR_KPARAM_INFO
	.align		4
.L_2858:
        /*0008*/ 	.byte	0x04, 0x17
        /*000a*/ 	.short	(.L_2860 - .L_2859)
.L_2859:
        /*000c*/ 	.word	0x00000000
        /*0010*/ 	.short	0x0000
        /*0012*/ 	.short	0x0000
        /*0014*/ 	.byte	0x00, 0xf0, 0xa1, 0x03


	//----- nvinfo : EIATTR_SPARSE_MMA_MASK
	.align		4
.L_2860:
        /*0018*/ 	.byte	0x03, 0x50
        /*001a*/ 	.short	0x0000


	//----- nvinfo : EIATTR_MAXREG_COUNT
	.align		4
        /*001c*/ 	.byte	0x03, 0x1b
        /*001e*/ 	.short	0x00ff


	//----- nvinfo : EIATTR_MERCURY_ISA_VERSION
	.align		4
        /*0020*/ 	.byte	0x03, 0x5f
        /*0022*/ 	.short	0x0101


	//----- nvinfo : EIATTR_COOP_GROUP_MASK_REGIDS
	.align		4
        /*0024*/ 	.byte	0x04, 0x29
        /*0026*/ 	.short	(.L_2862 - .L_2861)


	//   ....[0]....
.L_2861:
        /*0028*/ 	.word	0xffffffff


	//   ....[1]....
        /*002c*/ 	.word	0xffffffff


	//   ....[2]....
        /*0030*/ 	.word	0xffffffff


	//   ....[3]....
        /*0034*/ 	.word	0xffffffff


	//   ....[4]....
        /*0038*/ 	.word	0xffffffff


	//   ....[5]....
        /*003c*/ 	.word	0xffffffff


	//   ....[6]....
        /*0040*/ 	.word	0xffffffff


	//   ....[7]....
        /*0044*/ 	.word	0xffffffff


	//   ....[8]....
        /*0048*/ 	.word	0xffffffff


	//   ....[9]....
        /*004c*/ 	.word	0xffffffff


	//   ....[10]....
        /*0050*/ 	.word	0x05000057


	//   ....[11]....
        /*0054*/ 	.word	0x05000057


	//   ....[12]....
        /*0058*/ 	.word	0x05000057


	//   ....[13]....
        /*005c*/ 	.word	0x05000057


	//   ....[14]....
        /*0060*/ 	.word	0x05000057


	//   ....[15]....
        /*0064*/ 	.word	0x05000057


	//   ....[16]....
        /*0068*/ 	.word	0x05000057


	//   ....[17]....
        /*006c*/ 	.word	0x05000057


	//   ....[18]....
        /*0070*/ 	.word	0x05000057


	//   ....[19]....
        /*0074*/ 	.word	0x05000057


	//----- nvinfo : EIATTR_COOP_GROUP_INSTR_OFFSETS
	.align		4
.L_2862:
        /*0078*/ 	.byte	0x04, 0x28
        /*007a*/ 	.short	(.L_2864 - .L_2863)


	//   ....[0]....
.L_2863:
        /*007c*/ 	.word	0x00001ef0


	//   ....[1]....
        /*0080*/ 	.word	0x00001f20


	//   ....[2]....
        /*0084*/ 	.word	0x00001f40


	//   ....[3]....
        /*0088*/ 	.word	0x00001f60


	//   ....[4]....
        /*008c*/ 	.word	0x00001f80


	//   ....[5]....
        /*0090*/ 	.word	0x000022c0


	//   ....[6]....
        /*0094*/ 	.word	0x000022e0


	//   ....[7]....
        /*0098*/ 	.word	0x00002300


	//   ....[8]....
        /*009c*/ 	.word	0x00002320


	//   ....[9]....
        /*00a0*/ 	.word	0x00002340


	//   ....[10]....
        /*00a4*/ 	.word	0x00002ed0


	//   ....[11]....
        /*00a8*/ 	.word	0x00002f80


	//   ....[12]....
        /*00ac*/ 	.word	0x00002ff0


	//   ....[13]....
        /*00b0*/ 	.word	0x00003060


	//   ....[14]....
        /*00b4*/ 	.word	0x000030d0


	//   ....[15]....
        /*00b8*/ 	.word	0x00003460


	//   ....[16]....
        /*00bc*/ 	.word	0x000034d0


	//   ....[17]....
        /*00c0*/ 	.word	0x00003540


	//   ....[18]....
        /*00c4*/ 	.word	0x000035b0


	//   ....[19]....
        /*00c8*/ 	.word	0x00003620


	//----- nvinfo : EIATTR_VRC_CTA_INIT_COUNT
	.align		4
.L_2864:
        /*00cc*/ 	.byte	0x02, 0x4a
	.zero		1
	.zero		1


	//----- nvinfo : EIATTR_EXIT_INSTR_OFFSETS
	.align		4
        /*00d0*/ 	.byte	0x04, 0x1c
        /*00d2*/ 	.short	(.L_2866 - .L_2865)


	//   ....[0]....
.L_2865:
        /*00d4*/ 	.word	0x000005c0


	//   ....[1]....
        /*00d8*/ 	.word	0x00002e60


	//----- nvinfo : EIATTR_MAX_THREADS
	.align		4
.L_2866:
        /*00dc*/ 	.byte	0x04, 0x05
        /*00de*/ 	.short	(.L_2868 - .L_2867)
.L_2867:
        /*00e0*/ 	.word	0x00000080
        /*00e4*/ 	.word	0x00000001
        /*00e8*/ 	.word	0x00000001


	//----- nvinfo : EIATTR_CRS_STACK_SIZE
	.align		4
.L_2868:
        /*00ec*/ 	.byte	0x04, 0x1e
        /*00ee*/ 	.short	(.L_2870 - .L_2869)
.L_2869:
        /*00f0*/ 	.word	0x00000000


	//----- nvinfo : EIATTR_CBANK_PARAM_SIZE
	.align		4
.L_2870:
        /*00f4*/ 	.byte	0x03, 0x19
        /*00f6*/ 	.short	0x00e8


	//----- nvinfo : EIATTR_PARAM_CBANK
	.align		4
        /*00f8*/ 	.byte	0x04, 0x0a
        /*00fa*/ 	.short	(.L_2872 - .L_2871)
	.align		4
.L_2871:
        /*00fc*/ 	.word	index@(.nv.constant0._ZN10layer_norm13ln_fwd_kernelINS_13Kernel_traitsI6__halfS2_fS2_fjLj768ELj1ELj4ELj1ELj16ENS_18Kernel_traits_baseILj768ES2_S2_fS2_fjLj128EEEEELb0ELb1ELb1ELb0EEEvNS_9FwdParamsE)
        /*0100*/ 	.short	0x0380
        /*0102*/ 	.short	0x00e8


	//----- nvinfo : EIATTR_SW_WAR
	.align		4
.L_2872:
        /*0104*/ 	.byte	0x04, 0x36
        /*0106*/ 	.short	(.L_2874 - .L_2873)
.L_2873:
        /*0108*/ 	.word	0x00000008
.L_2874:


//--------------------- .nv.info._ZN10layer_norm13ln_fwd_kernelINS_13Kernel_traitsI6__halfS2_fS2_fjLj768ELj1ELj4ELj1ELj16ENS_18Kernel_traits_baseILj768ES2_S2_fS2_fjLj128EEEEELb0ELb1ELb1ELb1EEEvNS_9FwdParamsE --------------------------
	.section	.nv.info._ZN10layer_norm13ln_fwd_kernelINS_13Kernel_traitsI6__halfS2_fS2_fjLj768ELj1ELj4ELj1ELj16ENS_18Kernel_traits_baseILj768ES2_S2_fS2_fjLj128EEEEELb0ELb1ELb1ELb1EEEvNS_9FwdParamsE,"",@"SHT_CUDA_INFO"
	.sectionflags	@""
	.align	4


	//----- nvinfo : EIATTR_CUDA_API_VERSION
	.align		4
        /*0000*/ 	.byte	0x04, 0x37
        /*0002*/ 	.short	(.L_2876 - .L_2875)
.L_2875:
        /*0004*/ 	.word	0x00000082


	//----- nvinfo : EIATTR_KPARAM_INFO
	.align		4
.L_2876:
        /*0008*/ 	.byte	0x04, 0x17
        /*000a*/ 	.short	(.L_2878 - .L_2877)
.L_2877:
        /*000c*/ 	.word	0x00000000
        /*0010*/ 	.short	0x0000
        /*0012*/ 	.short	0x0000
        /*0014*/ 	.byte	0x00, 0xf0, 0xa1, 0x03


	//----- nvinfo : EIATTR_SPARSE_MMA_MASK
	.align		4
.L_2878:
        /*0018*/ 	.byte	0x03, 0x50
        /*001a*/ 	.short	0x0000


	//----- nvinfo : EIATTR_MAXREG_COUNT
	.align		4
        /*001c*/ 	.byte	0x03, 0x1b
        /*001e*/ 	.short	0x00ff


	//----- nvinfo : EIATTR_MERCURY_ISA_VERSION
	.align		4
        /*0020*/ 	.byte	0x03, 0x5f
        /*0022*/ 	.short	0x0101


	//----- nvinfo : EIATTR_COOP_GROUP_MASK_REGIDS
	.align		4
        /*0024*/ 	.byte	0x04, 0x29
        /*0026*/ 	.short	(.L_2880 - .L_2879)


	//   ....[0]....
.L_2879:
        /*0028*/ 	.word	0xffffffff


	//   ....[1]....
        /*002c*/ 	.word	0xffffffff


	//   ....[2]....
        /*0030*/ 	.word	0xffffffff


	//   ....[3]....
        /*0034*/ 	.word	0xffffffff


	//   ....[4]....
        /*0038*/ 	.word	0xffffffff


	//   ....[5]....
        /*003c*/ 	.word	0xffffffff


	//   ....[6]....
        /*0040*/ 	.word	0xffffffff


	//   ....[7]....
        /*0044*/ 	.word	0xffffffff


	//   ....[8]....
        /*0048*/ 	.word	0xffffffff


	//   ....[9]....
        /*004c*/ 	.word	0xffffffff


	//   ....[10]....
        /*0050*/ 	.word	0x05000056


	//   ....[11]....
        /*0054*/ 	.word	0x05000056


	//   ....[12]....
        /*0058*/ 	.word	0x05000056


	//   ....[13]....
        /*005c*/ 	.word	0x05000056


	//   ....[14]....
        /*0060*/ 	.word	0x05000056


	//   ....[15]....
        /*0064*/ 	.word	0x05000056


	//   ....[16]....
        /*0068*/ 	.word	0x05000056


	//   ....[17]....
        /*006c*/ 	.word	0x05000056


	//   ....[18]....
        /*0070*/ 	.word	0x05000056


	//   ....[19]....
        /*0074*/ 	.word	0x05000056


	//----- nvinfo : EIATTR_COOP_GROUP_INSTR_OFFSETS
	.align		4
.L_2880:
        /*0078*/ 	.byte	0x04, 0x28
        /*007a*/ 	.short	(.L_2882 - .L_2881)


	//   ....[0]....
.L_2881:
        /*007c*/ 	.word	0x00001cf0


	//   ....[1]....
        /*0080*/ 	.word	0x00001d10


	//   ....[2]....
        /*0084*/ 	.word	0x00001d30


	//   ....[3]....
        /*0088*/ 	.word	0x00001d50


	//   ....[4]....
        /*008c*/ 	.word	0x00001d80


	//   ....[5]....
        /*0090*/ 	.word	0x000020b0


	//   ....[6]....
        /*0094*/ 	.word	0x000020d0


	//   ....[7]....
        /*0098*/ 	.word	0x000020f0


	//   ....[8]....
        /*009c*/ 	.word	0x00002110


	//   ....[9]....
        /*00a0*/ 	.word	0x00002130


	//   ....[10]....
        /*00a4*/ 	.word	0x00002c30


	//   ....[11]....
        /*00a8*/ 	.word	0x00002cd0


	//   ....[12]....
        /*00ac*/ 	.word	0x00002d40


	//   ....[13]....
        /*00b0*/ 	.word	0x00002db0


	//   ....[14]....
        /*00b4*/ 	.word	0x00002e30


	//   ....[15]....
        /*00b8*/ 	.word	0x000031b0


	//   ....[16]....
        /*00bc*/ 	.word	0x00003220


	//   ....[17]....
        /*00c0*/ 	.word	0x00003290


	//   ....[18]....
        /*00c4*/ 	.word	0x00003300


	//   ....[19]....
        /*00c8*/ 	.word	0x00003370


	//----- nvinfo : EIATTR_VRC_CTA_INIT_COUNT
	.align		4
.L_2882:
        /*00cc*/ 	.byte	0x02, 0x4a
	.zero		1
	.zero		1


	//----- nvinfo : EIATTR_EXIT_INSTR_OFFSETS
	.align		4
        /*00d0*/ 	.byte	0x04, 0x1c
        /*00d2*/ 	.short	(.L_2884 - .L_2883)


	//   ....[0]....
.L_2883:
        /*00d4*/ 	.word	0x00000560


	//   ....[1]....
        /*00d8*/ 	.word	0x00002bc0


	//----- nvinfo : EIATTR_MAX_THREADS
	.align		4
.L_2884:
        /*00dc*/ 	.byte	0x04, 0x05
        /*00de*/ 	.short	(.L_2886 - .L_2885)
.L_2885:
        /*00e0*/ 	.word	0x00000080
        /*00e4*/ 	.word	0x00000001
        /*00e8*/ 	.word	0x00000001


	//----- nvinfo : EIATTR_CRS_STACK_SIZE
	.align		4
.L_2886:
        /*00ec*/ 	.byte	0x04, 0x1e
        /*00ee*/ 	.short	(.L_2888 - .L_2887)
.L_2887:
        /*00f0*/ 	.word	0x00000000


	//----- nvinfo : EIATTR_CBANK_PARAM_SIZE
	.align		4
.L_2888:
        /*00f4*/ 	.byte	0x03, 0x19
        /*00f6*/ 	.short	0x00e8


	//----- nvinfo : EIATTR_PARAM_CBANK
	.align		4
        /*00f8*/ 	.byte	0x04, 0x0a
        /*00fa*/ 	.short	(.L_2890 - .L_2889)
	.align		4
.L_2889:
        /*00fc*/ 	.word	index@(.nv.constant0._ZN10layer_norm13ln_fwd_kernelINS_13Kernel_traitsI6__halfS2_fS2_fjLj768ELj1ELj4ELj1ELj16ENS_18Kernel_traits_baseILj768ES2_S2_fS2_fjLj128EEEEELb0ELb1ELb1ELb1EEEvNS_9FwdParamsE)
        /*0100*/ 	.short	0x0380
        /*0102*/ 	.short	0x00e8


	//----- nvinfo : EIATTR_SW_WAR
	.align		4
.L_2890:
        /*0104*/ 	.byte	0x04, 0x36
        /*0106*/ 	.short	(.L_2892 - .L_2891)
.L_2891:
        /*0108*/ 	.word	0x00000008
.L_2892:


//--------------------- .nv.info._ZN10layer_norm13ln_fwd_kernelINS_13Kernel_traitsI6__halfS2_fS2_fjLj768ELj1ELj4ELj1ELj16ENS_18Kernel_traits_baseILj768ES2_S2_fS2_fjLj128EEEEELb1ELb0ELb0ELb0EEEvNS_9FwdParamsE --------------------------
	.section	.nv.info._ZN10layer_norm13ln_fwd_kernelINS_13Kernel_traitsI6__halfS2_fS2_fjLj768ELj1ELj4ELj1ELj16ENS_18Kernel_traits_baseILj768ES2_S2_fS2_fjLj128EEEEELb1ELb0ELb0ELb0EEEvNS_9FwdParamsE,"",@"SHT_CUDA_INFO"
	.sectionflags	@""
	.align	4


	//----- nvinfo : EIATTR_CUDA_API_VERSION
	.align		4
        /*0000*/ 	.byte	0x04, 0x37
        /*0002*/ 	.short	(.L_2894 - .L_2893)
.L_2893:
        /*0004*/ 	.word	0x00000082


	//----- nvinfo : EIATTR_KPARAM_INFO
	.align		4
.L_2894:
        /*0008*/ 	.byte	0x04, 0x17
        /*000a*/ 	.short	(.L_2896 - .L_2895)
.L_2895:
        /*000c*/ 	.word	0x00000000
        /*0010*/ 	.short	0x0000
        /*0012*/ 	.short	0x0000
        /*0014*/ 	.byte	0x00, 0xf0, 0xa1, 0x03


	//----- nvinfo : EIATTR_SPARSE_MMA_MASK
	.align		4
.L_2896:
        /*0018*/ 	.byte	0x03, 0x50
        /*001a*/ 	.short	0x0000


	//----- nvinfo : EIATTR_MAXREG_COUNT
	.align		4
        /*001c*/ 	.byte	0x03, 0x1b
        /*001e*/ 	.short	0x00ff


	//----- nvinfo : EIATTR_MERCURY_ISA_VERSION
	.align		4
        /*0020*/ 	.byte	0x03, 0x5f
        /*0022*/ 	.short	0x0101


	//----- nvinfo : EIATTR_COOP_GROUP_MASK_REGIDS
	.align		4
        /*0024*/ 	.byte	0x04, 0x29
        /*0026*/ 	.short	(.L_2898 - .L_2897)


	//   ....[0]....
.L_2897:
        /*0028*/ 	.word	0xffffffff


	//   ....[1]....
        /*002c*/ 	.word	0xffffffff


	//   ....[2]....
        /*0030*/ 	.word	0xffffffff


	//   ....[3]....
        /*0034*/ 	.word	0xffffffff


	//   ....[4]....
        /*0038*/ 	.word	0xffffffff


	//   ....[5]....
        /*003c*/ 	.word	0xffffffff


	//   ....[6]....
        /*0040*/ 	.word	0xffffffff


	//   ....[7]....
        /*0044*/ 	.word	0xffffffff


	//   ....[8]....
        /*0048*/ 	.word	0xffffffff


	//   ....[9]....
        /*004c*/ 	.word	0xffffffff


	//   ....[10]....
        /*0050*/ 	.word	0x05000046


	//   ....[11]....
        /*0054*/ 	.word	0x05000046


	//   ....[12]....
        /*0058*/ 	.word	0x05000046


	//   ....[13]....
        /*005c*/ 	.word	0x05000046


	//   ....[14]....
        /*0060*/ 	.word	0x05000046


	//   ....[15]....
        /*0064*/ 	.word	0x05000046


	//   ....[16]....
        /*0068*/ 	.word	0x05000046


	//   ....[17]....
        /*006c*/ 	.word	0x05000046


	//   ....[18]....
        /*0070*/ 	.word	0x05000046


	//   ....[19]....
        /*0074*/ 	.word	0x05000046


	//----- nvinfo : EIATTR_COOP_GROUP_INSTR_OFFSETS
	.align		4
.L_2898:
        /*0078*/ 	.byte	0x04, 0x28
        /*007a*/ 	.short	(.L_2900 - .L_2899)


	//   ....[0]....
.L_2899:
        /*007c*/ 	.word	0x00010590


	//   ....[1]....
        /*0080*/ 	.word	0x000105b0


	//   ....[2]....
        /*0084*/ 	.word	0x000105d0


	//   ....[3]....
        /*0088*/ 	.word	0x000105f0


	//   ....[4]....
        /*008c*/ 	.word	0x00010620


	//   ....[5]....
        /*0090*/ 	.word	0x00010960


	//   ....[6]....
        /*0094*/ 	.word	0x00010980


	//   ....[7]....
        /*0098*/ 	.word	0x000109a0


	//   ....[8]....
        /*009c*/ 	.word	0x000109c0


	//   ....[9]....
        /*00a0*/ 	.word	0x000109e0


	//   ....[10]....
        /*00a4*/ 	.word	0x00011530


	//   ....[11]....
        /*00a8*/ 	.word	0x000115d0


	//   ....[12]....
        /*00ac*/ 	.word	0x00011640


	//   ....[13]....
        /*00b0*/ 	.word	0x000116b0


	//   ....[14]....
        /*00b4*/ 	.word	0x00011730


	//   ....[15]....
        /*00b8*/ 	.word	0x00011ac0


	//   ....[16]....
        /*00bc*/ 	.word	0x00011b30


	//   ....[17]....
        /*00c0*/ 	.word	0x00011ba0


	//   ....[18]....
        /*00c4*/ 	.word	0x00011c10


	//   ....[19]....
        /*00c8*/ 	.word	0x00011c80


	//----- nvinfo : EIATTR_VRC_CTA_INIT_COUNT
	.align		4
.L_2900:
        /*00cc*/ 	.byte	0x02, 0x4a
	.zero		1
	.zero		1


	//----- nvinfo : EIATTR_EXIT_INSTR_OFFSETS
	.align		4
        /*00d0*/ 	.byte	0x04, 0x1c
        /*00d2*/ 	.short	(.L_2902 - .L_2901)


	//   ....[0]....
.L_2901:
        /*00d4*/ 	.word	0x000006a0


	//   ....[1]....
        /*00d8*/ 	.word	0x000114c0


	//----- nvinfo : EIATTR_INDIRECT_BRANCH_TARGETS
	.align		4
.L_2902:
        /*00dc*/ 	.byte	0x04, 0x34
        /*00de*/ 	.short	(.L_2904 - .L_2903)


	//   ....[0]....
.L_2903:
        /*00e0*/ 	.word	.L_x_28638@srel
        /*00e4*/ 	.short	0x0
        /*00e6*/ 	.short	0x0
        /*00e8*/ 	.word	0x3
        /*00ec*/ 	.word	.L_x_28639@srel
        /*00f0*/ 	.word	.L_x_28640@srel
        /*00f4*/ 	.word	.L_x_28641@srel


	//----- nvinfo : EIATTR_MAX_THREADS
	.align		4
.L_2904:
        /*00f8*/ 	.byte	0x04, 0x05
        /*00fa*/ 	.short	(.L_2906 - .L_2905)
.L_2905:
        /*00fc*/ 	.word	0x00000080
        /*0100*/ 	.word	0x00000001
        /*0104*/ 	.word	0x00000001


	//----- nvinfo : EIATTR_CRS_STACK_SIZE
	.align		4
.L_2906:
        /*0108*/ 	.byte	0x04, 0x1e
        /*010a*/ 	.short	(.L_2908 - .L_2907)
.L_2907:
        /*010c*/ 	.word	0x00000000


	//----- nvinfo : EIATTR_CBANK_PARAM_SIZE
	.align		4
.L_2908:
        /*0110*/ 	.byte	0x03, 0x19
        /*0112*/ 	.short	0x00e8


	//----- nvinfo : EIATTR_PARAM_CBANK
	.align		4
        /*0114*/ 	.byte	0x04, 0x0a
        /*0116*/ 	.short	(.L_2910 - .L_2909)
	.align		4
.L_2909:
        /*0118*/ 	.word	index@(.nv.constant0._ZN10layer_norm13ln_fwd_kernelINS_13Kernel_traitsI6__halfS2_fS2_fjLj768ELj1ELj4ELj1ELj16ENS_18Kernel_traits_baseILj768ES2_S2_fS2_fjLj128EEEEELb1ELb0ELb0ELb0EEEvNS_9FwdParamsE)
        /*011c*/ 	.short	0x0380
        /*011e*/ 	.short	0x00e8


	//----- nvinfo : EIATTR_SW_WAR
	.align		4
.L_2910:
        /*0120*/ 	.byte	0x04, 0x36
        /*0122*/ 	.short	(.L_2912 - .L_2911)
.L_2911:
        /*0124*/ 	.word	0x00000008
.L_2912:


//--------------------- .nv.info._ZN10layer_norm13ln_fwd_kernelINS_13Kernel_traitsI6__halfS2_fS2_fjLj768ELj1ELj4ELj1ELj16ENS_18Kernel_traits_baseILj768ES2_S2_fS2_fjLj128EEEEELb1ELb0ELb0ELb1EEEvNS_9FwdParamsE --------------------------
	.section	.nv.info._ZN10layer_norm13ln_fwd_kernelINS_13Kernel_traitsI6__halfS2_fS2_fjLj768ELj1ELj4ELj1ELj16ENS_18Kernel_traits_baseILj768ES2_S2_fS2_fjLj128EEEEELb1ELb0ELb0ELb1EEEvNS_9FwdParamsE,"",@"SHT_CUDA_INFO"
	.sectionflags	@""
	.align	4


	//----- nvinfo : EIATTR_CUDA_API_VERSION
	.align		4
        /*0000*/ 	.byte	0x04, 0x37
        /*0002*/ 	.short	(.L_2914 - .L_2913)
.L_2913:
        /*0004*/ 	.word	0x00000082


	//----- nvinfo : EIATTR_KPARAM_INFO
	.align		4
.L_2914:
        /*0008*/ 	.byte	0x04, 0x17
        /*000a*/ 	.short	(.L_2916 - .L_2915)
.L_2915:
        /*000c*/ 	.word	0x00000000
        /*0010*/ 	.short	0x0000
        /*0012*/ 	.short	0x0000
        /*0014*/ 	.byte	0x00, 0xf0, 0xa1, 0x03


	//----- nvinfo : EIATTR_SPARSE_MMA_MASK
	.align		4
.L_2916:
        /*0018*/ 	.byte	0x03, 0x50
        /*001a*/ 	.short	0x0000


	//----- nvinfo : EIATTR_MAXREG_COUNT
	.align		4
        /*001c*/ 	.byte	0x03, 0x1b
        /*001e*/ 	.short	0x00ff


	//----- nvinfo : EIATTR_MERCURY_ISA_VERSION
	.align		4
        /*0020*/ 	.byte	0x03, 0x5f
        /*0022*/ 	.short	0x0101


	//----- nvinfo : EIATTR_COOP_GROUP_MASK_REGIDS
	.align		4
        /*0024*/ 	.byte	0x04, 0x29
        /*0026*/ 	.short	(.L_2918 - .L_2917)


	//   ....[0]....
.L_2917:
        /*0028*/ 	.word	0xffffffff


	//   ....[1]....
        /*002c*/ 	.word	0xffffffff


	//   ....[2]....
        /*0030*/ 	.word	0xffffffff


	//   ....[3]....
        /*0034*/ 	.word	0xffffffff


	//   ....[4]....
        /*0038*/ 	.word	0xffffffff


	//   ....[5]....
        /*003c*/ 	.word	0xffffffff


	//   ....[6]....
        /*0040*/ 	.word	0xffffffff


	//   ....[7]....
        /*0044*/ 	.word	0xffffffff


	//   ....[8]....
        /*0048*/ 	.word	0xffffffff


	//   ....[9]....
        /*004c*/ 	.word	0xffffffff


	//   ....[10]....
        /*0050*/ 	.word	0x0500005c


	//   ....[11]....
        /*0054*/ 	.word	0x0500005c


	//   ....[12]....
        /*0058*/ 	.word	0x0500005c


	//   ....[13]....
        /*005c*/ 	.word	0x0500005c


	//   ....[14]....
        /*0060*/ 	.word	0x0500005c


	//   ....[15]....
        /*0064*/ 	.word	0x0500005c


	//   ....[16]....
        /*0068*/ 	.word	0x0500005c


	//   ....[17]....
        /*006c*/ 	.word	0x0500005c


	//   ....[18]....
        /*0070*/ 	.word	0x0500005c


	//   ....[19]....
        /*0074*/ 	.word	0x0500005c


	//----- nvinfo : EIATTR_COOP_GROUP_INSTR_OFFSETS
	.align		4
.L_2918:
        /*0078*/ 	.byte	0x04, 0x28
        /*007a*/ 	.short	(.L_2920 - .L_2919)


	//   ....[0]....
.L_2919:
        /*007c*/ 	.word	0x00010550


	//   ....[1]....
        /*0080*/ 	.word	0x00010570


	//   ....[2]....
        /*0084*/ 	.word	0x00010590


	//   ....[3]....
        /*0088*/ 	.word	0x000105b0


	//   ....[4]....
        /*008c*/ 	.word	0x000105e0


	//   ....[5]....
        /*0090*/ 	.word	0x00010910


	//   ....[6]....
        /*0094*/ 	.word	0x00010930


	//   ....[7]....
        /*0098*/ 	.word	0x00010950


	//   ....[8]....
        /*009c*/ 	.word	0x00010970


	//   ....[9]....
        /*00a0*/ 	.word	0x00010990


	//   ....[10]....
        /*00a4*/ 	.word	0x00011100


	//   ....[11]....
        /*00a8*/ 	.word	0x000111a0


	//   ....[12]....
        /*00ac*/ 	.word	0x00011210


	//   ....[13]....
        /*00b0*/ 	.word	0x00011280


	//   ....[14]....
        /*00b4*/ 	.word	0x00011300


	//   ....[15]....
        /*00b8*/ 	.word	0x00011680


	//   ....[16]....
        /*00bc*/ 	.word	0x000116f0


	//   ....[17]....
        /*00c0*/ 	.word	0x00011760


	//   ....[18]....
        /*00c4*/ 	.word	0x000117d0


	//   ....[19]....
        /*00c8*/ 	.word	0x00011840


	//----- nvinfo : EIATTR_VRC_CTA_INIT_COUNT
	.align		4
.L_2920:
        /*00cc*/ 	.byte	0x02, 0x4a
	.zero		1
	.zero		1


	//----- nvinfo : EIATTR_EXIT_INSTR_OFFSETS
	.align		4
        /*00d0*/ 	.byte	0x04, 0x1c
        /*00d2*/ 	.short	(.L_2922 - .L_2921)


	//   ....[0]....
.L_2921:
        /*00d4*/ 	.word	0x00000270


	//   ....[1]....
        /*00d8*/ 	.word	0x00011090


	//----- nvinfo : EIATTR_INDIRECT_BRANCH_TARGETS
	.align		4
.L_2922:
        /*00dc*/ 	.byte	0x04, 0x34
        /*00de*/ 	.short	(.L_2924 - .L_2923)


	//   ....[0]....
.L_2923:
        /*00e0*/ 	.word	.L_x_28642@srel
        /*00e4*/ 	.short	0x0
        /*00e6*/ 	.short	0x0
        /*00e8*/ 	.word	0x3
        /*00ec*/ 	.word	.L_x_28643@srel
        /*00f0*/ 	.word	.L_x_28644@srel
        /*00f4*/ 	.word	.L_x_28645@srel


	//----- nvinfo : EIATTR_MAX_THREADS
	.align		4
.L_2924:
        /*00f8*/ 	.byte	0x04, 0x05
        /*00fa*/ 	.short	(.L_2926 - .L_2925)
.L_2925:
        /*00fc*/ 	.word	0x00000080
        /*0100*/ 	.word	0x00000001
        /*0104*/ 	.word	0x00000001


	//----- nvinfo : EIATTR_CRS_STACK_SIZE
	.align		4
.L_2926:
        /*0108*/ 	.byte	0x04, 0x1e
        /*010a*/ 	.short	(.L_2928 - .L_2927)
.L_2927:
        /*010c*/ 	.word	0x00000000


	//----- nvinfo : EIATTR_CBANK_PARAM_SIZE
	.align		4
.L_2928:
        /*0110*/ 	.byte	0x03, 0x19
        /*0112*/ 	.short	0x00e8


	//----- nvinfo : EIATTR_PARAM_CBANK
	.align		4
        /*0114*/ 	.byte	0x04, 0x0a
        /*0116*/ 	.short	(.L_2930 - .L_2929)
	.align		4
.L_2929:
        /*0118*/ 	.word	index@(.nv.constant0._ZN10layer_norm13ln_fwd_kernelINS_13Kernel_traitsI6__halfS2_fS2_fjLj768ELj1ELj4ELj1ELj16ENS_18Kernel_traits_baseILj768ES2_S2_fS2_fjLj128EEEEELb1ELb0ELb0ELb1EEEvNS_9FwdParamsE)
        /*011c*/ 	.short	0x0380
        /*011e*/ 	.short	0x00e8


	//----- nvinfo : EIATTR_SW_WAR
	.align		4
.L_2930:
        /*0120*/ 	.byte	0x04, 0x36
        /*0122*/ 	.short	(.L_2932 - .L_2931)
.L_2931:
        /*0124*/ 	.word	0x00000008
.L_2932:


//--------------------- .nv.info._ZN10layer_norm13ln_fwd_kernelINS_13Kernel_traitsI6__halfS2_fS2_fjLj768ELj1ELj4ELj1ELj16ENS_18Kernel_traits_baseILj768ES2_S2_fS2_fjLj128EEEEELb1ELb0ELb1ELb0EEEvNS_9FwdParamsE --------------------------
	.section	.nv.info._ZN10layer_norm13ln_fwd_kernelINS_13Kernel_traitsI6__halfS2_fS2_fjLj768ELj1ELj4ELj1ELj16ENS_18Kernel_traits_baseILj768ES2_S2_fS2_fjLj128EEEEELb1ELb0ELb1ELb0EEEvNS_9FwdParamsE,"",@"SHT_CUDA_INFO"
	.sectionflags	@""
	.align	4


	//----- nvinfo : EIATTR_CUDA_API_VERSION
	.align		4
        /*0000*/ 	.byte	0x04, 0x37
        /*0002*/ 	.short	(.L_2934 - .L_2933)
.L_2933:
        /*0004*/ 	.word	0x00000082


	//----- nvinfo : EIATTR_KPARAM_INFO
	.align		4
.L_2934:
        /*0008*/ 	.byte	0x04, 0x17
        /*000a*/ 	.short	(.L_2936 - .L_2935)
.L_2935:
        /*000c*/ 	.word	0x00000000
        /*0010*/ 	.short	0x0000
        /*0012*/ 	.short	0x0000
        /*0014*/ 	.byte	0x00, 0xf0, 0xa1, 0x03


	//----- nvinfo : EIATTR_SPARSE_MMA_MASK
	.align		4
.L_2936:
        /*0018*/ 	.byte	0x03, 0x50
        /*001a*/ 	.short	0x0000


	//----- nvinfo : EIATTR_MAXREG_COUNT
	.align		4
        /*001c*/ 	.byte	0x03, 0x1b
        /*001e*/ 	.short	0x00ff


	//----- nvinfo : EIATTR_MERCURY_ISA_VERSION
	.align		4
        /*0020*/ 	.byte	0x03, 0x5f
        /*0022*/ 	.short	0x0101


	//----- nvinfo : EIATTR_COOP_GROUP_MASK_REGIDS
	.align		4
        /*0024*/ 	.byte	0x04, 0x29
        /*0026*/ 	.short	(.L_2938 - .L_2937)


	//   ....[0]....
.L_2937:
        /*0028*/ 	.word	0xffffffff


	//   ....[1]....
        /*002c*/ 	.word	0xffffffff


	//   ....[2]....
        /*0030*/ 	.word	0xffffffff


	//   ....[3]....
        /*0034*/ 	.word	0xffffffff


	//   ....[4]....
        /*0038*/ 	.word	0xffffffff


	//   ....[5]....
        /*003c*/ 	.word	0xffffffff


	//   ....[6]....
        /*0040*/ 	.word	0xffffffff


	//   ....[7]....
        /*0044*/ 	.word	0xffffffff


	//   ....[8]....
        /*0048*/ 	.word	0xffffffff


	//   ....[9]....
        /*004c*/ 	.word	0xffffffff


	//   ....[10]....
        /*0050*/ 	.word	0x05000054


	//   ....[11]....
        /*0054*/ 	.word	0x05000054


	//   ....[12]....
        /*0058*/ 	.word	0x05000054


	//   ....[13]....
        /*005c*/ 	.word	0x05000054


	//   ....[14]....
        /*0060*/ 	.word	0x05000054


	//   ....[15]....
        /*0064*/ 	.word	0x05000054


	//   ....[16]....
        /*0068*/ 	.word	0x05000054


	//   ....[17]....
        /*006c*/ 	.word	0x05000054


	//   ....[18]....
        /*0070*/ 	.word	0x05000054


	//   ....[19]....
        /*0074*/ 	.word	0x05000054


	//----- nvinfo : EIATTR_COOP_GROUP_INSTR_OFFSETS
	.align		4
.L_2938:
        /*0078*/ 	.byte	0x04, 0x28
        /*007a*/ 	.short	(.L_2940 - .L_2939)


	//   ....[0]....
.L_2939:
        /*007c*/ 	.word	0x00012300


	//   ....[1]....
        /*0080*/ 	.word	0x00012320


	//   ....[2]....
        /*0084*/ 	.word	0x00012340


	//   ....[3]....
        /*0088*/ 	.word	0x00012360


	//   ....[4]....
        /*008c*/ 	.word	0x00012390


	//   ....[5]....
        /*0090*/ 	.word	0x000126d0


	//   ....[6]....
        /*0094*/ 	.word	0x000126f0


	//   ....[7]....
        /*0098*/ 	.word	0x00012710


	//   ....[8]....
        /*009c*/ 	.word	0x00012730


	//   ....[9]....
        /*00a0*/ 	.word	0x00012750


	//   ....[10]....
        /*00a4*/ 	.word	0x00013300


	//   ....[11]....
        /*00a8*/ 	.word	0x000133a0


	//   ....[12]....
        /*00ac*/ 	.word	0x00013410


	//   ....[13]....
        /*00b0*/ 	.word	0x00013480


	//   ....[14]....
        /*00b4*/ 	.word	0x00013500


	//   ....[15]....
        /*00b8*/ 	.word	0x00013890


	//   ....[16]....
        /*00bc*/ 	.word	0x00013900


	//   ....[17]....
        /*00c0*/ 	.word	0x00013970


	//   ....[18]....
        /*00c4*/ 	.word	0x000139e0


	//   ....[19]....
        /*00c8*/ 	.word	0x00013a50


	//----- nvinfo : EIATTR_VRC_CTA_INIT_COUNT
	.align		4
.L_2940:
        /*00cc*/ 	.byte	0x02, 0x4a
	.zero		1
	.zero		1


	//----- nvinfo : EIATTR_EXIT_INSTR_OFFSETS
	.align		4
        /*00d0*/ 	.byte	0x04, 0x1c
        /*00d2*/ 	.short	(.L_2942 - .L_2941)


	//   ....[0]....
.L_2941:
        /*00d4*/ 	.word	0x000006b0


	//   ....[1]....
        /*00d8*/ 	.word	0x00013290


	//----- nvinfo : EIATTR_MAX_THREADS
	.align		4
.L_2942:
        /*00dc*/ 	.byte	0x04, 0x05
        /*00de*/ 	.short	(.L_2944 - .L_2943)
.L_2943:
        /*00e0*/ 	.word	0x00000080
        /*00e4*/ 	.word	0x00000001
        /*00e8*/ 	.word	0x00000001


	//----- nvinfo : EIATTR_CRS_STACK_SIZE
	.align		4
.L_2944:
        /*00ec*/ 	.byte	0x04, 0x1e
        /*00ee*/ 	.short	(.L_2946 - .L_2945)
.L_2945:
        /*00f0*/ 	.word	0x00000000


	//----- nvinfo : EIATTR_CBANK_PARAM_SIZE
	.align		4
.L_2946:
        /*00f4*/ 	.byte	0x03, 0x19
        /*00f6*/ 	.short	0x00e8


	//----- nvinfo : EIATTR_PARAM_CBANK
	.align		4
        /*00f8*/ 	.byte	0x04, 0x0a
        /*00fa*/ 	.short	(.L_2948 - .L_2947)
	.align		4
.L_2947:
        /*00fc*/ 	.word	index@(.nv.constant0._ZN10layer_norm13ln_fwd_kernelINS_13Kernel_traitsI6__halfS2_fS2_fjLj768ELj1ELj4ELj1ELj16ENS_18Kernel_traits_baseILj768ES2_S2_fS2_fjLj128EEEEELb1ELb0ELb1ELb0EEEvNS_9FwdParamsE)
        /*0100*/ 	.short	0x0380
        /*0102*/ 	.short	0x00e8


	//----- nvinfo : EIATTR_SW_WAR
	.align		4
.L_2948:
        /*0104*/ 	.byte	0x04, 0x36
        /*0106*/ 	.short	(.L_2950 - .L_2949)
.L_2949:
        /*0108*/ 	.word	0x00000008
.L_2950:


//--------------------- .nv.info._ZN10layer_norm13ln_fwd_kernelINS_13Kernel_traitsI6__halfS2_fS2_fjLj768ELj1ELj4ELj1ELj16ENS_18Kernel_traits_baseILj768ES2_S2_fS2_fjLj128EEEEELb1ELb0ELb1ELb1EEEvNS_9FwdParamsE --------------------------
	.section	.nv.info._ZN10layer_norm13ln_fwd_kernelINS_13Kernel_traitsI6__halfS2_fS2_fjLj768ELj1ELj4ELj1ELj16ENS_18Kernel_traits_baseILj768ES2_S2_fS2_fjLj128EEEEELb1ELb0ELb1ELb1EEEvNS_9FwdParamsE,"",@"SHT_CUDA_INFO"
	.sectionflags	@""
	.align	4


	//----- nvinfo : EIATTR_CUDA_API_VERSION
	.align		4
        /*0000*/ 	.byte	0x04, 0x37
        /*0002*/ 	.short	(.L_2952 - .L_2951)
.L_2951:
        /*0004*/ 	.word	0x00000082


	//----- nvinfo : EIATTR_KPARAM_INFO
	.align		4
.L_2952:
        /*0008*/ 	.byte	0x04, 0x17
        /*000a*/ 	.short	(.L_2954 - .L_2953)
.L_2953:
        /*000c*/ 	.word	0x00000000
        /*0010*/ 	.short	0x0000
        /*0012*/ 	.short	0x0000
        /*0014*/ 	.byte	0x00, 0xf0, 0xa1, 0x03


	//----- nvinfo : EIATTR_SPARSE_MMA_MASK
	.align		4
.L_2954:
        /*0018*/ 	.byte	0x03, 0x50
        /*001a*/ 	.short	0x0000


	//----- nvinfo : EIATTR_MAXREG_COUNT
	.align		4
        /*001c*/ 	.byte	0x03, 0x1b
        /*001e*/ 	.short	0x00ff


	//----- nvinfo : EIATTR_MERCURY_ISA_VERSION
	.align		4
        /*0020*/ 	.byte	0x03, 0x5f
        /*0022*/ 	.short	0x0101


	//----- nvinfo : EIATTR_COOP_GROUP_MASK_REGIDS
	.align		4
        /*0024*/ 	.byte	0x04, 0x29
        /*0026*/ 	.short	(.L_2956 - .L_2955)


	//   ....[0]....
.L_2955:
        /*0028*/ 	.word	0xffffffff


	//   ....[1]....
        /*002c*/ 	.word	0xffffffff


	//   ....[2]....
        /*0030*/ 	.word	0xffffffff


	//   ....[3]....
        /*0034*/ 	.word	0xffffffff


	//   ....[4]....
        /*0038*/ 	.word	0xffffffff


	//   ....[5]....
        /*003c*/ 	.word	0xffffffff


	//   ....[6]....
        /*0040*/ 	.word	0xffffffff


	//   ....[7]....
        /*0044*/ 	.word	0xffffffff


	//   ....[8]....
        /*0048*/ 	.word	0xffffffff


	//   ....[9]....
        /*004c*/ 	.word	0xffffffff


	//   ....[10]....
        /*0050*/ 	.word	0x05000053


	//   ....[11]....
        /*0054*/ 	.word	0x05000053


	//   ....[12]....
        /*0058*/ 	.word	0x05000053


	//   ....[13]....
        /*005c*/ 	.word	0x05000053


	//   ....[14]....
        /*0060*/ 	.word	0x05000053


	//   ....[15]....
        /*0064*/ 	.word	0x05000053


	//   ....[16]....
        /*0068*/ 	.word	0x05000053


	//   ....[17]....
        /*006c*/ 	.word	0x05000053


	//   ....[18]....
        /*0070*/ 	.word	0x05000053


	//   ....[19]....
        /*0074*/ 	.word	0x05000053


	//----- nvinfo : EIATTR_COOP_GROUP_INSTR_OFFSETS
	.align		4
.L_2956:
        /*0078*/ 	.byte	0x04, 0x28
        /*007a*/ 	.short	(.L_2958 - .L_2957)


	//   ....[0]....
.L_2957:
        /*007c*/ 	.word	0x00011810


	//   ....[1]....
        /*0080*/ 	.word	0x00011840


	//   ....[2]....
        /*0084*/ 	.word	0x00011860


	//   ....[3]....
        /*0088*/ 	.word	0x00011880


	//   ....[4]....
        /*008c*/ 	.word	0x000118a0


	//   ....[5]....
        /*0090*/ 	.word	0x00011bd0


	//   ....[6]....
        /*0094*/ 	.word	0x00011bf0


	//   ....[7]....
        /*0098*/ 	.word	0x00011c10


	//   ....[8]....
        /*009c*/ 	.word	0x00011c30


	//   ....[9]....
        /*00a0*/ 	.word	0x00011c50


	//   ....[10]....
        /*00a4*/ 	.word	0x00012770


	//   ....[11]....
        /*00a8*/ 	.word	0x00012820


	//   ....[12]....
        /*00ac*/ 	.word	0x00012890


	//   ....[13]....
        /*00b0*/ 	.word	0x00012900


	//   ....[14]....
        /*00b4*/ 	.word	0x00012970


	//   ....[15]....
        /*00b8*/ 	.word	0x00012ce0


	//   ....[16]....
        /*00bc*/ 	.word	0x00012d50


	//   ....[17]....
        /*00c0*/ 	.word	0x00012dc0


	//   ....[18]....
        /*00c4*/ 	.word	0x00012e30


	//   ....[19]....
        /*00c8*/ 	.word	0x00012ea0


	//----- nvinfo : EIATTR_VRC_CTA_INIT_COUNT
	.align		4
.L_2958:
        /*00cc*/ 	.byte	0x02, 0x4a
	.zero		1
	.zero		1


	//----- nvinfo : EIATTR_EXIT_INSTR_OFFSETS
	.align		4
        /*00d0*/ 	.byte	0x04, 0x1c
        /*00d2*/ 	.short	(.L_2960 - .L_2959)


	//   ....[0]....
.L_2959:
        /*00d4*/ 	.word	0x000002b0


	//   ....[1]....
        /*00d8*/ 	.word	0x00012700


	//----- nvinfo : EIATTR_MAX_THREADS
	.align		4
.L_2960:
        /*00dc*/ 	.byte	0x04, 0x05
        /*00de*/ 	.short	(.L_2962 - .L_2961)
.L_2961:
        /*00e0*/ 	.word	0x00000080
        /*00e4*/ 	.word	0x00000001
        /*00e8*/ 	.word	0x00000001


	//----- nvinfo : EIATTR_CRS_STACK_SIZE
	.align		4
.L_2962:
        /*00ec*/ 	.byte	0x04, 0x1e
        /*00ee*/ 	.short	(.L_2964 - .L_2963)
.L_2963:
        /*00f0*/ 	.word	0x00000000


	//----- nvinfo : EIATTR_CBANK_PARAM_SIZE
	.align		4
.L_2964:
        /*00f4*/ 	.byte	0x03, 0x19
        /*00f6*/ 	.short	0x00e8


	//----- nvinfo : EIATTR_PARAM_CBANK
	.align		4
        /*00f8*/ 	.byte	0x04, 0x0a
        /*00fa*/ 	.short	(.L_2966 - .L_2965)
	.align		4
.L_2965:
        /*00fc*/ 	.word	index@(.nv.constant0._ZN10layer_norm13ln_fwd_kernelINS_13Kernel_traitsI6__halfS2_fS2_fjLj768ELj1ELj4ELj1ELj16ENS_18Kernel_traits_baseILj768ES2_S2_fS2_fjLj128EEEEELb1ELb0ELb1ELb1EEEvNS_9FwdParamsE)
        /*0100*/ 	.short	0x0380
        /*0102*/ 	.short	0x00e8


	//----- nvinfo : EIATTR_SW_WAR
	.align		4
.L_2966:
        /*0104*/ 	.byte	0x04, 0x36
        /*0106*/ 	.short	(.L_2968 - .L_2967)
.L_2967:
        /*0108*/ 	.word	0x00000008
.L_2968:


//--------------------- .nv.info._ZN10layer_norm13ln_fwd_kernelINS_13Kernel_traitsI6__halfS2_fS2_fjLj768ELj1ELj4ELj1ELj16ENS_18Kernel_traits_baseILj768ES2_S2_fS2_fjLj128EEEEELb1ELb1ELb0ELb0EEEvNS_9FwdParamsE --------------------------
	.section	.nv.info._ZN10layer_norm13ln_fwd_kernelINS_13Kernel_traitsI6__halfS2_fS2_fjLj768ELj1ELj4ELj1ELj16ENS_18Kernel_traits_baseILj768ES2_S2_fS2_fjLj128EEEEELb1ELb1ELb0ELb0EEEvNS_9FwdParamsE,"",@"SHT_CUDA_INFO"
	.sectionflags	@""
	.align	4


	//----- nvinfo : EIATTR_CUDA_API_VERSION
	.align		4
        /*0000*/ 	.byte	0x04, 0x37
        /*0002*/ 	.short	(.L_2970 - .L_2969)
.L_2969:
        /*0004*/ 	.word	0x00000082


	//----- nvinfo : EIATTR_KPARAM_INFO
	.align		4
.L_2970:
        /*0008*/ 	.byte	0x04, 0x17
        /*000a*/ 	.short	(.L_2972 - .L_2971)
.L_2971:
        /*000c*/ 	.word	0x00000000
        /*0010*/ 	.short	0x0000
        /*0012*/ 	.short	0x0000
        /*0014*/ 	.byte	0x00, 0xf0, 0xa1, 0x03


	//----- nvinfo : EIATTR_SPARSE_MMA_MASK
	.align		4
.L_2972:
        /*0018*/ 	.byte	0x03, 0x50
        /*001a*/ 	.short	0x0000


	//----- nvinfo : EIATTR_MAXREG_COUNT
	.align		4
        /*001c*/ 	.byte	0x03, 0x1b
        /*001e*/ 	.short	0x00ff


	//----- nvinfo : EIATTR_MERCURY_ISA_VERSION
	.align		4
        /*0020*/ 	.byte	0x03, 0x5f
        /*0022*/ 	.short	0x0101


	//----- nvinfo : EIATTR_COOP_GROUP_MASK_REGIDS
	.align		4
        /*0024*/ 	.byte	0x04, 0x29
        /*0026*/ 	.short	(.L_2974 - .L_2973)


	//   ....[0]....
.L_2973:
        /*0028*/ 	.word	0xffffffff


	//   ....[1]....
        /*002c*/ 	.word	0xffffffff


	//   ....[2]....
        /*0030*/ 	.word	0xffffffff


	//   ....[3]....
        /*0034*/ 	.word	0xffffffff


	//   ....[4]....
        /*0038*/ 	.word	0xffffffff


	//   ....[5]....
        /*003c*/ 	.word	0xffffffff


	//   ....[6]....
        /*0040*/ 	.word	0xffffffff


	//   ....[7]....
        /*0044*/ 	.word	0xffffffff


	//   ....[8]....
        /*0048*/ 	.word	0xffffffff


	//   ....[9]....
        /*004c*/ 	.word	0xffffffff


	//   ....[10]....
        /*0050*/ 	.word	0x0500004f


	//   ....[11]....
        /*0054*/ 	.word	0x0500004f


	//   ....[12]....
        /*0058*/ 	.word	0x0500004f


	//   ....[13]....
        /*005c*/ 	.word	0x0500004f


	//   ....[14]....
        /*0060*/ 	.word	0x0500004f


	//   ....[15]....
        /*0064*/ 	.word	0x0500004f


	//   ....[16]....
        /*0068*/ 	.word	0x0500004f


	//   ....[17]....
        /*006c*/ 	.word	0x0500004f


	//   ....[18]....
        /*0070*/ 	.word	0x0500004f


	//   ....[19]....
        /*0074*/ 	.word	0x0500004f


	//----- nvinfo : EIATTR_COOP_GROUP_INSTR_OFFSETS
	.align		4
.L_2974:
        /*0078*/ 	.byte	0x04, 0x28
        /*007a*/ 	.short	(.L_2976 - .L_2975)


	//   ....[0]....
.L_2975:
        /*007c*/ 	.word	0x00010c80


	//   ....[1]....
        /*0080*/ 	.word	0x00010cb0


	//   ....[2]....
        /*0084*/ 	.word	0x00010cd0


	//   ....[3]....
        /*0088*/ 	.word	0x00010cf0


	//   ....[4]....
        /*008c*/ 	.word	0x00010d10


	//   ....[5]....
        /*0090*/ 	.word	0x00011050


	//   ....[6]....
        /*0094*/ 	.word	0x00011070


	//   ....[7]....
        /*0098*/ 	.word	0x00011090


	//   ....[8]....
        /*009c*/ 	.word	0x000110b0


	//   ....[9]....
        /*00a0*/ 	.word	0x000110d0


	//   ....[10]....
        /*00a4*/ 	.word	0x00011c20


	//   ....[11]....
        /*00a8*/ 	.word	0x00011cc0


	//   ....[12]....
        /*00ac*/ 	.word	0x00011d20


	//   ....[13]....
        /*00b0*/ 	.word	0x00011d80


	//   ....[14]....
        /*00b4*/ 	.word	0x00011dd0


	//   ....[15]....
        /*00b8*/ 	.word	0x00012160


	//   ....[16]....
        /*00bc*/ 	.word	0x000121c0


	//   ....[17]....
        /*00c0*/ 	.word	0x00012220


	//   ....[18]....
        /*00c4*/ 	.word	0x00012280


	//   ....[19]....
        /*00c8*/ 	.word	0x000122e0


	//----- nvinfo : EIATTR_VRC_CTA_INIT_COUNT
	.align		4
.L_2976:
        /*00cc*/ 	.byte	0x02, 0x4a
	.zero		1
	.zero		1


	//----- nvinfo : EIATTR_EXIT_INSTR_OFFSETS
	.align		4
        /*00d0*/ 	.byte	0x04, 0x1c
        /*00d2*/ 	.short	(.L_2978 - .L_2977)


	//   ....[0]....
.L_2977:
        /*00d4*/ 	.word	0x000007c0


	//   ....[1]....
        /*00d8*/ 	.word	0x00011bb0


	//----- nvinfo : EIATTR_INDIRECT_BRANCH_TARGETS
	.align		4
.L_2978:
        /*00dc*/ 	.byte	0x04, 0x34
        /*00de*/ 	.short	(.L_2980 - .L_2979)


	//   ....[0]....
.L_2979:
        /*00e0*/ 	.word	.L_x_28646@srel
        /*00e4*/ 	.short	0x0
        /*00e6*/ 	.short	0x0
        /*00e8*/ 	.word	0x3
        /*00ec*/ 	.word	.L_x_28647@srel
        /*00f0*/ 	.word	.L_x_28648@srel
        /*00f4*/ 	.word	.L_x_28649@srel


	//----- nvinfo : EIATTR_MAX_THREADS
	.align		4
.L_2980:
        /*00f8*/ 	.byte	0x04, 0x05
        /*00fa*/ 	.short	(.L_2982 - .L_2981)
.L_2981:
        /*00fc*/ 	.word	0x00000080
        /*0100*/ 	.word	0x00000001
        /*0104*/ 	.word	0x00000001


	//----- nvinfo : EIATTR_CRS_STACK_SIZE
	.align		4
.L_2982:
        /*0108*/ 	.byte	0x04, 0x1e
        /*010a*/ 	.short	(.L_2984 - .L_2983)
.L_2983:
        /*010c*/ 	.word	0x00000000


	//----- nvinfo : EIATTR_CBANK_PARAM_SIZE
	.align		4
.L_2984:
        /*0110*/ 	.byte	0x03, 0x19
        /*0112*/ 	.short	0x00e8


	//----- nvinfo : EIATTR_PARAM_CBANK
	.align		4
        /*0114*/ 	.byte	0x04, 0x0a
        /*0116*/ 	.short	(.L_2986 - .L_2985)
	.align		4
.L_2985:
        /*0118*/ 	.word	index@(.nv.constant0._ZN10layer_norm13ln_fwd_kernelINS_13Kernel_traitsI6__halfS2_fS2_fjLj768ELj1ELj4ELj1ELj16ENS_18Kernel_traits_baseILj768ES2_S2_fS2_fjLj128EEEEELb1ELb1ELb0ELb0EEEvNS_9FwdParamsE)
        /*011c*/ 	.short	0x0380
        /*011e*/ 	.short	0x00e8


	//----- nvinfo : EIATTR_SW_WAR
	.align		4
.L_2986:
        /*0120*/ 	.byte	0x04, 0x36
        /*0122*/ 	.short	(.L_2988 - .L_2987)
.L_2987:
        /*0124*/ 	.word	0x00000008
.L_2988:


//--------------------- .nv.info._ZN10layer_norm13ln_fwd_kernelINS_13Kernel_traitsI6__halfS2_fS2_fjLj768ELj1ELj4ELj1ELj16ENS_18Kernel_traits_baseILj768ES2_S2_fS2_fjLj128EEEEELb1ELb1ELb0ELb1EEEvNS_9FwdParamsE --------------------------
	.section	.nv.info._ZN10layer_norm13ln_fwd_kernelINS_13Kernel_traitsI6__halfS2_fS2_fjLj768ELj1ELj4ELj1ELj16ENS_18Kernel_traits_baseILj768ES2_S2_fS2_fjLj128EEEEELb1ELb1ELb0ELb1EEEvNS_9FwdParamsE,"",@"SHT_CUDA_INFO"
	.sectionflags	@""
	.align	4


	//----- nvinfo : EIATTR_CUDA_API_VERSION
	.align		4
        /*0000*/ 	.byte	0x04, 0x37
        /*0002*/ 	.short	(.L_2990 - .L_2989)
.L_2989:
        /*0004*/ 	.word	0x00000082


	//----- nvinfo : EIATTR_KPARAM_INFO
	.align		4
.L_2990:
        /*0008*/ 	.byte	0x04, 0x17
        /*000a*/ 	.short	(.L_2992 - .L_2991)
.L_2991:
        /*000c*/ 	.word	0x00000000
        /*0010*/ 	.short	0x0000
        /*0012*/ 	.short	0x0000
        /*0014*/ 	.byte	0x00, 0xf0, 0xa1, 0x03


	//----- nvinfo : EIATTR_SPARSE_MMA_MASK
	.align		4
.L_2992:
        /*0018*/ 	.byte	0x03, 0x50
        /*001a*/ 	.short	0x0000


	//----- nvinfo : EIATTR_MAXREG_COUNT
	.align		4
        /*001c*/ 	.byte	0x03, 0x1b
        /*001e*/ 	.short	0x00ff


	//----- nvinfo : EIATTR_MERCURY_ISA_VERSION
	.align		4
        /*0020*/ 	.byte	0x03, 0x5f
        /*0022*/ 	.short	0x0101


	//----- nvinfo : EIATTR_COOP_GROUP_MASK_REGIDS
	.align		4
        /*0024*/ 	.byte	0x04, 0x29
        /*0026*/ 	.short	(.L_2994 - .L_2993)


	//   ....[0]....
.L_2993:
        /*0028*/ 	.word	0xffffffff


	//   ....[1]....
        /*002c*/ 	.word	0xffffffff


	//   ....[2]....
        /*0030*/ 	.word	0xffffffff


	//   ....[3]....
        /*0034*/ 	.word	0xffffffff


	//   ....[4]....
        /*0038*/ 	.word	0xffffffff


	//   ....[5]....
        /*003c*/ 	.word	0xffffffff


	//   ....[6]....
        /*0040*/ 	.word	0xffffffff


	//   ....[7]....
        /*0044*/ 	.word	0xffffffff


	//   ....[8]....
        /*0048*/ 	.word	0xffffffff


	//   ....[9]....
        /*004c*/ 	.word	0xffffffff


	//   ....[10]....
        /*0050*/ 	.word	0x05000072


	//   ....[11]....
        /*0054*/ 	.word	0x05000072


	//   ....[12]....
        /*0058*/ 	.word	0x05000072


	//   ....[13]....
        /*005c*/ 	.word	0x05000072


	//   ....[14]....
        /*0060*/ 	.word	0x05000072


	//   ....[15]....
        /*0064*/ 	.word	0x05000072


	//   ....[16]....
        /*0068*/ 	.word	0x05000072


	//   ....[17]....
        /*006c*/ 	.word	0x05000072


	//   ....[18]....
        /*0070*/ 	.word	0x05000072


	//   ....[19]....
        /*0074*/ 	.word	0x05000072


	//----- nvinfo : EIATTR_COOP_GROUP_INSTR_OFFSETS
	.align		4
.L_2994:
        /*0078*/ 	.byte	0x04, 0x28
        /*007a*/ 	.short	(.L_2996 - .L_2995)


	//   ....[0]....
.L_2995:
        /*007c*/ 	.word	0x000109c0


	//   ....[1]....
        /*0080*/ 	.word	0x000109e0


	//   ....[2]....
        /*0084*/ 	.word	0x00010a00


	//   ....[3]....
        /*0088*/ 	.word	0x00010a20


	//   ....[4]....
        /*008c*/ 	.word	0x00010a50


	//   ....[5]....
        /*0090*/ 	.word	0x00010d80


	//   ....[6]....
        /*0094*/ 	.word	0x00010da0


	//   ....[7]....
        /*0098*/ 	.word	0x00010dc0


	//   ....[8]....
        /*009c*/ 	.word	0x00010de0


	//   ....[9]....
        /*00a0*/ 	.word	0x00010e00


	//   ....[10]....
        /*00a4*/ 	.word	0x00011570


	//   ....[11]....
        /*00a8*/ 	.word	0x00011610


	//   ....[12]....
        /*00ac*/ 	.word	0x00011680


	//   ....[13]....
        /*00b0*/ 	.word	0x000116f0


	//   ....[14]....
        /*00b4*/ 	.word	0x00011770


	//   ....[15]....
        /*00b8*/ 	.word	0x00011af0


	//   ....[16]....
        /*00bc*/ 	.word	0x00011b60


	//   ....[17]....
        /*00c0*/ 	.word	0x00011bd0


	//   ....[18]....
        /*00c4*/ 	.word	0x00011c40


	//   ....[19]....
        /*00c8*/ 	.word	0x00011cb0


	//----- nvinfo : EIATTR_VRC_CTA_INIT_COUNT
	.align		4
.L_2996:
        /*00cc*/ 	.byte	0x02, 0x4a
	.zero		1
	.zero		1


	//----- nvinfo : EIATTR_EXIT_INSTR_OFFSETS
	.align		4
        /*00d0*/ 	.byte	0x04, 0x1c
        /*00d2*/ 	.short	(.L_2998 - .L_2997)


	//   ....[0]....
.L_2997:
        /*00d4*/ 	.word	0x00000380


	//   ....[1]....
        /*00d8*/ 	.word	0x00011500


	//----- nvinfo : EIATTR_INDIRECT_BRANCH_TARGETS
	.align		4
.L_2998:
        /*00dc*/ 	.byte	0x04, 0x34
        /*00de*/ 	.short	(.L_3000 - .L_2999)


	//   ....[0]....
.L_2999:
        /*00e0*/ 	.word	.L_x_28650@srel
        /*00e4*/ 	.short	0x0
        /*00e6*/ 	.short	0x0
        /*00e8*/ 	.word	0x3
        /*00ec*/ 	.word	.L_x_28651@srel
        /*00f0*/ 	.word	.L_x_28652@srel
        /*00f4*/ 	.word	.L_x_28653@srel


	//----- nvinfo : EIATTR_MAX_THREADS
	.align		4
.L_3000:
        /*00f8*/ 	.byte	0x04, 0x05
        /*00fa*/ 	.short	(.L_3002 - .L_3001)
.L_3001:
        /*00fc*/ 	.word	0x00000080
        /*0100*/ 	.word	0x00000001
        /*0104*/ 	.word	0x00000001


	//----- nvinfo : EIATTR_CRS_STACK_SIZE
	.align		4
.L_3002:
        /*0108*/ 	.byte	0x04, 0x1e
        /*010a*/ 	.short	(.L_3004 - .L_3003)
.L_3003:
        /*010c*/ 	.word	0x00000000


	//----- nvinfo : EIATTR_CBANK_PARAM_SIZE
	.align		4
.L_3004:
        /*0110*/ 	.byte	0x03, 0x19
        /*0112*/ 	.short	0x00e8


	//----- nvinfo : EIATTR_PARAM_CBANK
	.align		4
        /*0114*/ 	.byte	0x04, 0x0a
        /*0116*/ 	.short	(.L_3006 - .L_3005)
	.align		4
.L_3005:
        /*0118*/ 	.word	index@(.nv.constant0._ZN10layer_norm13ln_fwd_kernelINS_13Kernel_traitsI6__halfS2_fS2_fjLj768ELj1ELj4ELj1ELj16ENS_18Kernel_traits_baseILj768ES2_S2_fS2_fjLj128EEEEELb1ELb1ELb0ELb1EEEvNS_9FwdParamsE)
        /*011c*/ 	.short	0x0380
        /*011e*/ 	.short	0x00e8


	//----- nvinfo : EIATTR_SW_WAR
	.align		4
.L_3006:
        /*0120*/ 	.byte	0x04, 0x36
        /*0122*/ 	.short	(.L_3008 - .L_3007)
.L_3007:
        /*0124*/ 	.word	0x00000008
.L_3008:


//--------------------- .nv.info._ZN10layer_norm13ln_fwd_kernelINS_13Kernel_traitsI6__halfS2_fS2_fjLj768ELj1ELj4ELj1ELj16ENS_18Kernel_traits_baseILj768ES2_S2_fS2_fjLj128EEEEELb1ELb1ELb1ELb0EEEvNS_9FwdParamsE --------------------------
	.section	.nv.info._ZN10layer_norm13ln_fwd_kernelINS_13Kernel_traitsI6__halfS2_fS2_fjLj768ELj1ELj4ELj1ELj16ENS_18Kernel_traits_baseILj768ES2_S2_fS2_fjLj128EEEEELb1ELb1ELb1ELb0EEEvNS_9FwdParamsE,"",@"SHT_CUDA_INFO"
	.sectionflags	@""
	.align	4


	//----- nvinfo : EIATTR_CUDA_API_VERSION
	.align		4
        /*0000*/ 	.byte	0x04, 0x37
        /*0002*/ 	.short	(.L_3010 - .L_3009)
.L_3009:
        /*0004*/ 	.word	0x00000082


	//----- nvinfo : EIATTR_KPARAM_INFO
	.align		4
.L_3010:
        /*0008*/ 	.byte	0x04, 0x17
        /*000a*/ 	.short	(.L_3012 - .L_3011)
.L_3011:
        /*000c*/ 	.word	0x00000000
        /*0010*/ 	.short	0x0000
        /*0012*/ 	.short	0x0000
        /*0014*/ 	.byte	0x00, 0xf0, 0xa1, 0x03


	//----- nvinfo : EIATTR_SPARSE_MMA_MASK
	.align		4
.L_3012:
        /*0018*/ 	.byte	0x03, 0x50
        /*001a*/ 	.short	0x0000


	//----- nvinfo : EIATTR_MAXREG_COUNT
	.align		4
        /*001c*/ 	.byte	0x03, 0x1b
        /*001e*/ 	.short	0x00ff


	//----- nvinfo : EIATTR_MERCURY_ISA_VERSION
	.align		4
        /*0020*/ 	.byte	0x03, 0x5f
        /*0022*/ 	.short	0x0101


	//----- nvinfo : EIATTR_COOP_GROUP_MASK_REGIDS
	.align		4
        /*0024*/ 	.byte	0x04, 0x29
        /*0026*/ 	.short	(.L_3014 - .L_3013)


	//   ....[0]....
.L_3013:
        /*0028*/ 	.word	0xffffffff


	//   ....[1]....
        /*002c*/ 	.word	0xffffffff


	//   ....[2]....
        /*0030*/ 	.word	0xffffffff


	//   ....[3]....
        /*0034*/ 	.word	0xffffffff


	//   ....[4]....
        /*0038*/ 	.word	0xffffffff


	//   ....[5]....
        /*003c*/ 	.word	0xffffffff


	//   ....[6]....
        /*0040*/ 	.word	0xffffffff


	//   ....[7]....
        /*0044*/ 	.word	0xffffffff


	//   ....[8]....
        /*0048*/ 	.word	0xffffffff


	//   ....[9]....
        /*004c*/ 	.word	0xffffffff


	//   ....[10]....
        /*0050*/ 	.word	0x05000067


	//   ....[11]....
        /*0054*/ 	.word	0x05000067


	//   ....[12]....
        /*0058*/ 	.word	0x05000067


	//   ....[13]....
        /*005c*/ 	.word	0x05000067


	//   ....[14]....
        /*0060*/ 	.word	0x05000067


	//   ....[15]....
        /*0064*/ 	.word	0x05000067


	//   ....[16]....
        /*0068*/ 	.word	0x05000067


	//   ....[17]....
        /*006c*/ 	.word	0x05000067


	//   ....[18]....
        /*0070*/ 	.word	0x05000067


	//   ....[19]....
        /*0074*/ 	.word	0x05000067


	//----- nvinfo : EIATTR_COOP_GROUP_INSTR_OFFSETS
	.align		4
.L_3014:
        /*0078*/ 	.byte	0x04, 0x28
        /*007a*/ 	.short	(.L_3016 - .L_3015)


	//   ....[0]....
.L_3015:
        /*007c*/ 	.word	0x00011e90


	//   ....[1]....
        /*0080*/ 	.word	0x00011ec0


	//   ....[2]....
        /*0084*/ 	.word	0x00011ee0


	//   ....[3]....
        /*0088*/ 	.word	0x00011f00


	//   ....[4]....
        /*008c*/ 	.word	0x00011f20


	//   ....[5]....
        /*0090*/ 	.word	0x00012260


	//   ....[6]....
        /*0094*/ 	.word	0x00012280


	//   ....[7]....
        /*0098*/ 	.word	0x000122a0


	//   ....[8]....
        /*009c*/ 	.word	0x000122c0


	//   ....[9]....
        /*00a0*/ 	.word	0x000122e0


	//   ....[10]....
        /*00a4*/ 	.word	0x00012e80


	//   ....[11]....
        /*00a8*/ 	.word	0x00012f30


	//   ....[12]....
        /*00ac*/ 	.word	0x00012fa0


	//   ....[13]....
        /*00b0*/ 	.word	0x00013010


	//   ....[14]....
        /*00b4*/ 	.word	0x00013080


	//   ....[15]....
        /*00b8*/ 	.word	0x00013410


	//   ....[16]....
        /*00bc*/ 	.word	0x00013480


	//   ....[17]....
        /*00c0*/ 	.word	0x000134f0


	//   ....[18]....
        /*00c4*/ 	.word	0x00013560


	//   ....[19]....
        /*00c8*/ 	.word	0x000135d0


	//----- nvinfo : EIATTR_VRC_CTA_INIT_COUNT
	.align		4
.L_3016:
        /*00cc*/ 	.byte	0x02, 0x4a
	.zero		1
	.zero		1


	//----- nvinfo : EIATTR_EXIT_INSTR_OFFSETS
	.align		4
        /*00d0*/ 	.byte	0x04, 0x1c
        /*00d2*/ 	.short	(.L_3018 - .L_3017)


	//   ....[0]....
.L_3017:
        /*00d4*/ 	.word	0x000007e0


	//   ....[1]....
        /*00d8*/ 	.word	0x00012e10


	//----- nvinfo : EIATTR_MAX_THREADS
	.align		4
.L_3018:
        /*00dc*/ 	.byte	0x04, 0x05
        /*00de*/ 	.short	(.L_3020 - .L_3019)
.L_3019:
        /*00e0*/ 	.word	0x00000080
        /*00e4*/ 	.word	0x00000001
        /*00e8*/ 	.word	0x00000001


	//----- nvinfo : EIATTR_CRS_STACK_SIZE
	.align		4
.L_3020:
        /*00ec*/ 	.byte	0x04, 0x1e
        /*00ee*/ 	.short	(.L_3022 - .L_3021)
.L_3021:
        /*00f0*/ 	.word	0x00000000


	//----- nvinfo : EIATTR_CBANK_PARAM_SIZE
	.align		4
.L_3022:
        /*00f4*/ 	.byte	0x03, 0x19
        /*00f6*/ 	.short	0x00e8


	//----- nvinfo : EIATTR_PARAM_CBANK
	.align		4
        /*00f8*/ 	.byte	0x04, 0x0a
        /*00fa*/ 	.short	(.L_3024 - .L_3023)
	.align		4
.L_3023:
        /*00fc*/ 	.word	index@(.nv.constant0._ZN10layer_norm13ln_fwd_kernelINS_13Kernel_traitsI6__halfS2_fS2_fjLj768ELj1ELj4ELj1ELj16ENS_18Kernel_traits_baseILj768ES2_S2_fS2_fjLj128EEEEELb1ELb1ELb1ELb0EEEvNS_9FwdParamsE)
        /*0100*/ 	.short	0x0380
        /*0102*/ 	.short	0x00e8


	//----- nvinfo : EIATTR_SW_WAR
	.align		4
.L_3024:
        /*0104*/ 	.byte	0x04, 0x36
        /*0106*/ 	.short	(.L_3026 - .L_3025)
.L_3025:
        /*0108*/ 	.word	0x00000008
.L_3026:


//--------------------- .nv.info._ZN10layer_norm13ln_fwd_kernelINS_13Kernel_traitsI6__halfS2_fS2_fjLj768ELj1ELj4ELj1ELj16ENS_18Kernel_traits_baseILj768ES2_S2_fS2_fjLj128EEEEELb1ELb1ELb1ELb1EEEvNS_9FwdParamsE --------------------------
	.section	.nv.info._ZN10layer_norm13ln_fwd_kernelINS_13Kernel_traitsI6__halfS2_fS2_fjLj768ELj1ELj4ELj1ELj16ENS_18Kernel_traits_baseILj768ES2_S2_fS2_fjLj128EEEEELb1ELb1ELb1ELb1EEEvNS_9FwdParamsE,"",@"SHT_CUDA_INFO"
	.sectionflags	@""
	.align	4


	//----- nvinfo : EIATTR_CUDA_API_VERSION
	.align		4
        /*0000*/ 	.byte	0x04, 0x37
        /*0002*/ 	.short	(.L_3028 - .L_3027)
.L_3027:
        /*0004*/ 	.word	0x00000082


	//----- nvinfo : EIATTR_KPARAM_INFO
	.align		4
.L_3028:
        /*0008*/ 	.byte	0x04, 0x17
        /*000a*/ 	.short	(.L_3030 - .L_3029)
.L_3029:
        /*000c*/ 	.word	0x00000000
        /*0010*/ 	.short	0x0000
        /*0012*/ 	.short	0x0000
        /*0014*/ 	.byte	0x00, 0xf0, 0xa1, 0x03


	//----- nvinfo : EIATTR_SPARSE_MMA_MASK
	.align		4
.L_3030:
        /*0018*/ 	.byte	0x03, 0x50
        /*001a*/ 	.short	0x0000


	//----- nvinfo : EIATTR_MAXREG_COUNT
	.align		4
        /*001c*/ 	.byte	0x03, 0x1b
        /*001e*/ 	.short	0x00ff


	//----- nvinfo : EIATTR_MERCURY_ISA_VERSION
	.align		4
        /*0020*/ 	.byte	0x03, 0x5f
        /*0022*/ 	.short	0x0101


	//----- nvinfo : EIATTR_COOP_GROUP_MASK_REGIDS
	.align		4
        /*0024*/ 	.byte	0x04, 0x29
        /*0026*/ 	.short	(.L_3032 - .L_3031)


	//   ....[0]....
.L_3031:
        /*0028*/ 	.word	0xffffffff


	//   ....[1]....
        /*002c*/ 	.word	0xffffffff


	//   ....[2]....
        /*0030*/ 	.word	0xffffffff


	//   ....[3]....
        /*0034*/ 	.word	0xffffffff


	//   ....[4]....
        /*0038*/ 	.word	0xffffffff


	//   ....[5]....
        /*003c*/ 	.word	0xffffffff


	//   ....[6]....
        /*0040*/ 	.word	0xffffffff


	//   ....[7]....
        /*0044*/ 	.word	0xffffffff


	//   ....[8]....
        /*0048*/ 	.word	0xffffffff


	//   ....[9]....
        /*004c*/ 	.word	0xffffffff


	//   ....[10]....
        /*0050*/ 	.word	0x05000065


	//   ....[11]....
        /*0054*/ 	.word	0x05000065


	//   ....[12]....
        /*0058*/ 	.word	0x05000065


	//   ....[13]....
        /*005c*/ 	.word	0x05000065


	//   ....[14]....
        /*0060*/ 	.word	0x05000065


	//   ....[15]....
        /*0064*/ 	.word	0x05000065


	//   ....[16]....
        /*0068*/ 	.word	0x05000065


	//   ....[17]....
        /*006c*/ 	.word	0x05000065


	//   ....[18]....
        /*0070*/ 	.word	0x05000065


	//   ....[19]....
        /*0074*/ 	.word	0x05000065


	//----- nvinfo : EIATTR_COOP_GROUP_INSTR_OFFSETS
	.align		4
.L_3032:
        /*0078*/ 	.byte	0x04, 0x28
        /*007a*/ 	.short	(.L_3034 - .L_3033)


	//   ....[0]....
.L_3033:
        /*007c*/ 	.word	0x00011bd0


	//   ....[1]....
        /*0080*/ 	.word	0x00011c00


	//   ....[2]....
        /*0084*/ 	.word	0x00011c20


	//   ....[3]....
        /*0088*/ 	.word	0x00011c40


	//   ....[4]....
        /*008c*/ 	.word	0x00011c60


	//   ....[5]....
        /*0090*/ 	.word	0x00011f90


	//   ....[6]....
        /*0094*/ 	.word	0x00011fb0


	//   ....[7]....
        /*0098*/ 	.word	0x00011fd0


	//   ....[8]....
        /*009c*/ 	.word	0x00011ff0


	//   ....[9]....
        /*00a0*/ 	.word	0x00012010


	//   ....[10]....
        /*00a4*/ 	.word	0x00012b10


	//   ....[11]....
        /*00a8*/ 	.word	0x00012bc0


	//   ....[12]....
        /*00ac*/ 	.word	0x00012c30


	//   ....[13]....
        /*00b0*/ 	.word	0x00012ca0


	//   ....[14]....
        /*00b4*/ 	.word	0x00012d10


	//   ....[15]....
        /*00b8*/ 	.word	0x00013090


	//   ....[16]....
        /*00bc*/ 	.word	0x00013100


	//   ....[17]....
        /*00c0*/ 	.word	0x00013170


	//   ....[18]....
        /*00c4*/ 	.word	0x000131e0


	//   ....[19]....
        /*00c8*/ 	.word	0x00013250


	//----- nvinfo : EIATTR_VRC_CTA_INIT_COUNT
	.align		4
.L_3034:
        /*00cc*/ 	.byte	0x02, 0x4a
	.zero		1
	.zero		1


	//----- nvinfo : EIATTR_EXIT_INSTR_OFFSETS
	.align		4
        /*00d0*/ 	.byte	0x04, 0x1c
        /*00d2*/ 	.short	(.L_3036 - .L_3035)


	//   ....[0]....
.L_3035:
        /*00d4*/ 	.word	0x000002c0


	//   ....[1]....
        /*00d8*/ 	.word	0x00012ab0


	//----- nvinfo : EIATTR_MAX_THREADS
	.align		4
.L_3036:
        /*00dc*/ 	.byte	0x04, 0x05
        /*00de*/ 	.short	(.L_3038 - .L_3037)
.L_3037:
        /*00e0*/ 	.word	0x00000080
        /*00e4*/ 	.word	0x00000001
        /*00e8*/ 	.word	0x00000001


	//----- nvinfo : EIATTR_CRS_STACK_SIZE
	.align		4
.L_3038:
        /*00ec*/ 	.byte	0x04, 0x1e
        /*00ee*/ 	.short	(.L_3040 - .L_3039)
.L_3039:
        /*00f0*/ 	.word	0x00000000


	//----- nvinfo : EIATTR_CBANK_PARAM_SIZE
	.align		4
.L_3040:
        /*00f4*/ 	.byte	0x03, 0x19
        /*00f6*/ 	.short	0x00e8


	//----- nvinfo : EIATTR_PARAM_CBANK
	.align		4
        /*00f8*/ 	.byte	0x04, 0x0a
        /*00fa*/ 	.short	(.L_3042 - .L_3041)
	.align		4
.L_3041:
        /*00fc*/ 	.word	index@(.nv.constant0._ZN10layer_norm13ln_fwd_kernelINS_13Kernel_traitsI6__halfS2_fS2_fjLj768ELj1ELj4ELj1ELj16ENS_18Kernel_traits_baseILj768ES2_S2_fS2_fjLj128EEEEELb1ELb1ELb1ELb1EEEvNS_9FwdParamsE)
        /*0100*/ 	.short	0x0380
        /*0102*/ 	.short	0x00e8


	//----- nvinfo : EIATTR_SW_WAR
	.align		4
.L_3042:
        /*0104*/ 	.byte	0x04, 0x36
        /*0106*/ 	.short	(.L_3044 - .L_3043)
.L_3043:
        /*0108*/ 	.word	0x00000008
.L_3044:


//--------------------- .nv.info._ZN10layer_norm13ln_fwd_kernelINS_13Kernel_traitsIf6__halffS2_fjLj768ELj1ELj4ELj1ELj16ENS_18Kernel_traits_baseILj768EfS2_fS2_fjLj128EEEEELb0ELb0ELb0ELb0EEEvNS_9FwdParamsE --------------------------
	.section	.nv.info._ZN10layer_norm13ln_fwd_kernelINS_13Kernel_traitsIf6__halffS2_fjLj768ELj1ELj4ELj1ELj16ENS_18Kernel_traits_baseILj768EfS2_fS2_fjLj128EEEEELb0ELb0ELb0ELb0EEEvNS_9FwdParamsE,"",@"SHT_CUDA_INFO"
	.sectionflags	@""
	.align	4


	//----- nvinfo : EIATTR_CUDA_API_VERSION
	.align		4
        /*0000*/ 	.byte	0x04, 0x37
        /*0002*/ 	.short	(.L_3046 - .L_3045)
.L_3045:
        /*0004*/ 	.word	0x00000082


	//----- nvinfo : EIATTR_KPARAM_INFO
	.align		4
.L_3046:
        /*0008*/ 	.byte	0x04, 0x17
        /*000a*/ 	.short	(.L_3048 - .L_3047)
.L_3047:
        /*000c*/ 	.word	0x00000000
        /*0010*/ 	.short	0x0000
        /*0012*/ 	.short	0x0000
        /*0014*/ 	.byte	0x00, 0xf0, 0xa1, 0x03


	//----- nvinfo : EIATTR_SPARSE_MMA_MASK
	.align		4
.L_3048:
        /*0018*/ 	.byte	0x03, 0x50
        /*001a*/ 	.short	0x0000


	//----- nvinfo : EIATTR_MAXREG_COUNT
	.align		4
        /*001c*/ 	.byte	0x03, 0x1b
        /*001e*/ 	.short	0x00ff


	//----- nvinfo : EIATTR_MERCURY_ISA_VERSION
	.align		4
        /*0020*/ 	.byte	0x03, 0x5f
        /*0022*/ 	.short	0x0101


	//----- nvinfo : EIATTR_COOP_GROUP_MASK_REGIDS
	.align		4
        /*0024*/ 	.byte	0x04, 0x29
        /*0026*/ 	.short	(.L_3050 - .L_3049)


	//   ....[0]....
.L_3049:
        /*0028*/ 	.word	0xffffffff


	//   ....[1]....
        /*002c*/ 	.word	0xffffffff


	//   ....[2]....
        /*0030*/ 	.word	0xffffffff


	//   ....[3]....
        /*0034*/ 	.word	0xffffffff


	//   ....[4]....
        /*0038*/ 	.word	0xffffffff


	//   ....[5]....
        /*003c*/ 	.word	0xffffffff


	//   ....[6]....
        /*0040*/ 	.word	0xffffffff


	//   ....[7]....
        /*0044*/ 	.word	0xffffffff


	//   ....[8]....
        /*0048*/ 	.word	0xffffffff


	//   ....[9]....
        /*004c*/ 	.word	0xffffffff


	//   ....[10]....
        /*0050*/ 	.word	0x05000055


	//   ....[11]....
        /*0054*/ 	.word	0x05000055


	//   ....[12]....
        /*0058*/ 	.word	0x05000055


	//   ....[13]....
        /*005c*/ 	.word	0x05000055


	//   ....[14]....
        /*0060*/ 	.word	0x05000055


	//   ....[15]....
        /*0064*/ 	.word	0x05000055


	//   ....[16]....
        /*0068*/ 	.word	0x05000055


	//   ....[17]....
        /*006c*/ 	.word	0x05000055


	//   ....[18]....
        /*0070*/ 	.word	0x05000055


	//   ....[19]....
        /*0074*/ 	.word	0x05000055


	//----- nvinfo : EIATTR_COOP_GROUP_INSTR_OFFSETS
	.align		4
.L_3050:
        /*0078*/ 	.byte	0x04, 0x28
        /*007a*/ 	.short	(.L_3052 - .L_3051)


	//   ....[0]....
.L_3051:
        /*007c*/ 	.word	0x000011f0


	//   ....[1]....
        /*0080*/ 	.word	0x00001220


	//   ....[2]....
        /*0084*/ 	.word	0x00001240


	//   ....[3]....
        /*0088*/ 	.word	0x00001260


	//   ....[4]....
        /*008c*/ 	.word	0x00001280


	//   ....[5]....
        /*0090*/ 	.word	0x000015c0


	//   ....[6]....
        /*0094*/ 	.word	0x000015e0


	//   ....[7]....
        /*0098*/ 	.word	0x00001600


	//   ....[8]....
        /*009c*/ 	.word	0x00001620


	//   ....[9]....
        /*00a0*/ 	.word	0x00001640


	//   ....[10]....
        /*00a4*/ 	.word	0x00001e70


	//   ....[11]....
        /*00a8*/ 	.word	0x00001f20


	//   ....[12]....
        /*00ac*/ 	.word	0x00001f90


	//   ....[13]....
        /*00b0*/ 	.word	0x00002000


	//   ....[14]....
        /*00b4*/ 	.word	0x00002070


	//   ....[15]....
        /*00b8*/ 	.word	0x00002400


	//   ....[16]....
        /*00bc*/ 	.word	0x00002470


	//   ....[17]....
        /*00c0*/ 	.word	0x000024e0


	//   ....[18]....
        /*00c4*/ 	.word	0x00002550


	//   ....[19]....
        /*00c8*/ 	.word	0x000025c0


	//----- nvinfo : EIATTR_VRC_CTA_INIT_COUNT
	.align		4
.L_3052:
        /*00cc*/ 	.byte	0x02, 0x4a
	.zero		1
	.zero		1


	//----- nvinfo : EIATTR_EXIT_INSTR_OFFSETS
	.align		4
        /*00d0*/ 	.byte	0x04, 0x1c
        /*00d2*/ 	.short	(.L_3054 - .L_3053)


	//   ....[0]....
.L_3053:
        /*00d4*/ 	.word	0x00000530


	//   ....[1]....
        /*00d8*/ 	.word	0x00001e00


	//----- nvinfo : EIATTR_MAX_THREADS
	.align		4
.L_3054:
        /*00dc*/ 	.byte	0x04, 0x05
        /*00de*/ 	.short	(.L_3056 - .L_3055)
.L_3055:
        /*00e0*/ 	.word	0x00000080
        /*00e4*/ 	.word	0x00000001
        /*00e8*/ 	.word	0x00000001


	//----- nvinfo : EIATTR_CRS_STACK_SIZE
	.align		4
.L_3056:
        /*00ec*/ 	.byte	0x04, 0x1e
        /*00ee*/ 	.short	(.L_3058 - .L_3057)
.L_3057:
        /*00f0*/ 	.word	0x00000000


	//----- nvinfo : EIATTR_CBANK_PARAM_SIZE
	.align		4
.L_3058:
        /*00f4*/ 	.byte	0x03, 0x19
        /*00f6*/ 	.short	0x00e8


	//----- nvinfo : EIATTR_PARAM_CBANK
	.align		4
        /*00f8*/ 	.byte	0x04, 0x0a
        /*00fa*/ 	.short	(.L_3060 - .L_3059)
	.align		4
.L_3059:
        /*00fc*/ 	.word	index@(.nv.constant0._ZN10layer_norm13ln_fwd_kernelINS_13Kernel_traitsIf6__halffS2_fjLj768ELj1ELj4ELj1ELj16ENS_18Kernel_traits_baseILj768EfS2_fS2_fjLj128EEEEELb0ELb0ELb0ELb0EEEvNS_9FwdParamsE)
        /*0100*/ 	.short	0x0380
        /*0102*/ 	.short	0x00e8


	//----- nvinfo : EIATTR_SW_WAR
	.align		4
.L_3060:
        /*0104*/ 	.byte	0x04, 0x36
        /*0106*/ 	.short	(.L_3062 - .L_3061)
.L_3061:
        /*0108*/ 	.word	0x00000008
.L_3062:


//--------------------- .nv.info._ZN10layer_norm13ln_fwd_kernelINS_13Kernel_traitsIf6__halffS2_fjLj768ELj1ELj4ELj1ELj16ENS_18Kernel_traits_baseILj768EfS2_fS2_fjLj128EEEEELb0ELb0ELb0ELb1EEEvNS_9FwdParamsE --------------------------
	.section	.nv.info._ZN10layer_norm13ln_fwd_kernelINS_13Kernel_traitsIf6__halffS2_fjLj768ELj1ELj4ELj1ELj16ENS_18Kernel_traits_baseILj768EfS2_fS2_fjLj128EEEEELb0ELb0ELb0ELb1EEEvNS_9FwdParamsE,"",@"SHT_CUDA_INFO"
	.sectionflags	@""
	.align	4


	//----- nvinfo : EIATTR_CUDA_API_VERSION
	.align		4
        /*0000*/ 	.byte	0x04, 0x37
        /*0002*/ 	.short	(.L_3064 - .L_3063)
.L_3063:
        /*0004*/ 	.word	0x00000082


	//----- nvinfo : EIATTR_KPARAM_INFO
	.align		4
.L_3064:
        /*0008*/ 	.byte	0x04, 0x17
        /*000a*/ 	.short	(.L_3066 - .L_3065)
.L_3065:
        /*000c*/ 	.word	0x00000000
        /*0010*/ 	.short	0x0000
        /*0012*/ 	.short	0x0000
        /*0014*/ 	.byte	0x00, 0xf0, 0xa1, 0x03


	//----- nvinfo : EIATTR_SPARSE_MMA_MASK
	.align		4
.L_3066:
        /*0018*/ 	.byte	0x03, 0x50
        /*001a*/ 	.short	0x0000


	//----- nvinfo : EIATTR_MAXREG_COUNT
	.align		4
        /*001c*/ 	.byte	0x03, 0x1b
        /*001e*/ 	.short	0x00ff


	//----- nvinfo : EIATTR_MERCURY_ISA_VERSION
	.align		4
        /*0020*/ 	.byte	0x03, 0x5f
        /*0022*/ 	.short	0x0101


	//----- nvinfo : EIATTR_COOP_GROUP_MASK_REGIDS
	.align		4
        /*0024*/ 	.byte	0x04, 0x29
        /*0026*/ 	.short	(.L_3068 - .L_3067)


	//   ....[0]....
.L_3067:
        /*0028*/ 	.word	0xffffffff


	//   ....[1]....
        /*002c*/ 	.word	0xffffffff


	//   ....[2]....
        /*0030*/ 	.word	0xffffffff


	//   ....[3]....
        /*0034*/ 	.word	0xffffffff


	//   ....[4]....
        /*0038*/ 	.word	0xffffffff


	//   ....[5]....
        /*003c*/ 	.word	0xffffffff


	//   ....[6]....
        /*0040*/ 	.word	0xffffffff


	//   ....[7]....
        /*0044*/ 	.word	0xffffffff


	//   ....[8]....
        /*0048*/ 	.word	0xffffffff


	//   ....[9]....
        /*004c*/ 	.word	0xffffffff


	//   ....[10]....
        /*0050*/ 	.word	0xffffffff


	//   ....[11]....
        /*0054*/ 	.word	0xffffffff


	//   ....[12]....
        /*0058*/ 	.word	0xffffffff


	//   ....[13]....
        /*005c*/ 	.word	0xffffffff


	//   ....[14]....
        /*0060*/ 	.word	0xffffffff


	//   ....[15]....
        /*0064*/ 	.word	0xffffffff


	//   ....[16]....
        /*0068*/ 	.word	0xffffffff


	//   ....[17]....
        /*006c*/ 	.word	0xffffffff


	//   ....[18]....
        /*0070*/ 	.word	0xffffffff


	//   ....[19]....
        /*0074*/ 	.word	0xffffffff


	//   ....[20]....
        /*0078*/ 	.word	0x05000000


	//   ....[21]....
        /*007c*/ 	.word	0x05000000


	//   ....[22]....
        /*0080*/ 	.word	0x05000000


	//   ....[23]....
        /*0084*/ 	.word	0x05000000


	//   ....[24]....
        /*0088*/ 	.word	0x05000000


	//   ....[25]....
        /*008c*/ 	.word	0x05000000


	//   ....[26]....
        /*0090*/ 	.word	0x05000000


	//   ....[27]....
        /*0094*/ 	.word	0x05000000


	//   ....[28]....
        /*0098*/ 	.word	0x05000000


	//   ....[29]....
        /*009c*/ 	.word	0x05000000


	//   ....[30]....
        /*00a0*/ 	.word	0x05000000


	//   ....[31]....
        /*00a4*/ 	.word	0x05000000


	//   ....[32]....
        /*00a8*/ 	.word	0x05000000


	//   ....[33]....
        /*00ac*/ 	.word	0x05000000


	//   ....[34]....
        /*00b0*/ 	.word	0x05000000


	//   ....[35]....
        /*00b4*/ 	.word	0x05000000


	//   ....[36]....
        /*00b8*/ 	.word	0x05000000


	//   ....[37]....
        /*00bc*/ 	.word	0x05000000


	//   ....[38]....
        /*00c0*/ 	.word	0x05000000


	//   ....[39]....
        /*00c4*/ 	.word	0x05000000


	//----- nvinfo : EIATTR_COOP_GROUP_INSTR_OFFSETS
	.align		4
.L_3068:
        /*00c8*/ 	.byte	0x04, 0x28
        /*00ca*/ 	.short	(.L_3070 - .L_3069)


	//   ....[0]....
.L_3069:
        /*00cc*/ 	.word	0x00000ed0


	//   ....[1]....
        /*00d0*/ 	.word	0x00000f00


	//   ....[2]....
        /*00d4*/ 	.word	0x00000f20


	//   ....[3]....
        /*00d8*/ 	.word	0x00000f40


	//   ....[4]....
        /*00dc*/ 	.word	0x00000f60


	//   ....[5]....
        /*00e0*/ 	.word	0x00001290


	//   ....[6]....
        /*00e4*/ 	.word	0x000012b0


	//   ....[7]....
        /*00e8*/ 	.word	0x000012d0


	//   ....[8]....
        /*00ec*/ 	.word	0x000012f0


	//   ....[9]....
        /*00f0*/ 	.word	0x00001310


	//   ....[10]....
        /*00f4*/ 	.word	0x00002380


	//   ....[11]....
        /*00f8*/ 	.word	0x000023b0


	//   ....[12]....
        /*00fc*/ 	.word	0x000023d0


	//   ....[13]....
        /*0100*/ 	.word	0x000023f0


	//   ....[14]....
        /*0104*/ 	.word	0x00002410


	//   ....[15]....
        /*0108*/ 	.word	0x00002740


	//   ....[16]....
        /*010c*/ 	.word	0x00002760


	//   ....[17]....
        /*0110*/ 	.word	0x00002780


	//   ....[18]....
        /*0114*/ 	.word	0x000027a0


	//   ....[19]....
        /*0118*/ 	.word	0x000027c0


	//   ....[20]....
        /*011c*/ 	.word	0x00002f10


	//   ....[21]....
        /*0120*/ 	.word	0x00002fa0


	//   ....[22]....
        /*0124*/ 	.word	0x00003000


	//   ....[23]....
        /*0128*/ 	.word	0x00003060


	//   ....[24]....
        /*012c*/ 	.word	0x000030c0


	//   ....[25]....
        /*0130*/ 	.word	0x00003430


	//   ....[26]....
        /*0134*/ 	.word	0x00003490


	//   ....[27]....
        /*0138*/ 	.word	0x000034f0


	//   ....[28]....
        /*013c*/ 	.word	0x00003550


	//   ....[29]....
        /*0140*/ 	.word	0x000035b0


	//   ....[30]....
        /*0144*/ 	.word	0x00003630


	//   ....[31]....
        /*0148*/ 	.word	0x000036c0


	//   ....[32]....
        /*014c*/ 	.word	0x00003720


	//   ....[33]....
        /*0150*/ 	.word	0x00003780


	//   ....[34]....
        /*0154*/ 	.word	0x000037e0


	//   ....[35]....
        /*0158*/ 	.word	0x00003b50


	//   ....[36]....
        /*015c*/ 	.word	0x00003bb0


	//   ....[37]....
        /*0160*/ 	.word	0x00003c10


	//   ....[38]....
        /*0164*/ 	.word	0x00003c70


	//   ....[39]....
        /*0168*/ 	.word	0x00003cd0


	//----- nvinfo : EIATTR_VRC_CTA_INIT_COUNT
	.align		4
.L_3070:
        /*016c*/ 	.byte	0x02, 0x4a
	.zero		1
	.zero		1


	//----- nvinfo : EIATTR_EXIT_INSTR_OFFSETS
	.align		4
        /*0170*/ 	.byte	0x04, 0x1c
        /*0172*/ 	.short	(.L_3072 - .L_3071)


	//   ....[0]....
.L_3071:
        /*0174*/ 	.word	0x00000330


	//   ....[1]....
        /*0178*/ 	.word	0x000019f0


	//   ....[2]....
        /*017c*/ 	.word	0x00002eb0


	//----- nvinfo : EIATTR_MAX_THREADS
	.align		4
.L_3072:
        /*0180*/ 	.byte	0x04, 0x05
        /*0182*/ 	.short	(.L_3074 - .L_3073)
.L_3073:
        /*0184*/ 	.word	0x00000080
        /*0188*/ 	.word	0x00000001
        /*018c*/ 	.word	0x00000001


	//----- nvinfo : EIATTR_CRS_STACK_SIZE
	.align		4
.L_3074:
        /*0190*/ 	.byte	0x04, 0x1e
        /*0192*/ 	.short	(.L_3076 - .L_3075)
.L_3075:
        /*0194*/ 	.word	0x00000000


	//----- nvinfo : EIATTR_CBANK_PARAM_SIZE
	.align		4
.L_3076:
        /*0198*/ 	.byte	0x03, 0x19
        /*019a*/ 	.short	0x00e8


	//----- nvinfo : EIATTR_PARAM_CBANK
	.align		4
        /*019c*/ 	.byte	0x04, 0x0a
        /*019e*/ 	.short	(.L_3078 - .L_3077)
	.align		4
.L_3077:
        /*01a0*/ 	.word	index@(.nv.constant0._ZN10layer_norm13ln_fwd_kernelINS_13Kernel_traitsIf6__halffS2_fjLj768ELj1ELj4ELj1ELj16ENS_18Kernel_traits_baseILj768EfS2_fS2_fjLj128EEEEELb0ELb0ELb0ELb1EEEvNS_9FwdParamsE)
        /*01a4*/ 	.short	0x0380
        /*01a6*/ 	.short	0x00e8


	//----- nvinfo : EIATTR_SW_WAR
	.align		4
.L_3078:
        /*01a8*/ 	.byte	0x04, 0x36
        /*01aa*/ 	.short	(.L_3080 - .L_3079)
.L_3079:
        /*01ac*/ 	.word	0x00000008
.L_3080:


//--------------------- .nv.info._ZN10layer_norm13ln_fwd_kernelINS_13Kernel_traitsIf6__halffS2_fjLj768ELj1ELj4ELj1ELj16ENS_18Kernel_traits_baseILj768EfS2_fS2_fjLj128EEEEELb0ELb0ELb1ELb0EEEvNS_9FwdParamsE --------------------------
	.section	.nv.info._ZN10layer_norm13ln_fwd_kernelINS_13Kernel_traitsIf6__halffS2_fjLj768ELj1ELj4ELj1ELj16ENS_18Kernel_traits_baseILj768EfS2_fS2_fjLj128EEEEELb0ELb0ELb1ELb0EEEvNS_9FwdParamsE,"",@"SHT_CUDA_INFO"
	.sectionflags	@""
	.align	4


	//----- nvinfo : EIATTR_CUDA_API_VERSION
	.align		4
        /*0000*/ 	.byte	0x04, 0x37
        /*0002*/ 	.short	(.L_3082 - .L_3081)
.L_3081:
        /*0004*/ 	.word	0x00000082


	//----- nvinfo : EIATTR_KPARAM_INFO
	.align		4
.L_3082:
        /*0008*/ 	.byte	0x04, 0x17
        /*000a*/ 	.short	(.L_3084 - .L_3083)
.L_3083:
        /*000c*/ 	.word	0x00000000
        /*0010*/ 	.short	0x0000
        /*0012*/ 	.short	0x0000
        /*0014*/ 	.byte	0x00, 0xf0, 0xa1, 0x03


	//----- nvinfo : EIATTR_SPARSE_MMA_MASK
	.align		4
.L_3084:
        /*0018*/ 	.byte	0x03, 0x50
        /*001a*/ 	.short	0x0000


	//----- nvinfo : EIATTR_MAXREG_COUNT
	.align		4
        /*001c*/ 	.byte	0x03, 0x1b
        /*001e*/ 	.short	0x00ff


	//----- nvinfo : EIATTR_MERCURY_ISA_VERSION
	.align		4
        /*0020*/ 	.byte	0x03, 0x5f
        /*0022*/ 	.short	0x0101


	//----- nvinfo : EIATTR_COOP_GROUP_MASK_REGIDS
	.align		4
        /*0024*/ 	.byte	0x04, 0x29
        /*0026*/ 	.short	(.L_3086 - .L_3085)


	//   ....[0]....
.L_3085:
        /*0028*/ 	.word	0xffffffff


	//   ....[1]....
        /*002c*/ 	.word	0xffffffff


	//   ....[2]....
        /*0030*/ 	.word	0xffffffff


	//   ....[3]....
        /*0034*/ 	.word	0xffffffff


	//   ....[4]....
        /*0038*/ 	.word	0xffffffff


	//   ....[5]....
        /*003c*/ 	.word	0xffffffff


	//   ....[6]....
        /*0040*/ 	.word	0xffffffff


	//   ....[7]....
        /*0044*/ 	.word	0xffffffff


	//   ....[8]....
        /*0048*/ 	.word	0xffffffff


	//   ....[9]....
        /*004c*/ 	.word	0xffffffff


	//   ....[10]....
        /*0050*/ 	.word	0x05000055


	//   ....[11]....
        /*0054*/ 	.word	0x05000055


	//   ....[12]....
        /*0058*/ 	.word	0x05000055


	//   ....[13]....
        /*005c*/ 	.word	0x05000055


	//   ....[14]....
        /*0060*/ 	.word	0x05000055


	//   ....[15]....
        /*0064*/ 	.word	0x05000055


	//   ....[16]....
        /*0068*/ 	.word	0x05000055


	//   ....[17]....
        /*006c*/ 	.word	0x05000055


	//   ....[18]....
        /*0070*/ 	.word	0x05000055


	//   ....[19]....
        /*0074*/ 	.word	0x05000055


	//----- nvinfo : EIATTR_COOP_GROUP_INSTR_OFFSETS
	.align		4
.L_3086:
        /*0078*/ 	.byte	0x04, 0x28
        /*007a*/ 	.short	(.L_3088 - .L_3087)


	//   ....[0]....
.L_3087:
        /*007c*/ 	.word	0x00001770


	//   ....[1]....
        /*0080*/ 	.word	0x000017a0


	//   ....[2]....
        /*0084*/ 	.word	0x000017c0


	//   ....[3]....
        /*0088*/ 	.word	0x000017e0


	//   ....[4]....
        /*008c*/ 	.word	0x00001800


	//   ....[5]....
        /*0090*/ 	.word	0x00001b40


	//   ....[6]....
        /*0094*/ 	.word	0x00001b60


	//   ....[7]....
        /*0098*/ 	.word	0x00001b80


	//   ....[8]....
        /*009c*/ 	.word	0x00001ba0


	//   ....[9]....
        /*00a0*/ 	.word	0x00001bc0


	//   ....[10]....
        /*00a4*/ 	.word	0x00002450


	//   ....[11]....
        /*00a8*/ 	.word	0x000024e0


	//   ....[12]....
        /*00ac*/ 	.word	0x00002540


	//   ....[13]....
        /*00b0*/ 	.word	0x000025a0


	//   ....[14]....
        /*00b4*/ 	.word	0x00002600


	//   ....[15]....
        /*00b8*/ 	.word	0x00002990


	//   ....[16]....
        /*00bc*/ 	.word	0x000029f0


	//   ....[17]....
        /*00c0*/ 	.word	0x00002a40


	//   ....[18]....
        /*00c4*/ 	.word	0x00002aa0


	//   ....[19]....
        /*00c8*/ 	.word	0x00002b00


	//----- nvinfo : EIATTR_VRC_CTA_INIT_COUNT
	.align		4
.L_3088:
        /*00cc*/ 	.byte	0x02, 0x4a
	.zero		1
	.zero		1


	//----- nvinfo : EIATTR_EXIT_INSTR_OFFSETS
	.align		4
        /*00d0*/ 	.byte	0x04, 0x1c
        /*00d2*/ 	.short	(.L_3090 - .L_3089)


	//   ....[0]....
.L_3089:
        /*00d4*/ 	.word	0x00000560


	//   ....[1]....
        /*00d8*/ 	.word	0x000023e0


	//----- nvinfo : EIATTR_MAX_THREADS
	.align		4
.L_3090:
        /*00dc*/ 	.byte	0x04, 0x05
        /*00de*/ 	.short	(.L_3092 - .L_3091)
.L_3091:
        /*00e0*/ 	.word	0x00000080
        /*00e4*/ 	.word	0x00000001
        /*00e8*/ 	.word	0x00000001


	//----- nvinfo : EIATTR_CRS_STACK_SIZE
	.align		4
.L_3092:
        /*00ec*/ 	.byte	0x04, 0x1e
        /*00ee*/ 	.short	(.L_3094 - .L_3093)
.L_3093:
        /*00f0*/ 	.word	0x00000000


	//----- nvinfo : EIATTR_CBANK_PARAM_SIZE
	.align		4
.L_3094:
        /*00f4*/ 	.byte	0x03, 0x19
        /*00f6*/ 	.short	0x00e8


	//----- nvinfo : EIATTR_PARAM_CBANK
	.align		4
        /*00f8*/ 	.byte	0x04, 0x0a
        /*00fa*/ 	.short	(.L_3096 - .L_3095)
	.align		4
.L_3095:
        /*00fc*/ 	.word	index@(.nv.constant0._ZN10layer_norm13ln_fwd_kernelINS_13Kernel_traitsIf6__halffS2_fjLj768ELj1ELj4ELj1ELj16ENS_18Kernel_traits_baseILj768EfS2_fS2_fjLj128EEEEELb0ELb0ELb1ELb0EEEvNS_9FwdParamsE)
        /*0100*/ 	.short	0x0380
        /*0102*/ 	.short	0x00e8


	//----- nvinfo : EIATTR_SW_WAR
	.align		4
.L_3096:
        /*0104*/ 	.byte	0x04, 0x36
        /*0106*/ 	.short	(.L_3098 - .L_3097)
.L_3097:
        /*0108*/ 	.word	0x00000008
.L_3098:


//--------------------- .nv.info._ZN10layer_norm13ln_fwd_kernelINS_13Kernel_traitsIf6__halffS2_fjLj768ELj1ELj4ELj1ELj16ENS_18Kernel_traits_baseILj768EfS2_fS2_fjLj128EEEEELb0ELb0ELb1ELb1EEEvNS_9FwdParamsE --------------------------
	.section	.nv.info._ZN10layer_norm13ln_fwd_kernelINS_13Kernel_traitsIf6__halffS2_fjLj768ELj1ELj4ELj1ELj16ENS_18Kernel_traits_baseILj768EfS2_fS2_fjLj128EEEEELb0ELb0ELb1ELb1EEEvNS_9FwdParamsE,"",@"SHT_CUDA_INFO"
	.sectionflags	@""
	.align	4


	//----- nvinfo : EIATTR_CUDA_API_VERSION
	.align		4
        /*0000*/ 	.byte	0x04, 0x37
        /*0002*/ 	.short	(.L_3100 - .L_3099)
.L_3099:
        /*0004*/ 	.word	0x00000082


	//----- nvinfo : EIATTR_KPARAM_INFO
	.align		4
.L_3100:
        /*0008*/ 	.byte	0x04, 0x17
        /*000a*/ 	.short	(.L_3102 - .L_3101)
.L_3101:
        /*000c*/ 	.word	0x00000000
        /*0010*/ 	.short	0x0000
        /*0012*/ 	.short	0x0000
        /*0014*/ 	.byte	0x00, 0xf0, 0xa1, 0x03


	//----- nvinfo : EIATTR_SPARSE_MMA_MASK
	.align		4
.L_3102:
        /*0018*/ 	.byte	0x03, 0x50
        /*001a*/ 	.short	0x0000


	//----- nvinfo : EIATTR_MAXREG_COUNT
	.align		4
        /*001c*/ 	.byte	0x03, 0x1b
        /*001e*/ 	.short	0x00ff


	//----- nvinfo : EIATTR_MERCURY_ISA_VERSION
	.align		4
        /*0020*/ 	.byte	0x03, 0x5f
        /*0022*/ 	.short	0x0101


	//----- nvinfo : EIATTR_COOP_GROUP_MASK_REGIDS
	.align		4
        /*0024*/ 	.byte	0x04, 0x29
        /*0026*/ 	.short	(.L_3104 - .L_3103)


	//   ....[0]....
.L_3103:
        /*0028*/ 	.word	0xffffffff


	//   ....[1]....
        /*002c*/ 	.word	0xffffffff


	//   ....[2]....
        /*0030*/ 	.word	0xffffffff


	//   ....[3]....
        /*0034*/ 	.word	0xffffffff


	//   ....[4]....
        /*0038*/ 	.word	0xffffffff


	//   ....[5]....
        /*003c*/ 	.word	0xffffffff


	//   ....[6]....
        /*0040*/ 	.word	0xffffffff


	//   ....[7]....
        /*0044*/ 	.word	0xffffffff


	//   ....[8]....
        /*0048*/ 	.word	0xffffffff


	//   ....[9]....
        /*004c*/ 	.word	0xffffffff


	//   ....[10]....
        /*0050*/ 	.word	0x05000054


	//   ....[11]....
        /*0054*/ 	.word	0x05000054


	//   ....[12]....
        /*0058*/ 	.word	0x05000054


	//   ....[13]....
        /*005c*/ 	.word	0x05000054


	//   ....[14]....
        /*0060*/ 	.word	0x05000054


	//   ....[15]....
        /*0064*/ 	.word	0x05000054


	//   ....[16]....
        /*0068*/ 	.word	0x05000054


	//   ....[17]....
        /*006c*/ 	.word	0x05000054


	//   ....[18]....
        /*0070*/ 	.word	0x05000054


	//   ....[19]....
        /*0074*/ 	.word	0x05000054


	//----- nvinfo : EIATTR_COOP_GROUP_INSTR_OFFSETS
	.align		4
.L_3104:
        /*0078*/ 	.byte	0x04, 0x28
        /*007a*/ 	.short	(.L_3106 - .L_3105)


	//   ....[0]....
.L_3105:
        /*007c*/ 	.word	0x00001370


	//   ....[1]....
        /*0080*/ 	.word	0x00001390


	//   ....[2]....
        /*0084*/ 	.word	0x000013b0


	//   ....[3]....
        /*0088*/ 	.word	0x000013e0


	//   ....[4]....
        /*008c*/ 	.word	0x00001400


	//   ....[5]....
        /*0090*/ 	.word	0x00001730


	//   ....[6]....
        /*0094*/ 	.word	0x00001750


	//   ....[7]....
        /*0098*/ 	.word	0x00001770


	//   ....[8]....
        /*009c*/ 	.word	0x00001790


	//   ....[9]....
        /*00a0*/ 	.word	0x000017b0


	//   ....[10]....
        /*00a4*/ 	.word	0x00001fb0


	//   ....[11]....
        /*00a8*/ 	.word	0x00002050


	//   ....[12]....
        /*00ac*/ 	.word	0x000020c0


	//   ....[13]....
        /*00b0*/ 	.word	0x00002140


	//   ....[14]....
        /*00b4*/ 	.word	0x000021b0


	//   ....[15]....
        /*00b8*/ 	.word	0x00002530


	//   ....[16]....
        /*00bc*/ 	.word	0x000025a0


	//   ....[17]....
        /*00c0*/ 	.word	0x00002610


	//   ....[18]....
        /*00c4*/ 	.word	0x00002680


	//   ....[19]....
        /*00c8*/ 	.word	0x000026f0


	//----- nvinfo : EIATTR_VRC_CTA_INIT_COUNT
	.align		4
.L_3106:
        /*00cc*/ 	.byte	0x02, 0x4a
	.zero		1
	.zero		1


	//----- nvinfo : EIATTR_EXIT_INSTR_OFFSETS
	.align		4
        /*00d0*/ 	.byte	0x04, 0x1c
        /*00d2*/ 	.short	(.L_3108 - .L_3107)


	//   ....[0]....
.L_3107:
        /*00d4*/ 	.word	0x00000360


	//   ....[1]....
        /*00d8*/ 	.word	0x00001f40


	//----- nvinfo : EIATTR_MAX_THREADS
	.align		4
.L_3108:
        /*00dc*/ 	.byte	0x04, 0x05
        /*00de*/ 	.short	(.L_3110 - .L_3109)
.L_3109:
        /*00e0*/ 	.word	0x00000080
        /*00e4*/ 	.word	0x00000001
        /*00e8*/ 	.word	0x00000001


	//----- nvinfo : EIATTR_CRS_STACK_SIZE
	.align		4
.L_3110:
        /*00ec*/ 	.byte	0x04, 0x1e
        /*00ee*/ 	.short	(.L_3112 - .L_3111)
.L_3111:
        /*00f0*/ 	.word	0x00000000


	//----- nvinfo : EIATTR_CBANK_PARAM_SIZE
	.align		4
.L_3112:
        /*00f4*/ 	.byte	0x03, 0x19
        /*00f6*/ 	.short	0x00e8


	//----- nvinfo : EIATTR_PARAM_CBANK
	.align		4
        /*00f8*/ 	.byte	0x04, 0x0a
        /*00fa*/ 	.short	(.L_3114 - .L_3113)
	.align		4
.L_3113:
        /*00fc*/ 	.word	index@(.nv.constant0._ZN10layer_norm13ln_fwd_kernelINS_13Kernel_traitsIf6__halffS2_fjLj768ELj1ELj4ELj1ELj16ENS_18Kernel_traits_baseILj768EfS2_fS2_fjLj128EEEEELb0ELb0ELb1ELb1EEEvNS_9FwdParamsE)
        /*0100*/ 	.short	0x0380
        /*0102*/ 	.short	0x00e8


	//----- nvinfo : EIATTR_SW_WAR
	.align		4
.L_3114:
        /*0104*/ 	.byte	0x04, 0x36
        /*0106*/ 	.short	(.L_3116 - .L_3115)
.L_3115:
        /*0108*/ 	.word	0x00000008
.L_3116:


//--------------------- .nv.info._ZN10layer_norm13ln_fwd_kernelINS_13Kernel_traitsIf6__halffS2_fjLj768ELj1ELj4ELj1ELj16ENS_18Kernel_traits_baseILj768EfS2_fS2_fjLj128EEEEELb0ELb1ELb0ELb0EEEvNS_9FwdParamsE --------------------------
	.section	.nv.info._ZN10layer_norm13ln_fwd_kernelINS_13Kernel_traitsIf6__halffS2_fjLj768ELj1ELj4ELj1ELj16ENS_18Kernel_traits_baseILj768EfS2_fS2_fjLj128EEEEELb0ELb1ELb0ELb0EEEvNS_9FwdParamsE,"",@"SHT_CUDA_INFO"
	.sectionflags	@""
	.align	4


	//----- nvinfo : EIATTR_CUDA_API_VERSION
	.align		4
        /*0000*/ 	.byte	0x04, 0x37
        /*0002*/ 	.short	(.L_3118 - .L_3117)
.L_3117:
        /*0004*/ 	.word	0x00000082


	//----- nvinfo : EIATTR_KPARAM_INFO
	.align		4
.L_3118:
        /*0008*/ 	.byte	0x04, 0x17
        /*000a*/ 	.short	(.L_3120 - .L_3119)
.L_3119:
        /*000c*/ 	.word	0x00000000
        /*0010*/ 	.short	0x0000
        /*0012*/ 	.short	0x0000
        /*0014*/ 	.byte	0x00, 0xf0, 0xa1, 0x03


	//----- nvinfo : EIATTR_SPARSE_MMA_MASK
	.align		4
.L_3120:
        /*0018*/ 	.byte	0x03, 0x50
        /*001a*/ 	.short	0x0000


	//----- nvinfo : EIATTR_MAXREG_COUNT
	.align		4
        /*001c*/ 	.byte	0x03, 0x1b
        /*001e*/ 	.short	0x00ff


	//----- nvinfo : EIATTR_MERCURY_ISA_VERSION
	.align		4
        /*0020*/ 	.byte	0x03, 0x5f
        /*0022*/ 	.short	0x0101


	//----- nvinfo : EIATTR_COOP_GROUP_MASK_REGIDS
	.align		4
        /*0024*/ 	.byte	0x04, 0x29
        /*0026*/ 	.short	(.L_3122 - .L_3121)


	//   ....[0]....
.L_3121:
        /*0028*/ 	.word	0xffffffff


	//   ....[1]....
        /*002c*/ 	.word	0xffffffff


	//   ....[2]....
        /*0030*/ 	.word	0xffffffff


	//   ....[3]....
        /*0034*/ 	.word	0xffffffff


	//   ....[4]....
        /*0038*/ 	.word	0xffffffff


	//   ....[5]....
        /*003c*/ 	.word	0xffffffff


	//   ....[6]....
        /*0040*/ 	.word	0xffffffff


	//   ....[7]....
        /*0044*/ 	.word	0xffffffff


	//   ....[8]....
        /*0048*/ 	.word	0xffffffff


	//   ....[9]....
        /*004c*/ 	.word	0xffffffff


	//   ....[10]....
        /*0050*/ 	.word	0x05000076


	//   ....[11]....
        /*0054*/ 	.word	0x05000076


	//   ....[12]....
        /*0058*/ 	.word	0x05000076


	//   ....[13]....
        /*005c*/ 	.word	0x05000076


	//   ....[14]....
        /*0060*/ 	.word	0x05000076


	//   ....[15]....
        /*0064*/ 	.word	0x05000076


	//   ....[16]....
        /*0068*/ 	.word	0x05000076


	//   ....[17]....
        /*006c*/ 	.word	0x05000076


	//   ....[18]....
        /*0070*/ 	.word	0x05000076


	//   ....[19]....
        /*0074*/ 	.word	0x05000076


	//----- nvinfo : EIATTR_COOP_GROUP_INSTR_OFFSETS
	.align		4
.L_3122:
        /*0078*/ 	.byte	0x04, 0x28
        /*007a*/ 	.short	(.L_3124 - .L_3123)


	//   ....[0]....
.L_3123:
        /*007c*/ 	.word	0x00001670


	//   ....[1]....
        /*0080*/ 	.word	0x00001690


	//   ....[2]....
        /*0084*/ 	.word	0x000016b0


	//   ....[3]....
        /*0088*/ 	.word	0x000016e0


	//   ....[4]....
        /*008c*/ 	.word	0x00001700


	//   ....[5]....
        /*0090*/ 	.word	0x00001a40


	//   ....[6]....
        /*0094*/ 	.word	0x00001a60


	//   ....[7]....
        /*0098*/ 	.word	0x00001a80


	//   ....[8]....
        /*009c*/ 	.word	0x00001aa0


	//   ....[9]....
        /*00a0*/ 	.word	0x00001ac0


	//   ....[10]....
        /*00a4*/ 	.word	0x000022f0


	//   ....[11]....
        /*00a8*/ 	.word	0x00002390


	//   ....[12]....
        /*00ac*/ 	.word	0x00002400


	//   ....[13]....
        /*00b0*/ 	.word	0x00002480


	//   ....[14]....
        /*00b4*/ 	.word	0x000024f0


	//   ....[15]....
        /*00b8*/ 	.word	0x00002870


	//   ....[16]....
        /*00bc*/ 	.word	0x000028e0


	//   ....[17]....
        /*00c0*/ 	.word	0x00002950


	//   ....[18]....
        /*00c4*/ 	.word	0x000029c0


	//   ....[19]....
        /*00c8*/ 	.word	0x00002a30


	//----- nvinfo : EIATTR_VRC_CTA_INIT_COUNT
	.align		4
.L_3124:
        /*00cc*/ 	.byte	0x02, 0x4a
	.zero		1
	.zero		1


	//----- nvinfo : EIATTR_EXIT_INSTR_OFFSETS
	.align		4
        /*00d0*/ 	.byte	0x04, 0x1c
        /*00d2*/ 	.short	(.L_3126 - .L_3125)


	//   ....[0]....
.L_3125:
        /*00d4*/ 	.word	0x000006b0


	//   ....[1]....
        /*00d8*/ 	.word	0x00002280


	//----- nvinfo : EIATTR_MAX_THREADS
	.align		4
.L_3126:
        /*00dc*/ 	.byte	0x04, 0x05
        /*00de*/ 	.short	(.L_3128 - .L_3127)
.L_3127:
        /*00e0*/ 	.word	0x00000080
        /*00e4*/ 	.word	0x00000001
        /*00e8*/ 	.word	0x00000001


	//----- nvinfo : EIATTR_CRS_STACK_SIZE
	.align		4
.L_3128:
        /*00ec*/ 	.byte	0x04, 0x1e
        /*00ee*/ 	.short	(.L_3130 - .L_3129)
.L_3129:
        /*00f0*/ 	.word	0x00000000


	//----- nvinfo : EIATTR_CBANK_PARAM_SIZE
	.align		4
.L_3130:
        /*00f4*/ 	.byte	0x03, 0x19
        /*00f6*/ 	.short	0x00e8


	//----- nvinfo : EIATTR_PARAM_CBANK
	.align		4
        /*00f8*/ 	.byte	0x04, 0x0a
        /*00fa*/ 	.short	(.L_3132 - .L_3131)
	.align		4
.L_3131:
        /*00fc*/ 	.word	index@(.nv.constant0._ZN10layer_norm13ln_fwd_kernelINS_13Kernel_traitsIf6__halffS2_fjLj768ELj1ELj4ELj1ELj16ENS_18Kernel_traits_baseILj768EfS2_fS2_fjLj128EEEEELb0ELb1ELb0ELb0EEEvNS_9FwdParamsE)
        /*0100*/ 	.short	0x0380
        /*0102*/ 	.short	0x00e8


	//----- nvinfo : EIATTR_SW_WAR
	.align		4
.L_3132:
        /*0104*/ 	.byte	0x04, 0x36
        /*0106*/ 	.short	(.L_3134 - .L_3133)
.L_3133:
        /*0108*/ 	.word	0x00000008
.L_3134:


//--------------------- .nv.info._ZN10layer_norm13ln_fwd_kernelINS_13Kernel_traitsIf6__halffS2_fjLj768ELj1ELj4ELj1ELj16ENS_18Kernel_traits_baseILj768EfS2_fS2_fjLj128EEEEELb0ELb1ELb0ELb1EEEvNS_9FwdParamsE --------------------------
	.section	.nv.info._ZN10layer_norm13ln_fwd_kernelINS_13Kernel_traitsIf6__halffS2_fjLj768ELj1ELj4ELj1ELj16ENS_18Kernel_traits_baseILj768EfS2_fS2_fjLj128EEEEELb0ELb1ELb0ELb1EEEvNS_9FwdParamsE,"",@"SHT_CUDA_INFO"
	.sectionflags	@""
	.align	4


	//----- nvinfo : EIATTR_CUDA_API_VERSION
	.align		4
        /*0000*/ 	.byte	0x04, 0x37
        /*0002*/ 	.short	(.L_3136 - .L_3135)
.L_3135:
        /*0004*/ 	.word	0x00000082


	//----- nvinfo : EIATTR_KPARAM_INFO
	.align		4
.L_3136:
        /*0008*/ 	.byte	0x04, 0x17
        /*000a*/ 	.short	(.L_3138 - .L_3137)
.L_3137:
        /*000c*/ 	.word	0x00000000
        /*0010*/ 	.short	0x0000
        /*0012*/ 	.short	0x0000
        /*0014*/ 	.byte	0x00, 0xf0, 0xa1, 0x03


	//----- nvinfo : EIATTR_SPARSE_MMA_MASK
	.align		4
.L_3138:
        /*0018*/ 	.byte	0x03, 0x50
        /*001a*/ 	.short	0x0000


	//----- nvinfo : EIATTR_MAXREG_COUNT
	.align		4
        /*001c*/ 	.byte	0x03, 0x1b
        /*001e*/ 	.short	0x00ff


	//----- nvinfo : EIATTR_MERCURY_ISA_VERSION
	.align		4
        /*0020*/ 	.byte	0x03, 0x5f
        /*0022*/ 	.short	0x0101


	//----- nvinfo : EIATTR_COOP_GROUP_MASK_REGIDS
	.align		4
        /*0024*/ 	.byte	0x04, 0x29
        /*0026*/ 	.short	(.L_3140 - .L_3139)


	//   ....[0]....
.L_3139:
        /*0028*/ 	.word	0xffffffff


	//   ....[1]....
        /*002c*/ 	.word	0xffffffff


	//   ....[2]....
        /*0030*/ 	.word	0xffffffff


	//   ....[3]....
        /*0034*/ 	.word	0xffffffff


	//   ....[4]....
        /*0038*/ 	.word	0xffffffff


	//   ....[5]....
        /*003c*/ 	.word	0xffffffff


	//   ....[6]....
        /*0040*/ 	.word	0xffffffff


	//   ....[7]....
        /*0044*/ 	.word	0xffffffff


	//   ....[8]....
        /*0048*/ 	.word	0xffffffff


	//   ....[9]....
        /*004c*/ 	.word	0xffffffff


	//   ....[10]....
        /*0050*/ 	.word	0x05000077


	//   ....[11]....
        /*0054*/ 	.word	0x05000077


	//   ....[12]....
        /*0058*/ 	.word	0x05000077


	//   ....[13]....
        /*005c*/ 	.word	0x05000077


	//   ....[14]....
        /*0060*/ 	.word	0x05000077


	//   ....[15]....
        /*0064*/ 	.word	0x05000077


	//   ....[16]....
        /*0068*/ 	.word	0x05000077


	//   ....[17]....
        /*006c*/ 	.word	0x05000077


	//   ....[18]....
        /*0070*/ 	.word	0x05000077


	//   ....[19]....
        /*0074*/ 	.word	0x05000077


	//----- nvinfo : EIATTR_COOP_GROUP_INSTR_OFFSETS
	.align		4
.L_3140:
        /*0078*/ 	.byte	0x04, 0x28
        /*007a*/ 	.short	(.L_3142 - .L_3141)


	//   ....[0]....
.L_3141:
        /*007c*/ 	.word	0x00001270


	//   ....[1]....
        /*0080*/ 	.word	0x00001290


	//   ....[2]....
        /*0084*/ 	.word	0x000012b0


	//   ....[3]....
        /*0088*/ 	.word	0x000012e0


	//   ....[4]....
        /*008c*/ 	.word	0x00001300


	//   ....[5]....
        /*0090*/ 	.word	0x00001630


	//   ....[6]....
        /*0094*/ 	.word	0x00001650


	//   ....[7]....
        /*0098*/ 	.word	0x00001670


	//   ....[8]....
        /*009c*/ 	.word	0x00001690


	//   ....[9]....
        /*00a0*/ 	.word	0x000016b0


	//   ....[10]....
        /*00a4*/ 	.word	0x00001df0


	//   ....[11]....
        /*00a8*/ 	.word	0x00001e90


	//   ....[12]....
        /*00ac*/ 	.word	0x00001f00


	//   ....[13]....
        /*00b0*/ 	.word	0x00001f80


	//   ....[14]....
        /*00b4*/ 	.word	0x00001ff0


	//   ....[15]....
        /*00b8*/ 	.word	0x00002360


	//   ....[16]....
        /*00bc*/ 	.word	0x000023d0


	//   ....[17]....
        /*00c0*/ 	.word	0x00002440


	//   ....[18]....
        /*00c4*/ 	.word	0x000024b0


	//   ....[19]....
        /*00c8*/ 	.word	0x00002520


	//----- nvinfo : EIATTR_VRC_CTA_INIT_COUNT
	.align		4
.L_3142:
        /*00cc*/ 	.byte	0x02, 0x4a
	.zero		1
	.zero		1


	//----- nvinfo : EIATTR_EXIT_INSTR_OFFSETS
	.align		4
        /*00d0*/ 	.byte	0x04, 0x1c
        /*00d2*/ 	.short	(.L_3144 - .L_3143)


	//   ....[0]....
.L_3143:
        /*00d4*/ 	.word	0x00000430


	//   ....[1]....
        /*00d8*/ 	.word	0x00001d80


	//----- nvinfo : EIATTR_MAX_THREADS
	.align		4
.L_3144:
        /*00dc*/ 	.byte	0x04, 0x05
        /*00de*/ 	.short	(.L_3146 - .L_3145)
.L_3145:
        /*00e0*/ 	.word	0x00000080
        /*00e4*/ 	.word	0x00000001
        /*00e8*/ 	.word	0x00000001


	//----- nvinfo : EIATTR_CRS_STACK_SIZE
	.align		4
.L_3146:
        /*00ec*/ 	.byte	0x04, 0x1e
        /*00ee*/ 	.short	(.L_3148 - .L_3147)
.L_3147:
        /*00f0*/ 	.word	0x00000000


	//----- nvinfo : EIATTR_CBANK_PARAM_SIZE
	.align		4
.L_3148:
        /*00f4*/ 	.byte	0x03, 0x19
        /*00f6*/ 	.short	0x00e8


	//----- nvinfo : EIATTR_PARAM_CBANK
	.align		4
        /*00f8*/ 	.byte	0x04, 0x0a
        /*00fa*/ 	.short	(.L_3150 - .L_3149)
	.align		4
.L_3149:
        /*00fc*/ 	.word	index@(.nv.constant0._ZN10layer_norm13ln_fwd_kernelINS_13Kernel_traitsIf6__halffS2_fjLj768ELj1ELj4ELj1ELj16ENS_18Kernel_traits_baseILj768EfS2_fS2_fjLj128EEEEELb0ELb1ELb0ELb1EEEvNS_9FwdParamsE)
        /*0100*/ 	.short	0x0380
        /*0102*/ 	.short	0x00e8


	//----- nvinfo : EIATTR_SW_WAR
	.align		4
.L_3150:
        /*0104*/ 	.byte	0x04, 0x36
        /*0106*/ 	.short	(.L_3152 - .L_3151)
.L_3151:
        /*0108*/ 	.word	0x00000008
.L_3152:


//--------------------- .nv.info._ZN10layer_norm13ln_fwd_kernelINS_13Kernel_traitsIf6__halffS2_fjLj768ELj1ELj4ELj1ELj16ENS_18Kernel_traits_baseILj768EfS2_fS2_fjLj128EEEEELb0ELb1ELb1ELb0EEEvNS_9FwdParamsE --------------------------
	.section	.nv.info._ZN10layer_norm13ln_fwd_kernelINS_13Kernel_traitsIf6__halffS2_fjLj768ELj1ELj4ELj1ELj16ENS_18Kernel_traits_baseILj768EfS2_fS2_fjLj128EEEEELb0ELb1ELb1ELb0EEEvNS_9FwdParamsE,"",@"SHT_CUDA_INFO"
	.sectionflags	@""
	.align	4


	//----- nvinfo : EIATTR_CUDA_API_VERSION
	.align		4
        /*0000*/ 	.byte	0x04, 0x37
        /*0002*/ 	.short	(.L_3154 - .L_3153)
.L_3153:
        /*0004*/ 	.word	0x00000082


	//----- nvinfo : EIATTR_KPARAM_INFO
	.align		4
.L_3154:
        /*0008*/ 	.byte	0x04, 0x17
        /*000a*/ 	.short	(.L_3156 - .L_3155)
.L_3155:
        /*000c*/ 	.word	0x00000000
        /*0010*/ 	.short	0x0000
        /*0012*/ 	.short	0x0000
        /*0014*/ 	.byte	0x00, 0xf0, 0xa1, 0x03


	//----- nvinfo : EIATTR_SPARSE_MMA_MASK
	.align		4
.L_3156:
        /*0018*/ 	.byte	0x03, 0x50
        /*001a*/ 	.short	0x0000


	//----- nvinfo : EIATTR_MAXREG_COUNT
	.align		4
        /*001c*/ 	.byte	0x03, 0x1b
        /*001e*/ 	.short	0x00ff


	//----- nvinfo : EIATTR_MERCURY_ISA_VERSION
	.align		4
        /*0020*/ 	.byte	0x03, 0x5f
        /*0022*/ 	.short	0x0101


	//----- nvinfo : EIATTR_COOP_GROUP_MASK_REGIDS
	.align		4
        /*0024*/ 	.byte	0x04, 0x29
        /*0026*/ 	.short	(.L_3158 - .L_3157)


	//   ....[0]....
.L_3157:
        /*0028*/ 	.word	0xffffffff


	//   ....[1]....
        /*002c*/ 	.word	0xffffffff


	//   ....[2]....
        /*0030*/ 	.word	0xffffffff


	//   ....[3]....
        /*0034*/ 	.word	0xffffffff


	//   ....[4]....
        /*0038*/ 	.word	0xffffffff


	//   ....[5]....
        /*003c*/ 	.word	0xffffffff


	//   ....[6]....
        /*0040*/ 	.word	0xffffffff


	//   ....[7]....
        /*0044*/ 	.word	0xffffffff


	//   ....[8]....
        /*0048*/ 	.word	0xffffffff


	//   ....[9]....
        /*004c*/ 	.word	0xffffffff


	//   ....[10]....
        /*0050*/ 	.word	0x05000076


	//   ....[11]....
        /*0054*/ 	.word	0x05000076


	//   ....[12]....
        /*0058*/ 	.word	0x05000076


	//   ....[13]....
        /*005c*/ 	.word	0x05000076


	//   ....[14]....
        /*0060*/ 	.word	0x05000076


	//   ....[15]....
        /*0064*/ 	.word	0x05000076


	//   ....[16]....
        /*0068*/ 	.word	0x05000076


	//   ....[17]....
        /*006c*/ 	.word	0x05000076


	//   ....[18]....
        /*0070*/ 	.word	0x05000076


	//   ....[19]....
        /*0074*/ 	.word	0x05000076


	//----- nvinfo : EIATTR_COOP_GROUP_INSTR_OFFSETS
	.align		4
.L_3158:
        /*0078*/ 	.byte	0x04, 0x28
        /*007a*/ 	.short	(.L_3160 - .L_3159)


	//   ....[0]....
.L_3159:
        /*007c*/ 	.word	0x00001d60


	//   ....[1]....
        /*0080*/ 	.word	0x00001d90


	//   ....[2]....
        /*0084*/ 	.word	0x00001db0


	//   ....[3]....
        /*0088*/ 	.word	0x00001dd0


	//   ....[4]....
        /*008c*/ 	.word	0x00001df0


	//   ....[5]....
        /*0090*/ 	.word	0x00002130


	//   ....[6]....
        /*0094*/ 	.word	0x00002150


	//   ....[7]....
        /*0098*/ 	.word	0x00002170


	//   ....[8]....
        /*009c*/ 	.word	0x00002190


	//   ....[9]....
        /*00a0*/ 	.word	0x000021b0


	//   ....[10]....
        /*00a4*/ 	.word	0x00002a40


	//   ....[11]....
        /*00a8*/ 	.word	0x00002ae0


	//   ....[12]....
        /*00ac*/ 	.word	0x00002b40


	//   ....[13]....
        /*00b0*/ 	.word	0x00002ba0


	//   ....[14]....
        /*00b4*/ 	.word	0x00002bf0


	//   ....[15]....
        /*00b8*/ 	.word	0x00002f80


	//   ....[16]....
        /*00bc*/ 	.word	0x00002fe0


	//   ....[17]....
        /*00c0*/ 	.word	0x00003040


	//   ....[18]....
        /*00c4*/ 	.word	0x000030a0


	//   ....[19]....
        /*00c8*/ 	.word	0x00003100


	//----- nvinfo : EIATTR_VRC_CTA_INIT_COUNT
	.align		4
.L_3160:
        /*00cc*/ 	.byte	0x02, 0x4a
	.zero		1
	.zero		1


	//----- nvinfo : EIATTR_EXIT_INSTR_OFFSETS
	.align		4
        /*00d0*/ 	.byte	0x04, 0x1c
        /*00d2*/ 	.short	(.L_3162 - .L_3161)


	//   ....[0]....
.L_3161:
        /*00d4*/ 	.word	0x000006f0


	//   ....[1]....
        /*00d8*/ 	.word	0x000029d0


	//----- nvinfo : EIATTR_MAX_THREADS
	.align		4
.L_3162:
        /*00dc*/ 	.byte	0x04, 0x05
        /*00de*/ 	.short	(.L_3164 - .L_3163)
.L_3163:
        /*00e0*/ 	.word	0x00000080
        /*00e4*/ 	.word	0x00000001
        /*00e8*/ 	.word	0x00000001


	//----- nvinfo : EIATTR_CRS_STACK_SIZE
	.align		4
.L_3164:
        /*00ec*/ 	.byte	0x04, 0x1e
        /*00ee*/ 	.short	(.L_3166 - .L_3165)
.L_3165:
        /*00f0*/ 	.word	0x00000000


	//----- nvinfo : EIATTR_CBANK_PARAM_SIZE
	.align		4
.L_3166:
        /*00f4*/ 	.byte	0x03, 0x19
        /*00f6*/ 	.short	0x00e8


	//----- nvinfo : EIATTR_PARAM_CBANK
	.align		4
        /*00f8*/ 	.byte	0x04, 0x0a
        /*00fa*/ 	.short	(.L_3168 - .L_3167)
	.align		4
.L_3167:
        /*00fc*/ 	.word	index@(.nv.constant0._ZN10layer_norm13ln_fwd_kernelINS_13Kernel_traitsIf6__halffS2_fjLj768ELj1ELj4ELj1ELj16ENS_18Kernel_traits_baseILj768EfS2_fS2_fjLj128EEEEELb0ELb1ELb1ELb0EEEvNS_9FwdParamsE)
        /*0100*/ 	.short	0x0380
        /*0102*/ 	.short	0x00e8


	//----- nvinfo : EIATTR_SW_WAR
	.align		4
.L_3168:
        /*0104*/ 	.byte	0x04, 0x36
        /*0106*/ 	.short	(.L_3170 - .L_3169)
.L_3169:
        /*0108*/ 	.word	0x00000008
.L_3170:


//--------------------- .nv.info._ZN10layer_norm13ln_fwd_kernelINS_13Kernel_traitsIf6__halffS2_fjLj768ELj1ELj4ELj1ELj16ENS_18Kernel_traits_baseILj768EfS2_fS2_fjLj128EEEEELb0ELb1ELb1ELb1EEEvNS_9FwdParamsE --------------------------
	.section	.nv.info._ZN10layer_norm13ln_fwd_kernelINS_13Kernel_traitsIf6__halffS2_fjLj768ELj1ELj4ELj1ELj16ENS_18Kernel_traits_baseILj768EfS2_fS2_fjLj128EEEEELb0ELb1ELb1ELb1EEEvNS_9FwdParamsE,"",@"SHT_CUDA_INFO"
	.sectionflags	@""
	.align	4


	//----- nvinfo : EIATTR_CUDA_API_VERSION
	.align		4
        /*0000*/ 	.byte	0x04, 0x37
        /*0002*/ 	.short	(.L_3172 - .L_3171)
.L_3171:
        /*0004*/ 	.word	0x00000082


	//----- nvinfo : EIATTR_KPARAM_INFO
	.align		4
.L_3172:
        /*0008*/ 	.byte	0x04, 0x17
        /*000a*/ 	.short	(.L_3174 - .L_3173)
.L_3173:
        /*000c*/ 	.word	0x00000000
        /*0010*/ 	.short	0x0000
        /*0012*/ 	.short	0x0000
        /*0014*/ 	.byte	0x00, 0xf0, 0xa1, 0x03


	//----- nvinfo : EIATTR_SPARSE_MMA_MASK
	.align		4
.L_3174:
        /*0018*/ 	.byte	0x03, 0x50
        /*001a*/ 	.short	0x0000


	//----- nvinfo : EIATTR_MAXREG_COUNT
	.align		4
        /*001c*/ 	.byte	0x03, 0x1b
        /*001e*/ 	.short	0x00ff


	//----- nvinfo : EIATTR_MERCURY_ISA_VERSION
	.align		4
        /*0020*/ 	.byte	0x03, 0x5f
        /*0022*/ 	.short	0x0101


	//----- nvinfo : EIATTR_COOP_GROUP_MASK_REGIDS
	.align		4
        /*0024*/ 	.byte	0x04, 0x29
        /*0026*/ 	.short	(.L_3176 - .L_3175)


	//   ....[0]....
.L_3175:
        /*0028*/ 	.word	0xffffffff


	//   ....[1]....
        /*002c*/ 	.word	0xffffffff


	//   ....[2]....
        /*0030*/ 	.word	0xffffffff


	//   ....[3]....
        /*0034*/ 	.word	0xffffffff


	//   ....[4]....
        /*0038*/ 	.word	0xffffffff


	//   ....[5]....
        /*003c*/ 	.word	0xffffffff


	//   ....[6]....
        /*0040*/ 	.word	0xffffffff


	//   ....[7]....
        /*0044*/ 	.word	0xffffffff


	//   ....[8]....
        /*0048*/ 	.word	0xffffffff


	//   ....[9]....
        /*004c*/ 	.word	0xffffffff


	//   ....[10]....
        /*0050*/ 	.word	0x05000074


	//   ....[11]....
        /*0054*/ 	.word	0x05000074


	//   ....[12]....
        /*0058*/ 	.word	0x05000074


	//   ....[13]....
        /*005c*/ 	.word	0x05000074


	//   ....[14]....
        /*0060*/ 	.word	0x05000074


	//   ....[15]....
        /*0064*/ 	.word	0x05000074


	//   ....[16]....
        /*0068*/ 	.word	0x05000074


	//   ....[17]....
        /*006c*/ 	.word	0x05000074


	//   ....[18]....
        /*0070*/ 	.word	0x05000074


	//   ....[19]....
        /*0074*/ 	.word	0x05000074


	//----- nvinfo : EIATTR_COOP_GROUP_INSTR_OFFSETS
	.align		4
.L_3176:
        /*0078*/ 	.byte	0x04, 0x28
        /*007a*/ 	.short	(.L_3178 - .L_3177)


	//   ....[0]....
.L_3177:
        /*007c*/ 	.word	0x00001910


	//   ....[1]....
        /*0080*/ 	.word	0x00001940


	//   ....[2]....
        /*0084*/ 	.word	0x00001960


	//   ....[3]....
        /*0088*/ 	.word	0x00001980


	//   ....[4]....
        /*008c*/ 	.word	0x000019a0


	//   ....[5]....
        /*0090*/ 	.word	0x00001cd0


	//   ....[6]....
        /*0094*/ 	.word	0x00001cf0


	//   ....[7]....
        /*0098*/ 	.word	0x00001d10


	//   ....[8]....
        /*009c*/ 	.word	0x00001d30


	//   ....[9]....
        /*00a0*/ 	.word	0x00001d50


	//   ....[10]....
        /*00a4*/ 	.word	0x00002550


	//   ....[11]....
        /*00a8*/ 	.word	0x00002600


	//   ....[12]....
        /*00ac*/ 	.word	0x00002670


	//   ....[13]....
        /*00b0*/ 	.word	0x000026e0


	//   ....[14]....
        /*00b4*/ 	.word	0x00002750


	//   ....[15]....
        /*00b8*/ 	.word	0x00002ae0


	//   ....[16]....
        /*00bc*/ 	.word	0x00002b50


	//   ....[17]....
        /*00c0*/ 	.word	0x00002bc0


	//   ....[18]....
        /*00c4*/ 	.word	0x00002c30


	//   ....[19]....
        /*00c8*/ 	.word	0x00002ca0


	//----- nvinfo : EIATTR_VRC_CTA_INIT_COUNT
	.align		4
.L_3178:
        /*00cc*/ 	.byte	0x02, 0x4a
	.zero		1
	.zero		1


	//----- nvinfo : EIATTR_EXIT_INSTR_OFFSETS
	.align		4
        /*00d0*/ 	.byte	0x04, 0x1c
        /*00d2*/ 	.short	(.L_3180 - .L_3179)


	//   ....[0]....
.L_3179:
        /*00d4*/ 	.word	0x00000470


	//   ....[1]....
        /*00d8*/ 	.word	0x000024e0


	//----- nvinfo : EIATTR_MAX_THREADS
	.align		4
.L_3180:
        /*00dc*/ 	.byte	0x04, 0x05
        /*00de*/ 	.short	(.L_3182 - .L_3181)
.L_3181:
        /*00e0*/ 	.word	0x00000080
        /*00e4*/ 	.word	0x00000001
        /*00e8*/ 	.word	0x00000001


	//----- nvinfo : EIATTR_CRS_STACK_SIZE
	.align		4
.L_3182:
        /*00ec*/ 	.byte	0x04, 0x1e
        /*00ee*/ 	.short	(.L_3184 - .L_3183)
.L_3183:
        /*00f0*/ 	.word	0x00000000


	//----- nvinfo : EIATTR_CBANK_PARAM_SIZE
	.align		4
.L_3184:
        /*00f4*/ 	.byte	0x03, 0x19
        /*00f6*/ 	.short	0x00e8


	//----- nvinfo : EIATTR_PARAM_CBANK
	.align		4
        /*00f8*/ 	.byte	0x04, 0x0a
        /*00fa*/ 	.short	(.L_3186 - .L_3185)
	.align		4
.L_3185:
        /*00fc*/ 	.word	index@(.nv.constant0._ZN10layer_norm13ln_fwd_kernelINS_13Kernel_traitsIf6__halffS2_fjLj768ELj1ELj4ELj1ELj16ENS_18Kernel_traits_baseILj768EfS2_fS2_fjLj128EEEEELb0ELb1ELb1ELb1EEEvNS_9FwdParamsE)
        /*0100*/ 	.short	0x0380
        /*0102*/ 	.short	0x00e8


	//----- nvinfo : EIATTR_SW_WAR
	.align		4
.L_3186:
        /*0104*/ 	.byte	0x04, 0x36
        /*0106*/ 	.short	(.L_3188 - .L_3187)
.L_3187:
        /*0108*/ 	.word	0x00000008
.L_3188:


//--------------------- .nv.info._ZN10layer_norm13ln_fwd_kernelINS_13Kernel_traitsIf6__halffS2_fjLj768ELj1ELj4ELj1ELj16ENS_18Kernel_traits_baseILj768EfS2_fS2_fjLj128EEEEELb1ELb0ELb0ELb0EEEvNS_9FwdParamsE --------------------------
	.section	.nv.info._ZN10layer_norm13ln_fwd_kernelINS_13Kernel_traitsIf6__halffS2_fjLj768ELj1ELj4ELj1ELj16ENS_18Kernel_traits_baseILj768EfS2_fS2_fjLj128EEEEELb1ELb0ELb0ELb0EEEvNS_9FwdParamsE,"",@"SHT_CUDA_INFO"
	.sectionflags	@""
	.align	4


	//----- nvinfo : EIATTR_CUDA_API_VERSION
	.align		4
        /*0000*/ 	.byte	0x04, 0x37
        /*0002*/ 	.short	(.L_3190 - .L_3189)
.L_3189:
        /*0004*/ 	.word	0x00000082


	//----- nvinfo : EIATTR_KPARAM_INFO
	.align		4
.L_3190:
        /*0008*/ 	.byte	0x04, 0x17
        /*000a*/ 	.short	(.L_3192 - .L_3191)
.L_3191:
        /*000c*/ 	.word	0x00000000
        /*0010*/ 	.short	0x0000
        /*0012*/ 	.short	0x0000
        /*0014*/ 	.byte	0x00, 0xf0, 0xa1, 0x03


	//----- nvinfo : EIATTR_SPARSE_MMA_MASK
	.align		4
.L_3192:
        /*0018*/ 	.byte	0x03, 0x50
        /*001a*/ 	.short	0x0000


	//----- nvinfo : EIATTR_MAXREG_COUNT
	.align		4
        /*001c*/ 	.byte	0x03, 0x1b
        /*001e*/ 	.short	0x00ff


	//----- nvinfo : EIATTR_MERCURY_ISA_VERSION
	.align		4
        /*0020*/ 	.byte	0x03, 0x5f
        /*0022*/ 	.short	0x0101


	//----- nvinfo : EIATTR_COOP_GROUP_MASK_REGIDS
	.align		4
        /*0024*/ 	.byte	0x04, 0x29
        /*0026*/ 	.short	(.L_3194 - .L_3193)


	//   ....[0]....
.L_3193:
        /*0028*/ 	.word	0xffffffff


	//   ....[1]....
        /*002c*/ 	.word	0xffffffff


	//   ....[2]....
        /*0030*/ 	.word	0xffffffff


	//   ....[3]....
        /*0034*/ 	.word	0xffffffff


	//   ....[4]....
        /*0038*/ 	.word	0xffffffff


	//   ....[5]....
        /*003c*/ 	.word	0xffffffff


	//   ....[6]....
        /*0040*/ 	.word	0xffffffff


	//   ....[7]....
        /*0044*/ 	.word	0xffffffff


	//   ....[8]....
        /*0048*/ 	.word	0xffffffff


	//   ....[9]....
        /*004c*/ 	.word	0xffffffff


	//   ....[10]....
        /*0050*/ 	.word	0x0500005e


	//   ....[11]....
        /*0054*/ 	.word	0x0500005e


	//   ....[12]....
        /*0058*/ 	.word	0x0500005e


	//   ....[13]....
        /*005c*/ 	.word	0x0500005e


	//   ....[14]....
        /*0060*/ 	.word	0x0500005e


	//   ....[15]....
        /*0064*/ 	.word	0x0500005e


	//   ....[16]....
        /*0068*/ 	.word	0x0500005e


	//   ....[17]....
        /*006c*/ 	.word	0x0500005e


	//   ....[18]....
        /*0070*/ 	.word	0x0500005e


	//   ....[19]....
        /*0074*/ 	.word	0x0500005e


	//----- nvinfo : EIATTR_COOP_GROUP_INSTR_OFFSETS
	.align		4
.L_3194:
        /*0078*/ 	.byte	0x04, 0x28
        /*007a*/ 	.short	(.L_3196 - .L_3195)


	//   ....[0]....
.L_3195:
        /*007c*/ 	.word	0x000106a0


	//   ....[1]....
        /*0080*/ 	.word	0x000106d0


	//   ....[2]....
        /*0084*/ 	.word	0x000106f0


	//   ....[3]....
        /*0088*/ 	.word	0x00010710


	//   ....[4]....
        /*008c*/ 	.word	0x00010730


	//   ....[5]....
        /*0090*/ 	.word	0x00010a70


	//   ....[6]....
        /*0094*/ 	.word	0x00010a90


	//   ....[7]....
        /*0098*/ 	.word	0x00010ab0


	//   ....[8]....
        /*009c*/ 	.word	0x00010ad0


	//   ....[9]....
        /*00a0*/ 	.word	0x00010af0


	//   ....[10]....
        /*00a4*/ 	.word	0x00011340


	//   ....[11]....
        /*00a8*/ 	.word	0x000113f0


	//   ....[12]....
        /*00ac*/ 	.word	0x00011460


	//   ....[13]....
        /*00b0*/ 	.word	0x000114d0


	//   ....[14]....
        /*00b4*/ 	.word	0x00011540


	//   ....[15]....
        /*00b8*/ 	.word	0x000118c0


	//   ....[16]....
        /*00bc*/ 	.word	0x00011930


	//   ....[17]....
        /*00c0*/ 	.word	0x000119a0


	//   ....[18]....
        /*00c4*/ 	.word	0x00011a10


	//   ....[19]....
        /*00c8*/ 	.word	0x00011a80


	//----- nvinfo : EIATTR_VRC_CTA_INIT_COUNT
	.align		4
.L_3196:
        /*00cc*/ 	.byte	0x02, 0x4a
	.zero		1
	.zero		1


	//----- nvinfo : EIATTR_EXIT_INSTR_OFFSETS
	.align		4
        /*00d0*/ 	.byte	0x04, 0x1c
        /*00d2*/ 	.short	(.L_3198 - .L_3197)


	//   ....[0]....
.L_3197:
        /*00d4*/ 	.word	0x00000770


	//   ....[1]....
        /*00d8*/ 	.word	0x000112d0


	//----- nvinfo : EIATTR_INDIRECT_BRANCH_TARGETS
	.align		4
.L_3198:
        /*00dc*/ 	.byte	0x04, 0x34
        /*00de*/ 	.short	(.L_3200 - .L_3199)


	//   ....[0]....
.L_3199:
        /*00e0*/ 	.word	.L_x_28654@srel
        /*00e4*/ 	.short	0x0
        /*00e6*/ 	.short	0x0
        /*00e8*/ 	.word	0x3
        /*00ec*/ 	.word	.L_x_28655@srel
        /*00f0*/ 	.word	.L_x_28656@srel
        /*00f4*/ 	.word	.L_x_28657@srel


	//----- nvinfo : EIATTR_MAX_THREADS
	.align		4
.L_3200:
        /*00f8*/ 	.byte	0x04, 0x05
        /*00fa*/ 	.short	(.L_3202 - .L_3201)
.L_3201:
        /*00fc*/ 	.word	0x00000080
        /*0100*/ 	.word	0x00000001
        /*0104*/ 	.word	0x00000001


	//----- nvinfo : EIATTR_CRS_STACK_SIZE
	.align		4
.L_3202:
        /*0108*/ 	.byte	0x04, 0x1e
        /*010a*/ 	.short	(.L_3204 - .L_3203)
.L_3203:
        /*010c*/ 	.word	0x00000000


	//----- nvinfo : EIATTR_CBANK_PARAM_SIZE
	.align		4
.L_3204:
        /*0110*/ 	.byte	0x03, 0x19
        /*0112*/ 	.short	0x00e8


	//----- nvinfo : EIATTR_PARAM_CBANK
	.align		4
        /*0114*/ 	.byte	0x04, 0x0a
        /*0116*/ 	.short	(.L_3206 - .L_3205)
	.align		4
.L_3205:
        /*0118*/ 	.word	index@(.nv.constant0._ZN10layer_norm13ln_fwd_kernelINS_13Kernel_traitsIf6__halffS2_fjLj768ELj1ELj4ELj1ELj16ENS_18Kernel_traits_baseILj768EfS2_fS2_fjLj128EEEEELb1ELb0ELb0ELb0EEEvNS_9FwdParamsE)
        /*011c*/ 	.short	0x0380
        /*011e*/ 	.short	0x00e8


	//----- nvinfo : EIATTR_SW_WAR
	.align		4
.L_3206:
        /*0120*/ 	.byte	0x04, 0x36
        /*0122*/ 	.short	(.L_3208 - .L_3207)
.L_3207:
        /*0124*/ 	.word	0x00000008
.L_3208:


//--------------------- .nv.info._ZN10layer_norm13ln_fwd_kernelINS_13Kernel_traitsIf6__halffS2_fjLj768ELj1ELj4ELj1ELj16ENS_18Kernel_traits_baseILj768EfS2_fS2_fjLj128EEEEELb1ELb0ELb0ELb1EEEvNS_9FwdParamsE --------------------------
	.section	.nv.info._ZN10layer_norm13ln_fwd_kernelINS_13Kernel_traitsIf6__halffS2_fjLj768ELj1ELj4ELj1ELj16ENS_18Kernel_traits_baseILj768EfS2_fS2_fjLj128EEEEELb1ELb0ELb0ELb1EEEvNS_9FwdParamsE,"",@"SHT_CUDA_INFO"
	.sectionflags	@""
	.align	4


	//----- nvinfo : EIATTR_CUDA_API_VERSION
	.align		4
        /*0000*/ 	.byte	0x04, 0x37
        /*0002*/ 	.short	(.L_3210 - .L_3209)
.L_3209:
        /*0004*/ 	.word	0x00000082


	//----- nvinfo : EIATTR_KPARAM_INFO
	.align		4
.L_3210:
        /*0008*/ 	.byte	0x04, 0x17
        /*000a*/ 	.short	(.L_3212 - .L_3211)
.L_3211:
        /*000c*/ 	.word	0x00000000
        /*0010*/ 	.short	0x0000
        /*0012*/ 	.short	0x0000
        /*0014*/ 	.byte	0x00, 0xf0, 0xa1, 0x03


	//----- nvinfo : EIATTR_SPARSE_MMA_MASK
	.align		4
.L_3212:
        /*0018*/ 	.byte	0x03, 0x50
        /*001a*/ 	.short	0x0000


	//----- nvinfo : EIATTR_MAXREG_COUNT
	.align		4
        /*001c*/ 	.byte	0x03, 0x1b
        /*001e*/ 	.short	0x00ff


	//----- nvinfo : EIATTR_MERCURY_ISA_VERSION
	.align		4
        /*0020*/ 	.byte	0x03, 0x5f
        /*0022*/ 	.short	0x0101


	//----- nvinfo : EIATTR_COOP_GROUP_MASK_REGIDS
	.align		4
        /*0024*/ 	.byte	0x04, 0x29
        /*0026*/ 	.short	(.L_3214 - .L_3213)


	//   ....[0]....
.L_3213:
        /*0028*/ 	.word	0xffffffff


	//   ....[1]....
        /*002c*/ 	.word	0xffffffff


	//   ....[2]....
        /*0030*/ 	.word	0xffffffff


	//   ....[3]....
        /*0034*/ 	.word	0xffffffff


	//   ....[4]....
        /*0038*/ 	.word	0xffffffff


	//   ....[5]....
        /*003c*/ 	.word	0xffffffff


	//   ....[6]....
        /*0040*/ 	.word	0xffffffff


	//   ....[7]....
        /*0044*/ 	.word	0xffffffff


	//   ....[8]....
        /*0048*/ 	.word	0xffffffff


	//   ....[9]....
        /*004c*/ 	.word	0xffffffff


	//   ....[10]....
        /*0050*/ 	.word	0x0500005b


	//   ....[11]....
        /*0054*/ 	.word	0x0500005b


	//   ....[12]....
        /*0058*/ 	.word	0x0500005b


	//   ....[13]....
        /*005c*/ 	.word	0x0500005b


	//   ....[14]....
        /*0060*/ 	.word	0x0500005b


	//   ....[15]....
        /*0064*/ 	.word	0x0500005b


	//   ....[16]....
        /*0068*/ 	.word	0x0500005b


	//   ....[17]....
        /*006c*/ 	.word	0x0500005b


	//   ....[18]....
        /*0070*/ 	.word	0x0500005b


	//   ....[19]....
        /*0074*/ 	.word	0x0500005b


	//----- nvinfo : EIATTR_COOP_GROUP_INSTR_OFFSETS
	.align		4
.L_3214:
        /*0078*/ 	.byte	0x04, 0x28
        /*007a*/ 	.short	(.L_3216 - .L_3215)


	//   ....[0]....
.L_3215:
        /*007c*/ 	.word	0x00010200


	//   ....[1]....
        /*0080*/ 	.word	0x00010220


	//   ....[2]....
        /*0084*/ 	.word	0x00010240


	//   ....[3]....
        /*0088*/ 	.word	0x00010260


	//   ....[4]....
        /*008c*/ 	.word	0x00010290


	//   ....[5]....
        /*0090*/ 	.word	0x000105c0


	//   ....[6]....
        /*0094*/ 	.word	0x000105e0


	//   ....[7]....
        /*0098*/ 	.word	0x00010600


	//   ....[8]....
        /*009c*/ 	.word	0x00010620


	//   ....[9]....
        /*00a0*/ 	.word	0x00010640


	//   ....[10]....
        /*00a4*/ 	.word	0x00010db0


	//   ....[11]....
        /*00a8*/ 	.word	0x00010e50


	//   ....[12]....
        /*00ac*/ 	.word	0x00010ec0


	//   ....[13]....
        /*00b0*/ 	.word	0x00010f30


	//   ....[14]....
        /*00b4*/ 	.word	0x00010fb0


	//   ....[15]....
        /*00b8*/ 	.word	0x00011320


	//   ....[16]....
        /*00bc*/ 	.word	0x00011390


	//   ....[17]....
        /*00c0*/ 	.word	0x00011400


	//   ....[18]....
        /*00c4*/ 	.word	0x00011470


	//   ....[19]....
        /*00c8*/ 	.word	0x000114e0


	//----- nvinfo : EIATTR_VRC_CTA_INIT_COUNT
	.align		4
.L_3216:
        /*00cc*/ 	.byte	0x02, 0x4a
	.zero		1
	.zero		1


	//----- nvinfo : EIATTR_EXIT_INSTR_OFFSETS
	.align		4
        /*00d0*/ 	.byte	0x04, 0x1c
        /*00d2*/ 	.short	(.L_3218 - .L_3217)


	//   ....[0]....
.L_3217:
        /*00d4*/ 	.word	0x00000550


	//   ....[1]....
        /*00d8*/ 	.word	0x00010d40


	//----- nvinfo : EIATTR_INDIRECT_BRANCH_TARGETS
	.align		4
.L_3218:
        /*00dc*/ 	.byte	0x04, 0x34
        /*00de*/ 	.short	(.L_3220 - .L_3219)


	//   ....[0]....
.L_3219:
        /*00e0*/ 	.word	.L_x_28658@srel
        /*00e4*/ 	.short	0x0
        /*00e6*/ 	.short	0x0
        /*00e8*/ 	.word	0x3
        /*00ec*/ 	.word	.L_x_28659@srel
        /*00f0*/ 	.word	.L_x_28660@srel
        /*00f4*/ 	.word	.L_x_28661@srel


	//----- nvinfo : EIATTR_MAX_THREADS
	.align		4
.L_3220:
        /*00f8*/ 	.byte	0x04, 0x05
        /*00fa*/ 	.short	(.L_3222 - .L_3221)
.L_3221:
        /*00fc*/ 	.word	0x00000080
        /*0100*/ 	.word	0x00000001
        /*0104*/ 	.word	0x00000001


	//----- nvinfo : EIATTR_CRS_STACK_SIZE
	.align		4
.L_3222:
        /*0108*/ 	.byte	0x04, 0x1e
        /*010a*/ 	.short	(.L_3224 - .L_3223)
.L_3223:
        /*010c*/ 	.word	0x00000000


	//----- nvinfo : EIATTR_CBANK_PARAM_SIZE
	.align		4
.L_3224:
        /*0110*/ 	.byte	0x03, 0x19
        /*0112*/ 	.short	0x00e8


	//----- nvinfo : EIATTR_PARAM_CBANK
	.align		4
        /*0114*/ 	.byte	0x04, 0x0a
        /*0116*/ 	.short	(.L_3226 - .L_3225)
	.align		4
.L_3225:
        /*0118*/ 	.word	index@(.nv.constant0._ZN10layer_norm13ln_fwd_kernelINS_13Kernel_traitsIf6__halffS2_fjLj768ELj1ELj4ELj1ELj16ENS_18Kernel_traits_baseILj768EfS2_fS2_fjLj128EEEEELb1ELb0ELb0ELb1EEEvNS_9FwdParamsE)
        /*011c*/ 	.short	0x0380
        /*011e*/ 	.short	0x00e8


	//----- nvinfo : EIATTR_SW_WAR
	.align		4
.L_3226:
        /*0120*/ 	.byte	0x04, 0x36
        /*0122*/ 	.short	(.L_3228 - .L_3227)
.L_3227:
        /*0124*/ 	.word	0x00000008
.L_3228:


//--------------------- .nv.info._ZN10layer_norm13ln_fwd_kernelINS_13Kernel_traitsIf6__halffS2_fjLj768ELj1ELj4ELj1ELj16ENS_18Kernel_traits_baseILj768EfS2_fS2_fjLj128EEEEELb1ELb0ELb1ELb0EEEvNS_9FwdParamsE --------------------------
	.section	.nv.info._ZN10layer_norm13ln_fwd_kernelINS_13Kernel_traitsIf6__halffS2_fjLj768ELj1ELj4ELj1ELj16ENS_18Kernel_traits_baseILj768EfS2_fS2_fjLj128EEEEELb1ELb0ELb1ELb0EEEvNS_9FwdParamsE,"",@"SHT_CUDA_INFO"
	.sectionflags	@""
	.align	4


	//----- nvinfo : EIATTR_CUDA_API_VERSION
	.align		4
        /*0000*/ 	.byte	0x04, 0x37
        /*0002*/ 	.short	(.L_3230 - .L_3229)
.L_3229:
        /*0004*/ 	.word	0x00000082


	//----- nvinfo : EIATTR_KPARAM_INFO
	.align		4
.L_3230:
        /*0008*/ 	.byte	0x04, 0x17
        /*000a*/ 	.short	(.L_3232 - .L_3231)
.L_3231:
        /*000c*/ 	.word	0x00000000
        /*0010*/ 	.short	0x0000
        /*0012*/ 	.short	0x0000
        /*0014*/ 	.byte	0x00, 0xf0, 0xa1, 0x03


	//----- nvinfo : EIATTR_SPARSE_MMA_MASK
	.align		4
.L_3232:
        /*0018*/ 	.byte	0x03, 0x50
        /*001a*/ 	.short	0x0000


	//----- nvinfo : EIATTR_MAXREG_COUNT
	.align		4
        /*001c*/ 	.byte	0x03, 0x1b
        /*001e*/ 	.short	0x00ff


	//----- nvinfo : EIATTR_MERCURY_ISA_VERSION
	.align		4
        /*0020*/ 	.byte	0x03, 0x5f
        /*0022*/ 	.short	0x0101


	//----- nvinfo : EIATTR_COOP_GROUP_MASK_REGIDS
	.align		4
        /*0024*/ 	.byte	0x04, 0x29
        /*0026*/ 	.short	(.L_3234 - .L_3233)


	//   ....[0]....
.L_3233:
        /*0028*/ 	.word	0xffffffff


	//   ....[1]....
        /*002c*/ 	.word	0xffffffff


	//   ....[2]....
        /*0030*/ 	.word	0xffffffff


	//   ....[3]....
        /*0034*/ 	.word	0xffffffff


	//   ....[4]....
        /*0038*/ 	.word	0xffffffff


	//   ....[5]....
        /*003c*/ 	.word	0xffffffff


	//   ....[6]....
        /*0040*/ 	.word	0xffffffff


	//   ....[7]....
        /*0044*/ 	.word	0xffffffff


	//   ....[8]....
        /*0048*/ 	.word	0xffffffff


	//   ....[9]....
        /*004c*/ 	.word	0xffffffff


	//   ....[10]....
        /*0050*/ 	.word	0x0500006c


	//   ....[11]....
        /*0054*/ 	.word	0x0500006c


	//   ....[12]....
        /*0058*/ 	.word	0x0500006c


	//   ....[13]....
        /*005c*/ 	.word	0x0500006c


	//   ....[14]....
        /*0060*/ 	.word	0x0500006c


	//   ....[15]....
        /*0064*/ 	.word	0x0500006c


	//   ....[16]....
        /*0068*/ 	.word	0x0500006c


	//   ....[17]....
        /*006c*/ 	.word	0x0500006c


	//   ....[18]....
        /*0070*/ 	.word	0x0500006c


	//   ....[19]....
        /*0074*/ 	.word	0x0500006c


	//----- nvinfo : EIATTR_COOP_GROUP_INSTR_OFFSETS
	.align		4
.L_3234:
        /*0078*/ 	.byte	0x04, 0x28
        /*007a*/ 	.short	(.L_3236 - .L_3235)


	//   ....[0]....
.L_3235:
        /*007c*/ 	.word	0x00012750


	//   ....[1]....
        /*0080*/ 	.word	0x00012770


	//   ....[2]....
        /*0084*/ 	.word	0x00012790


	//   ....[3]....
        /*0088*/ 	.word	0x000127c0


	//   ....[4]....
        /*008c*/ 	.word	0x000127e0


	//   ....[5]....
        /*0090*/ 	.word	0x00012b20


	//   ....[6]....
        /*0094*/ 	.word	0x00012b40


	//   ....[7]....
        /*0098*/ 	.word	0x00012b60


	//   ....[8]....
        /*009c*/ 	.word	0x00012b80


	//   ....[9]....
        /*00a0*/ 	.word	0x00012ba0


	//   ....[10]....
        /*00a4*/ 	.word	0x00013450


	//   ....[11]....
        /*00a8*/ 	.word	0x000134f0


	//   ....[12]....
        /*00ac*/ 	.word	0x00013560


	//   ....[13]....
        /*00b0*/ 	.word	0x000135e0


	//   ....[14]....
        /*00b4*/ 	.word	0x00013650


	//   ....[15]....
        /*00b8*/ 	.word	0x000139e0


	//   ....[16]....
        /*00bc*/ 	.word	0x00013a50


	//   ....[17]....
        /*00c0*/ 	.word	0x00013ac0


	//   ....[18]....
        /*00c4*/ 	.word	0x00013b30


	//   ....[19]....
        /*00c8*/ 	.word	0x00013ba0


	//----- nvinfo : EIATTR_VRC_CTA_INIT_COUNT
	.align		4
.L_3236:
        /*00cc*/ 	.byte	0x02, 0x4a
	.zero		1
	.zero		1


	//----- nvinfo : EIATTR_EXIT_INSTR_OFFSETS
	.align		4
        /*00d0*/ 	.byte	0x04, 0x1c
        /*00d2*/ 	.short	(.L_3238 - .L_3237)


	//   ....[0]....
.L_3237:
        /*00d4*/ 	.word	0x00000770


	//   ....[1]....
        /*00d8*/ 	.word	0x000133e0


	//----- nvinfo : EIATTR_MAX_THREADS
	.align		4
.L_3238:
        /*00dc*/ 	.byte	0x04, 0x05
        /*00de*/ 	.short	(.L_3240 - .L_3239)
.L_3239:
        /*00e0*/ 	.word	0x00000080
        /*00e4*/ 	.word	0x00000001
        /*00e8*/ 	.word	0x00000001


	//----- nvinfo : EIATTR_CRS_STACK_SIZE
	.align		4
.L_3240:
        /*00ec*/ 	.byte	0x04, 0x1e
        /*00ee*/ 	.short	(.L_3242 - .L_3241)
.L_3241:
        /*00f0*/ 	.word	0x00000000


	//----- nvinfo : EIATTR_CBANK_PARAM_SIZE
	.align		4
.L_3242:
        /*00f4*/ 	.byte	0x03, 0x19
        /*00f6*/ 	.short	0x00e8


	//----- nvinfo : EIATTR_PARAM_CBANK
	.align		4
        /*00f8*/ 	.byte	0x04, 0x0a
        /*00fa*/ 	.short	(.L_3244 - .L_3243)
	.align		4
.L_3243:
        /*00fc*/ 	.word	index@(.nv.constant0._ZN10layer_norm13ln_fwd_kernelINS_13Kernel_traitsIf6__halffS2_fjLj768ELj1ELj4ELj1ELj16ENS_18Kernel_traits_baseILj768EfS2_fS2_fjLj128EEEEELb1ELb0ELb1ELb0EEEvNS_9FwdParamsE)
        /*0100*/ 	.short	0x0380
        /*0102*/ 	.short	0x00e8


	//----- nvinfo : EIATTR_SW_WAR
	.align		4
.L_3244:
        /*0104*/ 	.byte	0x04, 0x36
        /*0106*/ 	.short	(.L_3246 - .L_3245)
.L_3245:
        /*0108*/ 	.word	0x00000008
.L_3246:


//--------------------- .nv.info._ZN10layer_norm13ln_fwd_kernelINS_13Kernel_traitsIf6__halffS2_fjLj768ELj1ELj4ELj1ELj16ENS_18Kernel_traits_baseILj768EfS2_fS2_fjLj128EEEEELb1ELb0ELb1ELb1EEEvNS_9FwdParamsE --------------------------
	.section	.nv.info._ZN10layer_norm13ln_fwd_kernelINS_13Kernel_traitsIf6__halffS2_fjLj768ELj1ELj4ELj1ELj16ENS_18Kernel_traits_baseILj768EfS2_fS2_fjLj128EEEEELb1ELb0ELb1ELb1EEEvNS_9FwdParamsE,"",@"SHT_CUDA_INFO"
	.sectionflags	@""
	.align	4


	//----- nvinfo : EIATTR_CUDA_API_VERSION
	.align		4
        /*0000*/ 	.byte	0x04, 0x37
        /*0002*/ 	.short	(.L_3248 - .L_3247)
.L_3247:
        /*0004*/ 	.word	0x00000082


	//----- nvinfo : EIATTR_KPARAM_INFO
	.align		4
.L_3248:
        /*0008*/ 	.byte	0x04, 0x17
        /*000a*/ 	.short	(.L_3250 - .L_3249)
.L_3249:
        /*000c*/ 	.word	0x00000000
        /*0010*/ 	.short	0x0000
        /*0012*/ 	.short	0x0000
        /*0014*/ 	.byte	0x00, 0xf0, 0xa1, 0x03


	//----- nvinfo : EIATTR_SPARSE_MMA_MASK
	.align		4
.L_3250:
        /*0018*/ 	.byte	0x03, 0x50
        /*001a*/ 	.short	0x0000


	//----- nvinfo : EIATTR_MAXREG_COUNT
	.align		4
        /*001c*/ 	.byte	0x03, 0x1b
        /*001e*/ 	.short	0x00ff


	//----- nvinfo : EIATTR_MERCURY_ISA_VERSION
	.align		4
        /*0020*/ 	.byte	0x03, 0x5f
        /*0022*/ 	.short	0x0101


	//----- nvinfo : EIATTR_COOP_GROUP_MASK_REGIDS
	.align		4
        /*0024*/ 	.byte	0x04, 0x29
        /*0026*/ 	.short	(.L_3252 - .L_3251)


	//   ....[0]....
.L_3251:
        /*0028*/ 	.word	0xffffffff


	//   ....[1]....
        /*002c*/ 	.word	0xffffffff


	//   ....[2]....
        /*0030*/ 	.word	0xffffffff


	//   ....[3]....
        /*0034*/ 	.word	0xffffffff


	//   ....[4]....
        /*0038*/ 	.word	0xffffffff


	//   ....[5]....
        /*003c*/ 	.word	0xffffffff


	//   ....[6]....
        /*0040*/ 	.word	0xffffffff


	//   ....[7]....
        /*0044*/ 	.word	0xffffffff


	//   ....[8]....
        /*0048*/ 	.word	0xffffffff


	//   ....[9]....
        /*004c*/ 	.word	0xffffffff


	//   ....[10]....
        /*0050*/ 	.word	0x0500006a


	//   ....[11]....
        /*0054*/ 	.word	0x0500006a


	//   ....[12]....
        /*0058*/ 	.word	0x0500006a


	//   ....[13]....
        /*005c*/ 	.word	0x0500006a


	//   ....[14]....
        /*0060*/ 	.word	0x0500006a


	//   ....[15]....
        /*0064*/ 	.word	0x0500006a


	//   ....[16]....
        /*0068*/ 	.word	0x0500006a


	//   ....[17]....
        /*006c*/ 	.word	0x0500006a


	//   ....[18]....
        /*0070*/ 	.word	0x0500006a


	//   ....[19]....
        /*0074*/ 	.word	0x0500006a


	//----- nvinfo : EIATTR_COOP_GROUP_INSTR_OFFSETS
	.align		4
.L_3252:
        /*0078*/ 	.byte	0x04, 0x28
        /*007a*/ 	.short	(.L_3254 - .L_3253)


	//   ....[0]....
.L_3253:
        /*007c*/ 	.word	0x000119a0


	//   ....[1]....
        /*0080*/ 	.word	0x000119c0


	//   ....[2]....
        /*0084*/ 	.word	0x000119e0


	//   ....[3]....
        /*0088*/ 	.word	0x00011a10


	//   ....[4]....
        /*008c*/ 	.word	0x00011a30


	//   ....[5]....
        /*0090*/ 	.word	0x00011d60


	//   ....[6]....
        /*0094*/ 	.word	0x00011d80


	//   ....[7]....
        /*0098*/ 	.word	0x00011da0


	//   ....[8]....
        /*009c*/ 	.word	0x00011dc0


	//   ....[9]....
        /*00a0*/ 	.word	0x00011de0


	//   ....[10]....
        /*00a4*/ 	.word	0x00012600


	//   ....[11]....
        /*00a8*/ 	.word	0x000126a0


	//   ....[12]....
        /*00ac*/ 	.word	0x00012710


	//   ....[13]....
        /*00b0*/ 	.word	0x00012790


	//   ....[14]....
        /*00b4*/ 	.word	0x00012800


	//   ....[15]....
        /*00b8*/ 	.word	0x00012b80


	//   ....[16]....
        /*00bc*/ 	.word	0x00012bf0


	//   ....[17]....
        /*00c0*/ 	.word	0x00012c60


	//   ....[18]....
        /*00c4*/ 	.word	0x00012cd0


	//   ....[19]....
        /*00c8*/ 	.word	0x00012d40


	//----- nvinfo : EIATTR_VRC_CTA_INIT_COUNT
	.align		4
.L_3254:
        /*00cc*/ 	.byte	0x02, 0x4a
	.zero		1
	.zero		1


	//----- nvinfo : EIATTR_EXIT_INSTR_OFFSETS
	.align		4
        /*00d0*/ 	.byte	0x04, 0x1c
        /*00d2*/ 	.short	(.L_3256 - .L_3255)


	//   ....[0]....
.L_3255:
        /*00d4*/ 	.word	0x00000560


	//   ....[1]....
        /*00d8*/ 	.word	0x00012590


	//----- nvinfo : EIATTR_MAX_THREADS
	.align		4
.L_3256:
        /*00dc*/ 	.byte	0x04, 0x05
        /*00de*/ 	.short	(.L_3258 - .L_3257)
.L_3257:
        /*00e0*/ 	.word	0x00000080
        /*00e4*/ 	.word	0x00000001
        /*00e8*/ 	.word	0x00000001


	//----- nvinfo : EIATTR_CRS_STACK_SIZE
	.align		4
.L_3258:
        /*00ec*/ 	.byte	0x04, 0x1e
        /*00ee*/ 	.short	(.L_3260 - .L_3259)
.L_3259:
        /*00f0*/ 	.word	0x00000000


	//----- nvinfo : EIATTR_CBANK_PARAM_SIZE
	.align		4
.L_3260:
        /*00f4*/ 	.byte	0x03, 0x19
        /*00f6*/ 	.short	0x00e8


	//----- nvinfo : EIATTR_PARAM_CBANK
	.align		4
        /*00f8*/ 	.byte	0x04, 0x0a
        /*00fa*/ 	.short	(.L_3262 - .L_3261)
	.align		4
.L_3261:
        /*00fc*/ 	.word	index@(.nv.constant0._ZN10layer_norm13ln_fwd_kernelINS_13Kernel_traitsIf6__halffS2_fjLj768ELj1ELj4ELj1ELj16ENS_18Kernel_traits_baseILj768EfS2_fS2_fjLj128EEEEELb1ELb0ELb1ELb1EEEvNS_9FwdParamsE)
        /*0100*/ 	.short	0x0380
        /*0102*/ 	.short	0x00e8


	//----- nvinfo : EIATTR_SW_WAR
	.align		4
.L_3262:
        /*0104*/ 	.byte	0x04, 0x36
        /*0106*/ 	.short	(.L_3264 - .L_3263)
.L_3263:
        /*0108*/ 	.word	0x00000008
.L_3264:


//--------------------- .nv.info._ZN10layer_norm13ln_fwd_kernelINS_13Kernel_traitsIf6__halffS2_fjLj768ELj1ELj4ELj1ELj16ENS_18Kernel_traits_baseILj768EfS2_fS2_fjLj128EEEEELb1ELb1ELb0ELb0EEEvNS_9FwdParamsE --------------------------
	.section	.nv.info._ZN10layer_norm13ln_fwd_kernelINS_13Kernel_traitsIf6__halffS2_fjLj768ELj1ELj4ELj1ELj16ENS_18Kernel_traits_baseILj768EfS2_fS2_fjLj128EEEEELb1ELb1ELb0ELb0EEEvNS_9FwdParamsE,"",@"SHT_CUDA_INFO"
	.sectionflags	@""
	.align	4


	//----- nvinfo : EIATTR_CUDA_API_VERSION
	.align		4
        /*0000*/ 	.byte	0x04, 0x37
        /*0002*/ 	.short	(.L_3266 - .L_3265)
.L_3265:
        /*0004*/ 	.word	0x00000082


	//----- nvinfo : EIATTR_KPARAM_INFO
	.align		4
.L_3266:
        /*0008*/ 	.byte	0x04, 0x17
        /*000a*/ 	.short	(.L_3268 - .L_3267)
.L_3267:
        /*000c*/ 	.word	0x00000000
        /*0010*/ 	.short	0x0000
        /*0012*/ 	.short	0x0000
        /*0014*/ 	.byte	0x00, 0xf0, 0xa1, 0x03


	//----- nvinfo : EIATTR_SPARSE_MMA_MASK
	.align		4
.L_3268:
        /*0018*/ 	.byte	0x03, 0x50
        /*001a*/ 	.short	0x0000


	//----- nvinfo : EIATTR_MAXREG_COUNT
	.align		4
        /*001c*/ 	.byte	0x03, 0x1b
        /*001e*/ 	.short	0x00ff


	//----- nvinfo : EIATTR_MERCURY_ISA_VERSION
	.align		4
        /*0020*/ 	.byte	0x03, 0x5f
        /*0022*/ 	.short	0x0101


	//----- nvinfo : EIATTR_COOP_GROUP_MASK_REGIDS
	.align		4
        /*0024*/ 	.byte	0x04, 0x29
        /*0026*/ 	.short	(.L_3270 - .L_3269)


	//   ....[0]....
.L_3269:
        /*0028*/ 	.word	0xffffffff


	//   ....[1]....
        /*002c*/ 	.word	0xffffffff


	//   ....[2]....
        /*0030*/ 	.word	0xffffffff


	//   ....[3]....
        /*0034*/ 	.word	0xffffffff


	//   ....[4]....
        /*0038*/ 	.word	0xffffffff


	//   ....[5]....
        /*003c*/ 	.word	0xffffffff


	//   ....[6]....
        /*0040*/ 	.word	0xffffffff


	//   ....[7]....
        /*0044*/ 	.word	0xffffffff


	//   ....[8]....
        /*0048*/ 	.word	0xffffffff


	//   ....[9]....
        /*004c*/ 	.word	0xffffffff


	//   ....[10]....
        /*0050*/ 	.word	0x0500007e


	//   ....[11]....
        /*0054*/ 	.word	0x0500007e


	//   ....[12]....
        /*0058*/ 	.word	0x0500007e


	//   ....[13]....
        /*005c*/ 	.word	0x0500007e


	//   ....[14]....
        /*0060*/ 	.word	0x0500007e


	//   ....[15]....
        /*0064*/ 	.word	0x0500007e


	//   ....[16]....
        /*0068*/ 	.word	0x0500007e


	//   ....[17]....
        /*006c*/ 	.word	0x0500007e


	//   ....[18]....
        /*0070*/ 	.word	0x0500007e


	//   ....[19]....
        /*0074*/ 	.word	0x0500007e


	//----- nvinfo : EIATTR_COOP_GROUP_INSTR_OFFSETS
	.align		4
.L_3270:
        /*0078*/ 	.byte	0x04, 0x28
        /*007a*/ 	.short	(.L_3272 - .L_3271)


	//   ....[0]....
.L_3271:
        /*007c*/ 	.word	0x00010860


	//   ....[1]....
        /*0080*/ 	.word	0x00010880


	//   ....[2]....
        /*0084*/ 	.word	0x000108a0


	//   ....[3]....
        /*0088*/ 	.word	0x000108d0


	//   ....[4]....
        /*008c*/ 	.word	0x000108f0


	//   ....[5]....
        /*0090*/ 	.word	0x00010c30


	//   ....[6]....
        /*0094*/ 	.word	0x00010c50


	//   ....[7]....
        /*0098*/ 	.word	0x00010c70


	//   ....[8]....
        /*009c*/ 	.word	0x00010c90


	//   ....[9]....
        /*00a0*/ 	.word	0x00010cb0


	//   ....[10]....
        /*00a4*/ 	.word	0x00011500


	//   ....[11]....
        /*00a8*/ 	.word	0x000115a0


	//   ....[12]....
        /*00ac*/ 	.word	0x00011610


	//   ....[13]....
        /*00b0*/ 	.word	0x00011690


	//   ....[14]....
        /*00b4*/ 	.word	0x00011700


	//   ....[15]....
        /*00b8*/ 	.word	0x00011a90


	//   ....[16]....
        /*00bc*/ 	.word	0x00011b00


	//   ....[17]....
        /*00c0*/ 	.word	0x00011b70


	//   ....[18]....
        /*00c4*/ 	.word	0x00011be0


	//   ....[19]....
        /*00c8*/ 	.word	0x00011c50


	//----- nvinfo : EIATTR_VRC_CTA_INIT_COUNT
	.align		4
.L_3272:
        /*00cc*/ 	.byte	0x02, 0x4a
	.zero		1
	.zero		1


	//----- nvinfo : EIATTR_EXIT_INSTR_OFFSETS
	.align		4
        /*00d0*/ 	.byte	0x04, 0x1c
        /*00d2*/ 	.short	(.L_3274 - .L_3273)


	//   ....[0]....
.L_3273:
        /*00d4*/ 	.word	0x00000910


	//   ....[1]....
        /*00d8*/ 	.word	0x00011490


	//----- nvinfo : EIATTR_INDIRECT_BRANCH_TARGETS
	.align		4
.L_3274:
        /*00dc*/ 	.byte	0x04, 0x34
        /*00de*/ 	.short	(.L_3276 - .L_3275)


	//   ....[0]....
.L_3275:
        /*00e0*/ 	.word	.L_x_28662@srel
        /*00e4*/ 	.short	0x0
        /*00e6*/ 	.short	0x0
        /*00e8*/ 	.word	0x3
        /*00ec*/ 	.word	.L_x_28663@srel
        /*00f0*/ 	.word	.L_x_28664@srel
        /*00f4*/ 	.word	.L_x_28665@srel


	//----- nvinfo : EIATTR_MAX_THREADS
	.align		4
.L_3276:
        /*00f8*/ 	.byte	0x04, 0x05
        /*00fa*/ 	.short	(.L_3278 - .L_3277)
.L_3277:
        /*00fc*/ 	.word	0x00000080
        /*0100*/ 	.word	0x00000001
        /*0104*/ 	.word	0x00000001


	//----- nvinfo : EIATTR_CRS_STACK_SIZE
	.align		4
.L_3278:
        /*0108*/ 	.byte	0x04, 0x1e
        /*010a*/ 	.short	(.L_3280 - .L_3279)
.L_3279:
        /*010c*/ 	.word	0x00000000


	//----- nvinfo : EIATTR_CBANK_PARAM_SIZE
	.align		4
.L_3280:
        /*0110*/ 	.byte	0x03, 0x19
        /*0112*/ 	.short	0x00e8


	//----- nvinfo : EIATTR_PARAM_CBANK
	.align		4
        /*0114*/ 	.byte	0x04, 0x0a
        /*0116*/ 	.short	(.L_3282 - .L_3281)
	.align		4
.L_3281:
        /*0118*/ 	.word	index@(.nv.constant0._ZN10layer_norm13ln_fwd_kernelINS_13Kernel_traitsIf6__halffS2_fjLj768ELj1ELj4ELj1ELj16ENS_18Kernel_traits_baseILj768EfS2_fS2_fjLj128EEEEELb1ELb1ELb0ELb0EEEvNS_9FwdParamsE)
        /*011c*/ 	.short	0x0380
        /*011e*/ 	.short	0x00e8


	//----- nvinfo : EIATTR_SW_WAR
	.align		4
.L_3282:
        /*0120*/ 	.byte	0x04, 0x36
        /*0122*/ 	.short	(.L_3284 - .L_3283)
.L_3283:
        /*0124*/ 	.word	0x00000008
.L_3284:


//--------------------- .nv.info._ZN10layer_norm13ln_fwd_kernelINS_13Kernel_traitsIf6__halffS2_fjLj768ELj1ELj4ELj1ELj16ENS_18Kernel_traits_baseILj768EfS2_fS2_fjLj128EEEEELb1ELb1ELb0ELb1EEEvNS_9FwdParamsE --------------------------
	.section	.nv.info._ZN10layer_norm13ln_fwd_kernelINS_13Kernel_traitsIf6__halffS2_fjLj768ELj1ELj4ELj1ELj16ENS_18Kernel_traits_baseILj768EfS2_fS2_fjLj128EEEEELb1ELb1ELb0ELb1EEEvNS_9FwdParamsE,"",@"SHT_CUDA_INFO"
	.sectionflags	@""
	.align	4


	//----- nvinfo : EIATTR_CUDA_API_VERSION
	.align		4
        /*0000*/ 	.byte	0x04, 0x37
        /*0002*/ 	.short	(.L_3286 - .L_3285)
.L_3285:
        /*0004*/ 	.word	0x00000082


	//----- nvinfo : EIATTR_KPARAM_INFO
	.align		4
.L_3286:
        /*0008*/ 	.byte	0x04, 0x17
        /*000a*/ 	.short	(.L_3288 - .L_3287)
.L_3287:
        /*000c*/ 	.word	0x00000000
        /*0010*/ 	.short	0x0000
        /*0012*/ 	.short	0x0000
        /*0014*/ 	.byte	0x00, 0xf0, 0xa1, 0x03


	//----- nvinfo : EIATTR_SPARSE_MMA_MASK
	.align		4
.L_3288:
        /*0018*/ 	.byte	0x03, 0x50
        /*001a*/ 	.short	0x0000


	//----- nvinfo : EIATTR_MAXREG_COUNT
	.align		4
        /*001c*/ 	.byte	0x03, 0x1b
        /*001e*/ 	.short	0x00ff


	//----- nvinfo : EIATTR_MERCURY_ISA_VERSION
	.align		4
        /*0020*/ 	.byte	0x03, 0x5f
        /*0022*/ 	.short	0x0101


	//----- nvinfo : EIATTR_COOP_GROUP_MASK_REGIDS
	.align		4
        /*0024*/ 	.byte	0x04, 0x29
        /*0026*/ 	.short	(.L_3290 - .L_3289)


	//   ....[0]....
.L_3289:
        /*0028*/ 	.word	0xffffffff


	//   ....[1]....
        /*002c*/ 	.word	0xffffffff


	//   ....[2]....
        /*0030*/ 	.word	0xffffffff


	//   ....[3]....
        /*0034*/ 	.word	0xffffffff


	//   ....[4]....
        /*0038*/ 	.word	0xffffffff


	//   ....[5]....
        /*003c*/ 	.word	0xffffffff


	//   ....[6]....
        /*0040*/ 	.word	0xffffffff


	//   ....[7]....
        /*0044*/ 	.word	0xffffffff


	//   ....[8]....
        /*0048*/ 	.word	0xffffffff


	//   ....[9]....
        /*004c*/ 	.word	0xffffffff


	//   ....[10]....
        /*0050*/ 	.word	0x0500007f


	//   ....[11]....
        /*0054*/ 	.word	0x0500007f


	//   ....[12]....
        /*0058*/ 	.word	0x0500007f


	//   ....[13]....
        /*005c*/ 	.word	0x0500007f


	//   ....[14]....
        /*0060*/ 	.word	0x0500007f


	//   ....[15]....
        /*0064*/ 	.word	0x0500007f


	//   ....[16]....
        /*0068*/ 	.word	0x0500007f


	//   ....[17]....
        /*006c*/ 	.word	0x0500007f


	//   ....[18]....
        /*0070*/ 	.word	0x0500007f


	//   ....[19]....
        /*0074*/ 	.word	0x0500007f


	//----- nvinfo : EIATTR_COOP_GROUP_INSTR_OFFSETS
	.align		4
.L_3290:
        /*0078*/ 	.byte	0x04, 0x28
        /*007a*/ 	.short	(.L_3292 - .L_3291)


	//   ....[0]....
.L_3291:
        /*007c*/ 	.word	0x000105d0


	//   ....[1]....
        /*0080*/ 	.word	0x000105f0


	//   ....[2]....
        /*0084*/ 	.word	0x00010610


	//   ....[3]....
        /*0088*/ 	.word	0x00010640


	//   ....[4]....
        /*008c*/ 	.word	0x00010660


	//   ....[5]....
        /*0090*/ 	.word	0x00010990


	//   ....[6]....
        /*0094*/ 	.word	0x000109b0


	//   ....[7]....
        /*0098*/ 	.word	0x000109d0


	//   ....[8]....
        /*009c*/ 	.word	0x000109f0


	//   ....[9]....
        /*00a0*/ 	.word	0x00010a10


	//   ....[10]....
        /*00a4*/ 	.word	0x00011180


	//   ....[11]....
        /*00a8*/ 	.word	0x00011220


	//   ....[12]....
        /*00ac*/ 	.word	0x00011290


	//   ....[13]....
        /*00b0*/ 	.word	0x00011310


	//   ....[14]....
        /*00b4*/ 	.word	0x00011380


	//   ....[15]....
        /*00b8*/ 	.word	0x00011700


	//   ....[16]....
        /*00bc*/ 	.word	0x00011770


	//   ....[17]....
        /*00c0*/ 	.word	0x000117e0


	//   ....[18]....
        /*00c4*/ 	.word	0x00011850


	//   ....[19]....
        /*00c8*/ 	.word	0x000118c0


	//----- nvinfo : EIATTR_VRC_CTA_INIT_COUNT
	.align		4
.L_3292:
        /*00cc*/ 	.byte	0x02, 0x4a
	.zero		1
	.zero		1


	//----- nvinfo : EIATTR_EXIT_INSTR_OFFSETS
	.align		4
        /*00d0*/ 	.byte	0x04, 0x1c
        /*00d2*/ 	.short	(.L_3294 - .L_3293)


	//   ....[0]....
.L_3293:
        /*00d4*/ 	.word	0x00000670


	//   ....[1]....
        /*00d8*/ 	.word	0x00011110


	//----- nvinfo : EIATTR_INDIRECT_BRANCH_TARGETS
	.align		4
.L_3294:
        /*00dc*/ 	.byte	0x04, 0x34
        /*00de*/ 	.short	(.L_3296 - .L_3295)


	//   ....[0]....
.L_3295:
        /*00e0*/ 	.word	.L_x_28666@srel
        /*00e4*/ 	.short	0x0
        /*00e6*/ 	.short	0x0
        /*00e8*/ 	.word	0x3
        /*00ec*/ 	.word	.L_x_28667@srel
        /*00f0*/ 	.word	.L_x_28668@srel
        /*00f4*/ 	.word	.L_x_28669@srel


	//----- nvinfo : EIATTR_MAX_THREADS
	.align		4
.L_3296:
        /*00f8*/ 	.byte	0x04, 0x05
        /*00fa*/ 	.short	(.L_3298 - .L_3297)
.L_3297:
        /*00fc*/ 	.word	0x00000080
        /*0100*/ 	.word	0x00000001
        /*0104*/ 	.word	0x00000001


	//----- nvinfo : EIATTR_CRS_STACK_SIZE
	.align		4
.L_3298:
        /*0108*/ 	.byte	0x04, 0x1e
        /*010a*/ 	.short	(.L_3300 - .L_3299)
.L_3299:
        /*010c*/ 	.word	0x00000000


	//----- nvinfo : EIATTR_CBANK_PARAM_SIZE
	.align		4
.L_3300:
        /*0110*/ 	.byte	0x03, 0x19
        /*0112*/ 	.short	0x00e8


	//----- nvinfo : EIATTR_PARAM_CBANK
	.align		4
        /*0114*/ 	.byte	0x04, 0x0a
        /*0116*/ 	.short	(.L_3302 - .L_3301)
	.align		4
.L_3301:
        /*0118*/ 	.word	index@(.nv.constant0._ZN10layer_norm13ln_fwd_kernelINS_13Kernel_traitsIf6__halffS2_fjLj768ELj1ELj4ELj1ELj16ENS_18Kernel_traits_baseILj768EfS2_fS2_fjLj128EEEEELb1ELb1ELb0ELb1EEEvNS_9FwdParamsE)
        /*011c*/ 	.short	0x0380
        /*011e*/ 	.short	0x00e8


	//----- nvinfo : EIATTR_SW_WAR
	.align		4
.L_3302:
        /*0120*/ 	.byte	0x04, 0x36
        /*0122*/ 	.short	(.L_3304 - .L_3303)
.L_3303:
        /*0124*/ 	.word	0x00000008
.L_3304:


//--------------------- .nv.info._ZN10layer_norm13ln_fwd_kernelINS_13Kernel_traitsIf6__halffS2_fjLj768ELj1ELj4ELj1ELj16ENS_18Kernel_traits_baseILj768EfS2_fS2_fjLj128EEEEELb1ELb1ELb1ELb0EEEvNS_9FwdParamsE --------------------------
	.section	.nv.info._ZN10layer_norm13ln_fwd_kernelINS_13Kernel_traitsIf6__halffS2_fjLj768ELj1ELj4ELj1ELj16ENS_18Kernel_traits_baseILj768EfS2_fS2_fjLj128EEEEELb1ELb1ELb1ELb0EEEvNS_9FwdParamsE,"",@"SHT_CUDA_INFO"
	.sectionflags	@""
	.align	4


	//----- nvinfo : EIATTR_CUDA_API_VERSION
	.align		4
        /*0000*/ 	.byte	0x04, 0x37
        /*0002*/ 	.short	(.L_3306 - .L_3305)
.L_3305:
        /*0004*/ 	.word	0x00000082


	//----- nvinfo : EIATTR_KPARAM_INFO
	.align		4
.L_3306:
        /*0008*/ 	.byte	0x04, 0x17
        /*000a*/ 	.short	(.L_3308 - .L_3307)
.L_3307:
        /*000c*/ 	.word	0x00000000
        /*0010*/ 	.short	0x0000
        /*0012*/ 	.short	0x0000
        /*0014*/ 	.byte	0x00, 0xf0, 0xa1, 0x03


	//----- nvinfo : EIATTR_SPARSE_MMA_MASK
	.align		4
.L_3308:
        /*0018*/ 	.byte	0x03, 0x50
        /*001a*/ 	.short	0x0000


	//----- nvinfo : EIATTR_MAXREG_COUNT
	.align		4
        /*001c*/ 	.byte	0x03, 0x1b
        /*001e*/ 	.short	0x00ff


	//----- nvinfo : EIATTR_MERCURY_ISA_VERSION
	.align		4
        /*0020*/ 	.byte	0x03, 0x5f
        /*0022*/ 	.short	0x0101


	//----- nvinfo : EIATTR_COOP_GROUP_MASK_REGIDS
	.align		4
        /*0024*/ 	.byte	0x04, 0x29
        /*0026*/ 	.short	(.L_3310 - .L_3309)


	//   ....[0]....
.L_3309:
        /*0028*/ 	.word	0xffffffff


	//   ....[1]....
        /*002c*/ 	.word	0xffffffff


	//   ....[2]....
        /*0030*/ 	.word	0xffffffff


	//   ....[3]....
        /*0034*/ 	.word	0xffffffff


	//   ....[4]....
        /*0038*/ 	.word	0xffffffff


	//   ....[5]....
        /*003c*/ 	.word	0xffffffff


	//   ....[6]....
        /*0040*/ 	.word	0xffffffff


	//   ....[7]....
        /*0044*/ 	.word	0xffffffff


	//   ....[8]....
        /*0048*/ 	.word	0xffffffff


	//   ....[9]....
        /*004c*/ 	.word	0xffffffff


	//   ....[10]....
        /*0050*/ 	.word	0x0500008b


	//   ....[11]....
        /*0054*/ 	.word	0x0500008b


	//   ....[12]....
        /*0058*/ 	.word	0x0500008b


	//   ....[13]....
        /*005c*/ 	.word	0x0500008b


	//   ....[14]....
        /*0060*/ 	.word	0x0500008b


	//   ....[15]....
        /*0064*/ 	.word	0x0500008b


	//   ....[16]....
        /*0068*/ 	.word	0x0500008b


	//   ....[17]....
        /*006c*/ 	.word	0x0500008b


	//   ....[18]....
        /*0070*/ 	.word	0x0500008b


	//   ....[19]....
        /*0074*/ 	.word	0x0500008b


	//----- nvinfo : EIATTR_COOP_GROUP_INSTR_OFFSETS
	.align		4
.L_3310:
        /*0078*/ 	.byte	0x04, 0x28
        /*007a*/ 	.short	(.L_3312 - .L_3311)


	//   ....[0]....
.L_3311:
        /*007c*/ 	.word	0x00011c60


	//   ....[1]....
        /*0080*/ 	.word	0x00011c80


	//   ....[2]....
        /*0084*/ 	.word	0x00011ca0


	//   ....[3]....
        /*0088*/ 	.word	0x00011cd0


	//   ....[4]....
        /*008c*/ 	.word	0x00011cf0


	//   ....[5]....
        /*0090*/ 	.word	0x00012030


	//   ....[6]....
        /*0094*/ 	.word	0x00012050


	//   ....[7]....
        /*0098*/ 	.word	0x00012070


	//   ....[8]....
        /*009c*/ 	.word	0x00012090


	//   ....[9]....
        /*00a0*/ 	.word	0x000120b0


	//   ....[10]....
        /*00a4*/ 	.word	0x00012950


	//   ....[11]....
        /*00a8*/ 	.word	0x000129f0


	//   ....[12]....
        /*00ac*/ 	.word	0x00012a60


	//   ....[13]....
        /*00b0*/ 	.word	0x00012ae0


	//   ....[14]....
        /*00b4*/ 	.word	0x00012b50


	//   ....[15]....
        /*00b8*/ 	.word	0x00012ed0


	//   ....[16]....
        /*00bc*/ 	.word	0x00012f40


	//   ....[17]....
        /*00c0*/ 	.word	0x00012fb0


	//   ....[18]....
        /*00c4*/ 	.word	0x00013020


	//   ....[19]....
        /*00c8*/ 	.word	0x00013090


	//----- nvinfo : EIATTR_VRC_CTA_INIT_COUNT
	.align		4
.L_3312:
        /*00cc*/ 	.byte	0x02, 0x4a
	.zero		1
	.zero		1


	//----- nvinfo : EIATTR_EXIT_INSTR_OFFSETS
	.align		4
        /*00d0*/ 	.byte	0x04, 0x1c
        /*00d2*/ 	.short	(.L_3314 - .L_3313)


	//   ....[0]....
.L_3313:
        /*00d4*/ 	.word	0x00000910


	//   ....[1]....
        /*00d8*/ 	.word	0x000128e0


	//----- nvinfo : EIATTR_MAX_THREADS
	.align		4
.L_3314:
        /*00dc*/ 	.byte	0x04, 0x05
        /*00de*/ 	.short	(.L_3316 - .L_3315)
.L_3315:
        /*00e0*/ 	.word	0x00000080
        /*00e4*/ 	.word	0x00000001
        /*00e8*/ 	.word	0x00000001


	//----- nvinfo : EIATTR_CRS_STACK_SIZE
	.align		4
.L_3316:
        /*00ec*/ 	.byte	0x04, 0x1e
        /*00ee*/ 	.short	(.L_3318 - .L_3317)
.L_3317:
        /*00f0*/ 	.word	0x00000000


	//----- nvinfo : EIATTR_CBANK_PARAM_SIZE
	.align		4
.L_3318:
        /*00f4*/ 	.byte	0x03, 0x19
        /*00f6*/ 	.short	0x00e8


	//----- nvinfo : EIATTR_PARAM_CBANK
	.align		4
        /*00f8*/ 	.byte	0x04, 0x0a
        /*00fa*/ 	.short	(.L_3320 - .L_3319)
	.align		4
.L_3319:
        /*00fc*/ 	.word	index@(.nv.constant0._ZN10layer_norm13ln_fwd_kernelINS_13Kernel_traitsIf6__halffS2_fjLj768ELj1ELj4ELj1ELj16ENS_18Kernel_traits_baseILj768EfS2_fS2_fjLj128EEEEELb1ELb1ELb1ELb0EEEvNS_9FwdParamsE)
        /*0100*/ 	.short	0x0380
        /*0102*/ 	.short	0x00e8


	//----- nvinfo : EIATTR_SW_WAR
	.align		4
.L_3320:
        /*0104*/ 	.byte	0x04, 0x36
        /*0106*/ 	.short	(.L_3322 - .L_3321)
.L_3321:
        /*0108*/ 	.word	0x00000008
.L_3322:


//--------------------- .nv.info._ZN10layer_norm13ln_fwd_kernelINS_13Kernel_traitsIf6__halffS2_fjLj768ELj1ELj4ELj1ELj16ENS_18Kernel_traits_baseILj768EfS2_fS2_fjLj128EEEEELb1ELb1ELb1ELb1EEEvNS_9FwdParamsE --------------------------
	.section	.nv.info._ZN10layer_norm13ln_fwd_kernelINS_13Kernel_traitsIf6__halffS2_fjLj768ELj1ELj4ELj1ELj16ENS_18Kernel_traits_baseILj768EfS2_fS2_fjLj128EEEEELb1ELb1ELb1ELb1EEEvNS_9FwdParamsE,"",@"SHT_CUDA_INFO"
	.sectionflags	@""
	.align	4


	//----- nvinfo : EIATTR_CUDA_API_VERSION
	.align		4
        /*0000*/ 	.byte	0x04, 0x37
        /*0002*/ 	.short	(.L_3324 - .L_3323)
.L_3323:
        /*0004*/ 	.word	0x00000082


	//----- nvinfo : EIATTR_KPARAM_INFO
	.align		4
.L_3324:
        /*0008*/ 	.byte	0x04, 0x17
        /*000a*/ 	.short	(.L_3326 - .L_3325)
.L_3325:
        /*000c*/ 	.word	0x00000000
        /*0010*/ 	.short	0x0000
        /*0012*/ 	.short	0x0000
        /*0014*/ 	.byte	0x00, 0xf0, 0xa1, 0x03


	//----- nvinfo : EIATTR_SPARSE_MMA_MASK
	.align		4
.L_3326:
        /*0018*/ 	.byte	0x03, 0x50
        /*001a*/ 	.short	0x0000


	//----- nvinfo : EIATTR_MAXREG_COUNT
	.align		4
        /*001c*/ 	.byte	0x03, 0x1b
        /*001e*/ 	.short	0x00ff


	//----- nvinfo : EIATTR_MERCURY_ISA_VERSION
	.align		4
        /*0020*/ 	.byte	0x03, 0x5f
        /*0022*/ 	.short	0x0101


	//----- nvinfo : EIATTR_COOP_GROUP_MASK_REGIDS
	.align		4
        /*0024*/ 	.byte	0x04, 0x29
        /*0026*/ 	.short	(.L_3328 - .L_3327)


	//   ....[0]....
.L_3327:
        /*0028*/ 	.word	0xffffffff


	//   ....[1]....
        /*002c*/ 	.word	0xffffffff


	//   ....[2]....
        /*0030*/ 	.word	0xffffffff


	//   ....[3]....
        /*0034*/ 	.word	0xffffffff


	//   ....[4]....
        /*0038*/ 	.word	0xffffffff


	//   ....[5]....
        /*003c*/ 	.word	0xffffffff


	//   ....[6]....
        /*0040*/ 	.word	0xffffffff


	//   ....[7]....
        /*0044*/ 	.word	0xffffffff


	//   ....[8]....
        /*0048*/ 	.word	0xffffffff


	//   ....[9]....
        /*004c*/ 	.word	0xffffffff


	//   ....[10]....
        /*0050*/ 	.word	0x0500008a


	//   ....[11]....
        /*0054*/ 	.word	0x0500008a


	//   ....[12]....
        /*0058*/ 	.word	0x0500008a


	//   ....[13]....
        /*005c*/ 	.word	0x0500008a


	//   ....[14]....
        /*0060*/ 	.word	0x0500008a


	//   ....[15]....
        /*0064*/ 	.word	0x0500008a


	//   ....[16]....
        /*0068*/ 	.word	0x0500008a


	//   ....[17]....
        /*006c*/ 	.word	0x0500008a


	//   ....[18]....
        /*0070*/ 	.word	0x0500008a


	//   ....[19]....
        /*0074*/ 	.word	0x0500008a


	//----- nvinfo : EIATTR_COOP_GROUP_INSTR_OFFSETS
	.align		4
.L_3328:
        /*0078*/ 	.byte	0x04, 0x28
        /*007a*/ 	.short	(.L_3330 - .L_3329)


	//   ....[0]....
.L_3329:
        /*007c*/ 	.word	0x000117e0


	//   ....[1]....
        /*0080*/ 	.word	0x00011800


	//   ....[2]....
        /*0084*/ 	.word	0x00011820


	//   ....[3]....
        /*0088*/ 	.word	0x00011850


	//   ....[4]....
        /*008c*/ 	.word	0x00011870


	//   ....[5]....
        /*0090*/ 	.word	0x00011ba0


	//   ....[6]....
        /*0094*/ 	.word	0x00011bc0


	//   ....[7]....
        /*0098*/ 	.word	0x00011be0


	//   ....[8]....
        /*009c*/ 	.word	0x00011c00


	//   ....[9]....
        /*00a0*/ 	.word	0x00011c20


	//   ....[10]....
        /*00a4*/ 	.word	0x00012430


	//   ....[11]....
        /*00a8*/ 	.word	0x000124d0


	//   ....[12]....
        /*00ac*/ 	.word	0x00012540


	//   ....[13]....
        /*00b0*/ 	.word	0x000125c0


	//   ....[14]....
        /*00b4*/ 	.word	0x00012630


	//   ....[15]....
        /*00b8*/ 	.word	0x000129a0


	//   ....[16]....
        /*00bc*/ 	.word	0x00012a10


	//   ....[17]....
        /*00c0*/ 	.word	0x00012a80


	//   ....[18]....
        /*00c4*/ 	.word	0x00012af0


	//   ....[19]....
        /*00c8*/ 	.word	0x00012b60


	//----- nvinfo : EIATTR_VRC_CTA_INIT_COUNT
	.align		4
.L_3330:
        /*00cc*/ 	.byte	0x02, 0x4a
	.zero		1
	.zero		1


	//----- nvinfo : EIATTR_EXIT_INSTR_OFFSETS
	.align		4
        /*00d0*/ 	.byte	0x04, 0x1c
        /*00d2*/ 	.short	(.L_3332 - .L_3331)


	//   ....[0]....
.L_3331:
        /*00d4*/ 	.word	0x00000690


	//   ....[1]....
        /*00d8*/ 	.word	0x000123c0


	//----- nvinfo : EIATTR_MAX_THREADS
	.align		4
.L_3332:
        /*00dc*/ 	.byte	0x04, 0x05
        /*00de*/ 	.short	(.L_3334 - .L_3333)
.L_3333:
        /*00e0*/ 	.word	0x00000080
        /*00e4*/ 	.word	0x00000001
        /*00e8*/ 	.word	0x00000001


	//----- nvinfo : EIATTR_CRS_STACK_SIZE
	.align		4
.L_3334:
        /*00ec*/ 	.byte	0x04, 0x1e
        /*00ee*/ 	.short	(.L_3336 - .L_3335)
.L_3335:
        /*00f0*/ 	.word	0x00000000


	//----- nvinfo : EIATTR_CBANK_PARAM_SIZE
	.align		4
.L_3336:
        /*00f4*/ 	.byte	0x03, 0x19
        /*00f6*/ 	.short	0x00e8


	//----- nvinfo : EIATTR_PARAM_CBANK
	.align		4
        /*00f8*/ 	.byte	0x04, 0x0a
        /*00fa*/ 	.short	(.L_3338 - .L_3337)
	.align		4
.L_3337:
        /*00fc*/ 	.word	index@(.nv.constant0._ZN10layer_norm13ln_fwd_kernelINS_13Kernel_traitsIf6__halffS2_fjLj768ELj1ELj4ELj1ELj16ENS_18Kernel_traits_baseILj768EfS2_fS2_fjLj128EEEEELb1ELb1ELb1ELb1EEEvNS_9FwdParamsE)
        /*0100*/ 	.short	0x0380
        /*0102*/ 	.short	0x00e8


	//----- nvinfo : EIATTR_SW_WAR
	.align		4
.L_3338:
        /*0104*/ 	.byte	0x04, 0x36
        /*0106*/ 	.short	(.L_3340 - .L_3339)
.L_3339:
        /*0108*/ 	.word	0x00000008
.L_3340:


//--------------------- .nv.info._ZN10layer_norm13ln_fwd_kernelINS_13Kernel_traitsI6__halfffffjLj768ELj1ELj4ELj1ELj16ENS_18Kernel_traits_baseILj768ES2_ffffjLj128EEEEELb0ELb0ELb0ELb0EEEvNS_9FwdParamsE --------------------------
	.section	.nv.info._ZN10layer_norm13ln_fwd_kernelINS_13Kernel_traitsI6__halfffffjLj768ELj1ELj4ELj1ELj16ENS_18Kernel_traits_baseILj768ES2_ffffjLj128EEEEELb0ELb0ELb0ELb0EEEvNS_9FwdParamsE,"",@"SHT_CUDA_INFO"
	.sectionflags	@""
	.align	4


	//----- nvinfo : EIATTR_CUDA_API_VERSION
	.align		4
        /*0000*/ 	.byte	0x04, 0x37
        /*0002*/ 	.short	(.L_3342 - .L_3341)
.L_3341:
        /*0004*/ 	.word	0x00000082


	//----- nvinfo : EIATTR_KPARAM_INFO
	.align		4
.L_3342:
        /*0008*/ 	.byte	0x04, 0x17
        /*000a*/ 	.short	(.L_3344 - .L_3343)
.L_3343:
        /*000c*/ 	.word	0x00000000
        /*0010*/ 	.short	0x0000
        /*0012*/ 	.short	0x0000
        /*0014*/ 	.byte	0x00, 0xf0, 0xa1, 0x03


	//----- nvinfo : EIATTR_SPARSE_MMA_MASK
	.align		4
.L_3344:
        /*0018*/ 	.byte	0x03, 0x50
        /*001a*/ 	.short	0x0000


	//----- nvinfo : EIATTR_MAXREG_COUNT
	.align		4
        /*001c*/ 	.byte	0x03, 0x1b
        /*001e*/ 	.short	0x00ff


	//----- nvinfo : EIATTR_MERCURY_ISA_VERSION
	.align		4
        /*0020*/ 	.byte	0x03, 0x5f
        /*0022*/ 	.short	0x0101


	//----- nvinfo : EIATTR_COOP_GROUP_MASK_REGIDS
	.align		4
        /*0024*/ 	.byte	0x04, 0x29
        /*0026*/ 	.short	(.L_3346 - .L_3345)


	//   ....[0]....
.L_3345:
        /*0028*/ 	.word	0xffffffff


	//   ....[1]....
        /*002c*/ 	.word	0xffffffff


	//   ....[2]....
        /*0030*/ 	.word	0xffffffff


	//   ....[3]....
        /*0034*/ 	.word	0xffffffff


	//   ....[4]....
        /*0038*/ 	.word	0xffffffff


	//   ....[5]....
        /*003c*/ 	.word	0xffffffff


	//   ....[6]....
        /*0040*/ 	.word	0xffffffff


	//   ....[7]....
        /*0044*/ 	.word	0xffffffff


	//   ....[8]....
        /*0048*/ 	.word	0xffffffff


	//   ....[9]....
        /*004c*/ 	.word	0xffffffff


	//   ....[10]....
        /*0050*/ 	.word	0x05000017


	//   ....[11]....
        /*0054*/ 	.word	0x05000017


	//   ....[12]....
        /*0058*/ 	.word	0x05000017


	//   ....[13]....
        /*005c*/ 	.word	0x05000017


	//   ....[14]....
        /*0060*/ 	.word	0x05000017


	//   ....[15]....
        /*0064*/ 	.word	0x05000017


	//   ....[16]....
        /*0068*/ 	.word	0x05000017


	//   ....[17]....
        /*006c*/ 	.word	0x05000017


	//   ....[18]....
        /*0070*/ 	.word	0x05000017


	//   ....[19]....
        /*0074*/ 	.word	0x05000017


	//----- nvinfo : EIATTR_COOP_GROUP_INSTR_OFFSETS
	.align		4
.L_3346:
        /*0078*/ 	.byte	0x04, 0x28
        /*007a*/ 	.short	(.L_3348 - .L_3347)


	//   ....[0]....
.L_3347:
        /*007c*/ 	.word	0x00001af0


	//   ....[1]....
        /*0080*/ 	.word	0x00001b30


	//   ....[2]....
        /*0084*/ 	.word	0x00001b50


	//   ....[3]....
        /*0088*/ 	.word	0x00001b70


	//   ....[4]....
        /*008c*/ 	.word	0x00001b90


	//   ....[5]....
        /*0090*/ 	.word	0x00001ee0


	//   ....[6]....
        /*0094*/ 	.word	0x00001f00


	//   ....[7]....
        /*0098*/ 	.word	0x00001f20


	//   ....[8]....
        /*009c*/ 	.word	0x00001f40


	//   ....[9]....
        /*00a0*/ 	.word	0x00001f60


	//   ....[10]....
        /*00a4*/ 	.word	0x00002b30


	//   ....[11]....
        /*00a8*/ 	.word	0x00002bc0


	//   ....[12]....
        /*00ac*/ 	.word	0x00002c20


	//   ....[13]....
        /*00b0*/ 	.word	0x00002c80


	//   ....[14]....
        /*00b4*/ 	.word	0x00002ce0


	//   ....[15]....
        /*00b8*/ 	.word	0x00003080


	//   ....[16]....
        /*00bc*/ 	.word	0x000030e0


	//   ....[17]....
        /*00c0*/ 	.word	0x00003140


	//   ....[18]....
        /*00c4*/ 	.word	0x000031a0


	//   ....[19]....
        /*00c8*/ 	.word	0x00003200


	//----- nvinfo : EIATTR_VRC_CTA_INIT_COUNT
	.align		4
.L_3348:
        /*00cc*/ 	.byte	0x02, 0x4a
	.zero		1
	.zero		1


	//----- nvinfo : EIATTR_EXIT_INSTR_OFFSETS
	.align		4
        /*00d0*/ 	.byte	0x04, 0x1c
        /*00d2*/ 	.short	(.L_3350 - .L_3349)


	//   ....[0]....
.L_3349:
        /*00d4*/ 	.word	0x000006b0


	//   ....[1]....
        /*00d8*/ 	.word	0x00002ad0


	//----- nvinfo : EIATTR_MAX_THREADS
	.align		4
.L_3350:
        /*00dc*/ 	.byte	0x04, 0x05
        /*00de*/ 	.short	(.L_3352 - .L_3351)
.L_3351:
        /*00e0*/ 	.word	0x00000080
        /*00e4*/ 	.word	0x00000001
        /*00e8*/ 	.word	0x00000001


	//----- nvinfo : EIATTR_CRS_STACK_SIZE
	.align		4
.L_3352:
        /*00ec*/ 	.byte	0x04, 0x1e
        /*00ee*/ 	.short	(.L_3354 - .L_3353)
.L_3353:
        /*00f0*/ 	.word	0x00000000


	//----- nvinfo : EIATTR_CBANK_PARAM_SIZE
	.align		4
.L_3354:
        /*00f4*/ 	.byte	0x03, 0x19
        /*00f6*/ 	.short	0x00e8


	//----- nvinfo : EIATTR_PARAM_CBANK
	.align		4
        /*00f8*/ 	.byte	0x04, 0x0a
        /*00fa*/ 	.short	(.L_3356 - .L_3355)
	.align		4
.L_3355:
        /*00fc*/ 	.word	index@(.nv.constant0._ZN10layer_norm13ln_fwd_kernelINS_13Kernel_traitsI6__halfffffjLj768ELj1ELj4ELj1ELj16ENS_18Kernel_traits_baseILj768ES2_ffffjLj128EEEEELb0ELb0ELb0ELb0EEEvNS_9FwdParamsE)
        /*0100*/ 	.short	0x0380
        /*0102*/ 	.short	0x00e8


	//----- nvinfo : EIATTR_SW_WAR
	.align		4
.L_3356:
        /*0104*/ 	.byte	0x04, 0x36
        /*0106*/ 	.short	(.L_3358 - .L_3357)
.L_3357:
        /*0108*/ 	.word	0x00000008
.L_3358:


//--------------------- .nv.info._ZN10layer_norm13ln_fwd_kernelINS_13Kernel_traitsI6__halfffffjLj768ELj1ELj4ELj1ELj16ENS_18Kernel_traits_baseILj768ES2_ffffjLj128EEEEELb0ELb0ELb0ELb1EEEvNS_9FwdParamsE --------------------------
	.section	.nv.info._ZN10layer_norm13ln_fwd_kernelINS_13Kernel_traitsI6__halfffffjLj768ELj1ELj4ELj1ELj16ENS_18Kernel_traits_baseILj768ES2_ffffjLj128EEEEELb0ELb0ELb0ELb1EEEvNS_9FwdParamsE,"",@"SHT_CUDA_INFO"
	.sectionflags	@""
	.align	4


	//----- nvinfo : EIATTR_CUDA_API_VERSION
	.align		4
        /*0000*/ 	.byte	0x04, 0x37
        /*0002*/ 	.short	(.L_3360 - .L_3359)
.L_3359:
        /*0004*/ 	.word	0x00000082


	//----- nvinfo : EIATTR_KPARAM_INFO
	.align		4
.L_3360:
        /*0008*/ 	.byte	0x04, 0x17
        /*000a*/ 	.short	(.L_3362 - .L_3361)
.L_3361:
        /*000c*/ 	.word	0x00000000
        /*0010*/ 	.short	0x0000
        /*0012*/ 	.short	0x0000
        /*0014*/ 	.byte	0x00, 0xf0, 0xa1, 0x03


	//----- nvinfo : EIATTR_SPARSE_MMA_MASK
	.align		4
.L_3362:
        /*0018*/ 	.byte	0x03, 0x50
        /*001a*/ 	.short	0x0000


	//----- nvinfo : EIATTR_MAXREG_COUNT
	.align		4
        /*001c*/ 	.byte	0x03, 0x1b
        /*001e*/ 	.short	0x00ff


	//----- nvinfo : EIATTR_MERCURY_ISA_VERSION
	.align		4
        /*0020*/ 	.byte	0x03, 0x5f
        /*0022*/ 	.short	0x0101


	//----- nvinfo : EIATTR_COOP_GROUP_MASK_REGIDS
	.align		4
        /*0024*/ 	.byte	0x04, 0x29
        /*0026*/ 	.short	(.L_3364 - .L_3363)


	//   ....[0]....
.L_3363:
        /*0028*/ 	.word	0xffffffff


	//   ....[1]....
        /*002c*/ 	.word	0xffffffff


	//   ....[2]....
        /*0030*/ 	.word	0xffffffff


	//   ....[3]....
        /*0034*/ 	.word	0xffffffff


	//   ....[4]....
        /*0038*/ 	.word	0xffffffff


	//   ....[5]....
        /*003c*/ 	.word	0xffffffff


	//   ....[6]....
        /*0040*/ 	.word	0xffffffff


	//   ....[7]....
        /*0044*/ 	.word	0xffffffff


	//   ....[8]....
        /*0048*/ 	.word	0xffffffff


	//   ....[9]....
        /*004c*/ 	.word	0xffffffff


	//   ....[10]....
        /*0050*/ 	.word	0x0500001a


	//   ....[11]....
        /*0054*/ 	.word	0x0500001a


	//   ....[12]....
        /*0058*/ 	.word	0x0500001a


	//   ....[13]....
        /*005c*/ 	.word	0x0500001a


	//   ....[14]....
        /*0060*/ 	.word	0x0500001a


	//   ....[15]....
        /*0064*/ 	.word	0x0500001a


	//   ....[16]....
        /*0068*/ 	.word	0x0500001a


	//   ....[17]....
        /*006c*/ 	.word	0x0500001a


	//   ....[18]....
        /*0070*/ 	.word	0x0500001a


	//   ....[19]....
        /*0074*/ 	.word	0x0500001a


	//----- nvinfo : EIATTR_COOP_GROUP_INSTR_OFFSETS
	.align		4
.L_3364:
        /*0078*/ 	.byte	0x04, 0x28
        /*007a*/ 	.short	(.L_3366 - .L_3365)


	//   ....[0]....
.L_3365:
        /*007c*/ 	.word	0x00001630


	//   ....[1]....
        /*0080*/ 	.word	0x00001660


	//   ....[2]....
        /*0084*/ 	.word	0x00001680


	//   ....[3]....
        /*0088*/ 	.word	0x000016a0


	//   ....[4]....
        /*008c*/ 	.word	0x000016c0


	//   ....[5]....
        /*0090*/ 	.word	0x000019f0


	//   ....[6]....
        /*0094*/ 	.word	0x00001a10


	//   ....[7]....
        /*0098*/ 	.word	0x00001a30


	//   ....[8]....
        /*009c*/ 	.word	0x00001a50


	//   ....[9]....
        /*00a0*/ 	.word	0x00001a70


	//   ....[10]....
        /*00a4*/ 	.word	0x00002160


	//   ....[11]....
        /*00a8*/ 	.word	0x000021f0


	//   ....[12]....
        /*00ac*/ 	.word	0x00002250


	//   ....[13]....
        /*00b0*/ 	.word	0x000022b0


	//   ....[14]....
        /*00b4*/ 	.word	0x00002310


	//   ....[15]....
        /*00b8*/ 	.word	0x00002680


	//   ....[16]....
        /*00bc*/ 	.word	0x000026e0


	//   ....[17]....
        /*00c0*/ 	.word	0x00002740


	//   ....[18]....
        /*00c4*/ 	.word	0x000027a0


	//   ....[19]....
        /*00c8*/ 	.word	0x00002800


	//----- nvinfo : EIATTR_VRC_CTA_INIT_COUNT
	.align		4
.L_3366:
        /*00cc*/ 	.byte	0x02, 0x4a
	.zero		1
	.zero		1


	//----- nvinfo : EIATTR_EXIT_INSTR_OFFSETS
	.align		4
        /*00d0*/ 	.byte	0x04, 0x1c
        /*00d2*/ 	.short	(.L_3368 - .L_3367)


	//   ....[0]....
.L_3367:
        /*00d4*/ 	.word	0x000002d0


	//   ....[1]....
        /*00d8*/ 	.word	0x000020f0


	//----- nvinfo : EIATTR_MAX_THREADS
	.align		4
.L_3368:
        /*00dc*/ 	.byte	0x04, 0x05
        /*00de*/ 	.short	(.L_3370 - .L_3369)
.L_3369:
        /*00e0*/ 	.word	0x00000080
        /*00e4*/ 	.word	0x00000001
        /*00e8*/ 	.word	0x00000001


	//----- nvinfo : EIATTR_CRS_STACK_SIZE
	.align		4
.L_3370:
        /*00ec*/ 	.byte	0x04, 0x1e
        /*00ee*/ 	.short	(.L_3372 - .L_3371)
.L_3371:
        /*00f0*/ 	.word	0x00000000


	//----- nvinfo : EIATTR_CBANK_PARAM_SIZE
	.align		4
.L_3372:
        /*00f4*/ 	.byte	0x03, 0x19
        /*00f6*/ 	.short	0x00e8


	//----- nvinfo : EIATTR_PARAM_CBANK
	.align		4
        /*00f8*/ 	.byte	0x04, 0x0a
        /*00fa*/ 	.short	(.L_3374 - .L_3373)
	.align		4
.L_3373:
        /*00fc*/ 	.word	index@(.nv.constant0._ZN10layer_norm13ln_fwd_kernelINS_13Kernel_traitsI6__halfffffjLj768ELj1ELj4ELj1ELj16ENS_18Kernel_traits_baseILj768ES2_ffffjLj128EEEEELb0ELb0ELb0ELb1EEEvNS_9FwdParamsE)
        /*0100*/ 	.short	0x0380
        /*0102*/ 	.short	0x00e8


	//----- nvinfo : EIATTR_SW_WAR
	.align		4
.L_3374:
        /*0104*/ 	.byte	0x04, 0x36
        /*0106*/ 	.short	(.L_3376 - .L_3375)
.L_3375:
        /*0108*/ 	.word	0x00000008
.L_3376:


//--------------------- .nv.info._ZN10layer_norm13ln_fwd_kernelINS_13Kernel_traitsI6__halfffffjLj768ELj1ELj4ELj1ELj16ENS_18Kernel_traits_baseILj768ES2_ffffjLj128EEEEELb0ELb0ELb1ELb0EEEvNS_9FwdParamsE --------------------------
	.section	.nv.info._ZN10layer_norm13ln_fwd_kernelINS_13Kernel_traitsI6__halfffffjLj768ELj1ELj4ELj1ELj16ENS_18Kernel_traits_baseILj768ES2_ffffjLj128EEEEELb0ELb0ELb1ELb0EEEvNS_9FwdParamsE,"",@"SHT_CUDA_INFO"
	.sectionflags	@""
	.align	4


	//----- nvinfo : EIATTR_CUDA_API_VERSION
	.align		4
        /*0000*/ 	.byte	0x04, 0x37
        /*0002*/ 	.short	(.L_3378 - .L_3377)
.L_3377:
        /*0004*/ 	.word	0x00000082


	//----- nvinfo : EIATTR_KPARAM_INFO
	.align		4
.L_3378:
        /*0008*/ 	.byte	0x04, 0x17
        /*000a*/ 	.short	(.L_3380 - .L_3379)
.L_3379:
        /*000c*/ 	.word	0x00000000
        /*0010*/ 	.short	0x0000
        /*0012*/ 	.short	0x0000
        /*0014*/ 	.byte	0x00, 0xf0, 0xa1, 0x03


	//----- nvinfo : EIATTR_SPARSE_MMA_MASK
	.align		4
.L_3380:
        /*0018*/ 	.byte	0x03, 0x50
        /*001a*/ 	.short	0x0000


	//----- nvinfo : EIATTR_MAXREG_COUNT
	.align		4
        /*001c*/ 	.byte	0x03, 0x1b
        /*001e*/ 	.short	0x00ff


	//----- nvinfo : EIATTR_MERCURY_ISA_VERSION
	.align		4
        /*0020*/ 	.byte	0x03, 0x5f
        /*0022*/ 	.short	0x0101


	//----- nvinfo : EIATTR_COOP_GROUP_MASK_REGIDS
	.align		4
        /*0024*/ 	.byte	0x04, 0x29
        /*0026*/ 	.short	(.L_3382 - .L_3381)


	//   ....[0]....
.L_3381:
        /*0028*/ 	.word	0xffffffff


	//   ....[1]....
        /*002c*/ 	.word	0xffffffff


	//   ....[2]....
        /*0030*/ 	.word	0xffffffff


	//   ....[3]....
        /*0034*/ 	.word	0xffffffff


	//   ....[4]....
        /*0038*/ 	.word	0xffffffff


	//   ....[5]....
        /*003c*/ 	.word	0xffffffff


	//   ....[6]....
        /*0040*/ 	.word	0xffffffff


	//   ....[7]....
        /*0044*/ 	.word	0xffffffff


	//   ....[8]....
        /*0048*/ 	.word	0xffffffff


	//   ....[9]....
        /*004c*/ 	.word	0xffffffff


	//   ....[10]....
        /*0050*/ 	.word	0x05000038


	//   ....[11]....
        /*0054*/ 	.word	0x05000038


	//   ....[12]....
        /*0058*/ 	.word	0x05000038


	//   ....[13]....
        /*005c*/ 	.word	0x05000038


	//   ....[14]....
        /*0060*/ 	.word	0x05000038


	//   ....[15]....
        /*0064*/ 	.word	0x05000038


	//   ....[16]....
        /*0068*/ 	.word	0x05000038


	//   ....[17]....
        /*006c*/ 	.word	0x05000038


	//   ....[18]....
        /*0070*/ 	.word	0x05000038


	//   ....[19]....
        /*0074*/ 	.word	0x05000038


	//----- nvinfo : EIATTR_COOP_GROUP_INSTR_OFFSETS
	.align		4
.L_3382:
        /*0078*/ 	.byte	0x04, 0x28
        /*007a*/ 	.short	(.L_3384 - .L_3383)


	//   ....[0]....
.L_3383:
        /*007c*/ 	.word	0x00001910


	//   ....[1]....
        /*0080*/ 	.word	0x00001950


	//   ....[2]....
        /*0084*/ 	.word	0x00001970


	//   ....[3]....
        /*0088*/ 	.word	0x00001990


	//   ....[4]....
        /*008c*/ 	.word	0x000019b0


	//   ....[5]....
        /*0090*/ 	.word	0x00001cf0


	//   ....[6]....
        /*0094*/ 	.word	0x00001d10


	//   ....[7]....
        /*0098*/ 	.word	0x00001d30


	//   ....[8]....
        /*009c*/ 	.word	0x00001d50


	//   ....[9]....
        /*00a0*/ 	.word	0x00001d70


	//   ....[10]....
        /*00a4*/ 	.word	0x000029e0


	//   ....[11]....
        /*00a8*/ 	.word	0x00002a80


	//   ....[12]....
        /*00ac*/ 	.word	0x00002af0


	//   ....[13]....
        /*00b0*/ 	.word	0x00002b60


	//   ....[14]....
        /*00b4*/ 	.word	0x00002bd0


	//   ....[15]....
        /*00b8*/ 	.word	0x00002f70


	//   ....[16]....
        /*00bc*/ 	.word	0x00002fe0


	//   ....[17]....
        /*00c0*/ 	.word	0x00003050


	//   ....[18]....
        /*00c4*/ 	.word	0x000030c0


	//   ....[19]....
        /*00c8*/ 	.word	0x00003130


	//----- nvinfo : EIATTR_VRC_CTA_INIT_COUNT
	.align		4
.L_3384:
        /*00cc*/ 	.byte	0x02, 0x4a
	.zero		1
	.zero		1


	//----- nvinfo : EIATTR_EXIT_INSTR_OFFSETS
	.align		4
        /*00d0*/ 	.byte	0x04, 0x1c
        /*00d2*/ 	.short	(.L_3386 - .L_3385)


	//   ....[0]....
.L_3385:
        /*00d4*/ 	.word	0x000006b0


	//   ....[1]....
        /*00d8*/ 	.word	0x00002970


	//----- nvinfo : EIATTR_MAX_THREADS
	.align		4
.L_3386:
        /*00dc*/ 	.byte	0x04, 0x05
        /*00de*/ 	.short	(.L_3388 - .L_3387)
.L_3387:
        /*00e0*/ 	.word	0x00000080
        /*00e4*/ 	.word	0x00000001
        /*00e8*/ 	.word	0x00000001


	//----- nvinfo : EIATTR_CRS_STACK_SIZE
	.align		4
.L_3388:
        /*00ec*/ 	.byte	0x04, 0x1e
        /*00ee*/ 	.short	(.L_3390 - .L_3389)
.L_3389:
        /*00f0*/ 	.word	0x00000000


	//----- nvinfo : EIATTR_CBANK_PARAM_SIZE
	.align		4
.L_3390:
        /*00f4*/ 	.byte	0x03, 0x19
        /*00f6*/ 	.short	0x00e8


	//----- nvinfo : EIATTR_PARAM_CBANK
	.align		4
        /*00f8*/ 	.byte	0x04, 0x0a
        /*00fa*/ 	.short	(.L_3392 - .L_3391)
	.align		4
.L_3391:
        /*00fc*/ 	.word	index@(.nv.constant0._ZN10layer_norm13ln_fwd_kernelINS_13Kernel_traitsI6__halfffffjLj768ELj1ELj4ELj1ELj16ENS_18Kernel_traits_baseILj768ES2_ffffjLj128EEEEELb0ELb0ELb1ELb0EEEvNS_9FwdParamsE)
        /*0100*/ 	.short	0x0380
        /*0102*/ 	.short	0x00e8


	//----- nvinfo : EIATTR_SW_WAR
	.align		4
.L_3392:
        /*0104*/ 	.byte	0x04, 0x36
        /*0106*/ 	.short	(.L_3394 - .L_3393)
.L_3393:
        /*0108*/ 	.word	0x00000008
.L_3394:


//--------------------- .nv.info._ZN10layer_norm13ln_fwd_kernelINS_13Kernel_traitsI6__halfffffjLj768ELj1ELj4ELj1ELj16ENS_18Kernel_traits_baseILj768ES2_ffffjLj128EEEEELb0ELb0ELb1ELb1EEEvNS_9FwdParamsE --------------------------
	.section	.nv.info._ZN10layer_norm13ln_fwd_kernelINS_13Kernel_traitsI6__halfffffjLj768ELj1ELj4ELj1ELj16ENS_18Kernel_traits_baseILj768ES2_ffffjLj128EEEEELb0ELb0ELb1ELb1EEEvNS_9FwdParamsE,"",@"SHT_CUDA_INFO"
	.sectionflags	@""
	.align	4


	//----- nvinfo : EIATTR_CUDA_API_VERSION
	.align		4
        /*0000*/ 	.byte	0x04, 0x37
        /*0002*/ 	.short	(.L_3396 - .L_3395)
.L_3395:
        /*0004*/ 	.word	0x00000082


	//----- nvinfo : EIATTR_KPARAM_INFO
	.align		4
.L_3396:
        /*0008*/ 	.byte	0x04, 0x17
        /*000a*/ 	.short	(.L_3398 - .L_3397)
.L_3397:
        /*000c*/ 	.word	0x00000000
        /*0010*/ 	.short	0x0000
        /*0012*/ 	.short	0x0000
        /*0014*/ 	.byte	0x00, 0xf0, 0xa1, 0x03


	//----- nvinfo : EIATTR_SPARSE_MMA_MASK
	.align		4
.L_3398:
        /*0018*/ 	.byte	0x03, 0x50
        /*001a*/ 	.short	0x0000


	//----- nvinfo : EIATTR_MAXREG_COUNT
	.align		4
        /*001c*/ 	.byte	0x03, 0x1b
        /*001e*/ 	.short	0x00ff


	//----- nvinfo : EIATTR_MERCURY_ISA_VERSION
	.align		4
        /*0020*/ 	.byte	0x03, 0x5f
        /*0022*/ 	.short	0x0101


	//----- nvinfo : EIATTR_COOP_GROUP_MASK_REGIDS
	.align		4
        /*0024*/ 	.byte	0x04, 0x29
        /*0026*/ 	.short	(.L_3400 - .L_3399)


	//   ....[0]....
.L_3399:
        /*0028*/ 	.word	0xffffffff


	//   ....[1]....
        /*002c*/ 	.word	0xffffffff


	//   ....[2]....
        /*0030*/ 	.word	0xffffffff


	//   ....[3]....
        /*0034*/ 	.word	0xffffffff


	//   ....[4]....
        /*0038*/ 	.word	0xffffffff


	//   ....[5]....
        /*003c*/ 	.word	0xffffffff


	//   ....[6]....
        /*0040*/ 	.word	0xffffffff


	//   ....[7]....
        /*0044*/ 	.word	0xffffffff


	//   ....[8]....
        /*0048*/ 	.word	0xffffffff


	//   ....[9]....
        /*004c*/ 	.word	0xffffffff


	//   ....[10]....
        /*0050*/ 	.word	0x0500003c


	//   ....[11]....
        /*0054*/ 	.word	0x0500003c


	//   ....[12]....
        /*0058*/ 	.word	0x0500003c


	//   ....[13]....
        /*005c*/ 	.word	0x0500003c


	//   ....[14]....
        /*0060*/ 	.word	0x0500003c


	//   ....[15]....
        /*0064*/ 	.word	0x0500003c


	//   ....[16]....
        /*0068*/ 	.word	0x0500003c


	//   ....[17]....
        /*006c*/ 	.word	0x0500003c


	//   ....[18]....
        /*0070*/ 	.word	0x0500003c


	//   ....[19]....
        /*0074*/ 	.word	0x0500003c


	//----- nvinfo : EIATTR_COOP_GROUP_INSTR_OFFSETS
	.align		4
.L_3400:
        /*0078*/ 	.byte	0x04, 0x28
        /*007a*/ 	.short	(.L_3402 - .L_3401)


	//   ....[0]....
.L_3401:
        /*007c*/ 	.word	0x00001350


	//   ....[1]....
        /*0080*/ 	.word	0x00001380


	//   ....[2]....
        /*0084*/ 	.word	0x000013a0


	//   ....[3]....
        /*0088*/ 	.word	0x000013c0


	//   ....[4]....
        /*008c*/ 	.word	0x000013e0


	//   ....[5]....
        /*0090*/ 	.word	0x00001710


	//   ....[6]....
        /*0094*/ 	.word	0x00001730


	//   ....[7]....
        /*0098*/ 	.word	0x00001750


	//   ....[8]....
        /*009c*/ 	.word	0x00001770


	//   ....[9]....
        /*00a0*/ 	.word	0x00001790


	//   ....[10]....
        /*00a4*/ 	.word	0x00002320


	//   ....[11]....
        /*00a8*/ 	.word	0x000023c0


	//   ....[12]....
        /*00ac*/ 	.word	0x00002430


	//   ....[13]....
        /*00b0*/ 	.word	0x000024a0


	//   ....[14]....
        /*00b4*/ 	.word	0x00002510


	//   ....[15]....
        /*00b8*/ 	.word	0x000028a0


	//   ....[16]....
        /*00bc*/ 	.word	0x00002910


	//   ....[17]....
        /*00c0*/ 	.word	0x00002980


	//   ....[18]....
        /*00c4*/ 	.word	0x000029f0


	//   ....[19]....
        /*00c8*/ 	.word	0x00002a60


	//----- nvinfo : EIATTR_VRC_CTA_INIT_COUNT
	.align		4
.L_3402:
        /*00cc*/ 	.byte	0x02, 0x4a
	.zero		1
	.zero		1


	//----- nvinfo : EIATTR_EXIT_INSTR_OFFSETS
	.align		4
        /*00d0*/ 	.byte	0x04, 0x1c
        /*00d2*/ 	.short	(.L_3404 - .L_3403)


	//   ....[0]....
.L_3403:
        /*00d4*/ 	.word	0x00000210


	//   ....[1]....
        /*00d8*/ 	.word	0x000022b0


	//----- nvinfo : EIATTR_MAX_THREADS
	.align		4
.L_3404:
        /*00dc*/ 	.byte	0x04, 0x05
        /*00de*/ 	.short	(.L_3406 - .L_3405)
.L_3405:
        /*00e0*/ 	.word	0x00000080
        /*00e4*/ 	.word	0x00000001
        /*00e8*/ 	.word	0x00000001


	//----- nvinfo : EIATTR_CRS_STACK_SIZE
	.align		4
.L_3406:
        /*00ec*/ 	.byte	0x04, 0x1e
        /*00ee*/ 	.short	(.L_3408 - .L_3407)
.L_3407:
        /*00f0*/ 	.word	0x00000000


	//----- nvinfo : EIATTR_CBANK_PARAM_SIZE
	.align		4
.L_3408:
        /*00f4*/ 	.byte	0x03, 0x19
        /*00f6*/ 	.short	0x00e8


	//----- nvinfo : EIATTR_PARAM_CBANK
	.align		4
        /*00f8*/ 	.byte	0x04, 0x0a
        /*00fa*/ 	.short	(.L_3410 - .L_3409)
	.align		4
.L_3409:
        /*00fc*/ 	.word	index@(.nv.constant0._ZN10layer_norm13ln_fwd_kernelINS_13Kernel_traitsI6__halfffffjLj768ELj1ELj4ELj1ELj16ENS_18Kernel_traits_baseILj768ES2_ffffjLj128EEEEELb0ELb0ELb1ELb1EEEvNS_9FwdParamsE)
        /*0100*/ 	.short	0x0380
        /*0102*/ 	.short	0x00e8


	//----- nvinfo : EIATTR_SW_WAR
	.align		4
.L_3410:
        /*0104*/ 	.byte	0x04, 0x36
        /*0106*/ 	.short	(.L_3412 - .L_3411)
.L_3411:
        /*0108*/ 	.word	0x00000008
.L_3412:


//--------------------- .nv.info._ZN10layer_norm13ln_fwd_kernelINS_13Kernel_traitsI6__halfffffjLj768ELj1ELj4ELj1ELj16ENS_18Kernel_traits_baseILj768ES2_ffffjLj128EEEEELb0ELb1ELb0ELb0EEEvNS_9FwdParamsE --------------------------
	.section	.nv.info._ZN10layer_norm13ln_fwd_kernelINS_13Kernel_traitsI6__halfffffjLj768ELj1ELj4ELj1ELj16ENS_18Kernel_traits_baseILj768ES2_ffffjLj128EEEEELb0ELb1ELb0ELb0EEEvNS_9FwdParamsE,"",@"SHT_CUDA_INFO"
	.sectionflags	@""
	.align	4


	//----- nvinfo : EIATTR_CUDA_API_VERSION
	.align		4
        /*0000*/ 	.byte	0x04, 0x37
        /*0002*/ 	.short	(.L_3414 - .L_3413)
.L_3413:
        /*0004*/ 	.word	0x00000082


	//----- nvinfo : EIATTR_KPARAM_INFO
	.align		4
.L_3414:
        /*0008*/ 	.byte	0x04, 0x17
        /*000a*/ 	.short	(.L_3416 - .L_3415)
.L_3415:
        /*000c*/ 	.word	0x00000000
        /*0010*/ 	.short	0x0000
        /*0012*/ 	.short	0x0000
        /*0014*/ 	.byte	0x00, 0xf0, 0xa1, 0x03


	//----- nvinfo : EIATTR_SPARSE_MMA_MASK
	.align		4
.L_3416:
        /*0018*/ 	.byte	0x03, 0x50
        /*001a*/ 	.short	0x0000


	//----- nvinfo : EIATTR_MAXREG_COUNT
	.align		4
        /*001c*/ 	.byte	0x03, 0x1b
        /*001e*/ 	.short	0x00ff


	//----- nvinfo : EIATTR_MERCURY_ISA_VERSION
	.align		4
        /*0020*/ 	.byte	0x03, 0x5f
        /*0022*/ 	.short	0x0101


	//----- nvinfo : EIATTR_COOP_GROUP_MASK_REGIDS
	.align		4
        /*0024*/ 	.byte	0x04, 0x29
        /*0026*/ 	.short	(.L_3418 - .L_3417)


	//   ....[0]....
.L_3417:
        /*0028*/ 	.word	0xffffffff


	//   ....[1]....
        /*002c*/ 	.word	0xffffffff


	//   ....[2]....
        /*0030*/ 	.word	0xffffffff


	//   ....[3]....
        /*0034*/ 	.word	0xffffffff


	//   ....[4]....
        /*0038*/ 	.word	0xffffffff


	//   ....[5]....
        /*003c*/ 	.word	0xffffffff


	//   ....[6]....
        /*0040*/ 	.word	0xffffffff


	//   ....[7]....
        /*0044*/ 	.word	0xffffffff


	//   ....[8]....
        /*0048*/ 	.word	0xffffffff


	//   ....[9]....
        /*004c*/ 	.word	0xffffffff


	//   ....[10]....
        /*0050*/ 	.word	0x05000043


	//   ....[11]....
        /*0054*/ 	.word	0x05000043


	//   ....[12]....
        /*0058*/ 	.word	0x05000043


	//   ....[13]....
        /*005c*/ 	.word	0x05000043


	//   ....[14]....
        /*0060*/ 	.word	0x05000043


	//   ....[15]....
        /*0064*/ 	.word	0x05000043


	//   ....[16]....
        /*0068*/ 	.word	0x05000043


	//   ....[17]....
        /*006c*/ 	.word	0x05000043


	//   ....[18]....
        /*0070*/ 	.word	0x05000043


	//   ....[19]....
        /*0074*/ 	.word	0x05000043


	//----- nvinfo : EIATTR_COOP_GROUP_INSTR_OFFSETS
	.align		4
.L_3418:
        /*0078*/ 	.byte	0x04, 0x28
        /*007a*/ 	.short	(.L_3420 - .L_3419)


	//   ....[0]....
.L_3419:
        /*007c*/ 	.word	0x00002240


	//   ....[1]....
        /*0080*/ 	.word	0x00002280


	//   ....[2]....
        /*0084*/ 	.word	0x000022a0


	//   ....[3]....
        /*0088*/ 	.word	0x000022c0


	//   ....[4]....
        /*008c*/ 	.word	0x000022e0


	//   ....[5]....
        /*0090*/ 	.word	0x00002620


	//   ....[6]....
        /*0094*/ 	.word	0x00002640


	//   ....[7]....
        /*0098*/ 	.word	0x00002660


	//   ....[8]....
        /*009c*/ 	.word	0x00002680


	//   ....[9]....
        /*00a0*/ 	.word	0x000026a0


	//   ....[10]....
        /*00a4*/ 	.word	0x00003230


	//   ....[11]....
        /*00a8*/ 	.word	0x000032c0


	//   ....[12]....
        /*00ac*/ 	.word	0x00003320


	//   ....[13]....
        /*00b0*/ 	.word	0x00003380


	//   ....[14]....
        /*00b4*/ 	.word	0x000033e0


	//   ....[15]....
        /*00b8*/ 	.word	0x00003770


	//   ....[16]....
        /*00bc*/ 	.word	0x000037d0


	//   ....[17]....
        /*00c0*/ 	.word	0x00003830


	//   ....[18]....
        /*00c4*/ 	.word	0x00003890


	//   ....[19]....
        /*00c8*/ 	.word	0x000038f0


	//----- nvinfo : EIATTR_VRC_CTA_INIT_COUNT
	.align		4
.L_3420:
        /*00cc*/ 	.byte	0x02, 0x4a
	.zero		1
	.zero		1


	//----- nvinfo : EIATTR_EXIT_INSTR_OFFSETS
	.align		4
        /*00d0*/ 	.byte	0x04, 0x1c
        /*00d2*/ 	.short	(.L_3422 - .L_3421)


	//   ....[0]....
.L_3421:
        /*00d4*/ 	.word	0x000008f0


	//   ....[1]....
        /*00d8*/ 	.word	0x000031c0


	//----- nvinfo : EIATTR_MAX_THREADS
	.align		4
.L_3422:
        /*00dc*/ 	.byte	0x04, 0x05
        /*00de*/ 	.short	(.L_3424 - .L_3423)
.L_3423:
        /*00e0*/ 	.word	0x00000080
        /*00e4*/ 	.word	0x00000001
        /*00e8*/ 	.word	0x00000001


	//----- nvinfo : EIATTR_CRS_STACK_SIZE
	.align		4
.L_3424:
        /*00ec*/ 	.byte	0x04, 0x1e
        /*00ee*/ 	.short	(.L_3426 - .L_3425)
.L_3425:
        /*00f0*/ 	.word	0x00000000


	//----- nvinfo : EIATTR_CBANK_PARAM_SIZE
	.align		4
.L_3426:
        /*00f4*/ 	.byte	0x03, 0x19
        /*00f6*/ 	.short	0x00e8


	//----- nvinfo : EIATTR_PARAM_CBANK
	.align		4
        /*00f8*/ 	.byte	0x04, 0x0a
        /*00fa*/ 	.short	(.L_3428 - .L_3427)
	.align		4
.L_3427:
        /*00fc*/ 	.word	index@(.nv.constant0._ZN10layer_norm13ln_fwd_kernelINS_13Kernel_traitsI6__halfffffjLj768ELj1ELj4ELj1ELj16ENS_18Kernel_traits_baseILj768ES2_ffffjLj128EEEEELb0ELb1ELb0ELb0EEEvNS_9FwdParamsE)
        /*0100*/ 	.short	0x0380
        /*0102*/ 	.short	0x00e8


	//----- nvinfo : EIATTR_SW_WAR
	.align		4
.L_3428:
        /*0104*/ 	.byte	0x04, 0x36
        /*0106*/ 	.short	(.L_3430 - .L_3429)
.L_3429:
        /*0108*/ 	.word	0x00000008
.L_3430:


//--------------------- .nv.info._ZN10layer_norm13ln_fwd_kernelINS_13Kernel_traitsI6__halfffffjLj768ELj1ELj4ELj1ELj16ENS_18Kernel_traits_baseILj768ES2_ffffjLj128EEEEELb0ELb1ELb0ELb1EEEvNS_9FwdParamsE --------------------------
	.section	.nv.info._ZN10layer_norm13ln_fwd_kernelINS_13Kernel_traitsI6__halfffffjLj768ELj1ELj4ELj1ELj16ENS_18Kernel_traits_baseILj768ES2_ffffjLj128EEEEELb0ELb1ELb0ELb1EEEvNS_9FwdParamsE,"",@"SHT_CUDA_INFO"
	.sectionflags	@""
	.align	4


	//----- nvinfo : EIATTR_CUDA_API_VERSION
	.align		4
        /*0000*/ 	.byte	0x04, 0x37
        /*0002*/ 	.short	(.L_3432 - .L_3431)
.L_3431:
        /*0004*/ 	.word	0x00000082


	//----- nvinfo : EIATTR_KPARAM_INFO
	.align		4
.L_3432:
        /*0008*/ 	.byte	0x04, 0x17
        /*000a*/ 	.short	(.L_3434 - .L_3433)
.L_3433:
        /*000c*/ 	.word	0x00000000
        /*0010*/ 	.short	0x0000
        /*0012*/ 	.short	0x0000
        /*0014*/ 	.byte	0x00, 0xf0, 0xa1, 0x03


	//----- nvinfo : EIATTR_SPARSE_MMA_MASK
	.align		4
.L_3434:
        /*0018*/ 	.byte	0x03, 0x50
        /*001a*/ 	.short	0x0000


	//----- nvinfo : EIATTR_MAXREG_COUNT
	.align		4
        /*001c*/ 	.byte	0x03, 0x1b
        /*001e*/ 	.short	0x00ff


	//----- nvinfo : EIATTR_MERCURY_ISA_VERSION
	.align		4
        /*0020*/ 	.byte	0x03, 0x5f
        /*0022*/ 	.short	0x0101


	//----- nvinfo : EIATTR_COOP_GROUP_MASK_REGIDS
	.align		4
        /*0024*/ 	.byte	0x04, 0x29
        /*0026*/ 	.short	(.L_3436 - .L_3435)


	//   ....[0]....
.L_3435:
        /*0028*/ 	.word	0xffffffff


	//   ....[1]....
        /*002c*/ 	.word	0xffffffff


	//   ....[2]....
        /*0030*/ 	.word	0xffffffff


	//   ....[3]....
        /*0034*/ 	.word	0xffffffff


	//   ....[4]....
        /*0038*/ 	.word	0xffffffff


	//   ....[5]....
        /*003c*/ 	.word	0xffffffff


	//   ....[6]....
        /*0040*/ 	.word	0xffffffff


	//   ....[7]....
        /*0044*/ 	.word	0xffffffff


	//   ....[8]....
        /*0048*/ 	.word	0xffffffff


	//   ....[9]....
        /*004c*/ 	.word	0xffffffff


	//   ....[10]....
        /*0050*/ 	.word	0xffffffff


	//   ....[11]....
        /*0054*/ 	.word	0xffffffff


	//   ....[12]....
        /*0058*/ 	.word	0xffffffff


	//   ....[13]....
        /*005c*/ 	.word	0xffffffff


	//   ....[14]....
        /*0060*/ 	.word	0xffffffff


	//   ....[15]....
        /*0064*/ 	.word	0xffffffff


	//   ....[16]....
        /*0068*/ 	.word	0xffffffff


	//   ....[17]....
        /*006c*/ 	.word	0xffffffff


	//   ....[18]....
        /*0070*/ 	.word	0xffffffff


	//   ....[19]....
        /*0074*/ 	.word	0xffffffff


	//   ....[20]....
        /*0078*/ 	.word	0x05000058


	//   ....[21]....
        /*007c*/ 	.word	0x05000058


	//   ....[22]....
        /*0080*/ 	.word	0x05000058


	//   ....[23]....
        /*0084*/ 	.word	0x05000058


	//   ....[24]....
        /*0088*/ 	.word	0x05000058


	//   ....[25]....
        /*008c*/ 	.word	0x05000058


	//   ....[26]....
        /*0090*/ 	.word	0x05000058


	//   ....[27]....
        /*0094*/ 	.word	0x05000058


	//   ....[28]....
        /*0098*/ 	.word	0x05000058


	//   ....[29]....
        /*009c*/ 	.word	0x05000058


	//   ....[30]....
        /*00a0*/ 	.word	0x05000058


	//   ....[31]....
        /*00a4*/ 	.word	0x05000058


	//   ....[32]....
        /*00a8*/ 	.word	0x05000058


	//   ....[33]....
        /*00ac*/ 	.word	0x05000058


	//   ....[34]....
        /*00b0*/ 	.word	0x05000058


	//   ....[35]....
        /*00b4*/ 	.word	0x05000058


	//   ....[36]....
        /*00b8*/ 	.word	0x05000058


	//   ....[37]....
        /*00bc*/ 	.word	0x05000058


	//   ....[38]....
        /*00c0*/ 	.word	0x05000058


	//   ....[39]....
        /*00c4*/ 	.word	0x05000058


	//----- nvinfo : EIATTR_COOP_GROUP_INSTR_OFFSETS
	.align		4
.L_3436:
        /*00c8*/ 	.byte	0x04, 0x28
        /*00ca*/ 	.short	(.L_3438 - .L_3437)


	//   ....[0]....
.L_3437:
        /*00cc*/ 	.word	0x000015e0


	//   ....[1]....
        /*00d0*/ 	.word	0x00001610


	//   ....[2]....
        /*00d4*/ 	.word	0x00001630


	//   ....[3]....
        /*00d8*/ 	.word	0x00001650


	//   ....[4]....
        /*00dc*/ 	.word	0x00001670


	//   ....[5]....
        /*00e0*/ 	.word	0x000019a0


	//   ....[6]....
        /*00e4*/ 	.word	0x000019c0


	//   ....[7]....
        /*00e8*/ 	.word	0x000019e0


	//   ....[8]....
        /*00ec*/ 	.word	0x00001a00


	//   ....[9]....
        /*00f0*/ 	.word	0x00001a20


	//   ....[10]....
        /*00f4*/ 	.word	0x00003590


	//   ....[11]....
        /*00f8*/ 	.word	0x000035c0


	//   ....[12]....
        /*00fc*/ 	.word	0x000035e0


	//   ....[13]....
        /*0100*/ 	.word	0x00003600


	//   ....[14]....
        /*0104*/ 	.word	0x00003620


	//   ....[15]....
        /*0108*/ 	.word	0x00003950


	//   ....[16]....
        /*010c*/ 	.word	0x00003970


	//   ....[17]....
        /*0110*/ 	.word	0x00003990


	//   ....[18]....
        /*0114*/ 	.word	0x000039b0


	//   ....[19]....
        /*0118*/ 	.word	0x000039d0


	//   ....[20]....
        /*011c*/ 	.word	0x000040b0


	//   ....[21]....
        /*0120*/ 	.word	0x00004140


	//   ....[22]....
        /*0124*/ 	.word	0x000041a0


	//   ....[23]....
        /*0128*/ 	.word	0x00004200


	//   ....[24]....
        /*012c*/ 	.word	0x00004260


	//   ....[25]....
        /*0130*/ 	.word	0x000045c0


	//   ....[26]....
        /*0134*/ 	.word	0x00004620


	//   ....[27]....
        /*0138*/ 	.word	0x00004680


	//   ....[28]....
        /*013c*/ 	.word	0x000046e0


	//   ....[29]....
        /*0140*/ 	.word	0x00004740


	//   ....[30]....
        /*0144*/ 	.word	0x000047c0


	//   ....[31]....
        /*0148*/ 	.word	0x00004860


	//   ....[32]....
        /*014c*/ 	.word	0x000048c0


	//   ....[33]....
        /*0150*/ 	.word	0x00004920


	//   ....[34]....
        /*0154*/ 	.word	0x00004980


	//   ....[35]....
        /*0158*/ 	.word	0x00004ce0


	//   ....[36]....
        /*015c*/ 	.word	0x00004d40


	//   ....[37]....
        /*0160*/ 	.word	0x00004da0


	//   ....[38]....
        /*0164*/ 	.word	0x00004e00


	//   ....[39]....
        /*0168*/ 	.word	0x00004e60


	//----- nvinfo : EIATTR_VRC_CTA_INIT_COUNT
	.align		4
.L_3438:
        /*016c*/ 	.byte	0x02, 0x4a
	.zero		1
	.zero		1


	//----- nvinfo : EIATTR_EXIT_INSTR_OFFSETS
	.align		4
        /*0170*/ 	.byte	0x04, 0x1c
        /*0172*/ 	.short	(.L_3440 - .L_3439)


	//   ....[0]....
.L_3439:
        /*0174*/ 	.word	0x000003d0


	//   ....[1]....
        /*0178*/ 	.word	0x000020b0


	//   ....[2]....
        /*017c*/ 	.word	0x00004050


	//----- nvinfo : EIATTR_MAX_THREADS
	.align		4
.L_3440:
        /*0180*/ 	.byte	0x04, 0x05
        /*0182*/ 	.short	(.L_3442 - .L_3441)
.L_3441:
        /*0184*/ 	.word	0x00000080
        /*0188*/ 	.word	0x00000001
        /*018c*/ 	.word	0x00000001


	//----- nvinfo : EIATTR_CRS_STACK_SIZE
	.align		4
.L_3442:
        /*0190*/ 	.byte	0x04, 0x1e
        /*0192*/ 	.short	(.L_3444 - .L_3443)
.L_3443:
        /*0194*/ 	.word	0x00000000


	//----- nvinfo : EIATTR_CBANK_PARAM_SIZE
	.align		4
.L_3444:
        /*0198*/ 	.byte	0x03, 0x19
        /*019a*/ 	.short	0x00e8


	//----- nvinfo : EIATTR_PARAM_CBANK
	.align		4
        /*019c*/ 	.byte	0x04, 0x0a
        /*019e*/ 	.short	(.L_3446 - .L_3445)
	.align		4
.L_3445:
        /*01a0*/ 	.word	index@(.nv.constant0._ZN10layer_norm13ln_fwd_kernelINS_13Kernel_traitsI6__halfffffjLj768ELj1ELj4ELj1ELj16ENS_18Kernel_traits_baseILj768ES2_ffffjLj128EEEEELb0ELb1ELb0ELb1EEEvNS_9FwdParamsE)
        /*01a4*/ 	.short	0x0380
        /*01a6*/ 	.short	0x00e8


	//----- nvinfo : EIATTR_SW_WAR
	.align		4
.L_3446:
        /*01a8*/ 	.byte	0x04, 0x36
        /*01aa*/ 	.short	(.L_3448 - .L_3447)
.L_3447:
        /*01ac*/ 	.word	0x00000008
.L_3448:


//--------------------- .nv.info._ZN10layer_norm13ln_fwd_kernelINS_13Kernel_traitsI6__halfffffjLj768ELj1ELj4ELj1ELj16ENS_18Kernel_traits_baseILj768ES2_ffffjLj128EEEEELb0ELb1ELb1ELb0EEEvNS_9FwdParamsE --------------------------
	.section	.nv.info._ZN10layer_norm13ln_fwd_kernelINS_13Kernel_traitsI6__halfffffjLj768ELj1ELj4ELj1ELj16ENS_18Kernel_traits_baseILj768ES2_ffffjLj128EEEEELb0ELb1ELb1ELb0EEEvNS_9FwdParamsE,"",@"SHT_CUDA_INFO"
	.sectionflags	@""
	.align	4


	//----- nvinfo : EIATTR_CUDA_API_VERSION
	.align		4
        /*0000*/ 	.byte	0x04, 0x37
        /*0002*/ 	.short	(.L_3450 - .L_3449)
.L_3449:
        /*0004*/ 	.word	0x00000082


	//----- nvinfo : EIATTR_KPARAM_INFO
	.align		4
.L_3450:
        /*0008*/ 	.byte	0x04, 0x17
        /*000a*/ 	.short	(.L_3452 - .L_3451)
.L_3451:
        /*000c*/ 	.word	0x00000000
        /*0010*/ 	.short	0x0000
        /*0012*/ 	.short	0x0000
        /*0014*/ 	.byte	0x00, 0xf0, 0xa1, 0x03


	//----- nvinfo : EIATTR_SPARSE_MMA_MASK
	.align		4
.L_3452:
        /*0018*/ 	.byte	0x03, 0x50
        /*001a*/ 	.short	0x0000


	//----- nvinfo : EIATTR_MAXREG_COUNT
	.align		4
        /*001c*/ 	.byte	0x03, 0x1b
        /*001e*/ 	.short	0x00ff


	//----- nvinfo : EIATTR_MERCURY_ISA_VERSION
	.align		4
        /*0020*/ 	.byte	0x03, 0x5f
        /*0022*/ 	.short	0x0101


	//----- nvinfo : EIATTR_COOP_GROUP_MASK_REGIDS
	.align		4
        /*0024*/ 	.byte	0x04, 0x29
        /*0026*/ 	.short	(.L_3454 - .L_3453)


	//   ....[0]....
.L_3453:
        /*0028*/ 	.word	0xffffffff


	//   ....[1]....
        /*002c*/ 	.word	0xffffffff


	//   ....[2]....
        /*0030*/ 	.word	0xffffffff


	//   ....[3]....
        /*0034*/ 	.word	0xffffffff


	//   ....[4]....
        /*0038*/ 	.word	0xffffffff


	//   ....[5]....
        /*003c*/ 	.word	0xffffffff


	//   ....[6]....
        /*0040*/ 	.word	0xffffffff


	//   ....[7]....
        /*0044*/ 	.word	0xffffffff


	//   ....[8]....
        /*0048*/ 	.word	0xffffffff


	//   ....[9]....
        /*004c*/ 	.word	0xffffffff


	//   ....[10]....
        /*0050*/ 	.word	0x05000027


	//   ....[11]....
        /*0054*/ 	.word	0x05000027


	//   ....[12]....
        /*0058*/ 	.word	0x05000027


	//   ....[13]....
        /*005c*/ 	.word	0x05000027


	//   ....[14]....
        /*0060*/ 	.word	0x05000027


	//   ....[15]....
        /*0064*/ 	.word	0x05000027


	//   ....[16]....
        /*0068*/ 	.word	0x05000027


	//   ....[17]....
        /*006c*/ 	.word	0x05000027


	//   ....[18]....
        /*0070*/ 	.word	0x05000027


	//   ....[19]....
        /*0074*/ 	.word	0x05000027


	//----- nvinfo : EIATTR_COOP_GROUP_INSTR_OFFSETS
	.align		4
.L_3454:
        /*0078*/ 	.byte	0x04, 0x28
        /*007a*/ 	.short	(.L_3456 - .L_3455)


	//   ....[0]....
.L_3455:
        /*007c*/ 	.word	0x00002a10


	//   ....[1]....
        /*0080*/ 	.word	0x00002a50


	//   ....[2]....
        /*0084*/ 	.word	0x00002a70


	//   ....[3]....
        /*0088*/ 	.word	0x00002a90


	//   ....[4]....
        /*008c*/ 	.word	0x00002ab0


	//   ....[5]....
        /*0090*/ 	.word	0x00002df0


	//   ....[6]....
        /*0094*/ 	.word	0x00002e10


	//   ....[7]....
        /*0098*/ 	.word	0x00002e30


	//   ....[8]....
        /*009c*/ 	.word	0x00002e50


	//   ....[9]....
        /*00a0*/ 	.word	0x00002e70


	//   ....[10]....
        /*00a4*/ 	.word	0x00003a60


	//   ....[11]....
        /*00a8*/ 	.word	0x00003b00


	//   ....[12]....
        /*00ac*/ 	.word	0x00003b70


	//   ....[13]....
        /*00b0*/ 	.word	0x00003be0


	//   ....[14]....
        /*00b4*/ 	.word	0x00003c50


	//   ....[15]....
        /*00b8*/ 	.word	0x00004000


	//   ....[16]....
        /*00bc*/ 	.word	0x00004070


	//   ....[17]....
        /*00c0*/ 	.word	0x000040e0


	//   ....[18]....
        /*00c4*/ 	.word	0x00004150


	//   ....[19]....
        /*00c8*/ 	.word	0x000041c0


	//----- nvinfo : EIATTR_VRC_CTA_INIT_COUNT
	.align		4
.L_3456:
        /*00cc*/ 	.byte	0x02, 0x4a
	.zero		1
	.zero		1


	//----- nvinfo : EIATTR_EXIT_INSTR_OFFSETS
	.align		4
        /*00d0*/ 	.byte	0x04, 0x1c
        /*00d2*/ 	.short	(.L_3458 - .L_3457)


	//   ....[0]....
.L_3457:
        /*00d4*/ 	.word	0x000008f0


	//   ....[1]....
        /*00d8*/ 	.word	0x000039f0


	//----- nvinfo : EIATTR_MAX_THREADS
	.align		4
.L_3458:
        /*00dc*/ 	.byte	0x04, 0x05
        /*00de*/ 	.short	(.L_3460 - .L_3459)
.L_3459:
        /*00e0*/ 	.word	0x00000080
        /*00e4*/ 	.word	0x00000001
        /*00e8*/ 	.word	0x00000001


	//----- nvinfo : EIATTR_CRS_STACK_SIZE
	.align		4
.L_3460:
        /*00ec*/ 	.byte	0x04, 0x1e
        /*00ee*/ 	.short	(.L_3462 - .L_3461)
.L_3461:
        /*00f0*/ 	.word	0x00000000


	//----- nvinfo : EIATTR_CBANK_PARAM_SIZE
	.align		4
.L_3462:
        /*00f4*/ 	.byte	0x03, 0x19
        /*00f6*/ 	.short	0x00e8


	//----- nvinfo : EIATTR_PARAM_CBANK
	.align		4
        /*00f8*/ 	.byte	0x04, 0x0a
        /*00fa*/ 	.short	(.L_3464 - .L_3463)
	.align		4
.L_3463:
        /*00fc*/ 	.word	index@(.nv.constant0._ZN10layer_norm13ln_fwd_kernelINS_13Kernel_traitsI6__halfffffjLj768ELj1ELj4ELj1ELj16ENS_18Kernel_traits_baseILj768ES2_ffffjLj128EEEEELb0ELb1ELb1ELb0EEEvNS_9FwdParamsE)
        /*0100*/ 	.short	0x0380
        /*0102*/ 	.short	0x00e8


	//----- nvinfo : EIATTR_SW_WAR
	.align		4
.L_3464:
        /*0104*/ 	.byte	0x04, 0x36
        /*0106*/ 	.short	(.L_3466 - .L_3465)
.L_3465:
        /*0108*/ 	.word	0x00000008
.L_3466:


//--------------------- .nv.info._ZN10layer_norm13ln_fwd_kernelINS_13Kernel_traitsI6__halfffffjLj768ELj1ELj4ELj1ELj16ENS_18Kernel_traits_baseILj768ES2_ffffjLj128EEEEELb0ELb1ELb1ELb1EEEvNS_9FwdParamsE --------------------------
	.section	.nv.info._ZN10layer_norm13ln_fwd_kernelINS_13Kernel_traitsI6__halfffffjLj768ELj1ELj4ELj1ELj16ENS_18Kernel_traits_baseILj768ES2_ffffjLj128EEEEELb0ELb1ELb1ELb1EEEvNS_9FwdParamsE,"",@"SHT_CUDA_INFO"
	.sectionflags	@""
	.align	4


	//----- nvinfo : EIATTR_CUDA_API_VERSION
	.align		4
        /*0000*/ 	.byte	0x04, 0x37
        /*0002*/ 	.short	(.L_3468 - .L_3467)
.L_3467:
        /*0004*/ 	.word	0x00000082


	//----- nvinfo : EIATTR_KPARAM_INFO
	.align		4
.L_3468:
        /*0008*/ 	.byte	0x04, 0x17
        /*000a*/ 	.short	(.L_3470 - .L_3469)
.L_3469:
        /*000c*/ 	.word	0x00000000
        /*0010*/ 	.short	0x0000
        /*0012*/ 	.short	0x0000
        /*0014*/ 	.byte	0x00, 0xf0, 0xa1, 0x03


	//----- nvinfo : EIATTR_SPARSE_MMA_MASK
	.align		4
.L_3470:
        /*0018*/ 	.byte	0x03, 0x50
        /*001a*/ 	.short	0x0000


	//----- nvinfo : EIATTR_MAXREG_COUNT
	.align		4
        /*001c*/ 	.byte	0x03, 0x1b
        /*001e*/ 	.short	0x00ff


	//----- nvinfo : EIATTR_MERCURY_ISA_VERSION
	.align		4
        /*0020*/ 	.byte	0x03, 0x5f
        /*0022*/ 	.short	0x0101


	//----- nvinfo : EIATTR_COOP_GROUP_MASK_REGIDS
	.align		4
        /*0024*/ 	.byte	0x04, 0x29
        /*0026*/ 	.short	(.L_3472 - .L_3471)


	//   ....[0]....
.L_3471:
        /*0028*/ 	.word	0xffffffff


	//   ....[1]....
        /*002c*/ 	.word	0xffffffff


	//   ....[2]....
        /*0030*/ 	.word	0xffffffff


	//   ....[3]....
        /*0034*/ 	.word	0xffffffff


	//   ....[4]....
        /*0038*/ 	.word	0xffffffff


	//   ....[5]....
        /*003c*/ 	.word	0xffffffff


	//   ....[6]....
        /*0040*/ 	.word	0xffffffff


	//   ....[7]....
        /*0044*/ 	.word	0xffffffff


	//   ....[8]....
        /*0048*/ 	.word	0xffffffff


	//   ....[9]....
        /*004c*/ 	.word	0xffffffff


	//   ....[10]....
        /*0050*/ 	.word	0x05000041


	//   ....[11]....
        /*0054*/ 	.word	0x05000041


	//   ....[12]....
        /*0058*/ 	.word	0x05000041


	//   ....[13]....
        /*005c*/ 	.word	0x05000041


	//   ....[14]....
        /*0060*/ 	.word	0x05000041


	//   ....[15]....
        /*0064*/ 	.word	0x05000041


	//   ....[16]....
        /*0068*/ 	.word	0x05000041


	//   ....[17]....
        /*006c*/ 	.word	0x05000041


	//   ....[18]....
        /*0070*/ 	.word	0x05000041


	//   ....[19]....
        /*0074*/ 	.word	0x05000041


	//----- nvinfo : EIATTR_COOP_GROUP_INSTR_OFFSETS
	.align		4
.L_3472:
        /*0078*/ 	.byte	0x04, 0x28
        /*007a*/ 	.short	(.L_3474 - .L_3473)


	//   ....[0]....
.L_3473:
        /*007c*/ 	.word	0x000020d0


	//   ....[1]....
        /*0080*/ 	.word	0x00002100


	//   ....[2]....
        /*0084*/ 	.word	0x00002120


	//   ....[3]....
        /*0088*/ 	.word	0x00002140


	//   ....[4]....
        /*008c*/ 	.word	0x00002160


	//   ....[5]....
        /*0090*/ 	.word	0x00002490


	//   ....[6]....
        /*0094*/ 	.word	0x000024b0


	//   ....[7]....
        /*0098*/ 	.word	0x000024d0


	//   ....[8]....
        /*009c*/ 	.word	0x000024f0


	//   ....[9]....
        /*00a0*/ 	.word	0x00002510


	//   ....[10]....
        /*00a4*/ 	.word	0x00002fd0


	//   ....[11]....
        /*00a8*/ 	.word	0x00003070


	//   ....[12]....
        /*00ac*/ 	.word	0x000030e0


	//   ....[13]....
        /*00b0*/ 	.word	0x00003150


	//   ....[14]....
        /*00b4*/ 	.word	0x000031c0


	//   ....[15]....
        /*00b8*/ 	.word	0x00003540


	//   ....[16]....
        /*00bc*/ 	.word	0x000035b0


	//   ....[17]....
        /*00c0*/ 	.word	0x00003620


	//   ....[18]....
        /*00c4*/ 	.word	0x00003690


	//   ....[19]....
        /*00c8*/ 	.word	0x00003700


	//----- nvinfo : EIATTR_VRC_CTA_INIT_COUNT
	.align		4
.L_3474:
        /*00cc*/ 	.byte	0x02, 0x4a
	.zero		1
	.zero		1


	//----- nvinfo : EIATTR_EXIT_INSTR_OFFSETS
	.align		4
        /*00d0*/ 	.byte	0x04, 0x1c
        /*00d2*/ 	.short	(.L_3476 - .L_3475)


	//   ....[0]....
.L_3475:
        /*00d4*/ 	.word	0x000003d0


	//   ....[1]....
        /*00d8*/ 	.word	0x00002f60


	//----- nvinfo : EIATTR_MAX_THREADS
	.align		4
.L_3476:
        /*00dc*/ 	.byte	0x04, 0x05
        /*00de*/ 	.short	(.L_3478 - .L_3477)
.L_3477:
        /*00e0*/ 	.word	0x00000080
        /*00e4*/ 	.word	0x00000001
        /*00e8*/ 	.word	0x00000001


	//----- nvinfo : EIATTR_CRS_STACK_SIZE
	.align		4
.L_3478:
        /*00ec*/ 	.byte	0x04, 0x1e
        /*00ee*/ 	.short	(.L_3480 - .L_3479)
.L_3479:
        /*00f0*/ 	.word	0x00000000


	//----- nvinfo : EIATTR_CBANK_PARAM_SIZE
	.align		4
.L_3480:
        /*00f4*/ 	.byte	0x03, 0x19
        /*00f6*/ 	.short	0x00e8


	//----- nvinfo : EIATTR_PARAM_CBANK
	.align		4
        /*00f8*/ 	.byte	0x04, 0x0a
        /*00fa*/ 	.short	(.L_3482 - .L_3481)
	.align		4
.L_3481:
        /*00fc*/ 	.word	index@(.nv.constant0._ZN10layer_norm13ln_fwd_kernelINS_13Kernel_traitsI6__halfffffjLj768ELj1ELj4ELj1ELj16ENS_18Kernel_traits_baseILj768ES2_ffffjLj128EEEEELb0ELb1ELb1ELb1EEEvNS_9FwdParamsE)
        /*0100*/ 	.short	0x0380
        /*0102*/ 	.short	0x00e8


	//----- nvinfo : EIATTR_SW_WAR
	.align		4
.L_3482:
        /*0104*/ 	.byte	0x04, 0x36
        /*0106*/ 	.short	(.L_3484 - .L_3483)
.L_3483:
        /*0108*/ 	.word	0x00000008
.L_3484:


//--------------------- .nv.info._ZN10layer_norm13ln_fwd_kernelINS_13Kernel_traitsI6__halfffffjLj768ELj1ELj4ELj1ELj16ENS_18Kernel_traits_baseILj768ES2_ffffjLj128EEEEELb1ELb0ELb0ELb0EEEvNS_9FwdParamsE --------------------------
	.section	.nv.info._ZN10layer_norm13ln_fwd_kernelINS_13Kernel_traitsI6__halfffffjLj768ELj1ELj4ELj1ELj16ENS_18Kernel_traits_baseILj768ES2_ffffjLj128EEEEELb1ELb0ELb0ELb0EEEvNS_9FwdParamsE,"",@"SHT_CUDA_INFO"
	.sectionflags	@""
	.align	4


	//----- nvinfo : EIATTR_CUDA_API_VERSION
	.align		4
        /*0000*/ 	.byte	0x04, 0x37
        /*0002*/ 	.short	(.L_3486 - .L_3485)
.L_3485:
        /*0004*/ 	.word	0x00000082


	//----- nvinfo : EIATTR_KPARAM_INFO
	.align		4
.L_3486:
        /*0008*/ 	.byte	0x04, 0x17
        /*000a*/ 	.short	(.L_3488 - .L_3487)
.L_3487:
        /*000c*/ 	.word	0x00000000
        /*0010*/ 	.short	0x0000
        /*0012*/ 	.short	0x0000
        /*0014*/ 	.byte	0x00, 0xf0, 0xa1, 0x03


	//----- nvinfo : EIATTR_SPARSE_MMA_MASK
	.align		4
.L_3488:
        /*0018*/ 	.byte	0x03, 0x50
        /*001a*/ 	.short	0x0000


	//----- nvinfo : EIATTR_MAXREG_COUNT
	.align		4
        /*001c*/ 	.byte	0x03, 0x1b
        /*001e*/ 	.short	0x00ff


	//----- nvinfo : EIATTR_MERCURY_ISA_VERSION
	.align		4
        /*0020*/ 	.byte	0x03, 0x5f
        /*0022*/ 	.short	0x0101


	//----- nvinfo : EIATTR_COOP_GROUP_MASK_REGIDS
	.align		4
        /*0024*/ 	.byte	0x04, 0x29
        /*0026*/ 	.short	(.L_3490 - .L_3489)


	//   ....[0]....
.L_3489:
        /*0028*/ 	.word	0xffffffff


	//   ....[1]....
        /*002c*/ 	.word	0xffffffff


	//   ....[2]....
        /*0030*/ 	.word	0xffffffff


	//   ....[3]....
        /*0034*/ 	.word	0xffffffff


	//   ....[4]....
        /*0038*/ 	.word	0xffffffff


	//   ....[5]....
        /*003c*/ 	.word	0xffffffff


	//   ....[6]....
        /*0040*/ 	.word	0xffffffff


	//   ....[7]....
        /*0044*/ 	.word	0xffffffff


	//   ....[8]....
        /*0048*/ 	.word	0xffffffff


	//   ....[9]....
        /*004c*/ 	.word	0xffffffff


	//   ....[10]....
        /*0050*/ 	.word	0x0500003c


	//   ....[11]....
        /*0054*/ 	.word	0x0500003c


	//   ....[12]....
        /*0058*/ 	.word	0x0500003c


	//   ....[13]....
        /*005c*/ 	.word	0x0500003c


	//   ....[14]....
        /*0060*/ 	.word	0x0500003c


	//   ....[15]....
        /*0064*/ 	.word	0x0500003c


	//   ....[16]....
        /*0068*/ 	.word	0x0500003c


	//   ....[17]....
        /*006c*/ 	.word	0x0500003c


	//   ....[18]....
        /*0070*/ 	.word	0x0500003c


	//   ....[19]....
        /*0074*/ 	.word	0x0500003c


	//----- nvinfo : EIATTR_COOP_GROUP_INSTR_OFFSETS
	.align		4
.L_3490:
        /*0078*/ 	.byte	0x04, 0x28
        /*007a*/ 	.short	(.L_3492 - .L_3491)


	//   ....[0]....
.L_3491:
        /*007c*/ 	.word	0x00010a10


	//   ....[1]....
        /*0080*/ 	.word	0x00010a50


	//   ....[2]....
        /*0084*/ 	.word	0x00010a70


	//   ....[3]....
        /*0088*/ 	.word	0x00010a90


	//   ....[4]....
        /*008c*/ 	.word	0x00010ab0


	//   ....[5]....
        /*0090*/ 	.word	0x00010df0


	//   ....[6]....
        /*0094*/ 	.word	0x00010e10


	//   ....[7]....
        /*0098*/ 	.word	0x00010e30


	//   ....[8]....
        /*009c*/ 	.word	0x00010e50


	//   ....[9]....
        /*00a0*/ 	.word	0x00010e70


	//   ....[10]....
        /*00a4*/ 	.word	0x00011a00


	//   ....[11]....
        /*00a8*/ 	.word	0x00011aa0


	//   ....[12]....
        /*00ac*/ 	.word	0x00011b00


	//   ....[13]....
        /*00b0*/ 	.word	0x00011b60


	//   ....[14]....
        /*00b4*/ 	.word	0x00011bc0


	//   ....[15]....
        /*00b8*/ 	.word	0x00011f60


	//   ....[16]....
        /*00bc*/ 	.word	0x00011fc0


	//   ....[17]....
        /*00c0*/ 	.word	0x00012020


	//   ....[18]....
        /*00c4*/ 	.word	0x00012080


	//   ....[19]....
        /*00c8*/ 	.word	0x000120e0


	//----- nvinfo : EIATTR_VRC_CTA_INIT_COUNT
	.align		4
.L_3492:
        /*00cc*/ 	.byte	0x02, 0x4a
	.zero		1
	.zero		1


	//----- nvinfo : EIATTR_EXIT_INSTR_OFFSETS
	.align		4
        /*00d0*/ 	.byte	0x04, 0x1c
        /*00d2*/ 	.short	(.L_3494 - .L_3493)


	//   ....[0]....
.L_3493:
        /*00d4*/ 	.word	0x000008f0


	//   ....[1]....
        /*00d8*/ 	.word	0x00011990


	//----- nvinfo : EIATTR_INDIRECT_BRANCH_TARGETS
	.align		4
.L_3494:
        /*00dc*/ 	.byte	0x04, 0x34
        /*00de*/ 	.short	(.L_3496 - .L_3495)


	//   ....[0]....
.L_3495:
        /*00e0*/ 	.word	.L_x_28670@srel
        /*00e4*/ 	.short	0x0
        /*00e6*/ 	.short	0x0
        /*00e8*/ 	.word	0x3
        /*00ec*/ 	.word	.L_x_28671@srel
        /*00f0*/ 	.word	.L_x_28672@srel
        /*00f4*/ 	.word	.L_x_28673@srel


	//----- nvinfo : EIATTR_MAX_THREADS
	.align		4
.L_3496:
        /*00f8*/ 	.byte	0x04, 0x05
        /*00fa*/ 	.short	(.L_3498 - .L_3497)
.L_3497:
        /*00fc*/ 	.word	0x00000080
        /*0100*/ 	.word	0x00000001
        /*0104*/ 	.word	0x00000001


	//----- nvinfo : EIATTR_CRS_STACK_SIZE
	.align		4
.L_3498:
        /*0108*/ 	.byte	0x04, 0x1e
        /*010a*/ 	.short	(.L_3500 - .L_3499)
.L_3499:
        /*010c*/ 	.word	0x00000000


	//----- nvinfo : EIATTR_CBANK_PARAM_SIZE
	.align		4
.L_3500:
        /*0110*/ 	.byte	0x03, 0x19
        /*0112*/ 	.short	0x00e8


	//----- nvinfo : EIATTR_PARAM_CBANK
	.align		4
        /*0114*/ 	.byte	0x04, 0x0a
        /*0116*/ 	.short	(.L_3502 - .L_3501)
	.align		4
.L_3501:
        /*0118*/ 	.word	index@(.nv.constant0._ZN10layer_norm13ln_fwd_kernelINS_13Kernel_traitsI6__halfffffjLj768ELj1ELj4ELj1ELj16ENS_18Kernel_traits_baseILj768ES2_ffffjLj128EEEEELb1ELb0ELb0ELb0EEEvNS_9FwdParamsE)
        /*011c*/ 	.short	0x0380
        /*011e*/ 	.short	0x00e8


	//----- nvinfo : EIATTR_SW_WAR
	.align		4
.L_3502:
        /*0120*/ 	.byte	0x04, 0x36
        /*0122*/ 	.short	(.L_3504 - .L_3503)
.L_3503:
        /*0124*/ 	.word	0x00000008
.L_3504:


//--------------------- .nv.info._ZN10layer_norm13ln_fwd_kernelINS_13Kernel_traitsI6__halfffffjLj768ELj1ELj4ELj1ELj16ENS_18Kernel_traits_baseILj768ES2_ffffjLj128EEEEELb1ELb0ELb0ELb1EEEvNS_9FwdParamsE --------------------------
	.section	.nv.info._ZN10layer_norm13ln_fwd_kernelINS_13Kernel_traitsI6__halfffffjLj768ELj1ELj4ELj1ELj16ENS_18Kernel_traits_baseILj768ES2_ffffjLj128EEEEELb1ELb0ELb0ELb1EEEvNS_9FwdParamsE,"",@"SHT_CUDA_INFO"
	.sectionflags	@""
	.align	4


	//----- nvinfo : EIATTR_CUDA_API_VERSION
	.align		4
        /*0000*/ 	.byte	0x04, 0x37
        /*0002*/ 	.short	(.L_3506 - .L_3505)
.L_3505:
        /*0004*/ 	.word	0x00000082


	//----- nvinfo : EIATTR_KPARAM_INFO
	.align		4
.L_3506:
        /*0008*/ 	.byte	0x04, 0x17
        /*000a*/ 	.short	(.L_3508 - .L_3507)
.L_3507:
        /*000c*/ 	.word	0x00000000
        /*0010*/ 	.short	0x0000
        /*0012*/ 	.short	0x0000
        /*0014*/ 	.byte	0x00, 0xf0, 0xa1, 0x03


	//----- nvinfo : EIATTR_SPARSE_MMA_MASK
	.align		4
.L_3508:
        /*0018*/ 	.byte	0x03, 0x50
        /*001a*/ 	.short	0x0000


	//----- nvinfo : EIATTR_MAXREG_COUNT
	.align		4
        /*001c*/ 	.byte	0x03, 0x1b
        /*001e*/ 	.short	0x00ff


	//----- nvinfo : EIATTR_MERCURY_ISA_VERSION
	.align		4
        /*0020*/ 	.byte	0x03, 0x5f
        /*0022*/ 	.short	0x0101


	//----- nvinfo : EIATTR_COOP_GROUP_MASK_REGIDS
	.align		4
        /*0024*/ 	.byte	0x04, 0x29
        /*0026*/ 	.short	(.L_3510 - .L_3509)


	//   ....[0]....
.L_3509:
        /*0028*/ 	.word	0xffffffff


	//   ....[1]....
        /*002c*/ 	.word	0xffffffff


	//   ....[2]....
        /*0030*/ 	.word	0xffffffff


	//   ....[3]....
        /*0034*/ 	.word	0xffffffff


	//   ....[4]....
        /*0038*/ 	.word	0xffffffff


	//   ....[5]....
        /*003c*/ 	.word	0xffffffff


	//   ....[6]....
        /*0040*/ 	.word	0xffffffff


	//   ....[7]....
        /*0044*/ 	.word	0xffffffff


	//   ....[8]....
        /*0048*/ 	.word	0xffffffff


	//   ....[9]....
        /*004c*/ 	.word	0xffffffff


	//   ....[10]....
        /*0050*/ 	.word	0x0500005e


	//   ....[11]....
        /*0054*/ 	.word	0x0500005e


	//   ....[12]....
        /*0058*/ 	.word	0x0500005e


	//   ....[13]....
        /*005c*/ 	.word	0x0500005e


	//   ....[14]....
        /*0060*/ 	.word	0x0500005e


	//   ....[15]....
        /*0064*/ 	.word	0x0500005e


	//   ....[16]....
        /*0068*/ 	.word	0x0500005e


	//   ....[17]....
        /*006c*/ 	.word	0x0500005e


	//   ....[18]....
        /*0070*/ 	.word	0x0500005e


	//   ....[19]....
        /*0074*/ 	.word	0x0500005e


	//----- nvinfo : EIATTR_COOP_GROUP_INSTR_OFFSETS
	.align		4
.L_3510:
        /*0078*/ 	.byte	0x04, 0x28
        /*007a*/ 	.short	(.L_3512 - .L_3511)


	//   ....[0]....
.L_3511:
        /*007c*/ 	.word	0x00010200


	//   ....[1]....
        /*0080*/ 	.word	0x00010220


	//   ....[2]....
        /*0084*/ 	.word	0x00010240


	//   ....[3]....
        /*0088*/ 	.word	0x00010270


	//   ....[4]....
        /*008c*/ 	.word	0x00010290


	//   ....[5]....
        /*0090*/ 	.word	0x000105c0


	//   ....[6]....
        /*0094*/ 	.word	0x000105e0


	//   ....[7]....
        /*0098*/ 	.word	0x00010600


	//   ....[8]....
        /*009c*/ 	.word	0x00010620


	//   ....[9]....
        /*00a0*/ 	.word	0x00010640


	//   ....[10]....
        /*00a4*/ 	.word	0x00010d40


	//   ....[11]....
        /*00a8*/ 	.word	0x00010de0


	//   ....[12]....
        /*00ac*/ 	.word	0x00010e50


	//   ....[13]....
        /*00b0*/ 	.word	0x00010ed0


	//   ....[14]....
        /*00b4*/ 	.word	0x00010f40


	//   ....[15]....
        /*00b8*/ 	.word	0x000112c0


	//   ....[16]....
        /*00bc*/ 	.word	0x00011330


	//   ....[17]....
        /*00c0*/ 	.word	0x000113a0


	//   ....[18]....
        /*00c4*/ 	.word	0x00011410


	//   ....[19]....
        /*00c8*/ 	.word	0x00011480


	//----- nvinfo : EIATTR_VRC_CTA_INIT_COUNT
	.align		4
.L_3512:
        /*00cc*/ 	.byte	0x02, 0x4a
	.zero		1
	.zero		1


	//----- nvinfo : EIATTR_EXIT_INSTR_OFFSETS
	.align		4
        /*00d0*/ 	.byte	0x04, 0x1c
        /*00d2*/ 	.short	(.L_3514 - .L_3513)


	//   ....[0]....
.L_3513:
        /*00d4*/ 	.word	0x000002d0


	//   ....[1]....
        /*00d8*/ 	.word	0x00010cd0


	//----- nvinfo : EIATTR_INDIRECT_BRANCH_TARGETS
	.align		4
.L_3514:
        /*00dc*/ 	.byte	0x04, 0x34
        /*00de*/ 	.short	(.L_3516 - .L_3515)


	//   ....[0]....
.L_3515:
        /*00e0*/ 	.word	.L_x_28674@srel
        /*00e4*/ 	.short	0x0
        /*00e6*/ 	.short	0x0
        /*00e8*/ 	.word	0x3
        /*00ec*/ 	.word	.L_x_28675@srel
        /*00f0*/ 	.word	.L_x_28676@srel
        /*00f4*/ 	.word	.L_x_28677@srel


	//----- nvinfo : EIATTR_MAX_THREADS
	.align		4
.L_3516:
        /*00f8*/ 	.byte	0x04, 0x05
        /*00fa*/ 	.short	(.L_3518 - .L_3517)
.L_3517:
        /*00fc*/ 	.word	0x00000080
        /*0100*/ 	.word	0x00000001
        /*0104*/ 	.word	0x00000001


	//----- nvinfo : EIATTR_CRS_STACK_SIZE
	.align		4
.L_3518:
        /*0108*/ 	.byte	0x04, 0x1e
        /*010a*/ 	.short	(.L_3520 - .L_3519)
.L_3519:
        /*010c*/ 	.word	0x00000000


	//----- nvinfo : EIATTR_CBANK_PARAM_SIZE
	.align		4
.L_3520:
        /*0110*/ 	.byte	0x03, 0x19
        /*0112*/ 	.short	0x00e8


	//----- nvinfo : EIATTR_PARAM_CBANK
	.align		4
        /*0114*/ 	.byte	0x04, 0x0a
        /*0116*/ 	.short	(.L_3522 - .L_3521)
	.align		4
.L_3521:
        /*0118*/ 	.word	index@(.nv.constant0._ZN10layer_norm13ln_fwd_kernelINS_13Kernel_traitsI6__halfffffjLj768ELj1ELj4ELj1ELj16ENS_18Kernel_traits_baseILj768ES2_ffffjLj128EEEEELb1ELb0ELb0ELb1EEEvNS_9FwdParamsE)
        /*011c*/ 	.short	0x0380
        /*011e*/ 	.short	0x00e8


	//----- nvinfo : EIATTR_SW_WAR
	.align		4
.L_3522:
        /*0120*/ 	.byte	0x04, 0x36
        /*0122*/ 	.short	(.L_3524 - .L_3523)
.L_3523:
        /*0124*/ 	.word	0x00000008
.L_3524:


//--------------------- .nv.info._ZN10layer_norm13ln_fwd_kernelINS_13Kernel_traitsI6__halfffffjLj768ELj1ELj4ELj1ELj16ENS_18Kernel_traits_baseILj768ES2_ffffjLj128EEEEELb1ELb0ELb1ELb0EEEvNS_9FwdParamsE --------------------------
	.section	.nv.info._ZN10layer_norm13ln_fwd_kernelINS_13Kernel_traitsI6__halfffffjLj768ELj1ELj4ELj1ELj16ENS_18Kernel_traits_baseILj768ES2_ffffjLj128EEEEELb1ELb0ELb1ELb0EEEvNS_9FwdParamsE,"",@"SHT_CUDA_INFO"
	.sectionflags	@""
	.align	4


	//----- nvinfo : EIATTR_CUDA_API_VERSION
	.align		4
        /*0000*/ 	.byte	0x04, 0x37
        /*0002*/ 	.short	(.L_3526 - .L_3525)
.L_3525:
        /*0004*/ 	.word	0x00000082


	//----- nvinfo : EIATTR_KPARAM_INFO
	.align		4
.L_3526:
        /*0008*/ 	.byte	0x04, 0x17
        /*000a*/ 	.short	(.L_3528 - .L_3527)
.L_3527:
        /*000c*/ 	.word	0x00000000
        /*0010*/ 	.short	0x0000
        /*0012*/ 	.short	0x0000
        /*0014*/ 	.byte	0x00, 0xf0, 0xa1, 0x03


	//----- nvinfo : EIATTR_SPARSE_MMA_MASK
	.align		4
.L_3528:
        /*0018*/ 	.byte	0x03, 0x50
        /*001a*/ 	.short	0x0000


	//----- nvinfo : EIATTR_MAXREG_COUNT
	.align		4
        /*001c*/ 	.byte	0x03, 0x1b
        /*001e*/ 	.short	0x00ff


	//----- nvinfo : EIATTR_MERCURY_ISA_VERSION
	.align		4
        /*0020*/ 	.byte	0x03, 0x5f
        /*0022*/ 	.short	0x0101


	//----- nvinfo : EIATTR_COOP_GROUP_MASK_REGIDS
	.align		4
        /*0024*/ 	.byte	0x04, 0x29
        /*0026*/ 	.short	(.L_3530 - .L_3529)


	//   ....[0]....
.L_3529:
        /*0028*/ 	.word	0xffffffff


	//   ....[1]....
        /*002c*/ 	.word	0xffffffff


	//   ....[2]....
        /*0030*/ 	.word	0xffffffff


	//   ....[3]....
        /*0034*/ 	.word	0xffffffff


	//   ....[4]....
        /*0038*/ 	.word	0xffffffff


	//   ....[5]....
        /*003c*/ 	.word	0xffffffff


	//   ....[6]....
        /*0040*/ 	.word	0xffffffff


	//   ....[7]....
        /*0044*/ 	.word	0xffffffff


	//   ....[8]....
        /*0048*/ 	.word	0xffffffff


	//   ....[9]....
        /*004c*/ 	.word	0xffffffff


	//   ....[10]....
        /*0050*/ 	.word	0x05000043


	//   ....[11]....
        /*0054*/ 	.word	0x05000043


	//   ....[12]....
        /*0058*/ 	.word	0x05000043


	//   ....[13]....
        /*005c*/ 	.word	0x05000043


	//   ....[14]....
        /*0060*/ 	.word	0x05000043


	//   ....[15]....
        /*0064*/ 	.word	0x05000043


	//   ....[16]....
        /*0068*/ 	.word	0x05000043


	//   ....[17]....
        /*006c*/ 	.word	0x05000043


	//   ....[18]....
        /*0070*/ 	.word	0x05000043


	//   ....[19]....
        /*0074*/ 	.word	0x05000043


	//----- nvinfo : EIATTR_COOP_GROUP_INSTR_OFFSETS
	.align		4
.L_3530:
        /*0078*/ 	.byte	0x04, 0x28
        /*007a*/ 	.short	(.L_3532 - .L_3531)


	//   ....[0]....
.L_3531:
        /*007c*/ 	.word	0x000127a0


	//   ....[1]....
        /*0080*/ 	.word	0x000127e0


	//   ....[2]....
        /*0084*/ 	.word	0x00012800


	//   ....[3]....
        /*0088*/ 	.word	0x00012820


	//   ....[4]....
        /*008c*/ 	.word	0x00012840


	//   ....[5]....
        /*0090*/ 	.word	0x00012b80


	//   ....[6]....
        /*0094*/ 	.word	0x00012ba0


	//   ....[7]....
        /*0098*/ 	.word	0x00012bc0


	//   ....[8]....
        /*009c*/ 	.word	0x00012be0


	//   ....[9]....
        /*00a0*/ 	.word	0x00012c00


	//   ....[10]....
        /*00a4*/ 	.word	0x00013860


	//   ....[11]....
        /*00a8*/ 	.word	0x000138f0


	//   ....[12]....
        /*00ac*/ 	.word	0x00013950


	//   ....[13]....
        /*00b0*/ 	.word	0x000139b0


	//   ....[14]....
        /*00b4*/ 	.word	0x00013a10


	//   ....[15]....
        /*00b8*/ 	.word	0x00013db0


	//   ....[16]....
        /*00bc*/ 	.word	0x00013e10


	//   ....[17]....
        /*00c0*/ 	.word	0x00013e70


	//   ....[18]....
        /*00c4*/ 	.word	0x00013ed0


	//   ....[19]....
        /*00c8*/ 	.word	0x00013f30


	//----- nvinfo : EIATTR_VRC_CTA_INIT_COUNT
	.align		4
.L_3532:
        /*00cc*/ 	.byte	0x02, 0x4a
	.zero		1
	.zero		1


	//----- nvinfo : EIATTR_EXIT_INSTR_OFFSETS
	.align		4
        /*00d0*/ 	.byte	0x04, 0x1c
        /*00d2*/ 	.short	(.L_3534 - .L_3533)


	//   ....[0]....
.L_3533:
        /*00d4*/ 	.word	0x000008f0


	//   ....[1]....
        /*00d8*/ 	.word	0x000137f0


	//----- nvinfo : EIATTR_MAX_THREADS
	.align		4
.L_3534:
        /*00dc*/ 	.byte	0x04, 0x05
        /*00de*/ 	.short	(.L_3536 - .L_3535)
.L_3535:
        /*00e0*/ 	.word	0x00000080
        /*00e4*/ 	.word	0x00000001
        /*00e8*/ 	.word	0x00000001


	//----- nvinfo : EIATTR_CRS_STACK_SIZE
	.align		4
.L_3536:
        /*00ec*/ 	.byte	0x04, 0x1e
        /*00ee*/ 	.short	(.L_3538 - .L_3537)
.L_3537:
        /*00f0*/ 	.word	0x00000000


	//----- nvinfo : EIATTR_CBANK_PARAM_SIZE
	.align		4
.L_3538:
        /*00f4*/ 	.byte	0x03, 0x19
        /*00f6*/ 	.short	0x00e8


	//----- nvinfo : EIATTR_PARAM_CBANK
	.align		4
        /*00f8*/ 	.byte	0x04, 0x0a
        /*00fa*/ 	.short	(.L_3540 - .L_3539)
	.align		4
.L_3539:
        /*00fc*/ 	.word	index@(.nv.constant0._ZN10layer_norm13ln_fwd_kernelINS_13Kernel_traitsI6__halfffffjLj768ELj1ELj4ELj1ELj16ENS_18Kernel_traits_baseILj768ES2_ffffjLj128EEEEELb1ELb0ELb1ELb0EEEvNS_9FwdParamsE)
        /*0100*/ 	.short	0x0380
        /*0102*/ 	.short	0x00e8


	//----- nvinfo : EIATTR_SW_WAR
	.align		4
.L_3540:
        /*0104*/ 	.byte	0x04, 0x36
        /*0106*/ 	.short	(.L_3542 - .L_3541)
.L_3541:
        /*0108*/ 	.word	0x00000008
.L_3542:


//--------------------- .nv.info._ZN10layer_norm13ln_fwd_kernelINS_13Kernel_traitsI6__halfffffjLj768ELj1ELj4ELj1ELj16ENS_18Kernel_traits_baseILj768ES2_ffffjLj128EEEEELb1ELb0ELb1ELb1EEEvNS_9FwdParamsE --------------------------
	.section	.nv.info._ZN10layer_norm13ln_fwd_kernelINS_13Kernel_traitsI6__halfffffjLj768ELj1ELj4ELj1ELj16ENS_18Kernel_traits_baseILj768ES2_ffffjLj128EEEEELb1ELb0ELb1ELb1EEEvNS_9FwdParamsE,"",@"SHT_CUDA_INFO"
	.sectionflags	@""
	.align	4


	//----- nvinfo : EIATTR_CUDA_API_VERSION
	.align		4
        /*0000*/ 	.byte	0x04, 0x37
        /*0002*/ 	.short	(.L_3544 - .L_3543)
.L_3543:
        /*0004*/ 	.word	0x00000082


	//----- nvinfo : EIATTR_KPARAM_INFO
	.align		4
.L_3544:
        /*0008*/ 	.byte	0x04, 0x17
        /*000a*/ 	.short	(.L_3546 - .L_3545)
.L_3545:
        /*000c*/ 	.word	0x00000000
        /*0010*/ 	.short	0x0000
        /*0012*/ 	.short	0x0000
        /*0014*/ 	.byte	0x00, 0xf0, 0xa1, 0x03


	//----- nvinfo : EIATTR_SPARSE_MMA_MASK
	.align		4
.L_3546:
        /*0018*/ 	.byte	0x03, 0x50
        /*001a*/ 	.short	0x0000


	//----- nvinfo : EIATTR_MAXREG_COUNT
	.align		4
        /*001c*/ 	.byte	0x03, 0x1b
        /*001e*/ 	.short	0x00ff


	//----- nvinfo : EIATTR_MERCURY_ISA_VERSION
	.align		4
        /*0020*/ 	.byte	0x03, 0x5f
        /*0022*/ 	.short	0x0101


	//----- nvinfo : EIATTR_COOP_GROUP_MASK_REGIDS
	.align		4
        /*0024*/ 	.byte	0x04, 0x29
        /*0026*/ 	.short	(.L_3548 - .L_3547)


	//   ....[0]....
.L_3547:
        /*0028*/ 	.word	0xffffffff


	//   ....[1]....
        /*002c*/ 	.word	0xffffffff


	//   ....[2]....
        /*0030*/ 	.word	0xffffffff


	//   ....[3]....
        /*0034*/ 	.word	0xffffffff


	//   ....[4]....
        /*0038*/ 	.word	0xffffffff


	//   ....[5]....
        /*003c*/ 	.word	0xffffffff


	//   ....[6]....
        /*0040*/ 	.word	0xffffffff


	//   ....[7]....
        /*0044*/ 	.word	0xffffffff


	//   ....[8]....
        /*0048*/ 	.word	0xffffffff


	//   ....[9]....
        /*004c*/ 	.word	0xffffffff


	//   ....[10]....
        /*0050*/ 	.word	0x05000049


	//   ....[11]....
        /*0054*/ 	.word	0x05000049


	//   ....[12]....
        /*0058*/ 	.word	0x05000049


	//   ....[13]....
        /*005c*/ 	.word	0x05000049


	//   ....[14]....
        /*0060*/ 	.word	0x05000049


	//   ....[15]....
        /*0064*/ 	.word	0x05000049


	//   ....[16]....
        /*0068*/ 	.word	0x05000049


	//   ....[17]....
        /*006c*/ 	.word	0x05000049


	//   ....[18]....
        /*0070*/ 	.word	0x05000049


	//   ....[19]....
        /*0074*/ 	.word	0x05000049


	//----- nvinfo : EIATTR_COOP_GROUP_INSTR_OFFSETS
	.align		4
.L_3548:
        /*0078*/ 	.byte	0x04, 0x28
        /*007a*/ 	.short	(.L_3550 - .L_3549)


	//   ....[0]....
.L_3549:
        /*007c*/ 	.word	0x00011d50


	//   ....[1]....
        /*0080*/ 	.word	0x00011d80


	//   ....[2]....
        /*0084*/ 	.word	0x00011da0


	//   ....[3]....
        /*0088*/ 	.word	0x00011dc0


	//   ....[4]....
        /*008c*/ 	.word	0x00011de0


	//   ....[5]....
        /*0090*/ 	.word	0x00012110


	//   ....[6]....
        /*0094*/ 	.word	0x00012130


	//   ....[7]....
        /*0098*/ 	.word	0x00012150


	//   ....[8]....
        /*009c*/ 	.word	0x00012170


	//   ....[9]....
        /*00a0*/ 	.word	0x00012190


	//   ....[10]....
        /*00a4*/ 	.word	0x00012c70


	//   ....[11]....
        /*00a8*/ 	.word	0x00012d00


	//   ....[12]....
        /*00ac*/ 	.word	0x00012d60


	//   ....[13]....
        /*00b0*/ 	.word	0x00012dc0


	//   ....[14]....
        /*00b4*/ 	.word	0x00012e20


	//   ....[15]....
        /*00b8*/ 	.word	0x000131a0


	//   ....[16]....
        /*00bc*/ 	.word	0x00013200


	//   ....[17]....
        /*00c0*/ 	.word	0x00013260


	//   ....[18]....
        /*00c4*/ 	.word	0x000132c0


	//   ....[19]....
        /*00c8*/ 	.word	0x00013320


	//----- nvinfo : EIATTR_VRC_CTA_INIT_COUNT
	.align		4
.L_3550:
        /*00cc*/ 	.byte	0x02, 0x4a
	.zero		1
	.zero		1


	//----- nvinfo : EIATTR_EXIT_INSTR_OFFSETS
	.align		4
        /*00d0*/ 	.byte	0x04, 0x1c
        /*00d2*/ 	.short	(.L_3552 - .L_3551)


	//   ....[0]....
.L_3551:
        /*00d4*/ 	.word	0x00000350


	//   ....[1]....
        /*00d8*/ 	.word	0x00012c10


	//----- nvinfo : EIATTR_MAX_THREADS
	.align		4
.L_3552:
        /*00dc*/ 	.byte	0x04, 0x05
        /*00de*/ 	.short	(.L_3554 - .L_3553)
.L_3553:
        /*00e0*/ 	.word	0x00000080
        /*00e4*/ 	.word	0x00000001
        /*00e8*/ 	.word	0x00000001


	//----- nvinfo : EIATTR_CRS_STACK_SIZE
	.align		4
.L_3554:
        /*00ec*/ 	.byte	0x04, 0x1e
        /*00ee*/ 	.short	(.L_3556 - .L_3555)
.L_3555:
        /*00f0*/ 	.word	0x00000000


	//----- nvinfo : EIATTR_CBANK_PARAM_SIZE
	.align		4
.L_3556:
        /*00f4*/ 	.byte	0x03, 0x19
        /*00f6*/ 	.short	0x00e8


	//----- nvinfo : EIATTR_PARAM_CBANK
	.align		4
        /*00f8*/ 	.byte	0x04, 0x0a
        /*00fa*/ 	.short	(.L_3558 - .L_3557)
	.align		4
.L_3557:
        /*00fc*/ 	.word	index@(.nv.constant0._ZN10layer_norm13ln_fwd_kernelINS_13Kernel_traitsI6__halfffffjLj768ELj1ELj4ELj1ELj16ENS_18Kernel_traits_baseILj768ES2_ffffjLj128EEEEELb1ELb0ELb1ELb1EEEvNS_9FwdParamsE)
        /*0100*/ 	.short	0x0380
        /*0102*/ 	.short	0x00e8


	//----- nvinfo : EIATTR_SW_WAR
	.align		4
.L_3558:
        /*0104*/ 	.byte	0x04, 0x36
        /*0106*/ 	.short	(.L_3560 - .L_3559)
.L_3559:
        /*0108*/ 	.word	0x00000008
.L_3560:


//--------------------- .nv.info._ZN10layer_norm13ln_fwd_kernelINS_13Kernel_traitsI6__halfffffjLj768ELj1ELj4ELj1ELj16ENS_18Kernel_traits_baseILj768ES2_ffffjLj128EEEEELb1ELb1ELb0ELb0EEEvNS_9FwdParamsE --------------------------
	.section	.nv.info._ZN10layer_norm13ln_fwd_kernelINS_13Kernel_traitsI6__halfffffjLj768ELj1ELj4ELj1ELj16ENS_18Kernel_traits_baseILj768ES2_ffffjLj128EEEEELb1ELb1ELb0ELb0EEEvNS_9FwdParamsE,"",@"SHT_CUDA_INFO"
	.sectionflags	@""
	.align	4


	//----- nvinfo : EIATTR_CUDA_API_VERSION
	.align		4
        /*0000*/ 	.byte	0x04, 0x37
        /*0002*/ 	.short	(.L_3562 - .L_3561)
.L_3561:
        /*0004*/ 	.word	0x00000082


	//----- nvinfo : EIATTR_KPARAM_INFO
	.align		4
.L_3562:
        /*0008*/ 	.byte	0x04, 0x17
        /*000a*/ 	.short	(.L_3564 - .L_3563)
.L_3563:
        /*000c*/ 	.word	0x00000000
        /*0010*/ 	.short	0x0000
        /*0012*/ 	.short	0x0000
        /*0014*/ 	.byte	0x00, 0xf0, 0xa1, 0x03


	//----- nvinfo : EIATTR_SPARSE_MMA_MASK
	.align		4
.L_3564:
        /*0018*/ 	.byte	0x03, 0x50
        /*001a*/ 	.short	0x0000


	//----- nvinfo : EIATTR_MAXREG_COUNT
	.align		4
        /*001c*/ 	.byte	0x03, 0x1b
        /*001e*/ 	.short	0x00ff


	//----- nvinfo : EIATTR_MERCURY_ISA_VERSION
	.align		4
        /*0020*/ 	.byte	0x03, 0x5f
        /*0022*/ 	.short	0x0101


	//----- nvinfo : EIATTR_COOP_GROUP_MASK_REGIDS
	.align		4
        /*0024*/ 	.byte	0x04, 0x29
        /*0026*/ 	.short	(.L_3566 - .L_3565)


	//   ....[0]....
.L_3565:
        /*0028*/ 	.word	0xffffffff


	//   ....[1]....
        /*002c*/ 	.word	0xffffffff


	//   ....[2]....
        /*0030*/ 	.word	0xffffffff


	//   ....[3]....
        /*0034*/ 	.word	0xffffffff


	//   ....[4]....
        /*0038*/ 	.word	0xffffffff


	//   ....[5]....
        /*003c*/ 	.word	0xffffffff


	//   ....[6]....
        /*0040*/ 	.word	0xffffffff


	//   ....[7]....
        /*0044*/ 	.word	0xffffffff


	//   ....[8]....
        /*0048*/ 	.word	0xffffffff


	//   ....[9]....
        /*004c*/ 	.word	0xffffffff


	//   ....[10]....
        /*0050*/ 	.word	0x05000022


	//   ....[11]....
        /*0054*/ 	.word	0x05000022


	//   ....[12]....
        /*0058*/ 	.word	0x05000022


	//   ....[13]....
        /*005c*/ 	.word	0x05000022


	//   ....[14]....
        /*0060*/ 	.word	0x05000022


	//   ....[15]....
        /*0064*/ 	.word	0x05000022


	//   ....[16]....
        /*0068*/ 	.word	0x05000022


	//   ....[17]....
        /*006c*/ 	.word	0x05000022


	//   ....[18]....
        /*0070*/ 	.word	0x05000022


	//   ....[19]....
        /*0074*/ 	.word	0x05000022


	//----- nvinfo : EIATTR_COOP_GROUP_INSTR_OFFSETS
	.align		4
.L_3566:
        /*0078*/ 	.byte	0x04, 0x28
        /*007a*/ 	.short	(.L_3568 - .L_3567)


	//   ....[0]....
.L_3567:
        /*007c*/ 	.word	0x00011800


	//   ....[1]....
        /*0080*/ 	.word	0x00011840


	//   ....[2]....
        /*0084*/ 	.word	0x00011860


	//   ....[3]....
        /*0088*/ 	.word	0x00011880


	//   ....[4]....
        /*008c*/ 	.word	0x000118a0


	//   ....[5]....
        /*0090*/ 	.word	0x00011be0


	//   ....[6]....
        /*0094*/ 	.word	0x00011c00


	//   ....[7]....
        /*0098*/ 	.word	0x00011c20


	//   ....[8]....
        /*009c*/ 	.word	0x00011c40


	//   ....[9]....
        /*00a0*/ 	.word	0x00011c60


	//   ....[10]....
        /*00a4*/ 	.word	0x00012800


	//   ....[11]....
        /*00a8*/ 	.word	0x000128a0


	//   ....[12]....
        /*00ac*/ 	.word	0x00012900


	//   ....[13]....
        /*00b0*/ 	.word	0x00012960


	//   ....[14]....
        /*00b4*/ 	.word	0x000129c0


	//   ....[15]....
        /*00b8*/ 	.word	0x00012d60


	//   ....[16]....
        /*00bc*/ 	.word	0x00012dc0


	//   ....[17]....
        /*00c0*/ 	.word	0x00012e20


	//   ....[18]....
        /*00c4*/ 	.word	0x00012e80


	//   ....[19]....
        /*00c8*/ 	.word	0x00012ee0


	//----- nvinfo : EIATTR_VRC_CTA_INIT_COUNT
	.align		4
.L_3568:
        /*00cc*/ 	.byte	0x02, 0x4a
	.zero		1
	.zero		1


	//----- nvinfo : EIATTR_EXIT_INSTR_OFFSETS
	.align		4
        /*00d0*/ 	.byte	0x04, 0x1c
        /*00d2*/ 	.short	(.L_3570 - .L_3569)


	//   ....[0]....
.L_3569:
        /*00d4*/ 	.word	0x00000b30


	//   ....[1]....
        /*00d8*/ 	.word	0x00012790


	//----- nvinfo : EIATTR_INDIRECT_BRANCH_TARGETS
	.align		4
.L_3570:
        /*00dc*/ 	.byte	0x04, 0x34
        /*00de*/ 	.short	(.L_3572 - .L_3571)


	//   ....[0]....
.L_3571:
        /*00e0*/ 	.word	.L_x_28678@srel
        /*00e4*/ 	.short	0x0
        /*00e6*/ 	.short	0x0
        /*00e8*/ 	.word	0x3
        /*00ec*/ 	.word	.L_x_28679@srel
        /*00f0*/ 	.word	.L_x_28680@srel
        /*00f4*/ 	.word	.L_x_28681@srel


	//----- nvinfo : EIATTR_MAX_THREADS
	.align		4
.L_3572:
        /*00f8*/ 	.byte	0x04, 0x05
        /*00fa*/ 	.short	(.L_3574 - .L_3573)
.L_3573:
        /*00fc*/ 	.word	0x00000080
        /*0100*/ 	.word	0x00000001
        /*0104*/ 	.word	0x00000001


	//----- nvinfo : EIATTR_CRS_STACK_SIZE
	.align		4
.L_3574:
        /*0108*/ 	.byte	0x04, 0x1e
        /*010a*/ 	.short	(.L_3576 - .L_3575)
.L_3575:
        /*010c*/ 	.word	0x00000000


	//----- nvinfo : EIATTR_CBANK_PARAM_SIZE
	.align		4
.L_3576:
        /*0110*/ 	.byte	0x03, 0x19
        /*0112*/ 	.short	0x00e8


	//----- nvinfo : EIATTR_PARAM_CBANK
	.align		4
        /*0114*/ 	.byte	0x04, 0x0a
        /*0116*/ 	.short	(.L_3578 - .L_3577)
	.align		4
.L_3577:
        /*0118*/ 	.word	index@(.nv.constant0._ZN10layer_norm13ln_fwd_kernelINS_13Kernel_traitsI6__halfffffjLj768ELj1ELj4ELj1ELj16ENS_18Kernel_traits_baseILj768ES2_ffffjLj128EEEEELb1ELb1ELb0ELb0EEEvNS_9FwdParamsE)
        /*011c*/ 	.short	0x0380
        /*011e*/ 	.short	0x00e8


	//----- nvinfo : EIATTR_SW_WAR
	.align		4
.L_3578:
        /*0120*/ 	.byte	0x04, 0x36
        /*0122*/ 	.short	(.L_3580 - .L_3579)
.L_3579:
        /*0124*/ 	.word	0x00000008
.L_3580:


//--------------------- .nv.info._ZN10layer_norm13ln_fwd_kernelINS_13Kernel_traitsI6__halfffffjLj768ELj1ELj4ELj1ELj16ENS_18Kernel_traits_baseILj768ES2_ffffjLj128EEEEELb1ELb1ELb0ELb1EEEvNS_9FwdParamsE --------------------------
	.section	.nv.info._ZN10layer_norm13ln_fwd_kernelINS_13Kernel_traitsI6__halfffffjLj768ELj1ELj4ELj1ELj16ENS_18Kernel_traits_baseILj768ES2_ffffjLj128EEEEELb1ELb1ELb0ELb1EEEvNS_9FwdParamsE,"",@"SHT_CUDA_INFO"
	.sectionflags	@""
	.align	4


	//----- nvinfo : EIATTR_CUDA_API_VERSION
	.align		4
        /*0000*/ 	.byte	0x04, 0x37
        /*0002*/ 	.short	(.L_3582 - .L_3581)
.L_3581:
        /*0004*/ 	.word	0x00000082


	//----- nvinfo : EIATTR_KPARAM_INFO
	.align		4
.L_3582:
        /*0008*/ 	.byte	0x04, 0x17
        /*000a*/ 	.short	(.L_3584 - .L_3583)
.L_3583:
        /*000c*/ 	.word	0x00000000
        /*0010*/ 	.short	0x0000
        /*0012*/ 	.short	0x0000
        /*0014*/ 	.byte	0x00, 0xf0, 0xa1, 0x03


	//----- nvinfo : EIATTR_SPARSE_MMA_MASK
	.align		4
.L_3584:
        /*0018*/ 	.byte	0x03, 0x50
        /*001a*/ 	.short	0x0000


	//----- nvinfo : EIATTR_MAXREG_COUNT
	.align		4
        /*001c*/ 	.byte	0x03, 0x1b
        /*001e*/ 	.short	0x00ff


	//----- nvinfo : EIATTR_MERCURY_ISA_VERSION
	.align		4
        /*0020*/ 	.byte	0x03, 0x5f
        /*0022*/ 	.short	0x0101


	//----- nvinfo : EIATTR_COOP_GROUP_MASK_REGIDS
	.align		4
        /*0024*/ 	.byte	0x04, 0x29
        /*0026*/ 	.short	(.L_3586 - .L_3585)


	//   ....[0]....
.L_3585:
        /*0028*/ 	.word	0xffffffff


	//   ....[1]....
        /*002c*/ 	.word	0xffffffff


	//   ....[2]....
        /*0030*/ 	.word	0xffffffff


	//   ....[3]....
        /*0034*/ 	.word	0xffffffff


	//   ....[4]....
        /*0038*/ 	.word	0xffffffff


	//   ....[5]....
        /*003c*/ 	.word	0xffffffff


	//   ....[6]....
        /*0040*/ 	.word	0xffffffff


	//   ....[7]....
        /*0044*/ 	.word	0xffffffff


	//   ....[8]....
        /*0048*/ 	.word	0xffffffff


	//   ....[9]....
        /*004c*/ 	.word	0xffffffff


	//   ....[10]....
        /*0050*/ 	.word	0x05000057


	//   ....[11]....
        /*0054*/ 	.word	0x05000057


	//   ....[12]....
        /*0058*/ 	.word	0x05000057


	//   ....[13]....
        /*005c*/ 	.word	0x05000057


	//   ....[14]....
        /*0060*/ 	.word	0x05000057


	//   ....[15]....
        /*0064*/ 	.word	0x05000057


	//   ....[16]....
        /*0068*/ 	.word	0x05000057


	//   ....[17]....
        /*006c*/ 	.word	0x05000057


	//   ....[18]....
        /*0070*/ 	.word	0x05000057


	//   ....[19]....
        /*0074*/ 	.word	0x05000057


	//----- nvinfo : EIATTR_COOP_GROUP_INSTR_OFFSETS
	.align		4
.L_3586:
        /*0078*/ 	.byte	0x04, 0x28
        /*007a*/ 	.short	(.L_3588 - .L_3587)


	//   ....[0]....
.L_3587:
        /*007c*/ 	.word	0x00010ae0


	//   ....[1]....
        /*0080*/ 	.word	0x00010b10


	//   ....[2]....
        /*0084*/ 	.word	0x00010b30


	//   ....[3]....
        /*0088*/ 	.word	0x00010b50


	//   ....[4]....
        /*008c*/ 	.word	0x00010b70


	//   ....[5]....
        /*0090*/ 	.word	0x00010ea0


	//   ....[6]....
        /*0094*/ 	.word	0x00010ec0


	//   ....[7]....
        /*0098*/ 	.word	0x00010ee0


	//   ....[8]....
        /*009c*/ 	.word	0x00010f00


	//   ....[9]....
        /*00a0*/ 	.word	0x00010f20


	//   ....[10]....
        /*00a4*/ 	.word	0x00011630


	//   ....[11]....
        /*00a8*/ 	.word	0x000116c0


	//   ....[12]....
        /*00ac*/ 	.word	0x00011720


	//   ....[13]....
        /*00b0*/ 	.word	0x00011780


	//   ....[14]....
        /*00b4*/ 	.word	0x000117e0


	//   ....[15]....
        /*00b8*/ 	.word	0x00011b60


	//   ....[16]....
        /*00bc*/ 	.word	0x00011bb0


	//   ....[17]....
        /*00c0*/ 	.word	0x00011c10


	//   ....[18]....
        /*00c4*/ 	.word	0x00011c70


	//   ....[19]....
        /*00c8*/ 	.word	0x00011cd0


	//----- nvinfo : EIATTR_VRC_CTA_INIT_COUNT
	.align		4
.L_3588:
        /*00cc*/ 	.byte	0x02, 0x4a
	.zero		1
	.zero		1


	//----- nvinfo : EIATTR_EXIT_INSTR_OFFSETS
	.align		4
        /*00d0*/ 	.byte	0x04, 0x1c
        /*00d2*/ 	.short	(.L_3590 - .L_3589)


	//   ....[0]....
.L_3589:
        /*00d4*/ 	.word	0x00000610


	//   ....[1]....
        /*00d8*/ 	.word	0x000115c0


	//----- nvinfo : EIATTR_INDIRECT_BRANCH_TARGETS
	.align		4
.L_3590:
        /*00dc*/ 	.byte	0x04, 0x34
        /*00de*/ 	.short	(.L_3592 - .L_3591)


	//   ....[0]....
.L_3591:
        /*00e0*/ 	.word	.L_x_28682@srel
        /*00e4*/ 	.short	0x0
        /*00e6*/ 	.short	0x0
        /*00e8*/ 	.word	0x3
        /*00ec*/ 	.word	.L_x_28683@srel
        /*00f0*/ 	.word	.L_x_28684@srel
        /*00f4*/ 	.word	.L_x_28685@srel


	//----- nvinfo : EIATTR_MAX_THREADS
	.align		4
.L_3592:
        /*00f8*/ 	.byte	0x04, 0x05
        /*00fa*/ 	.short	(.L_3594 - .L_3593)
.L_3593:
        /*00fc*/ 	.word	0x00000080
        /*0100*/ 	.word	0x00000001
        /*0104*/ 	.word	0x00000001


	//----- nvinfo : EIATTR_CRS_STACK_SIZE
	.align		4
.L_3594:
        /*0108*/ 	.byte	0x04, 0x1e
        /*010a*/ 	.short	(.L_3596 - .L_3595)
.L_3595:
        /*010c*/ 	.word	0x00000000


	//----- nvinfo : EIATTR_CBANK_PARAM_SIZE
	.align		4
.L_3596:
        /*0110*/ 	.byte	0x03, 0x19
        /*0112*/ 	.short	0x00e8


	//----- nvinfo : EIATTR_PARAM_CBANK
	.align		4
        /*0114*/ 	.byte	0x04, 0x0a
        /*0116*/ 	.short	(.L_3598 - .L_3597)
	.align		4
.L_3597:
        /*0118*/ 	.word	index@(.nv.constant0._ZN10layer_norm13ln_fwd_kernelINS_13Kernel_traitsI6__halfffffjLj768ELj1ELj4ELj1ELj16ENS_18Kernel_traits_baseILj768ES2_ffffjLj128EEEEELb1ELb1ELb0ELb1EEEvNS_9FwdParamsE)
        /*011c*/ 	.short	0x0380
        /*011e*/ 	.short	0x00e8


	//----- nvinfo : EIATTR_SW_WAR
	.align		4
.L_3598:
        /*0120*/ 	.byte	0x04, 0x36
        /*0122*/ 	.short	(.L_3600 - .L_3599)
.L_3599:
        /*0124*/ 	.word	0x00000008
.L_3600:


//--------------------- .nv.info._ZN10layer_norm13ln_fwd_kernelINS_13Kernel_traitsI6__halfffffjLj768ELj1ELj4ELj1ELj16ENS_18Kernel_traits_baseILj768ES2_ffffjLj128EEEEELb1ELb1ELb1ELb0EEEvNS_9FwdParamsE --------------------------
	.section	.nv.info._ZN10layer_norm13ln_fwd_kernelINS_13Kernel_traitsI6__halfffffjLj768ELj1ELj4ELj1ELj16ENS_18Kernel_traits_baseILj768ES2_ffffjLj128EEEEELb1ELb1ELb1ELb0EEEvNS_9FwdParamsE,"",@"SHT_CUDA_INFO"
	.sectionflags	@""
	.align	4


	//----- nvinfo : EIATTR_CUDA_API_VERSION
	.align		4
        /*0000*/ 	.byte	0x04, 0x37
        /*0002*/ 	.short	(.L_3602 - .L_3601)
.L_3601:
        /*0004*/ 	.word	0x00000082


	//----- nvinfo : EIATTR_KPARAM_INFO
	.align		4
.L_3602:
        /*0008*/ 	.byte	0x04, 0x17
        /*000a*/ 	.short	(.L_3604 - .L_3603)
.L_3603:
        /*000c*/ 	.word	0x00000000
        /*0010*/ 	.short	0x0000
        /*0012*/ 	.short	0x0000
        /*0014*/ 	.byte	0x00, 0xf0, 0xa1, 0x03


	//----- nvinfo : EIATTR_SPARSE_MMA_MASK
	.align		4
.L_3604:
        /*0018*/ 	.byte	0x03, 0x50
        /*001a*/ 	.short	0x0000


	//----- nvinfo : EIATTR_MAXREG_COUNT
	.align		4
        /*001c*/ 	.byte	0x03, 0x1b
        /*001e*/ 	.short	0x00ff


	//----- nvinfo : EIATTR_MERCURY_ISA_VERSION
	.align		4
        /*0020*/ 	.byte	0x03, 0x5f
        /*0022*/ 	.short	0x0101


	//----- nvinfo : EIATTR_COOP_GROUP_MASK_REGIDS
	.align		4
        /*0024*/ 	.byte	0x04, 0x29
        /*0026*/ 	.short	(.L_3606 - .L_3605)


	//   ....[0]....
.L_3605:
        /*0028*/ 	.word	0xffffffff


	//   ....[1]....
        /*002c*/ 	.word	0xffffffff


	//   ....[2]....
        /*0030*/ 	.word	0xffffffff


	//   ....[3]....
        /*0034*/ 	.word	0xffffffff


	//   ....[4]....
        /*0038*/ 	.word	0xffffffff


	//   ....[5]....
        /*003c*/ 	.word	0xffffffff


	//   ....[6]....
        /*0040*/ 	.word	0xffffffff


	//   ....[7]....
        /*0044*/ 	.word	0xffffffff


	//   ....[8]....
        /*0048*/ 	.word	0xffffffff


	//   ....[9]....
        /*004c*/ 	.word	0xffffffff


	//   ....[10]....
        /*0050*/ 	.word	0x05000027


	//   ....[11]....
        /*0054*/ 	.word	0x05000027


	//   ....[12]....
        /*0058*/ 	.word	0x05000027


	//   ....[13]....
        /*005c*/ 	.word	0x05000027


	//   ....[14]....
        /*0060*/ 	.word	0x05000027


	//   ....[15]....
        /*0064*/ 	.word	0x05000027


	//   ....[16]....
        /*0068*/ 	.word	0x05000027


	//   ....[17]....
        /*006c*/ 	.word	0x05000027


	//   ....[18]....
        /*0070*/ 	.word	0x05000027


	//   ....[19]....
        /*0074*/ 	.word	0x05000027


	//----- nvinfo : EIATTR_COOP_GROUP_INSTR_OFFSETS
	.align		4
.L_3606:
        /*0078*/ 	.byte	0x04, 0x28
        /*007a*/ 	.short	(.L_3608 - .L_3607)


	//   ....[0]....
.L_3607:
        /*007c*/ 	.word	0x00012d20


	//   ....[1]....
        /*0080*/ 	.word	0x00012d60


	//   ....[2]....
        /*0084*/ 	.word	0x00012d80


	//   ....[3]....
        /*0088*/ 	.word	0x00012da0


	//   ....[4]....
        /*008c*/ 	.word	0x00012dc0


	//   ....[5]....
        /*0090*/ 	.word	0x00013100


	//   ....[6]....
        /*0094*/ 	.word	0x00013120


	//   ....[7]....
        /*0098*/ 	.word	0x00013140


	//   ....[8]....
        /*009c*/ 	.word	0x00013160


	//   ....[9]....
        /*00a0*/ 	.word	0x00013180


	//   ....[10]....
        /*00a4*/ 	.word	0x00013d80


	//   ....[11]....
        /*00a8*/ 	.word	0x00013e10


	//   ....[12]....
        /*00ac*/ 	.word	0x00013e70


	//   ....[13]....
        /*00b0*/ 	.word	0x00013ed0


	//   ....[14]....
        /*00b4*/ 	.word	0x00013f30


	//   ....[15]....
        /*00b8*/ 	.word	0x000142e0


	//   ....[16]....
        /*00bc*/ 	.word	0x00014340


	//   ....[17]....
        /*00c0*/ 	.word	0x000143a0


	//   ....[18]....
        /*00c4*/ 	.word	0x00014400


	//   ....[19]....
        /*00c8*/ 	.word	0x00014460


	//----- nvinfo : EIATTR_VRC_CTA_INIT_COUNT
	.align		4
.L_3608:
        /*00cc*/ 	.byte	0x02, 0x4a
	.zero		1
	.zero		1


	//----- nvinfo : EIATTR_EXIT_INSTR_OFFSETS
	.align		4
        /*00d0*/ 	.byte	0x04, 0x1c
        /*00d2*/ 	.short	(.L_3610 - .L_3609)


	//   ....[0]....
.L_3609:
        /*00d4*/ 	.word	0x00000b30


	//   ....[1]....
        /*00d8*/ 	.word	0x00013d10


	//----- nvinfo : EIATTR_MAX_THREADS
	.align		4
.L_3610:
        /*00dc*/ 	.byte	0x04, 0x05
        /*00de*/ 	.short	(.L_3612 - .L_3611)
.L_3611:
        /*00e0*/ 	.word	0x00000080
        /*00e4*/ 	.word	0x00000001
        /*00e8*/ 	.word	0x00000001


	//----- nvinfo : EIATTR_CRS_STACK_SIZE
	.align		4
.L_3612:
        /*00ec*/ 	.byte	0x04, 0x1e
        /*00ee*/ 	.short	(.L_3614 - .L_3613)
.L_3613:
        /*00f0*/ 	.word	0x00000000


	//----- nvinfo : EIATTR_CBANK_PARAM_SIZE
	.align		4
.L_3614:
        /*00f4*/ 	.byte	0x03, 0x19
        /*00f6*/ 	.short	0x00e8


	//----- nvinfo : EIATTR_PARAM_CBANK
	.align		4
        /*00f8*/ 	.byte	0x04, 0x0a
        /*00fa*/ 	.short	(.L_3616 - .L_3615)
	.align		4
.L_3615:
        /*00fc*/ 	.word	index@(.nv.constant0._ZN10layer_norm13ln_fwd_kernelINS_13Kernel_traitsI6__halfffffjLj768ELj1ELj4ELj1ELj16ENS_18Kernel_traits_baseILj768ES2_ffffjLj128EEEEELb1ELb1ELb1ELb0EEEvNS_9FwdParamsE)
        /*0100*/ 	.short	0x0380
        /*0102*/ 	.short	0x00e8


	//----- nvinfo : EIATTR_SW_WAR
	.align		4
.L_3616:
        /*0104*/ 	.byte	0x04, 0x36
        /*0106*/ 	.short	(.L_3618 - .L_3617)
.L_3617:
        /*0108*/ 	.word	0x00000008
.L_3618:


//--------------------- .nv.info._ZN10layer_norm13ln_fwd_kernelINS_13Kernel_traitsI6__halfffffjLj768ELj1ELj4ELj1ELj16ENS_18Kernel_traits_baseILj768ES2_ffffjLj128EEEEELb1ELb1ELb1ELb1EEEvNS_9FwdParamsE --------------------------
	.section	.nv.info._ZN10layer_norm13ln_fwd_kernelINS_13Kernel_traitsI6__halfffffjLj768ELj1ELj4ELj1ELj16ENS_18Kernel_traits_baseILj768ES2_ffffjLj128EEEEELb1ELb1ELb1ELb1EEEvNS_9FwdParamsE,"",@"SHT_CUDA_INFO"
	.sectionflags	@""
	.align	4


	//----- nvinfo : EIATTR_CUDA_API_VERSION
	.align		4
        /*0000*/ 	.byte	0x04, 0x37
        /*0002*/ 	.short	(.L_3620 - .L_3619)
.L_3619:
        /*0004*/ 	.word	0x00000082


	//----- nvinfo : EIATTR_KPARAM_INFO
	.align		4
.L_3620:
        /*0008*/ 	.byte	0x04, 0x17
        /*000a*/ 	.short	(.L_3622 - .L_3621)
.L_3621:
        /*000c*/ 	.word	0x00000000
        /*0010*/ 	.short	0x0000
        /*0012*/ 	.short	0x0000
        /*0014*/ 	.byte	0x00, 0xf0, 0xa1, 0x03


	//----- nvinfo : EIATTR_SPARSE_MMA_MASK
	.align		4
.L_3622:
        /*0018*/ 	.byte	0x03, 0x50
        /*001a*/ 	.short	0x0000


	//----- nvinfo : EIATTR_MAXREG_COUNT
	.align		4
        /*001c*/ 	.byte	0x03, 0x1b
        /*001e*/ 	.short	0x00ff


	//----- nvinfo : EIATTR_MERCURY_ISA_VERSION
	.align		4
        /*0020*/ 	.byte	0x03, 0x5f
        /*0022*/ 	.short	0x0101


	//----- nvinfo : EIATTR_COOP_GROUP_MASK_REGIDS
	.align		4
        /*0024*/ 	.byte	0x04, 0x29
        /*0026*/ 	.short	(.L_3624 - .L_3623)


	//   ....[0]....
.L_3623:
        /*0028*/ 	.word	0xffffffff


	//   ....[1]....
        /*002c*/ 	.word	0xffffffff


	//   ....[2]....
        /*0030*/ 	.word	0xffffffff


	//   ....[3]....
        /*0034*/ 	.word	0xffffffff


	//   ....[4]....
        /*0038*/ 	.word	0xffffffff


	//   ....[5]....
        /*003c*/ 	.word	0xffffffff


	//   ....[6]....
        /*0040*/ 	.word	0xffffffff


	//   ....[7]....
        /*0044*/ 	.word	0xffffffff


	//   ....[8]....
        /*0048*/ 	.word	0xffffffff


	//   ....[9]....
        /*004c*/ 	.word	0xffffffff


	//   ....[10]....
        /*0050*/ 	.word	0x0500002e


	//   ....[11]....
        /*0054*/ 	.word	0x0500002e


	//   ....[12]....
        /*0058*/ 	.word	0x0500002e


	//   ....[13]....
        /*005c*/ 	.word	0x0500002e


	//   ....[14]....
        /*0060*/ 	.word	0x0500002e


	//   ....[15]....
        /*0064*/ 	.word	0x0500002e


	//   ....[16]....
        /*0068*/ 	.word	0x0500002e


	//   ....[17]....
        /*006c*/ 	.word	0x0500002e


	//   ....[18]....
        /*0070*/ 	.word	0x0500002e


	//   ....[19]....
        /*0074*/ 	.word	0x0500002e


	//----- nvinfo : EIATTR_COOP_GROUP_INSTR_OFFSETS
	.align		4
.L_3624:
        /*0078*/ 	.byte	0x04, 0x28
        /*007a*/ 	.short	(.L_3626 - .L_3625)


	//   ....[0]....
.L_3625:
        /*007c*/ 	.word	0x00012470


	//   ....[1]....
        /*0080*/ 	.word	0x000124a0


	//   ....[2]....
        /*0084*/ 	.word	0x000124c0


	//   ....[3]....
        /*0088*/ 	.word	0x000124e0


	//   ....[4]....
        /*008c*/ 	.word	0x00012500


	//   ....[5]....
        /*0090*/ 	.word	0x00012830


	//   ....[6]....
        /*0094*/ 	.word	0x00012850


	//   ....[7]....
        /*0098*/ 	.word	0x00012870


	//   ....[8]....
        /*009c*/ 	.word	0x00012890


	//   ....[9]....
        /*00a0*/ 	.word	0x000128b0


	//   ....[10]....
        /*00a4*/ 	.word	0x00013370


	//   ....[11]....
        /*00a8*/ 	.word	0x00013400


	//   ....[12]....
        /*00ac*/ 	.word	0x00013460


	//   ....[13]....
        /*00b0*/ 	.word	0x000134c0


	//   ....[14]....
        /*00b4*/ 	.word	0x00013520


	//   ....[15]....
        /*00b8*/ 	.word	0x000138a0


	//   ....[16]....
        /*00bc*/ 	.word	0x00013900


	//   ....[17]....
        /*00c0*/ 	.word	0x00013960


	//   ....[18]....
        /*00c4*/ 	.word	0x000139c0


	//   ....[19]....
        /*00c8*/ 	.word	0x00013a20


	//----- nvinfo : EIATTR_VRC_CTA_INIT_COUNT
	.align		4
.L_3626:
        /*00cc*/ 	.byte	0x02, 0x4a
	.zero		1
	.zero		1


	//----- nvinfo : EIATTR_EXIT_INSTR_OFFSETS
	.align		4
        /*00d0*/ 	.byte	0x04, 0x1c
        /*00d2*/ 	.short	(.L_3628 - .L_3627)


	//   ....[0]....
.L_3627:
        /*00d4*/ 	.word	0x00000610


	//   ....[1]....
        /*00d8*/ 	.word	0x00013310


	//----- nvinfo : EIATTR_MAX_THREADS
	.align		4
.L_3628:
        /*00dc*/ 	.byte	0x04, 0x05
        /*00de*/ 	.short	(.L_3630 - .L_3629)
.L_3629:
        /*00e0*/ 	.word	0x00000080
        /*00e4*/ 	.word	0x00000001
        /*00e8*/ 	.word	0x00000001


	//----- nvinfo : EIATTR_CRS_STACK_SIZE
	.align		4
.L_3630:
        /*00ec*/ 	.byte	0x04, 0x1e
        /*00ee*/ 	.short	(.L_3632 - .L_3631)
.L_3631:
        /*00f0*/ 	.word	0x00000000


	//----- nvinfo : EIATTR_CBANK_PARAM_SIZE
	.align		4
.L_3632:
        /*00f4*/ 	.byte	0x03, 0x19
        /*00f6*/ 	.short	0x00e8


	//----- nvinfo : EIATTR_PARAM_CBANK
	.align		4
        /*00f8*/ 	.byte	0x04, 0x0a
        /*00fa*/ 	.short	(.L_3634 - .L_3633)
	.align		4
.L_3633:
        /*00fc*/ 	.word	index@(.nv.constant0._ZN10layer_norm13ln_fwd_kernelINS_13Kernel_traitsI6__halfffffjLj768ELj1ELj4ELj1ELj16ENS_18Kernel_traits_baseILj768ES2_ffffjLj128EEEEELb1ELb1ELb1ELb1EEEvNS_9FwdParamsE)
        /*0100*/ 	.short	0x0380
        /*0102*/ 	.short	0x00e8


	//----- nvinfo : EIATTR_SW_WAR
	.align		4
.L_3634:
        /*0104*/ 	.byte	0x04, 0x36
        /*0106*/ 	.short	(.L_3636 - .L_3635)
.L_3635:
        /*0108*/ 	.word	0x00000008
.L_3636:


//--------------------- .nv.info._ZN10layer_norm13ln_fwd_kernelINS_13Kernel_traitsIfffffjLj768ELj1ELj4ELj1ELj16ENS_18Kernel_traits_baseILj768EfffffjLj128EEEEELb0ELb0ELb0ELb0EEEvNS_9FwdParamsE --------------------------
	.section	.nv.info._ZN10layer_norm13ln_fwd_kernelINS_13Kernel_traitsIfffffjLj768ELj1ELj4ELj1ELj16ENS_18Kernel_traits_baseILj768EfffffjLj128EEEEELb0ELb0ELb0ELb0EEEvNS_9FwdParamsE,"",@"SHT_CUDA_INFO"
	.sectionflags	@""
	.align	4


	//----- nvinfo : EIATTR_CUDA_API_VERSION
	.align		4
        /*0000*/ 	.byte	0x04, 0x37
        /*0002*/ 	.short	(.L_3638 - .L_3637)
.L_3637:
        /*0004*/ 	.word	0x00000082


	//----- nvinfo : EIATTR_KPARAM_INFO
	.align		4
.L_3638:
        /*0008*/ 	.byte	0x04, 0x17
        /*000a*/ 	.short	(.L_3640 - .L_3639)
.L_3639:
        /*000c*/ 	.word	0x00000000
        /*0010*/ 	.short	0x0000
        /*0012*/ 	.short	0x0000
        /*0014*/ 	.byte	0x00, 0xf0, 0xa1, 0x03


	//----- nvinfo : EIATTR_SPARSE_MMA_MASK
	.align		4
.L_3640:
        /*0018*/ 	.byte	0x03, 0x50
        /*001a*/ 	.short	0x0000


	//----- nvinfo : EIATTR_MAXREG_COUNT
	.align		4
        /*001c*/ 	.byte	0x03, 0x1b
        /*001e*/ 	.short	0x00ff


	//----- nvinfo : EIATTR_MERCURY_ISA_VERSION
	.align		4
        /*0020*/ 	.byte	0x03, 0x5f
        /*0022*/ 	.short	0x0101


	//----- nvinfo : EIATTR_COOP_GROUP_MASK_REGIDS
	.align		4
        /*0024*/ 	.byte	0x04, 0x29
        /*0026*/ 	.short	(.L_3642 - .L_3641)


	//   ....[0]....
.L_3641:
        /*0028*/ 	.word	0xffffffff


	//   ....[1]....
        /*002c*/ 	.word	0xffffffff


	//   ....[2]....
        /*0030*/ 	.word	0xffffffff


	//   ....[3]....
        /*0034*/ 	.word	0xffffffff


	//   ....[4]....
        /*0038*/ 	.word	0xffffffff


	//   ....[5]....
        /*003c*/ 	.word	0xffffffff


	//   ....[6]....
        /*0040*/ 	.word	0xffffffff


	//   ....[7]....
        /*0044*/ 	.word	0xffffffff


	//   ....[8]....
        /*0048*/ 	.word	0xffffffff


	//   ....[9]....
        /*004c*/ 	.word	0xffffffff


	//   ....[10]....
        /*0050*/ 	.word	0x05000009


	//   ....[11]....
        /*0054*/ 	.word	0x05000009


	//   ....[12]....
        /*0058*/ 	.word	0x05000009


	//   ....[13]....
        /*005c*/ 	.word	0x05000009


	//   ....[14]....
        /*0060*/ 	.word	0x05000009


	//   ....[15]....
        /*0064*/ 	.word	0x05000009


	//   ....[16]....
        /*0068*/ 	.word	0x05000009


	//   ....[17]....
        /*006c*/ 	.word	0x05000009


	//   ....[18]....
        /*0070*/ 	.word	0x05000009


	//   ....[19]....
        /*0074*/ 	.word	0x05000009


	//----- nvinfo : EIATTR_COOP_GROUP_INSTR_OFFSETS
	.align		4
.L_3642:
        /*0078*/ 	.byte	0x04, 0x28
        /*007a*/ 	.short	(.L_3644 - .L_3643)


	//   ....[0]....
.L_3643:
        /*007c*/ 	.word	0x00001830


	//   ....[1]....
        /*0080*/ 	.word	0x00001870


	//   ....[2]....
        /*0084*/ 	.word	0x00001890


	//   ....[3]....
        /*0088*/ 	.word	0x000018b0


	//   ....[4]....
        /*008c*/ 	.word	0x000018d0


	//   ....[5]....
        /*0090*/ 	.word	0x00001c20


	//   ....[6]....
        /*0094*/ 	.word	0x00001c40


	//   ....[7]....
        /*0098*/ 	.word	0x00001c60


	//   ....[8]....
        /*009c*/ 	.word	0x00001c80


	//   ....[9]....
        /*00a0*/ 	.word	0x00001ca0


	//   ....[10]....
        /*00a4*/ 	.word	0x000025a0


	//   ....[11]....
        /*00a8*/ 	.word	0x00002650


	//   ....[12]....
        /*00ac*/ 	.word	0x000026c0


	//   ....[13]....
        /*00b0*/ 	.word	0x00002730


	//   ....[14]....
        /*00b4*/ 	.word	0x000027a0


	//   ....[15]....
        /*00b8*/ 	.word	0x00002b60


	//   ....[16]....
        /*00bc*/ 	.word	0x00002bd0


	//   ....[17]....
        /*00c0*/ 	.word	0x00002c40


	//   ....[18]....
        /*00c4*/ 	.word	0x00002cb0


	//   ....[19]....
        /*00c8*/ 	.word	0x00002d20


	//----- nvinfo : EIATTR_VRC_CTA_INIT_COUNT
	.align		4
.L_3644:
        /*00cc*/ 	.byte	0x02, 0x4a
	.zero		1
	.zero		1


	//----- nvinfo : EIATTR_EXIT_INSTR_OFFSETS
	.align		4
        /*00d0*/ 	.byte	0x04, 0x1c
        /*00d2*/ 	.short	(.L_3646 - .L_3645)


	//   ....[0]....
.L_3645:
        /*00d4*/ 	.word	0x00000710


	//   ....[1]....
        /*00d8*/ 	.word	0x00002530


	//----- nvinfo : EIATTR_MAX_THREADS
	.align		4
.L_3646:
        /*00dc*/ 	.byte	0x04, 0x05
        /*00de*/ 	.short	(.L_3648 - .L_3647)
.L_3647:
        /*00e0*/ 	.word	0x00000080
        /*00e4*/ 	.word	0x00000001
        /*00e8*/ 	.word	0x00000001


	//----- nvinfo : EIATTR_CRS_STACK_SIZE
	.align		4
.L_3648:
        /*00ec*/ 	.byte	0x04, 0x1e
        /*00ee*/ 	.short	(.L_3650 - .L_3649)
.L_3649:
        /*00f0*/ 	.word	0x00000000


	//----- nvinfo : EIATTR_CBANK_PARAM_SIZE
	.align		4
.L_3650:
        /*00f4*/ 	.byte	0x03, 0x19
        /*00f6*/ 	.short	0x00e8


	//----- nvinfo : EIATTR_PARAM_CBANK
	.align		4
        /*00f8*/ 	.byte	0x04, 0x0a
        /*00fa*/ 	.short	(.L_3652 - .L_3651)
	.align		4
.L_3651:
        /*00fc*/ 	.word	index@(.nv.constant0._ZN10layer_norm13ln_fwd_kernelINS_13Kernel_traitsIfffffjLj768ELj1ELj4ELj1ELj16ENS_18Kernel_traits_baseILj768EfffffjLj128EEEEELb0ELb0ELb0ELb0EEEvNS_9FwdParamsE)
        /*0100*/ 	.short	0x0380
        /*0102*/ 	.short	0x00e8


	//----- nvinfo : EIATTR_SW_WAR
	.align		4
.L_3652:
        /*0104*/ 	.byte	0x04, 0x36
        /*0106*/ 	.short	(.L_3654 - .L_3653)
.L_3653:
        /*0108*/ 	.word	0x00000008
.L_3654:


//--------------------- .nv.info._ZN10layer_norm13ln_fwd_kernelINS_13Kernel_traitsIfffffjLj768ELj1ELj4ELj1ELj16ENS_18Kernel_traits_baseILj768EfffffjLj128EEEEELb0ELb0ELb0ELb1EEEvNS_9FwdParamsE --------------------------
	.section	.nv.info._ZN10layer_norm13ln_fwd_kernelINS_13Kernel_traitsIfffffjLj768ELj1ELj4ELj1ELj16ENS_18Kernel_traits_baseILj768EfffffjLj128EEEEELb0ELb0ELb0ELb1EEEvNS_9FwdParamsE,"",@"SHT_CUDA_INFO"
	.sectionflags	@""
	.align	4


	//----- nvinfo : EIATTR_CUDA_API_VERSION
	.align		4
        /*0000*/ 	.byte	0x04, 0x37
        /*0002*/ 	.short	(.L_3656 - .L_3655)
.L_3655:
        /*0004*/ 	.word	0x00000082


	//----- nvinfo : EIATTR_KPARAM_INFO
	.align		4
.L_3656:
        /*0008*/ 	.byte	0x04, 0x17
        /*000a*/ 	.short	(.L_3658 - .L_3657)
.L_3657:
        /*000c*/ 	.word	0x00000000
        /*0010*/ 	.short	0x0000
        /*0012*/ 	.short	0x0000
        /*0014*/ 	.byte	0x00, 0xf0, 0xa1, 0x03


	//----- nvinfo : EIATTR_SPARSE_MMA_MASK
	.align		4
.L_3658:
        /*0018*/ 	.byte	0x03, 0x50
        /*001a*/ 	.short	0x0000


	//----- nvinfo : EIATTR_MAXREG_COUNT
	.align		4
        /*001c*/ 	.byte	0x03, 0x1b
        /*001e*/ 	.short	0x00ff


	//----- nvinfo : EIATTR_MERCURY_ISA_VERSION
	.align		4
        /*0020*/ 	.byte	0x03, 0x5f
        /*0022*/ 	.short	0x0101


	//----- nvinfo : EIATTR_COOP_GROUP_MASK_REGIDS
	.align		4
        /*0024*/ 	.byte	0x04, 0x29
        /*0026*/ 	.short	(.L_3660 - .L_3659)


	//   ....[0]....
.L_3659:
        /*0028*/ 	.word	0xffffffff


	//   ....[1]....
        /*002c*/ 	.word	0xffffffff


	//   ....[2]....
        /*0030*/ 	.word	0xffffffff


	//   ....[3]....
        /*0034*/ 	.word	0xffffffff


	//   ....[4]....
        /*0038*/ 	.word	0xffffffff


	//   ....[5]....
        /*003c*/ 	.word	0xffffffff


	//   ....[6]....
        /*0040*/ 	.word	0xffffffff


	//   ....[7]....
        /*0044*/ 	.word	0xffffffff


	//   ....[8]....
        /*0048*/ 	.word	0xffffffff


	//   ....[9]....
        /*004c*/ 	.word	0xffffffff


	//   ....[10]....
        /*0050*/ 	.word	0x0500003d


	//   ....[11]....
        /*0054*/ 	.word	0x0500003d


	//   ....[12]....
        /*0058*/ 	.word	0x0500003d


	//   ....[13]....
        /*005c*/ 	.word	0x0500003d


	//   ....[14]....
        /*0060*/ 	.word	0x0500003d


	//   ....[15]....
        /*0064*/ 	.word	0x0500003d


	//   ....[16]....
        /*0068*/ 	.word	0x0500003d


	//   ....[17]....
        /*006c*/ 	.word	0x0500003d


	//   ....[18]....
        /*0070*/ 	.word	0x0500003d


	//   ....[19]....
        /*0074*/ 	.word	0x0500003d


	//----- nvinfo : EIATTR_COOP_GROUP_INSTR_OFFSETS
	.align		4
.L_3660:
        /*0078*/ 	.byte	0x04, 0x28
        /*007a*/ 	.short	(.L_3662 - .L_3661)


	//   ....[0]....
.L_3661:
        /*007c*/ 	.word	0x00001120


	//   ....[1]....
        /*0080*/ 	.word	0x00001150


	//   ....[2]....
        /*0084*/ 	.word	0x00001170


	//   ....[3]....
        /*0088*/ 	.word	0x00001190


	//   ....[4]....
        /*008c*/ 	.word	0x000011b0


	//   ....[5]....
        /*0090*/ 	.word	0x000014e0


	//   ....[6]....
        /*0094*/ 	.word	0x00001500


	//   ....[7]....
        /*0098*/ 	.word	0x00001520


	//   ....[8]....
        /*009c*/ 	.word	0x00001540


	//   ....[9]....
        /*00a0*/ 	.word	0x00001560


	//   ....[10]....
        /*00a4*/ 	.word	0x00001c50


	//   ....[11]....
        /*00a8*/ 	.word	0x00001ce0


	//   ....[12]....
        /*00ac*/ 	.word	0x00001d40


	//   ....[13]....
        /*00b0*/ 	.word	0x00001da0


	//   ....[14]....
        /*00b4*/ 	.word	0x00001e00


	//   ....[15]....
        /*00b8*/ 	.word	0x00002170


	//   ....[16]....
        /*00bc*/ 	.word	0x000021d0


	//   ....[17]....
        /*00c0*/ 	.word	0x00002230


	//   ....[18]....
        /*00c4*/ 	.word	0x00002290


	//   ....[19]....
        /*00c8*/ 	.word	0x000022f0


	//----- nvinfo : EIATTR_VRC_CTA_INIT_COUNT
	.align		4
.L_3662:
        /*00cc*/ 	.byte	0x02, 0x4a
	.zero		1
	.zero		1


	//----- nvinfo : EIATTR_EXIT_INSTR_OFFSETS
	.align		4
        /*00d0*/ 	.byte	0x04, 0x1c
        /*00d2*/ 	.short	(.L_3664 - .L_3663)


	//   ....[0]....
.L_3663:
        /*00d4*/ 	.word	0x00000360


	//   ....[1]....
        /*00d8*/ 	.word	0x00001be0


	//----- nvinfo : EIATTR_MAX_THREADS
	.align		4
.L_3664:
        /*00dc*/ 	.byte	0x04, 0x05
        /*00de*/ 	.short	(.L_3666 - .L_3665)
.L_3665:
        /*00e0*/ 	.word	0x00000080
        /*00e4*/ 	.word	0x00000001
        /*00e8*/ 	.word	0x00000001


	//----- nvinfo : EIATTR_CRS_STACK_SIZE
	.align		4
.L_3666:
        /*00ec*/ 	.byte	0x04, 0x1e
        /*00ee*/ 	.short	(.L_3668 - .L_3667)
.L_3667:
        /*00f0*/ 	.word	0x00000000


	//----- nvinfo : EIATTR_CBANK_PARAM_SIZE
	.align		4
.L_3668:
        /*00f4*/ 	.byte	0x03, 0x19
        /*00f6*/ 	.short	0x00e8


	//----- nvinfo : EIATTR_PARAM_CBANK
	.align		4
        /*00f8*/ 	.byte	0x04, 0x0a
        /*00fa*/ 	.short	(.L_3670 - .L_3669)
	.align		4
.L_3669:
        /*00fc*/ 	.word	index@(.nv.constant0._ZN10layer_norm13ln_fwd_kernelINS_13Kernel_traitsIfffffjLj768ELj1ELj4ELj1ELj16ENS_18Kernel_traits_baseILj768EfffffjLj128EEEEELb0ELb0ELb0ELb1EEEvNS_9FwdParamsE)
        /*0100*/ 	.short	0x0380
        /*0102*/ 	.short	0x00e8


	//----- nvinfo : EIATTR_SW_WAR
	.align		4
.L_3670:
        /*0104*/ 	.byte	0x04, 0x36
        /*0106*/ 	.short	(.L_3672 - .L_3671)
.L_3671:
        /*0108*/ 	.word	0x00000008
.L_3672:


//--------------------- .nv.info._ZN10layer_norm13ln_fwd_kernelINS_13Kernel_traitsIfffffjLj768ELj1ELj4ELj1ELj16ENS_18Kernel_traits_baseILj768EfffffjLj128EEEEELb0ELb0ELb1ELb0EEEvNS_9FwdParamsE --------------------------
	.section	.nv.info._ZN10layer_norm13ln_fwd_kernelINS_13Kernel_traitsIfffffjLj768ELj1ELj4ELj1ELj16ENS_18Kernel_traits_baseILj768EfffffjLj128EEEEELb0ELb0ELb1ELb0EEEvNS_9FwdParamsE,"",@"SHT_CUDA_INFO"
	.sectionflags	@""
	.align	4


	//----- nvinfo : EIATTR_CUDA_API_VERSION
	.align		4
        /*0000*/ 	.byte	0x04, 0x37
        /*0002*/ 	.short	(.L_3674 - .L_3673)
.L_3673:
        /*0004*/ 	.word	0x00000082


	//----- nvinfo : EIATTR_KPARAM_INFO
	.align		4
.L_3674:
        /*0008*/ 	.byte	0x04, 0x17
        /*000a*/ 	.short	(.L_3676 - .L_3675)
.L_3675:
        /*000c*/ 	.word	0x00000000
        /*0010*/ 	.short	0x0000
        /*0012*/ 	.short	0x0000
        /*0014*/ 	.byte	0x00, 0xf0, 0xa1, 0x03


	//----- nvinfo : EIATTR_SPARSE_MMA_MASK
	.align		4
.L_3676:
        /*0018*/ 	.byte	0x03, 0x50
        /*001a*/ 	.short	0x0000


	//----- nvinfo : EIATTR_MAXREG_COUNT
	.align		4
        /*001c*/ 	.byte	0x03, 0x1b
        /*001e*/ 	.short	0x00ff


	//----- nvinfo : EIATTR_MERCURY_ISA_VERSION
	.align		4
        /*0020*/ 	.byte	0x03, 0x5f
        /*0022*/ 	.short	0x0101


	//----- nvinfo : EIATTR_COOP_GROUP_MASK_REGIDS
	.align		4
        /*0024*/ 	.byte	0x04, 0x29
        /*0026*/ 	.short	(.L_3678 - .L_3677)


	//   ....[0]....
.L_3677:
        /*0028*/ 	.word	0xffffffff


	//   ....[1]....
        /*002c*/ 	.word	0xffffffff


	//   ....[2]....
        /*0030*/ 	.word	0xffffffff


	//   ....[3]....
        /*0034*/ 	.word	0xffffffff


	//   ....[4]....
        /*0038*/ 	.word	0xffffffff


	//   ....[5]....
        /*003c*/ 	.word	0xffffffff


	//   ....[6]....
        /*0040*/ 	.word	0xffffffff


	//   ....[7]....
        /*0044*/ 	.word	0xffffffff


	//   ....[8]....
        /*0048*/ 	.word	0xffffffff


	//   ....[9]....
        /*004c*/ 	.word	0xffffffff


	//   ....[10]....
        /*0050*/ 	.word	0x05000056


	//   ....[11]....
        /*0054*/ 	.word	0x05000056


	//   ....[12]....
        /*0058*/ 	.word	0x05000056


	//   ....[13]....
        /*005c*/ 	.word	0x05000056


	//   ....[14]....
        /*0060*/ 	.word	0x05000056


	//   ....[15]....
        /*0064*/ 	.word	0x05000056


	//   ....[16]....
        /*0068*/ 	.word	0x05000056


	//   ....[17]....
        /*006c*/ 	.word	0x05000056


	//   ....[18]....
        /*0070*/ 	.word	0x05000056


	//   ....[19]....
        /*0074*/ 	.word	0x05000056


	//----- nvinfo : EIATTR_COOP_GROUP_INSTR_OFFSETS
	.align		4
.L_3678:
        /*0078*/ 	.byte	0x04, 0x28
        /*007a*/ 	.short	(.L_3680 - .L_3679)


	//   ....[0]....
.L_3679:
        /*007c*/ 	.word	0x00001670


	//   ....[1]....
        /*0080*/ 	.word	0x000016b0


	//   ....[2]....
        /*0084*/ 	.word	0x000016d0


	//   ....[3]....
        /*0088*/ 	.word	0x000016f0


	//   ....[4]....
        /*008c*/ 	.word	0x00001710


	//   ....[5]....
        /*0090*/ 	.word	0x00001a50


	//   ....[6]....
        /*0094*/ 	.word	0x00001a70


	//   ....[7]....
        /*0098*/ 	.word	0x00001a90


	//   ....[8]....
        /*009c*/ 	.word	0x00001ab0


	//   ....[9]....
        /*00a0*/ 	.word	0x00001ad0


	//   ....[10]....
        /*00a4*/ 	.word	0x00002440


	//   ....[11]....
        /*00a8*/ 	.word	0x000024e0


	//   ....[12]....
        /*00ac*/ 	.word	0x00002540


	//   ....[13]....
        /*00b0*/ 	.word	0x000025a0


	//   ....[14]....
        /*00b4*/ 	.word	0x000025f0


	//   ....[15]....
        /*00b8*/ 	.word	0x00002990


	//   ....[16]....
        /*00bc*/ 	.word	0x000029f0


	//   ....[17]....
        /*00c0*/ 	.word	0x00002a50


	//   ....[18]....
        /*00c4*/ 	.word	0x00002ab0


	//   ....[19]....
        /*00c8*/ 	.word	0x00002b10


	//----- nvinfo : EIATTR_VRC_CTA_INIT_COUNT
	.align		4
.L_3680:
        /*00cc*/ 	.byte	0x02, 0x4a
	.zero		1
	.zero		1


	//----- nvinfo : EIATTR_EXIT_INSTR_OFFSETS
	.align		4
        /*00d0*/ 	.byte	0x04, 0x1c
        /*00d2*/ 	.short	(.L_3682 - .L_3681)


	//   ....[0]....
.L_3681:
        /*00d4*/ 	.word	0x00000750


	//   ....[1]....
        /*00d8*/ 	.word	0x000023d0


	//----- nvinfo : EIATTR_MAX_THREADS
	.align		4
.L_3682:
        /*00dc*/ 	.byte	0x04, 0x05
        /*00de*/ 	.short	(.L_3684 - .L_3683)
.L_3683:
        /*00e0*/ 	.word	0x00000080
        /*00e4*/ 	.word	0x00000001
        /*00e8*/ 	.word	0x00000001


	//----- nvinfo : EIATTR_CRS_STACK_SIZE
	.align		4
.L_3684:
        /*00ec*/ 	.byte	0x04, 0x1e
        /*00ee*/ 	.short	(.L_3686 - .L_3685)
.L_3685:
        /*00f0*/ 	.word	0x00000000


	//----- nvinfo : EIATTR_CBANK_PARAM_SIZE
	.align		4
.L_3686:
        /*00f4*/ 	.byte	0x03, 0x19
        /*00f6*/ 	.short	0x00e8


	//----- nvinfo : EIATTR_PARAM_CBANK
	.align		4
        /*00f8*/ 	.byte	0x04, 0x0a
        /*00fa*/ 	.short	(.L_3688 - .L_3687)
	.align		4
.L_3687:
        /*00fc*/ 	.word	index@(.nv.constant0._ZN10layer_norm13ln_fwd_kernelINS_13Kernel_traitsIfffffjLj768ELj1ELj4ELj1ELj16ENS_18Kernel_traits_baseILj768EfffffjLj128EEEEELb0ELb0ELb1ELb0EEEvNS_9FwdParamsE)
        /*0100*/ 	.short	0x0380
        /*0102*/ 	.short	0x00e8


	//----- nvinfo : EIATTR_SW_WAR
	.align		4
.L_3688:
        /*0104*/ 	.byte	0x04, 0x36
        /*0106*/ 	.short	(.L_3690 - .L_3689)
.L_3689:
        /*0108*/ 	.word	0x00000008
.L_3690:


//--------------------- .nv.info._ZN10layer_norm13ln_fwd_kernelINS_13Kernel_traitsIfffffjLj768ELj1ELj4ELj1ELj16ENS_18Kernel_traits_baseILj768EfffffjLj128EEEEELb0ELb0ELb1ELb1EEEvNS_9FwdParamsE --------------------------
	.section	.nv.info._ZN10layer_norm13ln_fwd_kernelINS_13Kernel_traitsIfffffjLj768ELj1ELj4ELj1ELj16ENS_18Kernel_traits_baseILj768EfffffjLj128EEEEELb0ELb0ELb1ELb1EEEvNS_9FwdParamsE,"",@"SHT_CUDA_INFO"
	.sectionflags	@""
	.align	4


	//----- nvinfo : EIATTR_CUDA_API_VERSION
	.align		4
        /*0000*/ 	.byte	0x04, 0x37
        /*0002*/ 	.short	(.L_3692 - .L_3691)
.L_3691:
        /*0004*/ 	.word	0x00000082


	//----- nvinfo : EIATTR_KPARAM_INFO
	.align		4
.L_3692:
        /*0008*/ 	.byte	0x04, 0x17
        /*000a*/ 	.short	(.L_3694 - .L_3693)
.L_3693:
        /*000c*/ 	.word	0x00000000
        /*0010*/ 	.short	0x0000
        /*0012*/ 	.short	0x0000
        /*0014*/ 	.byte	0x00, 0xf0, 0xa1, 0x03


	//----- nvinfo : EIATTR_SPARSE_MMA_MASK
	.align		4
.L_3694:
        /*0018*/ 	.byte	0x03, 0x50
        /*001a*/ 	.short	0x0000


	//----- nvinfo : EIATTR_MAXREG_COUNT
	.align		4
        /*001c*/ 	.byte	0x03, 0x1b
        /*001e*/ 	.short	0x00ff


	//----- nvinfo : EIATTR_MERCURY_ISA_VERSION
	.align		4
        /*0020*/ 	.byte	0x03, 0x5f
        /*0022*/ 	.short	0x0101


	//----- nvinfo : EIATTR_COOP_GROUP_MASK_REGIDS
	.align		4
        /*0024*/ 	.byte	0x04, 0x29
        /*0026*/ 	.short	(.L_3696 - .L_3695)


	//   ....[0]....
.L_3695:
        /*0028*/ 	.word	0xffffffff


	//   ....[1]....
        /*002c*/ 	.word	0xffffffff


	//   ....[2]....
        /*0030*/ 	.word	0xffffffff


	//   ....[3]....
        /*0034*/ 	.word	0xffffffff


	//   ....[4]....
        /*0038*/ 	.word	0xffffffff


	//   ....[5]....
        /*003c*/ 	.word	0xffffffff


	//   ....[6]....
        /*0040*/ 	.word	0xffffffff


	//   ....[7]....
        /*0044*/ 	.word	0xffffffff


	//   ....[8]....
        /*0048*/ 	.word	0xffffffff


	//   ....[9]....
        /*004c*/ 	.word	0xffffffff


	//   ....[10]....
        /*0050*/ 	.word	0x05000054


	//   ....[11]....
        /*0054*/ 	.word	0x05000054


	//   ....[12]....
        /*0058*/ 	.word	0x05000054


	//   ....[13]....
        /*005c*/ 	.word	0x05000054


	//   ....[14]....
        /*0060*/ 	.word	0x05000054


	//   ....[15]....
        /*0064*/ 	.word	0x05000054


	//   ....[16]....
        /*0068*/ 	.word	0x05000054


	//   ....[17]....
        /*006c*/ 	.word	0x05000054


	//   ....[18]....
        /*0070*/ 	.word	0x05000054


	//   ....[19]....
        /*0074*/ 	.word	0x05000054


	//----- nvinfo : EIATTR_COOP_GROUP_INSTR_OFFSETS
	.align		4
.L_3696:
        /*0078*/ 	.byte	0x04, 0x28
        /*007a*/ 	.short	(.L_3698 - .L_3697)


	//   ....[0]....
.L_3697:
        /*007c*/ 	.word	0x000011d0


	//   ....[1]....
        /*0080*/ 	.word	0x000011f0


	//   ....[2]....
        /*0084*/ 	.word	0x00001210


	//   ....[3]....
        /*0088*/ 	.word	0x00001240


	//   ....[4]....
        /*008c*/ 	.word	0x00001260


	//   ....[5]....
        /*0090*/ 	.word	0x00001590


	//   ....[6]....
        /*0094*/ 	.word	0x000015b0


	//   ....[7]....
        /*0098*/ 	.word	0x000015d0


	//   ....[8]....
        /*009c*/ 	.word	0x000015f0


	//   ....[9]....
        /*00a0*/ 	.word	0x00001610


	//   ....[10]....
        /*00a4*/ 	.word	0x00001de0


	//   ....[11]....
        /*00a8*/ 	.word	0x00001e80


	//   ....[12]....
        /*00ac*/ 	.word	0x00001ef0


	//   ....[13]....
        /*00b0*/ 	.word	0x00001f70


	//   ....[14]....
        /*00b4*/ 	.word	0x00001fe0


	//   ....[15]....
        /*00b8*/ 	.word	0x00002360


	//   ....[16]....
        /*00bc*/ 	.word	0x000023d0


	//   ....[17]....
        /*00c0*/ 	.word	0x00002440


	//   ....[18]....
        /*00c4*/ 	.word	0x000024b0


	//   ....[19]....
        /*00c8*/ 	.word	0x00002520


	//----- nvinfo : EIATTR_VRC_CTA_INIT_COUNT
	.align		4
.L_3698:
        /*00cc*/ 	.byte	0x02, 0x4a
	.zero		1
	.zero		1


	//----- nvinfo : EIATTR_EXIT_INSTR_OFFSETS
	.align		4
        /*00d0*/ 	.byte	0x04, 0x1c
        /*00d2*/ 	.short	(.L_3700 - .L_3699)


	//   ....[0]....
.L_3699:
        /*00d4*/ 	.word	0x00000360


	//   ....[1]....
        /*00d8*/ 	.word	0x00001d70


	//----- nvinfo : EIATTR_MAX_THREADS
	.align		4
.L_3700:
        /*00dc*/ 	.byte	0x04, 0x05
        /*00de*/ 	.short	(.L_3702 - .L_3701)
.L_3701:
        /*00e0*/ 	.word	0x00000080
        /*00e4*/ 	.word	0x00000001
        /*00e8*/ 	.word	0x00000001


	//----- nvinfo : EIATTR_CRS_STACK_SIZE
	.align		4
.L_3702:
        /*00ec*/ 	.byte	0x04, 0x1e
        /*00ee*/ 	.short	(.L_3704 - .L_3703)
.L_3703:
        /*00f0*/ 	.word	0x00000000


	//----- nvinfo : EIATTR_CBANK_PARAM_SIZE
	.align		4
.L_3704:
        /*00f4*/ 	.byte	0x03, 0x19
        /*00f6*/ 	.short	0x00e8


	//----- nvinfo : EIATTR_PARAM_CBANK
	.align		4
        /*00f8*/ 	.byte	0x04, 0x0a
        /*00fa*/ 	.short	(.L_3706 - .L_3705)
	.align		4
.L_3705:
        /*00fc*/ 	.word	index@(.nv.constant0._ZN10layer_norm13ln_fwd_kernelINS_13Kernel_traitsIfffffjLj768ELj1ELj4ELj1ELj16ENS_18Kernel_traits_baseILj768EfffffjLj128EEEEELb0ELb0ELb1ELb1EEEvNS_9FwdParamsE)
        /*0100*/ 	.short	0x0380
        /*0102*/ 	.short	0x00e8


	//----- nvinfo : EIATTR_SW_WAR
	.align		4
.L_3706:
        /*0104*/ 	.byte	0x04, 0x36
        /*0106*/ 	.short	(.L_3708 - .L_3707)
.L_3707:
        /*0108*/ 	.word	0x00000008
.L_3708:


//--------------------- .nv.info._ZN10layer_norm13ln_fwd_kernelINS_13Kernel_traitsIfffffjLj768ELj1ELj4ELj1ELj16ENS_18Kernel_traits_baseILj768EfffffjLj128EEEEELb0ELb1ELb0ELb0EEEvNS_9FwdParamsE --------------------------
	.section	.nv.info._ZN10layer_norm13ln_fwd_kernelINS_13Kernel_traitsIfffffjLj768ELj1ELj4ELj1ELj16ENS_18Kernel_traits_baseILj768EfffffjLj128EEEEELb0ELb1ELb0ELb0EEEvNS_9FwdParamsE,"",@"SHT_CUDA_INFO"
	.sectionflags	@""
	.align	4


	//----- nvinfo : EIATTR_CUDA_API_VERSION
	.align		4
        /*0000*/ 	.byte	0x04, 0x37
        /*0002*/ 	.short	(.L_3710 - .L_3709)
.L_3709:
        /*0004*/ 	.word	0x00000082


	//----- nvinfo : EIATTR_KPARAM_INFO
	.align		4
.L_3710:
        /*0008*/ 	.byte	0x04, 0x17
        /*000a*/ 	.short	(.L_3712 - .L_3711)
.L_3711:
        /*000c*/ 	.word	0x00000000
        /*0010*/ 	.short	0x0000
        /*0012*/ 	.short	0x0000
        /*0014*/ 	.byte	0x00, 0xf0, 0xa1, 0x03


	//----- nvinfo : EIATTR_SPARSE_MMA_MASK
	.align		4
.L_3712:
        /*0018*/ 	.byte	0x03, 0x50
        /*001a*/ 	.short	0x0000


	//----- nvinfo : EIATTR_MAXREG_COUNT
	.align		4
        /*001c*/ 	.byte	0x03, 0x1b
        /*001e*/ 	.short	0x00ff


	//----- nvinfo : EIATTR_MERCURY_ISA_VERSION
	.align		4
        /*0020*/ 	.byte	0x03, 0x5f
        /*0022*/ 	.short	0x0101


	//----- nvinfo : EIATTR_COOP_GROUP_MASK_REGIDS
	.align		4
        /*0024*/ 	.byte	0x04, 0x29
        /*0026*/ 	.short	(.L_3714 - .L_3713)


	//   ....[0]....
.L_3713:
        /*0028*/ 	.word	0xffffffff


	//   ....[1]....
        /*002c*/ 	.word	0xffffffff


	//   ....[2]....
        /*0030*/ 	.word	0xffffffff


	//   ....[3]....
        /*0034*/ 	.word	0xffffffff


	//   ....[4]....
        /*0038*/ 	.word	0xffffffff


	//   ....[5]....
        /*003c*/ 	.word	0xffffffff


	//   ....[6]....
        /*0040*/ 	.word	0xffffffff


	//   ....[7]....
        /*0044*/ 	.word	0xffffffff


	//   ....[8]....
        /*0048*/ 	.word	0xffffffff


	//   ....[9]....
        /*004c*/ 	.word	0xffffffff


	//   ....[10]....
        /*0050*/ 	.word	0x05000072


	//   ....[11]....
        /*0054*/ 	.word	0x05000072


	//   ....[12]....
        /*0058*/ 	.word	0x05000072


	//   ....[13]....
        /*005c*/ 	.word	0x05000072


	//   ....[14]....
        /*0060*/ 	.word	0x05000072


	//   ....[15]....
        /*0064*/ 	.word	0x05000072


	//   ....[16]....
        /*0068*/ 	.word	0x05000072


	//   ....[17]....
        /*006c*/ 	.word	0x05000072


	//   ....[18]....
        /*0070*/ 	.word	0x05000072


	//   ....[19]....
        /*0074*/ 	.word	0x05000072


	//----- nvinfo : EIATTR_COOP_GROUP_INSTR_OFFSETS
	.align		4
.L_3714:
        /*0078*/ 	.byte	0x04, 0x28
        /*007a*/ 	.short	(.L_3716 - .L_3715)


	//   ....[0]....
.L_3715:
        /*007c*/ 	.word	0x00001790


	//   ....[1]....
        /*0080*/ 	.word	0x000017c0


	//   ....[2]....
        /*0084*/ 	.word	0x000017e0


	//   ....[3]....
        /*0088*/ 	.word	0x00001800


	//   ....[4]....
        /*008c*/ 	.word	0x00001830


	//   ....[5]....
        /*0090*/ 	.word	0x00001b70


	//   ....[6]....
        /*0094*/ 	.word	0x00001b90


	//   ....[7]....
        /*0098*/ 	.word	0x00001bb0


	//   ....[8]....
        /*009c*/ 	.word	0x00001bd0


	//   ....[9]....
        /*00a0*/ 	.word	0x00001bf0


	//   ....[10]....
        /*00a4*/ 	.word	0x000024f0


	//   ....[11]....
        /*00a8*/ 	.word	0x00002590


	//   ....[12]....
        /*00ac*/ 	.word	0x00002600


	//   ....[13]....
        /*00b0*/ 	.word	0x00002670


	//   ....[14]....
        /*00b4*/ 	.word	0x000026f0


	//   ....[15]....
        /*00b8*/ 	.word	0x00002a90


	//   ....[16]....
        /*00bc*/ 	.word	0x00002b00


	//   ....[17]....
        /*00c0*/ 	.word	0x00002b70


	//   ....[18]....
        /*00c4*/ 	.word	0x00002be0


	//   ....[19]....
        /*00c8*/ 	.word	0x00002c50


	//----- nvinfo : EIATTR_VRC_CTA_INIT_COUNT
	.align		4
.L_3716:
        /*00cc*/ 	.byte	0x02, 0x4a
	.zero		1
	.zero		1


	//----- nvinfo : EIATTR_EXIT_INSTR_OFFSETS
	.align		4
        /*00d0*/ 	.byte	0x04, 0x1c
        /*00d2*/ 	.short	(.L_3718 - .L_3717)


	//   ....[0]....
.L_3717:
        /*00d4*/ 	.word	0x00000950


	//   ....[1]....
        /*00d8*/ 	.word	0x00002480


	//----- nvinfo : EIATTR_MAX_THREADS
	.align		4
.L_3718:
        /*00dc*/ 	.byte	0x04, 0x05
        /*00de*/ 	.short	(.L_3720 - .L_3719)
.L_3719:
        /*00e0*/ 	.word	0x00000080
        /*00e4*/ 	.word	0x00000001
        /*00e8*/ 	.word	0x00000001


	//----- nvinfo : EIATTR_CRS_STACK_SIZE
	.align		4
.L_3720:
        /*00ec*/ 	.byte	0x04, 0x1e
        /*00ee*/ 	.short	(.L_3722 - .L_3721)
.L_3721:
        /*00f0*/ 	.word	0x00000000


	//----- nvinfo : EIATTR_CBANK_PARAM_SIZE
	.align		4
.L_3722:
        /*00f4*/ 	.byte	0x03, 0x19
        /*00f6*/ 	.short	0x00e8


	//----- nvinfo : EIATTR_PARAM_CBANK
	.align		4
        /*00f8*/ 	.byte	0x04, 0x0a
        /*00fa*/ 	.short	(.L_3724 - .L_3723)
	.align		4
.L_3723:
        /*00fc*/ 	.word	index@(.nv.constant0._ZN10layer_norm13ln_fwd_kernelINS_13Kernel_traitsIfffffjLj768ELj1ELj4ELj1ELj16ENS_18Kernel_traits_baseILj768EfffffjLj128EEEEELb0ELb1ELb0ELb0EEEvNS_9FwdParamsE)
        /*0100*/ 	.short	0x0380
        /*0102*/ 	.short	0x00e8


	//----- nvinfo : EIATTR_SW_WAR
	.align		4
.L_3724:
        /*0104*/ 	.byte	0x04, 0x36
        /*0106*/ 	.short	(.L_3726 - .L_3725)
.L_3725:
        /*0108*/ 	.word	0x00000008
.L_3726:


//--------------------- .nv.info._ZN10layer_norm13ln_fwd_kernelINS_13Kernel_traitsIfffffjLj768ELj1ELj4ELj1ELj16ENS_18Kernel_traits_baseILj768EfffffjLj128EEEEELb0ELb1ELb0ELb1EEEvNS_9FwdParamsE --------------------------
	.section	.nv.info._ZN10layer_norm13ln_fwd_kernelINS_13Kernel_traitsIfffffjLj768ELj1ELj4ELj1ELj16ENS_18Kernel_traits_baseILj768EfffffjLj128EEEEELb0ELb1ELb0ELb1EEEvNS_9FwdParamsE,"",@"SHT_CUDA_INFO"
	.sectionflags	@""
	.align	4


	//----- nvinfo : EIATTR_CUDA_API_VERSION
	.align		4
        /*0000*/ 	.byte	0x04, 0x37
        /*0002*/ 	.short	(.L_3728 - .L_3727)
.L_3727:
        /*0004*/ 	.word	0x00000082


	//----- nvinfo : EIATTR_KPARAM_INFO
	.align		4
.L_3728:
        /*0008*/ 	.byte	0x04, 0x17
        /*000a*/ 	.short	(.L_3730 - .L_3729)
.L_3729:
        /*000c*/ 	.word	0x00000000
        /*0010*/ 	.short	0x0000
        /*0012*/ 	.short	0x0000
        /*0014*/ 	.byte	0x00, 0xf0, 0xa1, 0x03


	//----- nvinfo : EIATTR_SPARSE_MMA_MASK
	.align		4
.L_3730:
        /*0018*/ 	.byte	0x03, 0x50
        /*001a*/ 	.short	0x0000


	//----- nvinfo : EIATTR_MAXREG_COUNT
	.align		4
        /*001c*/ 	.byte	0x03, 0x1b
        /*001e*/ 	.short	0x00ff


	//----- nvinfo : EIATTR_MERCURY_ISA_VERSION
	.align		4
        /*0020*/ 	.byte	0x03, 0x5f
        /*0022*/ 	.short	0x0101


	//----- nvinfo : EIATTR_COOP_GROUP_MASK_REGIDS
	.align		4
        /*0024*/ 	.byte	0x04, 0x29
        /*0026*/ 	.short	(.L_3732 - .L_3731)


	//   ....[0]....
.L_3731:
        /*0028*/ 	.word	0xffffffff


	//   ....[1]....
        /*002c*/ 	.word	0xffffffff


	//   ....[2]....
        /*0030*/ 	.word	0xffffffff


	//   ....[3]....
        /*0034*/ 	.word	0xffffffff


	//   ....[4]....
        /*0038*/ 	.word	0xffffffff


	//   ....[5]....
        /*003c*/ 	.word	0xffffffff


	//   ....[6]....
        /*0040*/ 	.word	0xffffffff


	//   ....[7]....
        /*0044*/ 	.word	0xffffffff


	//   ....[8]....
        /*0048*/ 	.word	0xffffffff


	//   ....[9]....
        /*004c*/ 	.word	0xffffffff


	//   ....[10]....
        /*0050*/ 	.word	0xffffffff


	//   ....[11]....
        /*0054*/ 	.word	0xffffffff


	//   ....[12]....
        /*0058*/ 	.word	0xffffffff


	//   ....[13]....
        /*005c*/ 	.word	0xffffffff


	//   ....[14]....
        /*0060*/ 	.word	0xffffffff


	//   ....[15]....
        /*0064*/ 	.word	0xffffffff


	//   ....[16]....
        /*0068*/ 	.word	0xffffffff


	//   ....[17]....
        /*006c*/ 	.word	0xffffffff


	//   ....[18]....
        /*0070*/ 	.word	0xffffffff


	//   ....[19]....
        /*0074*/ 	.word	0xffffffff


	//   ....[20]....
        /*0078*/ 	.word	0x05000000


	//   ....[21]....
        /*007c*/ 	.word	0x05000000


	//   ....[22]....
        /*0080*/ 	.word	0x05000000


	//   ....[23]....
        /*0084*/ 	.word	0x05000000


	//   ....[24]....
        /*0088*/ 	.word	0x05000000


	//   ....[25]....
        /*008c*/ 	.word	0x05000000


	//   ....[26]....
        /*0090*/ 	.word	0x05000000


	//   ....[27]....
        /*0094*/ 	.word	0x05000000


	//   ....[28]....
        /*0098*/ 	.word	0x05000000


	//   ....[29]....
        /*009c*/ 	.word	0x05000000


	//   ....[30]....
        /*00a0*/ 	.word	0x05000000


	//   ....[31]....
        /*00a4*/ 	.word	0x05000000


	//   ....[32]....
        /*00a8*/ 	.word	0x05000000


	//   ....[33]....
        /*00ac*/ 	.word	0x05000000


	//   ....[34]....
        /*00b0*/ 	.word	0x05000000


	//   ....[35]....
        /*00b4*/ 	.word	0x05000000


	//   ....[36]....
        /*00b8*/ 	.word	0x05000000


	//   ....[37]....
        /*00bc*/ 	.word	0x05000000


	//   ....[38]....
        /*00c0*/ 	.word	0x05000000


	//   ....[39]....
        /*00c4*/ 	.word	0x05000000


	//----- nvinfo : EIATTR_COOP_GROUP_INSTR_OFFSETS
	.align		4
.L_3732:
        /*00c8*/ 	.byte	0x04, 0x28
        /*00ca*/ 	.short	(.L_3734 - .L_3733)


	//   ....[0]....
.L_3733:
        /*00cc*/ 	.word	0x00000e90


	//   ....[1]....
        /*00d0*/ 	.word	0x00000ec0


	//   ....[2]....
        /*00d4*/ 	.word	0x00000ee0


	//   ....[3]....
        /*00d8*/ 	.word	0x00000f00


	//   ....[4]....
        /*00dc*/ 	.word	0x00000f20


	//   ....[5]....
        /*00e0*/ 	.word	0x00001250


	//   ....[6]....
        /*00e4*/ 	.word	0x00001270


	//   ....[7]....
        /*00e8*/ 	.word	0x00001290


	//   ....[8]....
        /*00ec*/ 	.word	0x000012b0


	//   ....[9]....
        /*00f0*/ 	.word	0x000012d0


	//   ....[10]....
        /*00f4*/ 	.word	0x000021b0


	//   ....[11]....
        /*00f8*/ 	.word	0x000021e0


	//   ....[12]....
        /*00fc*/ 	.word	0x00002200


	//   ....[13]....
        /*0100*/ 	.word	0x00002220


	//   ....[14]....
        /*0104*/ 	.word	0x00002240


	//   ....[15]....
        /*0108*/ 	.word	0x00002570


	//   ....[16]....
        /*010c*/ 	.word	0x00002590


	//   ....[17]....
        /*0110*/ 	.word	0x000025b0


	//   ....[18]....
        /*0114*/ 	.word	0x000025d0


	//   ....[19]....
        /*0118*/ 	.word	0x000025f0


	//   ....[20]....
        /*011c*/ 	.word	0x00002ce0


	//   ....[21]....
        /*0120*/ 	.word	0x00002d70


	//   ....[22]....
        /*0124*/ 	.word	0x00002dd0


	//   ....[23]....
        /*0128*/ 	.word	0x00002e30


	//   ....[24]....
        /*012c*/ 	.word	0x00002e90


	//   ....[25]....
        /*0130*/ 	.word	0x00003200


	//   ....[26]....
        /*0134*/ 	.word	0x00003260


	//   ....[27]....
        /*0138*/ 	.word	0x000032c0


	//   ....[28]....
        /*013c*/ 	.word	0x00003320


	//   ....[29]....
        /*0140*/ 	.word	0x00003380


	//   ....[30]....
        /*0144*/ 	.word	0x00003400


	//   ....[31]....
        /*0148*/ 	.word	0x00003490


	//   ....[32]....
        /*014c*/ 	.word	0x000034f0


	//   ....[33]....
        /*0150*/ 	.word	0x00003550


	//   ....[34]....
        /*0154*/ 	.word	0x000035b0


	//   ....[35]....
        /*0158*/ 	.word	0x00003920


	//   ....[36]....
        /*015c*/ 	.word	0x00003980


	//   ....[37]....
        /*0160*/ 	.word	0x000039e0


	//   ....[38]....
        /*0164*/ 	.word	0x00003a40


	//   ....[39]....
        /*0168*/ 	.word	0x00003aa0


	//----- nvinfo : EIATTR_VRC_CTA_INIT_COUNT
	.align		4
.L_3734:
        /*016c*/ 	.byte	0x02, 0x4a
	.zero		1
	.zero		1


	//----- nvinfo : EIATTR_EXIT_INSTR_OFFSETS
	.align		4
        /*0170*/ 	.byte	0x04, 0x1c
        /*0172*/ 	.short	(.L_3736 - .L_3735)


	//   ....[0]....
.L_3735:
        /*0174*/ 	.word	0x00000430


	//   ....[1]....
        /*0178*/ 	.word	0x00001950


	//   ....[2]....
        /*017c*/ 	.word	0x00002c80


	//----- nvinfo : EIATTR_MAX_THREADS
	.align		4
.L_3736:
        /*0180*/ 	.byte	0x04, 0x05
        /*0182*/ 	.short	(.L_3738 - .L_3737)
.L_3737:
        /*0184*/ 	.word	0x00000080
        /*0188*/ 	.word	0x00000001
        /*018c*/ 	.word	0x00000001


	//----- nvinfo : EIATTR_CRS_STACK_SIZE
	.align		4
.L_3738:
        /*0190*/ 	.byte	0x04, 0x1e
        /*0192*/ 	.short	(.L_3740 - .L_3739)
.L_3739:
        /*0194*/ 	.word	0x00000000


	//----- nvinfo : EIATTR_CBANK_PARAM_SIZE
	.align		4
.L_3740:
        /*0198*/ 	.byte	0x03, 0x19
        /*019a*/ 	.short	0x00e8


	//----- nvinfo : EIATTR_PARAM_CBANK
	.align		4
        /*019c*/ 	.byte	0x04, 0x0a
        /*019e*/ 	.short	(.L_3742 - .L_3741)
	.align		4
.L_3741:
        /*01a0*/ 	.word	index@(.nv.constant0._ZN10layer_norm13ln_fwd_kernelINS_13Kernel_traitsIfffffjLj768ELj1ELj4ELj1ELj16ENS_18Kernel_traits_baseILj768EfffffjLj128EEEEELb0ELb1ELb0ELb1EEEvNS_9FwdParamsE)
        /*01a4*/ 	.short	0x0380
        /*01a6*/ 	.short	0x00e8


	//----- nvinfo : EIATTR_SW_WAR
	.align		4
.L_3742:
        /*01a8*/ 	.byte	0x04, 0x36
        /*01aa*/ 	.short	(.L_3744 - .L_3743)
.L_3743:
        /*01ac*/ 	.word	0x00000008
.L_3744:


//--------------------- .nv.info._ZN10layer_norm13ln_fwd_kernelINS_13Kernel_traitsIfffffjLj768ELj1ELj4ELj1ELj16ENS_18Kernel_traits_baseILj768EfffffjLj128EEEEELb0ELb1ELb1ELb0EEEvNS_9FwdParamsE --------------------------
	.section	.nv.info._ZN10layer_norm13ln_fwd_kernelINS_13Kernel_traitsIfffffjLj768ELj1ELj4ELj1ELj16ENS_18Kernel_traits_baseILj768EfffffjLj128EEEEELb0ELb1ELb1ELb0EEEvNS_9FwdParamsE,"",@"SHT_CUDA_INFO"
	.sectionflags	@""
	.align	4


	//----- nvinfo : EIATTR_CUDA_API_VERSION
	.align		4
        /*0000*/ 	.byte	0x04, 0x37
        /*0002*/ 	.short	(.L_3746 - .L_3745)
.L_3745:
        /*0004*/ 	.word	0x00000082


	//----- nvinfo : EIATTR_KPARAM_INFO
	.align		4
.L_3746:
        /*0008*/ 	.byte	0x04, 0x17
        /*000a*/ 	.short	(.L_3748 - .L_3747)
.L_3747:
        /*000c*/ 	.word	0x00000000
        /*0010*/ 	.short	0x0000
        /*0012*/ 	.short	0x0000
        /*0014*/ 	.byte	0x00, 0xf0, 0xa1, 0x03


	//----- nvinfo : EIATTR_SPARSE_MMA_MASK
	.align		4
.L_3748:
        /*0018*/ 	.byte	0x03, 0x50
        /*001a*/ 	.short	0x0000


	//----- nvinfo : EIATTR_MAXREG_COUNT
	.align		4
        /*001c*/ 	.byte	0x03, 0x1b
        /*001e*/ 	.short	0x00ff


	//----- nvinfo : EIATTR_MERCURY_ISA_VERSION
	.align		4
        /*0020*/ 	.byte	0x03, 0x5f
        /*0022*/ 	.short	0x0101


	//----- nvinfo : EIATTR_COOP_GROUP_MASK_REGIDS
	.align		4
        /*0024*/ 	.byte	0x04, 0x29
        /*0026*/ 	.short	(.L_3750 - .L_3749)


	//   ....[0]....
.L_3749:
        /*0028*/ 	.word	0xffffffff


	//   ....[1]....
        /*002c*/ 	.word	0xffffffff


	//   ....[2]....
        /*0030*/ 	.word	0xffffffff


	//   ....[3]....
        /*0034*/ 	.word	0xffffffff


	//   ....[4]....
        /*0038*/ 	.word	0xffffffff


	//   ....[5]....
        /*003c*/ 	.word	0xffffffff


	//   ....[6]....
        /*0040*/ 	.word	0xffffffff


	//   ....[7]....
        /*0044*/ 	.word	0xffffffff


	//   ....[8]....
        /*0048*/ 	.word	0xffffffff


	//   ....[9]....
        /*004c*/ 	.word	0xffffffff


	//   ....[10]....
        /*0050*/ 	.word	0x05000076


	//   ....[11]....
        /*0054*/ 	.word	0x05000076


	//   ....[12]....
        /*0058*/ 	.word	0x05000076


	//   ....[13]....
        /*005c*/ 	.word	0x05000076


	//   ....[14]....
        /*0060*/ 	.word	0x05000076


	//   ....[15]....
        /*0064*/ 	.word	0x05000076


	//   ....[16]....
        /*0068*/ 	.word	0x05000076


	//   ....[17]....
        /*006c*/ 	.word	0x05000076


	//   ....[18]....
        /*0070*/ 	.word	0x05000076


	//   ....[19]....
        /*0074*/ 	.word	0x05000076


	//----- nvinfo : EIATTR_COOP_GROUP_INSTR_OFFSETS
	.align		4
.L_3750:
        /*0078*/ 	.byte	0x04, 0x28
        /*007a*/ 	.short	(.L_3752 - .L_3751)


	//   ....[0]....
.L_3751:
        /*007c*/ 	.word	0x000021a0


	//   ....[1]....
        /*0080*/ 	.word	0x000021e0


	//   ....[2]....
        /*0084*/ 	.word	0x00002200


	//   ....[3]....
        /*0088*/ 	.word	0x00002220


	//   ....[4]....
        /*008c*/ 	.word	0x00002240


	//   ....[5]....
        /*0090*/ 	.word	0x00002580


	//   ....[6]....
        /*0094*/ 	.word	0x000025a0


	//   ....[7]....
        /*0098*/ 	.word	0x000025c0


	//   ....[8]....
        /*009c*/ 	.word	0x000025e0


	//   ....[9]....
        /*00a0*/ 	.word	0x00002600


	//   ....[10]....
        /*00a4*/ 	.word	0x00002f70


	//   ....[11]....
        /*00a8*/ 	.word	0x00003020


	//   ....[12]....
        /*00ac*/ 	.word	0x00003090


	//   ....[13]....
        /*00b0*/ 	.word	0x00003100


	//   ....[14]....
        /*00b4*/ 	.word	0x00003170


	//   ....[15]....
        /*00b8*/ 	.word	0x00003500


	//   ....[16]....
        /*00bc*/ 	.word	0x00003570


	//   ....[17]....
        /*00c0*/ 	.word	0x000035e0


	//   ....[18]....
        /*00c4*/ 	.word	0x00003650


	//   ....[19]....
        /*00c8*/ 	.word	0x000036c0


	//----- nvinfo : EIATTR_VRC_CTA_INIT_COUNT
	.align		4
.L_3752:
        /*00cc*/ 	.byte	0x02, 0x4a
	.zero		1
	.zero		1


	//----- nvinfo : EIATTR_EXIT_INSTR_OFFSETS
	.align		4
        /*00d0*/ 	.byte	0x04, 0x1c
        /*00d2*/ 	.short	(.L_3754 - .L_3753)


	//   ....[0]....
.L_3753:
        /*00d4*/ 	.word	0x00000990


	//   ....[1]....
        /*00d8*/ 	.word	0x00002f00


	//----- nvinfo : EIATTR_MAX_THREADS
	.align		4
.L_3754:
        /*00dc*/ 	.byte	0x04, 0x05
        /*00de*/ 	.short	(.L_3756 - .L_3755)
.L_3755:
        /*00e0*/ 	.word	0x00000080
        /*00e4*/ 	.word	0x00000001
        /*00e8*/ 	.word	0x00000001


	//----- nvinfo : EIATTR_CRS_STACK_SIZE
	.align		4
.L_3756:
        /*00ec*/ 	.byte	0x04, 0x1e
        /*00ee*/ 	.short	(.L_3758 - .L_3757)
.L_3757:
        /*00f0*/ 	.word	0x00000000


	//----- nvinfo : EIATTR_CBANK_PARAM_SIZE
	.align		4
.L_3758:
        /*00f4*/ 	.byte	0x03, 0x19
        /*00f6*/ 	.short	0x00e8


	//----- nvinfo : EIATTR_PARAM_CBANK
	.align		4
        /*00f8*/ 	.byte	0x04, 0x0a
        /*00fa*/ 	.short	(.L_3760 - .L_3759)
	.align		4
.L_3759:
        /*00fc*/ 	.word	index@(.nv.constant0._ZN10layer_norm13ln_fwd_kernelINS_13Kernel_traitsIfffffjLj768ELj1ELj4ELj1ELj16ENS_18Kernel_traits_baseILj768EfffffjLj128EEEEELb0ELb1ELb1ELb0EEEvNS_9FwdParamsE)
        /*0100*/ 	.short	0x0380
        /*0102*/ 	.short	0x00e8


	//----- nvinfo : EIATTR_SW_WAR
	.align		4
.L_3760:
        /*0104*/ 	.byte	0x04, 0x36
        /*0106*/ 	.short	(.L_3762 - .L_3761)
.L_3761:
        /*0108*/ 	.word	0x00000008
.L_3762:


//--------------------- .nv.info._ZN10layer_norm13ln_fwd_kernelINS_13Kernel_traitsIfffffjLj768ELj1ELj4ELj1ELj16ENS_18Kernel_traits_baseILj768EfffffjLj128EEEEELb0ELb1ELb1ELb1EEEvNS_9FwdParamsE --------------------------
	.section	.nv.info._ZN10layer_norm13ln_fwd_kernelINS_13Kernel_traitsIfffffjLj768ELj1ELj4ELj1ELj16ENS_18Kernel_traits_baseILj768EfffffjLj128EEEEELb0ELb1ELb1ELb1EEEvNS_9FwdParamsE,"",@"SHT_CUDA_INFO"
	.sectionflags	@""
	.align	4


	//----- nvinfo : EIATTR_CUDA_API_VERSION
	.align		4
        /*0000*/ 	.byte	0x04, 0x37
        /*0002*/ 	.short	(.L_3764 - .L_3763)
.L_3763:
        /*0004*/ 	.word	0x00000082


	//----- nvinfo : EIATTR_KPARAM_INFO
	.align		4
.L_3764:
        /*0008*/ 	.byte	0x04, 0x17
        /*000a*/ 	.short	(.L_3766 - .L_3765)
.L_3765:
        /*000c*/ 	.word	0x00000000
        /*0010*/ 	.short	0x0000
        /*0012*/ 	.short	0x0000
        /*0014*/ 	.byte	0x00, 0xf0, 0xa1, 0x03


	//----- nvinfo : EIATTR_SPARSE_MMA_MASK
	.align		4
.L_3766:
        /*0018*/ 	.byte	0x03, 0x50
        /*001a*/ 	.short	0x0000


	//----- nvinfo : EIATTR_MAXREG_COUNT
	.align		4
        /*001c*/ 	.byte	0x03, 0x1b
        /*001e*/ 	.short	0x00ff


	//----- nvinfo : EIATTR_MERCURY_ISA_VERSION
	.align		4
        /*0020*/ 	.byte	0x03, 0x5f
        /*0022*/ 	.short	0x0101


	//----- nvinfo : EIATTR_COOP_GROUP_MASK_REGIDS
	.align		4
        /*0024*/ 	.byte	0x04, 0x29
        /*0026*/ 	.short	(.L_3768 - .L_3767)


	//   ....[0]....
.L_3767:
        /*0028*/ 	.word	0xffffffff


	//   ....[1]....
        /*002c*/ 	.word	0xffffffff


	//   ....[2]....
        /*0030*/ 	.word	0xffffffff


	//   ....[3]....
        /*0034*/ 	.word	0xffffffff


	//   ....[4]....
        /*0038*/ 	.word	0xffffffff


	//   ....[5]....
        /*003c*/ 	.word	0xffffffff


	//   ....[6]....
        /*0040*/ 	.word	0xffffffff


	//   ....[7]....
        /*0044*/ 	.word	0xffffffff


	//   ....[8]....
        /*0048*/ 	.word	0xffffffff


	//   ....[9]....
        /*004c*/ 	.word	0xffffffff


	//   ....[10]....
        /*0050*/ 	.word	0x05000075


	//   ....[11]....
        /*0054*/ 	.word	0x05000075


	//   ....[12]....
        /*0058*/ 	.word	0x05000075


	//   ....[13]....
        /*005c*/ 	.word	0x05000075


	//   ....[14]....
        /*0060*/ 	.word	0x05000075


	//   ....[15]....
        /*0064*/ 	.word	0x05000075


	//   ....[16]....
        /*0068*/ 	.word	0x05000075


	//   ....[17]....
        /*006c*/ 	.word	0x05000075


	//   ....[18]....
        /*0070*/ 	.word	0x05000075


	//   ....[19]....
        /*0074*/ 	.word	0x05000075


	//----- nvinfo : EIATTR_COOP_GROUP_INSTR_OFFSETS
	.align		4
.L_3768:
        /*0078*/ 	.byte	0x04, 0x28
        /*007a*/ 	.short	(.L_3770 - .L_3769)


	//   ....[0]....
.L_3769:
        /*007c*/ 	.word	0x00001890


	//   ....[1]....
        /*0080*/ 	.word	0x000018c0


	//   ....[2]....
        /*0084*/ 	.word	0x000018e0


	//   ....[3]....
        /*0088*/ 	.word	0x00001900


	//   ....[4]....
        /*008c*/ 	.word	0x00001920


	//   ....[5]....
        /*0090*/ 	.word	0x00001c50


	//   ....[6]....
        /*0094*/ 	.word	0x00001c70


	//   ....[7]....
        /*0098*/ 	.word	0x00001c90


	//   ....[8]....
        /*009c*/ 	.word	0x00001cb0


	//   ....[9]....
        /*00a0*/ 	.word	0x00001cd0


	//   ....[10]....
        /*00a4*/ 	.word	0x00002490


	//   ....[11]....
        /*00a8*/ 	.word	0x00002540


	//   ....[12]....
        /*00ac*/ 	.word	0x000025b0


	//   ....[13]....
        /*00b0*/ 	.word	0x00002620


	//   ....[14]....
        /*00b4*/ 	.word	0x00002690


	//   ....[15]....
        /*00b8*/ 	.word	0x00002a00


	//   ....[16]....
        /*00bc*/ 	.word	0x00002a70


	//   ....[17]....
        /*00c0*/ 	.word	0x00002ae0


	//   ....[18]....
        /*00c4*/ 	.word	0x00002b50


	//   ....[19]....
        /*00c8*/ 	.word	0x00002bc0


	//----- nvinfo : EIATTR_VRC_CTA_INIT_COUNT
	.align		4
.L_3770:
        /*00cc*/ 	.byte	0x02, 0x4a
	.zero		1
	.zero		1


	//----- nvinfo : EIATTR_EXIT_INSTR_OFFSETS
	.align		4
        /*00d0*/ 	.byte	0x04, 0x1c
        /*00d2*/ 	.short	(.L_3772 - .L_3771)


	//   ....[0]....
.L_3771:
        /*00d4*/ 	.word	0x00000430


	//   ....[1]....
        /*00d8*/ 	.word	0x00002420


	//----- nvinfo : EIATTR_MAX_THREADS
	.align		4
.L_3772:
        /*00dc*/ 	.byte	0x04, 0x05
        /*00de*/ 	.short	(.L_3774 - .L_3773)
.L_3773:
        /*00e0*/ 	.word	0x00000080
        /*00e4*/ 	.word	0x00000001
        /*00e8*/ 	.word	0x00000001


	//----- nvinfo : EIATTR_CRS_STACK_SIZE
	.align		4
.L_3774:
        /*00ec*/ 	.byte	0x04, 0x1e
        /*00ee*/ 	.short	(.L_3776 - .L_3775)
.L_3775:
        /*00f0*/ 	.word	0x00000000


	//----- nvinfo : EIATTR_CBANK_PARAM_SIZE
	.align		4
.L_3776:
        /*00f4*/ 	.byte	0x03, 0x19
        /*00f6*/ 	.short	0x00e8


	//----- nvinfo : EIATTR_PARAM_CBANK
	.align		4
        /*00f8*/ 	.byte	0x04, 0x0a
        /*00fa*/ 	.short	(.L_3778 - .L_3777)
	.align		4
.L_3777:
        /*00fc*/ 	.word	index@(.nv.constant0._ZN10layer_norm13ln_fwd_kernelINS_13Kernel_traitsIfffffjLj768ELj1ELj4ELj1ELj16ENS_18Kernel_traits_baseILj768EfffffjLj128EEEEELb0ELb1ELb1ELb1EEEvNS_9FwdParamsE)
        /*0100*/ 	.short	0x0380
        /*0102*/ 	.short	0x00e8


	//----- nvinfo : EIATTR_SW_WAR
	.align		4
.L_3778:
        /*0104*/ 	.byte	0x04, 0x36
        /*0106*/ 	.short	(.L_3780 - .L_3779)
.L_3779:
        /*0108*/ 	.word	0x00000008
.L_3780:


//--------------------- .nv.info._ZN10layer_norm13ln_fwd_kernelINS_13Kernel_traitsIfffffjLj768ELj1ELj4ELj1ELj16ENS_18Kernel_traits_baseILj768EfffffjLj128EEEEELb1ELb0ELb0ELb0EEEvNS_9FwdParamsE --------------------------
	.section	.nv.info._ZN10layer_norm13ln_fwd_kernelINS_13Kernel_traitsIfffffjLj768ELj1ELj4ELj1ELj16ENS_18Kernel_traits_baseILj768EfffffjLj128EEEEELb1ELb0ELb0ELb0EEEvNS_9FwdParamsE,"",@"SHT_CUDA_INFO"
	.sectionflags	@""
	.align	4


	//----- nvinfo : EIATTR_CUDA_API_VERSION
	.align		4
        /*0000*/ 	.byte	0x04, 0x37
        /*0002*/ 	.short	(.L_3782 - .L_3781)
.L_3781:
        /*0004*/ 	.word	0x00000082


	//----- nvinfo : EIATTR_KPARAM_INFO
	.align		4
.L_3782:
        /*0008*/ 	.byte	0x04, 0x17
        /*000a*/ 	.short	(.L_3784 - .L_3783)
.L_3783:
        /*000c*/ 	.word	0x00000000
        /*0010*/ 	.short	0x0000
        /*0012*/ 	.short	0x0000
        /*0014*/ 	.byte	0x00, 0xf0, 0xa1, 0x03


	//----- nvinfo : EIATTR_SPARSE_MMA_MASK
	.align		4
.L_3784:
        /*0018*/ 	.byte	0x03, 0x50
        /*001a*/ 	.short	0x0000


	//----- nvinfo : EIATTR_MAXREG_COUNT
	.align		4
        /*001c*/ 	.byte	0x03, 0x1b
        /*001e*/ 	.short	0x00ff


	//----- nvinfo : EIATTR_MERCURY_ISA_VERSION
	.align		4
        /*0020*/ 	.byte	0x03, 0x5f
        /*0022*/ 	.short	0x0101


	//----- nvinfo : EIATTR_COOP_GROUP_MASK_REGIDS
	.align		4
        /*0024*/ 	.byte	0x04, 0x29
        /*0026*/ 	.short	(.L_3786 - .L_3785)


	//   ....[0]....
.L_3785:
        /*0028*/ 	.word	0xffffffff


	//   ....[1]....
        /*002c*/ 	.word	0xffffffff


	//   ....[2]....
        /*0030*/ 	.word	0xffffffff


	//   ....[3]....
        /*0034*/ 	.word	0xffffffff


	//   ....[4]....
        /*0038*/ 	.word	0xffffffff


	//   ....[5]....
        /*003c*/ 	.word	0xffffffff


	//   ....[6]....
        /*0040*/ 	.word	0xffffffff


	//   ....[7]....
        /*0044*/ 	.word	0xffffffff


	//   ....[8]....
        /*0048*/ 	.word	0xffffffff


	//   ....[9]....
        /*004c*/ 	.word	0xffffffff


	//   ....[10]....
        /*0050*/ 	.word	0x0500005e


	//   ....[11]....
        /*0054*/ 	.word	0x0500005e


	//   ....[12]....
        /*0058*/ 	.word	0x0500005e


	//   ....[13]....
        /*005c*/ 	.word	0x0500005e


	//   ....[14]....
        /*0060*/ 	.word	0x0500005e


	//   ....[15]....
        /*0064*/ 	.word	0x0500005e


	//   ....[16]....
        /*0068*/ 	.word	0x0500005e


	//   ....[17]....
        /*006c*/ 	.word	0x0500005e


	//   ....[18]....
        /*0070*/ 	.word	0x0500005e


	//   ....[19]....
        /*0074*/ 	.word	0x0500005e


	//----- nvinfo : EIATTR_COOP_GROUP_INSTR_OFFSETS
	.align		4
.L_3786:
        /*0078*/ 	.byte	0x04, 0x28
        /*007a*/ 	.short	(.L_3788 - .L_3787)


	//   ....[0]....
.L_3787:
        /*007c*/ 	.word	0x00010a20


	//   ....[1]....
        /*0080*/ 	.word	0x00010a60


	//   ....[2]....
        /*0084*/ 	.word	0x00010a80


	//   ....[3]....
        /*0088*/ 	.word	0x00010aa0


	//   ....[4]....
        /*008c*/ 	.word	0x00010ac0


	//   ....[5]....
        /*0090*/ 	.word	0x00010e00


	//   ....[6]....
        /*0094*/ 	.word	0x00010e20


	//   ....[7]....
        /*0098*/ 	.word	0x00010e40


	//   ....[8]....
        /*009c*/ 	.word	0x00010e60


	//   ....[9]....
        /*00a0*/ 	.word	0x00010e80


	//   ....[10]....
        /*00a4*/ 	.word	0x00011790


	//   ....[11]....
        /*00a8*/ 	.word	0x00011840


	//   ....[12]....
        /*00ac*/ 	.word	0x000118b0


	//   ....[13]....
        /*00b0*/ 	.word	0x00011920


	//   ....[14]....
        /*00b4*/ 	.word	0x00011990


	//   ....[15]....
        /*00b8*/ 	.word	0x00011d20


	//   ....[16]....
        /*00bc*/ 	.word	0x00011d90


	//   ....[17]....
        /*00c0*/ 	.word	0x00011e00


	//   ....[18]....
        /*00c4*/ 	.word	0x00011e70


	//   ....[19]....
        /*00c8*/ 	.word	0x00011ee0


	//----- nvinfo : EIATTR_VRC_CTA_INIT_COUNT
	.align		4
.L_3788:
        /*00cc*/ 	.byte	0x02, 0x4a
	.zero		1
	.zero		1


	//----- nvinfo : EIATTR_EXIT_INSTR_OFFSETS
	.align		4
        /*00d0*/ 	.byte	0x04, 0x1c
        /*00d2*/ 	.short	(.L_3790 - .L_3789)


	//   ....[0]....
.L_3789:
        /*00d4*/ 	.word	0x00000950


	//   ....[1]....
        /*00d8*/ 	.word	0x00011720


	//----- nvinfo : EIATTR_INDIRECT_BRANCH_TARGETS
	.align		4
.L_3790:
        /*00dc*/ 	.byte	0x04, 0x34
        /*00de*/ 	.short	(.L_3792 - .L_3791)


	//   ....[0]....
.L_3791:
        /*00e0*/ 	.word	.L_x_28686@srel
        /*00e4*/ 	.short	0x0
        /*00e6*/ 	.short	0x0
        /*00e8*/ 	.word	0x3
        /*00ec*/ 	.word	.L_x_28687@srel
        /*00f0*/ 	.word	.L_x_28688@srel
        /*00f4*/ 	.word	.L_x_28689@srel


	//----- nvinfo : EIATTR_MAX_THREADS
	.align		4
.L_3792:
        /*00f8*/ 	.byte	0x04, 0x05
        /*00fa*/ 	.short	(.L_3794 - .L_3793)
.L_3793:
        /*00fc*/ 	.word	0x00000080
        /*0100*/ 	.word	0x00000001
        /*0104*/ 	.word	0x00000001


	//----- nvinfo : EIATTR_CRS_STACK_SIZE
	.align		4
.L_3794:
        /*0108*/ 	.byte	0x04, 0x1e
        /*010a*/ 	.short	(.L_3796 - .L_3795)
.L_3795:
        /*010c*/ 	.word	0x00000000


	//----- nvinfo : EIATTR_CBANK_PARAM_SIZE
	.align		4
.L_3796:
        /*0110*/ 	.byte	0x03, 0x19
        /*0112*/ 	.short	0x00e8


	//----- nvinfo : EIATTR_PARAM_CBANK
	.align		4
        /*0114*/ 	.byte	0x04, 0x0a
        /*0116*/ 	.short	(.L_3798 - .L_3797)
	.align		4
.L_3797:
        /*0118*/ 	.word	index@(.nv.constant0._ZN10layer_norm13ln_fwd_kernelINS_13Kernel_traitsIfffffjLj768ELj1ELj4ELj1ELj16ENS_18Kernel_traits_baseILj768EfffffjLj128EEEEELb1ELb0ELb0ELb0EEEvNS_9FwdParamsE)
        /*011c*/ 	.short	0x0380
        /*011e*/ 	.short	0x00e8


	//----- nvinfo : EIATTR_SW_WAR
	.align		4
.L_3798:
        /*0120*/ 	.byte	0x04, 0x36
        /*0122*/ 	.short	(.L_3800 - .L_3799)
.L_3799:
        /*0124*/ 	.word	0x00000008
.L_3800:


//--------------------- .nv.info._ZN10layer_norm13ln_fwd_kernelINS_13Kernel_traitsIfffffjLj768ELj1ELj4ELj1ELj16ENS_18Kernel_traits_baseILj768EfffffjLj128EEEEELb1ELb0ELb0ELb1EEEvNS_9FwdParamsE --------------------------
	.section	.nv.info._ZN10layer_norm13ln_fwd_kernelINS_13Kernel_traitsIfffffjLj768ELj1ELj4ELj1ELj16ENS_18Kernel_traits_baseILj768EfffffjLj128EEEEELb1ELb0ELb0ELb1EEEvNS_9FwdParamsE,"",@"SHT_CUDA_INFO"
	.sectionflags	@""
	.align	4


	//----- nvinfo : EIATTR_CUDA_API_VERSION
	.align		4
        /*0000*/ 	.byte	0x04, 0x37
        /*0002*/ 	.short	(.L_3802 - .L_3801)
.L_3801:
        /*0004*/ 	.word	0x00000082


	//----- nvinfo : EIATTR_KPARAM_INFO
	.align		4
.L_3802:
        /*0008*/ 	.byte	0x04, 0x17
        /*000a*/ 	.short	(.L_3804 - .L_3803)
.L_3803:
        /*000c*/ 	.word	0x00000000
        /*0010*/ 	.short	0x0000
        /*0012*/ 	.short	0x0000
        /*0014*/ 	.byte	0x00, 0xf0, 0xa1, 0x03


	//----- nvinfo : EIATTR_SPARSE_MMA_MASK
	.align		4
.L_3804:
        /*0018*/ 	.byte	0x03, 0x50
        /*001a*/ 	.short	0x0000


	//----- nvinfo : EIATTR_MAXREG_COUNT
	.align		4
        /*001c*/ 	.byte	0x03, 0x1b
        /*001e*/ 	.short	0x00ff


	//----- nvinfo : EIATTR_MERCURY_ISA_VERSION
	.align		4
        /*0020*/ 	.byte	0x03, 0x5f
        /*0022*/ 	.short	0x0101


	//----- nvinfo : EIATTR_COOP_GROUP_MASK_REGIDS
	.align		4
        /*0024*/ 	.byte	0x04, 0x29
        /*0026*/ 	.short	(.L_3806 - .L_3805)


	//   ....[0]....
.L_3805:
        /*0028*/ 	.word	0xffffffff


	//   ....[1]....
        /*002c*/ 	.word	0xffffffff


	//   ....[2]....
        /*0030*/ 	.word	0xffffffff


	//   ....[3]....
        /*0034*/ 	.word	0xffffffff


	//   ....[4]....
        /*0038*/ 	.word	0xffffffff


	//   ....[5]....
        /*003c*/ 	.word	0xffffffff


	//   ....[6]....
        /*0040*/ 	.word	0xffffffff


	//   ....[7]....
        /*0044*/ 	.word	0xffffffff


	//   ....[8]....
        /*0048*/ 	.word	0xffffffff


	//   ....[9]....
        /*004c*/ 	.word	0xffffffff


	//   ....[10]....
        /*0050*/ 	.word	0x0500005d


	//   ....[11]....
        /*0054*/ 	.word	0x0500005d


	//   ....[12]....
        /*0058*/ 	.word	0x0500005d


	//   ....[13]....
        /*005c*/ 	.word	0x0500005d


	//   ....[14]....
        /*0060*/ 	.word	0x0500005d


	//   ....[15]....
        /*0064*/ 	.word	0x0500005d


	//   ....[16]....
        /*0068*/ 	.word	0x0500005d


	//   ....[17]....
        /*006c*/ 	.word	0x0500005d


	//   ....[18]....
        /*0070*/ 	.word	0x0500005d


	//   ....[19]....
        /*0074*/ 	.word	0x0500005d


	//----- nvinfo : EIATTR_COOP_GROUP_INSTR_OFFSETS
	.align		4
.L_3806:
        /*0078*/ 	.byte	0x04, 0x28
        /*007a*/ 	.short	(.L_3808 - .L_3807)


	//   ....[0]....
.L_3807:
        /*007c*/ 	.word	0x0000ff20


	//   ....[1]....
        /*0080*/ 	.word	0x0000ff40


	//   ....[2]....
        /*0084*/ 	.word	0x0000ff60


	//   ....[3]....
        /*0088*/ 	.word	0x0000ff90


	//   ....[4]....
        /*008c*/ 	.word	0x0000ffb0


	//   ....[5]....
        /*0090*/ 	.word	0x000102e0


	//   ....[6]....
        /*0094*/ 	.word	0x00010300


	//   ....[7]....
        /*0098*/ 	.word	0x00010320


	//   ....[8]....
        /*009c*/ 	.word	0x00010340


	//   ....[9]....
        /*00a0*/ 	.word	0x00010360


	//   ....[10]....
        /*00a4*/ 	.word	0x00010a60


	//   ....[11]....
        /*00a8*/ 	.word	0x00010b00


	//   ....[12]....
        /*00ac*/ 	.word	0x00010b70


	//   ....[13]....
        /*00b0*/ 	.word	0x00010bf0


	//   ....[14]....
        /*00b4*/ 	.word	0x00010c60


	//   ....[15]....
        /*00b8*/ 	.word	0x00010fe0


	//   ....[16]....
        /*00bc*/ 	.word	0x00011050


	//   ....[17]....
        /*00c0*/ 	.word	0x000110c0


	//   ....[18]....
        /*00c4*/ 	.word	0x00011130


	//   ....[19]....
        /*00c8*/ 	.word	0x000111a0


	//----- nvinfo : EIATTR_VRC_CTA_INIT_COUNT
	.align		4
.L_3808:
        /*00cc*/ 	.byte	0x02, 0x4a
	.zero		1
	.zero		1


	//----- nvinfo : EIATTR_EXIT_INSTR_OFFSETS
	.align		4
        /*00d0*/ 	.byte	0x04, 0x1c
        /*00d2*/ 	.short	(.L_3810 - .L_3809)


	//   ....[0]....
.L_3809:
        /*00d4*/ 	.word	0x00000580


	//   ....[1]....
        /*00d8*/ 	.word	0x000109f0


	//----- nvinfo : EIATTR_INDIRECT_BRANCH_TARGETS
	.align		4
.L_3810:
        /*00dc*/ 	.byte	0x04, 0x34
        /*00de*/ 	.short	(.L_3812 - .L_3811)


	//   ....[0]....
.L_3811:
        /*00e0*/ 	.word	.L_x_28690@srel
        /*00e4*/ 	.short	0x0
        /*00e6*/ 	.short	0x0
        /*00e8*/ 	.word	0x3
        /*00ec*/ 	.word	.L_x_28691@srel
        /*00f0*/ 	.word	.L_x_28692@srel
        /*00f4*/ 	.word	.L_x_28693@srel


	//----- nvinfo : EIATTR_MAX_THREADS
	.align		4
.L_3812:
        /*00f8*/ 	.byte	0x04, 0x05
        /*00fa*/ 	.short	(.L_3814 - .L_3813)
.L_3813:
        /*00fc*/ 	.word	0x00000080
        /*0100*/ 	.word	0x00000001
        /*0104*/ 	.word	0x00000001


	//----- nvinfo : EIATTR_CRS_STACK_SIZE
	.align		4
.L_3814:
        /*0108*/ 	.byte	0x04, 0x1e
        /*010a*/ 	.short	(.L_3816 - .L_3815)
.L_3815:
        /*010c*/ 	.word	0x00000000


	//----- nvinfo : EIATTR_CBANK_PARAM_SIZE
	.align		4
.L_3816:
        /*0110*/ 	.byte	0x03, 0x19
        /*0112*/ 	.short	0x00e8


	//----- nvinfo : EIATTR_PARAM_CBANK
	.align		4
        /*0114*/ 	.byte	0x04, 0x0a
        /*0116*/ 	.short	(.L_3818 - .L_3817)
	.align		4
.L_3817:
        /*0118*/ 	.word	index@(.nv.constant0._ZN10layer_norm13ln_fwd_kernelINS_13Kernel_traitsIfffffjLj768ELj1ELj4ELj1ELj16ENS_18Kernel_traits_baseILj768EfffffjLj128EEEEELb1ELb0ELb0ELb1EEEvNS_9FwdParamsE)
        /*011c*/ 	.short	0x0380
        /*011e*/ 	.short	0x00e8


	//----- nvinfo : EIATTR_SW_WAR
	.align		4
.L_3818:
        /*0120*/ 	.byte	0x04, 0x36
        /*0122*/ 	.short	(.L_3820 - .L_3819)
.L_3819:
        /*0124*/ 	.word	0x00000008
.L_3820:


//--------------------- .nv.info._ZN10layer_norm13ln_fwd_kernelINS_13Kernel_traitsIfffffjLj768ELj1ELj4ELj1ELj16ENS_18Kernel_traits_baseILj768EfffffjLj128EEEEELb1ELb0ELb1ELb0EEEvNS_9FwdParamsE --------------------------
	.section	.nv.info._ZN10layer_norm13ln_fwd_kernelINS_13Kernel_traitsIfffffjLj768ELj1ELj4ELj1ELj16ENS_18Kernel_traits_baseILj768EfffffjLj128EEEEELb1ELb0ELb1ELb0EEEvNS_9FwdParamsE,"",@"SHT_CUDA_INFO"
	.sectionflags	@""
	.align	4


	//----- nvinfo : EIATTR_CUDA_API_VERSION
	.align		4
        /*0000*/ 	.byte	0x04, 0x37
        /*0002*/ 	.short	(.L_3822 - .L_3821)
.L_3821:
        /*0004*/ 	.word	0x00000082


	//----- nvinfo : EIATTR_KPARAM_INFO
	.align		4
.L_3822:
        /*0008*/ 	.byte	0x04, 0x17
        /*000a*/ 	.short	(.L_3824 - .L_3823)
.L_3823:
        /*000c*/ 	.word	0x00000000
        /*0010*/ 	.short	0x0000
        /*0012*/ 	.short	0x0000
        /*0014*/ 	.byte	0x00, 0xf0, 0xa1, 0x03


	//----- nvinfo : EIATTR_SPARSE_MMA_MASK
	.align		4
.L_3824:
        /*0018*/ 	.byte	0x03, 0x50
        /*001a*/ 	.short	0x0000


	//----- nvinfo : EIATTR_MAXREG_COUNT
	.align		4
        /*001c*/ 	.byte	0x03, 0x1b
        /*001e*/ 	.short	0x00ff


	//----- nvinfo : EIATTR_MERCURY_ISA_VERSION
	.align		4
        /*0020*/ 	.byte	0x03, 0x5f
        /*0022*/ 	.short	0x0101


	//----- nvinfo : EIATTR_COOP_GROUP_MASK_REGIDS
	.align		4
        /*0024*/ 	.byte	0x04, 0x29
        /*0026*/ 	.short	(.L_3826 - .L_3825)


	//   ....[0]....
.L_3825:
        /*0028*/ 	.word	0xffffffff


	//   ....[1]....
        /*002c*/ 	.word	0xffffffff


	//   ....[2]....
        /*0030*/ 	.word	0xffffffff


	//   ....[3]....
        /*0034*/ 	.word	0xffffffff


	//   ....[4]....
        /*0038*/ 	.word	0xffffffff


	//   ....[5]....
        /*003c*/ 	.word	0xffffffff


	//   ....[6]....
        /*0040*/ 	.word	0xffffffff


	//   ....[7]....
        /*0044*/ 	.word	0xffffffff


	//   ....[8]....
        /*0048*/ 	.word	0xffffffff


	//   ....[9]....
        /*004c*/ 	.word	0xffffffff


	//   ....[10]....
        /*0050*/ 	.word	0x05000068


	//   ....[11]....
        /*0054*/ 	.word	0x05000068


	//   ....[12]....
        /*0058*/ 	.word	0x05000068


	//   ....[13]....
        /*005c*/ 	.word	0x05000068


	//   ....[14]....
        /*0060*/ 	.word	0x05000068


	//   ....[15]....
        /*0064*/ 	.word	0x05000068


	//   ....[16]....
        /*0068*/ 	.word	0x05000068


	//   ....[17]....
        /*006c*/ 	.word	0x05000068


	//   ....[18]....
        /*0070*/ 	.word	0x05000068


	//   ....[19]....
        /*0074*/ 	.word	0x05000068


	//----- nvinfo : EIATTR_COOP_GROUP_INSTR_OFFSETS
	.align		4
.L_3826:
        /*0078*/ 	.byte	0x04, 0x28
        /*007a*/ 	.short	(.L_3828 - .L_3827)


	//   ....[0]....
.L_3827:
        /*007c*/ 	.word	0x00011f60


	//   ....[1]....
        /*0080*/ 	.word	0x00011f90


	//   ....[2]....
        /*0084*/ 	.word	0x00011fb0


	//   ....[3]....
        /*0088*/ 	.word	0x00011fe0


	//   ....[4]....
        /*008c*/ 	.word	0x00012000


	//   ....[5]....
        /*0090*/ 	.word	0x00012340


	//   ....[6]....
        /*0094*/ 	.word	0x00012360


	//   ....[7]....
        /*0098*/ 	.word	0x00012380


	//   ....[8]....
        /*009c*/ 	.word	0x000123a0


	//   ....[9]....
        /*00a0*/ 	.word	0x000123c0


	//   ....[10]....
        /*00a4*/ 	.word	0x00012d40


	//   ....[11]....
        /*00a8*/ 	.word	0x00012de0


	//   ....[12]....
        /*00ac*/ 	.word	0x00012e50


	//   ....[13]....
        /*00b0*/ 	.word	0x00012ed0


	//   ....[14]....
        /*00b4*/ 	.word	0x00012f40


	//   ....[15]....
        /*00b8*/ 	.word	0x000132d0


	//   ....[16]....
        /*00bc*/ 	.word	0x00013340


	//   ....[17]....
        /*00c0*/ 	.word	0x000133b0


	//   ....[18]....
        /*00c4*/ 	.word	0x00013420


	//   ....[19]....
        /*00c8*/ 	.word	0x00013490


	//----- nvinfo : EIATTR_VRC_CTA_INIT_COUNT
	.align		4
.L_3828:
        /*00cc*/ 	.byte	0x02, 0x4a
	.zero		1
	.zero		1


	//----- nvinfo : EIATTR_EXIT_INSTR_OFFSETS
	.align		4
        /*00d0*/ 	.byte	0x04, 0x1c
        /*00d2*/ 	.short	(.L_3830 - .L_3829)


	//   ....[0]....
.L_3829:
        /*00d4*/ 	.word	0x00000970


	//   ....[1]....
        /*00d8*/ 	.word	0x00012cd0


	//----- nvinfo : EIATTR_MAX_THREADS
	.align		4
.L_3830:
        /*00dc*/ 	.byte	0x04, 0x05
        /*00de*/ 	.short	(.L_3832 - .L_3831)
.L_3831:
        /*00e0*/ 	.word	0x00000080
        /*00e4*/ 	.word	0x00000001
        /*00e8*/ 	.word	0x00000001


	//----- nvinfo : EIATTR_CRS_STACK_SIZE
	.align		4
.L_3832:
        /*00ec*/ 	.byte	0x04, 0x1e
        /*00ee*/ 	.short	(.L_3834 - .L_3833)
.L_3833:
        /*00f0*/ 	.word	0x00000000


	//----- nvinfo : EIATTR_CBANK_PARAM_SIZE
	.align		4
.L_3834:
        /*00f4*/ 	.byte	0x03, 0x19
        /*00f6*/ 	.short	0x00e8


	//----- nvinfo : EIATTR_PARAM_CBANK
	.align		4
        /*00f8*/ 	.byte	0x04, 0x0a
        /*00fa*/ 	.short	(.L_3836 - .L_3835)
	.align		4
.L_3835:
        /*00fc*/ 	.word	index@(.nv.constant0._ZN10layer_norm13ln_fwd_kernelINS_13Kernel_traitsIfffffjLj768ELj1ELj4ELj1ELj16ENS_18Kernel_traits_baseILj768EfffffjLj128EEEEELb1ELb0ELb1ELb0EEEvNS_9FwdParamsE)
        /*0100*/ 	.short	0x0380
        /*0102*/ 	.short	0x00e8


	//----- nvinfo : EIATTR_SW_WAR
	.align		4
.L_3836:
        /*0104*/ 	.byte	0x04, 0x36
        /*0106*/ 	.short	(.L_3838 - .L_3837)
.L_3837:
        /*0108*/ 	.word	0x00000008
.L_3838:


//--------------------- .nv.info._ZN10layer_norm13ln_fwd_kernelINS_13Kernel_traitsIfffffjLj768ELj1ELj4ELj1ELj16ENS_18Kernel_traits_baseILj768EfffffjLj128EEEEELb1ELb0ELb1ELb1EEEvNS_9FwdParamsE --------------------------
	.section	.nv.info._ZN10layer_norm13ln_fwd_kernelINS_13Kernel_traitsIfffffjLj768ELj1ELj4ELj1ELj16ENS_18Kernel_traits_baseILj768EfffffjLj128EEEEELb1ELb0ELb1ELb1EEEvNS_9FwdParamsE,"",@"SHT_CUDA_INFO"
	.sectionflags	@""
	.align	4


	//----- nvinfo : EIATTR_CUDA_API_VERSION
	.align		4
        /*0000*/ 	.byte	0x04, 0x37
        /*0002*/ 	.short	(.L_3840 - .L_3839)
.L_3839:
        /*0004*/ 	.word	0x00000082


	//----- nvinfo : EIATTR_KPARAM_INFO
	.align		4
.L_3840:
        /*0008*/ 	.byte	0x04, 0x17
        /*000a*/ 	.short	(.L_3842 - .L_3841)
.L_3841:
        /*000c*/ 	.word	0x00000000
        /*0010*/ 	.short	0x0000
        /*0012*/ 	.short	0x0000
        /*0014*/ 	.byte	0x00, 0xf0, 0xa1, 0x03


	//----- nvinfo : EIATTR_SPARSE_MMA_MASK
	.align		4
.L_3842:
        /*0018*/ 	.byte	0x03, 0x50
        /*001a*/ 	.short	0x0000


	//----- nvinfo : EIATTR_MAXREG_COUNT
	.align		4
        /*001c*/ 	.byte	0x03, 0x1b
        /*001e*/ 	.short	0x00ff


	//----- nvinfo : EIATTR_MERCURY_ISA_VERSION
	.align		4
        /*0020*/ 	.byte	0x03, 0x5f
        /*0022*/ 	.short	0x0101


	//----- nvinfo : EIATTR_COOP_GROUP_MASK_REGIDS
	.align		4
        /*0024*/ 	.byte	0x04, 0x29
        /*0026*/ 	.short	(.L_3844 - .L_3843)


	//   ....[0]....
.L_3843:
        /*0028*/ 	.word	0xffffffff


	//   ....[1]....
        /*002c*/ 	.word	0xffffffff


	//   ....[2]....
        /*0030*/ 	.word	0xffffffff


	//   ....[3]....
        /*0034*/ 	.word	0xffffffff


	//   ....[4]....
        /*0038*/ 	.word	0xffffffff


	//   ....[5]....
        /*003c*/ 	.word	0xffffffff


	//   ....[6]....
        /*0040*/ 	.word	0xffffffff


	//   ....[7]....
        /*0044*/ 	.word	0xffffffff


	//   ....[8]....
        /*0048*/ 	.word	0xffffffff


	//   ....[9]....
        /*004c*/ 	.word	0xffffffff


	//   ....[10]....
        /*0050*/ 	.word	0x05000067


	//   ....[11]....
        /*0054*/ 	.word	0x05000067


	//   ....[12]....
        /*0058*/ 	.word	0x05000067


	//   ....[13]....
        /*005c*/ 	.word	0x05000067


	//   ....[14]....
        /*0060*/ 	.word	0x05000067


	//   ....[15]....
        /*0064*/ 	.word	0x05000067


	//   ....[16]....
        /*0068*/ 	.word	0x05000067


	//   ....[17]....
        /*006c*/ 	.word	0x05000067


	//   ....[18]....
        /*0070*/ 	.word	0x05000067


	//   ....[19]....
        /*0074*/ 	.word	0x05000067


	//----- nvinfo : EIATTR_COOP_GROUP_INSTR_OFFSETS
	.align		4
.L_3844:
        /*0078*/ 	.byte	0x04, 0x28
        /*007a*/ 	.short	(.L_3846 - .L_3845)


	//   ....[0]....
.L_3845:
        /*007c*/ 	.word	0x00011a70


	//   ....[1]....
        /*0080*/ 	.word	0x00011a90


	//   ....[2]....
        /*0084*/ 	.word	0x00011ab0


	//   ....[3]....
        /*0088*/ 	.word	0x00011ad0


	//   ....[4]....
        /*008c*/ 	.word	0x00011b00


	//   ....[5]....
        /*0090*/ 	.word	0x00011e30


	//   ....[6]....
        /*0094*/ 	.word	0x00011e50


	//   ....[7]....
        /*0098*/ 	.word	0x00011e70


	//   ....[8]....
        /*009c*/ 	.word	0x00011e90


	//   ....[9]....
        /*00a0*/ 	.word	0x00011eb0


	//   ....[10]....
        /*00a4*/ 	.word	0x000126a0


	//   ....[11]....
        /*00a8*/ 	.word	0x00012740


	//   ....[12]....
        /*00ac*/ 	.word	0x000127b0


	//   ....[13]....
        /*00b0*/ 	.word	0x00012820


	//   ....[14]....
        /*00b4*/ 	.word	0x000128a0


	//   ....[15]....
        /*00b8*/ 	.word	0x00012c20


	//   ....[16]....
        /*00bc*/ 	.word	0x00012c90


	//   ....[17]....
        /*00c0*/ 	.word	0x00012d00


	//   ....[18]....
        /*00c4*/ 	.word	0x00012d70


	//   ....[19]....
        /*00c8*/ 	.word	0x00012de0


	//----- nvinfo : EIATTR_VRC_CTA_INIT_COUNT
	.align		4
.L_3846:
        /*00cc*/ 	.byte	0x02, 0x4a
	.zero		1
	.zero		1


	//----- nvinfo : EIATTR_EXIT_INSTR_OFFSETS
	.align		4
        /*00d0*/ 	.byte	0x04, 0x1c
        /*00d2*/ 	.short	(.L_3848 - .L_3847)


	//   ....[0]....
.L_3847:
        /*00d4*/ 	.word	0x00000580


	//   ....[1]....
        /*00d8*/ 	.word	0x00012630


	//----- nvinfo : EIATTR_MAX_THREADS
	.align		4
.L_3848:
        /*00dc*/ 	.byte	0x04, 0x05
        /*00de*/ 	.short	(.L_3850 - .L_3849)
.L_3849:
        /*00e0*/ 	.word	0x00000080
        /*00e4*/ 	.word	0x00000001
        /*00e8*/ 	.word	0x00000001


	//----- nvinfo : EIATTR_CRS_STACK_SIZE
	.align		4
.L_3850:
        /*00ec*/ 	.byte	0x04, 0x1e
        /*00ee*/ 	.short	(.L_3852 - .L_3851)
.L_3851:
        /*00f0*/ 	.word	0x00000000


	//----- nvinfo : EIATTR_CBANK_PARAM_SIZE
	.align		4
.L_3852:
        /*00f4*/ 	.byte	0x03, 0x19
        /*00f6*/ 	.short	0x00e8


	//----- nvinfo : EIATTR_PARAM_CBANK
	.align		4
        /*00f8*/ 	.byte	0x04, 0x0a
        /*00fa*/ 	.short	(.L_3854 - .L_3853)
	.align		4
.L_3853:
        /*00fc*/ 	.word	index@(.nv.constant0._ZN10layer_norm13ln_fwd_kernelINS_13Kernel_traitsIfffffjLj768ELj1ELj4ELj1ELj16ENS_18Kernel_traits_baseILj768EfffffjLj128EEEEELb1ELb0ELb1ELb1EEEvNS_9FwdParamsE)
        /*0100*/ 	.short	0x0380
        /*0102*/ 	.short	0x00e8


	//----- nvinfo : EIATTR_SW_WAR
	.align		4
.L_3854:
        /*0104*/ 	.byte	0x04, 0x36
        /*0106*/ 	.short	(.L_3856 - .L_3855)
.L_3855:
        /*0108*/ 	.word	0x00000008
.L_3856:


//--------------------- .nv.info._ZN10layer_norm13ln_fwd_kernelINS_13Kernel_traitsIfffffjLj768ELj1ELj4ELj1ELj16ENS_18Kernel_traits_baseILj768EfffffjLj128EEEEELb1ELb1ELb0ELb0EEEvNS_9FwdParamsE --------------------------
	.section	.nv.info._ZN10layer_norm13ln_fwd_kernelINS_13Kernel_traitsIfffffjLj768ELj1ELj4ELj1ELj16ENS_18Kernel_traits_baseILj768EfffffjLj128EEEEELb1ELb1ELb0ELb0EEEvNS_9FwdParamsE,"",@"SHT_CUDA_INFO"
	.sectionflags	@""
	.align	4


	//----- nvinfo : EIATTR_CUDA_API_VERSION
	.align		4
        /*0000*/ 	.byte	0x04, 0x37
        /*0002*/ 	.short	(.L_3858 - .L_3857)
.L_3857:
        /*0004*/ 	.word	0x00000082


	//----- nvinfo : EIATTR_KPARAM_INFO
	.align		4
.L_3858:
        /*0008*/ 	.byte	0x04, 0x17
        /*000a*/ 	.short	(.L_3860 - .L_3859)
.L_3859:
        /*000c*/ 	.word	0x00000000
        /*0010*/ 	.short	0x0000
        /*0012*/ 	.short	0x0000
        /*0014*/ 	.byte	0x00, 0xf0, 0xa1, 0x03


	//----- nvinfo : EIATTR_SPARSE_MMA_MASK
	.align		4
.L_3860:
        /*0018*/ 	.byte	0x03, 0x50
        /*001a*/ 	.short	0x0000


	//----- nvinfo : EIATTR_MAXREG_COUNT
	.align		4
        /*001c*/ 	.byte	0x03, 0x1b
        /*001e*/ 	.short	0x00ff


	//----- nvinfo : EIATTR_MERCURY_ISA_VERSION
	.align		4
        /*0020*/ 	.byte	0x03, 0x5f
        /*0022*/ 	.short	0x0101


	//----- nvinfo : EIATTR_COOP_GROUP_MASK_REGIDS
	.align		4
        /*0024*/ 	.byte	0x04, 0x29
        /*0026*/ 	.short	(.L_3862 - .L_3861)


	//   ....[0]....
.L_3861:
        /*0028*/ 	.word	0xffffffff


	//   ....[1]....
        /*002c*/ 	.word	0xffffffff


	//   ....[2]....
        /*0030*/ 	.word	0xffffffff


	//   ....[3]....
        /*0034*/ 	.word	0xffffffff


	//   ....[4]....
        /*0038*/ 	.word	0xffffffff


	//   ....[5]....
        /*003c*/ 	.word	0xffffffff


	//   ....[6]....
        /*0040*/ 	.word	0xffffffff


	//   ....[7]....
        /*0044*/ 	.word	0xffffffff


	//   ....[8]....
        /*0048*/ 	.word	0xffffffff


	//   ....[9]....
        /*004c*/ 	.word	0xffffffff


	//   ....[10]....
        /*0050*/ 	.word	0x0500006f


	//   ....[11]....
        /*0054*/ 	.word	0x0500006f


	//   ....[12]....
        /*0058*/ 	.word	0x0500006f


	//   ....[13]....
        /*005c*/ 	.word	0x0500006f


	//   ....[14]....
        /*0060*/ 	.word	0x0500006f


	//   ....[15]....
        /*0064*/ 	.word	0x0500006f


	//   ....[16]....
        /*0068*/ 	.word	0x0500006f


	//   ....[17]....
        /*006c*/ 	.word	0x0500006f


	//   ....[18]....
        /*0070*/ 	.word	0x0500006f


	//   ....[19]....
        /*0074*/ 	.word	0x0500006f


	//----- nvinfo : EIATTR_COOP_GROUP_INSTR_OFFSETS
	.align		4
.L_3862:
        /*0078*/ 	.byte	0x04, 0x28
        /*007a*/ 	.short	(.L_3864 - .L_3863)


	//   ....[0]....
.L_3863:
        /*007c*/ 	.word	0x00010bd0


	//   ....[1]....
        /*0080*/ 	.word	0x00010c10


	//   ....[2]....
        /*0084*/ 	.word	0x00010c30


	//   ....[3]....
        /*0088*/ 	.word	0x00010c50


	//   ....[4]....
        /*008c*/ 	.word	0x00010c70


	//   ....[5]....
        /*0090*/ 	.word	0x00010fb0


	//   ....[6]....
        /*0094*/ 	.word	0x00010fd0


	//   ....[7]....
        /*0098*/ 	.word	0x00010ff0


	//   ....[8]....
        /*009c*/ 	.word	0x00011010


	//   ....[9]....
        /*00a0*/ 	.word	0x00011030


	//   ....[10]....
        /*00a4*/ 	.word	0x00011950


	//   ....[11]....
        /*00a8*/ 	.word	0x000119e0


	//   ....[12]....
        /*00ac*/ 	.word	0x00011a40


	//   ....[13]....
        /*00b0*/ 	.word	0x00011aa0


	//   ....[14]....
        /*00b4*/ 	.word	0x00011b00


	//   ....[15]....
        /*00b8*/ 	.word	0x00011ea0


	//   ....[16]....
        /*00bc*/ 	.word	0x00011f00


	//   ....[17]....
        /*00c0*/ 	.word	0x00011f50


	//   ....[18]....
        /*00c4*/ 	.word	0x00011fb0


	//   ....[19]....
        /*00c8*/ 	.word	0x00012010


	//----- nvinfo : EIATTR_VRC_CTA_INIT_COUNT
	.align		4
.L_3864:
        /*00cc*/ 	.byte	0x02, 0x4a
	.zero		1
	.zero		1


	//----- nvinfo : EIATTR_EXIT_INSTR_OFFSETS
	.align		4
        /*00d0*/ 	.byte	0x04, 0x1c
        /*00d2*/ 	.short	(.L_3866 - .L_3865)


	//   ....[0]....
.L_3865:
        /*00d4*/ 	.word	0x00000bb0


	//   ....[1]....
        /*00d8*/ 	.word	0x000118e0


	//----- nvinfo : EIATTR_INDIRECT_BRANCH_TARGETS
	.align		4
.L_3866:
        /*00dc*/ 	.byte	0x04, 0x34
        /*00de*/ 	.short	(.L_3868 - .L_3867)


	//   ....[0]....
.L_3867:
        /*00e0*/ 	.word	.L_x_28694@srel
        /*00e4*/ 	.short	0x0
        /*00e6*/ 	.short	0x0
        /*00e8*/ 	.word	0x3
        /*00ec*/ 	.word	.L_x_28695@srel
        /*00f0*/ 	.word	.L_x_28696@srel
        /*00f4*/ 	.word	.L_x_28697@srel


	//----- nvinfo : EIATTR_MAX_THREADS
	.align		4
.L_3868:
        /*00f8*/ 	.byte	0x04, 0x05
        /*00fa*/ 	.short	(.L_3870 - .L_3869)
.L_3869:
        /*00fc*/ 	.word	0x00000080
        /*0100*/ 	.word	0x00000001
        /*0104*/ 	.word	0x00000001


	//----- nvinfo : EIATTR_CRS_STACK_SIZE
	.align		4
.L_3870:
        /*0108*/ 	.byte	0x04, 0x1e
        /*010a*/ 	.short	(.L_3872 - .L_3871)
.L_3871:
        /*010c*/ 	.word	0x00000000


	//----- nvinfo : EIATTR_CBANK_PARAM_SIZE
	.align		4
.L_3872:
        /*0110*/ 	.byte	0x03, 0x19
        /*0112*/ 	.short	0x00e8


	//----- nvinfo : EIATTR_PARAM_CBANK
	.align		4
        /*0114*/ 	.byte	0x04, 0x0a
        /*0116*/ 	.short	(.L_3874 - .L_3873)
	.align		4
.L_3873:
        /*0118*/ 	.word	index@(.nv.constant0._ZN10layer_norm13ln_fwd_kernelINS_13Kernel_traitsIfffffjLj768ELj1ELj4ELj1ELj16ENS_18Kernel_traits_baseILj768EfffffjLj128EEEEELb1ELb1ELb0ELb0EEEvNS_9FwdParamsE)
        /*011c*/ 	.short	0x0380
        /*011e*/ 	.short	0x00e8


	//----- nvinfo : EIATTR_SW_WAR
	.align		4
.L_3874:
        /*0120*/ 	.byte	0x04, 0x36
        /*0122*/ 	.short	(.L_3876 - .L_3875)
.L_3875:
        /*0124*/ 	.word	0x00000008
.L_3876:


//--------------------- .nv.info._ZN10layer_norm13ln_fwd_kernelINS_13Kernel_traitsIfffffjLj768ELj1ELj4ELj1ELj16ENS_18Kernel_traits_baseILj768EfffffjLj128EEEEELb1ELb1ELb0ELb1EEEvNS_9FwdParamsE --------------------------
	.section	.nv.info._ZN10layer_norm13ln_fwd_kernelINS_13Kernel_traitsIfffffjLj768ELj1ELj4ELj1ELj16ENS_18Kernel_traits_baseILj768EfffffjLj128EEEEELb1ELb1ELb0ELb1EEEvNS_9FwdParamsE,"",@"SHT_CUDA_INFO"
	.sectionflags	@""
	.align	4


	//----- nvinfo : EIATTR_CUDA_API_VERSION
	.align		4
        /*0000*/ 	.byte	0x04, 0x37
        /*0002*/ 	.short	(.L_3878 - .L_3877)
.L_3877:
        /*0004*/ 	.word	0x00000082


	//----- nvinfo : EIATTR_KPARAM_INFO
	.align		4
.L_3878:
        /*0008*/ 	.byte	0x04, 0x17
        /*000a*/ 	.short	(.L_3880 - .L_3879)
.L_3879:
        /*000c*/ 	.word	0x00000000
        /*0010*/ 	.short	0x0000
        /*0012*/ 	.short	0x0000
        /*0014*/ 	.byte	0x00, 0xf0, 0xa1, 0x03


	//----- nvinfo : EIATTR_SPARSE_MMA_MASK
	.align		4
.L_3880:
        /*0018*/ 	.byte	0x03, 0x50
        /*001a*/ 	.short	0x0000


	//----- nvinfo : EIATTR_MAXREG_COUNT
	.align		4
        /*001c*/ 	.byte	0x03, 0x1b
        /*001e*/ 	.short	0x00ff


	//----- nvinfo : EIATTR_MERCURY_ISA_VERSION
	.align		4
        /*0020*/ 	.byte	0x03, 0x5f
        /*0022*/ 	.short	0x0101


	//----- nvinfo : EIATTR_COOP_GROUP_MASK_REGIDS
	.align		4
        /*0024*/ 	.byte	0x04, 0x29
        /*0026*/ 	.short	(.L_3882 - .L_3881)


	//   ....[0]....
.L_3881:
        /*0028*/ 	.word	0xffffffff


	//   ....[1]....
        /*002c*/ 	.word	0xffffffff


	//   ....[2]....
        /*0030*/ 	.word	0xffffffff


	//   ....[3]....
        /*0034*/ 	.word	0xffffffff


	//   ....[4]....
        /*0038*/ 	.word	0xffffffff


	//   ....[5]....
        /*003c*/ 	.word	0xffffffff


	//   ....[6]....
        /*0040*/ 	.word	0xffffffff


	//   ....[7]....
        /*0044*/ 	.word	0xffffffff


	//   ....[8]....
        /*0048*/ 	.word	0xffffffff


	//   ....[9]....
        /*004c*/ 	.word	0xffffffff


	//   ....[10]....
        /*0050*/ 	.word	0x0500007c


	//   ....[11]....
        /*0054*/ 	.word	0x0500007c


	//   ....[12]....
        /*0058*/ 	.word	0x0500007c


	//   ....[13]....
        /*005c*/ 	.word	0x0500007c


	//   ....[14]....
        /*0060*/ 	.word	0x0500007c


	//   ....[15]....
        /*0064*/ 	.word	0x0500007c


	//   ....[16]....
        /*0068*/ 	.word	0x0500007c


	//   ....[17]....
        /*006c*/ 	.word	0x0500007c


	//   ....[18]....
        /*0070*/ 	.word	0x0500007c


	//   ....[19]....
        /*0074*/ 	.word	0x0500007c


	//----- nvinfo : EIATTR_COOP_GROUP_INSTR_OFFSETS
	.align		4
.L_3882:
        /*0078*/ 	.byte	0x04, 0x28
        /*007a*/ 	.short	(.L_3884 - .L_3883)


	//   ....[0]....
.L_3883:
        /*007c*/ 	.word	0x00010420


	//   ....[1]....
        /*0080*/ 	.word	0x00010440


	//   ....[2]....
        /*0084*/ 	.word	0x00010460


	//   ....[3]....
        /*0088*/ 	.word	0x00010480


	//   ....[4]....
        /*008c*/ 	.word	0x000104b0


	//   ....[5]....
        /*0090*/ 	.word	0x000107e0


	//   ....[6]....
        /*0094*/ 	.word	0x00010800


	//   ....[7]....
        /*0098*/ 	.word	0x00010820


	//   ....[8]....
        /*009c*/ 	.word	0x00010840


	//   ....[9]....
        /*00a0*/ 	.word	0x00010860


	//   ....[10]....
        /*00a4*/ 	.word	0x00010f70


	//   ....[11]....
        /*00a8*/ 	.word	0x00011010


	//   ....[12]....
        /*00ac*/ 	.word	0x00011080


	//   ....[13]....
        /*00b0*/ 	.word	0x000110f0


	//   ....[14]....
        /*00b4*/ 	.word	0x00011170


	//   ....[15]....
        /*00b8*/ 	.word	0x000114f0


	//   ....[16]....
        /*00bc*/ 	.word	0x00011560


	//   ....[17]....
        /*00c0*/ 	.word	0x000115d0


	//   ....[18]....
        /*00c4*/ 	.word	0x00011640


	//   ....[19]....
        /*00c8*/ 	.word	0x000116b0


	//----- nvinfo : EIATTR_VRC_CTA_INIT_COUNT
	.align		4
.L_3884:
        /*00cc*/ 	.byte	0x02, 0x4a
	.zero		1
	.zero		1


	//----- nvinfo : EIATTR_EXIT_INSTR_OFFSETS
	.align		4
        /*00d0*/ 	.byte	0x04, 0x1c
        /*00d2*/ 	.short	(.L_3886 - .L_3885)


	//   ....[0]....
.L_3885:
        /*00d4*/ 	.word	0x00000670


	//   ....[1]....
        /*00d8*/ 	.word	0x00010f00


	//----- nvinfo : EIATTR_INDIRECT_BRANCH_TARGETS
	.align		4
.L_3886:
        /*00dc*/ 	.byte	0x04, 0x34
        /*00de*/ 	.short	(.L_3888 - .L_3887)


	//   ....[0]....
.L_3887:
        /*00e0*/ 	.word	.L_x_28698@srel
        /*00e4*/ 	.short	0x0
        /*00e6*/ 	.short	0x0
        /*00e8*/ 	.word	0x3
        /*00ec*/ 	.word	.L_x_28699@srel
        /*00f0*/ 	.word	.L_x_28700@srel
        /*00f4*/ 	.word	.L_x_28701@srel


	//----- nvinfo : EIATTR_MAX_THREADS
	.align		4
.L_3888:
        /*00f8*/ 	.byte	0x04, 0x05
        /*00fa*/ 	.short	(.L_3890 - .L_3889)
.L_3889:
        /*00fc*/ 	.word	0x00000080
        /*0100*/ 	.word	0x00000001
        /*0104*/ 	.word	0x00000001


	//----- nvinfo : EIATTR_CRS_STACK_SIZE
	.align		4
.L_3890:
        /*0108*/ 	.byte	0x04, 0x1e
        /*010a*/ 	.short	(.L_3892 - .L_3891)
.L_3891:
        /*010c*/ 	.word	0x00000000


	//----- nvinfo : EIATTR_CBANK_PARAM_SIZE
	.align		4
.L_3892:
        /*0110*/ 	.byte	0x03, 0x19
        /*0112*/ 	.short	0x00e8


	//----- nvinfo : EIATTR_PARAM_CBANK
	.align		4
        /*0114*/ 	.byte	0x04, 0x0a
        /*0116*/ 	.short	(.L_3894 - .L_3893)
	.align		4
.L_3893:
        /*0118*/ 	.word	index@(.nv.constant0._ZN10layer_norm13ln_fwd_kernelINS_13Kernel_traitsIfffffjLj768ELj1ELj4ELj1ELj16ENS_18Kernel_traits_baseILj768EfffffjLj128EEEEELb1ELb1ELb0ELb1EEEvNS_9FwdParamsE)
        /*011c*/ 	.short	0x0380
        /*011e*/ 	.short	0x00e8


	//----- nvinfo : EIATTR_SW_WAR
	.align		4
.L_3894:
        /*0120*/ 	.byte	0x04, 0x36
        /*0122*/ 	.short	(.L_3896 - .L_3895)
.L_3895:
        /*0124*/ 	.word	0x00000008
.L_3896:


//--------------------- .nv.info._ZN10layer_norm13ln_fwd_kernelINS_13Kernel_traitsIfffffjLj768ELj1ELj4ELj1ELj16ENS_18Kernel_traits_baseILj768EfffffjLj128EEEEELb1ELb1ELb1ELb0EEEvNS_9FwdParamsE --------------------------
	.section	.nv.info._ZN10layer_norm13ln_fwd_kernelINS_13Kernel_traitsIfffffjLj768ELj1ELj4ELj1ELj16ENS_18Kernel_traits_baseILj768EfffffjLj128EEEEELb1ELb1ELb1ELb0EEEvNS_9FwdParamsE,"",@"SHT_CUDA_INFO"
	.sectionflags	@""
	.align	4


	//----- nvinfo : EIATTR_CUDA_API_VERSION
	.align		4
        /*0000*/ 	.byte	0x04, 0x37
        /*0002*/ 	.short	(.L_3898 - .L_3897)
.L_3897:
        /*0004*/ 	.word	0x00000082


	//----- nvinfo : EIATTR_KPARAM_INFO
	.align		4
.L_3898:
        /*0008*/ 	.byte	0x04, 0x17
        /*000a*/ 	.short	(.L_3900 - .L_3899)
.L_3899:
        /*000c*/ 	.word	0x00000000
        /*0010*/ 	.short	0x0000
        /*0012*/ 	.short	0x0000
        /*0014*/ 	.byte	0x00, 0xf0, 0xa1, 0x03


	//----- nvinfo : EIATTR_SPARSE_MMA_MASK
	.align		4
.L_3900:
        /*0018*/ 	.byte	0x03, 0x50
        /*001a*/ 	.short	0x0000


	//----- nvinfo : EIATTR_MAXREG_COUNT
	.align		4
        /*001c*/ 	.byte	0x03, 0x1b
        /*001e*/ 	.short	0x00ff


	//----- nvinfo : EIATTR_MERCURY_ISA_VERSION
	.align		4
        /*0020*/ 	.byte	0x03, 0x5f
        /*0022*/ 	.short	0x0101


	//----- nvinfo : EIATTR_COOP_GROUP_MASK_REGIDS
	.align		4
        /*0024*/ 	.byte	0x04, 0x29
        /*0026*/ 	.short	(.L_3902 - .L_3901)


	//   ....[0]....
.L_3901:
        /*0028*/ 	.word	0xffffffff


	//   ....[1]....
        /*002c*/ 	.word	0xffffffff


	//   ....[2]....
        /*0030*/ 	.word	0xffffffff


	//   ....[3]....
        /*0034*/ 	.word	0xffffffff


	//   ....[4]....
        /*0038*/ 	.word	0xffffffff


	//   ....[5]....
        /*003c*/ 	.word	0xffffffff


	//   ....[6]....
        /*0040*/ 	.word	0xffffffff


	//   ....[7]....
        /*0044*/ 	.word	0xffffffff


	//   ....[8]....
        /*0048*/ 	.word	0xffffffff


	//   ....[9]....
        /*004c*/ 	.word	0xffffffff


	//   ....[10]....
        /*0050*/ 	.word	0x05000082


	//   ....[11]....
        /*0054*/ 	.word	0x05000082


	//   ....[12]....
        /*0058*/ 	.word	0x05000082


	//   ....[13]....
        /*005c*/ 	.word	0x05000082


	//   ....[14]....
        /*0060*/ 	.word	0x05000082


	//   ....[15]....
        /*0064*/ 	.word	0x05000082


	//   ....[16]....
        /*0068*/ 	.word	0x05000082


	//   ....[17]....
        /*006c*/ 	.word	0x05000082


	//   ....[18]....
        /*0070*/ 	.word	0x05000082


	//   ....[19]....
        /*0074*/ 	.word	0x05000082


	//----- nvinfo : EIATTR_COOP_GROUP_INSTR_OFFSETS
	.align		4
.L_3902:
        /*0078*/ 	.byte	0x04, 0x28
        /*007a*/ 	.short	(.L_3904 - .L_3903)


	//   ....[0]....
.L_3903:
        /*007c*/ 	.word	0x000121a0


	//   ....[1]....
        /*0080*/ 	.word	0x000121d0


	//   ....[2]....
        /*0084*/ 	.word	0x000121f0


	//   ....[3]....
        /*0088*/ 	.word	0x00012210


	//   ....[4]....
        /*008c*/ 	.word	0x00012240


	//   ....[5]....
        /*0090*/ 	.word	0x00012580


	//   ....[6]....
        /*0094*/ 	.word	0x000125a0


	//   ....[7]....
        /*0098*/ 	.word	0x000125c0


	//   ....[8]....
        /*009c*/ 	.word	0x000125e0


	//   ....[9]....
        /*00a0*/ 	.word	0x00012600


	//   ....[10]....
        /*00a4*/ 	.word	0x00012f90


	//   ....[11]....
        /*00a8*/ 	.word	0x00013030


	//   ....[12]....
        /*00ac*/ 	.word	0x000130a0


	//   ....[13]....
        /*00b0*/ 	.word	0x00013110


	//   ....[14]....
        /*00b4*/ 	.word	0x00013190


	//   ....[15]....
        /*00b8*/ 	.word	0x00013530


	//   ....[16]....
        /*00bc*/ 	.word	0x000135a0


	//   ....[17]....
        /*00c0*/ 	.word	0x00013610


	//   ....[18]....
        /*00c4*/ 	.word	0x00013680


	//   ....[19]....
        /*00c8*/ 	.word	0x000136f0


	//----- nvinfo : EIATTR_VRC_CTA_INIT_COUNT
	.align		4
.L_3904:
        /*00cc*/ 	.byte	0x02, 0x4a
	.zero		1
	.zero		1


	//----- nvinfo : EIATTR_EXIT_INSTR_OFFSETS
	.align		4
        /*00d0*/ 	.byte	0x04, 0x1c
        /*00d2*/ 	.short	(.L_3906 - .L_3905)


	//   ....[0]....
.L_3905:
        /*00d4*/ 	.word	0x00000bb0


	//   ....[1]....
        /*00d8*/ 	.word	0x00012f20


	//----- nvinfo : EIATTR_MAX_THREADS
	.align		4
.L_3906:
        /*00dc*/ 	.byte	0x04, 0x05
        /*00de*/ 	.short	(.L_3908 - .L_3907)
.L_3907:
        /*00e0*/ 	.word	0x00000080
        /*00e4*/ 	.word	0x00000001
        /*00e8*/ 	.word	0x00000001


	//----- nvinfo : EIATTR_CRS_STACK_SIZE
	.align		4
.L_3908:
        /*00ec*/ 	.byte	0x04, 0x1e
        /*00ee*/ 	.short	(.L_3910 - .L_3909)
.L_3909:
        /*00f0*/ 	.word	0x00000000


	//----- nvinfo : EIATTR_CBANK_PARAM_SIZE
	.align		4
.L_3910:
        /*00f4*/ 	.byte	0x03, 0x19
        /*00f6*/ 	.short	0x00e8


	//----- nvinfo : EIATTR_PARAM_CBANK
	.align		4
        /*00f8*/ 	.byte	0x04, 0x0a
        /*00fa*/ 	.short	(.L_3912 - .L_3911)
	.align		4
.L_3911:
        /*00fc*/ 	.word	index@(.nv.constant0._ZN10layer_norm13ln_fwd_kernelINS_13Kernel_traitsIfffffjLj768ELj1ELj4ELj1ELj16ENS_18Kernel_traits_baseILj768EfffffjLj128EEEEELb1ELb1ELb1ELb0EEEvNS_9FwdParamsE)
        /*0100*/ 	.short	0x0380
        /*0102*/ 	.short	0x00e8


	//----- nvinfo : EIATTR_SW_WAR
	.align		4
.L_3912:
        /*0104*/ 	.byte	0x04, 0x36
        /*0106*/ 	.short	(.L_3914 - .L_3913)
.L_3913:
        /*0108*/ 	.word	0x00000008
.L_3914:


//--------------------- .nv.info._ZN10layer_norm13ln_fwd_kernelINS_13Kernel_traitsIfffffjLj768ELj1ELj4ELj1ELj16ENS_18Kernel_traits_baseILj768EfffffjLj128EEEEELb1ELb1ELb1ELb1EEEvNS_9FwdParamsE --------------------------
	.section	.nv.info._ZN10layer_norm13ln_fwd_kernelINS_13Kernel_traitsIfffffjLj768ELj1ELj4ELj1ELj16ENS_18Kernel_traits_baseILj768EfffffjLj128EEEEELb1ELb1ELb1ELb1EEEvNS_9FwdParamsE,"",@"SHT_CUDA_INFO"
	.sectionflags	@""
	.align	4


	//----- nvinfo : EIATTR_CUDA_API_VERSION
	.align		4
        /*0000*/ 	.byte	0x04, 0x37
        /*0002*/ 	.short	(.L_3916 - .L_3915)
.L_3915:
        /*0004*/ 	.word	0x00000082


	//----- nvinfo : EIATTR_KPARAM_INFO
	.align		4
.L_3916:
        /*0008*/ 	.byte	0x04, 0x17
        /*000a*/ 	.short	(.L_3918 - .L_3917)
.L_3917:
        /*000c*/ 	.word	0x00000000
        /*0010*/ 	.short	0x0000
        /*0012*/ 	.short	0x0000
        /*0014*/ 	.byte	0x00, 0xf0, 0xa1, 0x03


	//----- nvinfo : EIATTR_SPARSE_MMA_MASK
	.align		4
.L_3918:
        /*0018*/ 	.byte	0x03, 0x50
        /*001a*/ 	.short	0x0000


	//----- nvinfo : EIATTR_MAXREG_COUNT
	.align		4
        /*001c*/ 	.byte	0x03, 0x1b
        /*001e*/ 	.short	0x00ff


	//----- nvinfo : EIATTR_MERCURY_ISA_VERSION
	.align		4
        /*0020*/ 	.byte	0x03, 0x5f
        /*0022*/ 	.short	0x0101


	//----- nvinfo : EIATTR_COOP_GROUP_MASK_REGIDS
	.align		4
        /*0024*/ 	.byte	0x04, 0x29
        /*0026*/ 	.short	(.L_3920 - .L_3919)


	//   ....[0]....
.L_3919:
        /*0028*/ 	.word	0xffffffff


	//   ....[1]....
        /*002c*/ 	.word	0xffffffff


	//   ....[2]....
        /*0030*/ 	.word	0xffffffff


	//   ....[3]....
        /*0034*/ 	.word	0xffffffff


	//   ....[4]....
        /*0038*/ 	.word	0xffffffff


	//   ....[5]....
        /*003c*/ 	.word	0xffffffff


	//   ....[6]....
        /*0040*/ 	.word	0xffffffff


	//   ....[7]....
        /*0044*/ 	.word	0xffffffff


	//   ....[8]....
        /*0048*/ 	.word	0xffffffff


	//   ....[9]....
        /*004c*/ 	.word	0xffffffff


	//   ....[10]....
        /*0050*/ 	.word	0x05000082


	//   ....[11]....
        /*0054*/ 	.word	0x05000082


	//   ....[12]....
        /*0058*/ 	.word	0x05000082


	//   ....[13]....
        /*005c*/ 	.word	0x05000082


	//   ....[14]....
        /*0060*/ 	.word	0x05000082


	//   ....[15]....
        /*0064*/ 	.word	0x05000082


	//   ....[16]....
        /*0068*/ 	.word	0x05000082


	//   ....[17]....
        /*006c*/ 	.word	0x05000082


	//   ....[18]....
        /*0070*/ 	.word	0x05000082


	//   ....[19]....
        /*0074*/ 	.word	0x05000082


	//----- nvinfo : EIATTR_COOP_GROUP_INSTR_OFFSETS
	.align		4
.L_3920:
        /*0078*/ 	.byte	0x04, 0x28
        /*007a*/ 	.short	(.L_3922 - .L_3921)


	//   ....[0]....
.L_3921:
        /*007c*/ 	.word	0x00011810


	//   ....[1]....
        /*0080*/ 	.word	0x00011830


	//   ....[2]....
        /*0084*/ 	.word	0x00011860


	//   ....[3]....
        /*0088*/ 	.word	0x00011880


	//   ....[4]....
        /*008c*/ 	.word	0x000118a0


	//   ....[5]....
        /*0090*/ 	.word	0x00011bd0


	//   ....[6]....
        /*0094*/ 	.word	0x00011bf0


	//   ....[7]....
        /*0098*/ 	.word	0x00011c10


	//   ....[8]....
        /*009c*/ 	.word	0x00011c30


	//   ....[9]....
        /*00a0*/ 	.word	0x00011c50


	//   ....[10]....
        /*00a4*/ 	.word	0x00012420


	//   ....[11]....
        /*00a8*/ 	.word	0x000124c0


	//   ....[12]....
        /*00ac*/ 	.word	0x00012540


	//   ....[13]....
        /*00b0*/ 	.word	0x000125b0


	//   ....[14]....
        /*00b4*/ 	.word	0x00012620


	//   ....[15]....
        /*00b8*/ 	.word	0x00012990


	//   ....[16]....
        /*00bc*/ 	.word	0x00012a00


	//   ....[17]....
        /*00c0*/ 	.word	0x00012a70


	//   ....[18]....
        /*00c4*/ 	.word	0x00012ae0


	//   ....[19]....
        /*00c8*/ 	.word	0x00012b50


	//----- nvinfo : EIATTR_VRC_CTA_INIT_COUNT
	.align		4
.L_3922:
        /*00cc*/ 	.byte	0x02, 0x4a
	.zero		1
	.zero		1


	//----- nvinfo : EIATTR_EXIT_INSTR_OFFSETS
	.align		4
        /*00d0*/ 	.byte	0x04, 0x1c
        /*00d2*/ 	.short	(.L_3924 - .L_3923)


	//   ....[0]....
.L_3923:
        /*00d4*/ 	.word	0x00000670


	//   ....[1]....
        /*00d8*/ 	.word	0x000123b0


	//----- nvinfo : EIATTR_MAX_THREADS
	.align		4
.L_3924:
        /*00dc*/ 	.byte	0x04, 0x05
        /*00de*/ 	.short	(.L_3926 - .L_3925)
.L_3925:
        /*00e0*/ 	.word	0x00000080
        /*00e4*/ 	.word	0x00000001
        /*00e8*/ 	.word	0x00000001


	//----- nvinfo : EIATTR_CRS_STACK_SIZE
	.align		4
.L_3926:
        /*00ec*/ 	.byte	0x04, 0x1e
        /*00ee*/ 	.short	(.L_3928 - .L_3927)
.L_3927:
        /*00f0*/ 	.word	0x00000000


	//----- nvinfo : EIATTR_CBANK_PARAM_SIZE
	.align		4
.L_3928:
        /*00f4*/ 	.byte	0x03, 0x19
        /*00f6*/ 	.short	0x00e8


	//----- nvinfo : EIATTR_PARAM_CBANK
	.align		4
        /*00f8*/ 	.byte	0x04, 0x0a
        /*00fa*/ 	.short	(.L_3930 - .L_3929)
	.align		4
.L_3929:
        /*00fc*/ 	.word	index@(.nv.constant0._ZN10layer_norm13ln_fwd_kernelINS_13Kernel_traitsIfffffjLj768ELj1ELj4ELj1ELj16ENS_18Kernel_traits_baseILj768EfffffjLj128EEEEELb1ELb1ELb1ELb1EEEvNS_9FwdParamsE)
        /*0100*/ 	.short	0x0380
        /*0102*/ 	.short	0x00e8


	//----- nvinfo : EIATTR_SW_WAR
	.align		4
.L_3930:
        /*0104*/ 	.byte	0x04, 0x36
        /*0106*/ 	.short	(.L_3932 - .L_3931)
.L_3931:
        /*0108*/ 	.word	0x00000008
.L_3932:


//--------------------- .nv.callgraph             --------------------------
	.section	.nv.callgraph,"",@"SHT_CUDA_CALLGRAPH"
	.align	4
	.sectionentsize	8
	.align		4
        /*0000*/ 	.word	0x00000000
	.align		4
        /*0004*/ 	.word	0xffffffff
	.align		4
        /*0008*/ 	.word	0x00000000
	.align		4
        /*000c*/ 	.word	0xfffffffe
	.align		4
        /*0010*/ 	.word	0x00000000
	.align		4
        /*0014*/ 	.word	0xfffffffd
	.align		4
        /*0018*/ 	.word	0x00000000
	.align		4
        /*001c*/ 	.word	0xfffffffc


//--------------------- .nv.constant4             --------------------------
	.section	.nv.constant4,"a",@progbits
	.align	8
	.align		8
.nv.constant4:
        /*0000*/ 	.dword	precalc_xorwow_matrix
	.align		8
        /*0008*/ 	.dword	precalc_xorwow_offset_matrix
	.align		8
        /*0010*/ 	.dword	mrg32k3aM1
	.align		8
        /*0018*/ 	.dword	mrg32k3aM2
	.align		8
        /*0020*/ 	.dword	mrg32k3aM1SubSeq
	.align		8
        /*0028*/ 	.dword	mrg32k3aM2SubSeq
	.align		8
        /*0030*/ 	.dword	mrg32k3aM1Seq
	.align		8
        /*0038*/ 	.dword	mrg32k3aM2Seq


//--------------------- .nv.constant3             --------------------------
	.section	.nv.constant3,"a",@progbits
	.align	8
.nv.constant3:
	.type		__cr_lgamma_table,@object
	.size		__cr_lgamma_table,(.L_8 - __cr_lgamma_table)
__cr_lgamma_table:
        /*0000*/ 	.byte	0x00, 0x00, 0x00, 0x00, 0x00, 0x00, 0x00, 0x00, 0x00, 0x00, 0x00, 0x00, 0x00, 0x00, 0x00, 0x00
        /*0010*/ 	.byte	0xef, 0x39, 0xfa, 0xfe, 0x42, 0x2e, 0xe6, 0x3f, 0x02, 0x20, 0x2a, 0xfa, 0x0b, 0xab, 0xfc, 0x3f
        /*0020*/ 	.byte	0xf9, 0x2c, 0x92, 0x7c, 0xa7, 0x6c, 0x09, 0x40, 0xc9, 0x79, 0x44, 0x3c, 0x64, 0x26, 0x13, 0x40
        /*0030*/ 	.byte	0xca, 0x01, 0xcf, 0x3a, 0x27, 0x51, 0x1a, 0x40, 0x30, 0xcc, 0x2d, 0xf3, 0xe1, 0x0c, 0x21, 0x40
        /*0040*/ 	.byte	0x0d, 0xb7, 0xfc, 0x82, 0x8e, 0x35, 0x25, 0x40
.L_8:


//--------------------- .nv.constant2._ZN10layer_norm13ln_fwd_kernelINS_13Kernel_traitsI13__nv_bfloat16S2_S2_S2_fjLj768ELj1ELj4ELj1ELj16ENS_18Kernel_traits_baseILj768ES2_S2_S2_S2_fjLj128EEEEELb1ELb0ELb0ELb0EEEvNS_9FwdParamsE --------------------------
	.section	.nv.constant2._ZN10layer_norm13ln_fwd_kernelINS_13Kernel_traitsI13__nv_bfloat16S2_S2_S2_fjLj768ELj1ELj4ELj1ELj16ENS_18Kernel_traits_baseILj768ES2_S2_S2_S2_fjLj128EEEEELb1ELb0ELb0ELb0EEEvNS_9FwdParamsE,"a",@progbits
	.sectionflags	@""
	.align	4
.nv.constant2._ZN10layer_norm13ln_fwd_kernelINS_13Kernel_traitsI13__nv_bfloat16S2_S2_S2_fjLj768ELj1ELj4ELj1ELj16ENS_18Kernel_traits_baseILj768ES2_S2_S2_S2_fjLj128EEEEELb1ELb0ELb0ELb0EEEvNS_9FwdParamsE:
        /*0000*/ 	.byte	0x20, 0x0f, 0x00, 0x00, 0x60, 0x0f, 0x00, 0x00, 0xe0, 0x0e, 0x00, 0x00


//--------------------- .nv.constant2._ZN10layer_norm13ln_fwd_kernelINS_13Kernel_traitsI13__nv_bfloat16S2_S2_S2_fjLj768ELj1ELj4ELj1ELj16ENS_18Kernel_traits_baseILj768ES2_S2_S2_S2_fjLj128EEEEELb1ELb0ELb0ELb1EEEvNS_9FwdParamsE --------------------------
	.section	.nv.constant2._ZN10layer_norm13ln_fwd_kernelINS_13Kernel_traitsI13__nv_bfloat16S2_S2_S2_fjLj768ELj1ELj4ELj1ELj16ENS_18Kernel_traits_baseILj768ES2_S2_S2_S2_fjLj128EEEEELb1ELb0ELb0ELb1EEEvNS_9FwdParamsE,"a",@progbits
	.sectionflags	@""
	.align	4
.nv.constant2._ZN10layer_norm13ln_fwd_kernelINS_13Kernel_traitsI13__nv_bfloat16S2_S2_S2_fjLj768ELj1ELj4ELj1ELj16ENS_18Kernel_traits_baseILj768ES2_S2_S2_S2_fjLj128EEEEELb1ELb0ELb0ELb1EEEvNS_9FwdParamsE:
        /*0000*/ 	.byte	0x40, 0x10, 0x00, 0x00, 0x80, 0x10, 0x00, 0x00, 0x00, 0x10, 0x00, 0x00


//--------------------- .nv.constant2._ZN10layer_norm13ln_fwd_kernelINS_13Kernel_traitsI13__nv_bfloat16S2_S2_S2_fjLj768ELj1ELj4ELj1ELj16ENS_18Kernel_traits_baseILj768ES2_S2_S2_S2_fjLj128EEEEELb1ELb1ELb0ELb0EEEvNS_9FwdParamsE --------------------------
	.section	.nv.constant2._ZN10layer_norm13ln_fwd_kernelINS_13Kernel_traitsI13__nv_bfloat16S2_S2_S2_fjLj768ELj1ELj4ELj1ELj16ENS_18Kernel_traits_baseILj768ES2_S2_S2_S2_fjLj128EEEEELb1ELb1ELb0ELb0EEEvNS_9FwdParamsE,"a",@progbits
	.sectionflags	@""
	.align	4
.nv.constant2._ZN10layer_norm13ln_fwd_kernelINS_13Kernel_traitsI13__nv_bfloat16S2_S2_S2_fjLj768ELj1ELj4ELj1ELj16ENS_18Kernel_traits_baseILj768ES2_S2_S2_S2_fjLj128EEEEELb1ELb1ELb0ELb0EEEvNS_9FwdParamsE:
        /*0000*/ 	.byte	0x30, 0x11, 0x00, 0x00, 0x70, 0x11, 0x00, 0x00, 0xf0, 0x10, 0x00, 0x00


//--------------------- .nv.constant2._ZN10layer_norm13ln_fwd_kernelINS_13Kernel_traitsI13__nv_bfloat16S2_S2_S2_fjLj768ELj1ELj4ELj1ELj16ENS_18Kernel_traits_baseILj768ES2_S2_S2_S2_fjLj128EEEEELb1ELb1ELb0ELb1EEEvNS_9FwdParamsE --------------------------
	.section	.nv.constant2._ZN10layer_norm13ln_fwd_kernelINS_13Kernel_traitsI13__nv_bfloat16S2_S2_S2_fjLj768ELj1ELj4ELj1ELj16ENS_18Kernel_traits_baseILj768ES2_S2_S2_S2_fjLj128EEEEELb1ELb1ELb0ELb1EEEvNS_9FwdParamsE,"a",@progbits
	.sectionflags	@""
	.align	4
.nv.constant2._ZN10layer_norm13ln_fwd_kernelINS_13Kernel_traitsI13__nv_bfloat16S2_S2_S2_fjLj768ELj1ELj4ELj1ELj16ENS_18Kernel_traits_baseILj768ES2_S2_S2_S2_fjLj128EEEEELb1ELb1ELb0ELb1EEEvNS_9FwdParamsE:
        /*0000*/ 	.byte	0xd0, 0x12, 0x00, 0x00, 0x10, 0x13, 0x00, 0x00, 0x90, 0x12, 0x00, 0x00


//--------------------- .nv.constant2._ZN10layer_norm13ln_fwd_kernelINS_13Kernel_traitsI6__halfS2_S2_S2_fjLj768ELj1ELj4ELj1ELj16ENS_18Kernel_traits_baseILj768ES2_S2_S2_S2_fjLj128EEEEELb1ELb0ELb0ELb0EEEvNS_9FwdParamsE --------------------------
	.section	.nv.constant2._ZN10layer_norm13ln_fwd_kernelINS_13Kernel_traitsI6__halfS2_S2_S2_fjLj768ELj1ELj4ELj1ELj16ENS_18Kernel_traits_baseILj768ES2_S2_S2_S2_fjLj128EEEEELb1ELb0ELb0ELb0EEEvNS_9FwdParamsE,"a",@progbits
	.sectionflags	@""
	.align	4
.nv.constant2._ZN10layer_norm13ln_fwd_kernelINS_13Kernel_traitsI6__halfS2_S2_S2_fjLj768ELj1ELj4ELj1ELj16ENS_18Kernel_traits_baseILj768ES2_S2_S2_S2_fjLj128EEEEELb1ELb0ELb0ELb0EEEvNS_9FwdParamsE:
        /*0000*/ 	.byte	0xe0, 0x0d, 0x00, 0x00, 0x20, 0x0e, 0x00, 0x00, 0xa0, 0x0d, 0x00, 0x00


//--------------------- .nv.constant2._ZN10layer_norm13ln_fwd_kernelINS_13Kernel_traitsI6__halfS2_S2_S2_fjLj768ELj1ELj4ELj1ELj16ENS_18Kernel_traits_baseILj768ES2_S2_S2_S2_fjLj128EEEEELb1ELb0ELb0ELb1EEEvNS_9FwdParamsE --------------------------
	.section	.nv.constant2._ZN10layer_norm13ln_fwd_kernelINS_13Kernel_traitsI6__halfS2_S2_S2_fjLj768ELj1ELj4ELj1ELj16ENS_18Kernel_traits_baseILj768ES2_S2_S2_S2_fjLj128EEEEELb1ELb0ELb0ELb1EEEvNS_9FwdParamsE,"a",@progbits
	.sectionflags	@""
	.align	4
.nv.constant2._ZN10layer_norm13ln_fwd_kernelINS_13Kernel_traitsI6__halfS2_S2_S2_fjLj768ELj1ELj4ELj1ELj16ENS_18Kernel_traits_baseILj768ES2_S2_S2_S2_fjLj128EEEEELb1ELb0ELb0ELb1EEEvNS_9FwdParamsE:
        /*0000*/ 	.byte	0xb0, 0x0f, 0x00, 0x00, 0xf0, 0x0f, 0x00, 0x00, 0x70, 0x0f, 0x00, 0x00


//--------------------- .nv.constant2._ZN10layer_norm13ln_fwd_kernelINS_13Kernel_traitsI6__halfS2_S2_S2_fjLj768ELj1ELj4ELj1ELj16ENS_18Kernel_traits_baseILj768ES2_S2_S2_S2_fjLj128EEEEELb1ELb1ELb0ELb0EEEvNS_9FwdParamsE --------------------------
	.section	.nv.constant2._ZN10layer_norm13ln_fwd_kernelINS_13Kernel_traitsI6__halfS2_S2_S2_fjLj768ELj1ELj4ELj1ELj16ENS_18Kernel_traits_baseILj768ES2_S2_S2_S2_fjLj128EEEEELb1ELb1ELb0ELb0EEEvNS_9FwdParamsE,"a",@progbits
	.sectionflags	@""
	.align	4
.nv.constant2._ZN10layer_norm13ln_fwd_kernelINS_13Kernel_traitsI6__halfS2_S2_S2_fjLj768ELj1ELj4ELj1ELj16ENS_18Kernel_traits_baseILj768ES2_S2_S2_S2_fjLj128EEEEELb1ELb1ELb0ELb0EEEvNS_9FwdParamsE:
        /*0000*/ 	.byte	0xf0, 0x0e, 0x00, 0x00, 0x30, 0x0f, 0x00, 0x00, 0xb0, 0x0e, 0x00, 0x00


//--------------------- .nv.constant2._ZN10layer_norm13ln_fwd_kernelINS_13Kernel_traitsI6__halfS2_S2_S2_fjLj768ELj1ELj4ELj1ELj16ENS_18Kernel_traits_baseILj768ES2_S2_S2_S2_fjLj128EEEEELb1ELb1ELb0ELb1EEEvNS_9FwdParamsE --------------------------
	.section	.nv.constant2._ZN10layer_norm13ln_fwd_kernelINS_13Kernel_traitsI6__halfS2_S2_S2_fjLj768ELj1ELj4ELj1ELj16ENS_18Kernel_traits_baseILj768ES2_S2_S2_S2_fjLj128EEEEELb1ELb1ELb0ELb1EEEvNS_9FwdParamsE,"a",@progbits
	.sectionflags	@""
	.align	4
.nv.constant2._ZN10layer_norm13ln_fwd_kernelINS_13Kernel_traitsI6__halfS2_S2_S2_fjLj768ELj1ELj4ELj1ELj16ENS_18Kernel_traits_baseILj768ES2_S2_S2_S2_fjLj128EEEEELb1ELb1ELb0ELb1EEEvNS_9FwdParamsE:
        /*0000*/ 	.byte	0x90, 0x11, 0x00, 0x00, 0xd0, 0x11, 0x00, 0x00, 0x50, 0x11, 0x00, 0x00


//--------------------- .nv.constant2._ZN10layer_norm13ln_fwd_kernelINS_13Kernel_traitsIf13__nv_bfloat16S2_S2_fjLj768ELj1ELj4ELj1ELj16ENS_18Kernel_traits_baseILj768EfS2_S2_S2_fjLj128EEEEELb1ELb0ELb0ELb0EEEvNS_9FwdParamsE --------------------------
	.section	.nv.constant2._ZN10layer_norm13ln_fwd_kernelINS_13Kernel_traitsIf13__nv_bfloat16S2_S2_fjLj768ELj1ELj4ELj1ELj16ENS_18Kernel_traits_baseILj768EfS2_S2_S2_fjLj128EEEEELb1ELb0ELb0ELb0EEEvNS_9FwdParamsE,"a",@progbits
	.sectionflags	@""
	.align	4
.nv.constant2._ZN10layer_norm13ln_fwd_kernelINS_13Kernel_traitsIf13__nv_bfloat16S2_S2_fjLj768ELj1ELj4ELj1ELj16ENS_18Kernel_traits_baseILj768EfS2_S2_S2_fjLj128EEEEELb1ELb0ELb0ELb0EEEvNS_9FwdParamsE:
        /*0000*/ 	.byte	0xb0, 0x0e, 0x00, 0x00, 0xf0, 0x0e, 0x00, 0x00, 0x70, 0x0e, 0x00, 0x00


//--------------------- .nv.constant2._ZN10layer_norm13ln_fwd_kernelINS_13Kernel_traitsIf13__nv_bfloat16S2_S2_fjLj768ELj1ELj4ELj1ELj16ENS_18Kernel_traits_baseILj768EfS2_S2_S2_fjLj128EEEEELb1ELb0ELb0ELb1EEEvNS_9FwdParamsE --------------------------
	.section	.nv.constant2._ZN10layer_norm13ln_fwd_kernelINS_13Kernel_traitsIf13__nv_bfloat16S2_S2_fjLj768ELj1ELj4ELj1ELj16ENS_18Kernel_traits_baseILj768EfS2_S2_S2_fjLj128EEEEELb1ELb0ELb0ELb1EEEvNS_9FwdParamsE,"a",@progbits
	.sectionflags	@""
	.align	4
.nv.constant2._ZN10layer_norm13ln_fwd_kernelINS_13Kernel_traitsIf13__nv_bfloat16S2_S2_fjLj768ELj1ELj4ELj1ELj16ENS_18Kernel_traits_baseILj768EfS2_S2_S2_fjLj128EEEEELb1ELb0ELb0ELb1EEEvNS_9FwdParamsE:
        /*0000*/ 	.byte	0x80, 0x0c, 0x00, 0x00, 0xc0, 0x0c, 0x00, 0x00, 0x40, 0x0c, 0x00, 0x00


//--------------------- .nv.constant2._ZN10layer_norm13ln_fwd_kernelINS_13Kernel_traitsIf13__nv_bfloat16S2_S2_fjLj768ELj1ELj4ELj1ELj16ENS_18Kernel_traits_baseILj768EfS2_S2_S2_fjLj128EEEEELb1ELb1ELb0ELb0EEEvNS_9FwdParamsE --------------------------
	.section	.nv.constant2._ZN10layer_norm13ln_fwd_kernelINS_13Kernel_traitsIf13__nv_bfloat16S2_S2_fjLj768ELj1ELj4ELj1ELj16ENS_18Kernel_traits_baseILj768EfS2_S2_S2_fjLj128EEEEELb1ELb1ELb0ELb0EEEvNS_9FwdParamsE,"a",@progbits
	.sectionflags	@""
	.align	4
.nv.constant2._ZN10layer_norm13ln_fwd_kernelINS_13Kernel_traitsIf13__nv_bfloat16S2_S2_fjLj768ELj1ELj4ELj1ELj16ENS_18Kernel_traits_baseILj768EfS2_S2_S2_fjLj128EEEEELb1ELb1ELb0ELb0EEEvNS_9FwdParamsE:
        /*0000*/ 	.byte	0x20, 0x10, 0x00, 0x00, 0x60, 0x10, 0x00, 0x00, 0xe0, 0x0f, 0x00, 0x00


//--------------------- .nv.constant2._ZN10layer_norm13ln_fwd_kernelINS_13Kernel_traitsIf13__nv_bfloat16S2_S2_fjLj768ELj1ELj4ELj1ELj16ENS_18Kernel_traits_baseILj768EfS2_S2_S2_fjLj128EEEEELb1ELb1ELb0ELb1EEEvNS_9FwdParamsE --------------------------
	.section	.nv.constant2._ZN10layer_norm13ln_fwd_kernelINS_13Kernel_traitsIf13__nv_bfloat16S2_S2_fjLj768ELj1ELj4ELj1ELj16ENS_18Kernel_traits_baseILj768EfS2_S2_S2_fjLj128EEEEELb1ELb1ELb0ELb1EEEvNS_9FwdParamsE,"a",@progbits
	.sectionflags	@""
	.align	4
.nv.constant2._ZN10layer_norm13ln_fwd_kernelINS_13Kernel_traitsIf13__nv_bfloat16S2_S2_fjLj768ELj1ELj4ELj1ELj16ENS_18Kernel_traits_baseILj768EfS2_S2_S2_fjLj128EEEEELb1ELb1ELb0ELb1EEEvNS_9FwdParamsE:
        /*0000*/ 	.byte	0x80, 0x0d, 0x00, 0x00, 0xc0, 0x0d, 0x00, 0x00, 0x40, 0x0d, 0x00, 0x00


//--------------------- .nv.constant2._ZN10layer_norm13ln_fwd_kernelINS_13Kernel_traitsI13__nv_bfloat16S2_fS2_fjLj768ELj1ELj4ELj1ELj16ENS_18Kernel_traits_baseILj768ES2_S2_fS2_fjLj128EEEEELb1ELb0ELb0ELb0EEEvNS_9FwdParamsE --------------------------
	.section	.nv.constant2._ZN10layer_norm13ln_fwd_kernelINS_13Kernel_traitsI13__nv_bfloat16S2_fS2_fjLj768ELj1ELj4ELj1ELj16ENS_18Kernel_traits_baseILj768ES2_S2_fS2_fjLj128EEEEELb1ELb0ELb0ELb0EEEvNS_9FwdParamsE,"a",@progbits
	.sectionflags	@""
	.align	4
.nv.constant2._ZN10layer_norm13ln_fwd_kernelINS_13Kernel_traitsI13__nv_bfloat16S2_fS2_fjLj768ELj1ELj4ELj1ELj16ENS_18Kernel_traits_baseILj768ES2_S2_fS2_fjLj128EEEEELb1ELb0ELb0ELb0EEEvNS_9FwdParamsE:
        /*0000*/ 	.byte	0x40, 0x0f, 0x00, 0x00, 0x80, 0x0f, 0x00, 0x00, 0x00, 0x0f, 0x00, 0x00


//--------------------- .nv.constant2._ZN10layer_norm13ln_fwd_kernelINS_13Kernel_traitsI13__nv_bfloat16S2_fS2_fjLj768ELj1ELj4ELj1ELj16ENS_18Kernel_traits_baseILj768ES2_S2_fS2_fjLj128EEEEELb1ELb0ELb0ELb1EEEvNS_9FwdParamsE --------------------------
	.section	.nv.constant2._ZN10layer_norm13ln_fwd_kernelINS_13Kernel_traitsI13__nv_bfloat16S2_fS2_fjLj768ELj1ELj4ELj1ELj16ENS_18Kernel_traits_baseILj768ES2_S2_fS2_fjLj128EEEEELb1ELb0ELb0ELb1EEEvNS_9FwdParamsE,"a",@progbits
	.sectionflags	@""
	.align	4
.nv.constant2._ZN10layer_norm13ln_fwd_kernelINS_13Kernel_traitsI13__nv_bfloat16S2_fS2_fjLj768ELj1ELj4ELj1ELj16ENS_18Kernel_traits_baseILj768ES2_S2_fS2_fjLj128EEEEELb1ELb0ELb0ELb1EEEvNS_9FwdParamsE:
        /*0000*/ 	.byte	0x90, 0x10, 0x00, 0x00, 0xd0, 0x10, 0x00, 0x00, 0x50, 0x10, 0x00, 0x00


//--------------------- .nv.constant2._ZN10layer_norm13ln_fwd_kernelINS_13Kernel_traitsI13__nv_bfloat16S2_fS2_fjLj768ELj1ELj4ELj1ELj16ENS_18Kernel_traits_baseILj768ES2_S2_fS2_fjLj128EEEEELb1ELb1ELb0ELb0EEEvNS_9FwdParamsE --------------------------
	.section	.nv.constant2._ZN10layer_norm13ln_fwd_kernelINS_13Kernel_traitsI13__nv_bfloat16S2_fS2_fjLj768ELj1ELj4ELj1ELj16ENS_18Kernel_traits_baseILj768ES2_S2_fS2_fjLj128EEEEELb1ELb1ELb0ELb0EEEvNS_9FwdParamsE,"a",@progbits
	.sectionflags	@""
	.align	4
.nv.constant2._ZN10layer_norm13ln_fwd_kernelINS_13Kernel_traitsI13__nv_bfloat16S2_fS2_fjLj768ELj1ELj4ELj1ELj16ENS_18Kernel_traits_baseILj768ES2_S2_fS2_fjLj128EEEEELb1ELb1ELb0ELb0EEEvNS_9FwdParamsE:
        /*0000*/ 	.byte	0x40, 0x11, 0x00, 0x00, 0x80, 0x11, 0x00, 0x00, 0x00, 0x11, 0x00, 0x00


//--------------------- .nv.constant2._ZN10layer_norm13ln_fwd_kernelINS_13Kernel_traitsI13__nv_bfloat16S2_fS2_fjLj768ELj1ELj4ELj1ELj16ENS_18Kernel_traits_baseILj768ES2_S2_fS2_fjLj128EEEEELb1ELb1ELb0ELb1EEEvNS_9FwdParamsE --------------------------
	.section	.nv.constant2._ZN10layer_norm13ln_fwd_kernelINS_13Kernel_traitsI13__nv_bfloat16S2_fS2_fjLj768ELj1ELj4ELj1ELj16ENS_18Kernel_traits_baseILj768ES2_S2_fS2_fjLj128EEEEELb1ELb1ELb0ELb1EEEvNS_9FwdParamsE,"a",@progbits
	.sectionflags	@""
	.align	4
.nv.constant2._ZN10layer_norm13ln_fwd_kernelINS_13Kernel_traitsI13__nv_bfloat16S2_fS2_fjLj768ELj1ELj4ELj1ELj16ENS_18Kernel_traits_baseILj768ES2_S2_fS2_fjLj128EEEEELb1ELb1ELb0ELb1EEEvNS_9FwdParamsE:
        /*0000*/ 	.byte	0xa0, 0x13, 0x00, 0x00, 0xe0, 0x13, 0x00, 0x00, 0x60, 0x13, 0x00, 0x00


//--------------------- .nv.constant2._ZN10layer_norm13ln_fwd_kernelINS_13Kernel_traitsIf13__nv_bfloat16fS2_fjLj768ELj1ELj4ELj1ELj16ENS_18Kernel_traits_baseILj768EfS2_fS2_fjLj128EEEEELb1ELb0ELb0ELb0EEEvNS_9FwdParamsE --------------------------
	.section	.nv.constant2._ZN10layer_norm13ln_fwd_kernelINS_13Kernel_traitsIf13__nv_bfloat16fS2_fjLj768ELj1ELj4ELj1ELj16ENS_18Kernel_traits_baseILj768EfS2_fS2_fjLj128EEEEELb1ELb0ELb0ELb0EEEvNS_9FwdParamsE,"a",@progbits
	.sectionflags	@""
	.align	4
.nv.constant2._ZN10layer_norm13ln_fwd_kernelINS_13Kernel_traitsIf13__nv_bfloat16fS2_fjLj768ELj1ELj4ELj1ELj16ENS_18Kernel_traits_baseILj768EfS2_fS2_fjLj128EEEEELb1ELb0ELb0ELb0EEEvNS_9FwdParamsE:
        /*0000*/ 	.byte	0xa0, 0x0e, 0x00, 0x00, 0xe0, 0x0e, 0x00, 0x00, 0x60, 0x0e, 0x00, 0x00


//--------------------- .nv.constant2._ZN10layer_norm13ln_fwd_kernelINS_13Kernel_traitsIf13__nv_bfloat16fS2_fjLj768ELj1ELj4ELj1ELj16ENS_18Kernel_traits_baseILj768EfS2_fS2_fjLj128EEEEELb1ELb0ELb0ELb1EEEvNS_9FwdParamsE --------------------------
	.section	.nv.constant2._ZN10layer_norm13ln_fwd_kernelINS_13Kernel_traitsIf13__nv_bfloat16fS2_fjLj768ELj1ELj4ELj1ELj16ENS_18Kernel_traits_baseILj768EfS2_fS2_fjLj128EEEEELb1ELb0ELb0ELb1EEEvNS_9FwdParamsE,"a",@progbits
	.sectionflags	@""
	.align	4
.nv.constant2._ZN10layer_norm13ln_fwd_kernelINS_13Kernel_traitsIf13__nv_bfloat16fS2_fjLj768ELj1ELj4ELj1ELj16ENS_18Kernel_traits_baseILj768EfS2_fS2_fjLj128EEEEELb1ELb0ELb0ELb1EEEvNS_9FwdParamsE:
        /*0000*/ 	.byte	0xa0, 0x0c, 0x00, 0x00, 0xe0, 0x0c, 0x00, 0x00, 0x60, 0x0c, 0x00, 0x00


//--------------------- .nv.constant2._ZN10layer_norm13ln_fwd_kernelINS_13Kernel_traitsIf13__nv_bfloat16fS2_fjLj768ELj1ELj4ELj1ELj16ENS_18Kernel_traits_baseILj768EfS2_fS2_fjLj128EEEEELb1ELb1ELb0ELb0EEEvNS_9FwdParamsE --------------------------
	.section	.nv.constant2._ZN10layer_norm13ln_fwd_kernelINS_13Kernel_traitsIf13__nv_bfloat16fS2_fjLj768ELj1ELj4ELj1ELj16ENS_18Kernel_traits_baseILj768EfS2_fS2_fjLj128EEEEELb1ELb1ELb0ELb0EEEvNS_9FwdParamsE,"a",@progbits
	.sectionflags	@""
	.align	4
.nv.constant2._ZN10layer_norm13ln_fwd_kernelINS_13Kernel_traitsIf13__nv_bfloat16fS2_fjLj768ELj1ELj4ELj1ELj16ENS_18Kernel_traits_baseILj768EfS2_fS2_fjLj128EEEEELb1ELb1ELb0ELb0EEEvNS_9FwdParamsE:
        /*0000*/ 	.byte	0x50, 0x10, 0x00, 0x00, 0x90, 0x10, 0x00, 0x00, 0x10, 0x10, 0x00, 0x00


//--------------------- .nv.constant2._ZN10layer_norm13ln_fwd_kernelINS_13Kernel_traitsIf13__nv_bfloat16fS2_fjLj768ELj1ELj4ELj1ELj16ENS_18Kernel_traits_baseILj768EfS2_fS2_fjLj128EEEEELb1ELb1ELb0ELb1EEEvNS_9FwdParamsE --------------------------
	.section	.nv.constant2._ZN10layer_norm13ln_fwd_kernelINS_13Kernel_traitsIf13__nv_bfloat16fS2_fjLj768ELj1ELj4ELj1ELj16ENS_18Kernel_traits_baseILj768EfS2_fS2_fjLj128EEEEELb1ELb1ELb0ELb1EEEvNS_9FwdParamsE,"a",@progbits
	.sectionflags	@""
	.align	4
.nv.constant2._ZN10layer_norm13ln_fwd_kernelINS_13Kernel_traitsIf13__nv_bfloat16fS2_fjLj768ELj1ELj4ELj1ELj16ENS_18Kernel_traits_baseILj768EfS2_fS2_fjLj128EEEEELb1ELb1ELb0ELb1EEEvNS_9FwdParamsE:
        /*0000*/ 	.byte	0x90, 0x0d, 0x00, 0x00, 0xd0, 0x0d, 0x00, 0x00, 0x50, 0x0d, 0x00, 0x00


//--------------------- .nv.constant2._ZN10layer_norm13ln_fwd_kernelINS_13Kernel_traitsIf6__halfS2_S2_fjLj768ELj1ELj4ELj1ELj16ENS_18Kernel_traits_baseILj768EfS2_S2_S2_fjLj128EEEEELb1ELb0ELb0ELb0EEEvNS_9FwdParamsE --------------------------
	.section	.nv.constant2._ZN10layer_norm13ln_fwd_kernelINS_13Kernel_traitsIf6__halfS2_S2_fjLj768ELj1ELj4ELj1ELj16ENS_18Kernel_traits_baseILj768EfS2_S2_S2_fjLj128EEEEELb1ELb0ELb0ELb0EEEvNS_9FwdParamsE,"a",@progbits
	.sectionflags	@""
	.align	4
.nv.constant2._ZN10layer_norm13ln_fwd_kernelINS_13Kernel_traitsIf6__halfS2_S2_fjLj768ELj1ELj4ELj1ELj16ENS_18Kernel_traits_baseILj768EfS2_S2_S2_fjLj128EEEEELb1ELb0ELb0ELb0EEEvNS_9FwdParamsE:
        /*0000*/ 	.byte	0xb0, 0x0e, 0x00, 0x00, 0xf0, 0x0e, 0x00, 0x00, 0x70, 0x0e, 0x00, 0x00


//--------------------- .nv.constant2._ZN10layer_norm13ln_fwd_kernelINS_13Kernel_traitsIf6__halfS2_S2_fjLj768ELj1ELj4ELj1ELj16ENS_18Kernel_traits_baseILj768EfS2_S2_S2_fjLj128EEEEELb1ELb0ELb0ELb1EEEvNS_9FwdParamsE --------------------------
	.section	.nv.constant2._ZN10layer_norm13ln_fwd_kernelINS_13Kernel_traitsIf6__halfS2_S2_fjLj768ELj1ELj4ELj1ELj16ENS_18Kernel_traits_baseILj768EfS2_S2_S2_fjLj128EEEEELb1ELb0ELb0ELb1EEEvNS_9FwdParamsE,"a",@progbits
	.sectionflags	@""
	.align	4
.nv.constant2._ZN10layer_norm13ln_fwd_kernelINS_13Kernel_traitsIf6__halfS2_S2_fjLj768ELj1ELj4ELj1ELj16ENS_18Kernel_traits_baseILj768EfS2_S2_S2_fjLj128EEEEELb1ELb0ELb0ELb1EEEvNS_9FwdParamsE:
        /*0000*/ 	.byte	0x80, 0x0c, 0x00, 0x00, 0xc0, 0x0c, 0x00, 0x00, 0x40, 0x0c, 0x00, 0x00


//--------------------- .nv.constant2._ZN10layer_norm13ln_fwd_kernelINS_13Kernel_traitsIf6__halfS2_S2_fjLj768ELj1ELj4ELj1ELj16ENS_18Kernel_traits_baseILj768EfS2_S2_S2_fjLj128EEEEELb1ELb1ELb0ELb0EEEvNS_9FwdParamsE --------------------------
	.section	.nv.constant2._ZN10layer_norm13ln_fwd_kernelINS_13Kernel_traitsIf6__halfS2_S2_fjLj768ELj1ELj4ELj1ELj16ENS_18Kernel_traits_baseILj768EfS2_S2_S2_fjLj128EEEEELb1ELb1ELb0ELb0EEEvNS_9FwdParamsE,"a",@progbits
	.sectionflags	@""
	.align	4
.nv.constant2._ZN10layer_norm13ln_fwd_kernelINS_13Kernel_traitsIf6__halfS2_S2_fjLj768ELj1ELj4ELj1ELj16ENS_18Kernel_traits_baseILj768EfS2_S2_S2_fjLj128EEEEELb1ELb1ELb0ELb0EEEvNS_9FwdParamsE:
        /*0000*/ 	.byte	0x20, 0x10, 0x00, 0x00, 0x60, 0x10, 0x00, 0x00, 0xe0, 0x0f, 0x00, 0x00


//--------------------- .nv.constant2._ZN10layer_norm13ln_fwd_kernelINS_13Kernel_traitsIf6__halfS2_S2_fjLj768ELj1ELj4ELj1ELj16ENS_18Kernel_traits_baseILj768EfS2_S2_S2_fjLj128EEEEELb1ELb1ELb0ELb1EEEvNS_9FwdParamsE --------------------------
	.section	.nv.constant2._ZN10layer_norm13ln_fwd_kernelINS_13Kernel_traitsIf6__halfS2_S2_fjLj768ELj1ELj4ELj1ELj16ENS_18Kernel_traits_baseILj768EfS2_S2_S2_fjLj128EEEEELb1ELb1ELb0ELb1EEEvNS_9FwdParamsE,"a",@progbits
	.sectionflags	@""
	.align	4
.nv.constant2._ZN10layer_norm13ln_fwd_kernelINS_13Kernel_traitsIf6__halfS2_S2_fjLj768ELj1ELj4ELj1ELj16ENS_18Kernel_traits_baseILj768EfS2_S2_S2_fjLj128EEEEELb1ELb1ELb0ELb1EEEvNS_9FwdParamsE:
        /*0000*/ 	.byte	0x80, 0x0d, 0x00, 0x00, 0xc0, 0x0d, 0x00, 0x00, 0x40, 0x0d, 0x00, 0x00


//--------------------- .nv.constant2._ZN10layer_norm13ln_fwd_kernelINS_13Kernel_traitsI6__halfS2_fS2_fjLj768ELj1ELj4ELj1ELj16ENS_18Kernel_traits_baseILj768ES2_S2_fS2_fjLj128EEEEELb1ELb0ELb0ELb0EEEvNS_9FwdParamsE --------------------------
	.section	.nv.constant2._ZN10layer_norm13ln_fwd_kernelINS_13Kernel_traitsI6__halfS2_fS2_fjLj768ELj1ELj4ELj1ELj16ENS_18Kernel_traits_baseILj768ES2_S2_fS2_fjLj128EEEEELb1ELb0ELb0ELb0EEEvNS_9FwdParamsE,"a",@progbits
	.sectionflags	@""
	.align	4
.nv.constant2._ZN10layer_norm13ln_fwd_kernelINS_13Kernel_traitsI6__halfS2_fS2_fjLj768ELj1ELj4ELj1ELj16ENS_18Kernel_traits_baseILj768ES2_S2_fS2_fjLj128EEEEELb1ELb0ELb0ELb0EEEvNS_9FwdParamsE:
        /*0000*/ 	.byte	0xd0, 0x0d, 0x00, 0x00, 0x10, 0x0e, 0x00, 0x00, 0x90, 0x0d, 0x00, 0x00


//--------------------- .nv.constant2._ZN10layer_norm13ln_fwd_kernelINS_13Kernel_traitsI6__halfS2_fS2_fjLj768ELj1ELj4ELj1ELj16ENS_18Kernel_traits_baseILj768ES2_S2_fS2_fjLj128EEEEELb1ELb0ELb0ELb1EEEvNS_9FwdParamsE --------------------------
	.section	.nv.constant2._ZN10layer_norm13ln_fwd_kernelINS_13Kernel_traitsI6__halfS2_fS2_fjLj768ELj1ELj4ELj1ELj16ENS_18Kernel_traits_baseILj768ES2_S2_fS2_fjLj128EEEEELb1ELb0ELb0ELb1EEEvNS_9FwdParamsE,"a",@progbits
	.sectionflags	@""
	.align	4
.nv.constant2._ZN10layer_norm13ln_fwd_kernelINS_13Kernel_traitsI6__halfS2_fS2_fjLj768ELj1ELj4ELj1ELj16ENS_18Kernel_traits_baseILj768ES2_S2_fS2_fjLj128EEEEELb1ELb0ELb0ELb1EEEvNS_9FwdParamsE:
        /*0000*/ 	.byte	0xd0, 0x0f, 0x00, 0x00, 0x10, 0x10, 0x00, 0x00, 0x90, 0x0f, 0x00, 0x00


//--------------------- .nv.constant2._ZN10layer_norm13ln_fwd_kernelINS_13Kernel_traitsI6__halfS2_fS2_fjLj768ELj1ELj4ELj1ELj16ENS_18Kernel_traits_baseILj768ES2_S2_fS2_fjLj128EEEEELb1ELb1ELb0ELb0EEEvNS_9FwdParamsE --------------------------
	.section	.nv.constant2._ZN10layer_norm13ln_fwd_kernelINS_13Kernel_traitsI6__halfS2_fS2_fjLj768ELj1ELj4ELj1ELj16ENS_18Kernel_traits_baseILj768ES2_S2_fS2_fjLj128EEEEELb1ELb1ELb0ELb0EEEvNS_9FwdParamsE,"a",@progbits
	.sectionflags	@""
	.align	4
.nv.constant2._ZN10layer_norm13ln_fwd_kernelINS_13Kernel_traitsI6__halfS2_fS2_fjLj768ELj1ELj4ELj1ELj16ENS_18Kernel_traits_baseILj768ES2_S2_fS2_fjLj128EEEEELb1ELb1ELb0ELb0EEEvNS_9FwdParamsE:
        /*0000*/ 	.byte	0x00, 0x0f, 0x00, 0x00, 0x40, 0x0f, 0x00, 0x00, 0xc0, 0x0e, 0x00, 0x00


//--------------------- .nv.constant2._ZN10layer_norm13ln_fwd_kernelINS_13Kernel_traitsI6__halfS2_fS2_fjLj768ELj1ELj4ELj1ELj16ENS_18Kernel_traits_baseILj768ES2_S2_fS2_fjLj128EEEEELb1ELb1ELb0ELb1EEEvNS_9FwdParamsE --------------------------
	.section	.nv.constant2._ZN10layer_norm13ln_fwd_kernelINS_13Kernel_traitsI6__halfS2_fS2_fjLj768ELj1ELj4ELj1ELj16ENS_18Kernel_traits_baseILj768ES2_S2_fS2_fjLj128EEEEELb1ELb1ELb0ELb1EEEvNS_9FwdParamsE,"a",@progbits
	.sectionflags	@""
	.align	4
.nv.constant2._ZN10layer_norm13ln_fwd_kernelINS_13Kernel_traitsI6__halfS2_fS2_fjLj768ELj1ELj4ELj1ELj16ENS_18Kernel_traits_baseILj768ES2_S2_fS2_fjLj128EEEEELb1ELb1ELb0ELb1EEEvNS_9FwdParamsE:
        /*0000*/ 	.byte	0xa0, 0x11, 0x00, 0x00, 0xe0, 0x11, 0x00, 0x00, 0x60, 0x11, 0x00, 0x00


//--------------------- .nv.constant2._ZN10layer_norm13ln_fwd_kernelINS_13Kernel_traitsIf6__halffS2_fjLj768ELj1ELj4ELj1ELj16ENS_18Kernel_traits_baseILj768EfS2_fS2_fjLj128EEEEELb1ELb0ELb0ELb0EEEvNS_9FwdParamsE --------------------------
	.section	.nv.constant2._ZN10layer_norm13ln_fwd_kernelINS_13Kernel_traitsIf6__halffS2_fjLj768ELj1ELj4ELj1ELj16ENS_18Kernel_traits_baseILj768EfS2_fS2_fjLj128EEEEELb1ELb0ELb0ELb0EEEvNS_9FwdParamsE,"a",@progbits
	.sectionflags	@""
	.align	4
.nv.constant2._ZN10layer_norm13ln_fwd_kernelINS_13Kernel_traitsIf6__halffS2_fjLj768ELj1ELj4ELj1ELj16ENS_18Kernel_traits_baseILj768EfS2_fS2_fjLj128EEEEELb1ELb0ELb0ELb0EEEvNS_9FwdParamsE:
        /*0000*/ 	.byte	0xa0, 0x0e, 0x00, 0x00, 0xe0, 0x0e, 0x00, 0x00, 0x60, 0x0e, 0x00, 0x00


//--------------------- .nv.constant2._ZN10layer_norm13ln_fwd_kernelINS_13Kernel_traitsIf6__halffS2_fjLj768ELj1ELj4ELj1ELj16ENS_18Kernel_traits_baseILj768EfS2_fS2_fjLj128EEEEELb1ELb0ELb0ELb1EEEvNS_9FwdParamsE --------------------------
	.section	.nv.constant2._ZN10layer_norm13ln_fwd_kernelINS_13Kernel_traitsIf6__halffS2_fjLj768ELj1ELj4ELj1ELj16ENS_18Kernel_traits_baseILj768EfS2_fS2_fjLj128EEEEELb1ELb0ELb0ELb1EEEvNS_9FwdParamsE,"a",@progbits
	.sectionflags	@""
	.align	4
.nv.constant2._ZN10layer_norm13ln_fwd_kernelINS_13Kernel_traitsIf6__halffS2_fjLj768ELj1ELj4ELj1ELj16ENS_18Kernel_traits_baseILj768EfS2_fS2_fjLj128EEEEELb1ELb0ELb0ELb1EEEvNS_9FwdParamsE:
        /*0000*/ 	.byte	0xa0, 0x0c, 0x00, 0x00, 0xe0, 0x0c, 0x00, 0x00, 0x60, 0x0c, 0x00, 0x00


//--------------------- .nv.constant2._ZN10layer_norm13ln_fwd_kernelINS_13Kernel_traitsIf6__halffS2_fjLj768ELj1ELj4ELj1ELj16ENS_18Kernel_traits_baseILj768EfS2_fS2_fjLj128EEEEELb1ELb1ELb0ELb0EEEvNS_9FwdParamsE --------------------------
	.section	.nv.constant2._ZN10layer_norm13ln_fwd_kernelINS_13Kernel_traitsIf6__halffS2_fjLj768ELj1ELj4ELj1ELj16ENS_18Kernel_traits_baseILj768EfS2_fS2_fjLj128EEEEELb1ELb1ELb0ELb0EEEvNS_9FwdParamsE,"a",@progbits
	.sectionflags	@""
	.align	4
.nv.constant2._ZN10layer_norm13ln_fwd_kernelINS_13Kernel_traitsIf6__halffS2_fjLj768ELj1ELj4ELj1ELj16ENS_18Kernel_traits_baseILj768EfS2_fS2_fjLj128EEEEELb1ELb1ELb0ELb0EEEvNS_9FwdParamsE:
        /*0000*/ 	.byte	0x50, 0x10, 0x00, 0x00, 0x90, 0x10, 0x00, 0x00, 0x10, 0x10, 0x00, 0x00


//--------------------- .nv.constant2._ZN10layer_norm13ln_fwd_kernelINS_13Kernel_traitsIf6__halffS2_fjLj768ELj1ELj4ELj1ELj16ENS_18Kernel_traits_baseILj768EfS2_fS2_fjLj128EEEEELb1ELb1ELb0ELb1EEEvNS_9FwdParamsE --------------------------
	.section	.nv.constant2._ZN10layer_norm13ln_fwd_kernelINS_13Kernel_traitsIf6__halffS2_fjLj768ELj1ELj4ELj1ELj16ENS_18Kernel_traits_baseILj768EfS2_fS2_fjLj128EEEEELb1ELb1ELb0ELb1EEEvNS_9FwdParamsE,"a",@progbits
	.sectionflags	@""
	.align	4
.nv.constant2._ZN10layer_norm13ln_fwd_kernelINS_13Kernel_traitsIf6__halffS2_fjLj768ELj1ELj4ELj1ELj16ENS_18Kernel_traits_baseILj768EfS2_fS2_fjLj128EEEEELb1ELb1ELb0ELb1EEEvNS_9FwdParamsE:
        /*0000*/ 	.byte	0x90, 0x0d, 0x00, 0x00, 0xd0, 0x0d, 0x00, 0x00, 0x50, 0x0d, 0x00, 0x00


//--------------------- .nv.constant2._ZN10layer_norm13ln_fwd_kernelINS_13Kernel_traitsI6__halfffffjLj768ELj1ELj4ELj1ELj16ENS_18Kernel_traits_baseILj768ES2_ffffjLj128EEEEELb1ELb0ELb0ELb0EEEvNS_9FwdParamsE --------------------------
	.section	.nv.constant2._ZN10layer_norm13ln_fwd_kernelINS_13Kernel_traitsI6__halfffffjLj768ELj1ELj4ELj1ELj16ENS_18Kernel_traits_baseILj768ES2_ffffjLj128EEEEELb1ELb0ELb0ELb0EEEvNS_9FwdParamsE,"a",@progbits
	.sectionflags	@""
	.align	4
.nv.constant2._ZN10layer_norm13ln_fwd_kernelINS_13Kernel_traitsI6__halfffffjLj768ELj1ELj4ELj1ELj16ENS_18Kernel_traits_baseILj768ES2_ffffjLj128EEEEELb1ELb0ELb0ELb0EEEvNS_9FwdParamsE:
        /*0000*/ 	.byte	0x90, 0x13, 0x00, 0x00, 0xd0, 0x13, 0x00, 0x00, 0x50, 0x13, 0x00, 0x00


//--------------------- .nv.constant2._ZN10layer_norm13ln_fwd_kernelINS_13Kernel_traitsI6__halfffffjLj768ELj1ELj4ELj1ELj16ENS_18Kernel_traits_baseILj768ES2_ffffjLj128EEEEELb1ELb0ELb0ELb1EEEvNS_9FwdParamsE --------------------------
	.section	.nv.constant2._ZN10layer_norm13ln_fwd_kernelINS_13Kernel_traitsI6__halfffffjLj768ELj1ELj4ELj1ELj16ENS_18Kernel_traits_baseILj768ES2_ffffjLj128EEEEELb1ELb0ELb0ELb1EEEvNS_9FwdParamsE,"a",@progbits
	.sectionflags	@""
	.align	4
.nv.constant2._ZN10layer_norm13ln_fwd_kernelINS_13Kernel_traitsI6__halfffffjLj768ELj1ELj4ELj1ELj16ENS_18Kernel_traits_baseILj768ES2_ffffjLj128EEEEELb1ELb0ELb0ELb1EEEvNS_9FwdParamsE:
        /*0000*/ 	.byte	0x20, 0x11, 0x00, 0x00, 0x60, 0x11, 0x00, 0x00, 0xe0, 0x10, 0x00, 0x00


//--------------------- .nv.constant2._ZN10layer_norm13ln_fwd_kernelINS_13Kernel_traitsI6__halfffffjLj768ELj1ELj4ELj1ELj16ENS_18Kernel_traits_baseILj768ES2_ffffjLj128EEEEELb1ELb1ELb0ELb0EEEvNS_9FwdParamsE --------------------------
	.section	.nv.constant2._ZN10layer_norm13ln_fwd_kernelINS_13Kernel_traitsI6__halfffffjLj768ELj1ELj4ELj1ELj16ENS_18Kernel_traits_baseILj768ES2_ffffjLj128EEEEELb1ELb1ELb0ELb0EEEvNS_9FwdParamsE,"a",@progbits
	.sectionflags	@""
	.align	4
.nv.constant2._ZN10layer_norm13ln_fwd_kernelINS_13Kernel_traitsI6__halfffffjLj768ELj1ELj4ELj1ELj16ENS_18Kernel_traits_baseILj768ES2_ffffjLj128EEEEELb1ELb1ELb0ELb0EEEvNS_9FwdParamsE:
        /*0000*/ 	.byte	0x20, 0x18, 0x00, 0x00, 0x60, 0x18, 0x00, 0x00, 0xe0, 0x17, 0x00, 0x00


//--------------------- .nv.constant2._ZN10layer_norm13ln_fwd_kernelINS_13Kernel_traitsI6__halfffffjLj768ELj1ELj4ELj1ELj16ENS_18Kernel_traits_baseILj768ES2_ffffjLj128EEEEELb1ELb1ELb0ELb1EEEvNS_9FwdParamsE --------------------------
	.section	.nv.constant2._ZN10layer_norm13ln_fwd_kernelINS_13Kernel_traitsI6__halfffffjLj768ELj1ELj4ELj1ELj16ENS_18Kernel_traits_baseILj768ES2_ffffjLj128EEEEELb1ELb1ELb0ELb1EEEvNS_9FwdParamsE,"a",@progbits
	.sectionflags	@""
	.align	4
.nv.constant2._ZN10layer_norm13ln_fwd_kernelINS_13Kernel_traitsI6__halfffffjLj768ELj1ELj4ELj1ELj16ENS_18Kernel_traits_baseILj768ES2_ffffjLj128EEEEELb1ELb1ELb0ELb1EEEvNS_9FwdParamsE:
        /*0000*/ 	.byte	0x80, 0x14, 0x00, 0x00, 0xc0, 0x14, 0x00, 0x00, 0x40, 0x14, 0x00, 0x00


//--------------------- .nv.constant2._ZN10layer_norm13ln_fwd_kernelINS_13Kernel_traitsIfffffjLj768ELj1ELj4ELj1ELj16ENS_18Kernel_traits_baseILj768EfffffjLj128EEEEELb1ELb0ELb0ELb0EEEvNS_9FwdParamsE --------------------------
	.section	.nv.constant2._ZN10layer_norm13ln_fwd_kernelINS_13Kernel_traitsIfffffjLj768ELj1ELj4ELj1ELj16ENS_18Kernel_traits_baseILj768EfffffjLj128EEEEELb1ELb0ELb0ELb0EEEvNS_9FwdParamsE,"a",@progbits
	.sectionflags	@""
	.align	4
.nv.constant2._ZN10layer_norm13ln_fwd_kernelINS_13Kernel_traitsIfffffjLj768ELj1ELj4ELj1ELj16ENS_18Kernel_traits_baseILj768EfffffjLj128EEEEELb1ELb0ELb0ELb0EEEvNS_9FwdParamsE:
        /*0000*/ 	.byte	0x40, 0x10, 0x00, 0x00, 0x80, 0x10, 0x00, 0x00, 0x00, 0x10, 0x00, 0x00


//--------------------- .nv.constant2._ZN10layer_norm13ln_fwd_kernelINS_13Kernel_traitsIfffffjLj768ELj1ELj4ELj1ELj16ENS_18Kernel_traits_baseILj768EfffffjLj128EEEEELb1ELb0ELb0ELb1EEEvNS_9FwdParamsE --------------------------
	.section	.nv.constant2._ZN10layer_norm13ln_fwd_kernelINS_13Kernel_traitsIfffffjLj768ELj1ELj4ELj1ELj16ENS_18Kernel_traits_baseILj768EfffffjLj128EEEEELb1ELb0ELb0ELb1EEEvNS_9FwdParamsE,"a",@progbits
	.sectionflags	@""
	.align	4
.nv.constant2._ZN10layer_norm13ln_fwd_kernelINS_13Kernel_traitsIfffffjLj768ELj1ELj4ELj1ELj16ENS_18Kernel_traits_baseILj768EfffffjLj128EEEEELb1ELb0ELb0ELb1EEEvNS_9FwdParamsE:
        /*0000*/ 	.byte	0x30, 0x0c, 0x00, 0x00, 0x70, 0x0c, 0x00, 0x00, 0xf0, 0x0b, 0x00, 0x00


//--------------------- .nv.constant2._ZN10layer_norm13ln_fwd_kernelINS_13Kernel_traitsIfffffjLj768ELj1ELj4ELj1ELj16ENS_18Kernel_traits_baseILj768EfffffjLj128EEEEELb1ELb1ELb0ELb0EEEvNS_9FwdParamsE --------------------------
	.section	.nv.constant2._ZN10layer_norm13ln_fwd_kernelINS_13Kernel_traitsIfffffjLj768ELj1ELj4ELj1ELj16ENS_18Kernel_traits_baseILj768EfffffjLj128EEEEELb1ELb1ELb0ELb0EEEvNS_9FwdParamsE,"a",@progbits
	.sectionflags	@""
	.align	4
.nv.constant2._ZN10layer_norm13ln_fwd_kernelINS_13Kernel_traitsIfffffjLj768ELj1ELj4ELj1ELj16ENS_18Kernel_traits_baseILj768EfffffjLj128EEEEELb1ELb1ELb0ELb0EEEvNS_9FwdParamsE:
        /*0000*/ 	.byte	0xb0, 0x12, 0x00, 0x00, 0xf0, 0x12, 0x00, 0x00, 0x70, 0x12, 0x00, 0x00


//--------------------- .nv.constant2._ZN10layer_norm13ln_fwd_kernelINS_13Kernel_traitsIfffffjLj768ELj1ELj4ELj1ELj16ENS_18Kernel_traits_baseILj768EfffffjLj128EEEEELb1ELb1ELb0ELb1EEEvNS_9FwdParamsE --------------------------
	.section	.nv.constant2._ZN10layer_norm13ln_fwd_kernelINS_13Kernel_traitsIfffffjLj768ELj1ELj4ELj1ELj16ENS_18Kernel_traits_baseILj768EfffffjLj128EEEEELb1ELb1ELb0ELb1EEEvNS_9FwdParamsE,"a",@progbits
	.sectionflags	@""
	.align	4
.nv.constant2._ZN10layer_norm13ln_fwd_kernelINS_13Kernel_traitsIfffffjLj768ELj1ELj4ELj1ELj16ENS_18Kernel_traits_baseILj768EfffffjLj128EEEEELb1ELb1ELb0ELb1EEEvNS_9FwdParamsE:
        /*0000*/ 	.byte	0x60, 0x0d, 0x00, 0x00, 0xa0, 0x0d, 0x00, 0x00, 0x20, 0x0d, 0x00, 0x00


//--------------------- .text._ZN10layer_norm13ln_fwd_kernelINS_13Kernel_traitsI13__nv_bfloat16S2_S2_S2_fjLj768ELj1ELj4ELj1ELj16ENS_18Kernel_traits_baseILj768ES2_S2_S2_S2_fjLj128EEEEELb0ELb0ELb0ELb0EEEvNS_9FwdParamsE --------------------------
	.section	.text._ZN10layer_norm13ln_fwd_kernelINS_13Kernel_traitsI13__nv_bfloat16S2_S2_S2_fjLj768ELj1ELj4ELj1ELj16ENS_18Kernel_traits_baseILj768ES2_S2_S2_S2_fjLj128EEEEELb0ELb0ELb0ELb0EEEvNS_9FwdParamsE,"ax",@progbits
	.align	128
        .global         _ZN10layer_norm13ln_fwd_kernelINS_13Kernel_traitsI13__nv_bfloat16S2_S2_S2_fjLj768ELj1ELj4ELj1ELj16ENS_18Kernel_traits_baseILj768ES2_S2_S2_S2_fjLj128EEEEELb0ELb0ELb0ELb0EEEvNS_9FwdParamsE
        .type           _ZN10layer_norm13ln_fwd_kernelINS_13Kernel_traitsI13__nv_bfloat16S2_S2_S2_fjLj768ELj1ELj4ELj1ELj16ENS_18Kernel_traits_baseILj768ES2_S2_S2_S2_fjLj128EEEEELb0ELb0ELb0ELb0EEEvNS_9FwdParamsE,@function
        .size           _ZN10layer_norm13ln_fwd_kernelINS_13Kernel_traitsI13__nv_bfloat16S2_S2_S2_fjLj768ELj1ELj4ELj1ELj16ENS_18Kernel_traits_baseILj768ES2_S2_S2_S2_fjLj128EEEEELb0ELb0ELb0ELb0EEEvNS_9FwdParamsE,(.L_x_28702 - _ZN10layer_norm13ln_fwd_kernelINS_13Kernel_traitsI13__nv_bfloat16S2_S2_S2_fjLj768ELj1ELj4ELj1ELj16ENS_18Kernel_traits_baseILj768ES2_S2_S2_S2_fjLj128EEEEELb0ELb0ELb0ELb0EEEvNS_9FwdParamsE)
        .other          _ZN10layer_norm13ln_fwd_kernelINS_13Kernel_traitsI13__nv_bfloat16S2_S2_S2_fjLj768ELj1ELj4ELj1ELj16ENS_18Kernel_traits_baseILj768ES2_S2_S2_S2_fjLj128EEEEELb0ELb0ELb0ELb0EEEvNS_9FwdParamsE,@"STO_CUDA_ENTRY STV_DEFAULT"
_ZN10layer_norm13ln_fwd_kernelINS_13Kernel_traitsI13__nv_bfloat16S2_S2_S2_fjLj768ELj1ELj4ELj1ELj16ENS_18Kernel_traits_baseILj768ES2_S2_S2_S2_fjLj128EEEEELb0ELb0ELb0ELb0EEEvNS_9FwdParamsE:
.text._ZN10layer_norm13ln_fwd_kernelINS_13Kernel_traitsI13__nv_bfloat16S2_S2_S2_fjLj768ELj1ELj4ELj1ELj16ENS_18Kernel_traits_baseILj768ES2_S2_S2_S2_fjLj128EEEEELb0ELb0ELb0ELb0EEEvNS_9FwdParamsE:
[----:B------:R-:W-:Y:S01]  /*0000*/  LDC R1, c[0x0][0x37c] ;  /* 0x0000df00ff017b82 */ /* 0x000fe20000000800 */
[----:B------:R-:W0:Y:S07]  /*0010*/  S2R R55, SR_TID.X ;  /* 0x0000000000377919 */ /* 0x000e2e0000002100 */
[----:B------:R-:W1:Y:S01]  /*0020*/  LDC R3, c[0x0][0x388] ;  /* 0x0000e200ff037b82 */ /* 0x000e620000000800 */
[----:B------:R-:W2:Y:S01]  /*0030*/  LDCU.64 UR10, c[0x0][0x438] ;  /* 0x00008700ff0a77ac */ /* 0x000ea20008000a00 */
[----:B------:R-:W-:Y:S01]  /*0040*/  BSSY.RECONVERGENT B0, `(.L_x_0) ;  /* 0x0000043000007945 */ /* 0x000fe20003800200 */
[----:B------:R-:W3:Y:S05]  /*0050*/  LDCU.64 UR6, c[0x0][0x3a0] ;  /* 0x00007400ff0677ac */ /* 0x000eea0008000a00 */
[----:B------:R-:W4:Y:S01]  /*0060*/  S2UR UR4, SR_CTAID.X ;  /* 0x00000000000479c3 */ /* 0x000f220000002500 */
[----:B------:R-:W3:Y:S01]  /*0070*/  LDCU.64 UR8, c[0x0][0x3e0] ;  /* 0x00007c00ff0877ac */ /* 0x000ee20008000a00 */
[----:B--2---:R-:W-:-:S04]  /*0080*/  UISETP.NE.U32.AND UP1, UPT, UR10, URZ, UPT ;  /* 0x000000ff0a00728c */ /* 0x004fc8000bf25070 */
[----:B------:R-:W-:Y:S01]  /*0090*/  UISETP.NE.AND.EX UP1, UPT, UR11, URZ, UPT, UP1 ;  /* 0x000000ff0b00728c */ /* 0x000fe2000bf25310 */
[----:B-1----:R-:W-:Y:S01]  /*00a0*/  SHF.R.S32.HI R0, RZ, 0x1f, R3 ;  /* 0x0000001fff007819 */ /* 0x002fe20000011403 */
[----:B---3--:R-:W-:-:S03]  /*00b0*/  ULOP3.LUT UP0, URZ, UR6, UR8, URZ, 0xfc, !UPT ;  /* 0x0000000806ff7292 */ /* 0x008fc6000f80fcff */
[----:B------:R-:W-:Y:S02]  /*00c0*/  LEA.HI R0, R0, R3, RZ, 0x3 ;  /* 0x0000000300007211 */ /* 0x000fe400078f18ff */
[C---:B0-----:R-:W-:Y:S01]  /*00d0*/  LOP3.LUT R3, R55.reuse, 0x1f, RZ, 0xc, !PT ;  /* 0x0000001f37037812 */ /* 0x041fe200078e0cff */
[----:B----4-:R-:W-:Y:S01]  /*00e0*/  USHF.L.U32 UR4, UR4, 0x2, URZ ;  /* 0x0000000204047899 */ /* 0x010fe200080006ff */
[----:B------:R-:W-:Y:S01]  /*00f0*/  SHF.R.U32.HI R54, RZ, 0x5, R55 ;  /* 0x00000005ff367819 */ /* 0x000fe20000011637 */
[----:B------:R-:W-:Y:S01]  /*0100*/  ULOP3.LUT UP0, URZ, UR7, UR9, URZ, 0xfc, UP0 ;  /* 0x0000000907ff7292 */ /* 0x000fe2000800fcff */
[----:B------:R-:W-:Y:S01]  /*0110*/  LEA.HI.SX32 R56, R0, R3, 0x1d ;  /* 0x0000000300387211 */ /* 0x000fe200078feaff */
[----:B------:R-:W0:Y:S01]  /*0120*/  LDCU.64 UR6, c[0x0][0x358] ;  /* 0x00006b00ff0677ac */ /* 0x000e220008000a00 */
[----:B------:R-:W-:Y:S02]  /*0130*/  LOP3.LUT R55, R55, 0x1f, RZ, 0xc0, !PT ;  /* 0x0000001f37377812 */ /* 0x000fe400078ec0ff */
[----:B------:R-:W-:Y:S01]  /*0140*/  LOP3.LUT R54, R54, UR4, RZ, 0xfc, !PT ;  /* 0x0000000436367c12 */ /* 0x000fe2000f8efcff */
[----:B------:R-:W-:Y:S06]  /*0150*/  BRA.U !UP1, `(.L_x_1) ;  /* 0x0000000109687547 */ /* 0x000fec000b800000 */
[C---:B------:R-:W-:Y:S02]  /*0160*/  ISETP.GE.U32.AND P1, PT, R56.reuse, 0x40, PT ;  /* 0x000000403800780c */ /* 0x040fe40003f26070 */
[----:B------:R-:W-:Y:S02]  /*0170*/  ISETP.GE.U32.AND P0, PT, R56, 0x20, PT ;  /* 0x000000203800780c */ /* 0x000fe40003f06070 */
[----:B------:R-:W-:-:S09]  /*0180*/  MOV R11, R55 ;  /* 0x00000037000b7202 */ /* 0x000fd20000000f00 */
[----:B------:R-:W1:Y:S02]  /*0190*/  @P1 LDC.64 R6, c[0x0][0x3d0] ;  /* 0x0000f400ff061b82 */ /* 0x000e640000000a00 */
[----:B------:R-:W-:-:S06]  /*01a0*/  @P0 LOP3.LUT R11, R55, 0x20, RZ, 0xfc, !PT ;  /* 0x00000020370b0812 */ /* 0x000fcc00078efcff */
[----:B------:R-:W2:Y:S08]  /*01b0*/  @P1 LDC.64 R8, c[0x0][0x438] ;  /* 0x00010e00ff081b82 */ /* 0x000eb00000000a00 */
[----:B------:R-:W3:Y:S01]  /*01c0*/  @P0 LDC.64 R2, c[0x0][0x3d0] ;  /* 0x0000f400ff020b82 */ /* 0x000ee20000000a00 */
[----:B-1----:R-:W-:-:S07]  /*01d0*/  @P1 IMAD.WIDE.U32 R6, R11, 0x10, R6 ;  /* 0x000000100b061825 */ /* 0x002fce00078e0006 */
[----:B------:R-:W1:Y:S01]  /*01e0*/  @P0 LDC.64 R4, c[0x0][0x438] ;  /* 0x00010e00ff040b82 */ /* 0x000e620000000a00 */
[----:B0-----:R0:W5:Y:S01]  /*01f0*/  @P1 LDG.E.128 R32, desc[UR6][R6.64] ;  /* 0x0000000606201981 */ /* 0x001162000c1e1d00 */
[----:B--2---:R-:W-:-:S05]  /*0200*/  @P1 IMAD.WIDE.U32 R8, R11, 0x10, R8 ;  /* 0x000000100b081825 */ /* 0x004fca00078e0008 */
[----:B------:R0:W5:Y:S01]  /*0210*/  @P1 LD.E.128 R28, desc[UR6][R8.64] ;  /* 0x00000006081c1980 */ /* 0x000162000c101d00 */
[----:B---3--:R-:W-:-:S05]  /*0220*/  @P0 IMAD.WIDE.U32 R2, R55, 0x10, R2 ;  /* 0x0000001037020825 */ /* 0x008fca00078e0002 */
[----:B------:R0:W5:Y:S01]  /*0230*/  @P0 LDG.E.128 R40, desc[UR6][R2.64] ;  /* 0x0000000602280981 */ /* 0x000162000c1e1d00 */
[----:B-1----:R-:W-:-:S05]  /*0240*/  @P0 IMAD.WIDE.U32 R4, R55, 0x10, R4 ;  /* 0x0000001037040825 */ /* 0x002fca00078e0004 */
[----:B------:R0:W5:Y:S01]  /*0250*/  @P0 LD.E.128 R36, desc[UR6][R4.64] ;  /* 0x0000000604240980 */ /* 0x000162000c101d00 */
[----:B------:R-:W-:Y:S02]  /*0260*/  ISETP.GE.U32.AND P0, PT, R56, 0x60, PT ;  /* 0x000000603800780c */ /* 0x000fe40003f06070 */
[----:B------:R-:W-:-:S11]  /*0270*/  @P1 IADD3 R11, PT, PT, R11, 0x20, RZ ;  /* 0x000000200b0b1810 */ /* 0x000fd60007ffe0ff */
[----:B0-----:R-:W-:Y:S05]  /*0280*/  @!P0 BRA `(.L_x_2) ;  /* 0x0000000000788947 */ /* 0x001fea0003800000 */
[----:B------:R-:W0:Y:S08]  /*0290*/  LDC.64 R24, c[0x0][0x3d0] ;  /* 0x0000f400ff187b82 */ /* 0x000e300000000a00 */
[----:B------:R-:W1:Y:S01]  /*02a0*/  LDC.64 R20, c[0x0][0x438] ;  /* 0x00010e00ff147b82 */ /* 0x000e620000000a00 */
[----:B0-----:R-:W-:-:S06]  /*02b0*/  IMAD.WIDE.U32 R24, R11, 0x10, R24 ;  /* 0x000000100b187825 */ /* 0x001fcc00078e0018 */
[----:B------:R-:W5:Y:S01]  /*02c0*/  LDG.E.128 R24, desc[UR6][R24.64] ;  /* 0x0000000618187981 */ /* 0x000f62000c1e1d00 */
[----:B-1----:R-:W-:-:S06]  /*02d0*/  IMAD.WIDE.U32 R20, R11, 0x10, R20 ;  /* 0x000000100b147825 */ /* 0x002fcc00078e0014 */
[----:B------:R-:W5:Y:S01]  /*02e0*/  LD.E.128 R20, desc[UR6][R20.64] ;  /* 0x0000000614147980 */ /* 0x000f62000c101d00 */
[----:B------:R-:W-:Y:S05]  /*02f0*/  BRA `(.L_x_2) ;  /* 0x00000000005c7947 */ /* 0x000fea0003800000 */
.L_x_1:
[C---:B------:R-:W-:Y:S02]  /*0300*/  ISETP.GE.U32.AND P1, PT, R56.reuse, 0x40, PT ;  /* 0x000000403800780c */ /* 0x040fe40003f26070 */
[C---:B------:R-:W-:Y:S02]  /*0310*/  ISETP.GE.U32.AND P0, PT, R56.reuse, 0x20, PT ;  /* 0x000000203800780c */ /* 0x040fe40003f06070 */
[----:B------:R-:W-:Y:S02]  /*0320*/  ISETP.GE.U32.AND P2, PT, R56, 0x60, PT ;  /* 0x000000603800780c */ /* 0x000fe40003f46070 */
[----:B------:R-:W-:-:S07]  /*0330*/  MOV R11, R55 ;  /* 0x00000037000b7202 */ /* 0x000fce0000000f00 */
[----:B------:R-:W1:Y:S02]  /*0340*/  @P1 LDC.64 R2, c[0x0][0x3d0] ;  /* 0x0000f400ff021b82 */ /* 0x000e640000000a00 */
[----:B------:R-:W-:-:S06]  /*0350*/  @P0 LOP3.LUT R11, R55, 0x20, RZ, 0xfc, !PT ;  /* 0x00000020370b0812 */ /* 0x000fcc00078efcff */
[----:B------:R-:W2:Y:S08]  /*0360*/  @P0 LDC.64 R4, c[0x0][0x3d0] ;  /* 0x0000f400ff040b82 */ /* 0x000eb00000000a00 */
[----:B------:R-:W3:Y:S01]  /*0370*/  @P2 LDC.64 R8, c[0x0][0x3d0] ;  /* 0x0000f400ff082b82 */ /* 0x000ee20000000a00 */
[C---:B-1----:R-:W-:Y:S01]  /*0380*/  @P1 IMAD.WIDE.U32 R2, R11.reuse, 0x10, R2 ;  /* 0x000000100b021825 */ /* 0x042fe200078e0002 */
[----:B------:R-:W-:-:S04]  /*0390*/  @P1 IADD3 R11, PT, PT, R11, 0x20, RZ ;  /* 0x000000200b0b1810 */ /* 0x000fc80007ffe0ff */
[----:B0-----:R0:W5:Y:S01]  /*03a0*/  @P1 LDG.E.128 R32, desc[UR6][R2.64] ;  /* 0x0000000602201981 */ /* 0x001162000c1e1d00 */
[----:B--2---:R-:W-:-:S05]  /*03b0*/  @P0 IMAD.WIDE.U32 R6, R55, 0x10, R4 ;  /* 0x0000001037060825 */ /* 0x004fca00078e0004 */
[----:B------:R0:W5:Y:S01]  /*03c0*/  @P0 LDG.E.128 R40, desc[UR6][R6.64] ;  /* 0x0000000606280981 */ /* 0x000162000c1e1d00 */
[----:B---3--:R-:W-:-:S05]  /*03d0*/  @P2 IMAD.WIDE.U32 R4, R11, 0x10, R8 ;  /* 0x000000100b042825 */ /* 0x008fca00078e0008 */
[----:B------:R0:W5:Y:S01]  /*03e0*/  @P2 LDG.E.128 R24, desc[UR6][R4.64] ;  /* 0x0000000604182981 */ /* 0x000162000c1e1d00 */
[----:B------:R-:W-:Y:S01]  /*03f0*/  HFMA2 R30, -RZ, RZ, 0, 0 ;  /* 0x00000000ff1e7431 */ /* 0x000fe200000001ff */
[----:B------:R-:W-:Y:S02]  /*0400*/  CS2R R28, SRZ ;  /* 0x00000000001c7805 */ /* 0x000fe4000001ff00 */
[----:B------:R-:W-:Y:S02]  /*0410*/  MOV R38, RZ ;  /* 0x000000ff00267202 */ /* 0x000fe40000000f00 */
[----:B------:R-:W-:Y:S02]  /*0420*/  CS2R R36, SRZ ;  /* 0x0000000000247805 */ /* 0x000fe4000001ff00 */
[----:B------:R-:W-:Y:S02]  /*0430*/  @P2 CS2R R22, SRZ ;  /* 0x0000000000162805 */ /* 0x000fe4000001ff00 */
[----:B------:R-:W-:-:S02]  /*0440*/  @P2 CS2R R20, SRZ ;  /* 0x0000000000142805 */ /* 0x000fc4000001ff00 */
[----:B------:R-:W-:Y:S02]  /*0450*/  @P1 MOV R31, RZ ;  /* 0x000000ff001f1202 */ /* 0x000fe40000000f00 */
[----:B0-----:R-:W-:-:S07]  /*0460*/  @P0 MOV R39, RZ ;  /* 0x000000ff00270202 */ /* 0x001fce0000000f00 */
.L_x_2:
[----:B------:R-:W-:Y:S05]  /*0470*/  BSYNC.RECONVERGENT B0 ;  /* 0x0000000000007941 */ /* 0x000fea0003800200 */
.L_x_0:
[----:B------:R-:W0:Y:S02]  /*0480*/  LDCU UR4, c[0x0][0x384] ;  /* 0x00007080ff0477ac */ /* 0x000e240008000800 */
[----:B0-----:R-:W-:-:S13]  /*0490*/  ISETP.GE.AND P0, PT, R54, UR4, PT ;  /* 0x0000000436007c0c */ /* 0x001fda000bf06270 */
[----:B------:R-:W-:Y:S05]  /*04a0*/  @P0 EXIT ;  /* 0x000000000000094d */ /* 0x000fea0003800000 */
[----:B------:R-:W-:Y:S01]  /*04b0*/  UISETP.NE.U32.AND UP1, UPT, UR8, URZ, UPT ;  /* 0x000000ff0800728c */ /* 0x000fe2000bf25070 */
[----:B-----5:R-:W-:Y:S01]  /*04c0*/  PRMT R53, R26, 0x7632, R53 ;  /* 0x000076321a357816 */ /* 0x020fe20000000035 */
[----:B------:R-:W0:Y:S01]  /*04d0*/  LDCU UR10, c[0x0][0x388] ;  /* 0x00007100ff0a77ac */ /* 0x000e220008000800 */
[----:B------:R-:W-:Y:S02]  /*04e0*/  PRMT R52, R21, 0x7632, R52 ;  /* 0x0000763215347816 */ /* 0x000fe40000000034 */
[----:B------:R-:W-:Y:S01]  /*04f0*/  PRMT R51, R25, 0x7632, R51 ;  /* 0x0000763219337816 */ /* 0x000fe20000000033 */
[----:B------:R-:W-:Y:S01]  /*0500*/  UISETP.NE.AND.EX UP1, UPT, UR9, URZ, UPT, UP1 ;  /* 0x000000ff0900728c */ /* 0x000fe2000bf25310 */
[----:B------:R-:W-:Y:S01]  /*0510*/  PRMT R50, R20, 0x7632, R50 ;  /* 0x0000763214327816 */ /* 0x000fe20000000032 */
[----:B------:R-:W1:Y:S01]  /*0520*/  LDCU.U8 UR8, c[0x0][0x410] ;  /* 0x00008200ff0877ac */ /* 0x000e620008000000 */
[----:B------:R-:W-:Y:S02]  /*0530*/  PRMT R49, R24, 0x7632, R49 ;  /* 0x0000763218317816 */ /* 0x000fe40000000031 */
[----:B------:R-:W-:Y:S01]  /*0540*/  PRMT R48, R31, 0x7632, R48 ;  /* 0x000076321f307816 */ /* 0x000fe20000000030 */
[----:B------:R-:W2:Y:S01]  /*0550*/  LDCU UR9, c[0x0][0x448] ;  /* 0x00008900ff0977ac */ /* 0x000ea20008000800 */
[----:B------:R-:W-:-:S02]  /*0560*/  PRMT R15, R35, 0x7632, R15 ;  /* 0x00007632230f7816 */ /* 0x000fc4000000000f */
[----:B------:R-:W-:Y:S01]  /*0570*/  PRMT R14, R30, 0x7632, R14 ;  /* 0x000076321e0e7816 */ /* 0x000fe2000000000e */
[----:B------:R-:W3:Y:S01]  /*0580*/  LDCU.64 UR12, c[0x0][0x3a0] ;  /* 0x00007400ff0c77ac */ /* 0x000ee20008000a00 */
[----:B------:R-:W-:Y:S02]  /*0590*/  PRMT R13, R34, 0x7632, R13 ;  /* 0x00007632220d7816 */ /* 0x000fe4000000000d */
[----:B------:R-:W-:Y:S01]  /*05a0*/  PRMT R12, R29, 0x7632, R12 ;  /* 0x000076321d0c7816 */ /* 0x000fe2000000000c */
[----:B------:R-:W4:Y:S01]  /*05b0*/  LDCU.64 UR14, c[0x0][0x3e0] ;  /* 0x00007c00ff0e77ac */ /* 0x000f220008000a00 */
[----:B------:R-:W-:Y:S02]  /*05c0*/  PRMT R11, R33, 0x7632, R11 ;  /* 0x00007632210b7816 */ /* 0x000fe4000000000b */
[----:B------:R-:W-:Y:S02]  /*05d0*/  PRMT R10, R28, 0x7632, R10 ;  /* 0x000076321c0a7816 */ /* 0x000fe4000000000a */
[----:B------:R-:W-:-:S02]  /*05e0*/  PRMT R9, R32, 0x7632, R9 ;  /* 0x0000763220097816 */ /* 0x000fc40000000009 */
[----:B------:R-:W-:Y:S02]  /*05f0*/  PRMT R8, R39, 0x7632, R8 ;  /* 0x0000763227087816 */ /* 0x000fe40000000008 */
[----:B------:R-:W-:Y:S02]  /*0600*/  PRMT R7, R43, 0x7632, R7 ;  /* 0x000076322b077816 */ /* 0x000fe40000000007 */
[----:B------:R-:W-:Y:S02]  /*0610*/  PLOP3.LUT P1, PT, PT, PT, UP1, 0x80, 0x8 ;  /* 0x000000000008781c */ /* 0x000fe40003f2f018 */
[----:B------:R-:W-:Y:S02]  /*0620*/  PRMT R6, R38, 0x7632, R6 ;  /* 0x0000763226067816 */ /* 0x000fe40000000006 */
[----:B------:R-:W-:Y:S02]  /*0630*/  PRMT R5, R42, 0x7632, R5 ;  /* 0x000076322a057816 */ /* 0x000fe40000000005 */
[----:B------:R-:W-:-:S02]  /*0640*/  PRMT R4, R37, 0x7632, R4 ;  /* 0x0000763225047816 */ /* 0x000fc40000000004 */
[----:B------:R-:W-:Y:S02]  /*0650*/  PRMT R3, R41, 0x7632, R3 ;  /* 0x0000763229037816 */ /* 0x000fe40000000003 */
[----:B------:R-:W-:Y:S02]  /*0660*/  PRMT R2, R36, 0x7632, R2 ;  /* 0x0000763224027816 */ /* 0x000fe40000000002 */
[----:B01234-:R-:W-:-:S07]  /*0670*/  PRMT R0, R40, 0x7632, R0 ;  /* 0x0000763228007816 */ /* 0x01ffce0000000000 */
.L_x_25:
[----:B------:R-:W0:Y:S02]  /*0680*/  @P1 LDC.64 R44, c[0x0][0x3e0] ;  /* 0x0000f800ff2c1b82 */ /* 0x000e240000000a00 */
[----:B0-----:R-:W-:-:S06]  /*0690*/  @P1 IMAD.WIDE R44, R54, 0x2, R44 ;  /* 0x00000002362c1825 */ /* 0x001fcc00078e022c */
[----:B------:R-:W2:Y:S01]  /*06a0*/  @P1 LDG.E.U16 R44, desc[UR6][R44.64] ;  /* 0x000000062c2c1981 */ /* 0x000ea2000c1e1500 */
[----:B------:R-:W-:Y:S01]  /*06b0*/  IMAD R46, R54, UR10, RZ ;  /* 0x0000000a362e7c24 */ /* 0x000fe2000f8e02ff */
[----:B------:R-:W-:Y:S01]  /*06c0*/  ISETP.GE.U32.AND P0, PT, R56, 0x20, PT ;  /* 0x000000203800780c */ /* 0x000fe20003f06070 */
[----:B------:R-:W-:Y:S01]  /*06d0*/  BSSY.RECONVERGENT B0, `(.L_x_3) ;  /* 0x000006e000007945 */ /* 0x000fe20003800200 */
[----:B------:R-:W-:Y:S02]  /*06e0*/  HFMA2 R82, -RZ, RZ, 1.875, 0 ;  /* 0x3f800000ff527431 */ /* 0x000fe400000001ff */
[----:B------:R-:W-:-:S04]  /*06f0*/  SHF.R.S32.HI R47, RZ, 0x1f, R46 ;  /* 0x0000001fff2f7819 */ /* 0x000fc8000001142e */
[----:B------:R-:W-:-:S04]  /*0700*/  LEA.HI R46, R47, R46, RZ, 0x3 ;  /* 0x0000002e2f2e7211 */ /* 0x000fc800078f18ff */
[----:B------:R-:W-:-:S04]  /*0710*/  LEA.HI.SX32 R57, R46, R55, 0x1d ;  /* 0x000000372e397211 */ /* 0x000fc800078feaff */
[----:B------:R-:W-:Y:S01]  /*0720*/  MOV R83, R57 ;  /* 0x0000003900537202 */ /* 0x000fe20000000f00 */
[----:B--2---:R-:W-:Y:S01]  /*0730*/  @P1 IMAD.U32 R82, R44, 0x10000, RZ ;  /* 0x000100002c521824 */ /* 0x004fe200078e00ff */
[----:B------:R-:W-:Y:S06]  /*0740*/  @!P0 BRA `(.L_x_4) ;  /* 0x0000000400988947 */ /* 0x000fec0003800000 */
[----:B------:R-:W0:Y:S02]  /*0750*/  LDC.64 R44, c[0x0][0x390] ;  /* 0x0000e400ff2c7b82 */ /* 0x000e240000000a00 */
[----:B0-----:R-:W-:-:S06]  /*0760*/  IMAD.WIDE.U32 R44, R57, 0x10, R44 ;  /* 0x00000010392c7825 */ /* 0x001fcc00078e002c */
[----:B------:R-:W5:Y:S01]  /*0770*/  LDG.E.128 R44, desc[UR6][R44.64] ;  /* 0x000000062c2c7981 */ /* 0x000f62000c1e1d00 */
[----:B------:R-:W-:-:S04]  /*0780*/  UISETP.NE.U32.AND UP1, UPT, UR12, URZ, UPT ;  /* 0x000000ff0c00728c */ /* 0x000fc8000bf25070 */
[----:B------:R-:W-:-:S09]  /*0790*/  UISETP.NE.AND.EX UP1, UPT, UR13, URZ, UPT, UP1 ;  /* 0x000000ff0d00728c */ /* 0x000fd2000bf25310 */
[----:B------:R-:W-:Y:S05]  /*07a0*/  BRA.U !UP1, `(.L_x_5) ;  /* 0x0000000109a07547 */ /* 0x000fea000b800000 */
[----:B------:R-:W0:Y:S02]  /*07b0*/  LDC.64 R16, c[0x0][0x3a0] ;  /* 0x0000e800ff107b82 */ /* 0x000e240000000a00 */
[----:B0-----:R-:W-:-:S06]  /*07c0*/  IMAD.WIDE.U32 R16, R57, 0x10, R16 ;  /* 0x0000001039107825 */ /* 0x001fcc00078e0010 */
[----:B------:R-:W2:Y:S01]  /*07d0*/  LDG.E.128 R16, desc[UR6][R16.64] ;  /* 0x0000000610107981 */ /* 0x000ea2000c1e1d00 */
[C---:B-----5:R-:W-:Y:S02]  /*07e0*/  SHF.L.U32 R61, R44.reuse, 0x10, RZ ;  /* 0x000000102c3d7819 */ /* 0x060fe400000006ff */
[----:B------:R-:W-:Y:S02]  /*07f0*/  PRMT R59, R44, 0x7632, R59 ;  /* 0x000076322c3b7816 */ /* 0x000fe4000000003b */
[C---:B------:R-:W-:Y:S02]  /*0800*/  SHF.L.U32 R63, R46.reuse, 0x10, RZ ;  /* 0x000000102e3f7819 */ /* 0x040fe400000006ff */
[----:B------:R-:W-:Y:S01]  /*0810*/  PRMT R62, R46, 0x7632, R62 ;  /* 0x000076322e3e7816 */ /* 0x000fe2000000003e */
[----:B------:R-:W-:Y:S01]  /*0820*/  IMAD.U32 R59, R59, 0x10000, RZ ;  /* 0x000100003b3b7824 */ /* 0x000fe200078e00ff */
[----:B------:R-:W-:Y:S02]  /*0830*/  PRMT R60, R45, 0x7632, R60 ;  /* 0x000076322d3c7816 */ /* 0x000fe4000000003c */
[----:B------:R-:W-:-:S02]  /*0840*/  PRMT R84, R47, 0x7632, R84 ;  /* 0x000076322f547816 */ /* 0x000fc40000000054 */
[----:B------:R-:W-:Y:S02]  /*0850*/  SHF.L.U32 R45, R45, 0x10, RZ ;  /* 0x000000102d2d7819 */ /* 0x000fe400000006ff */
[----:B------:R-:W-:Y:S02]  /*0860*/  SHF.L.U32 R47, R47, 0x10, RZ ;  /* 0x000000102f2f7819 */ /* 0x000fe400000006ff */
[----:B--2---:R-:W-:Y:S02]  /*0870*/  SHF.L.U32 R66, R16, 0x10, RZ ;  /* 0x0000001010427819 */ /* 0x004fe400000006ff */
[C---:B------:R-:W-:Y:S02]  /*0880*/  PRMT R83, R18.reuse, 0x7632, R83 ;  /* 0x0000763212537816 */ /* 0x040fe40000000053 */
[----:B------:R-:W-:Y:S01]  /*0890*/  SHF.L.U32 R18, R18, 0x10, RZ ;  /* 0x0000001012127819 */ /* 0x000fe200000006ff */
[----:B------:R-:W-:Y:S01]  /*08a0*/  FFMA.FTZ R66, R61, R82, R66 ;  /* 0x000000523d427223 */ /* 0x000fe20000010042 */
[----:B------:R-:W-:-:S02]  /*08b0*/  PRMT R44, R16, 0x7632, R44 ;  /* 0x00007632102c7816 */ /* 0x000fc4000000002c */
[----:B------:R-:W-:Y:S01]  /*08c0*/  PRMT R16, R17, 0x7632, R16 ;  /* 0x0000763211107816 */ /* 0x000fe20000000010 */
[-C--:B------:R-:W-:Y:S01]  /*08d0*/  FFMA.FTZ R64, R63, R82.reuse, R18 ;  /* 0x000000523f407223 */ /* 0x080fe20000010012 */
[----:B------:R-:W-:Y:S02]  /*08e0*/  PRMT R85, R19, 0x7632, R85 ;  /* 0x0000763213557816 */ /* 0x000fe40000000055 */
[----:B------:R-:W-:Y:S02]  /*08f0*/  SHF.L.U32 R46, R17, 0x10, RZ ;  /* 0x00000010112e7819 */ /* 0x000fe400000006ff */
[----:B------:R-:W-:Y:S02]  /*0900*/  SHF.L.U32 R86, R19, 0x10, RZ ;  /* 0x0000001013567819 */ /* 0x000fe400000006ff */
[----:B------:R-:W-:Y:S01]  /*0910*/  SHF.L.U32 R61, R62, 0x10, RZ ;  /* 0x000000103e3d7819 */ /* 0x000fe200000006ff */
[-C--:B------:R-:W-:Y:S01]  /*0920*/  FFMA.FTZ R65, R45, R82.reuse, R46 ;  /* 0x000000522d417223 */ /* 0x080fe2000001002e */
[----:B------:R-:W-:Y:S01]  /*0930*/  SHF.L.U32 R17, R60, 0x10, RZ ;  /* 0x000000103c117819 */ /* 0x000fe200000006ff */
[----:B------:R-:W-:Y:S01]  /*0940*/  FFMA.FTZ R63, R47, R82, R86 ;  /* 0x000000522f3f7223 */ /* 0x000fe20000010056 */
[----:B------:R-:W-:-:S02]  /*0950*/  SHF.L.U32 R19, R84, 0x10, RZ ;  /* 0x0000001054137819 */ /* 0x000fc400000006ff */
[----:B------:R-:W-:Y:S02]  /*0960*/  SHF.L.U32 R62, R85, 0x10, RZ ;  /* 0x00000010553e7819 */ /* 0x000fe400000006ff */
[----:B------:R-:W-:Y:S02]  /*0970*/  SHF.L.U32 R18, R83, 0x10, RZ ;  /* 0x0000001053127819 */ /* 0x000fe400000006ff */
[----:B------:R-:W-:Y:S01]  /*0980*/  SHF.L.U32 R16, R16, 0x10, RZ ;  /* 0x0000001010107819 */ /* 0x000fe200000006ff */
[-C--:B------:R-:W-:Y:S01]  /*0990*/  FFMA.FTZ R62, R19, R82.reuse, R62 ;  /* 0x00000052133e7223 */ /* 0x080fe2000001003e */
[----:B------:R-:W-:Y:S01]  /*09a0*/  SHF.L.U32 R44, R44, 0x10, RZ ;  /* 0x000000102c2c7819 */ /* 0x000fe200000006ff */
[-C--:B------:R-:W-:Y:S02]  /*09b0*/  FFMA.FTZ R61, R61, R82.reuse, R18 ;  /* 0x000000523d3d7223 */ /* 0x080fe40000010012 */
[-C--:B------:R-:W-:Y:S01]  /*09c0*/  FFMA.FTZ R60, R17, R82.reuse, R16 ;  /* 0x00000052113c7223 */ /* 0x080fe20000010010 */
[----:B------:R-:W-:Y:S01]  /*09d0*/  F2FP.BF16.F32.PACK_AB R19, R62, R63 ;  /* 0x0000003f3e13723e */ /* 0x000fe200000010ff */
[----:B------:R-:W-:Y:S01]  /*09e0*/  FFMA.FTZ R59, R59, R82, R44 ;  /* 0x000000523b3b7223 */ /* 0x000fe2000001002c */
[----:B------:R-:W-:-:S02]  /*09f0*/  F2FP.BF16.F32.PACK_AB R18, R61, R64 ;  /* 0x000000403d12723e */ /* 0x000fc400000010ff */
[----:B------:R-:W-:Y:S02]  /*0a00*/  F2FP.BF16.F32.PACK_AB R17, R60, R65 ;  /* 0x000000413c11723e */ /* 0x000fe400000010ff */
[----:B------:R-:W-:Y:S01]  /*0a10*/  F2FP.BF16.F32.PACK_AB R16, R59, R66 ;  /* 0x000000423b10723e */ /* 0x000fe200000010ff */
[----:B------:R-:W-:Y:S06]  /*0a20*/  BRA `(.L_x_6) ;  /* 0x0000000000c47947 */ /* 0x000fec0003800000 */
.L_x_5:
[----:B------:R-:W-:-:S04]  /*0a30*/  UISETP.NE.U32.AND UP1, UPT, UR14, URZ, UPT ;  /* 0x000000ff0e00728c */ /* 0x000fc8000bf25070 */
[----:B------:R-:W-:-:S06]  /*0a40*/  UISETP.NE.AND.EX UP1, UPT, UR15, URZ, UPT, UP1 ;  /* 0x000000ff0f00728c */ /* 0x000fcc000bf25310 */
[----:B------:R-:W-:-:S13]  /*0a50*/  PLOP3.LUT P1, PT, PT, PT, UP1, 0x80, 0x8 ;  /* 0x000000000008781c */ /* 0x000fda0003f2f018 */
[----:B------:R-:W-:Y:S05]  /*0a60*/  @!P1 BRA `(.L_x_7) ;  /* 0x0000000000649947 */ /* 0x000fea0003800000 */
[C---:B-----5:R-:W-:Y:S01]  /*0a70*/  PRMT R18, R45.reuse, 0x7632, R18 ;  /* 0x000076322d127816 */ /* 0x060fe20000000012 */
[----:B------:R-:W-:Y:S01]  /*0a80*/  IMAD.U32 R61, R46, 0x10000, RZ ;  /* 0x000100002e3d7824 */ /* 0x000fe200078e00ff */
[C---:B------:R-:W-:Y:S02]  /*0a90*/  SHF.L.U32 R17, R44.reuse, 0x10, RZ ;  /* 0x000000102c117819 */ /* 0x040fe400000006ff */
[----:B------:R-:W-:Y:S01]  /*0aa0*/  SHF.L.U32 R45, R45, 0x10, RZ ;  /* 0x000000102d2d7819 */ /* 0x000fe200000006ff */
[-C--:B------:R-:W-:Y:S01]  /*0ab0*/  FMUL.FTZ R64, R61, R82.reuse ;  /* 0x000000523d407220 */ /* 0x080fe20000410000 */
[----:B------:R-:W-:Y:S01]  /*0ac0*/  PRMT R16, R44, 0x7632, R16 ;  /* 0x000076322c107816 */ /* 0x000fe20000000010 */
[-C--:B------:R-:W-:Y:S01]  /*0ad0*/  FMUL.FTZ R66, R17, R82.reuse ;  /* 0x0000005211427220 */ /* 0x080fe20000410000 */
[----:B------:R-:W-:Y:S01]  /*0ae0*/  PRMT R19, R46, 0x7632, R19 ;  /* 0x000076322e137816 */ /* 0x000fe20000000013 */
[----:B------:R-:W-:Y:S01]  /*0af0*/  FMUL.FTZ R65, R45, R82 ;  /* 0x000000522d417220 */ /* 0x000fe20000410000 */
[----:B------:R-:W-:-:S02]  /*0b00*/  PRMT R44, R47, 0x7632, R44 ;  /* 0x000076322f2c7816 */ /* 0x000fc4000000002c */
[----:B------:R-:W-:Y:S02]  /*0b10*/  SHF.L.U32 R47, R47, 0x10, RZ ;  /* 0x000000102f2f7819 */ /* 0x000fe400000006ff */
[----:B------:R-:W-:Y:S02]  /*0b20*/  SHF.L.U32 R59, R16, 0x10, RZ ;  /* 0x00000010103b7819 */ /* 0x000fe400000006ff */
[----:B------:R-:W-:Y:S01]  /*0b30*/  SHF.L.U32 R45, R44, 0x10, RZ ;  /* 0x000000102c2d7819 */ /* 0x000fe200000006ff */
[-C--:B------:R-:W-:Y:S01]  /*0b40*/  FMUL.FTZ R63, R47, R82.reuse ;  /* 0x000000522f3f7220 */ /* 0x080fe20000410000 */
[----:B------:R-:W-:Y:S01]  /*0b50*/  SHF.L.U32 R19, R19, 0x10, RZ ;  /* 0x0000001013137819 */ /* 0x000fe200000006ff */
[-C--:B------:R-:W-:Y:S01]  /*0b60*/  FMUL.FTZ R59, R59, R82.reuse ;  /* 0x000000523b3b7220 */ /* 0x080fe20000410000 */
[----:B------:R-:W-:Y:S01]  /*0b70*/  SHF.L.U32 R17, R18, 0x10, RZ ;  /* 0x0000001012117819 */ /* 0x000fe200000006ff */
[-C--:B------:R-:W-:Y:S02]  /*0b80*/  FMUL.FTZ R62, R45, R82.reuse ;  /* 0x000000522d3e7220 */ /* 0x080fe40000410000 */
[----:B------:R-:W-:Y:S01]  /*0b90*/  FMUL.FTZ R61, R19, R82 ;  /* 0x00000052133d7220 */ /* 0x000fe20000410000 */
[----:B------:R-:W-:Y:S01]  /*0ba0*/  F2FP.BF16.F32.PACK_AB R16, R59, R66 ;  /* 0x000000423b10723e */ /* 0x000fe200000010ff */
[----:B------:R-:W-:Y:S01]  /*0bb0*/  FMUL.FTZ R60, R17, R82 ;  /* 0x00000052113c7220 */ /* 0x000fe20000410000 */
[----:B------:R-:W-:-:S02]  /*0bc0*/  F2FP.BF16.F32.PACK_AB R19, R62, R63 ;  /* 0x0000003f3e13723e */ /* 0x000fc400000010ff */
[----:B------:R-:W-:Y:S02]  /*0bd0*/  F2FP.BF16.F32.PACK_AB R18, R61, R64 ;  /* 0x000000403d12723e */ /* 0x000fe400000010ff */
[----:B------:R-:W-:Y:S01]  /*0be0*/  F2FP.BF16.F32.PACK_AB R17, R60, R65 ;  /* 0x000000413c11723e */ /* 0x000fe200000010ff */
[----:B------:R-:W-:Y:S06]  /*0bf0*/  BRA `(.L_x_6) ;  /* 0x0000000000507947 */ /* 0x000fec0003800000 */
.L_x_7:
[C---:B-----5:R-:W-:Y:S02]  /*0c00*/  PRMT R59, R44.reuse, 0x7632, R59 ;  /* 0x000076322c3b7816 */ /* 0x060fe4000000003b */
[----:B------:R-:W-:Y:S02]  /*0c10*/  SHF.L.U32 R61, R44, 0x10, RZ ;  /* 0x000000102c3d7819 */ /* 0x000fe400000006ff */
[----:B------:R-:W-:Y:S01]  /*0c20*/  PRMT R44, R45, 0x7632, R44 ;  /* 0x000076322d2c7816 */ /* 0x000fe2000000002c */
[----:B------:R-:W-:Y:S01]  /*0c30*/  IMAD.U32 R59, R59, 0x10000, RZ ;  /* 0x000100003b3b7824 */ /* 0x000fe200078e00ff */
[----:B------:R-:W-:Y:S01]  /*0c40*/  SHF.L.U32 R45, R45, 0x10, RZ ;  /* 0x000000102d2d7819 */ /* 0x000fe200000006ff */
[-C--:B------:R-:W-:Y:S01]  /*0c50*/  FMUL.FTZ R66, R61, R82.reuse ;  /* 0x000000523d427220 */ /* 0x080fe20000410000 */
[C---:B------:R-:W-:Y:S01]  /*0c60*/  PRMT R60, R46.reuse, 0x7632, R60 ;  /* 0x000076322e3c7816 */ /* 0x040fe2000000003c */
[-C--:B------:R-:W-:Y:S01]  /*0c70*/  FMUL.FTZ R59, R59, R82.reuse ;  /* 0x000000523b3b7220 */ /* 0x080fe20000410000 */
[----:B------:R-:W-:Y:S01]  /*0c80*/  SHF.L.U32 R63, R46, 0x10, RZ ;  /* 0x000000102e3f7819 */ /* 0x000fe200000006ff */
[----:B------:R-:W-:Y:S01]  /*0c90*/  FMUL.FTZ R65, R45, R82 ;  /* 0x000000522d417220 */ /* 0x000fe20000410000 */
[----:B------:R-:W-:-:S02]  /*0ca0*/  PRMT R46, R47, 0x7632, R46 ;  /* 0x000076322f2e7816 */ /* 0x000fc4000000002e */
[----:B------:R-:W-:Y:S01]  /*0cb0*/  SHF.L.U32 R47, R47, 0x10, RZ ;  /* 0x000000102f2f7819 */ /* 0x000fe200000006ff */
[-C--:B------:R-:W-:Y:S01]  /*0cc0*/  FMUL.FTZ R64, R63, R82.reuse ;  /* 0x000000523f407220 */ /* 0x080fe20000410000 */
[----:B------:R-:W-:Y:S02]  /*0cd0*/  SHF.L.U32 R45, R44, 0x10, RZ ;  /* 0x000000102c2d7819 */ /* 0x000fe400000006ff */
[----:B------:R-:W-:Y:S01]  /*0ce0*/  SHF.L.U32 R61, R60, 0x10, RZ ;  /* 0x000000103c3d7819 */ /* 0x000fe200000006ff */
[-C--:B------:R-:W-:Y:S01]  /*0cf0*/  FMUL.FTZ R63, R47, R82.reuse ;  /* 0x000000522f3f7220 */ /* 0x080fe20000410000 */
[----:B------:R-:W-:Y:S01]  /*0d00*/  SHF.L.U32 R83, R46, 0x10, RZ ;  /* 0x000000102e537819 */ /* 0x000fe200000006ff */
[-C--:B------:R-:W-:Y:S02]  /*0d10*/  FMUL.FTZ R60, R45, R82.reuse ;  /* 0x000000522d3c7220 */ /* 0x080fe40000410000 */
[-C--:B------:R-:W-:Y:S02]  /*0d20*/  FMUL.FTZ R61, R61, R82.reuse ;  /* 0x000000523d3d7220 */ /* 0x080fe40000410000 */
[----:B------:R-:W-:-:S07]  /*0d30*/  FMUL.FTZ R62, R83, R82 ;  /* 0x00000052533e7220 */ /* 0x000fce0000410000 */
.L_x_6:
[----:B------:R-:W0:Y:S01]  /*0d40*/  @UP0 LDCU.64 UR4, c[0x0][0x3a8] ;  /* 0x00007500ff0407ac */ /* 0x000e220008000a00 */
[----:B------:R-:W-:Y:S01]  /*0d50*/  PLOP3.LUT P2, PT, PT, PT, UP0, 0x80, 0x8 ;  /* 0x000000000008781c */ /* 0x000fe20003f4f008 */
[----:B------:R-:W-:Y:S01]  /*0d60*/  HFMA2 R44, -RZ, RZ, 0, 9.5367431640625e-07 ;  /* 0x00000010ff2c7431 */ /* 0x000fe200000001ff */
[----:B------:R-:W-:Y:S02]  /*0d70*/  PLOP3.LUT P3, PT, PT, PT, UP0, 0x80, 0x8 ;  /* 0x000000000008781c */ /* 0x000fe40003f6f008 */
[----:B------:R-:W-:-:S09]  /*0d80*/  IADD3 R83, PT, PT, R57, 0x20, RZ ;  /* 0x0000002039537810 */ /* 0x000fd20007ffe0ff */
[----:B0-----:R-:W-:-:S05]  /*0d90*/  @P2 IMAD.WIDE.U32 R44, R57, R44, UR4 ;  /* 0x00000004392c2e25 */ /* 0x001fca000f8e002c */
[----:B------:R0:W-:Y:S02]  /*0da0*/  @P3 STG.E.128 desc[UR6][R44.64], R16 ;  /* 0x000000102c003986 */ /* 0x0001e4000c101d06 */
.L_x_4:
[----:B------:R-:W-:Y:S05]  /*0db0*/  BSYNC.RECONVERGENT B0 ;  /* 0x0000000000007941 */ /* 0x000fea0003800200 */
.L_x_3:
[----:B------:R-:W-:Y:S01]  /*0dc0*/  ISETP.GE.U32.AND P2, PT, R56, 0x40, PT ;  /* 0x000000403800780c */ /* 0x000fe20003f46070 */
[----:B------:R-:W-:Y:S03]  /*0dd0*/  BSSY.RECONVERGENT B0, `(.L_x_8) ;  /* 0x0000068000007945 */ /* 0x000fe60003800200 */
[----:B0-----:R-:W-:-:S09]  /*0de0*/  P2R R44, PR, RZ, 0x4 ;  /* 0x00000004ff2c7803 */ /* 0x001fd20000000000 */
[----:B------:R-:W-:Y:S05]  /*0df0*/  @!P2 BRA `(.L_x_9) ;  /* 0x000000040094a947 */ /* 0x000fea0003800000 */
        /* <DEDUP_REMOVED lines=9> */
[C---:B-----5:R-:W-:Y:S02]  /*0e90*/  PRMT R67, R44.reuse, 0x7632, R67 ;  /* 0x000076322c437816 */ /* 0x060fe40000000043 */
[----:B------:R-:W-:Y:S02]  /*0ea0*/  SHF.L.U32 R71, R44, 0x10, RZ ;  /* 0x000000102c477819 */ /* 0x000fe400000006ff */
[C---:B------:R-:W-:Y:S02]  /*0eb0*/  PRMT R69, R45.reuse, 0x7632, R69 ;  /* 0x000076322d457816 */ /* 0x040fe40000000045 */
[----:B------:R-:W-:Y:S02]  /*0ec0*/  SHF.L.U32 R73, R45, 0x10, RZ ;  /* 0x000000102d497819 */ /* 0x000fe400000006ff */
[C---:B------:R-:W-:Y:S02]  /*0ed0*/  SHF.L.U32 R85, R46.reuse, 0x10, RZ ;  /* 0x000000102e557819 */ /* 0x040fe400000006ff */
[----:B------:R-:W-:-:S02]  /*0ee0*/  PRMT R45, R46, 0x7632, R45 ;  /* 0x000076322e2d7816 */ /* 0x000fc4000000002d */
[C---:B------:R-:W-:Y:S02]  /*0ef0*/  PRMT R46, R47.reuse, 0x7632, R46 ;  /* 0x000076322f2e7816 */ /* 0x040fe4000000002e */
[----:B------:R-:W-:Y:S02]  /*0f00*/  SHF.L.U32 R47, R47, 0x10, RZ ;  /* 0x000000102f2f7819 */ /* 0x000fe400000006ff */
[----:B------:R-:W-:Y:S02]  /*0f10*/  SHF.L.U32 R67, R67, 0x10, RZ ;  /* 0x0000001043437819 */ /* 0x000fe400000006ff */
[----:B------:R-:W-:Y:S02]  /*0f20*/  SHF.L.U32 R69, R69, 0x10, RZ ;  /* 0x0000001045457819 */ /* 0x000fe400000006ff */
[----:B------:R-:W-:Y:S02]  /*0f30*/  SHF.L.U32 R45, R45, 0x10, RZ ;  /* 0x000000102d2d7819 */ /* 0x000fe400000006ff */
[C---:B--2---:R-:W-:Y:S01]  /*0f40*/  PRMT R44, R16.reuse, 0x7632, R44 ;  /* 0x00007632102c7816 */ /* 0x044fe2000000002c */
[----:B------:R-:W-:Y:S01]  /*0f50*/  IMAD.U32 R58, R16, 0x10000, RZ ;  /* 0x00010000103a7824 */ /* 0x000fe200078e00ff */
[----:B------:R-:W-:-:S02]  /*0f60*/  PRMT R16, R17, 0x7632, R16 ;  /* 0x0000763211107816 */ /* 0x000fc40000000010 */
[----:B------:R-:W-:Y:S01]  /*0f70*/  SHF.L.U32 R68, R17, 0x10, RZ ;  /* 0x0000001011447819 */ /* 0x000fe200000006ff */
[-C--:B------:R-:W-:Y:S01]  /*0f80*/  FFMA.FTZ R58, R71, R82.reuse, R58 ;  /* 0x00000052473a7223 */ /* 0x080fe2000001003a */
[----:B------:R-:W-:Y:S01]  /*0f90*/  PRMT R17, R18, 0x7632, R17 ;  /* 0x0000763212117816 */ /* 0x000fe20000000011 */
[----:B------:R-:W-:Y:S01]  /*0fa0*/  IMAD.U32 R16, R16, 0x10000, RZ ;  /* 0x0001000010107824 */ /* 0x000fe200078e00ff */
[----:B------:R-:W-:Y:S01]  /*0fb0*/  SHF.L.U32 R18, R18, 0x10, RZ ;  /* 0x0000001012127819 */ /* 0x000fe200000006ff */
[-C--:B------:R-:W-:Y:S01]  /*0fc0*/  FFMA.FTZ R68, R73, R82.reuse, R68 ;  /* 0x0000005249447223 */ /* 0x080fe20000010044 */
[----:B------:R-:W-:Y:S01]  /*0fd0*/  PRMT R84, R19, 0x7632, R84 ;  /* 0x0000763213547816 */ /* 0x000fe20000000054 */
[-C--:B------:R-:W-:Y:S01]  /*0fe0*/  FFMA.FTZ R69, R69, R82.reuse, R16 ;  /* 0x0000005245457223 */ /* 0x080fe20000010010 */
[----:B------:R-:W-:Y:S01]  /*0ff0*/  SHF.L.U32 R72, R19, 0x10, RZ ;  /* 0x0000001013487819 */ /* 0x000fe200000006ff */
[----:B------:R-:W-:Y:S01]  /*1000*/  FFMA.FTZ R70, R85, R82, R18 ;  /* 0x0000005255467223 */ /* 0x000fe20000010012 */
[----:B------:R-:W-:-:S02]  /*1010*/  SHF.L.U32 R73, R46, 0x10, RZ ;  /* 0x000000102e497819 */ /* 0x000fc400000006ff */
[----:B------:R-:W-:Y:S01]  /*1020*/  SHF.L.U32 R84, R84, 0x10, RZ ;  /* 0x0000001054547819 */ /* 0x000fe200000006ff */
[-C--:B------:R-:W-:Y:S01]  /*1030*/  FFMA.FTZ R72, R47, R82.reuse, R72 ;  /* 0x000000522f487223 */ /* 0x080fe20000010048 */
[----:B------:R-:W-:Y:S02]  /*1040*/  SHF.L.U32 R18, R17, 0x10, RZ ;  /* 0x0000001011127819 */ /* 0x000fe400000006ff */
[----:B------:R-:W-:Y:S01]  /*1050*/  SHF.L.U32 R44, R44, 0x10, RZ ;  /* 0x000000102c2c7819 */ /* 0x000fe200000006ff */
[----:B------:R-:W-:Y:S01]  /*1060*/  FFMA.FTZ R73, R73, R82, R84 ;  /* 0x0000005249497223 */ /* 0x000fe20000010054 */
[----:B------:R-:W-:Y:S01]  /*1070*/  F2FP.BF16.F32.PACK_AB R17, R69, R68 ;  /* 0x000000444511723e */ /* 0x000fe200000010ff */
[-C--:B------:R-:W-:Y:S02]  /*1080*/  FFMA.FTZ R71, R45, R82.reuse, R18 ;  /* 0x000000522d477223 */ /* 0x080fe40000010012 */
[----:B------:R-:W-:Y:S01]  /*1090*/  FFMA.FTZ R67, R67, R82, R44 ;  /* 0x0000005243437223 */ /* 0x000fe2000001002c */
[----:B------:R-:W-:-:S02]  /*10a0*/  F2FP.BF16.F32.PACK_AB R19, R73, R72 ;  /* 0x000000484913723e */ /* 0x000fc400000010ff */
[----:B------:R-:W-:Y:S02]  /*10b0*/  F2FP.BF16.F32.PACK_AB R18, R71, R70 ;  /* 0x000000464712723e */ /* 0x000fe400000010ff */
[----:B------:R-:W-:Y:S01]  /*10c0*/  F2FP.BF16.F32.PACK_AB R16, R67, R58 ;  /* 0x0000003a4310723e */ /* 0x000fe200000010ff */
[----:B------:R-:W-:Y:S06]  /*10d0*/  BRA `(.L_x_11) ;  /* 0x0000000000c07947 */ /* 0x000fec0003800000 */
.L_x_10:
[----:B------:R-:W-:-:S04]  /*10e0*/  UISETP.NE.U32.AND UP1, UPT, UR14, URZ, UPT ;  /* 0x000000ff0e00728c */ /* 0x000fc8000bf25070 */
[----:B------:R-:W-:-:S09]  /*10f0*/  UISETP.NE.AND.EX UP1, UPT, UR15, URZ, UPT, UP1 ;  /* 0x000000ff0f00728c */ /* 0x000fd2000bf25310 */
[----:B------:R-:W-:Y:S05]  /*1100*/  BRA.U UP1, `(.L_x_12) ;  /* 0x0000000101547547 */ /* 0x000fea000b800000 */
[----:B-----5:R-:W-:Y:S02]  /*1110*/  SHF.L.U32 R69, R44, 0x10, RZ ;  /* 0x000000102c457819 */ /* 0x020fe400000006ff */
[----:B------:R-:W-:Y:S02]  /*1120*/  SHF.L.U32 R73, R46, 0x10, RZ ;  /* 0x000000102e497819 */ /* 0x000fe400000006ff */
[----:B------:R-:W-:Y:S01]  /*1130*/  PRMT R67, R44, 0x7632, R67 ;  /* 0x000076322c437816 */ /* 0x000fe20000000043 */
[-C--:B------:R-:W-:Y:S01]  /*1140*/  FMUL.FTZ R58, R69, R82.reuse ;  /* 0x00000052453a7220 */ /* 0x080fe20000410000 */
[----:B------:R-:W-:Y:S01]  /*1150*/  PRMT R71, R46, 0x7632, R71 ;  /* 0x000076322e477816 */ /* 0x000fe20000000047 */
[----:B------:R-:W-:Y:S01]  /*1160*/  FMUL.FTZ R70, R73, R82 ;  /* 0x0000005249467220 */ /* 0x000fe20000410000 */
[----:B------:R-:W-:Y:S02]  /*1170*/  PRMT R44, R45, 0x7632, R44 ;  /* 0x000076322d2c7816 */ /* 0x000fe4000000002c */
        /* <DEDUP_REMOVED lines=8> */
[-C--:B------:R-:W-:Y:S01]  /*1200*/  FMUL.FTZ R67, R67, R82.reuse ;  /* 0x0000005243437220 */ /* 0x080fe20000410000 */
[----:B------:R-:W-:Y:S01]  /*1210*/  SHF.L.U32 R73, R46, 0x10, RZ ;  /* 0x000000102e497819 */ /* 0x000fe200000006ff */
[----:B------:R-:W-:-:S02]  /*1220*/  FMUL.FTZ R69, R69, R82 ;  /* 0x0000005245457220 */ /* 0x000fc40000410000 */
[-C--:B------:R-:W-:Y:S02]  /*1230*/  FMUL.FTZ R71, R71, R82.reuse ;  /* 0x0000005247477220 */ /* 0x080fe40000410000 */
[----:B------:R-:W-:Y:S01]  /*1240*/  FMUL.FTZ R73, R73, R82 ;  /* 0x0000005249497220 */ /* 0x000fe20000410000 */
[----:B------:R-:W-:Y:S06]  /*1250*/  BRA `(.L_x_11) ;  /* 0x0000000000607947 */ /* 0x000fec0003800000 */
.L_x_12:
[C---:B-----5:R-:W-:Y:S01]  /*1260*/  PRMT R16, R44.reuse, 0x7632, R16 ;  /* 0x000076322c107816 */ /* 0x060fe20000000010 */
[----:B------:R-:W-:Y:S01]  /*1270*/  IMAD.U32 R17, R44, 0x10000, RZ ;  /* 0x000100002c117824 */ /* 0x000fe200078e00ff */
[----:B------:R-:W-:Y:S02]  /*1280*/  PRMT R18, R45, 0x7632, R18 ;  /* 0x000076322d127816 */ /* 0x000fe40000000012 */
[C---:B------:R-:W-:Y:S01]  /*1290*/  PRMT R19, R46.reuse, 0x7632, R19 ;  /* 0x000076322e137816 */ /* 0x040fe20000000013 */
[----:B------:R-:W-:Y:S01]  /*12a0*/  FMUL.FTZ R58, R17, R82 ;  /* 0x00000052113a7220 */ /* 0x000fe20000410000 */
[----:B------:R-:W-:Y:S02]  /*12b0*/  PRMT R44, R47, 0x7632, R44 ;  /* 0x000076322f2c7816 */ /* 0x000fe4000000002c */
[----:B------:R-:W-:Y:S02]  /*12c0*/  SHF.L.U32 R71, R46, 0x10, RZ ;  /* 0x000000102e477819 */ /* 0x000fe400000006ff */
[----:B------:R-:W-:-:S02]  /*12d0*/  SHF.L.U32 R45, R45, 0x10, RZ ;  /* 0x000000102d2d7819 */ /* 0x000fc400000006ff */
[----:B------:R-:W-:Y:S01]  /*12e0*/  SHF.L.U32 R47, R47, 0x10, RZ ;  /* 0x000000102f2f7819 */ /* 0x000fe200000006ff */
[-C--:B------:R-:W-:Y:S01]  /*12f0*/  FMUL.FTZ R70, R71, R82.reuse ;  /* 0x0000005247467220 */ /* 0x080fe20000410000 */
[----:B------:R-:W-:Y:S01]  /*1300*/  SHF.L.U32 R67, R16, 0x10, RZ ;  /* 0x0000001010437819 */ /* 0x000fe200000006ff */
[-C--:B------:R-:W-:Y:S01]  /*1310*/  FMUL.FTZ R68, R45, R82.reuse ;  /* 0x000000522d447220 */ /* 0x080fe20000410000 */
        /* <DEDUP_REMOVED lines=11> */
[----:B------:R-:W-:-:S07]  /*13d0*/  F2FP.BF16.F32.PACK_AB R17, R69, R68 ;  /* 0x000000444511723e */ /* 0x000fce00000010ff */
.L_x_11:
[----:B------:R-:W0:Y:S01]  /*13e0*/  @UP0 LDCU.64 UR4, c[0x0][0x3a8] ;  /* 0x00007500ff0407ac */ /* 0x000e220008000a00 */
[----:B------:R-:W-:Y:S02]  /*13f0*/  PLOP3.LUT P2, PT, PT, PT, UP0, 0x80, 0x8 ;  /* 0x000000000008781c */ /* 0x000fe40003f4f008 */
[----:B------:R-:W-:Y:S02]  /*1400*/  PLOP3.LUT P3, PT, PT, PT, UP0, 0x80, 0x8 ;  /* 0x000000000008781c */ /* 0x000fe40003f6f008 */
[----:B------:R-:W-:-:S09]  /*1410*/  MOV R44, 0x10 ;  /* 0x00000010002c7802 */ /* 0x000fd20000000f00 */
[C---:B0-----:R-:W-:Y:S01]  /*1420*/  @P2 IMAD.WIDE.U32 R44, R83.reuse, R44, UR4 ;  /* 0x00000004532c2e25 */ /* 0x041fe2000f8e002c */
[----:B------:R-:W-:-:S04]  /*1430*/  IADD3 R83, PT, PT, R83, 0x20, RZ ;  /* 0x0000002053537810 */ /* 0x000fc80007ffe0ff */
[----:B------:R0:W-:Y:S03]  /*1440*/  @P3 STG.E.128 desc[UR6][R44.64], R16 ;  /* 0x000000102c003986 */ /* 0x0001e6000c101d06 */
.L_x_9:
[----:B------:R-:W-:Y:S05]  /*1450*/  BSYNC.RECONVERGENT B0 ;  /* 0x0000000000007941 */ /* 0x000fea0003800200 */
.L_x_8:
[----:B------:R-:W-:Y:S01]  /*1460*/  ISETP.GE.U32.AND P2, PT, R56, 0x60, PT ;  /* 0x000000603800780c */ /* 0x000fe20003f46070 */
[----:B------:R-:W-:-:S12]  /*1470*/  BSSY.RECONVERGENT B0, `(.L_x_13) ;  /* 0x0000066000007945 */ /* 0x000fd80003800200 */
[----:B------:R-:W-:Y:S05]  /*1480*/  @!P2 BRA `(.L_x_14) ;  /* 0x000000040090a947 */ /* 0x000fea0003800000 */
[----:B0-----:R-:W0:Y:S02]  /*1490*/  LDC.64 R44, c[0x0][0x390] ;  /* 0x0000e400ff2c7b82 */ /* 0x001e240000000a00 */
        /* <DEDUP_REMOVED lines=8> */
[C---:B-----5:R-:W-:Y:S01]  /*1520*/  PRMT R77, R44.reuse, 0x7632, R77 ;  /* 0x000076322c4d7816 */ /* 0x060fe2000000004d */
[----:B------:R-:W-:Y:S01]  /*1530*/  IMAD.U32 R85, R47, 0x10000, RZ ;  /* 0x000100002f557824 */ /* 0x000fe200078e00ff */
[----:B------:R-:W-:Y:S02]  /*1540*/  SHF.L.U32 R79, R44, 0x10, RZ ;  /* 0x000000102c4f7819 */ /* 0x000fe400000006ff */
[----:B------:R-:W-:Y:S02]  /*1550*/  SHF.L.U32 R81, R45, 0x10, RZ ;  /* 0x000000102d517819 */ /* 0x000fe400000006ff */
[----:B------:R-:W-:Y:S02]  /*1560*/  PRMT R75, R47, 0x7632, R75 ;  /* 0x000076322f4b7816 */ /* 0x000fe4000000004b */
        /* <DEDUP_REMOVED lines=9> */
[----:B------:R-:W-:Y:S01]  /*1600*/  SHF.L.U32 R74, R16, 0x10, RZ ;  /* 0x00000010104a7819 */ /* 0x000fe200000006ff */
[-C--:B------:R-:W-:Y:S01]  /*1610*/  FFMA.FTZ R80, R85, R82.reuse, R80 ;  /* 0x0000005255507223 */ /* 0x080fe20000010050 */
[----:B------:R-:W-:Y:S02]  /*1620*/  PRMT R16, R17, 0x7632, R16 ;  /* 0x0000763211107816 */ /* 0x000fe40000000010 */
[----:B------:R-:W-:Y:S01]  /*1630*/  PRMT R17, R18, 0x7632, R17 ;  /* 0x0000763212117816 */ /* 0x000fe20000000011 */
[----:B------:R-:W-:Y:S01]  /*1640*/  FFMA.FTZ R74, R79, R82, R74 ;  /* 0x000000524f4a7223 */ /* 0x000fe2000001004a */
[----:B------:R-:W-:Y:S02]  /*1650*/  SHF.L.U32 R81, R75, 0x10, RZ ;  /* 0x000000104b517819 */ /* 0x000fe400000006ff */
[----:B------:R-:W-:Y:S01]  /*1660*/  SHF.L.U32 R75, R77, 0x10, RZ ;  /* 0x000000104d4b7819 */ /* 0x000fe200000006ff */
[----:B------:R-:W-:Y:S01]  /*1670*/  IMAD.U32 R77, R44, 0x10000, RZ ;  /* 0x000100002c4d7824 */ /* 0x000fe200078e00ff */
[----:B------:R-:W-:-:S02]  /*1680*/  SHF.L.U32 R84, R46, 0x10, RZ ;  /* 0x000000102e547819 */ /* 0x000fc400000006ff */
[----:B------:R-:W-:Y:S02]  /*1690*/  SHF.L.U32 R44, R16, 0x10, RZ ;  /* 0x00000010102c7819 */ /* 0x000fe400000006ff */
[----:B------:R-:W-:Y:S01]  /*16a0*/  SHF.L.U32 R18, R18, 0x10, RZ ;  /* 0x0000001012127819 */ /* 0x000fe200000006ff */
[-C--:B------:R-:W-:Y:S01]  /*16b0*/  FFMA.FTZ R81, R81, R82.reuse, R84 ;  /* 0x0000005251517223 */ /* 0x080fe20000010054 */
[----:B------:R-:W-:Y:S01]  /*16c0*/  SHF.L.U32 R46, R17, 0x10, RZ ;  /* 0x00000010112e7819 */ /* 0x000fe200000006ff */
[-C--:B------:R-:W-:Y:S01]  /*16d0*/  FFMA.FTZ R77, R77, R82.reuse, R44 ;  /* 0x000000524d4d7223 */ /* 0x080fe2000001002c */
[----:B------:R-:W-:Y:S01]  /*16e0*/  SHF.L.U32 R16, R19, 0x10, RZ ;  /* 0x0000001013107819 */ /* 0x000fe200000006ff */
[----:B------:R-:W-:Y:S01]  /*16f0*/  FFMA.FTZ R78, R45, R82, R18 ;  /* 0x000000522d4e7223 */ /* 0x000fe20000010012 */
[----:B------:R-:W-:Y:S01]  /*1700*/  F2FP.BF16.F32.PACK_AB R19, R81, R80 ;  /* 0x000000505113723e */ /* 0x000fe200000010ff */
[----:B------:R-:W-:Y:S01]  /*1710*/  FFMA.FTZ R79, R47, R82, R46 ;  /* 0x000000522f4f7223 */ /* 0x000fe2000001002e */
[----:B------:R-:W-:Y:S01]  /*1720*/  F2FP.BF16.F32.PACK_AB R17, R77, R76 ;  /* 0x0000004c4d11723e */ /* 0x000fe200000010ff */
[----:B------:R-:W-:-:S03]  /*1730*/  FFMA.FTZ R75, R75, R82, R16 ;  /* 0x000000524b4b7223 */ /* 0x000fc60000010010 */
[----:B------:R-:W-:Y:S02]  /*1740*/  F2FP.BF16.F32.PACK_AB R18, R79, R78 ;  /* 0x0000004e4f12723e */ /* 0x000fe400000010ff */
[----:B------:R-:W-:Y:S01]  /*1750*/  F2FP.BF16.F32.PACK_AB R16, R75, R74 ;  /* 0x0000004a4b10723e */ /* 0x000fe200000010ff */
[----:B------:R-:W-:Y:S06]  /*1760*/  BRA `(.L_x_16) ;  /* 0x0000000000c07947 */ /* 0x000fec0003800000 */
.L_x_15:
[----:B------:R-:W-:-:S04]  /*1770*/  UISETP.NE.U32.AND UP1, UPT, UR14, URZ, UPT ;  /* 0x000000ff0e00728c */ /* 0x000fc8000bf25070 */
[----:B------:R-:W-:-:S09]  /*1780*/  UISETP.NE.AND.EX UP1, UPT, UR15, URZ, UPT, UP1 ;  /* 0x000000ff0f00728c */ /* 0x000fd2000bf25310 */
[----:B------:R-:W-:Y:S05]  /*1790*/  BRA.U UP1, `(.L_x_17) ;  /* 0x0000000101547547 */ /* 0x000fea000b800000 */
[C---:B-----5:R-:W-:Y:S02]  /*17a0*/  PRMT R74, R47.reuse, 0x7632, R74 ;  /* 0x000076322f4a7816 */ /* 0x060fe4000000004a */
[----:B------:R-:W-:Y:S02]  /*17b0*/  SHF.L.U32 R77, R47, 0x10, RZ ;  /* 0x000000102f4d7819 */ /* 0x000fe400000006ff */
[----:B------:R-:W-:Y:S01]  /*17c0*/  PRMT R47, R44, 0x7632, R47 ;  /* 0x000076322c2f7816 */ /* 0x000fe2000000002f */
[----:B------:R-:W-:Y:S01]  /*17d0*/  IMAD.U32 R81, R74, 0x10000, RZ ;  /* 0x000100004a517824 */ /* 0x000fe200078e00ff */
[----:B------:R-:W-:Y:S01]  /*17e0*/  SHF.L.U32 R75, R44, 0x10, RZ ;  /* 0x000000102c4b7819 */ /* 0x000fe200000006ff */
[-C--:B------:R-:W-:Y:S01]  /*17f0*/  FMUL.FTZ R80, R77, R82.reuse ;  /* 0x000000524d507220 */ /* 0x080fe20000410000 */
[----:B------:R-:W-:Y:S01]  /*1800*/  PRMT R44, R45, 0x7632, R44 ;  /* 0x000076322d2c7816 */ /* 0x000fe2000000002c */
[-C--:B------:R-:W-:Y:S01]  /*1810*/  FMUL.FTZ R81, R81, R82.reuse ;  /* 0x0000005251517220 */ /* 0x080fe20000410000 */
[----:B------:R-:W-:Y:S01]  /*1820*/  SHF.L.U32 R45, R45, 0x10, RZ ;  /* 0x000000102d2d7819 */ /* 0x000fe200000006ff */
[----:B------:R-:W-:Y:S01]  /*1830*/  FMUL.FTZ R74, R75, R82 ;  /* 0x000000524b4a7220 */ /* 0x000fe20000410000 */
[----:B------:R-:W-:-:S02]  /*1840*/  PRMT R78, R46, 0x7632, R78 ;  /* 0x000076322e4e7816 */ /* 0x000fc4000000004e */
[----:B------:R-:W-:Y:S01]  /*1850*/  SHF.L.U32 R79, R46, 0x10, RZ ;  /* 0x000000102e4f7819 */ /* 0x000fe200000006ff */
[-C--:B------:R-:W-:Y:S01]  /*1860*/  FMUL.FTZ R76, R45, R82.reuse ;  /* 0x000000522d4c7220 */ /* 0x080fe20000410000 */
[----:B------:R-:W-:Y:S02]  /*1870*/  SHF.L.U32 R47, R47, 0x10, RZ ;  /* 0x000000102f2f7819 */ /* 0x000fe400000006ff */
[----:B------:R-:W-:Y:S02]  /*1880*/  SHF.L.U32 R77, R44, 0x10, RZ ;  /* 0x000000102c4d7819 */ /* 0x000fe400000006ff */
[----:B------:R-:W-:Y:S01]  /*1890*/  SHF.L.U32 R45, R78, 0x10, RZ ;  /* 0x000000104e2d7819 */ /* 0x000fe200000006ff */
[-C--:B------:R-:W-:Y:S01]  /*18a0*/  FMUL.FTZ R78, R79, R82.reuse ;  /* 0x000000524f4e7220 */ /* 0x080fe20000410000 */
[-C--:B------:R-:W-:Y:S01]  /*18b0*/  FMUL.FTZ R75, R47, R82.reuse ;  /* 0x000000522f4b7220 */ /* 0x080fe20000410000 */
[-C--:B------:R-:W-:Y:S02]  /*18c0*/  FMUL.FTZ R77, R77, R82.reuse ;  /* 0x000000524d4d7220 */ /* 0x080fe40000410000 */
[----:B------:R-:W-:Y:S01]  /*18d0*/  FMUL.FTZ R79, R45, R82 ;  /* 0x000000522d4f7220 */ /* 0x000fe20000410000 */
[----:B------:R-:W-:Y:S06]  /*18e0*/  BRA `(.L_x_16) ;  /* 0x0000000000607947 */ /* 0x000fec0003800000 */
.L_x_17:
[C---:B-----5:R-:W-:Y:S02]  /*18f0*/  SHF.L.U32 R75, R47.reuse, 0x10, RZ ;  /* 0x000000102f4b7819 */ /* 0x060fe400000006ff */
[----:B------:R-:W-:Y:S02]  /*1900*/  PRMT R74, R47, 0x7632, R74 ;  /* 0x000076322f4a7816 */ /* 0x000fe4000000004a */
[----:B------:R-:W-:Y:S01]  /*1910*/  PRMT R16, R44, 0x7632, R16 ;  /* 0x000076322c107816 */ /* 0x000fe20000000010 */
[----:B------:R-:W-:Y:S01]  /*1920*/  FMUL.FTZ R80, R75, R82 ;  /* 0x000000524b507220 */ /* 0x000fe20000410000 */
[----:B------:R-:W-:Y:S02]  /*1930*/  PRMT R18, R45, 0x7632, R18 ;  /* 0x000076322d127816 */ /* 0x000fe40000000012 */
[----:B------:R-:W-:Y:S02]  /*1940*/  PRMT R19, R46, 0x7632, R19 ;  /* 0x000076322e137816 */ /* 0x000fe40000000013 */
[----:B------:R-:W-:-:S02]  /*1950*/  SHF.L.U32 R17, R44, 0x10, RZ ;  /* 0x000000102c117819 */ /* 0x000fc400000006ff */
[----:B------:R-:W-:Y:S01]  /*1960*/  SHF.L.U32 R45, R45, 0x10, RZ ;  /* 0x000000102d2d7819 */ /* 0x000fe200000006ff */
[----:B------:R-:W-:Y:S01]  /*1970*/  IMAD.U32 R19, R19, 0x10000, RZ ;  /* 0x0001000013137824 */ /* 0x000fe200078e00ff */
[----:B------:R-:W-:Y:S02]  /*1980*/  SHF.L.U32 R47, R46, 0x10, RZ ;  /* 0x000000102e2f7819 */ /* 0x000fe400000006ff */
[----:B------:R-:W-:Y:S01]  /*1990*/  SHF.L.U32 R81, R74, 0x10, RZ ;  /* 0x000000104a517819 */ /* 0x000fe200000006ff */
[-C--:B------:R-:W-:Y:S01]  /*19a0*/  FMUL.FTZ R74, R17, R82.reuse ;  /* 0x00000052114a7220 */ /* 0x080fe20000410000 */
[----:B------:R-:W-:Y:S01]  /*19b0*/  SHF.L.U32 R75, R16, 0x10, RZ ;  /* 0x00000010104b7819 */ /* 0x000fe200000006ff */
[-C--:B------:R-:W-:Y:S01]  /*19c0*/  FMUL.FTZ R76, R45, R82.reuse ;  /* 0x000000522d4c7220 */ /* 0x080fe20000410000 */
[----:B------:R-:W-:Y:S01]  /*19d0*/  SHF.L.U32 R77, R18, 0x10, RZ ;  /* 0x00000010124d7819 */ /* 0x000fe200000006ff */
[-C--:B------:R-:W-:Y:S01]  /*19e0*/  FMUL.FTZ R78, R47, R82.reuse ;  /* 0x000000522f4e7220 */ /* 0x080fe20000410000 */
[-C--:B------:R-:W-:Y:S01]  /*19f0*/  FMUL.FTZ R81, R81, R82.reuse ;  /* 0x0000005251517220 */ /* 0x080fe20000410000 */
[-C--:B------:R-:W-:Y:S01]  /*1a00*/  FMUL.FTZ R79, R19, R82.reuse ;  /* 0x00000052134f7220 */ /* 0x080fe20000410000 */
[-C--:B------:R-:W-:Y:S01]  /*1a10*/  FMUL.FTZ R75, R75, R82.reuse ;  /* 0x000000524b4b7220 */ /* 0x080fe20000410000 */
[----:B------:R-:W-:-:S02]  /*1a20*/  FMUL.FTZ R77, R77, R82 ;  /* 0x000000524d4d7220 */ /* 0x000fc40000410000 */
[----:B------:R-:W-:Y:S02]  /*1a30*/  F2FP.BF16.F32.PACK_AB R19, R81, R80 ;  /* 0x000000505113723e */ /* 0x000fe400000010ff */
[----:B------:R-:W-:Y:S02]  /*1a40*/  F2FP.BF16.F32.PACK_AB R18, R79, R78 ;  /* 0x0000004e4f12723e */ /* 0x000fe400000010ff */
[----:B------:R-:W-:Y:S02]  /*1a50*/  F2FP.BF16.F32.PACK_AB R17, R77, R76 ;  /* 0x0000004c4d11723e */ /* 0x000fe400000010ff */
[----:B------:R-:W-:-:S07]  /*1a60*/  F2FP.BF16.F32.PACK_AB R16, R75, R74 ;  /* 0x0000004a4b10723e */ /* 0x000fce00000010ff */
.L_x_16:
[----:B------:R-:W0:Y:S01]  /*1a70*/  @UP0 LDCU.64 UR4, c[0x0][0x3a8] ;  /* 0x00007500ff0407ac */ /* 0x000e220008000a00 */
[----:B------:R-:W-:Y:S01]  /*1a80*/  PLOP3.LUT P3, PT, PT, PT, UP0, 0x80, 0x8 ;  /* 0x000000000008781c */ /* 0x000fe20003f6f008 */
[----:B------:R-:W-:Y:S01]  /*1a90*/  HFMA2 R44, -RZ, RZ, 0, 9.5367431640625e-07 ;  /* 0x00000010ff2c7431 */ /* 0x000fe200000001ff */
[----:B------:R-:W-:-:S11]  /*1aa0*/  PLOP3.LUT P4, PT, PT, PT, UP0, 0x80, 0x8 ;  /* 0x000000000008781c */ /* 0x000fd60003f8f008 */
[----:B0-----:R-:W-:-:S05]  /*1ab0*/  @P3 IMAD.WIDE.U32 R44, R83, R44, UR4 ;  /* 0x00000004532c3e25 */ /* 0x001fca000f8e002c */
[----:B------:R1:W-:Y:S02]  /*1ac0*/  @P4 STG.E.128 desc[UR6][R44.64], R16 ;  /* 0x000000102c004986 */ /* 0x0003e4000c101d06 */
.L_x_14:
[----:B------:R-:W-:Y:S05]  /*1ad0*/  BSYNC.RECONVERGENT B0 ;  /* 0x0000000000007941 */ /* 0x000fea0003800200 */
.L_x_13:
[----:B01----:R-:W-:Y:S01]  /*1ae0*/  FADD.FTZ R44, RZ, R66 ;  /* 0x00000042ff2c7221 */ /* 0x003fe20000010000 */
[C---:B------:R-:W-:Y:S01]  /*1af0*/  ISETP.GT.U32.AND P3, PT, R56.reuse, 0x3f, PT ;  /* 0x0000003f3800780c */ /* 0x040fe20003f64070 */
[----:B------:R-:W-:Y:S01]  /*1b00*/  UMOV UR4, 0xffffffff ;  /* 0xffffffff00047882 */ /* 0x000fe20000000000 */
[----:B------:R-:W-:Y:S01]  /*1b10*/  ISETP.GT.U32.AND P4, PT, R56, 0x5f, PT ;  /* 0x0000005f3800780c */ /* 0x000fe20003f84070 */
[----:B------:R-:W-:Y:S01]  /*1b20*/  FADD.FTZ R44, R59, R44 ;  /* 0x0000002c3b2c7221 */ /* 0x000fe20000010000 */
[----:B------:R-:W-:-:S03]  /*1b30*/  ISETP.NE.AND P5, PT, R55, RZ, PT ;  /* 0x000000ff3700720c */ /* 0x000fc60003fa5270 */
[----:B------:R-:W-:-:S04]  /*1b40*/  FADD.FTZ R45, R65, R44 ;  /* 0x0000002c412d7221 */ /* 0x000fc80000010000 */
[----:B------:R-:W-:-:S04]  /*1b50*/  FADD.FTZ R45, R60, R45 ;  /* 0x0000002d3c2d7221 */ /* 0x000fc80000010000 */
[----:B------:R-:W-:-:S04]  /*1b60*/  FADD.FTZ R44, R64, R45 ;  /* 0x0000002d402c7221 */ /* 0x000fc80000010000 */
[----:B------:R-:W-:-:S04]  /*1b70*/  FADD.FTZ R44, R61, R44 ;  /* 0x0000002c3d2c7221 */ /* 0x000fc80000010000 */
[----:B------:R-:W-:-:S04]  /*1b80*/  FADD.FTZ R45, R63, R44 ;  /* 0x0000002c3f2d7221 */ /* 0x000fc80000010000 */
[----:B------:R-:W-:-:S05]  /*1b90*/  FADD.FTZ R45, R62, R45 ;  /* 0x0000002d3e2d7221 */ /* 0x000fca0000010000 */
[----:B------:R-:W-:-:S05]  /*1ba0*/  FSEL R47, R45, RZ, P0 ;  /* 0x000000ff2d2f7208 */ /* 0x000fca0000000000 */
[----:B------:R-:W-:-:S04]  /*1bb0*/  FADD.FTZ R44, R58, R47 ;  /* 0x0000002f3a2c7221 */ /* 0x000fc80000010000 */
[----:B------:R-:W-:-:S04]  /*1bc0*/  FADD.FTZ R45, R67, R44 ;  /* 0x0000002c432d7221 */ /* 0x000fc80000010000 */
[----:B------:R-:W-:-:S04]  /*1bd0*/  FADD.FTZ R44, R68, R45 ;  /* 0x0000002d442c7221 */ /* 0x000fc80000010000 */
[----:B------:R-:W-:-:S04]  /*1be0*/  FADD.FTZ R45, R69, R44 ;  /* 0x0000002c452d7221 */ /* 0x000fc80000010000 */
[----:B------:R-:W-:-:S04]  /*1bf0*/  FADD.FTZ R44, R70, R45 ;  /* 0x0000002d462c7221 */ /* 0x000fc80000010000 */
[----:B------:R-:W-:-:S04]  /*1c00*/  FADD.FTZ R45, R71, R44 ;  /* 0x0000002c472d7221 */ /* 0x000fc80000010000 */
[----:B------:R-:W-:-:S04]  /*1c10*/  FADD.FTZ R44, R72, R45 ;  /* 0x0000002d482c7221 */ /* 0x000fc80000010000 */
[----:B------:R-:W-:-:S04]  /*1c20*/  @P3 FADD.FTZ R47, R73, R44 ;  /* 0x0000002c492f3221 */ /* 0x000fc80000010000 */
[----:B------:R-:W-:-:S04]  /*1c30*/  FADD.FTZ R44, R74, R47 ;  /* 0x0000002f4a2c7221 */ /* 0x000fc80000010000 */
[----:B------:R-:W-:-:S04]  /*1c40*/  FADD.FTZ R45, R75, R44 ;  /* 0x0000002c4b2d7221 */ /* 0x000fc80000010000 */
[----:B------:R-:W-:-:S04]  /*1c50*/  FADD.FTZ R44, R76, R45 ;  /* 0x0000002d4c2c7221 */ /* 0x000fc80000010000 */
[----:B------:R-:W-:-:S04]  /*1c60*/  FADD.FTZ R45, R77, R44 ;  /* 0x0000002c4d2d7221 */ /* 0x000fc80000010000 */
[----:B------:R-:W-:-:S04]  /*1c70*/  FADD.FTZ R44, R78, R45 ;  /* 0x0000002d4e2c7221 */ /* 0x000fc80000010000 */
[----:B------:R-:W-:-:S04]  /*1c80*/  FADD.FTZ R45, R79, R44 ;  /* 0x0000002c4f2d7221 */ /* 0x000fc80000010000 */
[----:B------:R-:W-:-:S04]  /*1c90*/  FADD.FTZ R44, R80, R45 ;  /* 0x0000002d502c7221 */ /* 0x000fc80000010000 */
[----:B------:R-:W-:Y:S01]  /*1ca0*/  @P4 FADD.FTZ R47, R81, R44 ;  /* 0x0000002c512f4221 */ /* 0x000fe20000010000 */
[----:B------:R-:W-:Y:S06]  /*1cb0*/  BRA.DIV UR4, `(.L_x_18) ;  /* 0x0000000e04d47947 */ /* 0x000fec000b800000 */
[----:B------:R-:W0:Y:S02]  /*1cc0*/  SHFL.BFLY PT, R44, R47, 0x1, 0x1f ;  /* 0x0c201f002f2c7f89 */ /* 0x000e2400000e0000 */
[----:B0-----:R-:W-:-:S05]  /*1cd0*/  FADD.FTZ R46, R47, R44 ;  /* 0x0000002c2f2e7221 */ /* 0x001fca0000010000 */
[----:B------:R-:W0:Y:S02]  /*1ce0*/  SHFL.BFLY PT, R45, R46, 0x2, 0x1f ;  /* 0x0c401f002e2d7f89 */ /* 0x000e2400000e0000 */
[----:B0-----:R-:W-:-:S05]  /*1cf0*/  FADD.FTZ R82, R46, R45 ;  /* 0x0000002d2e527221 */ /* 0x001fca0000010000 */
[----:B------:R-:W0:Y:S02]  /*1d00*/  SHFL.BFLY PT, R45, R82, 0x4, 0x1f ;  /* 0x0c801f00522d7f89 */ /* 0x000e2400000e0000 */
[----:B0-----:R-:W-:-:S05]  /*1d10*/  FADD.FTZ R84, R82, R45 ;  /* 0x0000002d52547221 */ /* 0x001fca0000010000 */
[----:B------:R-:W0:Y:S02]  /*1d20*/  SHFL.BFLY PT, R45, R84, 0x8, 0x1f ;  /* 0x0d001f00542d7f89 */ /* 0x000e2400000e0000 */
[----:B0-----:R-:W-:Y:S02]  /*1d30*/  FADD.FTZ R85, R84, R45 ;  /* 0x0000002d54557221 */ /* 0x001fe40000010000 */
[----:B------:R-:W0:Y:S03]  /*1d40*/  LDC R45, c[0x0][0x400] ;  /* 0x00010000ff2d7b82 */ /* 0x000e260000000800 */
[----:B------:R-:W1:Y:S02]  /*1d50*/  SHFL.BFLY PT, R44, R85, 0x10, 0x1f ;  /* 0x0e001f00552c7f89 */ /* 0x000e6400000e0000 */
[----:B-1----:R-:W-:-:S04]  /*1d60*/  FADD.FTZ R44, R85, R44 ;  /* 0x0000002c552c7221 */ /* 0x002fc80000010000 */
[----:B0-----:R-:W-:-:S04]  /*1d70*/  FMUL.FTZ R83, R44, R45 ;  /* 0x0000002d2c537220 */ /* 0x001fc80000410000 */
[--C-:B------:R-:W-:Y:S01]  /*1d80*/  FADD.FTZ R44, R66, -R83.reuse ;  /* 0x80000053422c7221 */ /* 0x100fe20000010000 */
[--C-:B------:R-:W-:Y:S01]  /*1d90*/  FADD.FTZ R47, R59, -R83.reuse ;  /* 0x800000533b2f7221 */ /* 0x100fe20000010000 */
[--C-:B------:R-:W-:Y:S01]  /*1da0*/  FADD.FTZ R87, R65, -R83.reuse ;  /* 0x8000005341577221 */ /* 0x100fe20000010000 */
[--C-:B------:R-:W-:Y:S01]  /*1db0*/  FADD.FTZ R85, R64, -R83.reuse ;  /* 0x8000005340557221 */ /* 0x100fe20000010000 */
[----:B------:R-:W-:Y:S01]  /*1dc0*/  FFMA.FTZ R44, R44, R44, RZ ;  /* 0x0000002c2c2c7223 */ /* 0x000fe200000100ff */
[--C-:B------:R-:W-:Y:S01]  /*1dd0*/  FADD.FTZ R46, R67, -R83.reuse ;  /* 0x80000053432e7221 */ /* 0x100fe20000010000 */
[--C-:B------:R-:W-:Y:S02]  /*1de0*/  FADD.FTZ R82, R68, -R83.reuse ;  /* 0x8000005344527221 */ /* 0x100fe40000010000 */
[----:B------:R-:W-:Y:S01]  /*1df0*/  FFMA.FTZ R44, R47, R47, R44 ;  /* 0x0000002f2f2c7223 */ /* 0x000fe2000001002c */
[----:B------:R-:W-:-:S03]  /*1e00*/  FADD.FTZ R47, R60, -R83 ;  /* 0x800000533c2f7221 */ /* 0x000fc60000010000 */
[----:B------:R-:W-:-:S04]  /*1e10*/  FFMA.FTZ R44, R87, R87, R44 ;  /* 0x00000057572c7223 */ /* 0x000fc8000001002c */
[----:B------:R-:W-:Y:S01]  /*1e20*/  FFMA.FTZ R44, R47, R47, R44 ;  /* 0x0000002f2f2c7223 */ /* 0x000fe2000001002c */
[----:B------:R-:W-:-:S03]  /*1e30*/  FADD.FTZ R47, R61, -R83 ;  /* 0x800000533d2f7221 */ /* 0x000fc60000010000 */
[----:B------:R-:W-:Y:S01]  /*1e40*/  FFMA.FTZ R44, R85, R85, R44 ;  /* 0x00000055552c7223 */ /* 0x000fe2000001002c */
[----:B------:R-:W-:-:S03]  /*1e50*/  FADD.FTZ R85, R63, -R83 ;  /* 0x800000533f557221 */ /* 0x000fc60000010000 */
[----:B------:R-:W-:Y:S01]  /*1e60*/  FFMA.FTZ R44, R47, R47, R44 ;  /* 0x0000002f2f2c7223 */ /* 0x000fe2000001002c */
[----:B------:R-:W-:-:S03]  /*1e70*/  FADD.FTZ R47, R62, -R83 ;  /* 0x800000533e2f7221 */ /* 0x000fc60000010000 */
[----:B------:R-:W-:Y:S01]  /*1e80*/  FFMA.FTZ R44, R85, R85, R44 ;  /* 0x00000055552c7223 */ /* 0x000fe2000001002c */
[----:B------:R-:W-:-:S03]  /*1e90*/  FADD.FTZ R85, R74, -R83 ;  /* 0x800000534a557221 */ /* 0x000fc60000010000 */
[----:B------:R-:W-:Y:S01]  /*1ea0*/  FFMA.FTZ R44, R47, R47, R44 ;  /* 0x0000002f2f2c7223 */ /* 0x000fe2000001002c */
[----:B------:R-:W-:-:S04]  /*1eb0*/  FADD.FTZ R47, R58, -R83 ;  /* 0x800000533a2f7221 */ /* 0x000fc80000010000 */
[----:B------:R-:W-:-:S05]  /*1ec0*/  FSEL R44, R44, RZ, P0 ;  /* 0x000000ff2c2c7208 */ /* 0x000fca0000000000 */
        /* <DEDUP_REMOVED lines=13> */
[----:B------:R-:W-:Y:S01]  /*1fa0*/  @P3 FFMA.FTZ R44, R46, R46, R47 ;  /* 0x0000002e2e2c3223 */ /* 0x000fe2000001002f */
        /* <DEDUP_REMOVED lines=12> */
[----:B------:R-:W-:-:S04]  /*2070*/  FFMA.FTZ R85, R82, R82, R85 ;  /* 0x0000005252557223 */ /* 0x000fc80000010055 */
[----:B------:R-:W-:-:S05]  /*2080*/  @P4 FFMA.FTZ R44, R46, R46, R85 ;  /* 0x0000002e2e2c4223 */ /* 0x000fca0000010055 */
[----:B------:R-:W0:Y:S02]  /*2090*/  SHFL.BFLY PT, R47, R44, 0x1, 0x1f ;  /* 0x0c201f002c2f7f89 */ /* 0x000e2400000e0000 */
[----:B0-----:R-:W-:-:S05]  /*20a0*/  FADD.FTZ R47, R44, R47 ;  /* 0x0000002f2c2f7221 */ /* 0x001fca0000010000 */
[----:B------:R-:W0:Y:S02]  /*20b0*/  SHFL.BFLY PT, R46, R47, 0x2, 0x1f ;  /* 0x0c401f002f2e7f89 */ /* 0x000e2400000e0000 */
[----:B0-----:R-:W-:-:S05]  /*20c0*/  FADD.FTZ R46, R47, R46 ;  /* 0x0000002e2f2e7221 */ /* 0x001fca0000010000 */
[----:B------:R-:W0:Y:S02]  /*20d0*/  SHFL.BFLY PT, R85, R46, 0x4, 0x1f ;  /* 0x0c801f002e557f89 */ /* 0x000e2400000e0000 */
[----:B0-----:R-:W-:-:S05]  /*20e0*/  FADD.FTZ R85, R46, R85 ;  /* 0x000000552e557221 */ /* 0x001fca0000010000 */
[----:B------:R-:W0:Y:S02]  /*20f0*/  SHFL.BFLY PT, R82, R85, 0x8, 0x1f ;  /* 0x0d001f0055527f89 */ /* 0x000e2400000e0000 */
[----:B0-----:R-:W-:-:S05]  /*2100*/  FADD.FTZ R82, R85, R82 ;  /* 0x0000005255527221 */ /* 0x001fca0000010000 */
[----:B------:R0:W1:Y:S02]  /*2110*/  SHFL.BFLY PT, R87, R82, 0x10, 0x1f ;  /* 0x0e001f0052577f89 */ /* 0x00006400000e0000 */
.L_x_37:
[----:B01----:R-:W-:Y:S01]  /*2120*/  FADD.FTZ R82, R82, R87 ;  /* 0x0000005752527221 */ /* 0x003fe20000010000 */
[C---:B------:R-:W-:Y:S01]  /*2130*/  FMUL.FTZ R84, R83.reuse, R83 ;  /* 0x0000005353547220 */ /* 0x040fe20000410000 */
[----:B------:R-:W-:Y:S01]  /*2140*/  ISETP.NE.AND P3, PT, RZ, UR8, PT ;  /* 0x00000008ff007c0c */ /* 0x000fe2000bf65270 */
[----:B------:R-:W0:Y:S01]  /*2150*/  @!P5 LDC.64 R46, c[0x0][0x3c0] ;  /* 0x0000f000ff2edb82 */ /* 0x000e220000000a00 */
[----:B------:R-:W-:Y:S01]  /*2160*/  FFMA.FTZ R82, R82, R45, UR9 ;  /* 0x0000000952527e23 */ /* 0x000fe2000801002d */
[----:B------:R-:W-:Y:S01]  /*2170*/  BSSY.RECONVERGENT B0, `(.L_x_19) ;  /* 0x000003b000007945 */ /* 0x000fe20003800200 */
[----:B------:R-:W-:Y:S02]  /*2180*/  FSEL R85, R84, RZ, P3 ;  /* 0x000000ff54557208 */ /* 0x000fe40001800000 */
[----:B------:R-:W-:-:S03]  /*2190*/  FSEL R84, R83, RZ, !P3 ;  /* 0x000000ff53547208 */ /* 0x000fc60005800000 */
[----:B------:R-:W1:Y:S01]  /*21a0*/  @!P5 LDC.64 R44, c[0x0][0x3c8] ;  /* 0x0000f200ff2cdb82 */ /* 0x000e620000000a00 */
[----:B------:R-:W-:-:S06]  /*21b0*/  FADD.FTZ R85, R82, R85 ;  /* 0x0000005552557221 */ /* 0x000fcc0000010000 */
[----:B------:R-:W2:Y:S01]  /*21c0*/  MUFU.RSQ R85, R85 ;  /* 0x0000005500557308 */ /* 0x000ea20000001400 */
[----:B0-----:R-:W-:-:S05]  /*21d0*/  @!P5 IMAD.WIDE R46, R54, 0x4, R46 ;  /* 0x00000004362ed825 */ /* 0x001fca00078e022e */
[----:B------:R0:W-:Y:S01]  /*21e0*/  @!P5 STG.E desc[UR6][R46.64], R83 ;  /* 0x000000532e00d986 */ /* 0x0001e2000c101906 */
[----:B-1----:R-:W-:-:S05]  /*21f0*/  @!P5 IMAD.WIDE R44, R54, 0x4, R44 ;  /* 0x00000004362cd825 */ /* 0x002fca00078e022c */
[----:B--2---:R0:W-:Y:S01]  /*2200*/  @!P5 STG.E desc[UR6][R44.64], R85 ;  /* 0x000000552c00d986 */ /* 0x0041e2000c101906 */
[----:B------:R-:W-:Y:S05]  /*2210*/  @!P0 BRA `(.L_x_20) ;  /* 0x0000000000c08947 */ /* 0x000fea0003800000 */
[--C-:B0-----:R-:W-:Y:S01]  /*2220*/  FADD.FTZ R44, R66, -R84.reuse ;  /* 0x80000054422c7221 */ /* 0x101fe20000010000 */
[----:B------:R-:W-:Y:S01]  /*2230*/  SHF.L.U32 R45, R40, 0x10, RZ ;  /* 0x00000010282d7819 */ /* 0x000fe200000006ff */
[--C-:B------:R-:W-:Y:S01]  /*2240*/  FADD.FTZ R46, R59, -R84.reuse ;  /* 0x800000543b2e7221 */ /* 0x100fe20000010000 */
[----:B------:R-:W-:Y:S01]  /*2250*/  SHF.L.U32 R47, R36, 0x10, RZ ;  /* 0x00000010242f7819 */ /* 0x000fe200000006ff */
[C---:B------:R-:W-:Y:S01]  /*2260*/  FMUL.FTZ R44, R85.reuse, R44 ;  /* 0x0000002c552c7220 */ /* 0x040fe20000410000 */
[----:B------:R-:W-:Y:S01]  /*2270*/  SHF.L.U32 R87, R0, 0x10, RZ ;  /* 0x0000001000577819 */ /* 0x000fe200000006ff */
[----:B------:R-:W-:Y:S01]  /*2280*/  FMUL.FTZ R46, R85, R46 ;  /* 0x0000002e552e7220 */ /* 0x000fe20000410000 */
[----:B------:R-:W-:Y:S01]  /*2290*/  FADD.FTZ R82, R65, -R84 ;  /* 0x8000005441527221 */ /* 0x000fe20000010000 */
[----:B------:R-:W-:Y:S01]  /*22a0*/  FFMA.FTZ R44, R44, R45, R47 ;  /* 0x0000002d2c2c7223 */ /* 0x000fe2000001002f */
[----:B------:R-:W-:Y:S01]  /*22b0*/  SHF.L.U32 R45, R2, 0x10, RZ ;  /* 0x00000010022d7819 */ /* 0x000fe200000006ff */
[----:B------:R-:W-:Y:S01]  /*22c0*/  IMAD.U32 R83, R4, 0x10000, RZ ;  /* 0x0001000004537824 */ /* 0x000fe200078e00ff */
[----:B------:R-:W-:-:S02]  /*22d0*/  SHF.L.U32 R86, R37, 0x10, RZ ;  /* 0x0000001025567819 */ /* 0x000fc400000006ff */
[----:B------:R-:W-:Y:S01]  /*22e0*/  SHF.L.U32 R47, R3, 0x10, RZ ;  /* 0x00000010032f7819 */ /* 0x000fe200000006ff */
[----:B------:R-:W-:Y:S01]  /*22f0*/  FFMA.FTZ R87, R46, R87, R45 ;  /* 0x000000572e577223 */ /* 0x000fe2000001002d */
[----:B------:R-:W-:Y:S01]  /*2300*/  FMUL.FTZ R45, R85, R82 ;  /* 0x00000052552d7220 */ /* 0x000fe20000410000 */
[----:B------:R-:W-:Y:S01]  /*2310*/  SHF.L.U32 R46, R41, 0x10, RZ ;  /* 0x00000010292e7819 */ /* 0x000fe200000006ff */
[----:B------:R-:W-:Y:S01]  /*2320*/  FADD.FTZ R82, R60, -R84 ;  /* 0x800000543c527221 */ /* 0x000fe20000010000 */
[----:B------:R-:W-:Y:S02]  /*2330*/  SHF.L.U32 R89, R5, 0x10, RZ ;  /* 0x0000001005597819 */ /* 0x000fe400000006ff */
[----:B------:R-:W-:Y:S01]  /*2340*/  SHF.L.U32 R91, R8, 0x10, RZ ;  /* 0x00000010085b7819 */ /* 0x000fe200000006ff */
[----:B------:R-:W-:Y:S01]  /*2350*/  FMUL.FTZ R82, R85, R82 ;  /* 0x0000005255527220 */ /* 0x000fe20000410000 */
[----:B------:R-:W-:Y:S01]  /*2360*/  FFMA.FTZ R45, R45, R46, R86 ;  /* 0x0000002e2d2d7223 */ /* 0x000fe20000010056 */
[--C-:B------:R-:W-:Y:S01]  /*2370*/  FADD.FTZ R46, R64, -R84.reuse ;  /* 0x80000054402e7221 */ /* 0x100fe20000010000 */
[----:B------:R-:W-:Y:S01]  /*2380*/  F2FP.BF16.F32.PACK_AB R44, R87, R44 ;  /* 0x0000002c572c723e */ /* 0x000fe200000010ff */
[----:B------:R-:W-:Y:S01]  /*2390*/  FFMA.FTZ R86, R82, R47, R83 ;  /* 0x0000002f52567223 */ /* 0x000fe20000010053 */
[----:B------:R-:W-:Y:S01]  /*23a0*/  SHF.L.U32 R47, R42, 0x10, RZ ;  /* 0x000000102a2f7819 */ /* 0x000fe200000006ff */
[----:B------:R-:W-:Y:S01]  /*23b0*/  FMUL.FTZ R46, R85, R46 ;  /* 0x0000002e552e7220 */ /* 0x000fe20000410000 */
[----:B------:R-:W-:Y:S01]  /*23c0*/  SHF.L.U32 R83, R38, 0x10, RZ ;  /* 0x0000001026537819 */ /* 0x000fe200000006ff */
[----:B------:R-:W-:Y:S01]  /*23d0*/  FADD.FTZ R82, R61, -R84 ;  /* 0x800000543d527221 */ /* 0x000fe20000010000 */
[----:B------:R-:W-:-:S03]  /*23e0*/  F2FP.BF16.F32.PACK_AB R45, R86, R45 ;  /* 0x0000002d562d723e */ /* 0x000fc600000010ff */
[----:B------:R-:W-:Y:S01]  /*23f0*/  FFMA.FTZ R46, R46, R47, R83 ;  /* 0x0000002f2e2e7223 */ /* 0x000fe20000010053 */
[----:B------:R-:W-:Y:S01]  /*2400*/  SHF.L.U32 R47, R6, 0x10, RZ ;  /* 0x00000010062f7819 */ /* 0x000fe200000006ff */
[----:B------:R-:W-:Y:S01]  /*2410*/  FMUL.FTZ R82, R85, R82 ;  /* 0x0000005255527220 */ /* 0x000fe20000410000 */
[----:B------:R-:W-:-:S03]  /*2420*/  SHF.L.U32 R83, R39, 0x10, RZ ;  /* 0x0000001027537819 */ /* 0x000fc600000006ff */
[----:B------:R-:W-:Y:S01]  /*2430*/  FFMA.FTZ R89, R82, R89, R47 ;  /* 0x0000005952597223 */ /* 0x000fe2000001002f */
[----:B------:R-:W-:Y:S01]  /*2440*/  FADD.FTZ R82, R63, -R84 ;  /* 0x800000543f527221 */ /* 0x000fe20000010000 */
[----:B------:R-:W-:-:S03]  /*2450*/  SHF.L.U32 R47, R43, 0x10, RZ ;  /* 0x000000102b2f7819 */ /* 0x000fc600000006ff */
[----:B------:R-:W-:Y:S01]  /*2460*/  FMUL.FTZ R82, R85, R82 ;  /* 0x0000005255527220 */ /* 0x000fe20000410000 */
[----:B------:R-:W-:-:S03]  /*2470*/  F2FP.BF16.F32.PACK_AB R46, R89, R46 ;  /* 0x0000002e592e723e */ /* 0x000fc600000010ff */
[----:B------:R-:W-:Y:S01]  /*2480*/  FFMA.FTZ R47, R82, R47, R83 ;  /* 0x0000002f522f7223 */ /* 0x000fe20000010053 */
[----:B------:R-:W-:Y:S01]  /*2490*/  FADD.FTZ R82, R62, -R84 ;  /* 0x800000543e527221 */ /* 0x000fe20000010000 */
[----:B------:R-:W-:-:S03]  /*24a0*/  SHF.L.U32 R83, R7, 0x10, RZ ;  /* 0x0000001007537819 */ /* 0x000fc600000006ff */
[----:B------:R-:W-:-:S04]  /*24b0*/  FMUL.FTZ R82, R85, R82 ;  /* 0x0000005255527220 */ /* 0x000fc80000410000 */
[----:B------:R-:W-:Y:S02]  /*24c0*/  FFMA.FTZ R88, R82, R83, R91 ;  /* 0x0000005352587223 */ /* 0x000fe4000001005b */
[----:B------:R-:W0:Y:S03]  /*24d0*/  LDC.64 R82, c[0x0][0x428] ;  /* 0x00010a00ff527b82 */ /* 0x000e260000000a00 */
[----:B------:R-:W-:Y:S01]  /*24e0*/  F2FP.BF16.F32.PACK_AB R47, R88, R47 ;  /* 0x0000002f582f723e */ /* 0x000fe200000010ff */
[C---:B0-----:R-:W-:Y:S01]  /*24f0*/  IMAD.WIDE.U32 R82, R57.reuse, 0x10, R82 ;  /* 0x0000001039527825 */ /* 0x041fe200078e0052 */
[----:B------:R-:W-:-:S04]  /*2500*/  IADD3 R57, PT, PT, R57, 0x20, RZ ;  /* 0x0000002039397810 */ /* 0x000fc80007ffe0ff */
[----:B------:R1:W-:Y:S03]  /*2510*/  STG.E.128 desc[UR6][R82.64], R44 ;  /* 0x0000002c52007986 */ /* 0x0003e6000c101d06 */
.L_x_20:
[----:B------:R-:W-:Y:S05]  /*2520*/  BSYNC.RECONVERGENT B0 ;  /* 0x0000000000007941 */ /* 0x000fea0003800200 */
.L_x_19:
[----:B------:R-:W-:Y:S01]  /*2530*/  ISETP.GE.U32.AND P0, PT, R56, 0x40, PT ;  /* 0x000000403800780c */ /* 0x000fe20003f06070 */
[----:B------:R-:W-:-:S12]  /*2540*/  BSSY.RECONVERGENT B0, `(.L_x_21) ;  /* 0x0000032000007945 */ /* 0x000fd80003800200 */
[----:B------:R-:W-:Y:S05]  /*2550*/  @!P0 BRA `(.L_x_22) ;  /* 0x0000000000c08947 */ /* 0x000fea0003800000 */
[--C-:B01----:R-:W-:Y:S01]  /*2560*/  FADD.FTZ R44, R58, -R84.reuse ;  /* 0x800000543a2c7221 */ /* 0x103fe20000010000 */
[----:B------:R-:W-:Y:S01]  /*2570*/  SHF.L.U32 R45, R32, 0x10, RZ ;  /* 0x00000010202d7819 */ /* 0x000fe200000006ff */
[----:B------:R-:W-:Y:S02]  /*2580*/  IMAD.U32 R47, R28, 0x10000, RZ ;  /* 0x000100001c2f7824 */ /* 0x000fe400078e00ff */
[--C-:B------:R-:W-:Y:S01]  /*2590*/  FADD.FTZ R46, R67, -R84.reuse ;  /* 0x80000054432e7221 */ /* 0x100fe20000010000 */
[----:B------:R-:W-:Y:S01]  /*25a0*/  FMUL.FTZ R44, R85, R44 ;  /* 0x0000002c552c7220 */ /* 0x000fe20000410000 */
[----:B------:R-:W-:Y:S01]  /*25b0*/  SHF.L.U32 R87, R9, 0x10, RZ ;  /* 0x0000001009577819 */ /* 0x000fe200000006ff */
[----:B------:R-:W-:Y:S01]  /*25c0*/  FADD.FTZ R82, R68, -R84 ;  /* 0x8000005444527221 */ /* 0x000fe20000010000 */
[----:B------:R-:W-:Y:S01]  /*25d0*/  FMUL.FTZ R46, R85, R46 ;  /* 0x0000002e552e7220 */ /* 0x000fe20000410000 */
[----:B------:R-:W-:Y:S01]  /*25e0*/  FFMA.FTZ R44, R44, R45, R47 ;  /* 0x0000002d2c2c7223 */ /* 0x000fe2000001002f */
[----:B------:R-:W-:-:S02]  /*25f0*/  SHF.L.U32 R45, R10, 0x10, RZ ;  /* 0x000000100a2d7819 */ /* 0x000fc400000006ff */
[----:B------:R-:W-:Y:S02]  /*2600*/  SHF.L.U32 R86, R29, 0x10, RZ ;  /* 0x000000101d567819 */ /* 0x000fe400000006ff */
        /* <DEDUP_REMOVED lines=10> */
[----:B------:R-:W-:Y:S01]  /*26b0*/  SHF.L.U32 R91, R48, 0x10, RZ ;  /* 0x00000010305b7819 */ /* 0x000fe200000006ff */
[----:B------:R-:W-:Y:S01]  /*26c0*/  FFMA.FTZ R86, R82, R47, R83 ;  /* 0x0000002f52567223 */ /* 0x000fe20000010053 */
[----:B------:R-:W-:Y:S01]  /*26d0*/  SHF.L.U32 R47, R34, 0x10, RZ ;  /* 0x00000010222f7819 */ /* 0x000fe200000006ff */
[----:B------:R-:W-:Y:S01]  /*26e0*/  FMUL.FTZ R46, R85, R46 ;  /* 0x0000002e552e7220 */ /* 0x000fe20000410000 */
[----:B------:R-:W-:Y:S01]  /*26f0*/  SHF.L.U32 R83, R30, 0x10, RZ ;  /* 0x000000101e537819 */ /* 0x000fe200000006ff */
[----:B------:R-:W-:Y:S01]  /*2700*/  FADD.FTZ R82, R71, -R84 ;  /* 0x8000005447527221 */ /* 0x000fe20000010000 */
[----:B------:R-:W-:-:S02]  /*2710*/  F2FP.BF16.F32.PACK_AB R45, R86, R45 ;  /* 0x0000002d562d723e */ /* 0x000fc400000010ff */
[----:B------:R-:W-:Y:S01]  /*2720*/  F2FP.BF16.F32.PACK_AB R44, R87, R44 ;  /* 0x0000002c572c723e */ /* 0x000fe200000010ff */
[----:B------:R-:W-:Y:S01]  /*2730*/  FFMA.FTZ R46, R46, R47, R83 ;  /* 0x0000002f2e2e7223 */ /* 0x000fe20000010053 */
[----:B------:R-:W-:Y:S01]  /*2740*/  SHF.L.U32 R47, R14, 0x10, RZ ;  /* 0x000000100e2f7819 */ /* 0x000fe200000006ff */
[----:B------:R-:W-:Y:S01]  /*2750*/  FMUL.FTZ R82, R85, R82 ;  /* 0x0000005255527220 */ /* 0x000fe20000410000 */
[----:B------:R-:W-:-:S03]  /*2760*/  SHF.L.U32 R83, R31, 0x10, RZ ;  /* 0x000000101f537819 */ /* 0x000fc600000006ff */
[----:B------:R-:W-:Y:S01]  /*2770*/  FFMA.FTZ R89, R82, R89, R47 ;  /* 0x0000005952597223 */ /* 0x000fe2000001002f */
[----:B------:R-:W-:Y:S01]  /*2780*/  FADD.FTZ R82, R72, -R84 ;  /* 0x8000005448527221 */ /* 0x000fe20000010000 */
[----:B------:R-:W-:-:S03]  /*2790*/  IMAD.U32 R47, R35, 0x10000, RZ ;  /* 0x00010000232f7824 */ /* 0x000fc600078e00ff */
        /* <DEDUP_REMOVED lines=12> */
.L_x_22:
[----:B------:R-:W-:Y:S05]  /*2860*/  BSYNC.RECONVERGENT B0 ;  /* 0x0000000000007941 */ /* 0x000fea0003800200 */
.L_x_21:
[----:B------:R-:W-:Y:S04]  /*2870*/  BSSY.RECONVERGENT B0, `(.L_x_23) ;  /* 0x0000034000007945 */ /* 0x000fe80003800200 */
[----:B------:R-:W-:Y:S05]  /*2880*/  @!P2 BRA `(.L_x_24) ;  /* 0x0000000000c8a947 */ /* 0x000fea0003800000 */
[----:B012---:R-:W-:Y:S01]  /*2890*/  PRMT R47, R22, 0x7632, R47 ;  /* 0x00007632162f7816 */ /* 0x007fe2000000002f */
[--C-:B------:R-:W-:Y:S01]  /*28a0*/  FADD.FTZ R44, R79, -R84.reuse ;  /* 0x800000544f2c7221 */ /* 0x100fe20000010000 */
[----:B------:R-:W-:Y:S01]  /*28b0*/  SHF.L.U32 R45, R53, 0x10, RZ ;  /* 0x00000010352d7819 */ /* 0x000fe200000006ff */
[--C-:B------:R-:W-:Y:S01]  /*28c0*/  FADD.FTZ R82, R75, -R84.reuse ;  /* 0x800000544b527221 */ /* 0x100fe20000010000 */
[----:B------:R-:W-:Y:S01]  /*28d0*/  SHF.L.U32 R47, R47, 0x10, RZ ;  /* 0x000000102f2f7819 */ /* 0x000fe200000006ff */
[----:B------:R-:W-:Y:S01]  /*28e0*/  FMUL.FTZ R46, R85, R44 ;  /* 0x0000002c552e7220 */ /* 0x000fe20000410000 */
[--C-:B------:R-:W-:Y:S01]  /*28f0*/  FADD.FTZ R44, R74, -R84.reuse ;  /* 0x800000544a2c7221 */ /* 0x100fe20000010000 */
[----:B------:R-:W-:Y:S01]  /*2900*/  SHF.L.U32 R87, R49, 0x10, RZ ;  /* 0x0000001031577819 */ /* 0x000fe200000006ff */
[C---:B------:R-:W-:Y:S01]  /*2910*/  FMUL.FTZ R82, R85.reuse, R82 ;  /* 0x0000005255527220 */ /* 0x040fe20000410000 */
[----:B------:R-:W-:Y:S01]  /*2920*/  FFMA.FTZ R46, R46, R45, R47 ;  /* 0x0000002d2e2e7223 */ /* 0x000fe2000001002f */
[----:B------:R-:W-:Y:S01]  /*2930*/  SHF.L.U32 R45, R24, 0x10, RZ ;  /* 0x00000010182d7819 */ /* 0x000fe200000006ff */
[----:B------:R-:W-:Y:S01]  /*2940*/  FMUL.FTZ R44, R85, R44 ;  /* 0x0000002c552c7220 */ /* 0x000fe20000410000 */
[----:B------:R-:W-:Y:S01]  /*2950*/  SHF.L.U32 R47, R20, 0x10, RZ ;  /* 0x00000010142f7819 */ /* 0x000fe200000006ff */
[----:B------:R-:W-:Y:S01]  /*2960*/  FADD.FTZ R86, R76, -R84 ;  /* 0x800000544c567221 */ /* 0x000fe20000010000 */
[----:B------:R-:W-:-:S02]  /*2970*/  SHF.L.U32 R83, R52, 0x10, RZ ;  /* 0x0000001034537819 */ /* 0x000fc400000006ff */
[----:B------:R-:W-:Y:S01]  /*2980*/  SHF.L.U32 R89, R26, 0x10, RZ ;  /* 0x000000101a597819 */ /* 0x000fe200000006ff */
[----:B------:R-:W-:Y:S01]  /*2990*/  FFMA.FTZ R44, R44, R45, R47 ;  /* 0x0000002d2c2c7223 */ /* 0x000fe2000001002f */
[----:B------:R-:W-:Y:S02]  /*29a0*/  SHF.L.U32 R45, R50, 0x10, RZ ;  /* 0x00000010322d7819 */ /* 0x000fe400000006ff */
[----:B------:R-:W-:-:S03]  /*29b0*/  SHF.L.U32 R47, R51, 0x10, RZ ;  /* 0x00000010332f7819 */ /* 0x000fc600000006ff */
[----:B------:R-:W-:Y:S01]  /*29c0*/  FFMA.FTZ R87, R82, R87, R45 ;  /* 0x0000005752577223 */ /* 0x000fe2000001002d */
[----:B------:R-:W-:Y:S01]  /*29d0*/  FMUL.FTZ R45, R85, R86 ;  /* 0x00000056552d7220 */ /* 0x000fe20000410000 */
[----:B------:R-:W-:Y:S01]  /*29e0*/  SHF.L.U32 R86, R21, 0x10, RZ ;  /* 0x0000001015567819 */ /* 0x000fe200000006ff */
[----:B------:R-:W-:Y:S02]  /*29f0*/  IMAD.U32 R82, R25, 0x10000, RZ ;  /* 0x0001000019527824 */ /* 0x000fe400078e00ff */
[----:B------:R-:W-:Y:S02]  /*2a00*/  F2FP.BF16.F32.PACK_AB R44, R87, R44 ;  /* 0x0000002c572c723e */ /* 0x000fe400000010ff */
[----:B------:R-:W-:Y:S01]  /*2a10*/  FFMA.FTZ R45, R45, R82, R86 ;  /* 0x000000522d2d7223 */ /* 0x000fe20000010056 */
[----:B------:R-:W-:-:S04]  /*2a20*/  FADD.FTZ R82, R77, -R84 ;  /* 0x800000544d527221 */ /* 0x000fc80000010000 */
[----:B------:R-:W-:-:S04]  /*2a30*/  FMUL.FTZ R82, R85, R82 ;  /* 0x0000005255527220 */ /* 0x000fc80000410000 */
[--C-:B------:R-:W-:Y:S01]  /*2a40*/  FFMA.FTZ R86, R82, R47, R83.reuse ;  /* 0x0000002f52567223 */ /* 0x100fe20000010053 */
[--C-:B------:R-:W-:Y:S01]  /*2a50*/  FADD.FTZ R82, R78, -R84.reuse ;  /* 0x800000544e527221 */ /* 0x100fe20000010000 */
[----:B------:R-:W-:Y:S02]  /*2a60*/  SHF.L.U32 R47, R22, 0x10, RZ ;  /* 0x00000010162f7819 */ /* 0x000fe400000006ff */
[----:B------:R-:W-:Y:S01]  /*2a70*/  PRMT R83, R23, 0x7632, R83 ;  /* 0x0000763217537816 */ /* 0x000fe20000000053 */
[----:B------:R-:W-:Y:S01]  /*2a80*/  FMUL.FTZ R82, R85, R82 ;  /* 0x0000005255527220 */ /* 0x000fe20000410000 */
[----:B------:R-:W-:Y:S02]  /*2a90*/  F2FP.BF16.F32.PACK_AB R45, R86, R45 ;  /* 0x0000002d562d723e */ /* 0x000fe400000010ff */
[----:B------:R-:W-:Y:S01]  /*2aa0*/  SHF.L.U32 R83, R83, 0x10, RZ ;  /* 0x0000001053537819 */ /* 0x000fe200000006ff */
[--C-:B------:R-:W-:Y:S01]  /*2ab0*/  FFMA.FTZ R89, R82, R89, R47.reuse ;  /* 0x0000005952597223 */ /* 0x100fe2000001002f */
[----:B------:R-:W-:Y:S01]  /*2ac0*/  PRMT R47, R27, 0x7632, R47 ;  /* 0x000076321b2f7816 */ /* 0x000fe2000000002f */
[--C-:B------:R-:W-:Y:S01]  /*2ad0*/  FADD.FTZ R82, R81, -R84.reuse ;  /* 0x8000005451527221 */ /* 0x100fe20000010000 */
[----:B------:R-:W-:-:S02]  /*2ae0*/  FADD.FTZ R84, R80, -R84 ;  /* 0x8000005450547221 */ /* 0x000fc40000010000 */
[----:B------:R-:W-:Y:S01]  /*2af0*/  SHF.L.U32 R47, R47, 0x10, RZ ;  /* 0x000000102f2f7819 */ /* 0x000fe200000006ff */
[C---:B------:R-:W-:Y:S01]  /*2b00*/  FMUL.FTZ R82, R85.reuse, R82 ;  /* 0x0000005255527220 */ /* 0x040fe20000410000 */
[----:B------:R-:W-:Y:S01]  /*2b10*/  FMUL.FTZ R84, R85, R84 ;  /* 0x0000005455547220 */ /* 0x000fe20000410000 */
[----:B------:R-:W-:Y:S02]  /*2b20*/  SHF.L.U32 R85, R23, 0x10, RZ ;  /* 0x0000001017557819 */ /* 0x000fe400000006ff */
[----:B------:R-:W-:Y:S01]  /*2b30*/  FFMA.FTZ R88, R82, R47, R83 ;  /* 0x0000002f52587223 */ /* 0x000fe20000010053 */
[----:B------:R-:W-:Y:S01]  /*2b40*/  SHF.L.U32 R47, R27, 0x10, RZ ;  /* 0x000000101b2f7819 */ /* 0x000fe200000006ff */
[----:B------:R-:W0:Y:S01]  /*2b50*/  LDC.64 R82, c[0x0][0x428] ;  /* 0x00010a00ff527b82 */ /* 0x000e220000000a00 */
[----:B------:R-:W-:-:S03]  /*2b60*/  F2FP.BF16.F32.PACK_AB R46, R46, R89 ;  /* 0x000000592e2e723e */ /* 0x000fc600000010ff */
[----:B------:R-:W-:-:S05]  /*2b70*/  FFMA.FTZ R47, R84, R47, R85 ;  /* 0x0000002f542f7223 */ /* 0x000fca0000010055 */
[----:B------:R-:W-:Y:S01]  /*2b80*/  F2FP.BF16.F32.PACK_AB R47, R88, R47 ;  /* 0x0000002f582f723e */ /* 0x000fe200000010ff */
[----:B0-----:R-:W-:-:S05]  /*2b90*/  IMAD.WIDE.U32 R82, R57, 0x10, R82 ;  /* 0x0000001039527825 */ /* 0x001fca00078e0052 */
[----:B------:R3:W-:Y:S02]  /*2ba0*/  STG.E.128 desc[UR6][R82.64], R44 ;  /* 0x0000002c52007986 */ /* 0x0007e4000c101d06 */
.L_x_24:
[----:B------:R-:W-:Y:S05]  /*2bb0*/  BSYNC.RECONVERGENT B0 ;  /* 0x0000000000007941 */ /* 0x000fea0003800200 */
.L_x_23:
[----:B0123--:R-:W0:Y:S02]  /*2bc0*/  LDC.64 R44, c[0x0][0x380] ;  /* 0x0000e000ff2c7b82 */ /* 0x00fe240000000a00 */
[----:B0-----:R-:W-:-:S04]  /*2bd0*/  LEA R54, R44, R54, 0x2 ;  /* 0x000000362c367211 */ /* 0x001fc800078e10ff */
[----:B------:R-:W-:-:S13]  /*2be0*/  ISETP.GE.AND P0, PT, R54, R45, PT ;  /* 0x0000002d3600720c */ /* 0x000fda0003f06270 */
[----:B------:R-:W-:Y:S05]  /*2bf0*/  @!P0 BRA `(.L_x_25) ;  /* 0xffffffd800a08947 */ /* 0x000fea000383ffff */
[----:B------:R-:W-:Y:S05]  /*2c00*/  EXIT ;  /* 0x000000000000794d */ /* 0x000fea0003800000 */
.L_x_18:
[----:B------:R-:W-:Y:S01]  /*2c10*/  HFMA2 R88, -RZ, RZ, 0, 5.9604644775390625e-08 ;  /* 0x00000001ff587431 */ /* 0x000fe200000001ff */
[----:B------:R-:W-:Y:S01]  /*2c20*/  BSSY B0, `(.L_x_26) ;  /* 0x0000007000007945 */ /* 0x000fe20003800000 */
[----:B------:R-:W-:Y:S01]  /*2c30*/  IMAD.MOV.U32 R89, RZ, RZ, R47 ;  /* 0x000000ffff597224 */ /* 0x000fe200078e002f */
[----:B------:R-:W-:Y:S02]  /*2c40*/  MOV R91, 0x1f ;  /* 0x0000001f005b7802 */ /* 0x000fe40000000f00 */
[----:B------:R-:W-:-:S07]  /*2c50*/  MOV R86, 0xffffffff ;  /* 0xffffffff00567802 */ /* 0x000fce0000000f00 */
[----:B------:R-:W-:Y:S05]  /*2c60*/  WARPSYNC.COLLECTIVE R86, `(.L_x_27) ;  /* 0x0000000056087348 */ /* 0x000fea0003c00000 */
[----:B------:R0:W1:Y:S02]  /*2c70*/  SHFL.BFLY P6, R87, R89, R88, R91 ;  /* 0x0c00005859577389 */ /* 0x00006400000c005b */
[----:B01----:R-:W-:Y:S05]  /*2c80*/  ENDCOLLECTIVE ;  /* 0x000000000000791b */ /* 0x003fea0003800000 */
.L_x_27:
[----:B------:R-:W-:Y:S05]  /*2c90*/  BSYNC B0 ;  /* 0x0000000000007941 */ /* 0x000fea0003800000 */
.L_x_26:
[----:B------:R-:W-:Y:S01]  /*2ca0*/  MOV R44, R87 ;  /* 0x00000057002c7202 */ /* 0x000fe20000000f00 */
[----:B------:R-:W-:Y:S01]  /*2cb0*/  HFMA2 R88, -RZ, RZ, 0, 1.1920928955078125e-07 ;  /* 0x00000002ff587431 */ /* 0x000fe200000001ff */
[----:B------:R-:W-:Y:S02]  /*2cc0*/  MOV R91, 0x1f ;  /* 0x0000001f005b7802 */ /* 0x000fe40000000f00 */
[----:B------:R-:W-:Y:S01]  /*2cd0*/  MOV R86, 0xffffffff ;  /* 0xffffffff00567802 */ /* 0x000fe20000000f00 */
[----:B------:R-:W-:-:S05]  /*2ce0*/  FADD.FTZ R46, R47, R44 ;  /* 0x0000002c2f2e7221 */ /* 0x000fca0000010000 */
[----:B------:R-:W-:-:S07]  /*2cf0*/  MOV R89, R46 ;  /* 0x0000002e00597202 */ /* 0x000fce0000000f00 */
[----:B------:R-:W-:Y:S05]  /*2d00*/  WARPSYNC.COLLECTIVE R86, `(.L_x_28) ;  /* 0x0000000056087348 */ /* 0x000fea0003c00000 */
[----:B------:R0:W1:Y:S02]  /*2d10*/  SHFL.BFLY P6, R87, R89, R88, R91 ;  /* 0x0c00005859577389 */ /* 0x00006400000c005b */
[----:B01----:R-:W-:Y:S05]  /*2d20*/  ENDCOLLECTIVE ;  /* 0x000000000000791b */ /* 0x003fea0003800000 */
.L_x_28:
[----:B------:R-:W-:Y:S01]  /*2d30*/  IMAD.MOV.U32 R88, RZ, RZ, 0x4 ;  /* 0x00000004ff587424 */ /* 0x000fe200078e00ff */
[----:B------:R-:W-:-:S05]  /*2d40*/  MOV R45, R87 ;  /* 0x00000057002d7202 */ /* 0x000fca0000000f00 */
[----:B------:R-:W-:-:S05]  /*2d50*/  FADD.FTZ R82, R46, R45 ;  /* 0x0000002d2e527221 */ /* 0x000fca0000010000 */
[----:B------:R-:W-:-:S07]  /*2d60*/  MOV R89, R82 ;  /* 0x0000005200597202 */ /* 0x000fce0000000f00 */
[----:B------:R-:W-:Y:S05]  /*2d70*/  WARPSYNC.COLLECTIVE R86, `(.L_x_29) ;  /* 0x0000000056087348 */ /* 0x000fea0003c00000 */
[----:B------:R0:W1:Y:S02]  /*2d80*/  SHFL.BFLY P6, R87, R89, R88, R91 ;  /* 0x0c00005859577389 */ /* 0x00006400000c005b */
[----:B01----:R-:W-:Y:S05]  /*2d90*/  ENDCOLLECTIVE ;  /* 0x000000000000791b */ /* 0x003fea0003800000 */
.L_x_29:
[----:B------:R-:W-:Y:S01]  /*2da0*/  HFMA2 R88, -RZ, RZ, 0, 4.76837158203125e-07 ;  /* 0x00000008ff587431 */ /* 0x000fe200000001ff */
[----:B------:R-:W-:-:S05]  /*2db0*/  MOV R45, R87 ;  /* 0x00000057002d7202 */ /* 0x000fca0000000f00 */
[----:B------:R-:W-:-:S05]  /*2dc0*/  FADD.FTZ R84, R82, R45 ;  /* 0x0000002d52547221 */ /* 0x000fca0000010000 */
[----:B------:R-:W-:-:S07]  /*2dd0*/  MOV R89, R84 ;  /* 0x0000005400597202 */ /* 0x000fce0000000f00 */
[----:B------:R-:W-:Y:S05]  /*2de0*/  WARPSYNC.COLLECTIVE R86, `(.L_x_30) ;  /* 0x0000000056087348 */ /* 0x000fea0003c00000 */
[----:B------:R0:W1:Y:S02]  /*2df0*/  SHFL.BFLY P6, R87, R89, R88, R91 ;  /* 0x0c00005859577389 */ /* 0x00006400000c005b */
[----:B01----:R-:W-:Y:S05]  /*2e00*/  ENDCOLLECTIVE ;  /* 0x000000000000791b */ /* 0x003fea0003800000 */
.L_x_30:
[----:B------:R-:W-:Y:S01]  /*2e10*/  HFMA2 R88, -RZ, RZ, 0, 9.5367431640625e-07 ;  /* 0x00000010ff587431 */ /* 0x000fe200000001ff */
[----:B------:R-:W-:-:S05]  /*2e20*/  MOV R45, R87 ;  /* 0x00000057002d7202 */ /* 0x000fca0000000f00 */
[----:B------:R-:W-:Y:S02]  /*2e30*/  FADD.FTZ R85, R84, R45 ;  /* 0x0000002d54557221 */ /* 0x000fe40000010000 */
[----:B------:R-:W0:Y:S03]  /*2e40*/  LDC R45, c[0x0][0x400] ;  /* 0x00010000ff2d7b82 */ /* 0x000e260000000800 */
[----:B------:R-:W-:-:S07]  /*2e50*/  MOV R89, R85 ;  /* 0x0000005500597202 */ /* 0x000fce0000000f00 */
[----:B0-----:R-:W-:Y:S05]  /*2e60*/  WARPSYNC.COLLECTIVE R86, `(.L_x_31) ;  /* 0x0000000056087348 */ /* 0x001fea0003c00000 */
[----:B------:R1:W2:Y:S02]  /*2e70*/  SHFL.BFLY P6, R87, R89, R88, R91 ;  /* 0x0c00005859577389 */ /* 0x0002a400000c005b */
[----:B012---:R-:W-:Y:S05]  /*2e80*/  ENDCOLLECTIVE ;  /* 0x000000000000791b */ /* 0x007fea0003800000 */
.L_x_31:
[----:B------:R-:W-:Y:S01]  /*2e90*/  HFMA2 R88, -RZ, RZ, 0, 5.9604644775390625e-08 ;  /* 0x00000001ff587431 */ /* 0x000fe200000001ff */
[----:B------:R-:W-:-:S05]  /*2ea0*/  MOV R44, R87 ;  /* 0x00000057002c7202 */ /* 0x000fca0000000f00 */
[----:B------:R-:W-:-:S04]  /*2eb0*/  FADD.FTZ R44, R85, R44 ;  /* 0x0000002c552c7221 */ /* 0x000fc80000010000 */
[----:B------:R-:W-:-:S04]  /*2ec0*/  FMUL.FTZ R83, R44, R45 ;  /* 0x0000002d2c537220 */ /* 0x000fc80000410000 */
[--C-:B------:R-:W-:Y:S01]  /*2ed0*/  FADD.FTZ R44, R66, -R83.reuse ;  /* 0x80000053422c7221 */ /* 0x100fe20000010000 */
[--C-:B------:R-:W-:Y:S01]  /*2ee0*/  FADD.FTZ R47, R59, -R83.reuse ;  /* 0x800000533b2f7221 */ /* 0x100fe20000010000 */
[----:B------:R-:W-:Y:S02]  /*2ef0*/  FADD.FTZ R46, R67, -R83 ;  /* 0x80000053432e7221 */ /* 0x000fe40000010000 */
[----:B------:R-:W-:-:S04]  /*2f00*/  FFMA.FTZ R44, R44, R44, RZ ;  /* 0x0000002c2c2c7223 */ /* 0x000fc800000100ff */
[----:B------:R-:W-:Y:S01]  /*2f10*/  FFMA.FTZ R44, R47, R47, R44 ;  /* 0x0000002f2f2c7223 */ /* 0x000fe2000001002c */
[----:B------:R-:W-:-:S04]  /*2f20*/  FADD.FTZ R47, R65, -R83 ;  /* 0x80000053412f7221 */ /* 0x000fc80000010000 */
        /* <DEDUP_REMOVED lines=12> */
[----:B------:R-:W-:-:S05]  /*2ff0*/  FSEL R44, R44, RZ, P0 ;  /* 0x000000ff2c2c7208 */ /* 0x000fca0000000000 */
[----:B------:R-:W-:-:S04]  /*3000*/  FFMA.FTZ R47, R47, R47, R44 ;  /* 0x0000002f2f2f7223 */ /* 0x000fc8000001002c */
        /* <DEDUP_REMOVED lines=12> */
[----:B------:R-:W-:Y:S01]  /*30d0*/  @P3 FFMA.FTZ R44, R46, R46, R47 ;  /* 0x0000002e2e2c3223 */ /* 0x000fe2000001002f */
[--C-:B------:R-:W-:Y:S01]  /*30e0*/  FADD.FTZ R47, R74, -R83.reuse ;  /* 0x800000534a2f7221 */ /* 0x100fe20000010000 */
[----:B------:R-:W-:-:S03]  /*30f0*/  FADD.FTZ R46, R75, -R83 ;  /* 0x800000534b2e7221 */ /* 0x000fc60000010000 */
        /* <DEDUP_REMOVED lines=13> */
[----:B------:R-:W-:-:S05]  /*31d0*/  @P4 FFMA.FTZ R44, R46, R46, R47 ;  /* 0x0000002e2e2c4223 */ /* 0x000fca000001002f */
[----:B------:R-:W-:-:S07]  /*31e0*/  MOV R89, R44 ;  /* 0x0000002c00597202 */ /* 0x000fce0000000f00 */
[----:B------:R-:W-:Y:S05]  /*31f0*/  WARPSYNC.COLLECTIVE R86, `(.L_x_32) ;  /* 0x0000000056087348 */ /* 0x000fea0003c00000 */
[----:B------:R0:W1:Y:S02]  /*3200*/  SHFL.BFLY P6, R87, R89, R88, R91 ;  /* 0x0c00005859577389 */ /* 0x00006400000c005b */
[----:B01----:R-:W-:Y:S05]  /*3210*/  ENDCOLLECTIVE ;  /* 0x000000000000791b */ /* 0x003fea0003800000 */
.L_x_32:
[----:B------:R-:W-:Y:S01]  /*3220*/  HFMA2 R88, -RZ, RZ, 0, 1.1920928955078125e-07 ;  /* 0x00000002ff587431 */ /* 0x000fe200000001ff */
[----:B------:R-:W-:-:S05]  /*3230*/  MOV R47, R87 ;  /* 0x00000057002f7202 */ /* 0x000fca0000000f00 */
[----:B------:R-:W-:-:S04]  /*3240*/  FADD.FTZ R47, R44, R47 ;  /* 0x0000002f2c2f7221 */ /* 0x000fc80000010000 */
[----:B------:R-:W-:-:S07]  /*3250*/  IMAD.MOV.U32 R89, RZ, RZ, R47 ;  /* 0x000000ffff597224 */ /* 0x000fce00078e002f */
[----:B------:R-:W-:Y:S05]  /*3260*/  WARPSYNC.COLLECTIVE R86, `(.L_x_33) ;  /* 0x0000000056087348 */ /* 0x000fea0003c00000 */
[----:B------:R0:W1:Y:S02]  /*3270*/  SHFL.BFLY P6, R87, R89, R88, R91 ;  /* 0x0c00005859577389 */ /* 0x00006400000c005b */
[----:B01----:R-:W-:Y:S05]  /*3280*/  ENDCOLLECTIVE ;  /* 0x000000000000791b */ /* 0x003fea0003800000 */
.L_x_33:
[----:B------:R-:W-:Y:S01]  /*3290*/  HFMA2 R88, -RZ, RZ, 0, 2.384185791015625e-07 ;  /* 0x00000004ff587431 */ /* 0x000fe200000001ff */
[----:B------:R-:W-:-:S05]  /*32a0*/  MOV R46, R87 ;  /* 0x00000057002e7202 */ /* 0x000fca0000000f00 */
[----:B------:R-:W-:-:S05]  /*32b0*/  FADD.FTZ R46, R47, R46 ;  /* 0x0000002e2f2e7221 */ /* 0x000fca0000010000 */
[----:B------:R-:W-:-:S07]  /*32c0*/  MOV R89, R46 ;  /* 0x0000002e00597202 */ /* 0x000fce0000000f00 */
[----:B------:R-:W-:Y:S05]  /*32d0*/  WARPSYNC.COLLECTIVE R86, `(.L_x_34) ;  /* 0x0000000056087348 */ /* 0x000fea0003c00000 */
[----:B------:R0:W1:Y:S02]  /*32e0*/  SHFL.BFLY P6, R87, R89, R88, R91 ;  /* 0x0c00005859577389 */ /* 0x00006400000c005b */
[----:B01----:R-:W-:Y:S05]  /*32f0*/  ENDCOLLECTIVE ;  /* 0x000000000000791b */ /* 0x003fea0003800000 */
.L_x_34:
[----:B------:R-:W-:Y:S01]  /*3300*/  HFMA2 R88, -RZ, RZ, 0, 4.76837158203125e-07 ;  /* 0x00000008ff587431 */ /* 0x000fe200000001ff */
[----:B------:R-:W-:-:S05]  /*3310*/  MOV R85, R87 ;  /* 0x0000005700557202 */ /* 0x000fca0000000f00 */
[----:B------:R-:W-:-:S05]  /*3320*/  FADD.FTZ R85, R46, R85 ;  /* 0x000000552e557221 */ /* 0x000fca0000010000 */
[----:B------:R-:W-:-:S07]  /*3330*/  MOV R89, R85 ;  /* 0x0000005500597202 */ /* 0x000fce0000000f00 */
[----:B------:R-:W-:Y:S05]  /*3340*/  WARPSYNC.COLLECTIVE R86, `(.L_x_35) ;  /* 0x0000000056087348 */ /* 0x000fea0003c00000 */
[----:B------:R0:W1:Y:S02]  /*3350*/  SHFL.BFLY P6, R87, R89, R88, R91 ;  /* 0x0c00005859577389 */ /* 0x00006400000c005b */
[----:B01----:R-:W-:Y:S05]  /*3360*/  ENDCOLLECTIVE ;  /* 0x000000000000791b */ /* 0x003fea0003800000 */
.L_x_35:
[----:B------:R-:W-:Y:S01]  /*3370*/  HFMA2 R88, -RZ, RZ, 0, 9.5367431640625e-07 ;  /* 0x00000010ff587431 */ /* 0x000fe200000001ff */
[----:B------:R-:W-:-:S05]  /*3380*/  MOV R82, R87 ;  /* 0x0000005700527202 */ /* 0x000fca0000000f00 */
[----:B------:R-:W-:-:S05]  /*3390*/  FADD.FTZ R82, R85, R82 ;  /* 0x0000005255527221 */ /* 0x000fca0000010000 */
[----:B------:R-:W-:-:S07]  /*33a0*/  MOV R89, R82 ;  /* 0x0000005200597202 */ /* 0x000fce0000000f00 */
[----:B------:R-:W-:Y:S05]  /*33b0*/  WARPSYNC.COLLECTIVE R86, `(.L_x_36) ;  /* 0x0000000056087348 */ /* 0x000fea0003c00000 */
[----:B------:R0:W1:Y:S02]  /*33c0*/  SHFL.BFLY P6, R87, R89, R88, R91 ;  /* 0x0c00005859577389 */ /* 0x00006400000c005b */
[----:B01----:R-:W-:Y:S05]  /*33d0*/  ENDCOLLECTIVE ;  /* 0x000000000000791b */ /* 0x003fea0003800000 */
.L_x_36:
[----:B------:R-:W-:Y:S05]  /*33e0*/  BRA `(.L_x_37) ;  /* 0xffffffec004c7947 */ /* 0x000fea000383ffff */
.L_x_38:
[----:B------:R-:W-:-:S00]  /*33f0*/  BRA `(.L_x_38) ;  /* 0xfffffffc00fc7947 */ /* 0x000fc0000383ffff */
[----:B------:R-:W-:-:S00]  /*3400*/  NOP ;  /* 0x0000000000007918 */ /* 0x000fc00000000000 */
[----:B------:R-:W-:-:S00]  /*3410*/  NOP ;  /* 0x0000000000007918 */ /* 0x000fc00000000000 */
[----:B------:R-:W-:-:S00]  /*3420*/  NOP ;  /* 0x0000000000007918 */ /* 0x000fc00000000000 */
[----:B------:R-:W-:-:S00]  /*3430*/  NOP ;  /* 0x0000000000007918 */ /* 0x000fc00000000000 */
[----:B------:R-:W-:-:S00]  /*3440*/  NOP ;  /* 0x0000000000007918 */ /* 0x000fc00000000000 */
[----:B------:R-:W-:-:S00]  /*3450*/  NOP ;  /* 0x0000000000007918 */ /* 0x000fc00000000000 */
[----:B------:R-:W-:-:S00]  /*3460*/  NOP ;  /* 0x0000000000007918 */ /* 0x000fc00000000000 */
[----:B------:R-:W-:-:S00]  /*3470*/  NOP ;  /* 0x0000000000007918 */ /* 0x000fc00000000000 */
.L_x_28702:


//--------------------- .text._ZN10layer_norm13ln_fwd_kernelINS_13Kernel_traitsI13__nv_bfloat16S2_S2_S2_fjLj768ELj1ELj4ELj1ELj16ENS_18Kernel_traits_baseILj768ES2_S2_S2_S2_fjLj128EEEEELb0ELb0ELb0ELb1EEEvNS_9FwdParamsE --------------------------
	.section	.text._ZN10layer_norm13ln_fwd_kernelINS_13Kernel_traitsI13__nv_bfloat16S2_S2_S2_fjLj768ELj1ELj4ELj1ELj16ENS_18Kernel_traits_baseILj768ES2_S2_S2_S2_fjLj128EEEEELb0ELb0ELb0ELb1EEEvNS_9FwdParamsE,"ax",@progbits
	.align	128
        .global         _ZN10layer_norm13ln_fwd_kernelINS_13Kernel_traitsI13__nv_bfloat16S2_S2_S2_fjLj768ELj1ELj4ELj1ELj16ENS_18Kernel_traits_baseILj768ES2_S2_S2_S2_fjLj128EEEEELb0ELb0ELb0ELb1EEEvNS_9FwdParamsE
        .type           _ZN10layer_norm13ln_fwd_kernelINS_13Kernel_traitsI13__nv_bfloat16S2_S2_S2_fjLj768ELj1ELj4ELj1ELj16ENS_18Kernel_traits_baseILj768ES2_S2_S2_S2_fjLj128EEEEELb0ELb0ELb0ELb1EEEvNS_9FwdParamsE,@function
        .size           _ZN10layer_norm13ln_fwd_kernelINS_13Kernel_traitsI13__nv_bfloat16S2_S2_S2_fjLj768ELj1ELj4ELj1ELj16ENS_18Kernel_traits_baseILj768ES2_S2_S2_S2_fjLj128EEEEELb0ELb0ELb0ELb1EEEvNS_9FwdParamsE,(.L_x_28703 - _ZN10layer_norm13ln_fwd_kernelINS_13Kernel_traitsI13__nv_bfloat16S2_S2_S2_fjLj768ELj1ELj4ELj1ELj16ENS_18Kernel_traits_baseILj768ES2_S2_S2_S2_fjLj128EEEEELb0ELb0ELb0ELb1EEEvNS_9FwdParamsE)
        .other          _ZN10layer_norm13ln_fwd_kernelINS_13Kernel_traitsI13__nv_bfloat16S2_S2_S2_fjLj768ELj1ELj4ELj1ELj16ENS_18Kernel_traits_baseILj768ES2_S2_S2_S2_fjLj128EEEEELb0ELb0ELb0ELb1EEEvNS_9FwdParamsE,@"STO_CUDA_ENTRY STV_DEFAULT"
_ZN10layer_norm13ln_fwd_kernelINS_13Kernel_traitsI13__nv_bfloat16S2_S2_S2_fjLj768ELj1ELj4ELj1ELj16ENS_18Kernel_traits_baseILj768ES2_S2_S2_S2_fjLj128EEEEELb0ELb0ELb0ELb1EEEvNS_9FwdParamsE:
.text._ZN10layer_norm13ln_fwd_kernelINS_13Kernel_traitsI13__nv_bfloat16S2_S2_S2_fjLj768ELj1ELj4ELj1ELj16ENS_18Kernel_traits_baseILj768ES2_S2_S2_S2_fjLj128EEEEELb0ELb0ELb0ELb1EEEvNS_9FwdParamsE:
[----:B------:R-:W-:Y:S01]  /*0000*/  LDC R1, c[0x0][0x37c] ;  /* 0x0000df00ff017b82 */ /* 0x000fe20000000800 */
[----:B------:R-:W0:Y:S01]  /*0010*/  LDCU.64 UR4, c[0x0][0x438] ;  /* 0x00008700ff0477ac */ /* 0x000e220008000a00 */
[----:B------:R-:W1:Y:S06]  /*0020*/  S2R R65, SR_TID.X ;  /* 0x0000000000417919 */ /* 0x000e6c0000002100 */
[----:B------:R-:W2:Y:S01]  /*0030*/  LDC.64 R24, c[0x0][0x3d0] ;  /* 0x0000f400ff187b82 */ /* 0x000ea20000000a00 */
[----:B------:R-:W3:Y:S01]  /*0040*/  LDCU.64 UR6, c[0x0][0x358] ;  /* 0x00006b00ff0677ac */ /* 0x000ee20008000a00 */
[----:B------:R-:W4:Y:S06]  /*0050*/  LDCU.64 UR8, c[0x0][0x3a0] ;  /* 0x00007400ff0877ac */ /* 0x000f2c0008000a00 */
[----:B------:R-:W4:Y:S01]  /*0060*/  LDC.64 R2, c[0x0][0x3e0] ;  /* 0x0000f800ff027b82 */ /* 0x000f220000000a00 */
[----:B0-----:R-:W-:-:S04]  /*0070*/  ISETP.NE.U32.AND P1, PT, RZ, UR4, PT ;  /* 0x00000004ff007c0c */ /* 0x001fc8000bf25070 */
[----:B------:R-:W-:Y:S02]  /*0080*/  ISETP.NE.AND.EX P1, PT, RZ, UR5, PT, P1 ;  /* 0x00000005ff007c0c */ /* 0x000fe4000bf25310 */
[----:B-1----:R-:W-:Y:S01]  /*0090*/  LOP3.LUT R90, R65, 0x1f, RZ, 0xc0, !PT ;  /* 0x0000001f415a7812 */ /* 0x002fe200078ec0ff */
[----:B------:R-:W0:Y:S01]  /*00a0*/  S2UR UR4, SR_CTAID.X ;  /* 0x00000000000479c3 */ /* 0x000e220000002500 */
[----:B------:R-:W1:Y:S03]  /*00b0*/  LDCU UR5, c[0x0][0x384] ;  /* 0x00007080ff0577ac */ /* 0x000e660008000800 */
[----:B--2---:R-:W-:-:S06]  /*00c0*/  IMAD.WIDE.U32 R24, R90, 0x10, R24 ;  /* 0x000000105a187825 */ /* 0x004fcc00078e0018 */
[----:B------:R-:W2:Y:S01]  /*00d0*/  @P1 LDC.64 R26, c[0x0][0x438] ;  /* 0x00010e00ff1a1b82 */ /* 0x000ea20000000a00 */
[----:B---3--:R-:W3:Y:S04]  /*00e0*/  LDG.E.128 R72, desc[UR6][R24.64] ;  /* 0x0000000618487981 */ /* 0x008ee8000c1e1d00 */
[----:B------:R0:W5:Y:S04]  /*00f0*/  LDG.E.128 R20, desc[UR6][R24.64+0x200] ;  /* 0x0002000618147981 */ /* 0x000168000c1e1d00 */
[----:B------:R0:W5:Y:S01]  /*0100*/  LDG.E.128 R16, desc[UR6][R24.64+0x400] ;  /* 0x0004000618107981 */ /* 0x000162000c1e1d00 */
[----:B--2---:R-:W-:-:S05]  /*0110*/  @P1 IMAD.WIDE.U32 R26, R90, 0x10, R26 ;  /* 0x000000105a1a1825 */ /* 0x004fca00078e001a */
[----:B------:R2:W5:Y:S04]  /*0120*/  @P1 LDG.E.128 R12, desc[UR6][R26.64+0x200] ;  /* 0x000200061a0c1981 */ /* 0x000568000c1e1d00 */
[----:B------:R2:W5:Y:S04]  /*0130*/  @P1 LDG.E.128 R8, desc[UR6][R26.64+0x400] ;  /* 0x000400061a081981 */ /* 0x000568000c1e1d00 */
[----:B------:R2:W5:Y:S01]  /*0140*/  @P1 LDG.E.128 R4, desc[UR6][R26.64] ;  /* 0x000000061a041981 */ /* 0x000562000c1e1d00 */
[----:B0-----:R-:W-:Y:S01]  /*0150*/  USHF.L.U32 UR4, UR4, 0x2, URZ ;  /* 0x0000000204047899 */ /* 0x001fe200080006ff */
[----:B------:R-:W-:-:S02]  /*0160*/  SHF.R.U32.HI R65, RZ, 0x5, R65 ;  /* 0x00000005ff417819 */ /* 0x000fc40000011641 */
[----:B----4-:R-:W-:-:S03]  /*0170*/  LOP3.LUT P0, RZ, R2, UR8, RZ, 0xfc, !PT ;  /* 0x0000000802ff7c12 */ /* 0x010fc6000f80fcff */
[----:B------:R-:W-:Y:S02]  /*0180*/  LOP3.LUT R65, R65, UR4, RZ, 0xfc, !PT ;  /* 0x0000000441417c12 */ /* 0x000fe4000f8efcff */
[----:B------:R-:W-:Y:S02]  /*0190*/  LOP3.LUT P0, RZ, R3, UR9, RZ, 0xfc, P0 ;  /* 0x0000000903ff7c12 */ /* 0x000fe4000800fcff */
[----:B-1----:R-:W-:Y:S02]  /*01a0*/  ISETP.GE.AND P2, PT, R65, UR5, PT ;  /* 0x0000000541007c0c */ /* 0x002fe4000bf46270 */
[----:B---3--:R-:W-:Y:S02]  /*01b0*/  @P1 MOV R87, R72 ;  /* 0x0000004800571202 */ /* 0x008fe40000000f00 */
[----:B------:R-:W-:Y:S02]  /*01c0*/  @P1 MOV R69, R74 ;  /* 0x0000004a00451202 */ /* 0x000fe40000000f00 */
[----:B------:R-:W-:-:S02]  /*01d0*/  @P1 MOV R0, R75 ;  /* 0x0000004b00001202 */ /* 0x000fc40000000f00 */
[----:B------:R-:W-:Y:S02]  /*01e0*/  @!P1 MOV R87, R72 ;  /* 0x0000004800579202 */ /* 0x000fe40000000f00 */
[----:B------:R-:W-:Y:S02]  /*01f0*/  @!P1 MOV R69, R74 ;  /* 0x0000004a00459202 */ /* 0x000fe40000000f00 */
[----:B------:R-:W-:Y:S01]  /*0200*/  @!P1 MOV R0, R75 ;  /* 0x0000004b00009202 */ /* 0x000fe20000000f00 */
[----:B--2---:R-:W-:Y:S06]  /*0210*/  @P2 EXIT ;  /* 0x000000000000294d */ /* 0x004fec0003800000 */
[----:B-----5:R-:W-:Y:S02]  /*0220*/  @!P1 CS2R R10, SRZ ;  /* 0x00000000000a9805 */ /* 0x020fe4000001ff00 */
[----:B------:R-:W-:Y:S02]  /*0230*/  @!P1 CS2R R4, SRZ ;  /* 0x0000000000049805 */ /* 0x000fe4000001ff00 */
[----:B------:R-:W-:Y:S02]  /*0240*/  @!P1 CS2R R14, SRZ ;  /* 0x00000000000e9805 */ /* 0x000fe4000001ff00 */
[----:B------:R-:W-:Y:S02]  /*0250*/  @!P1 CS2R R12, SRZ ;  /* 0x00000000000c9805 */ /* 0x000fe4000001ff00 */
[----:B------:R-:W-:Y:S02]  /*0260*/  @!P1 CS2R R8, SRZ ;  /* 0x0000000000089805 */ /* 0x000fe4000001ff00 */
[----:B------:R-:W-:-:S02]  /*0270*/  @!P1 CS2R R6, SRZ ;  /* 0x0000000000069805 */ /* 0x000fc4000001ff00 */
[----:B------:R-:W-:Y:S01]  /*0280*/  ISETP.NE.U32.AND P2, PT, R2, RZ, PT ;  /* 0x000000ff0200720c */ /* 0x000fe20003f45070 */
[----:B------:R-:W0:Y:S01]  /*0290*/  LDCU UR4, c[0x0][0x388] ;  /* 0x00007100ff0477ac */ /* 0x000e220008000800 */
[C---:B------:R-:W-:Y:S02]  /*02a0*/  PRMT R2, R11.reuse, 0x7632, R2 ;  /* 0x000076320b027816 */ /* 0x040fe40000000002 */
[----:B------:R-:W-:Y:S01]  /*02b0*/  SHF.L.U32 R48, R11, 0x10, RZ ;  /* 0x000000100b307819 */ /* 0x000fe200000006ff */
[----:B------:R-:W1:Y:S01]  /*02c0*/  LDCU.U8 UR12, c[0x0][0x410] ;  /* 0x00008200ff0c77ac */ /* 0x000e620008000000 */
[C---:B------:R-:W-:Y:S02]  /*02d0*/  PRMT R70, R5.reuse, 0x7632, R70 ;  /* 0x0000763205467816 */ /* 0x040fe40000000046 */
[----:B------:R-:W-:Y:S01]  /*02e0*/  SHF.L.U32 R72, R5, 0x10, RZ ;  /* 0x0000001005487819 */ /* 0x000fe200000006ff */
[----:B------:R-:W2:Y:S01]  /*02f0*/  LDCU UR5, c[0x0][0x448] ;  /* 0x00008900ff0577ac */ /* 0x000ea20008000800 */
[----:B------:R-:W-:-:S02]  /*0300*/  PRMT R25, R14, 0x7632, R25 ;  /* 0x000076320e197816 */ /* 0x000fc40000000019 */
[----:B------:R-:W-:Y:S01]  /*0310*/  SHF.L.U32 R63, R14, 0x10, RZ ;  /* 0x000000100e3f7819 */ /* 0x000fe200000006ff */
[----:B------:R-:W3:Y:S01]  /*0320*/  LDCU.64 UR10, c[0x0][0x3e0] ;  /* 0x00007c00ff0a77ac */ /* 0x000ee20008000a00 */
[----:B------:R-:W-:Y:S02]  /*0330*/  PRMT R11, R10, 0x7632, R11 ;  /* 0x000076320a0b7816 */ /* 0x000fe4000000000b */
[C---:B------:R-:W-:Y:S01]  /*0340*/  PRMT R84, R4.reuse, 0x7632, R84 ;  /* 0x0000763204547816 */ /* 0x040fe20000000054 */
[----:B------:R-:W4:Y:S01]  /*0350*/  LDCU.64 UR8, c[0x0][0x3a0] ;  /* 0x00007400ff0877ac */ /* 0x000f220008000a00 */
[----:B------:R-:W-:Y:S02]  /*0360*/  SHF.L.U32 R86, R4, 0x10, RZ ;  /* 0x0000001004567819 */ /* 0x000fe400000006ff */
[----:B------:R-:W-:Y:S02]  /*0370*/  ISETP.NE.AND.EX P1, PT, R3, RZ, PT, P2 ;  /* 0x000000ff0300720c */ /* 0x000fe40003f25320 */
[----:B------:R-:W-:-:S02]  /*0380*/  PRMT R5, R21, 0x7632, R5 ;  /* 0x0000763215057816 */ /* 0x000fc40000000005 */
[----:B------:R-:W-:Y:S02]  /*0390*/  SHF.L.U32 R37, R21, 0x10, RZ ;  /* 0x0000001015257819 */ /* 0x000fe400000006ff */
[C---:B------:R-:W-:Y:S02]  /*03a0*/  PRMT R24, R15.reuse, 0x7632, R24 ;  /* 0x000076320f187816 */ /* 0x040fe40000000018 */
[----:B------:R-:W-:Y:S02]  /*03b0*/  SHF.L.U32 R64, R15, 0x10, RZ ;  /* 0x000000100f407819 */ /* 0x000fe400000006ff */
[C---:B------:R-:W-:Y:S02]  /*03c0*/  PRMT R26, R13.reuse, 0x7632, R26 ;  /* 0x000076320d1a7816 */ /* 0x040fe4000000001a */
[----:B------:R-:W-:Y:S02]  /*03d0*/  SHF.L.U32 R62, R13, 0x10, RZ ;  /* 0x000000100d3e7819 */ /* 0x000fe400000006ff */
[----:B------:R-:W-:-:S02]  /*03e0*/  PRMT R27, R12, 0x7632, R27 ;  /* 0x000076320c1b7816 */ /* 0x000fc4000000001b */
[----:B------:R-:W-:Y:S02]  /*03f0*/  SHF.L.U32 R49, R12, 0x10, RZ ;  /* 0x000000100c317819 */ /* 0x000fe400000006ff */
[C---:B------:R-:W-:Y:S02]  /*0400*/  PRMT R14, R9.reuse, 0x7632, R14 ;  /* 0x00007632090e7816 */ /* 0x040fe4000000000e */
[----:B------:R-:W-:Y:S02]  /*0410*/  SHF.L.U32 R46, R9, 0x10, RZ ;  /* 0x00000010092e7819 */ /* 0x000fe400000006ff */
[C---:B------:R-:W-:Y:S02]  /*0420*/  PRMT R28, R7.reuse, 0x7632, R28 ;  /* 0x00007632071c7816 */ /* 0x040fe4000000001c */
[----:B------:R-:W-:Y:S02]  /*0430*/  SHF.L.U32 R44, R7, 0x10, RZ ;  /* 0x00000010072c7819 */ /* 0x000fe400000006ff */
[----:B------:R-:W-:-:S02]  /*0440*/  PRMT R3, R19, 0x7632, R3 ;  /* 0x0000763213037816 */ /* 0x000fc40000000003 */
[----:B------:R-:W-:Y:S02]  /*0450*/  PRMT R4, R16, 0x7632, R4 ;  /* 0x0000763210047816 */ /* 0x000fe40000000004 */
[C---:B------:R-:W-:Y:S02]  /*0460*/  PRMT R21, R20.reuse, 0x7632, R21 ;  /* 0x0000763214157816 */ /* 0x040fe40000000015 */
[----:B------:R-:W-:Y:S02]  /*0470*/  SHF.L.U32 R36, R20, 0x10, RZ ;  /* 0x0000001014247819 */ /* 0x000fe400000006ff */
[----:B------:R-:W-:Y:S02]  /*0480*/  PRMT R12, R8, 0x7632, R12 ;  /* 0x00007632080c7816 */ /* 0x000fe4000000000c */
[----:B------:R-:W-:Y:S02]  /*0490*/  PRMT R66, R6, 0x7632, R66 ;  /* 0x0000763206427816 */ /* 0x000fe40000000042 */
[----:B------:R-:W-:-:S02]  /*04a0*/  PRMT R15, R18, 0x7632, R15 ;  /* 0x00007632120f7816 */ /* 0x000fc4000000000f */
[----:B------:R-:W-:Y:S02]  /*04b0*/  PRMT R13, R17, 0x7632, R13 ;  /* 0x00007632110d7816 */ /* 0x000fe4000000000d */
[----:B------:R-:W-:Y:S02]  /*04c0*/  PRMT R9, R23, 0x7632, R9 ;  /* 0x0000763217097816 */ /* 0x000fe40000000009 */
[----:B------:R-:W-:Y:S02]  /*04d0*/  PRMT R7, R22, 0x7632, R7 ;  /* 0x0000763216077816 */ /* 0x000fe40000000007 */
[----:B------:R-:W-:Y:S02]  /*04e0*/  PRMT R20, R0, 0x7632, R20 ;  /* 0x0000763200147816 */ /* 0x000fe40000000014 */
[----:B------:R-:W-:Y:S02]  /*04f0*/  PRMT R67, R69, 0x7632, R67 ;  /* 0x0000763245437816 */ /* 0x000fe40000000043 */
[----:B------:R-:W-:-:S02]  /*0500*/  PRMT R71, R73, 0x7632, R71 ;  /* 0x0000763249477816 */ /* 0x000fc40000000047 */
[----:B------:R-:W-:Y:S02]  /*0510*/  PRMT R85, R87, 0x7632, R85 ;  /* 0x0000763257557816 */ /* 0x000fe40000000055 */
[----:B------:R-:W-:Y:S02]  /*0520*/  SHF.L.U32 R40, R16, 0x10, RZ ;  /* 0x0000001010287819 */ /* 0x000fe400000006ff */
[----:B------:R-:W-:Y:S02]  /*0530*/  SHF.L.U32 R43, R19, 0x10, RZ ;  /* 0x00000010132b7819 */ /* 0x000fe400000006ff */
[----:B------:R-:W-:Y:S02]  /*0540*/  SHF.L.U32 R42, R18, 0x10, RZ ;  /* 0x00000010122a7819 */ /* 0x000fe400000006ff */
[----:B------:R-:W-:Y:S02]  /*0550*/  SHF.L.U32 R41, R17, 0x10, RZ ;  /* 0x0000001011297819 */ /* 0x000fe400000006ff */
[----:B------:R-:W-:-:S02]  /*0560*/  SHF.L.U32 R16, R11, 0x10, RZ ;  /* 0x000000100b107819 */ /* 0x000fc400000006ff */
[----:B------:R-:W-:Y:S02]  /*0570*/  SHF.L.U32 R47, R10, 0x10, RZ ;  /* 0x000000100a2f7819 */ /* 0x000fe400000006ff */
        /* <DEDUP_REMOVED lines=30> */
[----:B01234-:R-:W-:-:S07]  /*0760*/  SHF.L.U32 R85, R85, 0x10, RZ ;  /* 0x0000001055557819 */ /* 0x01ffce00000006ff */
.L_x_49:
[----:B0-----:R-:W0:Y:S01]  /*0770*/  @P1 LDC.64 R24, c[0x0][0x3e0] ;  /* 0x0000f800ff181b82 */ /* 0x001e220000000a00 */
[----:B------:R-:W-:-:S05]  /*0780*/  IMAD R26, R65, UR4, RZ ;  /* 0x00000004411a7c24 */ /* 0x000fca000f8e02ff */
[----:B------:R-:W-:Y:S02]  /*0790*/  SHF.R.S32.HI R27, RZ, 0x1f, R26 ;  /* 0x0000001fff1b7819 */ /* 0x000fe4000001141a */
[----:B------:R-:W1:Y:S02]  /*07a0*/  LDC.64 R74, c[0x0][0x390] ;  /* 0x0000e400ff4a7b82 */ /* 0x000e640000000a00 */
[----:B------:R-:W-:-:S04]  /*07b0*/  LEA.HI R27, R27, R26, RZ, 0x3 ;  /* 0x0000001a1b1b7211 */ /* 0x000fc800078f18ff */
[----:B------:R-:W-:Y:S01]  /*07c0*/  LEA.HI.SX32 R50, R27, R90, 0x1d ;  /* 0x0000005a1b327211 */ /* 0x000fe200078feaff */
[----:B0-----:R-:W-:-:S05]  /*07d0*/  @P1 IMAD.WIDE R24, R65, 0x2, R24 ;  /* 0x0000000241181825 */ /* 0x001fca00078e0218 */
[----:B------:R1:W2:Y:S02]  /*07e0*/  @P1 LDG.E.U16 R29, desc[UR6][R24.64] ;  /* 0x00000006181d1981 */ /* 0x0002a4000c1e1500 */
[----:B-1----:R-:W-:-:S06]  /*07f0*/  IMAD.WIDE.U32 R24, R50, 0x10, R74 ;  /* 0x0000001032187825 */ /* 0x002fcc00078e004a */
[----:B------:R-:W5:Y:S01]  /*0800*/  LDG.E.128 R24, desc[UR6][R24.64] ;  /* 0x0000000618187981 */ /* 0x000f62000c1e1d00 */
[----:B------:R-:W-:Y:S01]  /*0810*/  UISETP.NE.U32.AND UP0, UPT, UR8, URZ, UPT ;  /* 0x000000ff0800728c */ /* 0x000fe2000bf05070 */
[----:B------:R-:W-:-:S03]  /*0820*/  HFMA2 R28, -RZ, RZ, 1.875, 0 ;  /* 0x3f800000ff1c7431 */ /* 0x000fc600000001ff */
[----:B------:R-:W-:Y:S01]  /*0830*/  UISETP.NE.AND.EX UP0, UPT, UR9, URZ, UPT, UP0 ;  /* 0x000000ff0900728c */ /* 0x000fe2000bf05300 */
[----:B--2---:R-:W-:-:S08]  /*0840*/  @P1 SHF.L.U32 R28, R29, 0x10, RZ ;  /* 0x000000101d1c1819 */ /* 0x004fd000000006ff */
        /* <DEDUP_REMOVED lines=8> */
[----:B------:R-:W-:Y:S02]  /*08d0*/  PRMT R33, R25, 0x7632, R33 ;  /* 0x0000763219217816 */ /* 0x000fe40000000021 */
[C---:B------:R-:W-:Y:S01]  /*08e0*/  PRMT R52, R27.reuse, 0x7632, R52 ;  /* 0x000076321b347816 */ /* 0x040fe20000000034 */
[----:B------:R-:W-:Y:S01]  /*08f0*/  IMAD.U32 R27, R27, 0x10000, RZ ;  /* 0x000100001b1b7824 */ /* 0x000fe200078e00ff */
[----:B------:R-:W-:-:S02]  /*0900*/  SHF.L.U32 R35, R33, 0x10, RZ ;  /* 0x0000001021237819 */ /* 0x000fc400000006ff */
[----:B------:R-:W-:Y:S02]  /*0910*/  SHF.L.U32 R25, R25, 0x10, RZ ;  /* 0x0000001019197819 */ /* 0x000fe400000006ff */
[----:B------:R-:W-:Y:S02]  /*0920*/  SHF.L.U32 R51, R32, 0x10, RZ ;  /* 0x0000001020337819 */ /* 0x000fe400000006ff */
[----:B------:R-:W-:Y:S02]  /*0930*/  SHF.L.U32 R33, R52, 0x10, RZ ;  /* 0x0000001034217819 */ /* 0x000fe400000006ff */
[C---:B--2---:R-:W-:Y:S02]  /*0940*/  PRMT R24, R20.reuse, 0x7632, R24 ;  /* 0x0000763214187816 */ /* 0x044fe40000000018 */
[----:B------:R-:W-:Y:S02]  /*0950*/  SHF.L.U32 R26, R20, 0x10, RZ ;  /* 0x00000010141a7819 */ /* 0x000fe400000006ff */
[----:B------:R-:W-:-:S02]  /*0960*/  PRMT R20, R21, 0x7632, R20 ;  /* 0x0000763215147816 */ /* 0x000fc40000000014 */
[----:B------:R-:W-:Y:S01]  /*0970*/  SHF.L.U32 R30, R21, 0x10, RZ ;  /* 0x00000010151e7819 */ /* 0x000fe200000006ff */
[-C--:B------:R-:W-:Y:S01]  /*0980*/  FFMA.FTZ R29, R29, R28.reuse, R26 ;  /* 0x0000001c1d1d7223 */ /* 0x080fe2000001001a */
[C---:B------:R-:W-:Y:S02]  /*0990*/  PRMT R21, R22.reuse, 0x7632, R21 ;  /* 0x0000763216157816 */ /* 0x040fe40000000015 */
[----:B------:R-:W-:Y:S01]  /*09a0*/  SHF.L.U32 R22, R22, 0x10, RZ ;  /* 0x0000001016167819 */ /* 0x000fe200000006ff */
[-C--:B------:R-:W-:Y:S01]  /*09b0*/  FFMA.FTZ R30, R25, R28.reuse, R30 ;  /* 0x0000001c191e7223 */ /* 0x080fe2000001001e */
[C---:B------:R-:W-:Y:S02]  /*09c0*/  PRMT R53, R23.reuse, 0x7632, R53 ;  /* 0x0000763217357816 */ /* 0x040fe40000000035 */
[----:B------:R-:W-:Y:S01]  /*09d0*/  SHF.L.U32 R54, R23, 0x10, RZ ;  /* 0x0000001017367819 */ /* 0x000fe200000006ff */
[----:B------:R-:W-:Y:S01]  /*09e0*/  FFMA.FTZ R31, R31, R28, R22 ;  /* 0x0000001c1f1f7223 */ /* 0x000fe20000010016 */
[----:B------:R-:W-:-:S02]  /*09f0*/  SHF.L.U32 R23, R34, 0x10, RZ ;  /* 0x0000001022177819 */ /* 0x000fc400000006ff */
[----:B------:R-:W-:Y:S01]  /*0a00*/  SHF.L.U32 R22, R53, 0x10, RZ ;  /* 0x0000001035167819 */ /* 0x000fe200000006ff */
[-C--:B------:R-:W-:Y:S01]  /*0a10*/  FFMA.FTZ R32, R27, R28.reuse, R54 ;  /* 0x0000001c1b207223 */ /* 0x080fe20000010036 */
[----:B------:R-:W-:Y:S02]  /*0a20*/  SHF.L.U32 R34, R21, 0x10, RZ ;  /* 0x0000001015227819 */ /* 0x000fe400000006ff */
[----:B------:R-:W-:Y:S01]  /*0a30*/  SHF.L.U32 R20, R20, 0x10, RZ ;  /* 0x0000001014147819 */ /* 0x000fe200000006ff */
[-C--:B------:R-:W-:Y:S01]  /*0a40*/  FFMA.FTZ R33, R33, R28.reuse, R22 ;  /* 0x0000001c21217223 */ /* 0x080fe20000010016 */
[----:B------:R-:W-:Y:S01]  /*0a50*/  SHF.L.U32 R24, R24, 0x10, RZ ;  /* 0x0000001018187819 */ /* 0x000fe200000006ff */
[-C--:B------:R-:W-:Y:S02]  /*0a60*/  FFMA.FTZ R34, R23, R28.reuse, R34 ;  /* 0x0000001c17227223 */ /* 0x080fe40000010022 */
[----:B------:R-:W-:Y:S01]  /*0a70*/  FFMA.FTZ R35, R35, R28, R20 ;  /* 0x0000001c23237223 */ /* 0x000fe20000010014 */
[----:B------:R-:W-:Y:S01]  /*0a80*/  F2FP.BF16.F32.PACK_AB R23, R33, R32 ;  /* 0x000000202117723e */ /* 0x000fe200000010ff */
[----:B------:R-:W-:Y:S01]  /*0a90*/  FFMA.FTZ R51, R51, R28, R24 ;  /* 0x0000001c33337223 */ /* 0x000fe20000010018 */
[----:B------:R-:W-:-:S02]  /*0aa0*/  F2FP.BF16.F32.PACK_AB R22, R34, R31 ;  /* 0x0000001f2216723e */ /* 0x000fc400000010ff */
[----:B------:R-:W-:Y:S02]  /*0ab0*/  F2FP.BF16.F32.PACK_AB R21, R35, R30 ;  /* 0x0000001e2315723e */ /* 0x000fe400000010ff */
[----:B------:R-:W-:Y:S01]  /*0ac0*/  F2FP.BF16.F32.PACK_AB R20, R51, R29 ;  /* 0x0000001d3314723e */ /* 0x000fe200000010ff */
[----:B------:R-:W-:Y:S06]  /*0ad0*/  BRA `(.L_x_40) ;  /* 0x0000000000c47947 */ /* 0x000fec0003800000 */
.L_x_39:
[----:B------:R-:W-:-:S04]  /*0ae0*/  UISETP.NE.U32.AND UP1, UPT, UR10, URZ, UPT ;  /* 0x000000ff0a00728c */ /* 0x000fc8000bf25070 */
[----:B------:R-:W-:-:S06]  /*0af0*/  UISETP.NE.AND.EX UP1, UPT, UR11, URZ, UPT, UP1 ;  /* 0x000000ff0b00728c */ /* 0x000fcc000bf25310 */
[----:B------:R-:W-:-:S13]  /*0b00*/  PLOP3.LUT P1, PT, PT, PT, UP1, 0x80, 0x8 ;  /* 0x000000000008781c */ /* 0x000fda0003f2f018 */
[----:B------:R-:W-:Y:S05]  /*0b10*/  @!P1 BRA `(.L_x_41) ;  /* 0x0000000000649947 */ /* 0x000fea0003800000 */
[----:B-----5:R-:W-:Y:S02]  /*0b20*/  PRMT R23, R27, 0x7632, R23 ;  /* 0x000076321b177816 */ /* 0x020fe40000000017 */
[----:B------:R-:W-:Y:S02]  /*0b30*/  PRMT R20, R24, 0x7632, R20 ;  /* 0x0000763218147816 */ /* 0x000fe40000000014 */
[----:B------:R-:W-:Y:S02]  /*0b40*/  PRMT R21, R25, 0x7632, R21 ;  /* 0x0000763219157816 */ /* 0x000fe40000000015 */
        /* <DEDUP_REMOVED lines=15> */
[----:B------:R-:W-:Y:S01]  /*0c40*/  FMUL.FTZ R34, R23, R28 ;  /* 0x0000001c17227220 */ /* 0x000fe20000410000 */
[----:B------:R-:W-:Y:S01]  /*0c50*/  F2FP.BF16.F32.PACK_AB R23, R33, R32 ;  /* 0x000000202117723e */ /* 0x000fe200000010ff */
[----:B------:R-:W-:Y:S01]  /*0c60*/  FMUL.FTZ R35, R21, R28 ;  /* 0x0000001c15237220 */ /* 0x000fe20000410000 */
[----:B------:R-:W-:Y:S02]  /*0c70*/  F2FP.BF16.F32.PACK_AB R20, R51, R29 ;  /* 0x0000001d3314723e */ /* 0x000fe400000010ff */
[----:B------:R-:W-:Y:S02]  /*0c80*/  F2FP.BF16.F32.PACK_AB R22, R34, R31 ;  /* 0x0000001f2216723e */ /* 0x000fe400000010ff */
[----:B------:R-:W-:Y:S01]  /*0c90*/  F2FP.BF16.F32.PACK_AB R21, R35, R30 ;  /* 0x0000001e2315723e */ /* 0x000fe200000010ff */
[----:B------:R-:W-:Y:S06]  /*0ca0*/  BRA `(.L_x_40) ;  /* 0x0000000000507947 */ /* 0x000fec0003800000 */
.L_x_41:
[C---:B-----5:R-:W-:Y:S02]  /*0cb0*/  PRMT R30, R24.reuse, 0x7632, R30 ;  /* 0x00007632181e7816 */ /* 0x060fe4000000001e */
[----:B------:R-:W-:Y:S02]  /*0cc0*/  SHF.L.U32 R29, R24, 0x10, RZ ;  /* 0x00000010181d7819 */ /* 0x000fe400000006ff */
[C---:B------:R-:W-:Y:S02]  /*0cd0*/  PRMT R24, R25.reuse, 0x7632, R24 ;  /* 0x0000763219187816 */ /* 0x040fe40000000018 */
[----:B------:R-:W-:Y:S01]  /*0ce0*/  SHF.L.U32 R25, R25, 0x10, RZ ;  /* 0x0000001019197819 */ /* 0x000fe200000006ff */
[----:B------:R-:W-:Y:S01]  /*0cf0*/  FMUL.FTZ R29, R29, R28 ;  /* 0x0000001c1d1d7220 */ /* 0x000fe20000410000 */
[C---:B------:R-:W-:Y:S02]  /*0d00*/  PRMT R32, R26.reuse, 0x7632, R32 ;  /* 0x000076321a207816 */ /* 0x040fe40000000020 */
[----:B------:R-:W-:-:S02]  /*0d10*/  SHF.L.U32 R31, R26, 0x10, RZ ;  /* 0x000000101a1f7819 */ /* 0x000fc400000006ff */
[----:B------:R-:W-:Y:S02]  /*0d20*/  PRMT R26, R27, 0x7632, R26 ;  /* 0x000076321b1a7816 */ /* 0x000fe4000000001a */
        /* <DEDUP_REMOVED lines=11> */
[----:B------:R-:W-:-:S07]  /*0de0*/  FMUL.FTZ R33, R33, R28 ;  /* 0x0000001c21217220 */ /* 0x000fce0000410000 */
.L_x_40:
[----:B------:R-:W0:Y:S01]  /*0df0*/  @P0 LDC.64 R24, c[0x0][0x3a8] ;  /* 0x0000ea00ff180b82 */ /* 0x000e220000000a00 */
[----:B------:R-:W-:-:S05]  /*0e00*/  IADD3 R52, PT, PT, R50, 0x20, RZ ;  /* 0x0000002032347810 */ /* 0x000fca0007ffe0ff */
[----:B------:R-:W-:-:S04]  /*0e10*/  IMAD.WIDE.U32 R26, R52, 0x10, R74 ;  /* 0x00000010341a7825 */ /* 0x000fc800078e004a */
[----:B0-----:R-:W-:-:S05]  /*0e20*/  @P0 IMAD.WIDE.U32 R24, R50, 0x10, R24 ;  /* 0x0000001032180825 */ /* 0x001fca00078e0018 */
[----:B------:R0:W-:Y:S04]  /*0e30*/  @P0 STG.E.128 desc[UR6][R24.64], R20 ;  /* 0x0000001418000986 */ /* 0x0001e8000c101d06 */
[----:B0-----:R-:W5:Y:S01]  /*0e40*/  LDG.E.128 R24, desc[UR6][R26.64] ;  /* 0x000000061a187981 */ /* 0x001f62000c1e1d00 */
        /* <DEDUP_REMOVED lines=8> */
[----:B------:R-:W-:Y:S01]  /*0ed0*/  PRMT R54, R25, 0x7632, R54 ;  /* 0x0000763219367816 */ /* 0x000fe20000000036 */
[----:B------:R-:W-:Y:S01]  /*0ee0*/  IMAD.U32 R55, R55, 0x10000, RZ ;  /* 0x0001000037377824 */ /* 0x000fe200078e00ff */
[----:B------:R-:W-:-:S02]  /*0ef0*/  PRMT R56, R27, 0x7632, R56 ;  /* 0x000076321b387816 */ /* 0x000fc40000000038 */
[----:B------:R-:W-:Y:S02]  /*0f00*/  SHF.L.U32 R59, R53, 0x10, RZ ;  /* 0x00000010353b7819 */ /* 0x000fe400000006ff */
[----:B------:R-:W-:Y:S02]  /*0f10*/  SHF.L.U32 R25, R25, 0x10, RZ ;  /* 0x0000001019197819 */ /* 0x000fe400000006ff */
[----:B------:R-:W-:Y:S02]  /*0f20*/  SHF.L.U32 R27, R27, 0x10, RZ ;  /* 0x000000101b1b7819 */ /* 0x000fe400000006ff */
[----:B------:R-:W-:Y:S02]  /*0f30*/  SHF.L.U32 R53, R54, 0x10, RZ ;  /* 0x0000001036357819 */ /* 0x000fe400000006ff */
[C---:B--2---:R-:W-:Y:S02]  /*0f40*/  PRMT R24, R20.reuse, 0x7632, R24 ;  /* 0x0000763214187816 */ /* 0x044fe40000000018 */
[----:B------:R-:W-:-:S02]  /*0f50*/  SHF.L.U32 R26, R20, 0x10, RZ ;  /* 0x00000010141a7819 */ /* 0x000fc400000006ff */
[C---:B------:R-:W-:Y:S02]  /*0f60*/  PRMT R20, R21.reuse, 0x7632, R20 ;  /* 0x0000763215147816 */ /* 0x040fe40000000014 */
        /* <DEDUP_REMOVED lines=23> */
.L_x_42:
[----:B------:R-:W-:-:S04]  /*10e0*/  UISETP.NE.U32.AND UP1, UPT, UR10, URZ, UPT ;  /* 0x000000ff0a00728c */ /* 0x000fc8000bf25070 */
[----:B------:R-:W-:-:S09]  /*10f0*/  UISETP.NE.AND.EX UP1, UPT, UR11, URZ, UPT, UP1 ;  /* 0x000000ff0b00728c */ /* 0x000fd2000bf25310 */
[----:B------:R-:W-:Y:S05]  /*1100*/  BRA.U UP1, `(.L_x_44) ;  /* 0x0000000101547547 */ /* 0x000fea000b800000 */
[C---:B-----5:R-:W-:Y:S02]  /*1110*/  PRMT R53, R24.reuse, 0x7632, R53 ;  /* 0x0000763218357816 */ /* 0x060fe40000000035 */
[----:B------:R-:W-:Y:S02]  /*1120*/  SHF.L.U32 R61, R24, 0x10, RZ ;  /* 0x00000010183d7819 */ /* 0x000fe400000006ff */
[C---:B------:R-:W-:Y:S02]  /*1130*/  PRMT R24, R25.reuse, 0x7632, R24 ;  /* 0x0000763219187816 */ /* 0x040fe40000000018 */
[----:B------:R-:W-:Y:S01]  /*1140*/  SHF.L.U32 R25, R25, 0x10, RZ ;  /* 0x0000001019197819 */ /* 0x000fe200000006ff */
[-C--:B------:R-:W-:Y:S01]  /*1150*/  FMUL.FTZ R61, R61, R28.reuse ;  /* 0x0000001c3d3d7220 */ /* 0x080fe20000410000 */
[C---:B------:R-:W-:Y:S02]  /*1160*/  SHF.L.U32 R55, R26.reuse, 0x10, RZ ;  /* 0x000000101a377819 */ /* 0x040fe400000006ff */
[----:B------:R-:W-:Y:S01]  /*1170*/  PRMT R54, R26, 0x7632, R54 ;  /* 0x000076321a367816 */ /* 0x000fe20000000036 */
[-C--:B------:R-:W-:Y:S01]  /*1180*/  FMUL.FTZ R60, R25, R28.reuse ;  /* 0x0000001c193c7220 */ /* 0x080fe20000410000 */
[----:B------:R-:W-:Y:S01]  /*1190*/  PRMT R26, R27, 0x7632, R26 ;  /* 0x000076321b1a7816 */ /* 0x000fe2000000001a */
[----:B------:R-:W-:Y:S01]  /*11a0*/  FMUL.FTZ R58, R55, R28 ;  /* 0x0000001c373a7220 */ /* 0x000fe20000410000 */
[----:B------:R-:W-:-:S02]  /*11b0*/  SHF.L.U32 R53, R53, 0x10, RZ ;  /* 0x0000001035357819 */ /* 0x000fc400000006ff */
[----:B------:R-:W-:Y:S02]  /*11c0*/  SHF.L.U32 R27, R27, 0x10, RZ ;  /* 0x000000101b1b7819 */ /* 0x000fe400000006ff */
[----:B------:R-:W-:Y:S01]  /*11d0*/  SHF.L.U32 R25, R24, 0x10, RZ ;  /* 0x0000001018197819 */ /* 0x000fe200000006ff */
[-C--:B------:R-:W-:Y:S01]  /*11e0*/  FMUL.FTZ R59, R53, R28.reuse ;  /* 0x0000001c353b7220 */ /* 0x080fe20000410000 */
[----:B------:R-:W-:Y:S01]  /*11f0*/  SHF.L.U32 R55, R54, 0x10, RZ ;  /* 0x0000001036377819 */ /* 0x000fe200000006ff */
[-C--:B------:R-:W-:Y:S01]  /*1200*/  FMUL.FTZ R57, R27, R28.reuse ;  /* 0x0000001c1b397220 */ /* 0x080fe20000410000 */
[----:B------:R-:W-:Y:S01]  /*1210*/  SHF.L.U32 R77, R26, 0x10, RZ ;  /* 0x000000101a4d7819 */ /* 0x000fe200000006ff */
[-C--:B------:R-:W-:Y:S02]  /*1220*/  FMUL.FTZ R53, R25, R28.reuse ;  /* 0x0000001c19357220 */ /* 0x080fe40000410000 */
[-C--:B------:R-:W-:Y:S02]  /*1230*/  FMUL.FTZ R55, R55, R28.reuse ;  /* 0x0000001c37377220 */ /* 0x080fe40000410000 */
[----:B------:R-:W-:Y:S01]  /*1240*/  FMUL.FTZ R56, R77, R28 ;  /* 0x0000001c4d387220 */ /* 0x000fe20000410000 */
[----:B------:R-:W-:Y:S06]  /*1250*/  BRA `(.L_x_43) ;  /* 0x0000000000607947 */ /* 0x000fec0003800000 */
.L_x_44:
[C---:B-----5:R-:W-:Y:S02]  /*1260*/  PRMT R21, R25.reuse, 0x7632, R21 ;  /* 0x0000763219157816 */ /* 0x060fe40000000015 */
[----:B------:R-:W-:Y:S02]  /*1270*/  SHF.L.U32 R25, R25, 0x10, RZ ;  /* 0x0000001019197819 */ /* 0x000fe400000006ff */
[C---:B------:R-:W-:Y:S02]  /*1280*/  PRMT R20, R24.reuse, 0x7632, R20 ;  /* 0x0000763218147816 */ /* 0x040fe40000000014 */
[----:B------:R-:W-:Y:S01]  /*1290*/  SHF.L.U32 R61, R24, 0x10, RZ ;  /* 0x00000010183d7819 */ /* 0x000fe200000006ff */
[-C--:B------:R-:W-:Y:S01]  /*12a0*/  FMUL.FTZ R60, R25, R28.reuse ;  /* 0x0000001c193c7220 */ /* 0x080fe20000410000 */
[C---:B------:R-:W-:Y:S02]  /*12b0*/  PRMT R22, R26.reuse, 0x7632, R22 ;  /* 0x000076321a167816 */ /* 0x040fe40000000016 */
        /* <DEDUP_REMOVED lines=12> */
[-C--:B------:R-:W-:Y:S01]  /*1380*/  FMUL.FTZ R55, R55, R28.reuse ;  /* 0x0000001c37377220 */ /* 0x080fe20000410000 */
[----:B------:R-:W-:Y:S01]  /*1390*/  F2FP.BF16.F32.PACK_AB R20, R59, R61 ;  /* 0x0000003d3b14723e */ /* 0x000fe200000010ff */
[----:B------:R-:W-:Y:S01]  /*13a0*/  FMUL.FTZ R53, R21, R28 ;  /* 0x0000001c15357220 */ /* 0x000fe20000410000 */
[----:B------:R-:W-:-:S02]  /*13b0*/  F2FP.BF16.F32.PACK_AB R23, R56, R57 ;  /* 0x000000393817723e */ /* 0x000fc400000010ff */
[----:B------:R-:W-:Y:S02]  /*13c0*/  F2FP.BF16.F32.PACK_AB R22, R55, R58 ;  /* 0x0000003a3716723e */ /* 0x000fe400000010ff */
[----:B------:R-:W-:-:S07]  /*13d0*/  F2FP.BF16.F32.PACK_AB R21, R53, R60 ;  /* 0x0000003c3515723e */ /* 0x000fce00000010ff */
.L_x_43:
        /* <DEDUP_REMOVED lines=10> */
[----:B-----5:R-:W-:Y:S02]  /*1480*/  SHF.L.U32 R77, R27, 0x10, RZ ;  /* 0x000000101b4d7819 */ /* 0x020fe400000006ff */
[----:B------:R-:W-:Y:S02]  /*1490*/  SHF.L.U32 R75, R24, 0x10, RZ ;  /* 0x00000010184b7819 */ /* 0x000fe400000006ff */
[----:B------:R-:W-:Y:S02]  /*14a0*/  SHF.L.U32 R79, R26, 0x10, RZ ;  /* 0x000000101a4f7819 */ /* 0x000fe400000006ff */
[----:B------:R-:W-:-:S04]  /*14b0*/  PRMT R24, R24, 0x7632, R24 ;  /* 0x0000763218187816 */ /* 0x000fc80000000018 */
[----:B------:R-:W-:Y:S02]  /*14c0*/  SHF.L.U32 R81, R24, 0x10, RZ ;  /* 0x0000001018517819 */ /* 0x000fe400000006ff */
[----:B--2---:R-:W-:Y:S02]  /*14d0*/  SHF.L.U32 R76, R23, 0x10, RZ ;  /* 0x00000010174c7819 */ /* 0x004fe400000006ff */
[----:B------:R-:W-:Y:S02]  /*14e0*/  SHF.L.U32 R74, R20, 0x10, RZ ;  /* 0x00000010144a7819 */ /* 0x000fe400000006ff */
[----:B------:R-:W-:Y:S01]  /*14f0*/  PRMT R23, R26, 0x7632, R23 ;  /* 0x000076321a177816 */ /* 0x000fe20000000017 */
[-C--:B------:R-:W-:Y:S01]  /*1500*/  FFMA.FTZ R76, R77, R28.reuse, R76 ;  /* 0x0000001c4d4c7223 */ /* 0x080fe2000001004c */
[----:B------:R-:W-:Y:S01]  /*1510*/  PRMT R77, R27, 0x7632, R77 ;  /* 0x000076321b4d7816 */ /* 0x000fe2000000004d */
[----:B------:R-:W-:Y:S01]  /*1520*/  FFMA.FTZ R27, R75, R28, R74 ;  /* 0x0000001c4b1b7223 */ /* 0x000fe2000001004a */
[----:B------:R-:W-:-:S02]  /*1530*/  SHF.L.U32 R75, R25, 0x10, RZ ;  /* 0x00000010194b7819 */ /* 0x000fc400000006ff */
[----:B------:R-:W-:Y:S02]  /*1540*/  SHF.L.U32 R74, R21, 0x10, RZ ;  /* 0x00000010154a7819 */ /* 0x000fe400000006ff */
[----:B------:R-:W-:Y:S02]  /*1550*/  PRMT R25, R25, 0x7632, R25 ;  /* 0x0000763219197816 */ /* 0x000fe40000000019 */
[----:B------:R-:W-:Y:S01]  /*1560*/  PRMT R20, R20, 0x7632, R20 ;  /* 0x0000763214147816 */ /* 0x000fe20000000014 */
[--C-:B------:R-:W-:Y:S01]  /*1570*/  FFMA.FTZ R26, R75, R28, R74.reuse ;  /* 0x0000001c4b1a7223 */ /* 0x100fe2000001004a */
[----:B------:R-:W-:Y:S02]  /*1580*/  PRMT R75, R23, 0x7632, R75 ;  /* 0x00007632174b7816 */ /* 0x000fe4000000004b */
[----:B------:R-:W-:Y:S02]  /*1590*/  PRMT R21, R21, 0x7632, R21 ;  /* 0x0000763215157816 */ /* 0x000fe40000000015 */
[----:B------:R-:W-:-:S02]  /*15a0*/  PRMT R74, R22, 0x7632, R74 ;  /* 0x00007632164a7816 */ /* 0x000fc4000000004a */
[----:B------:R-:W-:Y:S02]  /*15b0*/  SHF.L.U32 R22, R22, 0x10, RZ ;  /* 0x0000001016167819 */ /* 0x000fe400000006ff */
[----:B------:R-:W-:Y:S02]  /*15c0*/  SHF.L.U32 R77, R77, 0x10, RZ ;  /* 0x000000104d4d7819 */ /* 0x000fe400000006ff */
[----:B------:R-:W-:Y:S01]  /*15d0*/  SHF.L.U32 R25, R25, 0x10, RZ ;  /* 0x0000001019197819 */ /* 0x000fe200000006ff */
[----:B------:R-:W-:Y:S01]  /*15e0*/  FFMA.FTZ R79, R79, R28, R22 ;  /* 0x0000001c4f4f7223 */ /* 0x000fe20000010016 */
[----:B------:R-:W-:Y:S02]  /*15f0*/  SHF.L.U32 R23, R23, 0x10, RZ ;  /* 0x0000001017177819 */ /* 0x000fe400000006ff */
[----:B------:R-:W-:Y:S02]  /*1600*/  SHF.L.U32 R24, R75, 0x10, RZ ;  /* 0x000000104b187819 */ /* 0x000fe400000006ff */
[----:B------:R-:W-:-:S02]  /*1610*/  SHF.L.U32 R74, R74, 0x10, RZ ;  /* 0x000000104a4a7819 */ /* 0x000fc400000006ff */
[----:B------:R-:W-:Y:S01]  /*1620*/  SHF.L.U32 R80, R21, 0x10, RZ ;  /* 0x0000001015507819 */ /* 0x000fe200000006ff */
[-C--:B------:R-:W-:Y:S01]  /*1630*/  FFMA.FTZ R77, R77, R28.reuse, R24 ;  /* 0x0000001c4d4d7223 */ /* 0x080fe20000010018 */
[----:B------:R-:W-:Y:S01]  /*1640*/  SHF.L.U32 R20, R20, 0x10, RZ ;  /* 0x0000001014147819 */ /* 0x000fe200000006ff */
[-C--:B------:R-:W-:Y:S02]  /*1650*/  FFMA.FTZ R78, R23, R28.reuse, R74 ;  /* 0x0000001c174e7223 */ /* 0x080fe4000001004a */
[----:B------:R-:W-:Y:S01]  /*1660*/  FFMA.FTZ R80, R25, R28, R80 ;  /* 0x0000001c19507223 */ /* 0x000fe20000010050 */
[----:B------:R-:W-:Y:S01]  /*1670*/  F2FP.BF16.F32.PACK_AB R23, R77, R76 ;  /* 0x0000004c4d17723e */ /* 0x000fe200000010ff */
[----:B------:R-:W-:Y:S01]  /*1680*/  FFMA.FTZ R81, R81, R28, R20 ;  /* 0x0000001c51517223 */ /* 0x000fe20000010014 */
[----:B------:R-:W-:Y:S02]  /*1690*/  F2FP.BF16.F32.PACK_AB R22, R78, R79 ;  /* 0x0000004f4e16723e */ /* 0x000fe400000010ff */
[----:B------:R-:W-:-:S02]  /*16a0*/  F2FP.BF16.F32.PACK_AB R21, R80, R26 ;  /* 0x0000001a5015723e */ /* 0x000fc400000010ff */
[----:B------:R-:W-:Y:S01]  /*16b0*/  F2FP.BF16.F32.PACK_AB R20, R81, R27 ;  /* 0x0000001b5114723e */ /* 0x000fe200000010ff */
[----:B------:R-:W-:Y:S06]  /*16c0*/  BRA `(.L_x_46) ;  /* 0x0000000000c07947 */ /* 0x000fec0003800000 */
.L_x_45:
[----:B------:R-:W-:-:S04]  /*16d0*/  UISETP.NE.U32.AND UP0, UPT, UR10, URZ, UPT ;  /* 0x000000ff0a00728c */ /* 0x000fc8000bf05070 */
[----:B------:R-:W-:-:S09]  /*16e0*/  UISETP.NE.AND.EX UP0, UPT, UR11, URZ, UPT, UP0 ;  /* 0x000000ff0b00728c */ /* 0x000fd2000bf05300 */
[----:B------:R-:W-:Y:S05]  /*16f0*/  BRA.U UP0, `(.L_x_47) ;  /* 0x0000000100547547 */ /* 0x000fea000b800000 */
[C---:B-----5:R-:W-:Y:S02]  /*1700*/  PRMT R77, R27.reuse, 0x7632, R77 ;  /* 0x000076321b4d7816 */ /* 0x060fe4000000004d */
[----:B------:R-:W-:Y:S01]  /*1710*/  SHF.L.U32 R81, R27, 0x10, RZ ;  /* 0x000000101b517819 */ /* 0x000fe200000006ff */
[C---:B------:R-:W-:Y:S01]  /*1720*/  IMAD.U32 R27, R24.reuse, 0x10000, RZ ;  /* 0x00010000181b7824 */ /* 0x040fe200078e00ff */
[----:B------:R-:W-:Y:S02]  /*1730*/  PRMT R74, R24, 0x7632, R74 ;  /* 0x00007632184a7816 */ /* 0x000fe4000000004a */
        /* <DEDUP_REMOVED lines=11> */
[-C--:B------:R-:W-:Y:S01]  /*17f0*/  FMUL.FTZ R77, R77, R28.reuse ;  /* 0x0000001c4d4d7220 */ /* 0x080fe20000410000 */
[----:B------:R-:W-:Y:S01]  /*1800*/  SHF.L.U32 R75, R75, 0x10, RZ ;  /* 0x000000104b4b7819 */ /* 0x000fe200000006ff */
[-C--:B------:R-:W-:Y:S02]  /*1810*/  FMUL.FTZ R81, R81, R28.reuse ;  /* 0x0000001c51517220 */ /* 0x080fe40000410000 */
[----:B------:R-:W-:-:S02]  /*1820*/  FMUL.FTZ R80, R25, R28 ;  /* 0x0000001c19507220 */ /* 0x000fc40000410000 */
[----:B------:R-:W-:Y:S01]  /*1830*/  FMUL.FTZ R78, R75, R28 ;  /* 0x0000001c4b4e7220 */ /* 0x000fe20000410000 */
[----:B------:R-:W-:Y:S06]  /*1840*/  BRA `(.L_x_46) ;  /* 0x0000000000607947 */ /* 0x000fec0003800000 */
.L_x_47:
        /* <DEDUP_REMOVED lines=23> */
[----:B------:R-:W-:-:S07]  /*19c0*/  F2FP.BF16.F32.PACK_AB R21, R80, R26 ;  /* 0x0000001a5015723e */ /* 0x000fce00000010ff */
.L_x_46:
[----:B------:R-:W-:Y:S01]  /*19d0*/  FADD.FTZ R24, RZ, R29 ;  /* 0x0000001dff187221 */ /* 0x000fe20000010000 */
[----:B------:R-:W-:Y:S01]  /*19e0*/  UMOV UR13, 0xffffffff ;  /* 0xffffffff000d7882 */ /* 0x000fe20000000000 */
[----:B------:R-:W-:Y:S02]  /*19f0*/  ISETP.NE.AND P2, PT, R90, RZ, PT ;  /* 0x000000ff5a00720c */ /* 0x000fe40003f45270 */
[----:B------:R-:W-:-:S04]  /*1a00*/  FADD.FTZ R25, R24, R51 ;  /* 0x0000003318197221 */ /* 0x000fc80000010000 */
        /* <DEDUP_REMOVED lines=9> */
[----:B------:R-:W-:Y:S02]  /*1aa0*/  FADD.FTZ R75, R24, R53 ;  /* 0x00000035184b7221 */ /* 0x000fe40000010000 */
[----:B------:R-:W0:Y:S02]  /*1ab0*/  @P0 LDC.64 R24, c[0x0][0x3a8] ;  /* 0x0000ea00ff180b82 */ /* 0x000e240000000a00 */
[----:B------:R-:W-:-:S04]  /*1ac0*/  FADD.FTZ R28, R75, R58 ;  /* 0x0000003a4b1c7221 */ /* 0x000fc80000010000 */
[----:B------:R-:W-:-:S04]  /*1ad0*/  FADD.FTZ R28, R28, R55 ;  /* 0x000000371c1c7221 */ /* 0x000fc80000010000 */
[----:B------:R-:W-:-:S04]  /*1ae0*/  FADD.FTZ R75, R28, R57 ;  /* 0x000000391c4b7221 */ /* 0x000fc80000010000 */
[----:B------:R-:W-:-:S04]  /*1af0*/  FADD.FTZ R28, R75, R56 ;  /* 0x000000384b1c7221 */ /* 0x000fc80000010000 */
[----:B------:R-:W-:-:S04]  /*1b00*/  FADD.FTZ R28, R28, R27 ;  /* 0x0000001b1c1c7221 */ /* 0x000fc80000010000 */
[----:B------:R-:W-:Y:S01]  /*1b10*/  FADD.FTZ R75, R28, R81 ;  /* 0x000000511c4b7221 */ /* 0x000fe20000010000 */
[----:B0-----:R-:W-:-:S04]  /*1b20*/  @P0 IMAD.WIDE.U32 R24, R54, 0x10, R24 ;  /* 0x0000001036180825 */ /* 0x001fc800078e0018 */
[----:B------:R-:W-:Y:S01]  /*1b30*/  FADD.FTZ R75, R75, R26 ;  /* 0x0000001a4b4b7221 */ /* 0x000fe20000010000 */
[----:B------:R0:W-:Y:S03]  /*1b40*/  @P0 STG.E.128 desc[UR6][R24.64], R20 ;  /* 0x0000001418000986 */ /* 0x0001e6000c101d06 */
[----:B------:R-:W-:-:S04]  /*1b50*/  FADD.FTZ R28, R75, R80 ;  /* 0x000000504b1c7221 */ /* 0x000fc80000010000 */
[----:B------:R-:W-:-:S04]  /*1b60*/  FADD.FTZ R75, R28, R79 ;  /* 0x0000004f1c4b7221 */ /* 0x000fc80000010000 */
[----:B------:R-:W-:-:S04]  /*1b70*/  FADD.FTZ R75, R75, R78 ;  /* 0x0000004e4b4b7221 */ /* 0x000fc80000010000 */
[----:B------:R-:W-:-:S04]  /*1b80*/  FADD.FTZ R28, R75, R76 ;  /* 0x0000004c4b1c7221 */ /* 0x000fc80000010000 */
[----:B------:R-:W-:Y:S01]  /*1b90*/  FADD.FTZ R74, R28, R77 ;  /* 0x0000004d1c4a7221 */ /* 0x000fe20000010000 */
[----:B0-----:R-:W-:Y:S06]  /*1ba0*/  BRA.DIV UR13, `(.L_x_48) ;  /* 0x0000000a0dcc7947 */ /* 0x001fec000b800000 */
[----:B------:R-:W0:Y:S01]  /*1bb0*/  SHFL.BFLY PT, R24, R74, 0x1, 0x1f ;  /* 0x0c201f004a187f89 */ /* 0x000e2200000e0000 */
[----:B------:R-:W1:Y:S01]  /*1bc0*/  LDC R25, c[0x0][0x400] ;  /* 0x00010000ff197b82 */ /* 0x000e620000000800 */
[----:B0-----:R-:W-:-:S05]  /*1bd0*/  FADD.FTZ R83, R74, R24 ;  /* 0x000000184a537221 */ /* 0x001fca0000010000 */
[----:B------:R-:W0:Y:S02]  /*1be0*/  SHFL.BFLY PT, R24, R83, 0x2, 0x1f ;  /* 0x0c401f0053187f89 */ /* 0x000e2400000e0000 */
[----:B0-----:R-:W-:-:S05]  /*1bf0*/  FADD.FTZ R88, R83, R24 ;  /* 0x0000001853587221 */ /* 0x001fca0000010000 */
[----:B------:R-:W0:Y:S02]  /*1c00*/  SHFL.BFLY PT, R24, R88, 0x4, 0x1f ;  /* 0x0c801f0058187f89 */ /* 0x000e2400000e0000 */
[----:B0-----:R-:W-:-:S05]  /*1c10*/  FADD.FTZ R89, R88, R24 ;  /* 0x0000001858597221 */ /* 0x001fca0000010000 */
[----:B------:R-:W0:Y:S02]  /*1c20*/  SHFL.BFLY PT, R24, R89, 0x8, 0x1f ;  /* 0x0d001f0059187f89 */ /* 0x000e2400000e0000 */
[----:B0-----:R-:W-:-:S05]  /*1c30*/  FADD.FTZ R91, R89, R24 ;  /* 0x00000018595b7221 */ /* 0x001fca0000010000 */
[----:B------:R-:W0:Y:S02]  /*1c40*/  SHFL.BFLY PT, R24, R91, 0x10, 0x1f ;  /* 0x0e001f005b187f89 */ /* 0x000e2400000e0000 */
[----:B0-----:R-:W-:-:S04]  /*1c50*/  FADD.FTZ R24, R91, R24 ;  /* 0x000000185b187221 */ /* 0x001fc80000010000 */
[----:B-1----:R-:W-:-:S04]  /*1c60*/  FMUL.FTZ R74, R24, R25 ;  /* 0x00000019184a7220 */ /* 0x002fc80000410000 */
[C---:B------:R-:W-:Y:S01]  /*1c70*/  FADD.FTZ R24, -R74.reuse, R29 ;  /* 0x0000001d4a187221 */ /* 0x040fe20000010100 */
[----:B------:R-:W-:-:S03]  /*1c80*/  FADD.FTZ R75, -R74, R51 ;  /* 0x000000334a4b7221 */ /* 0x000fc60000010100 */
[----:B------:R-:W-:-:S04]  /*1c90*/  FFMA.FTZ R24, R24, R24, RZ ;  /* 0x0000001818187223 */ /* 0x000fc800000100ff */
[----:B------:R-:W-:Y:S01]  /*1ca0*/  FFMA.FTZ R24, R75, R75, R24 ;  /* 0x0000004b4b187223 */ /* 0x000fe20000010018 */
[----:B------:R-:W-:-:S04]  /*1cb0*/  FADD.FTZ R75, -R74, R30 ;  /* 0x0000001e4a4b7221 */ /* 0x000fc80000010100 */
        /* <DEDUP_REMOVED lines=42> */
[----:B------:R-:W-:-:S05]  /*1f60*/  FFMA.FTZ R83, R75, R75, R24 ;  /* 0x0000004b4b537223 */ /* 0x000fca0000010018 */
        /* <DEDUP_REMOVED lines=9> */
.L_x_61:
[----:B01----:R-:W-:Y:S01]  /*2000*/  FADD.FTZ R92, R92, R24 ;  /* 0x000000185c5c7221 */ /* 0x003fe20000010000 */
[----:B------:R-:W-:Y:S01]  /*2010*/  FMUL.FTZ R24, R74, R74 ;  /* 0x0000004a4a187220 */ /* 0x000fe20000410000 */
[----:B------:R-:W-:Y:S01]  /*2020*/  ISETP.NE.AND P3, PT, RZ, UR12, PT ;  /* 0x0000000cff007c0c */ /* 0x000fe2000bf65270 */
[----:B------:R-:W0:Y:S01]  /*2030*/  LDC.64 R88, c[0x0][0x428] ;  /* 0x00010a00ff587b82 */ /* 0x000e220000000a00 */
[----:B------:R-:W-:Y:S02]  /*2040*/  FFMA.FTZ R75, R92, R25, UR5 ;  /* 0x000000055c4b7e23 */ /* 0x000fe40008010019 */
[----:B------:R-:W-:Y:S02]  /*2050*/  FSEL R24, R24, RZ, P3 ;  /* 0x000000ff18187208 */ /* 0x000fe40001800000 */
[----:B------:R-:W-:-:S03]  /*2060*/  FSEL R25, R74, RZ, !P3 ;  /* 0x000000ff4a197208 */ /* 0x000fc60005800000 */
[----:B------:R-:W-:Y:S02]  /*2070*/  FADD.FTZ R75, R75, R24 ;  /* 0x000000184b4b7221 */ /* 0x000fe40000010000 */
[C---:B------:R-:W-:Y:S01]  /*2080*/  FADD.FTZ R24, -R25.reuse, R51 ;  /* 0x0000003319187221 */ /* 0x040fe20000010100 */
[C---:B------:R-:W-:Y:S01]  /*2090*/  FADD.FTZ R82, -R25.reuse, R32 ;  /* 0x0000002019527221 */ /* 0x040fe20000010100 */
[C---:B------:R-:W-:Y:S01]  /*20a0*/  FADD.FTZ R31, -R25.reuse, R31 ;  /* 0x0000001f191f7221 */ /* 0x040fe20000010100 */
[C---:B------:R-:W-:Y:S01]  /*20b0*/  FADD.FTZ R51, -R25.reuse, R34 ;  /* 0x0000002219337221 */ /* 0x040fe20000010100 */
[----:B------:R-:W1:Y:S01]  /*20c0*/  MUFU.RSQ R75, R75 ;  /* 0x0000004b004b7308 */ /* 0x000e620000001400 */
[C---:B------:R-:W-:Y:S01]  /*20d0*/  FADD.FTZ R83, -R25.reuse, R33 ;  /* 0x0000002119537221 */ /* 0x040fe20000010100 */
        /* <DEDUP_REMOVED lines=18> */
[----:B------:R-:W-:Y:S01]  /*2200*/  FADD.FTZ R77, -R25, R77 ;  /* 0x0000004d194d7221 */ /* 0x000fe20000010100 */
[C---:B-1----:R-:W-:Y:S01]  /*2210*/  FMUL.FTZ R25, R75.reuse, R82 ;  /* 0x000000524b197220 */ /* 0x042fe20000410000 */
[C---:B------:R-:W-:Y:S01]  /*2220*/  FMUL.FTZ R31, R75.reuse, R31 ;  /* 0x0000001f4b1f7220 */ /* 0x040fe20000410000 */
[C---:B------:R-:W-:Y:S01]  /*2230*/  FMUL.FTZ R51, R75.reuse, R51 ;  /* 0x000000334b337220 */ /* 0x040fe20000410000 */
[----:B------:R-:W-:Y:S01]  /*2240*/  FMUL.FTZ R83, R75, R83 ;  /* 0x000000534b537220 */ /* 0x000fe20000410000 */
[----:B------:R-:W-:Y:S01]  /*2250*/  FFMA.FTZ R27, R25, R19, R44 ;  /* 0x00000013191b7223 */ /* 0x000fe2000001002c */
[----:B------:R-:W-:Y:S01]  /*2260*/  FFMA.FTZ R26, R31, R69, R68 ;  /* 0x000000451f1a7223 */ /* 0x000fe20000010044 */
[----:B------:R-:W-:Y:S01]  /*2270*/  FFMA.FTZ R25, R51, R67, R66 ;  /* 0x0000004333197223 */ /* 0x000fe20000010042 */
[----:B------:R-:W-:Y:S01]  /*2280*/  FMUL.FTZ R29, R75, R29 ;  /* 0x0000001d4b1d7220 */ /* 0x000fe20000410000 */
[----:B------:R-:W-:Y:S01]  /*2290*/  FFMA.FTZ R82, R83, R0, R2 ;  /* 0x0000000053527223 */ /* 0x000fe20000010002 */
[C---:B------:R-:W-:Y:S01]  /*22a0*/  FMUL.FTZ R31, R75.reuse, R30 ;  /* 0x0000001e4b1f7220 */ /* 0x040fe20000410000 */
[----:B------:R-:W-:Y:S01]  /*22b0*/  FMUL.FTZ R35, R75, R35 ;  /* 0x000000234b237220 */ /* 0x000fe20000410000 */
[----:B------:R-:W-:Y:S01]  /*22c0*/  F2FP.BF16.F32.PACK_AB R26, R25, R26 ;  /* 0x0000001a191a723e */ /* 0x000fe200000010ff */
[C---:B------:R-:W-:Y:S01]  /*22d0*/  FMUL.FTZ R25, R75.reuse, R24 ;  /* 0x000000184b197220 */ /* 0x040fe20000410000 */
[C---:B------:R-:W-:Y:S01]  /*22e0*/  FMUL.FTZ R57, R75.reuse, R57 ;  /* 0x000000394b397220 */ /* 0x040fe20000410000 */
[C---:B------:R-:W-:Y:S01]  /*22f0*/  FMUL.FTZ R83, R75.reuse, R56 ;  /* 0x000000384b537220 */ /* 0x040fe20000410000 */
[C---:B------:R-:W-:Y:S01]  /*2300*/  FMUL.FTZ R58, R75.reuse, R58 ;  /* 0x0000003a4b3a7220 */ /* 0x040fe20000410000 */
[----:B------:R-:W-:Y:S01]  /*2310*/  FMUL.FTZ R59, R75, R59 ;  /* 0x0000003b4b3b7220 */ /* 0x000fe20000410000 */
[----:B------:R-:W-:Y:S01]  /*2320*/  FFMA.FTZ R24, R29, R87, R86 ;  /* 0x000000571d187223 */ /* 0x000fe20000010056 */
[----:B------:R-:W-:Y:S01]  /*2330*/  FFMA.FTZ R29, R25, R85, R84 ;  /* 0x00000055191d7223 */ /* 0x000fe20000010054 */
[----:B------:R-:W-:Y:S01]  /*2340*/  FFMA.FTZ R25, R31, R73, R72 ;  /* 0x000000491f197223 */ /* 0x000fe20000010048 */
[----:B------:R-:W-:Y:S01]  /*2350*/  FFMA.FTZ R30, R35, R71, R70 ;  /* 0x00000047231e7223 */ /* 0x000fe20000010046 */
[----:B------:R-:W-:Y:S01]  /*2360*/  FFMA.FTZ R31, R57, R39, R64 ;  /* 0x00000027391f7223 */ /* 0x000fe20000010040 */
[----:B------:R-:W-:Y:S01]  /*2370*/  FFMA.FTZ R56, R83, R9, R10 ;  /* 0x0000000953387223 */ /* 0x000fe2000001000a */
[----:B------:R-:W-:Y:S01]  /*2380*/  FFMA.FTZ R58, R58, R38, R63 ;  /* 0x000000263a3a7223 */ /* 0x000fe2000001003f */
[----:B------:R-:W-:Y:S01]  /*2390*/  FFMA.FTZ R59, R59, R7, R8 ;  /* 0x000000073b3b7223 */ /* 0x000fe20000010008 */
[----:B------:R-:W-:Y:S01]  /*23a0*/  F2FP.BF16.F32.PACK_AB R25, R30, R25 ;  /* 0x000000191e19723e */ /* 0x000fe200000010ff */
[----:B------:R-:W-:Y:S01]  /*23b0*/  FMUL.FTZ R35, R75, R60 ;  /* 0x0000003c4b237220 */ /* 0x000fe20000410000 */
[----:B------:R-:W-:Y:S01]  /*23c0*/  F2FP.BF16.F32.PACK_AB R24, R29, R24 ;  /* 0x000000181d18723e */ /* 0x000fe200000010ff */
[C---:B------:R-:W-:Y:S01]  /*23d0*/  FMUL.FTZ R29, R75.reuse, R28 ;  /* 0x0000001c4b1d7220 */ /* 0x040fe20000410000 */
[----:B------:R-:W-:Y:S01]  /*23e0*/  F2FP.BF16.F32.PACK_AB R31, R56, R31 ;  /* 0x0000001f381f723e */ /* 0x000fe200000010ff */
[----:B------:R-:W-:Y:S01]  /*23f0*/  FMUL.FTZ R56, R75, R61 ;  /* 0x0000003d4b387220 */ /* 0x000fe20000410000 */
[----:B------:R-:W-:Y:S01]  /*2400*/  F2FP.BF16.F32.PACK_AB R30, R59, R58 ;  /* 0x0000003a3b1e723e */ /* 0x000fe200000010ff */
[----:B------:R-:W-:Y:S01]  /*2410*/  FMUL.FTZ R57, R75, R33 ;  /* 0x000000214b397220 */ /* 0x000fe20000410000 */
[----:B------:R-:W1:Y:S01]  /*2420*/  @!P2 LDC.64 R58, c[0x0][0x3c0] ;  /* 0x0000f000ff3aab82 */ /* 0x000e620000000a00 */
[----:B------:R-:W-:Y:S01]  /*2430*/  FFMA.FTZ R28, R56, R36, R49 ;  /* 0x00000024381c7223 */ /* 0x000fe20000010031 */
[----:B------:R-:W-:Y:S01]  /*2440*/  FFMA.FTZ R33, R29, R3, R4 ;  /* 0x000000031d217223 */ /* 0x000fe20000010004 */
[----:B------:R-:W-:Y:S01]  /*2450*/  FFMA.FTZ R29, R35, R37, R62 ;  /* 0x00000025231d7223 */ /* 0x000fe2000001003e */
[----:B------:R-:W-:Y:S01]  /*2460*/  FFMA.FTZ R56, R57, R5, R6 ;  /* 0x0000000539387223 */ /* 0x000fe20000010006 */
[C---:B------:R-:W-:Y:S01]  /*2470*/  FMUL.FTZ R83, R75.reuse, R76 ;  /* 0x0000004c4b537220 */ /* 0x040fe20000410000 */
[----:B------:R-:W-:Y:S01]  /*2480*/  FMUL.FTZ R77, R75, R77 ;  /* 0x0000004d4b4d7220 */ /* 0x000fe20000410000 */
[----:B------:R-:W-:Y:S01]  /*2490*/  F2FP.BF16.F32.PACK_AB R28, R33, R28 ;  /* 0x0000001c211c723e */ /* 0x000fe200000010ff */
[----:B------:R-:W2:Y:S01]  /*24a0*/  @!P2 LDC.64 R60, c[0x0][0x3c8] ;  /* 0x0000f200ff3cab82 */ /* 0x000ea20000000a00 */
[----:B------:R-:W-:Y:S01]  /*24b0*/  F2FP.BF16.F32.PACK_AB R29, R56, R29 ;  /* 0x0000001d381d723e */ /* 0x000fe200000010ff */
[----:B------:R-:W-:Y:S01]  /*24c0*/  FFMA.FTZ R35, R83, R43, R48 ;  /* 0x0000002b53237223 */ /* 0x000fe20000010030 */
[----:B------:R-:W-:Y:S01]  /*24d0*/  FFMA.FTZ R76, R77, R17, R18 ;  /* 0x000000114d4c7223 */ /* 0x000fe20000010012 */
[C---:B------:R-:W-:Y:S01]  /*24e0*/  FMUL.FTZ R33, R75.reuse, R34 ;  /* 0x000000224b217220 */ /* 0x040fe20000410000 */
[C---:B------:R-:W-:Y:S01]  /*24f0*/  FMUL.FTZ R34, R75.reuse, R79 ;  /* 0x0000004f4b227220 */ /* 0x040fe20000410000 */
[C---:B------:R-:W-:Y:S01]  /*2500*/  FMUL.FTZ R32, R75.reuse, R32 ;  /* 0x000000204b207220 */ /* 0x040fe20000410000 */
[C---:B------:R-:W-:Y:S01]  /*2510*/  FMUL.FTZ R81, R75.reuse, R81 ;  /* 0x000000514b517220 */ /* 0x040fe20000410000 */
[----:B------:R-:W3:Y:S01]  /*2520*/  LDC.64 R56, c[0x0][0x380] ;  /* 0x0000e000ff387b82 */ /* 0x000ee20000000a00 */
[C---:B------:R-:W-:Y:S01]  /*2530*/  FMUL.FTZ R77, R75.reuse, R80 ;  /* 0x000000504b4d7220 */ /* 0x040fe20000410000 */
[----:B------:R-:W-:Y:S01]  /*2540*/  FMUL.FTZ R79, R75, R78 ;  /* 0x0000004e4b4f7220 */ /* 0x000fe20000410000 */
[----:B------:R-:W-:Y:S01]  /*2550*/  F2FP.BF16.F32.PACK_AB R35, R76, R35 ;  /* 0x000000234c23723e */ /* 0x000fe200000010ff */
[----:B------:R-:W-:Y:S01]  /*2560*/  FFMA.FTZ R32, R32, R40, R45 ;  /* 0x0000002820207223 */ /* 0x000fe2000001002d */
[----:B------:R-:W-:Y:S01]  /*2570*/  FFMA.FTZ R33, R33, R41, R46 ;  /* 0x0000002921217223 */ /* 0x000fe2000001002e */
[----:B------:R-:W-:Y:S01]  /*2580*/  FFMA.FTZ R34, R34, R42, R47 ;  /* 0x0000002a22227223 */ /* 0x000fe2000001002f */
[----:B------:R-:W-:Y:S01]  /*2590*/  FFMA.FTZ R79, R79, R15, R16 ;  /* 0x0000000f4f4f7223 */ /* 0x000fe20000010010 */
[----:B------:R-:W-:Y:S01]  /*25a0*/  FFMA.FTZ R76, R77, R13, R14 ;  /* 0x0000000d4d4c7223 */ /* 0x000fe2000001000e */
[----:B------:R-:W-:Y:S01]  /*25b0*/  FFMA.FTZ R81, R81, R11, R12 ;  /* 0x0000000b51517223 */ /* 0x000fe2000001000c */
[----:B-1----:R-:W-:Y:S01]  /*25c0*/  @!P2 IMAD.WIDE R58, R65, 0x4, R58 ;  /* 0x00000004413aa825 */ /* 0x002fe200078e023a */
[----:B------:R-:W-:-:S02]  /*25d0*/  F2FP.BF16.F32.PACK_AB R27, R82, R27 ;  /* 0x0000001b521b723e */ /* 0x000fc400000010ff */
[----:B------:R-:W-:Y:S01]  /*25e0*/  F2FP.BF16.F32.PACK_AB R34, R79, R34 ;  /* 0x000000224f22723e */ /* 0x000fe200000010ff */
[----:B0-----:R-:W-:Y:S01]  /*25f0*/  IMAD.WIDE.U32 R50, R50, 0x10, R88 ;  /* 0x0000001032327825 */ /* 0x001fe200078e0058 */
[----:B------:R-:W-:Y:S01]  /*2600*/  F2FP.BF16.F32.PACK_AB R33, R76, R33 ;  /* 0x000000214c21723e */ /* 0x000fe200000010ff */
[----:B------:R0:W-:Y:S01]  /*2610*/  @!P2 STG.E desc[UR6][R58.64], R74 ;  /* 0x0000004a3a00a986 */ /* 0x0001e2000c101906 */
[----:B------:R-:W-:Y:S01]  /*2620*/  F2FP.BF16.F32.PACK_AB R32, R81, R32 ;  /* 0x000000205120723e */ /* 0x000fe200000010ff */
[----:B--2---:R-:W-:-:S04]  /*2630*/  @!P2 IMAD.WIDE R60, R65, 0x4, R60 ;  /* 0x00000004413ca825 */ /* 0x004fc800078e023c */
[--C-:B------:R-:W-:Y:S01]  /*2640*/  IMAD.WIDE.U32 R52, R52, 0x10, R88.reuse ;  /* 0x0000001034347825 */ /* 0x100fe200078e0058 */
[----:B------:R0:W-:Y:S01]  /*2650*/  @!P2 STG.E desc[UR6][R60.64], R75 ;  /* 0x0000004b3c00a986 */ /* 0x0001e2000c101906 */
[----:B---3--:R-:W-:Y:S02]  /*2660*/  LEA R65, R56, R65, 0x2 ;  /* 0x0000004138417211 */ /* 0x008fe400078e10ff */
[----:B------:R-:W-:Y:S01]  /*2670*/  IMAD.WIDE.U32 R54, R54, 0x10, R88 ;  /* 0x0000001036367825 */ /* 0x000fe200078e0058 */
[----:B------:R0:W-:Y:S01]  /*2680*/  STG.E.128 desc[UR6][R50.64], R24 ;  /* 0x0000001832007986 */ /* 0x0001e2000c101d06 */
[----:B------:R-:W-:-:S03]  /*2690*/  ISETP.GE.AND P2, PT, R65, R57, PT ;  /* 0x000000394100720c */ /* 0x000fc60003f46270 */
[----:B------:R0:W-:Y:S04]  /*26a0*/  STG.E.128 desc[UR6][R52.64], R28 ;  /* 0x0000001c34007986 */ /* 0x0001e8000c101d06 */
[----:B------:R0:W-:Y:S06]  /*26b0*/  STG.E.128 desc[UR6][R54.64], R32 ;  /* 0x0000002036007986 */ /* 0x0001ec000c101d06 */
[----:B------:R-:W-:Y:S05]  /*26c0*/  @!P2 BRA `(.L_x_49) ;  /* 0xffffffe00028a947 */ /* 0x000fea000383ffff */
[----:B------:R-:W-:Y:S05]  /*26d0*/  EXIT ;  /* 0x000000000000794d */ /* 0x000fea0003800000 */
.L_x_48:
[----:B------:R-:W-:Y:S01]  /*26e0*/  HFMA2 R82, -RZ, RZ, 0, 5.9604644775390625e-08 ;  /* 0x00000001ff527431 */ /* 0x000fe200000001ff */
[----:B------:R-:W-:Y:S01]  /*26f0*/  BSSY B0, `(.L_x_50) ;  /* 0x0000007000007945 */ /* 0x000fe20003800000 */
[----:B------:R-:W-:Y:S02]  /*2700*/  MOV R93, R74 ;  /* 0x0000004a005d7202 */ /* 0x000fe40000000f00 */
[----:B------:R-:W-:Y:S02]  /*2710*/  MOV R75, 0x1f ;  /* 0x0000001f004b7802 */ /* 0x000fe40000000f00 */
[----:B------:R-:W-:-:S07]  /*2720*/  MOV R28, 0xffffffff ;  /* 0xffffffff001c7802 */ /* 0x000fce0000000f00 */
[----:B------:R-:W-:Y:S05]  /*2730*/  WARPSYNC.COLLECTIVE R28, `(.L_x_51) ;  /* 0x000000001c087348 */ /* 0x000fea0003c00000 */
[----:B------:R0:W1:Y:S02]  /*2740*/  SHFL.BFLY P3, R24, R93, R82, R75 ;  /* 0x0c0000525d187389 */ /* 0x000064000006004b */
[----:B01----:R-:W-:Y:S05]  /*2750*/  ENDCOLLECTIVE ;  /* 0x000000000000791b */ /* 0x003fea0003800000 */
.L_x_51:
[----:B------:R-:W-:Y:S05]  /*2760*/  BSYNC B0 ;  /* 0x0000000000007941 */ /* 0x000fea0003800000 */
.L_x_50:
[----:B------:R-:W-:Y:S01]  /*2770*/  FADD.FTZ R83, R74, R24 ;  /* 0x000000184a537221 */ /* 0x000fe20000010000 */
[----:B------:R-:W-:Y:S01]  /*2780*/  HFMA2 R82, -RZ, RZ, 0, 1.1920928955078125e-07 ;  /* 0x00000002ff527431 */ /* 0x000fe200000001ff */
[----:B------:R-:W-:Y:S01]  /*2790*/  MOV R75, 0x1f ;  /* 0x0000001f004b7802 */ /* 0x000fe20000000f00 */
[----:B------:R-:W0:Y:S01]  /*27a0*/  LDC R25, c[0x0][0x400] ;  /* 0x00010000ff197b82 */ /* 0x000e220000000800 */
[----:B------:R-:W-:Y:S02]  /*27b0*/  MOV R28, 0xffffffff ;  /* 0xffffffff001c7802 */ /* 0x000fe40000000f00 */
[----:B------:R-:W-:-:S07]  /*27c0*/  MOV R93, R83 ;  /* 0x00000053005d7202 */ /* 0x000fce0000000f00 */
[----:B0-----:R-:W-:Y:S05]  /*27d0*/  WARPSYNC.COLLECTIVE R28, `(.L_x_52) ;  /* 0x000000001c087348 */ /* 0x001fea0003c00000 */
[----:B------:R1:W2:Y:S02]  /*27e0*/  SHFL.BFLY P3, R24, R93, R82, R75 ;  /* 0x0c0000525d187389 */ /* 0x0002a4000006004b */
[----:B012---:R-:W-:Y:S05]  /*27f0*/  ENDCOLLECTIVE ;  /* 0x000000000000791b */ /* 0x007fea0003800000 */
.L_x_52:
[----:B------:R-:W-:Y:S02]  /*2800*/  HFMA2 R82, -RZ, RZ, 0, 2.384185791015625e-07 ;  /* 0x00000004ff527431 */ /* 0x000fe400000001ff */
[----:B------:R-:W-:-:S05]  /*2810*/  FADD.FTZ R88, R83, R24 ;  /* 0x0000001853587221 */ /* 0x000fca0000010000 */
[----:B------:R-:W-:-:S07]  /*2820*/  MOV R93, R88 ;  /* 0x00000058005d7202 */ /* 0x000fce0000000f00 */
[----:B------:R-:W-:Y:S05]  /*2830*/  WARPSYNC.COLLECTIVE R28, `(.L_x_53) ;  /* 0x000000001c087348 */ /* 0x000fea0003c00000 */
[----:B------:R0:W1:Y:S02]  /*2840*/  SHFL.BFLY P3, R24, R93, R82, R75 ;  /* 0x0c0000525d187389 */ /* 0x000064000006004b */
[----:B01----:R-:W-:Y:S05]  /*2850*/  ENDCOLLECTIVE ;  /* 0x000000000000791b */ /* 0x003fea0003800000 */
.L_x_53:
[----:B------:R-:W-:Y:S02]  /*2860*/  HFMA2 R82, -RZ, RZ, 0, 4.76837158203125e-07 ;  /* 0x00000008ff527431 */ /* 0x000fe400000001ff */
[----:B------:R-:W-:-:S05]  /*2870*/  FADD.FTZ R89, R88, R24 ;  /* 0x0000001858597221 */ /* 0x000fca0000010000 */
[----:B------:R-:W-:-:S07]  /*2880*/  MOV R93, R89 ;  /* 0x00000059005d7202 */ /* 0x000fce0000000f00 */
[----:B------:R-:W-:Y:S05]  /*2890*/  WARPSYNC.COLLECTIVE R28, `(.L_x_54) ;  /* 0x000000001c087348 */ /* 0x000fea0003c00000 */
[----:B------:R0:W1:Y:S02]  /*28a0*/  SHFL.BFLY P3, R24, R93, R82, R75 ;  /* 0x0c0000525d187389 */ /* 0x000064000006004b */
[----:B01----:R-:W-:Y:S05]  /*28b0*/  ENDCOLLECTIVE ;  /* 0x000000000000791b */ /* 0x003fea0003800000 */
.L_x_54:
[----:B------:R-:W-:Y:S02]  /*28c0*/  HFMA2 R82, -RZ, RZ, 0, 9.5367431640625e-07 ;  /* 0x00000010ff527431 */ /* 0x000fe400000001ff */
[----:B------:R-:W-:-:S05]  /*28d0*/  FADD.FTZ R91, R89, R24 ;  /* 0x00000018595b7221 */ /* 0x000fca0000010000 */
[----:B------:R-:W-:-:S07]  /*28e0*/  MOV R93, R91 ;  /* 0x0000005b005d7202 */ /* 0x000fce0000000f00 */
[----:B------:R-:W-:Y:S05]  /*28f0*/  WARPSYNC.COLLECTIVE R28, `(.L_x_55) ;  /* 0x000000001c087348 */ /* 0x000fea0003c00000 */
[----:B------:R0:W1:Y:S02]  /*2900*/  SHFL.BFLY P3, R24, R93, R82, R75 ;  /* 0x0c0000525d187389 */ /* 0x000064000006004b */
[----:B01----:R-:W-:Y:S05]  /*2910*/  ENDCOLLECTIVE ;  /* 0x000000000000791b */ /* 0x003fea0003800000 */
.L_x_55:
[----:B------:R-:W-:Y:S02]  /*2920*/  HFMA2 R82, -RZ, RZ, 0, 5.9604644775390625e-08 ;  /* 0x00000001ff527431 */ /* 0x000fe400000001ff */
[----:B------:R-:W-:-:S04]  /*2930*/  FADD.FTZ R24, R91, R24 ;  /* 0x000000185b187221 */ /* 0x000fc80000010000 */
[----:B------:R-:W-:-:S04]  /*2940*/  FMUL.FTZ R74, R24, R25 ;  /* 0x00000019184a7220 */ /* 0x000fc80000410000 */
[C---:B------:R-:W-:Y:S01]  /*2950*/  FADD.FTZ R24, -R74.reuse, R29 ;  /* 0x0000001d4a187221 */ /* 0x040fe20000010100 */
[C---:B------:R-:W-:Y:S01]  /*2960*/  FADD.FTZ R83, -R74.reuse, R51 ;  /* 0x000000334a537221 */ /* 0x040fe20000010100 */
[----:B------:R-:W-:Y:S02]  /*2970*/  FADD.FTZ R75, -R74, R35 ;  /* 0x000000234a4b7221 */ /* 0x000fe40000010100 */
[----:B------:R-:W-:-:S04]  /*2980*/  FFMA.FTZ R24, R24, R24, RZ ;  /* 0x0000001818187223 */ /* 0x000fc800000100ff */
[----:B------:R-:W-:Y:S01]  /*2990*/  FFMA.FTZ R24, R83, R83, R24 ;  /* 0x0000005353187223 */ /* 0x000fe20000010018 */
[----:B------:R-:W-:-:S04]  /*29a0*/  FADD.FTZ R83, -R74, R30 ;  /* 0x0000001e4a537221 */ /* 0x000fc80000010100 */
[----:B------:R-:W-:Y:S01]  /*29b0*/  FFMA.FTZ R24, R83, R83, R24 ;  /* 0x0000005353187223 */ /* 0x000fe20000010018 */
[----:B------:R-:W-:-:S03]  /*29c0*/  FADD.FTZ R83, -R74, R77 ;  /* 0x0000004d4a537221 */ /* 0x000fc60000010100 */
        /* <DEDUP_REMOVED lines=39> */
[----:B------:R-:W-:-:S03]  /*2c40*/  MOV R75, 0x1f ;  /* 0x0000001f004b7802 */ /* 0x000fc60000000f00 */
[----:B------:R-:W-:-:S05]  /*2c50*/  FFMA.FTZ R83, R83, R83, R24 ;  /* 0x0000005353537223 */ /* 0x000fca0000010018 */
[----:B------:R-:W-:-:S07]  /*2c60*/  MOV R93, R83 ;  /* 0x00000053005d7202 */ /* 0x000fce0000000f00 */
[----:B------:R-:W-:Y:S05]  /*2c70*/  WARPSYNC.COLLECTIVE R28, `(.L_x_56) ;  /* 0x000000001c087348 */ /* 0x000fea0003c00000 */
[----:B------:R0:W1:Y:S02]  /*2c80*/  SHFL.BFLY P3, R24, R93, R82, R75 ;  /* 0x0c0000525d187389 */ /* 0x000064000006004b */
[----:B01----:R-:W-:Y:S05]  /*2c90*/  ENDCOLLECTIVE ;  /* 0x000000000000791b */ /* 0x003fea0003800000 */
.L_x_56:
[----:B------:R-:W-:Y:S02]  /*2ca0*/  HFMA2 R82, -RZ, RZ, 0, 1.1920928955078125e-07 ;  /* 0x00000002ff527431 */ /* 0x000fe400000001ff */
[----:B------:R-:W-:-:S05]  /*2cb0*/  FADD.FTZ R88, R83, R24 ;  /* 0x0000001853587221 */ /* 0x000fca0000010000 */
[----:B------:R-:W-:-:S07]  /*2cc0*/  MOV R93, R88 ;  /* 0x00000058005d7202 */ /* 0x000fce0000000f00 */
[----:B------:R-:W-:Y:S05]  /*2cd0*/  WARPSYNC.COLLECTIVE R28, `(.L_x_57) ;  /* 0x000000001c087348 */ /* 0x000fea0003c00000 */
[----:B------:R0:W1:Y:S02]  /*2ce0*/  SHFL.BFLY P3, R24, R93, R82, R75 ;  /* 0x0c0000525d187389 */ /* 0x000064000006004b */
[----:B01----:R-:W-:Y:S05]  /*2cf0*/  ENDCOLLECTIVE ;  /* 0x000000000000791b */ /* 0x003fea0003800000 */
.L_x_57:
[----:B------:R-:W-:Y:S02]  /*2d00*/  HFMA2 R82, -RZ, RZ, 0, 2.384185791015625e-07 ;  /* 0x00000004ff527431 */ /* 0x000fe400000001ff */
[----:B------:R-:W-:-:S05]  /*2d10*/  FADD.FTZ R89, R88, R24 ;  /* 0x0000001858597221 */ /* 0x000fca0000010000 */
[----:B------:R-:W-:-:S07]  /*2d20*/  MOV R93, R89 ;  /* 0x00000059005d7202 */ /* 0x000fce0000000f00 */
[----:B------:R-:W-:Y:S05]  /*2d30*/  WARPSYNC.COLLECTIVE R28, `(.L_x_58) ;  /* 0x000000001c087348 */ /* 0x000fea0003c00000 */
[----:B------:R0:W1:Y:S02]  /*2d40*/  SHFL.BFLY P3, R24, R93, R82, R75 ;  /* 0x0c0000525d187389 */ /* 0x000064000006004b */
[----:B01----:R-:W-:Y:S05]  /*2d50*/  ENDCOLLECTIVE ;  /* 0x000000000000791b */ /* 0x003fea0003800000 */
.L_x_58:
[----:B------:R-:W-:Y:S02]  /*2d60*/  HFMA2 R82, -RZ, RZ, 0, 4.76837158203125e-07 ;  /* 0x00000008ff527431 */ /* 0x000fe400000001ff */
[----:B------:R-:W-:-:S05]  /*2d70*/  FADD.FTZ R91, R89, R24 ;  /* 0x00000018595b7221 */ /* 0x000fca0000010000 */
[----:B------:R-:W-:-:S07]  /*2d80*/  MOV R93, R91 ;  /* 0x0000005b005d7202 */ /* 0x000fce0000000f00 */
[----:B------:R-:W-:Y:S05]  /*2d90*/  WARPSYNC.COLLECTIVE R28, `(.L_x_59) ;  /* 0x000000001c087348 */ /* 0x000fea0003c00000 */
[----:B------:R0:W1:Y:S02]  /*2da0*/  SHFL.BFLY P3, R24, R93, R82, R75 ;  /* 0x0c0000525d187389 */ /* 0x000064000006004b */
[----:B01----:R-:W-:Y:S05]  /*2db0*/  ENDCOLLECTIVE ;  /* 0x000000000000791b */ /* 0x003fea0003800000 */
.L_x_59:
[----:B------:R-:W-:Y:S02]  /*2dc0*/  HFMA2 R82, -RZ, RZ, 0, 9.5367431640625e-07 ;  /* 0x00000010ff527431 */ /* 0x000fe400000001ff */
[----:B------:R-:W-:-:S05]  /*2dd0*/  FADD.FTZ R92, R91, R24 ;  /* 0x000000185b5c7221 */ /* 0x000fca0000010000 */
[----:B------:R-:W-:-:S07]  /*2de0*/  MOV R93, R92 ;  /* 0x0000005c005d7202 */ /* 0x000fce0000000f00 */
[----:B------:R-:W-:Y:S05]  /*2df0*/  WARPSYNC.COLLECTIVE R28, `(.L_x_60) ;  /* 0x000000001c087348 */ /* 0x000fea0003c00000 */
[----:B------:R0:W1:Y:S02]  /*2e00*/  SHFL.BFLY P3, R24, R93, R82, R75 ;  /* 0x0c0000525d187389 */ /* 0x000064000006004b */
[----:B01----:R-:W-:Y:S05]  /*2e10*/  ENDCOLLECTIVE ;  /* 0x000000000000791b */ /* 0x003fea0003800000 */
.L_x_60:
[----:B------:R-:W-:Y:S05]  /*2e20*/  BRA `(.L_x_61) ;  /* 0xfffffff000747947 */ /* 0x000fea000383ffff */
.L_x_62:
        /* <DEDUP_REMOVED lines=13> */
.L_x_28703:


//--------------------- .text._ZN10layer_norm13ln_fwd_kernelINS_13Kernel_traitsI13__nv_bfloat16S2_S2_S2_fjLj768ELj1ELj4ELj1ELj16ENS_18Kernel_traits_baseILj768ES2_S2_S2_S2_fjLj128EEEEELb0ELb0ELb1ELb0EEEvNS_9FwdParamsE --------------------------
	.section	.text._ZN10layer_norm13ln_fwd_kernelINS_13Kernel_traitsI13__nv_bfloat16S2_S2_S2_fjLj768ELj1ELj4ELj1ELj16ENS_18Kernel_traits_baseILj768ES2_S2_S2_S2_fjLj128EEEEELb0ELb0ELb1ELb0EEEvNS_9FwdParamsE,"ax",@progbits
	.align	128
        .global         _ZN10layer_norm13ln_fwd_kernelINS_13Kernel_traitsI13__nv_bfloat16S2_S2_S2_fjLj768ELj1ELj4ELj1ELj16ENS_18Kernel_traits_baseILj768ES2_S2_S2_S2_fjLj128EEEEELb0ELb0ELb1ELb0EEEvNS_9FwdParamsE
        .type           _ZN10layer_norm13ln_fwd_kernelINS_13Kernel_traitsI13__nv_bfloat16S2_S2_S2_fjLj768ELj1ELj4ELj1ELj16ENS_18Kernel_traits_baseILj768ES2_S2_S2_S2_fjLj128EEEEELb0ELb0ELb1ELb0EEEvNS_9FwdParamsE,@function
        .size           _ZN10layer_norm13ln_fwd_kernelINS_13Kernel_traitsI13__nv_bfloat16S2_S2_S2_fjLj768ELj1ELj4ELj1ELj16ENS_18Kernel_traits_baseILj768ES2_S2_S2_S2_fjLj128EEEEELb0ELb0ELb1ELb0EEEvNS_9FwdParamsE,(.L_x_28704 - _ZN10layer_norm13ln_fwd_kernelINS_13Kernel_traitsI13__nv_bfloat16S2_S2_S2_fjLj768ELj1ELj4ELj1ELj16ENS_18Kernel_traits_baseILj768ES2_S2_S2_S2_fjLj128EEEEELb0ELb0ELb1ELb0EEEvNS_9FwdParamsE)
        .other          _ZN10layer_norm13ln_fwd_kernelINS_13Kernel_traitsI13__nv_bfloat16S2_S2_S2_fjLj768ELj1ELj4ELj1ELj16ENS_18Kernel_traits_baseILj768ES2_S2_S2_S2_fjLj128EEEEELb0ELb0ELb1ELb0EEEvNS_9FwdParamsE,@"STO_CUDA_ENTRY STV_DEFAULT"
_ZN10layer_norm13ln_fwd_kernelINS_13Kernel_traitsI13__nv_bfloat16S2_S2_S2_fjLj768ELj1ELj4ELj1ELj16ENS_18Kernel_traits_baseILj768ES2_S2_S2_S2_fjLj128EEEEELb0ELb0ELb1ELb0EEEvNS_9FwdParamsE:
.text._ZN10layer_norm13ln_fwd_kernelINS_13Kernel_traitsI13__nv_bfloat16S2_S2_S2_fjLj768ELj1ELj4ELj1ELj16ENS_18Kernel_traits_baseILj768ES2_S2_S2_S2_fjLj128EEEEELb0ELb0ELb1ELb0EEEvNS_9FwdParamsE:
[----:B------:R-:W-:Y:S01]  /*0000*/  LDC R1, c[0x0][0x37c] ;  /* 0x0000df00ff017b82 */ /* 0x000fe20000000800 */
[----:B------:R-:W0:Y:S07]  /*0010*/  S2R R55, SR_TID.X ;  /* 0x0000000000377919 */ /* 0x000e2e0000002100 */
[----:B------:R-:W1:Y:S01]  /*0020*/  LDC R3, c[0x0][0x388] ;  /* 0x0000e200ff037b82 */ /* 0x000e620000000800 */
[----:B------:R-:W2:Y:S01]  /*0030*/  LDCU.64 UR8, c[0x0][0x438] ;  /* 0x00008700ff0877ac */ /* 0x000ea20008000a00 */
[----:B------:R-:W-:Y:S01]  /*0040*/  BSSY.RECONVERGENT B0, `(.L_x_63) ;  /* 0x000003f000007945 */ /* 0x000fe20003800200 */
[----:B------:R-:W3:Y:S05]  /*0050*/  LDCU.64 UR6, c[0x0][0x358] ;  /* 0x00006b00ff0677ac */ /* 0x000eea0008000a00 */
[----:B------:R-:W4:Y:S01]  /*0060*/  S2UR UR4, SR_CTAID.X ;  /* 0x00000000000479c3 */ /* 0x000f220000002500 */
[----:B--2---:R-:W-:-:S04]  /*0070*/  UISETP.NE.U32.AND UP0, UPT, UR8, URZ, UPT ;  /* 0x000000ff0800728c */ /* 0x004fc8000bf05070 */
[----:B------:R-:W-:Y:S01]  /*0080*/  UISETP.NE.AND.EX UP0, UPT, UR9, URZ, UPT, UP0 ;  /* 0x000000ff0900728c */ /* 0x000fe2000bf05300 */
[----:B-1----:R-:W-:-:S04]  /*0090*/  SHF.R.S32.HI R0, RZ, 0x1f, R3 ;  /* 0x0000001fff007819 */ /* 0x002fc80000011403 */
[----:B------:R-:W-:Y:S02]  /*00a0*/  LEA.HI R0, R0, R3, RZ, 0x3 ;  /* 0x0000000300007211 */ /* 0x000fe400078f18ff */
[C---:B0-----:R-:W-:Y:S01]  /*00b0*/  LOP3.LUT R3, R55.reuse, 0x1f, RZ, 0xc, !PT ;  /* 0x0000001f37037812 */ /* 0x041fe200078e0cff */
[----:B----4-:R-:W-:Y:S01]  /*00c0*/  USHF.L.U32 UR4, UR4, 0x2, URZ ;  /* 0x0000000204047899 */ /* 0x010fe200080006ff */
[----:B------:R-:W-:Y:S02]  /*00d0*/  SHF.R.U32.HI R54, RZ, 0x5, R55 ;  /* 0x00000005ff367819 */ /* 0x000fe40000011637 */
[----:B------:R-:W-:Y:S02]  /*00e0*/  LEA.HI.SX32 R56, R0, R3, 0x1d ;  /* 0x0000000300387211 */ /* 0x000fe400078feaff */
[----:B------:R-:W-:Y:S02]  /*00f0*/  LOP3.LUT R55, R55, 0x1f, RZ, 0xc0, !PT ;  /* 0x0000001f37377812 */ /* 0x000fe400078ec0ff */
[----:B------:R-:W-:Y:S01]  /*0100*/  LOP3.LUT R54, R54, UR4, RZ, 0xfc, !PT ;  /* 0x0000000436367c12 */ /* 0x000fe2000f8efcff */
[----:B---3--:R-:W-:Y:S06]  /*0110*/  BRA.U !UP0, `(.L_x_64) ;  /* 0x0000000108687547 */ /* 0x008fec000b800000 */
[C---:B------:R-:W-:Y:S02]  /*0120*/  ISETP.GE.U32.AND P1, PT, R56.reuse, 0x40, PT ;  /* 0x000000403800780c */ /* 0x040fe40003f26070 */
[----:B------:R-:W-:Y:S02]  /*0130*/  ISETP.GE.U32.AND P0, PT, R56, 0x20, PT ;  /* 0x000000203800780c */ /* 0x000fe40003f06070 */
[----:B------:R-:W-:-:S09]  /*0140*/  MOV R11, R55 ;  /* 0x00000037000b7202 */ /* 0x000fd20000000f00 */
[----:B------:R-:W0:Y:S02]  /*0150*/  @P1 LDC.64 R6, c[0x0][0x3d0] ;  /* 0x0000f400ff061b82 */ /* 0x000e240000000a00 */
[----:B------:R-:W-:-:S06]  /*0160*/  @P0 LOP3.LUT R11, R55, 0x20, RZ, 0xfc, !PT ;  /* 0x00000020370b0812 */ /* 0x000fcc00078efcff */
[----:B------:R-:W1:Y:S08]  /*0170*/  @P1 LDC.64 R8, c[0x0][0x438] ;  /* 0x00010e00ff081b82 */ /* 0x000e700000000a00 */
[----:B------:R-:W2:Y:S01]  /*0180*/  @P0 LDC.64 R2, c[0x0][0x3d0] ;  /* 0x0000f400ff020b82 */ /* 0x000ea20000000a00 */
[----:B0-----:R-:W-:-:S07]  /*0190*/  @P1 IMAD.WIDE.U32 R6, R11, 0x10, R6 ;  /* 0x000000100b061825 */ /* 0x001fce00078e0006 */
[----:B------:R-:W0:Y:S01]  /*01a0*/  @P0 LDC.64 R4, c[0x0][0x438] ;  /* 0x00010e00ff040b82 */ /* 0x000e220000000a00 */
[----:B------:R3:W5:Y:S01]  /*01b0*/  @P1 LDG.E.128 R32, desc[UR6][R6.64] ;  /* 0x0000000606201981 */ /* 0x000762000c1e1d00 */
[----:B-1----:R-:W-:-:S05]  /*01c0*/  @P1 IMAD.WIDE.U32 R8, R11, 0x10, R8 ;  /* 0x000000100b081825 */ /* 0x002fca00078e0008 */
[----:B------:R3:W5:Y:S01]  /*01d0*/  @P1 LD.E.128 R28, desc[UR6][R8.64] ;  /* 0x00000006081c1980 */ /* 0x000762000c101d00 */
[----:B--2---:R-:W-:-:S05]  /*01e0*/  @P0 IMAD.WIDE.U32 R2, R55, 0x10, R2 ;  /* 0x0000001037020825 */ /* 0x004fca00078e0002 */
[----:B------:R3:W5:Y:S01]  /*01f0*/  @P0 LDG.E.128 R40, desc[UR6][R2.64] ;  /* 0x0000000602280981 */ /* 0x000762000c1e1d00 */
[----:B0-----:R-:W-:-:S05]  /*0200*/  @P0 IMAD.WIDE.U32 R4, R55, 0x10, R4 ;  /* 0x0000001037040825 */ /* 0x001fca00078e0004 */
[----:B------:R3:W5:Y:S01]  /*0210*/  @P0 LD.E.128 R36, desc[UR6][R4.64] ;  /* 0x0000000604240980 */ /* 0x000762000c101d00 */
[----:B------:R-:W-:Y:S02]  /*0220*/  ISETP.GE.U32.AND P0, PT, R56, 0x60, PT ;  /* 0x000000603800780c */ /* 0x000fe40003f06070 */
[----:B------:R-:W-:-:S11]  /*0230*/  @P1 IADD3 R11, PT, PT, R11, 0x20, RZ ;  /* 0x000000200b0b1810 */ /* 0x000fd60007ffe0ff */
[----:B---3--:R-:W-:Y:S05]  /*0240*/  @!P0 BRA `(.L_x_65) ;  /* 0x0000000000788947 */ /* 0x008fea0003800000 */
[----:B------:R-:W0:Y:S08]  /*0250*/  LDC.64 R24, c[0x0][0x3d0] ;  /* 0x0000f400ff187b82 */ /* 0x000e300000000a00 */
[----:B------:R-:W1:Y:S01]  /*0260*/  LDC.64 R20, c[0x0][0x438] ;  /* 0x00010e00ff147b82 */ /* 0x000e620000000a00 */
[----:B0-----:R-:W-:-:S06]  /*0270*/  IMAD.WIDE.U32 R24, R11, 0x10, R24 ;  /* 0x000000100b187825 */ /* 0x001fcc00078e0018 */
[----:B------:R-:W5:Y:S01]  /*0280*/  LDG.E.128 R24, desc[UR6][R24.64] ;  /* 0x0000000618187981 */ /* 0x000f62000c1e1d00 */
[----:B-1----:R-:W-:-:S06]  /*0290*/  IMAD.WIDE.U32 R20, R11, 0x10, R20 ;  /* 0x000000100b147825 */ /* 0x002fcc00078e0014 */
[----:B------:R-:W5:Y:S01]  /*02a0*/  LD.E.128 R20, desc[UR6][R20.64] ;  /* 0x0000000614147980 */ /* 0x000f62000c101d00 */
[----:B------:R-:W-:Y:S05]  /*02b0*/  BRA `(.L_x_65) ;  /* 0x00000000005c7947 */ /* 0x000fea0003800000 */
.L_x_64:
[C---:B------:R-:W-:Y:S02]  /*02c0*/  ISETP.GE.U32.AND P1, PT, R56.reuse, 0x40, PT ;  /* 0x000000403800780c */ /* 0x040fe40003f26070 */
[C---:B------:R-:W-:Y:S02]  /*02d0*/  ISETP.GE.U32.AND P0, PT, R56.reuse, 0x20, PT ;  /* 0x000000203800780c */ /* 0x040fe40003f06070 */
[----:B------:R-:W-:Y:S02]  /*02e0*/  ISETP.GE.U32.AND P2, PT, R56, 0x60, PT ;  /* 0x000000603800780c */ /* 0x000fe40003f46070 */
[----:B------:R-:W-:-:S07]  /*02f0*/  MOV R11, R55 ;  /* 0x00000037000b7202 */ /* 0x000fce0000000f00 */
[----:B------:R-:W0:Y:S02]  /*0300*/  @P1 LDC.64 R2, c[0x0][0x3d0] ;  /* 0x0000f400ff021b82 */ /* 0x000e240000000a00 */
[----:B------:R-:W-:-:S06]  /*0310*/  @P0 LOP3.LUT R11, R55, 0x20, RZ, 0xfc, !PT ;  /* 0x00000020370b0812 */ /* 0x000fcc00078efcff */
[----:B------:R-:W1:Y:S08]  /*0320*/  @P0 LDC.64 R4, c[0x0][0x3d0] ;  /* 0x0000f400ff040b82 */ /* 0x000e700000000a00 */
[----:B------:R-:W2:Y:S01]  /*0330*/  @P2 LDC.64 R8, c[0x0][0x3d0] ;  /* 0x0000f400ff082b82 */ /* 0x000ea20000000a00 */
[----:B0-----:R-:W-:-:S04]  /*0340*/  @P1 IMAD.WIDE.U32 R2, R11, 0x10, R2 ;  /* 0x000000100b021825 */ /* 0x001fc800078e0002 */
[----:B------:R-:W-:Y:S01]  /*0350*/  @P1 VIADD R11, R11, 0x20 ;  /* 0x000000200b0b1836 */ /* 0x000fe20000000000 */
[----:B------:R0:W5:Y:S01]  /*0360*/  @P1 LDG.E.128 R32, desc[UR6][R2.64] ;  /* 0x0000000602201981 */ /* 0x000162000c1e1d00 */
[----:B-1----:R-:W-:-:S05]  /*0370*/  @P0 IMAD.WIDE.U32 R6, R55, 0x10, R4 ;  /* 0x0000001037060825 */ /* 0x002fca00078e0004 */
[----:B------:R0:W5:Y:S01]  /*0380*/  @P0 LDG.E.128 R40, desc[UR6][R6.64] ;  /* 0x0000000606280981 */ /* 0x000162000c1e1d00 */
[----:B--2---:R-:W-:-:S05]  /*0390*/  @P2 IMAD.WIDE.U32 R4, R11, 0x10, R8 ;  /* 0x000000100b042825 */ /* 0x004fca00078e0008 */
[----:B------:R0:W5:Y:S01]  /*03a0*/  @P2 LDG.E.128 R24, desc[UR6][R4.64] ;  /* 0x0000000604182981 */ /* 0x000162000c1e1d00 */
[----:B------:R-:W-:Y:S01]  /*03b0*/  HFMA2 R30, -RZ, RZ, 0, 0 ;  /* 0x00000000ff1e7431 */ /* 0x000fe200000001ff */
[----:B------:R-:W-:Y:S02]  /*03c0*/  CS2R R28, SRZ ;  /* 0x00000000001c7805 */ /* 0x000fe4000001ff00 */
[----:B------:R-:W-:Y:S02]  /*03d0*/  MOV R38, RZ ;  /* 0x000000ff00267202 */ /* 0x000fe40000000f00 */
[----:B------:R-:W-:Y:S02]  /*03e0*/  CS2R R36, SRZ ;  /* 0x0000000000247805 */ /* 0x000fe4000001ff00 */
[----:B------:R-:W-:Y:S02]  /*03f0*/  @P2 CS2R R22, SRZ ;  /* 0x0000000000162805 */ /* 0x000fe4000001ff00 */
[----:B------:R-:W-:-:S02]  /*0400*/  @P2 CS2R R20, SRZ ;  /* 0x0000000000142805 */ /* 0x000fc4000001ff00 */
[----:B------:R-:W-:Y:S01]  /*0410*/  @P1 MOV R31, RZ ;  /* 0x000000ff001f1202 */ /* 0x000fe20000000f00 */
[----:B0-----:R-:W-:-:S07]  /*0420*/  @P0 IMAD.MOV.U32 R39, RZ, RZ, RZ ;  /* 0x000000ffff270224 */ /* 0x001fce00078e00ff */
.L_x_65:
[----:B------:R-:W-:Y:S05]  /*0430*/  BSYNC.RECONVERGENT B0 ;  /* 0x0000000000007941 */ /* 0x000fea0003800200 */
.L_x_63:
[----:B------:R-:W0:Y:S02]  /*0440*/  LDCU UR4, c[0x0][0x384] ;  /* 0x00007080ff0477ac */ /* 0x000e240008000800 */
[----:B0-----:R-:W-:-:S13]  /*0450*/  ISETP.GE.AND P0, PT, R54, UR4, PT ;  /* 0x0000000436007c0c */ /* 0x001fda000bf06270 */
[----:B------:R-:W-:Y:S05]  /*0460*/  @P0 EXIT ;  /* 0x000000000000094d */ /* 0x000fea0003800000 */
[----:B-----5:R-:W-:Y:S01]  /*0470*/  PRMT R53, R25, 0x7632, R53 ;  /* 0x0000763219357816 */ /* 0x020fe20000000035 */
[----:B------:R-:W0:Y:S01]  /*0480*/  LDCU.U8 UR8, c[0x0][0x410] ;  /* 0x00008200ff0877ac */ /* 0x000e220008000000 */
[----:B------:R-:W-:Y:S02]  /*0490*/  PRMT R52, R20, 0x7632, R52 ;  /* 0x0000763214347816 */ /* 0x000fe40000000034 */
[----:B------:R-:W-:Y:S01]  /*04a0*/  PRMT R51, R24, 0x7632, R51 ;  /* 0x0000763218337816 */ /* 0x000fe20000000033 */
[----:B------:R-:W1:Y:S01]  /*04b0*/  LDCU UR9, c[0x0][0x448] ;  /* 0x00008900ff0977ac */ /* 0x000e620008000800 */
[----:B------:R-:W-:Y:S02]  /*04c0*/  PRMT R50, R31, 0x7632, R50 ;  /* 0x000076321f327816 */ /* 0x000fe40000000032 */
[----:B------:R-:W-:Y:S01]  /*04d0*/  PRMT R49, R35, 0x7632, R49 ;  /* 0x0000763223317816 */ /* 0x000fe20000000031 */
[----:B------:R-:W2:Y:S01]  /*04e0*/  LDCU.64 UR4, c[0x0][0x3a0] ;  /* 0x00007400ff0477ac */ /* 0x000ea20008000a00 */
        /* <DEDUP_REMOVED lines=13> */
[----:B012---:R-:W-:-:S07]  /*05c0*/  PRMT R3, R40, 0x7632, R3 ;  /* 0x0000763228037816 */ /* 0x007fce0000000003 */
.L_x_91:
[----:B------:R-:W0:Y:S08]  /*05d0*/  LDC.64 R44, c[0x0][0x3f0] ;  /* 0x0000fc00ff2c7b82 */ /* 0x000e300000000a00 */
[----:B------:R-:W1:Y:S01]  /*05e0*/  LDC R79, c[0x0][0x388] ;  /* 0x0000e200ff4f7b82 */ /* 0x000e620000000800 */
[----:B0-----:R-:W-:-:S07]  /*05f0*/  IMAD.WIDE R82, R54, 0x4, R44 ;  /* 0x0000000436527825 */ /* 0x001fce00078e022c */
[----:B------:R-:W0:Y:S01]  /*0600*/  LDC.64 R44, c[0x0][0x3f8] ;  /* 0x0000fe00ff2c7b82 */ /* 0x000e220000000a00 */
[----:B------:R2:W3:Y:S01]  /*0610*/  LDG.E R82, desc[UR6][R82.64] ;  /* 0x0000000652527981 */ /* 0x0004e2000c1e1900 */
[----:B0-----:R-:W-:-:S05]  /*0620*/  IMAD.WIDE R44, R54, 0x4, R44 ;  /* 0x00000004362c7825 */ /* 0x001fca00078e022c */
[----:B------:R0:W5:Y:S01]  /*0630*/  LDG.E R80, desc[UR6][R44.64] ;  /* 0x000000062c507981 */ /* 0x000162000c1e1900 */
[----:B------:R-:W-:Y:S01]  /*0640*/  ISETP.GE.U32.AND P0, PT, R56, 0x20, PT ;  /* 0x000000203800780c */ /* 0x000fe20003f06070 */
[----:B------:R-:W-:Y:S01]  /*0650*/  BSSY.RECONVERGENT B0, `(.L_x_66) ;  /* 0x0000084000007945 */ /* 0x000fe20003800200 */
[----:B--2---:R-:W-:Y:S01]  /*0660*/  HFMA2 R83, -RZ, RZ, 0, 0 ;  /* 0x00000000ff537431 */ /* 0x004fe200000001ff */
[----:B---3--:R-:W-:-:S13]  /*0670*/  ISETP.GE.AND P3, PT, R82, 0x1, PT ;  /* 0x000000015200780c */ /* 0x008fda0003f66270 */
[----:B------:R-:W-:-:S05]  /*0680*/  @P3 IADD3 R46, PT, PT, R82, -0x1, RZ ;  /* 0xffffffff522e3810 */ /* 0x000fca0007ffe0ff */
[-C--:B-1----:R-:W-:Y:S02]  /*0690*/  @P3 IMAD R81, R46, R79.reuse, RZ ;  /* 0x0000004f2e513224 */ /* 0x082fe400078e02ff */
[----:B------:R-:W-:-:S03]  /*06a0*/  IMAD R46, R54, R79, RZ ;  /* 0x0000004f362e7224 */ /* 0x000fc600078e02ff */
[----:B------:R-:W-:Y:S02]  /*06b0*/  @P3 SHF.R.S32.HI R84, RZ, 0x1f, R81 ;  /* 0x0000001fff543819 */ /* 0x000fe40000011451 */
[----:B------:R-:W-:Y:S02]  /*06c0*/  SHF.R.S32.HI R47, RZ, 0x1f, R46 ;  /* 0x0000001fff2f7819 */ /* 0x000fe4000001142e */
[----:B------:R-:W-:Y:S02]  /*06d0*/  @P3 LEA.HI R84, R84, R81, RZ, 0x3 ;  /* 0x0000005154543211 */ /* 0x000fe400078f18ff */
[----:B------:R-:W-:Y:S02]  /*06e0*/  LEA.HI R46, R47, R46, RZ, 0x3 ;  /* 0x0000002e2f2e7211 */ /* 0x000fe400078f18ff */
[-C--:B------:R-:W-:Y:S02]  /*06f0*/  @P3 LEA.HI.SX32 R83, R84, R55.reuse, 0x1d ;  /* 0x0000003754533211 */ /* 0x080fe400078feaff */
[----:B------:R-:W-:Y:S01]  /*0700*/  LEA.HI.SX32 R81, R46, R55, 0x1d ;  /* 0x000000372e517211 */ /* 0x000fe200078feaff */
[----:B0-----:R-:W-:Y:S06]  /*0710*/  @!P0 BRA `(.L_x_67) ;  /* 0x0000000400dc8947 */ /* 0x001fec0003800000 */
[----:B------:R-:W-:Y:S04]  /*0720*/  BSSY.RECONVERGENT B1, `(.L_x_68) ;  /* 0x0000005000017945 */ /* 0x000fe80003800200 */
[----:B------:R-:W-:Y:S05]  /*0730*/  @!P3 BRA `(.L_x_69) ;  /* 0x00000000000cb947 */ /* 0x000fea0003800000 */
[----:B------:R-:W0:Y:S02]  /*0740*/  LDC.64 R16, c[0x0][0x390] ;  /* 0x0000e400ff107b82 */ /* 0x000e240000000a00 */
[----:B0-----:R-:W-:-:S06]  /*0750*/  IMAD.WIDE.U32 R16, R83, 0x10, R16 ;  /* 0x0000001053107825 */ /* 0x001fcc00078e0010 */
[----:B------:R-:W5:Y:S02]  /*0760*/  LDG.E.128 R16, desc[UR6][R16.64] ;  /* 0x0000000610107981 */ /* 0x000f64000c1e1d00 */
.L_x_69:
[----:B------:R-:W-:Y:S05]  /*0770*/  BSYNC.RECONVERGENT B1 ;  /* 0x0000000000017941 */ /* 0x000fea0003800200 */
.L_x_68:
[----:B------:R-:W-:-:S04]  /*0780*/  UISETP.NE.U32.AND UP0, UPT, UR4, URZ, UPT ;  /* 0x000000ff0400728c */ /* 0x000fc8000bf05070 */
[----:B------:R-:W-:-:S09]  /*0790*/  UISETP.NE.AND.EX UP0, UPT, UR5, URZ, UPT, UP0 ;  /* 0x000000ff0500728c */ /* 0x000fd2000bf05300 */
[----:B------:R-:W-:Y:S05]  /*07a0*/  BRA.U !UP0, `(.L_x_70) ;  /* 0x0000000108e47547 */ /* 0x000fea000b800000 */
[----:B------:R-:W0:Y:S02]  /*07b0*/  LDC.64 R44, c[0x0][0x3a0] ;  /* 0x0000e800ff2c7b82 */ /* 0x000e240000000a00 */
[----:B0-----:R-:W-:-:S06]  /*07c0*/  IMAD.WIDE.U32 R44, R81, 0x10, R44 ;  /* 0x00000010512c7825 */ /* 0x001fcc00078e002c */
[----:B------:R-:W2:Y:S01]  /*07d0*/  LDG.E.128 R44, desc[UR6][R44.64] ;  /* 0x000000062c2c7981 */ /* 0x000ea2000c1e1d00 */
[----:B------:R-:W-:-:S13]  /*07e0*/  ISETP.GT.AND P1, PT, R82, RZ, PT ;  /* 0x000000ff5200720c */ /* 0x000fda0003f24270 */
[----:B------:R-:W0:Y:S01]  /*07f0*/  @P1 LDC R58, c[0x0][0x40c] ;  /* 0x00010300ff3a1b82 */ /* 0x000e220000000800 */
[----:B-----5:R-:W-:Y:S02]  /*0800*/  @P1 PRMT R57, R16, 0x7632, R57 ;  /* 0x0000763210391816 */ /* 0x020fe40000000039 */
[----:B------:R-:W-:-:S03]  /*0810*/  @P1 PRMT R63, R17, 0x7632, R63 ;  /* 0x00007632113f1816 */ /* 0x000fc6000000003f */
[----:B------:R-:W-:Y:S02]  /*0820*/  @P1 IMAD.U32 R57, R57, 0x10000, RZ ;  /* 0x0001000039391824 */ /* 0x000fe400078e00ff */
[----:B------:R-:W1:Y:S01]  /*0830*/  @P1 LDC R84, c[0x0][0x40c] ;  /* 0x00010300ff541b82 */ /* 0x000e620000000800 */
[----:B------:R-:W-:-:S07]  /*0840*/  @P1 IMAD.U32 R64, R63, 0x10000, RZ ;  /* 0x000100003f401824 */ /* 0x000fce00078e00ff */
[----:B------:R-:W3:Y:S08]  /*0850*/  @P1 LDC R74, c[0x0][0x40c] ;  /* 0x00010300ff4a1b82 */ /* 0x000ef00000000800 */
[----:B------:R-:W4:Y:S08]  /*0860*/  @P1 LDC R65, c[0x0][0x40c] ;  /* 0x00010300ff411b82 */ /* 0x000f300000000800 */
[----:B------:R-:W4:Y:S08]  /*0870*/  @P1 LDC R73, c[0x0][0x40c] ;  /* 0x00010300ff491b82 */ /* 0x000f300000000800 */
[----:B------:R-:W4:Y:S08]  /*0880*/  @P1 LDC R85, c[0x0][0x40c] ;  /* 0x00010300ff551b82 */ /* 0x000f300000000800 */
[----:B------:R-:W4:Y:S01]  /*0890*/  @P1 LDC R86, c[0x0][0x40c] ;  /* 0x00010300ff561b82 */ /* 0x000f220000000800 */
[----:B--2---:R-:W-:-:S02]  /*08a0*/  PRMT R2, R44, 0x7632, R2 ;  /* 0x000076322c027816 */ /* 0x004fc40000000002 */
[----:B------:R-:W-:Y:S02]  /*08b0*/  SHF.L.U32 R63, R46, 0x10, RZ ;  /* 0x000000102e3f7819 */ /* 0x000fe400000006ff */
[----:B------:R-:W-:-:S05]  /*08c0*/  SHF.L.U32 R2, R2, 0x10, RZ ;  /* 0x0000001002027819 */ /* 0x000fca00000006ff */
[----:B0-----:R-:W-:Y:S01]  /*08d0*/  @P1 FFMA.FTZ R2, R57, R58, R2 ;  /* 0x0000003a39021223 */ /* 0x001fe20000010002 */
[C---:B------:R-:W-:Y:S02]  /*08e0*/  PRMT R57, R45.reuse, 0x7632, R57 ;  /* 0x000076322d397816 */ /* 0x040fe40000000039 */
[----:B------:R-:W-:Y:S02]  /*08f0*/  SHF.L.U32 R58, R45, 0x10, RZ ;  /* 0x000000102d3a7819 */ /* 0x000fe400000006ff */
[----:B------:R-:W-:Y:S02]  /*0900*/  SHF.L.U32 R57, R57, 0x10, RZ ;  /* 0x0000001039397819 */ /* 0x000fe400000006ff */
[----:B------:R-:W-:-:S03]  /*0910*/  @P1 SHF.L.U32 R45, R17, 0x10, RZ ;  /* 0x00000010112d1819 */ /* 0x000fc600000006ff */
[----:B-1----:R-:W-:Y:S02]  /*0920*/  @P1 FFMA.FTZ R57, R64, R84, R57 ;  /* 0x0000005440391223 */ /* 0x002fe40000010039 */
[----:B------:R-:W0:Y:S01]  /*0930*/  @P1 LDC R84, c[0x0][0x40c] ;  /* 0x00010300ff541b82 */ /* 0x000e220000000800 */
[----:B---3--:R-:W-:Y:S01]  /*0940*/  @P1 FFMA.FTZ R58, R45, R74, R58 ;  /* 0x0000004a2d3a1223 */ /* 0x008fe2000001003a */
[----:B------:R-:W-:Y:S02]  /*0950*/  PRMT R45, R46, 0x7632, R45 ;  /* 0x000076322e2d7816 */ /* 0x000fe4000000002d */
[C---:B------:R-:W-:Y:S02]  /*0960*/  @P1 PRMT R74, R18.reuse, 0x7632, R74 ;  /* 0x00007632124a1816 */ /* 0x040fe4000000004a */
[----:B------:R-:W-:Y:S02]  /*0970*/  @P1 SHF.L.U32 R46, R18, 0x10, RZ ;  /* 0x00000010122e1819 */ /* 0x000fe400000006ff */
[----:B------:R-:W-:Y:S01]  /*0980*/  SHF.L.U32 R64, R45, 0x10, RZ ;  /* 0x000000102d407819 */ /* 0x000fe200000006ff */
[----:B------:R-:W-:-:S02]  /*0990*/  @P1 IMAD.U32 R45, R74, 0x10000, RZ ;  /* 0x000100004a2d1824 */ /* 0x000fc400078e00ff */
[----:B----4-:R-:W-:Y:S01]  /*09a0*/  @P1 FFMA.FTZ R63, R46, R65, R63 ;  /* 0x000000412e3f1223 */ /* 0x010fe2000001003f */
[----:B------:R-:W-:Y:S01]  /*09b0*/  SHF.L.U32 R65, R47, 0x10, RZ ;  /* 0x000000102f417819 */ /* 0x000fe200000006ff */
[----:B------:R-:W-:Y:S01]  /*09c0*/  @P1 FFMA.FTZ R64, R45, R73, R64 ;  /* 0x000000492d401223 */ /* 0x000fe20000010040 */
[----:B------:R-:W-:Y:S02]  /*09d0*/  PRMT R47, R47, 0x7632, R47 ;  /* 0x000076322f2f7816 */ /* 0x000fe4000000002f */
[----:B------:R-:W-:Y:S02]  /*09e0*/  @P1 PRMT R45, R19, 0x7632, R45 ;  /* 0x00007632132d1816 */ /* 0x000fe4000000002d */
[----:B------:R-:W-:Y:S01]  /*09f0*/  SHF.L.U32 R73, R44, 0x10, RZ ;  /* 0x000000102c497819 */ /* 0x000fe200000006ff */
[----:B------:R-:W-:Y:S01]  /*0a00*/  IMAD.U32 R74, R47, 0x10000, RZ ;  /* 0x000100002f4a7824 */ /* 0x000fe200078e00ff */
[----:B------:R-:W-:Y:S02]  /*0a10*/  @P1 SHF.L.U32 R46, R19, 0x10, RZ ;  /* 0x00000010132e1819 */ /* 0x000fe400000006ff */
[----:B------:R-:W-:-:S02]  /*0a20*/  @P1 SHF.L.U32 R44, R16, 0x10, RZ ;  /* 0x00000010102c1819 */ /* 0x000fc400000006ff */
[----:B------:R-:W-:Y:S01]  /*0a30*/  @P1 SHF.L.U32 R45, R45, 0x10, RZ ;  /* 0x000000102d2d1819 */ /* 0x000fe200000006ff */
[----:B------:R-:W-:Y:S01]  /*0a40*/  @P1 FFMA.FTZ R65, R46, R85, R65 ;  /* 0x000000552e411223 */ /* 0x000fe20000010041 */
[----:B------:R-:W-:Y:S01]  /*0a50*/  F2FP.BF16.F32.PACK_AB R46, RZ, R57 ;  /* 0x00000039ff2e723e */ /* 0x000fe200000010ff */
[----:B0-----:R-:W-:Y:S01]  /*0a60*/  @P1 FFMA.FTZ R73, R44, R84, R73 ;  /* 0x000000542c491223 */ /* 0x001fe20000010049 */
[----:B------:R-:W-:Y:S01]  /*0a70*/  F2FP.BF16.F32.PACK_AB R84, RZ, R2 ;  /* 0x00000002ff54723e */ /* 0x000fe200000010ff */
[----:B------:R-:W-:Y:S01]  /*0a80*/  @P1 FFMA.FTZ R74, R45, R86, R74 ;  /* 0x000000562d4a1223 */ /* 0x000fe2000001004a */
[----:B------:R-:W-:Y:S02]  /*0a90*/  F2FP.BF16.F32.PACK_AB R45, RZ, R58 ;  /* 0x0000003aff2d723e */ /* 0x000fe400000010ff */
[----:B------:R-:W-:Y:S02]  /*0aa0*/  F2FP.BF16.F32.PACK_AB R85, RZ, R63 ;  /* 0x0000003fff55723e */ /* 0x000fe400000010ff */
[----:B------:R-:W-:-:S02]  /*0ab0*/  F2FP.BF16.F32.PACK_AB R86, RZ, R64 ;  /* 0x00000040ff56723e */ /* 0x000fc400000010ff */
[----:B------:R-:W-:Y:S02]  /*0ac0*/  F2FP.BF16.F32.PACK_AB R87, RZ, R65 ;  /* 0x00000041ff57723e */ /* 0x000fe400000010ff */
[----:B------:R-:W-:Y:S02]  /*0ad0*/  F2FP.BF16.F32.PACK_AB R44, RZ, R73 ;  /* 0x00000049ff2c723e */ /* 0x000fe400000010ff */
[----:B------:R-:W-:Y:S02]  /*0ae0*/  F2FP.BF16.F32.PACK_AB R47, RZ, R74 ;  /* 0x0000004aff2f723e */ /* 0x000fe400000010ff */
[----:B------:R-:W-:Y:S02]  /*0af0*/  PRMT R45, R45, 0x5410, R46 ;  /* 0x000054102d2d7816 */ /* 0x000fe4000000002e */
[----:B------:R-:W-:Y:S02]  /*0b00*/  PRMT R46, R85, 0x5410, R86 ;  /* 0x00005410552e7816 */ /* 0x000fe40000000056 */
[----:B------:R-:W-:-:S02]  /*0b10*/  PRMT R44, R44, 0x5410, R84 ;  /* 0x000054102c2c7816 */ /* 0x000fc40000000054 */
[----:B------:R-:W-:Y:S01]  /*0b20*/  PRMT R47, R87, 0x5410, R47 ;  /* 0x00005410572f7816 */ /* 0x000fe2000000002f */
[----:B------:R-:W-:Y:S06]  /*0b30*/  BRA `(.L_x_71) ;  /* 0x0000000000c07947 */ /* 0x000fec0003800000 */
.L_x_70:
[----:B------:R-:W0:Y:S01]  /*0b40*/  @P3 LDC R45, c[0x0][0x40c] ;  /* 0x00010300ff2d3b82 */ /* 0x000e220000000800 */
[----:B-----5:R-:W-:Y:S01]  /*0b50*/  @P3 PRMT R44, R16, 0x7632, R44 ;  /* 0x00007632102c3816 */ /* 0x020fe2000000002c */
[----:B------:R-:W-:Y:S01]  /*0b60*/  HFMA2 R57, -RZ, RZ, 0, 0 ;  /* 0x00000000ff397431 */ /* 0x000fe200000001ff */
[----:B------:R-:W-:Y:S02]  /*0b70*/  MOV R2, RZ ;  /* 0x000000ff00027202 */ /* 0x000fe40000000f00 */
[----:B------:R-:W-:Y:S01]  /*0b80*/  @P3 PRMT R46, R18, 0x7632, R46 ;  /* 0x00007632122e3816 */ /* 0x000fe2000000002e */
[----:B------:R-:W-:Y:S01]  /*0b90*/  @P3 IMAD.U32 R44, R44, 0x10000, RZ ;  /* 0x000100002c2c3824 */ /* 0x000fe200078e00ff */
[----:B------:R-:W-:Y:S01]  /*0ba0*/  MOV R64, RZ ;  /* 0x000000ff00407202 */ /* 0x000fe20000000f00 */
[----:B------:R-:W1:Y:S01]  /*0bb0*/  @P3 LDC R74, c[0x0][0x40c] ;  /* 0x00010300ff4a3b82 */ /* 0x000e620000000800 */
[----:B------:R-:W-:Y:S01]  /*0bc0*/  @P3 SHF.L.U32 R85, R19, 0x10, RZ ;  /* 0x0000001013553819 */ /* 0x000fe200000006ff */
[----:B------:R-:W-:Y:S01]  /*0bd0*/  @P3 IMAD.U32 R58, R46, 0x10000, RZ ;  /* 0x000100002e3a3824 */ /* 0x000fe200078e00ff */
[----:B------:R-:W-:-:S05]  /*0be0*/  MOV R73, RZ ;  /* 0x000000ff00497202 */ /* 0x000fca0000000f00 */
[----:B------:R-:W2:Y:S08]  /*0bf0*/  @P3 LDC R65, c[0x0][0x40c] ;  /* 0x00010300ff413b82 */ /* 0x000eb00000000800 */
[----:B------:R-:W3:Y:S01]  /*0c00*/  @P3 LDC R84, c[0x0][0x40c] ;  /* 0x00010300ff543b82 */ /* 0x000ee20000000800 */
[----:B0-----:R-:W-:Y:S01]  /*0c10*/  @P3 FMUL.FTZ R2, R44, R45 ;  /* 0x0000002d2c023220 */ /* 0x001fe20000410000 */
[----:B------:R-:W-:-:S04]  /*0c20*/  @P3 PRMT R45, R17, 0x7632, R45 ;  /* 0x00007632112d3816 */ /* 0x000fc8000000002d */
[----:B------:R-:W-:Y:S02]  /*0c30*/  @P3 SHF.L.U32 R47, R45, 0x10, RZ ;  /* 0x000000102d2f3819 */ /* 0x000fe400000006ff */
[----:B------:R-:W0:Y:S03]  /*0c40*/  @P3 LDC R63, c[0x0][0x40c] ;  /* 0x00010300ff3f3b82 */ /* 0x000e260000000800 */
[----:B-1----:R-:W-:Y:S01]  /*0c50*/  @P3 FMUL.FTZ R57, R47, R74 ;  /* 0x0000004a2f393220 */ /* 0x002fe20000410000 */
[----:B------:R-:W-:Y:S01]  /*0c60*/  @P3 PRMT R47, R19, 0x7632, R47 ;  /* 0x00007632132f3816 */ /* 0x000fe2000000002f */
[----:B------:R-:W-:-:S03]  /*0c70*/  HFMA2 R74, -RZ, RZ, 0, 0 ;  /* 0x00000000ff4a7431 */ /* 0x000fc600000001ff */
[----:B------:R-:W1:Y:S01]  /*0c80*/  @P3 LDC R44, c[0x0][0x40c] ;  /* 0x00010300ff2c3b82 */ /* 0x000e620000000800 */
[----:B------:R-:W-:Y:S01]  /*0c90*/  @P3 SHF.L.U32 R47, R47, 0x10, RZ ;  /* 0x000000102f2f3819 */ /* 0x000fe200000006ff */
[----:B--2---:R-:W-:Y:S01]  /*0ca0*/  @P3 FMUL.FTZ R64, R58, R65 ;  /* 0x000000413a403220 */ /* 0x004fe20000410000 */
[----:B------:R-:W-:Y:S02]  /*0cb0*/  @P3 IMAD.U32 R58, R16, 0x10000, RZ ;  /* 0x00010000103a3824 */ /* 0x000fe400078e00ff */
[----:B------:R-:W-:-:S03]  /*0cc0*/  HFMA2 R65, -RZ, RZ, 0, 0 ;  /* 0x00000000ff417431 */ /* 0x000fc600000001ff */
[----:B------:R-:W2:Y:S01]  /*0cd0*/  @P3 LDC R45, c[0x0][0x40c] ;  /* 0x00010300ff2d3b82 */ /* 0x000ea20000000800 */
[----:B---3--:R-:W-:Y:S01]  /*0ce0*/  @P3 FMUL.FTZ R74, R47, R84 ;  /* 0x000000542f4a3220 */ /* 0x008fe20000410000 */
[----:B------:R-:W-:Y:S01]  /*0cf0*/  @P3 SHF.L.U32 R47, R17, 0x10, RZ ;  /* 0x00000010112f3819 */ /* 0x000fe200000006ff */
[----:B------:R-:W-:-:S03]  /*0d00*/  @P3 IMAD.U32 R84, R18, 0x10000, RZ ;  /* 0x0001000012543824 */ /* 0x000fc600078e00ff */
[----:B------:R-:W-:Y:S02]  /*0d10*/  F2FP.BF16.F32.PACK_AB R87, RZ, R74 ;  /* 0x0000004aff57723e */ /* 0x000fe400000010ff */
[----:B------:R-:W3:Y:S01]  /*0d20*/  @P3 LDC R46, c[0x0][0x40c] ;  /* 0x00010300ff2e3b82 */ /* 0x000ee20000000800 */
[----:B0-----:R-:W-:Y:S01]  /*0d30*/  @P3 FMUL.FTZ R73, R58, R63 ;  /* 0x0000003f3a493220 */ /* 0x001fe20000410000 */
[----:B------:R-:W-:Y:S01]  /*0d40*/  HFMA2 R58, -RZ, RZ, 0, 0 ;  /* 0x00000000ff3a7431 */ /* 0x000fe200000001ff */
[----:B------:R-:W-:Y:S01]  /*0d50*/  MOV R63, RZ ;  /* 0x000000ff003f7202 */ /* 0x000fe20000000f00 */
[----:B-1----:R-:W-:Y:S02]  /*0d60*/  @P3 FMUL.FTZ R58, R47, R44 ;  /* 0x0000002c2f3a3220 */ /* 0x002fe40000410000 */
[----:B------:R-:W-:Y:S02]  /*0d70*/  F2FP.BF16.F32.PACK_AB R44, RZ, R73 ;  /* 0x00000049ff2c723e */ /* 0x000fe400000010ff */
[----:B------:R-:W-:Y:S01]  /*0d80*/  F2FP.BF16.F32.PACK_AB R47, RZ, R57 ;  /* 0x00000039ff2f723e */ /* 0x000fe200000010ff */
[----:B--2---:R-:W-:Y:S01]  /*0d90*/  @P3 FMUL.FTZ R63, R84, R45 ;  /* 0x0000002d543f3220 */ /* 0x004fe20000410000 */
[----:B------:R-:W-:-:S04]  /*0da0*/  F2FP.BF16.F32.PACK_AB R45, RZ, R2 ;  /* 0x00000002ff2d723e */ /* 0x000fc800000010ff */
[----:B------:R-:W-:Y:S02]  /*0db0*/  F2FP.BF16.F32.PACK_AB R84, RZ, R63 ;  /* 0x0000003fff54723e */ /* 0x000fe400000010ff */
[----:B------:R-:W-:Y:S01]  /*0dc0*/  PRMT R44, R44, 0x5410, R45 ;  /* 0x000054102c2c7816 */ /* 0x000fe2000000002d */
[----:B---3--:R-:W-:Y:S01]  /*0dd0*/  @P3 FMUL.FTZ R65, R85, R46 ;  /* 0x0000002e55413220 */ /* 0x008fe20000410000 */
[----:B------:R-:W-:Y:S02]  /*0de0*/  F2FP.BF16.F32.PACK_AB R46, RZ, R58 ;  /* 0x0000003aff2e723e */ /* 0x000fe400000010ff */
[----:B------:R-:W-:Y:S02]  /*0df0*/  F2FP.BF16.F32.PACK_AB R85, RZ, R64 ;  /* 0x00000040ff55723e */ /* 0x000fe400000010ff */
[----:B------:R-:W-:Y:S02]  /*0e00*/  F2FP.BF16.F32.PACK_AB R86, RZ, R65 ;  /* 0x00000041ff56723e */ /* 0x000fe400000010ff */
[----:B------:R-:W-:-:S02]  /*0e10*/  PRMT R45, R46, 0x5410, R47 ;  /* 0x000054102e2d7816 */ /* 0x000fc4000000002f */
[----:B------:R-:W-:Y:S02]  /*0e20*/  PRMT R46, R84, 0x5410, R85 ;  /* 0x00005410542e7816 */ /* 0x000fe40000000055 */
[----:B------:R-:W-:-:S07]  /*0e30*/  PRMT R47, R86, 0x5410, R87 ;  /* 0x00005410562f7816 */ /* 0x000fce0000000057 */
.L_x_71:
[----:B------:R-:W0:Y:S01]  /*0e40*/  LDC.64 R84, c[0x0][0x3a8] ;  /* 0x0000ea00ff547b82 */ /* 0x000e220000000a00 */
[----:B------:R-:W-:Y:S01]  /*0e50*/  IADD3 R83, PT, PT, R83, 0x20, RZ ;  /* 0x0000002053537810 */ /* 0x000fe20007ffe0ff */
[----:B0-----:R-:W-:-:S04]  /*0e60*/  IMAD.WIDE.U32 R84, R81, 0x10, R84 ;  /* 0x0000001051547825 */ /* 0x001fc800078e0054 */
[----:B------:R-:W-:Y:S01]  /*0e70*/  VIADD R81, R81, 0x20 ;  /* 0x0000002051517836 */ /* 0x000fe20000000000 */
[----:B------:R0:W-:Y:S06]  /*0e80*/  STG.E.128 desc[UR6][R84.64], R44 ;  /* 0x0000002c54007986 */ /* 0x0001ec000c101d06 */
.L_x_67:
[----:B------:R-:W-:Y:S05]  /*0e90*/  BSYNC.RECONVERGENT B0 ;  /* 0x0000000000007941 */ /* 0x000fea0003800200 */
.L_x_66:
[----:B------:R-:W-:Y:S01]  /*0ea0*/  ISETP.GE.U32.AND P1, PT, R56, 0x40, PT ;  /* 0x000000403800780c */ /* 0x000fe20003f26070 */
[----:B------:R-:W-:-:S12]  /*0eb0*/  BSSY.RECONVERGENT B0, `(.L_x_72) ;  /* 0x0000079000007945 */ /* 0x000fd80003800200 */
[----:B------:R-:W-:Y:S05]  /*0ec0*/  @!P1 BRA `(.L_x_73) ;  /* 0x0000000400dc9947 */ /* 0x000fea0003800000 */
[----:B------:R-:W-:Y:S04]  /*0ed0*/  BSSY.RECONVERGENT B1, `(.L_x_74) ;  /* 0x0000005000017945 */ /* 0x000fe80003800200 */
[----:B------:R-:W-:Y:S05]  /*0ee0*/  @!P3 BRA `(.L_x_75) ;  /* 0x00000000000cb947 */ /* 0x000fea0003800000 */
[----:B------:R-:W1:Y:S02]  /*0ef0*/  LDC.64 R16, c[0x0][0x390] ;  /* 0x0000e400ff107b82 */ /* 0x000e640000000a00 */
[----:B-1----:R-:W-:-:S06]  /*0f00*/  IMAD.WIDE.U32 R16, R83, 0x10, R16 ;  /* 0x0000001053107825 */ /* 0x002fcc00078e0010 */
[----:B------:R-:W5:Y:S02]  /*0f10*/  LDG.E.128 R16, desc[UR6][R16.64] ;  /* 0x0000000610107981 */ /* 0x000f64000c1e1d00 */
.L_x_75:
[----:B------:R-:W-:Y:S05]  /*0f20*/  BSYNC.RECONVERGENT B1 ;  /* 0x0000000000017941 */ /* 0x000fea0003800200 */
.L_x_74:
[----:B------:R-:W-:-:S04]  /*0f30*/  UISETP.NE.U32.AND UP0, UPT, UR4, URZ, UPT ;  /* 0x000000ff0400728c */ /* 0x000fc8000bf05070 */
[----:B------:R-:W-:-:S09]  /*0f40*/  UISETP.NE.AND.EX UP0, UPT, UR5, URZ, UPT, UP0 ;  /* 0x000000ff0500728c */ /* 0x000fd2000bf05300 */
[----:B------:R-:W-:Y:S05]  /*0f50*/  BRA.U !UP0, `(.L_x_76) ;  /* 0x0000000108e47547 */ /* 0x000fea000b800000 */
[----:B0-----:R-:W0:Y:S02]  /*0f60*/  LDC.64 R44, c[0x0][0x3a0] ;  /* 0x0000e800ff2c7b82 */ /* 0x001e240000000a00 */
[----:B0-----:R-:W-:-:S06]  /*0f70*/  IMAD.WIDE.U32 R44, R81, 0x10, R44 ;  /* 0x00000010512c7825 */ /* 0x001fcc00078e002c */
[----:B------:R-:W2:Y:S01]  /*0f80*/  LDG.E.128 R44, desc[UR6][R44.64] ;  /* 0x000000062c2c7981 */ /* 0x000ea2000c1e1d00 */
[----:B------:R-:W-:-:S13]  /*0f90*/  ISETP.GT.AND P2, PT, R82, RZ, PT ;  /* 0x000000ff5200720c */ /* 0x000fda0003f44270 */
[----:B------:R-:W0:Y:S01]  /*0fa0*/  @P2 LDC R60, c[0x0][0x40c] ;  /* 0x00010300ff3c2b82 */ /* 0x000e220000000800 */
[----:B-----5:R-:W-:Y:S02]  /*0fb0*/  @P2 PRMT R59, R16, 0x7632, R59 ;  /* 0x00007632103b2816 */ /* 0x020fe4000000003b */
[----:B------:R-:W-:Y:S02]  /*0fc0*/  @P2 PRMT R66, R17, 0x7632, R66 ;  /* 0x0000763211422816 */ /* 0x000fe40000000042 */
[----:B------:R-:W-:Y:S02]  /*0fd0*/  @P2 SHF.L.U32 R59, R59, 0x10, RZ ;  /* 0x000000103b3b2819 */ /* 0x000fe400000006ff */
[----:B------:R-:W-:Y:S01]  /*0fe0*/  @P2 SHF.L.U32 R76, R17, 0x10, RZ ;  /* 0x00000010114c2819 */ /* 0x000fe200000006ff */
[----:B------:R-:W1:Y:S08]  /*0ff0*/  @P2 LDC R84, c[0x0][0x40c] ;  /* 0x00010300ff542b82 */ /* 0x000e700000000800 */
[----:B------:R-:W3:Y:S08]  /*1000*/  @P2 LDC R67, c[0x0][0x40c] ;  /* 0x00010300ff432b82 */ /* 0x000ef00000000800 */
[----:B------:R-:W4:Y:S08]  /*1010*/  @P2 LDC R68, c[0x0][0x40c] ;  /* 0x00010300ff442b82 */ /* 0x000f300000000800 */
[----:B------:R-:W4:Y:S08]  /*1020*/  @P2 LDC R75, c[0x0][0x40c] ;  /* 0x00010300ff4b2b82 */ /* 0x000f300000000800 */
[----:B------:R-:W4:Y:S01]  /*1030*/  @P2 LDC R85, c[0x0][0x40c] ;  /* 0x00010300ff552b82 */ /* 0x000f220000000800 */
[----:B--2---:R-:W-:-:S04]  /*1040*/  PRMT R0, R44, 0x7632, R0 ;  /* 0x000076322c007816 */ /* 0x004fc80000000000 */
[----:B------:R-:W-:-:S05]  /*1050*/  SHF.L.U32 R0, R0, 0x10, RZ ;  /* 0x0000001000007819 */ /* 0x000fca00000006ff */
[----:B0-----:R-:W-:Y:S01]  /*1060*/  @P2 FFMA.FTZ R0, R59, R60, R0 ;  /* 0x0000003c3b002223 */ /* 0x001fe20000010000 */
[C---:B------:R-:W-:Y:S02]  /*1070*/  PRMT R60, R45.reuse, 0x7632, R60 ;  /* 0x000076322d3c7816 */ /* 0x040fe4000000003c */
[----:B------:R-:W-:Y:S02]  /*1080*/  SHF.L.U32 R59, R45, 0x10, RZ ;  /* 0x000000102d3b7819 */ /* 0x000fe400000006ff */
[----:B------:R-:W-:Y:S01]  /*1090*/  @P2 SHF.L.U32 R45, R66, 0x10, RZ ;  /* 0x00000010422d2819 */ /* 0x000fe200000006ff */
[----:B------:R-:W-:Y:S01]  /*10a0*/  IMAD.U32 R60, R60, 0x10000, RZ ;  /* 0x000100003c3c7824 */ /* 0x000fe200078e00ff */
[----:B------:R-:W-:Y:S01]  /*10b0*/  SHF.L.U32 R66, R46, 0x10, RZ ;  /* 0x000000102e427819 */ /* 0x000fe200000006ff */
[----:B---3--:R-:W-:Y:S01]  /*10c0*/  @P2 FFMA.FTZ R59, R76, R67, R59 ;  /* 0x000000434c3b2223 */ /* 0x008fe2000001003b */
[----:B------:R-:W-:Y:S01]  /*10d0*/  @P2 PRMT R76, R18, 0x7632, R76 ;  /* 0x00007632124c2816 */ /* 0x000fe2000000004c */
[----:B-1----:R-:W-:Y:S01]  /*10e0*/  @P2 FFMA.FTZ R60, R45, R84, R60 ;  /* 0x000000542d3c2223 */ /* 0x002fe2000001003c */
[----:B------:R-:W-:Y:S01]  /*10f0*/  PRMT R45, R46, 0x7632, R45 ;  /* 0x000076322e2d7816 */ /* 0x000fe2000000002d */
[----:B------:R-:W0:Y:S01]  /*1100*/  @P2 LDC R84, c[0x0][0x40c] ;  /* 0x00010300ff542b82 */ /* 0x000e220000000800 */
[----:B------:R-:W-:-:S03]  /*1110*/  @P2 SHF.L.U32 R76, R76, 0x10, RZ ;  /* 0x000000104c4c2819 */ /* 0x000fc600000006ff */
[----:B------:R-:W-:Y:S01]  /*1120*/  IMAD.U32 R67, R45, 0x10000, RZ ;  /* 0x000100002d437824 */ /* 0x000fe200078e00ff */
[----:B------:R-:W-:-:S03]  /*1130*/  @P2 SHF.L.U32 R45, R18, 0x10, RZ ;  /* 0x00000010122d2819 */ /* 0x000fc600000006ff */
[----:B------:R-:W1:Y:S01]  /*1140*/  @P2 LDC R46, c[0x0][0x40c] ;  /* 0x00010300ff2e2b82 */ /* 0x000e620000000800 */
[----:B----4-:R-:W-:Y:S01]  /*1150*/  @P2 FFMA.FTZ R67, R76, R75, R67 ;  /* 0x0000004b4c432223 */ /* 0x010fe20000010043 */
[----:B------:R-:W-:Y:S01]  /*1160*/  @P2 FFMA.FTZ R66, R45, R68, R66 ;  /* 0x000000442d422223 */ /* 0x000fe20000010042 */
[----:B------:R-:W-:Y:S01]  /*1170*/  SHF.L.U32 R68, R47, 0x10, RZ ;  /* 0x000000102f447819 */ /* 0x000fe200000006ff */
[----:B------:R-:W-:Y:S01]  /*1180*/  @P2 IMAD.U32 R45, R19, 0x10000, RZ ;  /* 0x00010000132d2824 */ /* 0x000fe200078e00ff */
[----:B------:R-:W-:Y:S02]  /*1190*/  PRMT R47, R47, 0x7632, R47 ;  /* 0x000076322f2f7816 */ /* 0x000fe4000000002f */
[----:B------:R-:W-:Y:S02]  /*11a0*/  SHF.L.U32 R75, R44, 0x10, RZ ;  /* 0x000000102c4b7819 */ /* 0x000fe400000006ff */
[----:B------:R-:W-:Y:S02]  /*11b0*/  SHF.L.U32 R76, R47, 0x10, RZ ;  /* 0x000000102f4c7819 */ /* 0x000fe400000006ff */
[----:B------:R-:W-:-:S02]  /*11c0*/  @P2 SHF.L.U32 R44, R16, 0x10, RZ ;  /* 0x00000010102c2819 */ /* 0x000fc400000006ff */
[----:B------:R-:W-:Y:S01]  /*11d0*/  F2FP.BF16.F32.PACK_AB R86, RZ, R67 ;  /* 0x00000043ff56723e */ /* 0x000fe200000010ff */
[----:B0-----:R-:W-:Y:S01]  /*11e0*/  @P2 FFMA.FTZ R68, R45, R84, R68 ;  /* 0x000000542d442223 */ /* 0x001fe20000010044 */
[----:B------:R-:W-:Y:S02]  /*11f0*/  @P2 PRMT R45, R19, 0x7632, R45 ;  /* 0x00007632132d2816 */ /* 0x000fe4000000002d */
[----:B------:R-:W-:Y:S02]  /*1200*/  F2FP.BF16.F32.PACK_AB R84, RZ, R0 ;  /* 0x00000000ff54723e */ /* 0x000fe400000010ff */
[----:B------:R-:W-:Y:S01]  /*1210*/  F2FP.BF16.F32.PACK_AB R87, RZ, R68 ;  /* 0x00000044ff57723e */ /* 0x000fe200000010ff */
[----:B------:R-:W-:Y:S02]  /*1220*/  @P2 IMAD.U32 R45, R45, 0x10000, RZ ;  /* 0x000100002d2d2824 */ /* 0x000fe400078e00ff */
[----:B-1----:R-:W-:Y:S01]  /*1230*/  @P2 FFMA.FTZ R75, R44, R46, R75 ;  /* 0x0000002e2c4b2223 */ /* 0x002fe2000001004b */
[----:B------:R-:W-:Y:S01]  /*1240*/  F2FP.BF16.F32.PACK_AB R46, RZ, R60 ;  /* 0x0000003cff2e723e */ /* 0x000fe200000010ff */
[----:B------:R-:W-:Y:S01]  /*1250*/  @P2 FFMA.FTZ R76, R45, R85, R76 ;  /* 0x000000552d4c2223 */ /* 0x000fe2000001004c */
        /* <DEDUP_REMOVED lines=9> */
.L_x_76:
[----:B0-----:R-:W0:Y:S01]  /*12f0*/  @P3 LDC R45, c[0x0][0x40c] ;  /* 0x00010300ff2d3b82 */ /* 0x001e220000000800 */
[----:B-----5:R-:W-:Y:S01]  /*1300*/  @P3 PRMT R44, R16, 0x7632, R44 ;  /* 0x00007632102c3816 */ /* 0x020fe2000000002c */
[----:B------:R-:W-:Y:S01]  /*1310*/  HFMA2 R60, -RZ, RZ, 0, 0 ;  /* 0x00000000ff3c7431 */ /* 0x000fe200000001ff */
[----:B------:R-:W-:Y:S01]  /*1320*/  MOV R0, RZ ;  /* 0x000000ff00007202 */ /* 0x000fe20000000f00 */
[----:B------:R-:W-:Y:S01]  /*1330*/  IMAD.MOV.U32 R67, RZ, RZ, RZ ;  /* 0x000000ffff437224 */ /* 0x000fe200078e00ff */
[----:B------:R-:W-:Y:S01]  /*1340*/  @P3 SHF.L.U32 R44, R44, 0x10, RZ ;  /* 0x000000102c2c3819 */ /* 0x000fe200000006ff */
[----:B------:R-:W-:Y:S01]  /*1350*/  IMAD.MOV.U32 R75, RZ, RZ, RZ ;  /* 0x000000ffff4b7224 */ /* 0x000fe200078e00ff */
[----:B------:R-:W-:Y:S01]  /*1360*/  @P3 PRMT R46, R18, 0x7632, R46 ;  /* 0x00007632122e3816 */ /* 0x000fe2000000002e */
[----:B------:R-:W1:Y:S01]  /*1370*/  @P3 LDC R68, c[0x0][0x40c] ;  /* 0x00010300ff443b82 */ /* 0x000e620000000800 */
[----:B------:R-:W-:Y:S02]  /*1380*/  @P3 IMAD.U32 R85, R19, 0x10000, RZ ;  /* 0x0001000013553824 */ /* 0x000fe400078e00ff */
[----:B------:R-:W-:-:S05]  /*1390*/  @P3 SHF.L.U32 R59, R46, 0x10, RZ ;  /* 0x000000102e3b3819 */ /* 0x000fca00000006ff */
[----:B------:R-:W2:Y:S01]  /*13a0*/  @P3 LDC R76, c[0x0][0x40c] ;  /* 0x00010300ff4c3b82 */ /* 0x000ea20000000800 */
[----:B0-----:R-:W-:-:S07]  /*13b0*/  @P3 FMUL.FTZ R0, R44, R45 ;  /* 0x0000002d2c003220 */ /* 0x001fce0000410000 */
[----:B------:R-:W0:Y:S01]  /*13c0*/  @P3 LDC R84, c[0x0][0x40c] ;  /* 0x00010300ff543b82 */ /* 0x000e220000000800 */
[----:B------:R-:W-:-:S04]  /*13d0*/  @P3 PRMT R45, R17, 0x7632, R45 ;  /* 0x00007632112d3816 */ /* 0x000fc8000000002d */
[----:B------:R-:W-:-:S03]  /*13e0*/  @P3 SHF.L.U32 R47, R45, 0x10, RZ ;  /* 0x000000102d2f3819 */ /* 0x000fc600000006ff */
[----:B------:R-:W3:Y:S02]  /*13f0*/  @P3 LDC R66, c[0x0][0x40c] ;  /* 0x00010300ff423b82 */ /* 0x000ee40000000800 */
[----:B-1----:R-:W-:Y:S01]  /*1400*/  @P3 FMUL.FTZ R60, R47, R68 ;  /* 0x000000442f3c3220 */ /* 0x002fe20000410000 */
[----:B------:R-:W-:Y:S01]  /*1410*/  @P3 PRMT R47, R19, 0x7632, R47 ;  /* 0x00007632132f3816 */ /* 0x000fe2000000002f */
[----:B------:R-:W-:-:S03]  /*1420*/  HFMA2 R68, -RZ, RZ, 0, 0 ;  /* 0x00000000ff447431 */ /* 0x000fc600000001ff */
[----:B------:R-:W-:Y:S01]  /*1430*/  @P3 SHF.L.U32 R47, R47, 0x10, RZ ;  /* 0x000000102f2f3819 */ /* 0x000fe200000006ff */
[----:B------:R-:W1:Y:S01]  /*1440*/  @P3 LDC R44, c[0x0][0x40c] ;  /* 0x00010300ff2c3b82 */ /* 0x000e620000000800 */
[----:B--2---:R-:W-:Y:S01]  /*1450*/  @P3 FMUL.FTZ R67, R59, R76 ;  /* 0x0000004c3b433220 */ /* 0x004fe20000410000 */
[----:B------:R-:W-:Y:S02]  /*1460*/  @P3 SHF.L.U32 R59, R16, 0x10, RZ ;  /* 0x00000010103b3819 */ /* 0x000fe400000006ff */
[----:B------:R-:W-:-:S04]  /*1470*/  MOV R76, RZ ;  /* 0x000000ff004c7202 */ /* 0x000fc80000000f00 */
[----:B------:R-:W2:Y:S01]  /*1480*/  @P3 LDC R45, c[0x0][0x40c] ;  /* 0x00010300ff2d3b82 */ /* 0x000ea20000000800 */
[----:B0-----:R-:W-:Y:S01]  /*1490*/  @P3 FMUL.FTZ R76, R47, R84 ;  /* 0x000000542f4c3220 */ /* 0x001fe20000410000 */
[----:B------:R-:W-:Y:S01]  /*14a0*/  @P3 IMAD.U32 R47, R17, 0x10000, RZ ;  /* 0x00010000112f3824 */ /* 0x000fe200078e00ff */
[----:B------:R-:W-:-:S03]  /*14b0*/  @P3 SHF.L.U32 R84, R18, 0x10, RZ ;  /* 0x0000001012543819 */ /* 0x000fc600000006ff */
[----:B------:R-:W-:Y:S02]  /*14c0*/  F2FP.BF16.F32.PACK_AB R87, RZ, R76 ;  /* 0x0000004cff57723e */ /* 0x000fe400000010ff */
[----:B------:R-:W0:Y:S01]  /*14d0*/  @P3 LDC R46, c[0x0][0x40c] ;  /* 0x00010300ff2e3b82 */ /* 0x000e220000000800 */
[----:B---3--:R-:W-:Y:S01]  /*14e0*/  @P3 FMUL.FTZ R75, R59, R66 ;  /* 0x000000423b4b3220 */ /* 0x008fe20000410000 */
        /* <DEDUP_REMOVED lines=9> */
[----:B0-----:R-:W-:Y:S01]  /*1580*/  @P3 FMUL.FTZ R68, R85, R46 ;  /* 0x0000002e55443220 */ /* 0x001fe20000410000 */
[----:B------:R-:W-:Y:S02]  /*1590*/  F2FP.BF16.F32.PACK_AB R46, RZ, R59 ;  /* 0x0000003bff2e723e */ /* 0x000fe400000010ff */
[----:B------:R-:W-:Y:S02]  /*15a0*/  F2FP.BF16.F32.PACK_AB R85, RZ, R67 ;  /* 0x00000043ff55723e */ /* 0x000fe400000010ff */
[----:B------:R-:W-:Y:S02]  /*15b0*/  F2FP.BF16.F32.PACK_AB R86, RZ, R68 ;  /* 0x00000044ff56723e */ /* 0x000fe400000010ff */
[----:B------:R-:W-:-:S02]  /*15c0*/  PRMT R45, R46, 0x5410, R47 ;  /* 0x000054102e2d7816 */ /* 0x000fc4000000002f */
[----:B------:R-:W-:Y:S02]  /*15d0*/  PRMT R46, R84, 0x5410, R85 ;  /* 0x00005410542e7816 */ /* 0x000fe40000000055 */
[----:B------:R-:W-:-:S07]  /*15e0*/  PRMT R47, R86, 0x5410, R87 ;  /* 0x00005410562f7816 */ /* 0x000fce0000000057 */
.L_x_77:
[----:B------:R-:W0:Y:S01]  /*15f0*/  LDC.64 R84, c[0x0][0x3a8] ;  /* 0x0000ea00ff547b82 */ /* 0x000e220000000a00 */
[----:B------:R-:W-:Y:S01]  /*1600*/  IADD3 R83, PT, PT, R83, 0x20, RZ ;  /* 0x0000002053537810 */ /* 0x000fe20007ffe0ff */
[C---:B0-----:R-:W-:Y:S01]  /*1610*/  IMAD.WIDE.U32 R84, R81.reuse, 0x10, R84 ;  /* 0x0000001051547825 */ /* 0x041fe200078e0054 */
[----:B------:R-:W-:-:S04]  /*1620*/  IADD3 R81, PT, PT, R81, 0x20, RZ ;  /* 0x0000002051517810 */ /* 0x000fc80007ffe0ff */
[----:B------:R1:W-:Y:S03]  /*1630*/  STG.E.128 desc[UR6][R84.64], R44 ;  /* 0x0000002c54007986 */ /* 0x0003e6000c101d06 */
.L_x_73:
[----:B------:R-:W-:Y:S05]  /*1640*/  BSYNC.RECONVERGENT B0 ;  /* 0x0000000000007941 */ /* 0x000fea0003800200 */
.L_x_72:
[----:B------:R-:W-:Y:S01]  /*1650*/  ISETP.GE.U32.AND P2, PT, R56, 0x60, PT ;  /* 0x000000603800780c */ /* 0x000fe20003f46070 */
[----:B------:R-:W-:-:S12]  /*1660*/  BSSY.RECONVERGENT B0, `(.L_x_78) ;  /* 0x0000077000007945 */ /* 0x000fd80003800200 */
[----:B------:R-:W-:Y:S05]  /*1670*/  @!P2 BRA `(.L_x_79) ;  /* 0x0000000400d4a947 */ /* 0x000fea0003800000 */
[----:B------:R-:W-:Y:S04]  /*1680*/  BSSY.RECONVERGENT B1, `(.L_x_80) ;  /* 0x0000005000017945 */ /* 0x000fe80003800200 */
[----:B------:R-:W-:Y:S05]  /*1690*/  @!P3 BRA `(.L_x_81) ;  /* 0x00000000000cb947 */ /* 0x000fea0003800000 */
[----:B------:R-:W2:Y:S02]  /*16a0*/  LDC.64 R16, c[0x0][0x390] ;  /* 0x0000e400ff107b82 */ /* 0x000ea40000000a00 */
[----:B--2---:R-:W-:-:S06]  /*16b0*/  IMAD.WIDE.U32 R16, R83, 0x10, R16 ;  /* 0x0000001053107825 */ /* 0x004fcc00078e0010 */
[----:B------:R-:W5:Y:S02]  /*16c0*/  LDG.E.128 R16, desc[UR6][R16.64] ;  /* 0x0000000610107981 */ /* 0x000f64000c1e1d00 */
.L_x_81:
[----:B------:R-:W-:Y:S05]  /*16d0*/  BSYNC.RECONVERGENT B1 ;  /* 0x0000000000017941 */ /* 0x000fea0003800200 */
.L_x_80:
[----:B------:R-:W-:-:S04]  /*16e0*/  UISETP.NE.U32.AND UP0, UPT, UR4, URZ, UPT ;  /* 0x000000ff0400728c */ /* 0x000fc8000bf05070 */
[----:B------:R-:W-:-:S09]  /*16f0*/  UISETP.NE.AND.EX UP0, UPT, UR5, URZ, UPT, UP0 ;  /* 0x000000ff0500728c */ /* 0x000fd2000bf05300 */
[----:B------:R-:W-:Y:S05]  /*1700*/  BRA.U !UP0, `(.L_x_82) ;  /* 0x0000000108e47547 */ /* 0x000fea000b800000 */
[----:B01----:R-:W0:Y:S02]  /*1710*/  LDC.64 R44, c[0x0][0x3a0] ;  /* 0x0000e800ff2c7b82 */ /* 0x003e240000000a00 */
[----:B0-----:R-:W-:-:S06]  /*1720*/  IMAD.WIDE.U32 R44, R81, 0x10, R44 ;  /* 0x00000010512c7825 */ /* 0x001fcc00078e002c */
[----:B------:R-:W2:Y:S01]  /*1730*/  LDG.E.128 R44, desc[UR6][R44.64] ;  /* 0x000000062c2c7981 */ /* 0x000ea2000c1e1d00 */
[----:B------:R-:W-:-:S13]  /*1740*/  ISETP.GT.AND P3, PT, R82, RZ, PT ;  /* 0x000000ff5200720c */ /* 0x000fda0003f64270 */
[----:B------:R-:W0:Y:S01]  /*1750*/  @P3 LDC R77, c[0x0][0x40c] ;  /* 0x00010300ff4d3b82 */ /* 0x000e220000000800 */
[C---:B-----5:R-:W-:Y:S02]  /*1760*/  @P3 PRMT R70, R17.reuse, 0x7632, R70 ;  /* 0x0000763211463816 */ /* 0x060fe40000000046 */
[----:B------:R-:W-:Y:S02]  /*1770*/  @P3 SHF.L.U32 R78, R17, 0x10, RZ ;  /* 0x00000010114e3819 */ /* 0x000fe400000006ff */
[----:B------:R-:W-:Y:S02]  /*1780*/  @P3 SHF.L.U32 R83, R18, 0x10, RZ ;  /* 0x0000001012533819 */ /* 0x000fe400000006ff */
[----:B------:R-:W-:Y:S01]  /*1790*/  @P3 SHF.L.U32 R84, R16, 0x10, RZ ;  /* 0x0000001010543819 */ /* 0x000fe200000006ff */
[----:B------:R-:W1:Y:S08]  /*17a0*/  @P3 LDC R71, c[0x0][0x40c] ;  /* 0x00010300ff473b82 */ /* 0x000e700000000800 */
[----:B------:R-:W3:Y:S08]  /*17b0*/  @P3 LDC R69, c[0x0][0x40c] ;  /* 0x00010300ff453b82 */ /* 0x000ef00000000800 */
[----:B------:R-:W4:Y:S08]  /*17c0*/  @P3 LDC R72, c[0x0][0x40c] ;  /* 0x00010300ff483b82 */ /* 0x000f300000000800 */
[----:B------:R-:W4:Y:S01]  /*17d0*/  @P3 LDC R82, c[0x0][0x40c] ;  /* 0x00010300ff523b82 */ /* 0x000f220000000800 */
[----:B--2---:R-:W-:-:S02]  /*17e0*/  PRMT R62, R45, 0x7632, R62 ;  /* 0x000076322d3e7816 */ /* 0x004fc4000000003e */
[----:B------:R-:W-:Y:S02]  /*17f0*/  SHF.L.U32 R61, R45, 0x10, RZ ;  /* 0x000000102d3d7819 */ /* 0x000fe400000006ff */
[----:B------:R-:W-:Y:S01]  /*1800*/  @P3 SHF.L.U32 R45, R70, 0x10, RZ ;  /* 0x00000010462d3819 */ /* 0x000fe200000006ff */
[----:B------:R-:W-:Y:S02]  /*1810*/  IMAD.U32 R62, R62, 0x10000, RZ ;  /* 0x000100003e3e7824 */ /* 0x000fe400078e00ff */
[----:B-1----:R-:W-:Y:S01]  /*1820*/  @P3 FFMA.FTZ R61, R78, R71, R61 ;  /* 0x000000474e3d3223 */ /* 0x002fe2000001003d */
[----:B------:R-:W-:Y:S01]  /*1830*/  @P3 PRMT R78, R18, 0x7632, R78 ;  /* 0x00007632124e3816 */ /* 0x000fe2000000004e */
[----:B0-----:R-:W-:Y:S01]  /*1840*/  @P3 FFMA.FTZ R62, R45, R77, R62 ;  /* 0x0000004d2d3e3223 */ /* 0x001fe2000001003e */
[C---:B------:R-:W-:Y:S01]  /*1850*/  PRMT R45, R46.reuse, 0x7632, R45 ;  /* 0x000076322e2d7816 */ /* 0x040fe2000000002d */
[----:B------:R-:W0:Y:S01]  /*1860*/  @P3 LDC R77, c[0x0][0x40c] ;  /* 0x00010300ff4d3b82 */ /* 0x000e220000000800 */
[----:B------:R-:W-:Y:S01]  /*1870*/  IMAD.U32 R70, R46, 0x10000, RZ ;  /* 0x000100002e467824 */ /* 0x000fe200078e00ff */
[----:B------:R-:W-:-:S02]  /*1880*/  @P3 SHF.L.U32 R78, R78, 0x10, RZ ;  /* 0x000000104e4e3819 */ /* 0x000fc400000006ff */
[----:B------:R-:W-:Y:S01]  /*1890*/  SHF.L.U32 R71, R45, 0x10, RZ ;  /* 0x000000102d477819 */ /* 0x000fe200000006ff */
[----:B---3--:R-:W-:Y:S01]  /*18a0*/  @P3 FFMA.FTZ R70, R83, R69, R70 ;  /* 0x0000004553463223 */ /* 0x008fe20000010046 */
[----:B------:R-:W-:Y:S02]  /*18b0*/  @P3 SHF.L.U32 R83, R19, 0x10, RZ ;  /* 0x0000001013533819 */ /* 0x000fe400000006ff */
[----:B------:R-:W1:Y:S01]  /*18c0*/  @P3 LDC R45, c[0x0][0x40c] ;  /* 0x00010300ff2d3b82 */ /* 0x000e620000000800 */
[----:B----4-:R-:W-:Y:S01]  /*18d0*/  @P3 FFMA.FTZ R71, R78, R72, R71 ;  /* 0x000000484e473223 */ /* 0x010fe20000010047 */
[----:B------:R-:W-:Y:S01]  /*18e0*/  IMAD.U32 R72, R47, 0x10000, RZ ;  /* 0x000100002f487824 */ /* 0x000fe200078e00ff */
[----:B------:R-:W-:Y:S02]  /*18f0*/  PRMT R47, R44, 0x7632, R47 ;  /* 0x000076322c2f7816 */ /* 0x000fe4000000002f */
[----:B------:R-:W-:Y:S02]  /*1900*/  @P3 PRMT R78, R16, 0x7632, R78 ;  /* 0x00007632104e3816 */ /* 0x000fe4000000004e */
[----:B------:R-:W-:Y:S01]  /*1910*/  SHF.L.U32 R69, R47, 0x10, RZ ;  /* 0x000000102f457819 */ /* 0x000fe200000006ff */
[----:B------:R-:W2:Y:S01]  /*1920*/  @P3 LDC R46, c[0x0][0x40c] ;  /* 0x00010300ff2e3b82 */ /* 0x000ea20000000800 */
[----:B------:R-:W-:-:S02]  /*1930*/  @P3 SHF.L.U32 R78, R78, 0x10, RZ ;  /* 0x000000104e4e3819 */ /* 0x000fc400000006ff */
[----:B------:R-:W-:Y:S01]  /*1940*/  PRMT R47, R47, 0x7632, R47 ;  /* 0x000076322f2f7816 */ /* 0x000fe2000000002f */
[----:B0-----:R-:W-:Y:S01]  /*1950*/  @P3 FFMA.FTZ R72, R83, R77, R72 ;  /* 0x0000004d53483223 */ /* 0x001fe20000010048 */
[----:B------:R-:W-:Y:S02]  /*1960*/  SHF.L.U32 R77, R44, 0x10, RZ ;  /* 0x000000102c4d7819 */ /* 0x000fe400000006ff */
[----:B------:R-:W-:Y:S02]  /*1970*/  @P3 PRMT R44, R19, 0x7632, R44 ;  /* 0x00007632132c3816 */ /* 0x000fe4000000002c */
[----:B------:R-:W-:Y:S02]  /*1980*/  F2FP.BF16.F32.PACK_AB R83, RZ, R70 ;  /* 0x00000046ff53723e */ /* 0x000fe400000010ff */
[----:B------:R-:W-:Y:S01]  /*1990*/  F2FP.BF16.F32.PACK_AB R85, RZ, R72 ;  /* 0x00000048ff55723e */ /* 0x000fe200000010ff */
[----:B-1----:R-:W-:Y:S01]  /*19a0*/  @P3 FFMA.FTZ R69, R78, R45, R69 ;  /* 0x0000002d4e453223 */ /* 0x002fe20000010045 */
[----:B------:R-:W-:Y:S01]  /*19b0*/  @P3 SHF.L.U32 R45, R44, 0x10, RZ ;  /* 0x000000102c2d3819 */ /* 0x000fe200000006ff */
[----:B------:R-:W-:-:S04]  /*19c0*/  IMAD.U32 R78, R47, 0x10000, RZ ;  /* 0x000100002f4e7824 */ /* 0x000fc800078e00ff */
[----:B------:R-:W-:Y:S01]  /*19d0*/  @P3 FFMA.FTZ R78, R45, R82, R78 ;  /* 0x000000522d4e3223 */ /* 0x000fe2000001004e */
[----:B------:R-:W-:Y:S01]  /*19e0*/  F2FP.BF16.F32.PACK_AB R45, RZ, R61 ;  /* 0x0000003dff2d723e */ /* 0x000fe200000010ff */
[----:B--2---:R-:W-:Y:S01]  /*19f0*/  @P3 FFMA.FTZ R77, R84, R46, R77 ;  /* 0x0000002e544d3223 */ /* 0x004fe2000001004d */
[----:B------:R-:W-:Y:S02]  /*1a00*/  F2FP.BF16.F32.PACK_AB R46, RZ, R62 ;  /* 0x0000003eff2e723e */ /* 0x000fe400000010ff */
[----:B------:R-:W-:Y:S02]  /*1a10*/  F2FP.BF16.F32.PACK_AB R84, RZ, R71 ;  /* 0x00000047ff54723e */ /* 0x000fe400000010ff */
[----:B------:R-:W-:Y:S02]  /*1a20*/  F2FP.BF16.F32.PACK_AB R82, RZ, R69 ;  /* 0x00000045ff52723e */ /* 0x000fe400000010ff */
[----:B------:R-:W-:Y:S02]  /*1a30*/  F2FP.BF16.F32.PACK_AB R44, RZ, R77 ;  /* 0x0000004dff2c723e */ /* 0x000fe400000010ff */
[----:B------:R-:W-:-:S02]  /*1a40*/  F2FP.BF16.F32.PACK_AB R47, RZ, R78 ;  /* 0x0000004eff2f723e */ /* 0x000fc400000010ff */
[----:B------:R-:W-:Y:S02]  /*1a50*/  PRMT R45, R45, 0x5410, R46 ;  /* 0x000054102d2d7816 */ /* 0x000fe4000000002e */
[----:B------:R-:W-:Y:S02]  /*1a60*/  PRMT R46, R83, 0x5410, R84 ;  /* 0x00005410532e7816 */ /* 0x000fe40000000054 */
[----:B------:R-:W-:Y:S02]  /*1a70*/  PRMT R44, R44, 0x5410, R82 ;  /* 0x000054102c2c7816 */ /* 0x000fe40000000052 */
[----:B------:R-:W-:Y:S01]  /*1a80*/  PRMT R47, R85, 0x5410, R47 ;  /* 0x00005410552f7816 */ /* 0x000fe2000000002f */
[----:B------:R-:W-:Y:S06]  /*1a90*/  BRA `(.L_x_83) ;  /* 0x0000000000c07947 */ /* 0x000fec0003800000 */
.L_x_82:
[----:B------:R-:W2:Y:S01]  /*1aa0*/  @P3 LDC R61, c[0x0][0x40c] ;  /* 0x00010300ff3d3b82 */ /* 0x000ea20000000800 */
[----:B01---5:R-:W-:Y:S01]  /*1ab0*/  @P3 PRMT R44, R16, 0x7632, R44 ;  /* 0x00007632102c3816 */ /* 0x023fe2000000002c */
[----:B------:R-:W-:Y:S01]  /*1ac0*/  IMAD.MOV.U32 R62, RZ, RZ, RZ ;  /* 0x000000ffff3e7224 */ /* 0x000fe200078e00ff */
[----:B------:R-:W-:Y:S01]  /*1ad0*/  @P3 PRMT R45, R17, 0x7632, R45 ;  /* 0x00007632112d3816 */ /* 0x000fe2000000002d */
[----:B------:R-:W-:Y:S01]  /*1ae0*/  HFMA2 R71, -RZ, RZ, 0, 0 ;  /* 0x00000000ff477431 */ /* 0x000fe200000001ff */
[----:B------:R-:W-:Y:S01]  /*1af0*/  @P3 SHF.L.U32 R44, R44, 0x10, RZ ;  /* 0x000000102c2c3819 */ /* 0x000fe200000006ff */
[----:B------:R-:W-:Y:S01]  /*1b00*/  IMAD.MOV.U32 R78, RZ, RZ, RZ ;  /* 0x000000ffff4e7224 */ /* 0x000fe200078e00ff */
[----:B------:R-:W-:Y:S01]  /*1b10*/  @P3 SHF.L.U32 R45, R45, 0x10, RZ ;  /* 0x000000102d2d3819 */ /* 0x000fe200000006ff */
[----:B------:R-:W0:Y:S01]  /*1b20*/  @P3 LDC R46, c[0x0][0x40c] ;  /* 0x00010300ff2e3b82 */ /* 0x000e220000000800 */
[----:B------:R-:W-:Y:S01]  /*1b30*/  MOV R69, RZ ;  /* 0x000000ff00457202 */ /* 0x000fe20000000f00 */
[----:B------:R-:W-:Y:S01]  /*1b40*/  HFMA2 R72, -RZ, RZ, 0, 0 ;  /* 0x00000000ff487431 */ /* 0x000fe200000001ff */
[----:B------:R-:W-:-:S05]  /*1b50*/  MOV R77, RZ ;  /* 0x000000ff004d7202 */ /* 0x000fca0000000f00 */
[----:B------:R-:W1:Y:S08]  /*1b60*/  @P3 LDC R85, c[0x0][0x40c] ;  /* 0x00010300ff553b82 */ /* 0x000e700000000800 */
[----:B------:R-:W3:Y:S01]  /*1b70*/  @P3 LDC R47, c[0x0][0x40c] ;  /* 0x00010300ff2f3b82 */ /* 0x000ee20000000800 */
[----:B--2---:R-:W-:Y:S01]  /*1b80*/  @P3 FMUL.FTZ R69, R44, R61 ;  /* 0x0000003d2c453220 */ /* 0x004fe20000410000 */
[----:B------:R-:W-:Y:S01]  /*1b90*/  @P3 PRMT R44, R18, 0x7632, R44 ;  /* 0x00007632122c3816 */ /* 0x000fe2000000002c */
[----:B------:R-:W-:-:S03]  /*1ba0*/  HFMA2 R61, -RZ, RZ, 0, 0 ;  /* 0x00000000ff3d7431 */ /* 0x000fc600000001ff */
[----:B------:R-:W-:Y:S02]  /*1bb0*/  @P3 SHF.L.U32 R44, R44, 0x10, RZ ;  /* 0x000000102c2c3819 */ /* 0x000fe400000006ff */
[----:B------:R-:W2:Y:S01]  /*1bc0*/  @P3 LDC R70, c[0x0][0x40c] ;  /* 0x00010300ff463b82 */ /* 0x000ea20000000800 */
[----:B0-----:R-:W-:Y:S01]  /*1bd0*/  @P3 FMUL.FTZ R62, R45, R46 ;  /* 0x0000002e2d3e3220 */ /* 0x001fe20000410000 */
[----:B------:R-:W-:Y:S01]  /*1be0*/  @P3 PRMT R45, R19, 0x7632, R45 ;  /* 0x00007632132d3816 */ /* 0x000fe2000000002d */
[----:B------:R-:W-:-:S03]  /*1bf0*/  @P3 IMAD.U32 R46, R16, 0x10000, RZ ;  /* 0x00010000102e3824 */ /* 0x000fc600078e00ff */
[----:B------:R-:W-:Y:S02]  /*1c00*/  @P3 SHF.L.U32 R45, R45, 0x10, RZ ;  /* 0x000000102d2d3819 */ /* 0x000fe400000006ff */
[----:B------:R-:W0:Y:S01]  /*1c10*/  @P3 LDC R83, c[0x0][0x40c] ;  /* 0x00010300ff533b82 */ /* 0x000e220000000800 */
[----:B-1----:R-:W-:Y:S01]  /*1c20*/  @P3 FMUL.FTZ R71, R44, R85 ;  /* 0x000000552c473220 */ /* 0x002fe20000410000 */
[----:B------:R-:W-:-:S06]  /*1c30*/  @P3 SHF.L.U32 R44, R17, 0x10, RZ ;  /* 0x00000010112c3819 */ /* 0x000fcc00000006ff */
[----:B------:R-:W1:Y:S01]  /*1c40*/  @P3 LDC R82, c[0x0][0x40c] ;  /* 0x00010300ff523b82 */ /* 0x000e620000000800 */
[----:B---3--:R-:W-:Y:S01]  /*1c50*/  @P3 FMUL.FTZ R77, R46, R47 ;  /* 0x0000002f2e4d3220 */ /* 0x008fe20000410000 */
[----:B------:R-:W-:Y:S02]  /*1c60*/  @P3 SHF.L.U32 R46, R19, 0x10, RZ ;  /* 0x00000010132e3819 */ /* 0x000fe400000006ff */
[----:B------:R-:W-:-:S04]  /*1c70*/  F2FP.BF16.F32.PACK_AB R47, RZ, R62 ;  /* 0x0000003eff2f723e */ /* 0x000fc800000010ff */
[----:B------:R-:W3:Y:S01]  /*1c80*/  @P3 LDC R87, c[0x0][0x40c] ;  /* 0x00010300ff573b82 */ /* 0x000ee20000000800 */
[----:B--2---:R-:W-:Y:S01]  /*1c90*/  @P3 FMUL.FTZ R78, R45, R70 ;  /* 0x000000462d4e3220 */ /* 0x004fe20000410000 */
[----:B------:R-:W-:Y:S01]  /*1ca0*/  @P3 IMAD.U32 R45, R18, 0x10000, RZ ;  /* 0x00010000122d3824 */ /* 0x000fe200078e00ff */
[----:B------:R-:W-:-:S03]  /*1cb0*/  MOV R70, RZ ;  /* 0x000000ff00467202 */ /* 0x000fc60000000f00 */
[----:B------:R-:W-:Y:S01]  /*1cc0*/  F2FP.BF16.F32.PACK_AB R85, RZ, R78 ;  /* 0x0000004eff55723e */ /* 0x000fe200000010ff */
[----:B0-----:R-:W-:Y:S01]  /*1cd0*/  @P3 FMUL.FTZ R61, R44, R83 ;  /* 0x000000532c3d3220 */ /* 0x001fe20000410000 */
[----:B------:R-:W-:Y:S02]  /*1ce0*/  F2FP.BF16.F32.PACK_AB R44, RZ, R77 ;  /* 0x0000004dff2c723e */ /* 0x000fe400000010ff */
[----:B------:R-:W-:Y:S01]  /*1cf0*/  F2FP.BF16.F32.PACK_AB R83, RZ, R71 ;  /* 0x00000047ff53723e */ /* 0x000fe200000010ff */
[----:B-1----:R-:W-:Y:S01]  /*1d00*/  @P3 FMUL.FTZ R70, R45, R82 ;  /* 0x000000522d463220 */ /* 0x002fe20000410000 */
[----:B------:R-:W-:-:S04]  /*1d10*/  F2FP.BF16.F32.PACK_AB R45, RZ, R69 ;  /* 0x00000045ff2d723e */ /* 0x000fc800000010ff */
[----:B------:R-:W-:Y:S02]  /*1d20*/  F2FP.BF16.F32.PACK_AB R82, RZ, R70 ;  /* 0x00000046ff52723e */ /* 0x000fe400000010ff */
[----:B------:R-:W-:Y:S01]  /*1d30*/  PRMT R44, R44, 0x5410, R45 ;  /* 0x000054102c2c7816 */ /* 0x000fe2000000002d */
[----:B---3--:R-:W-:Y:S01]  /*1d40*/  @P3 FMUL.FTZ R72, R46, R87 ;  /* 0x000000572e483220 */ /* 0x008fe20000410000 */
[----:B------:R-:W-:-:S04]  /*1d50*/  F2FP.BF16.F32.PACK_AB R46, RZ, R61 ;  /* 0x0000003dff2e723e */ /* 0x000fc800000010ff */
[----:B------:R-:W-:Y:S02]  /*1d60*/  F2FP.BF16.F32.PACK_AB R84, RZ, R72 ;  /* 0x00000048ff54723e */ /* 0x000fe400000010ff */
[----:B------:R-:W-:Y:S02]  /*1d70*/  PRMT R45, R46, 0x5410, R47 ;  /* 0x000054102e2d7816 */ /* 0x000fe4000000002f */
[----:B------:R-:W-:Y:S02]  /*1d80*/  PRMT R46, R82, 0x5410, R83 ;  /* 0x00005410522e7816 */ /* 0x000fe40000000053 */
[----:B------:R-:W-:-:S07]  /*1d90*/  PRMT R47, R84, 0x5410, R85 ;  /* 0x00005410542f7816 */ /* 0x000fce0000000055 */
.L_x_83:
[----:B------:R-:W0:Y:S02]  /*1da0*/  LDC.64 R82, c[0x0][0x3a8] ;  /* 0x0000ea00ff527b82 */ /* 0x000e240000000a00 */
[----:B0-----:R-:W-:-:S05]  /*1db0*/  IMAD.WIDE.U32 R82, R81, 0x10, R82 ;  /* 0x0000001051527825 */ /* 0x001fca00078e0052 */
[----:B------:R2:W-:Y:S02]  /*1dc0*/  STG.E.128 desc[UR6][R82.64], R44 ;  /* 0x0000002c52007986 */ /* 0x0005e4000c101d06 */
.L_x_79:
[----:B------:R-:W-:Y:S05]  /*1dd0*/  BSYNC.RECONVERGENT B0 ;  /* 0x0000000000007941 */ /* 0x000fea0003800200 */
.L_x_78:
[----:B012---:R-:W-:Y:S01]  /*1de0*/  FADD.FTZ R45, RZ, R73 ;  /* 0x00000049ff2d7221 */ /* 0x007fe20000010000 */
        /* <DEDUP_REMOVED lines=99> */
.L_x_103:
[----:B-1----:R-:W-:Y:S01]  /*2420*/  FADD.FTZ R44, R82, R85 ;  /* 0x00000055522c7221 */ /* 0x002fe20000010000 */
[----:B0-----:R-:W-:Y:S01]  /*2430*/  FMUL.FTZ R82, R83, R83 ;  /* 0x0000005353527220 */ /* 0x001fe20000410000 */
[----:B------:R-:W-:Y:S01]  /*2440*/  ISETP.NE.AND P4, PT, RZ, UR8, PT ;  /* 0x00000008ff007c0c */ /* 0x000fe2000bf85270 */
[----:B------:R-:W0:Y:S01]  /*2450*/  @!P3 LDC.64 R46, c[0x0][0x3c0] ;  /* 0x0000f000ff2ebb82 */ /* 0x000e220000000a00 */
[----:B------:R-:W-:Y:S01]  /*2460*/  FFMA.FTZ R81, R44, R45, UR9 ;  /* 0x000000092c517e23 */ /* 0x000fe2000801002d */
[----:B------:R-:W-:Y:S01]  /*2470*/  BSSY.RECONVERGENT B0, `(.L_x_85) ;  /* 0x00000ac000007945 */ /* 0x000fe20003800200 */
[----:B------:R-:W-:-:S05]  /*2480*/  FSEL R82, R82, RZ, P4 ;  /* 0x000000ff52527208 */ /* 0x000fca0002000000 */
[----:B------:R-:W1:Y:S01]  /*2490*/  @!P3 LDC.64 R44, c[0x0][0x3c8] ;  /* 0x0000f200ff2cbb82 */ /* 0x000e620000000a00 */
[----:B------:R-:W-:-:S06]  /*24a0*/  FADD.FTZ R82, R81, R82 ;  /* 0x0000005251527221 */ /* 0x000fcc0000010000 */
[----:B------:R-:W2:Y:S01]  /*24b0*/  MUFU.RSQ R82, R82 ;  /* 0x0000005200527308 */ /* 0x000ea20000001400 */
[----:B0-----:R-:W-:-:S05]  /*24c0*/  @!P3 IMAD.WIDE R46, R54, 0x4, R46 ;  /* 0x00000004362eb825 */ /* 0x001fca00078e022e */
[----:B------:R0:W-:Y:S01]  /*24d0*/  @!P3 STG.E desc[UR6][R46.64], R83 ;  /* 0x000000532e00b986 */ /* 0x0001e2000c101906 */
[----:B-1----:R-:W-:-:S05]  /*24e0*/  @!P3 IMAD.WIDE R44, R54, 0x4, R44 ;  /* 0x00000004362cb825 */ /* 0x002fca00078e022c */
[----:B--2---:R0:W-:Y:S01]  /*24f0*/  @!P3 STG.E desc[UR6][R44.64], R82 ;  /* 0x000000522c00b986 */ /* 0x0041e2000c101906 */
[----:B-----5:R-:W-:-:S13]  /*2500*/  ISETP.GE.AND P3, PT, R80, 0x1, PT ;  /* 0x000000015000780c */ /* 0x020fda0003f66270 */
[----:B0-----:R-:W-:Y:S05]  /*2510*/  @!P3 BRA `(.L_x_86) ;  /* 0x000000080084b947 */ /* 0x001fea0003800000 */
[----:B------:R-:W-:Y:S01]  /*2520*/  IADD3 R80, PT, PT, R80, -0x1, RZ ;  /* 0xffffffff50507810 */ /* 0x000fe20007ffe0ff */
[----:B------:R-:W-:Y:S01]  /*2530*/  BSSY.RECONVERGENT B1, `(.L_x_87) ;  /* 0x0000037000017945 */ /* 0x000fe20003800200 */
[----:B------:R-:W-:-:S03]  /*2540*/  FSEL R83, R83, RZ, !P4 ;  /* 0x000000ff53537208 */ /* 0x000fc60006000000 */
[----:B------:R-:W-:-:S05]  /*2550*/  IMAD R80, R80, R79, RZ ;  /* 0x0000004f50507224 */ /* 0x000fca00078e02ff */
[----:B------:R-:W-:-:S04]  /*2560*/  SHF.R.S32.HI R45, RZ, 0x1f, R80 ;  /* 0x0000001fff2d7819 */ /* 0x000fc80000011450 */
[----:B------:R-:W-:-:S04]  /*2570*/  LEA.HI R80, R45, R80, RZ, 0x3 ;  /* 0x000000502d507211 */ /* 0x000fc800078f18ff */
[----:B------:R-:W-:Y:S01]  /*2580*/  LEA.HI.SX32 R79, R80, R55, 0x1d ;  /* 0x00000037504f7211 */ /* 0x000fe200078feaff */
[----:B------:R-:W-:Y:S06]  /*2590*/  @!P0 BRA `(.L_x_88) ;  /* 0x0000000000c08947 */ /* 0x000fec0003800000 */
[--C-:B------:R-:W-:Y:S01]  /*25a0*/  FADD.FTZ R45, R73, -R83.reuse ;  /* 0x80000053492d7221 */ /* 0x100fe20000010000 */
[----:B------:R-:W-:Y:S01]  /*25b0*/  SHF.L.U32 R81, R36, 0x10, RZ ;  /* 0x0000001024517819 */ /* 0x000fe200000006ff */
[----:B------:R-:W-:Y:S01]  /*25c0*/  IMAD.U32 R47, R40, 0x10000, RZ ;  /* 0x00010000282f7824 */ /* 0x000fe200078e00ff */
[----:B------:R-:W-:Y:S01]  /*25d0*/  SHF.L.U32 R46, R41, 0x10, RZ ;  /* 0x00000010292e7819 */ /* 0x000fe200000006ff */
[----:B------:R-:W-:Y:S01]  /*25e0*/  FMUL.FTZ R44, R82, R45 ;  /* 0x0000002d522c7220 */ /* 0x000fe20000410000 */
[----:B------:R-:W-:Y:S01]  /*25f0*/  FADD.FTZ R45, R58, -R83 ;  /* 0x800000533a2d7221 */ /* 0x000fe20000010000 */
[----:B------:R-:W-:Y:S01]  /*2600*/  SHF.L.U32 R80, R37, 0x10, RZ ;  /* 0x0000001025507819 */ /* 0x000fe200000006ff */
[----:B------:R-:W-:Y:S02]  /*2610*/  IMAD.U32 R84, R5, 0x10000, RZ ;  /* 0x0001000005547824 */ /* 0x000fe400078e00ff */
[----:B------:R-:W-:Y:S01]  /*2620*/  FFMA.FTZ R44, R44, R47, R81 ;  /* 0x0000002f2c2c7223 */ /* 0x000fe20000010051 */
[--C-:B------:R-:W-:Y:S01]  /*2630*/  FADD.FTZ R47, R57, -R83.reuse ;  /* 0x80000053392f7221 */ /* 0x100fe20000010000 */
[----:B------:R-:W-:Y:S01]  /*2640*/  FMUL.FTZ R45, R82, R45 ;  /* 0x0000002d522d7220 */ /* 0x000fe20000410000 */
[----:B------:R-:W-:Y:S01]  /*2650*/  SHF.L.U32 R86, R6, 0x10, RZ ;  /* 0x0000001006567819 */ /* 0x000fe200000006ff */
[--C-:B------:R-:W-:Y:S01]  /*2660*/  FADD.FTZ R81, R63, -R83.reuse ;  /* 0x800000533f517221 */ /* 0x100fe20000010000 */
[----:B------:R-:W-:Y:S01]  /*2670*/  FMUL.FTZ R47, R82, R47 ;  /* 0x0000002f522f7220 */ /* 0x000fe20000410000 */
[----:B------:R-:W-:Y:S01]  /*2680*/  FFMA.FTZ R45, R45, R46, R80 ;  /* 0x0000002e2d2d7223 */ /* 0x000fe20000010050 */
[----:B------:R-:W-:Y:S01]  /*2690*/  SHF.L.U32 R85, R38, 0x10, RZ ;  /* 0x0000001026557819 */ /* 0x000fe200000006ff */
[----:B------:R-:W-:Y:S01]  /*26a0*/  FMUL.FTZ R46, R82, R81 ;  /* 0x00000051522e7220 */ /* 0x000fe20000410000 */
[----:B------:R-:W-:Y:S01]  /*26b0*/  FFMA.FTZ R84, R47, R84, R86 ;  /* 0x000000542f547223 */ /* 0x000fe20000010056 */
[----:B------:R-:W-:Y:S01]  /*26c0*/  SHF.L.U32 R47, R42, 0x10, RZ ;  /* 0x000000102a2f7819 */ /* 0x000fe200000006ff */
[----:B------:R-:W-:Y:S01]  /*26d0*/  FADD.FTZ R81, R64, -R83 ;  /* 0x8000005340517221 */ /* 0x000fe20000010000 */
[----:B------:R-:W-:Y:S01]  /*26e0*/  SHF.L.U32 R86, R8, 0x10, RZ ;  /* 0x0000001008567819 */ /* 0x000fe200000006ff */
[----:B------:R-:W-:-:S02]  /*26f0*/  IMAD.U32 R80, R7, 0x10000, RZ ;  /* 0x0001000007507824 */ /* 0x000fc400078e00ff */
[----:B------:R-:W-:Y:S01]  /*2700*/  FADD.FTZ R87, R2, -R83 ;  /* 0x8000005302577221 */ /* 0x000fe20000010000 */
        /* <DEDUP_REMOVED lines=9> */
[----:B------:R-:W-:Y:S01]  /*27a0*/  FMUL.FTZ R87, R82, R87 ;  /* 0x0000005752577220 */ /* 0x000fe20000410000 */
[----:B------:R-:W-:-:S02]  /*27b0*/  F2FP.BF16.F32.PACK_AB R46, R85, R46 ;  /* 0x0000002e552e723e */ /* 0x000fc400000010ff */
[----:B------:R-:W-:Y:S01]  /*27c0*/  FFMA.FTZ R47, R47, R80, R86 ;  /* 0x000000502f2f7223 */ /* 0x000fe20000010056 */
[----:B------:R-:W-:Y:S01]  /*27d0*/  FMUL.FTZ R81, R82, R81 ;  /* 0x0000005152517220 */ /* 0x000fe20000410000 */
[----:B------:R-:W-:Y:S01]  /*27e0*/  IMAD.U32 R80, R9, 0x10000, RZ ;  /* 0x0001000009507824 */ /* 0x000fe200078e00ff */
[----:B------:R-:W-:Y:S02]  /*27f0*/  SHF.L.U32 R86, R10, 0x10, RZ ;  /* 0x000000100a567819 */ /* 0x000fe400000006ff */
[----:B------:R-:W-:-:S03]  /*2800*/  F2FP.BF16.F32.PACK_AB R45, R84, R45 ;  /* 0x0000002d542d723e */ /* 0x000fc600000010ff */
[----:B------:R-:W-:Y:S01]  /*2810*/  FFMA.FTZ R90, R81, R80, R86 ;  /* 0x00000050515a7223 */ /* 0x000fe20000010056 */
[----:B------:R-:W-:Y:S01]  /*2820*/  SHF.L.U32 R86, R3, 0x10, RZ ;  /* 0x0000001003567819 */ /* 0x000fe200000006ff */
[----:B------:R-:W0:Y:S03]  /*2830*/  LDC.64 R80, c[0x0][0x428] ;  /* 0x00010a00ff507b82 */ /* 0x000e260000000a00 */
[----:B------:R-:W-:Y:S01]  /*2840*/  F2FP.BF16.F32.PACK_AB R47, R90, R47 ;  /* 0x0000002f5a2f723e */ /* 0x000fe200000010ff */
[----:B------:R-:W-:-:S05]  /*2850*/  FFMA.FTZ R87, R87, R86, R88 ;  /* 0x0000005657577223 */ /* 0x000fca0000010058 */
[----:B------:R-:W-:Y:S01]  /*2860*/  F2FP.BF16.F32.PACK_AB R44, R87, R44 ;  /* 0x0000002c572c723e */ /* 0x000fe200000010ff */
[----:B0-----:R-:W-:-:S04]  /*2870*/  IMAD.WIDE.U32 R80, R79, 0x10, R80 ;  /* 0x000000104f507825 */ /* 0x001fc800078e0050 */
[----:B------:R-:W-:Y:S01]  /*2880*/  VIADD R79, R79, 0x20 ;  /* 0x000000204f4f7836 */ /* 0x000fe20000000000 */
[----:B------:R0:W-:Y:S06]  /*2890*/  STG.E.128 desc[UR6][R80.64], R44 ;  /* 0x0000002c50007986 */ /* 0x0001ec000c101d06 */
.L_x_88:
[----:B------:R-:W-:Y:S05]  /*28a0*/  BSYNC.RECONVERGENT B1 ;  /* 0x0000000000017941 */ /* 0x000fea0003800200 */
.L_x_87:
[----:B------:R-:W-:Y:S04]  /*28b0*/  BSSY.RECONVERGENT B1, `(.L_x_89) ;  /* 0x0000032000017945 */ /* 0x000fe80003800200 */
[----:B------:R-:W-:Y:S05]  /*28c0*/  @!P1 BRA `(.L_x_90) ;  /* 0x0000000000c09947 */ /* 0x000fea0003800000 */
[--C-:B0-----:R-:W-:Y:S01]  /*28d0*/  FADD.FTZ R45, R75, -R83.reuse ;  /* 0x800000534b2d7221 */ /* 0x101fe20000010000 */
        /* <DEDUP_REMOVED lines=9> */
[----:B------:R-:W-:Y:S01]  /*2970*/  SHF.L.U32 R84, R13, 0x10, RZ ;  /* 0x000000100d547819 */ /* 0x000fe200000006ff */
[----:B------:R-:W-:Y:S01]  /*2980*/  FMUL.FTZ R45, R82, R45 ;  /* 0x0000002d522d7220 */ /* 0x000fe20000410000 */
[----:B------:R-:W-:Y:S01]  /*2990*/  SHF.L.U32 R86, R14, 0x10, RZ ;  /* 0x000000100e567819 */ /* 0x000fe200000006ff */
[----:B------:R-:W-:Y:S01]  /*29a0*/  FMUL.FTZ R47, R82, R47 ;  /* 0x0000002f522f7220 */ /* 0x000fe20000410000 */
[--C-:B------:R-:W-:Y:S01]  /*29b0*/  FADD.FTZ R81, R66, -R83.reuse ;  /* 0x8000005342517221 */ /* 0x100fe20000010000 */
[----:B------:R-:W-:Y:S01]  /*29c0*/  FFMA.FTZ R45, R45, R46, R80 ;  /* 0x0000002e2d2d7223 */ /* 0x000fe20000010050 */
[----:B------:R-:W-:Y:S01]  /*29d0*/  SHF.L.U32 R80, R15, 0x10, RZ ;  /* 0x000000100f507819 */ /* 0x000fe200000006ff */
[----:B------:R-:W-:Y:S01]  /*29e0*/  FFMA.FTZ R84, R47, R84, R86 ;  /* 0x000000542f547223 */ /* 0x000fe20000010056 */
[----:B------:R-:W-:Y:S01]  /*29f0*/  FMUL.FTZ R46, R82, R81 ;  /* 0x00000051522e7220 */ /* 0x000fe20000410000 */
[----:B------:R-:W-:Y:S01]  /*2a00*/  SHF.L.U32 R47, R34, 0x10, RZ ;  /* 0x00000010222f7819 */ /* 0x000fe200000006ff */
[--C-:B------:R-:W-:Y:S01]  /*2a10*/  FADD.FTZ R81, R67, -R83.reuse ;  /* 0x8000005343517221 */ /* 0x100fe20000010000 */
[----:B------:R-:W-:Y:S01]  /*2a20*/  SHF.L.U32 R86, R48, 0x10, RZ ;  /* 0x0000001030567819 */ /* 0x000fe200000006ff */
[----:B------:R-:W-:Y:S01]  /*2a30*/  FADD.FTZ R87, R0, -R83 ;  /* 0x8000005300577221 */ /* 0x000fe20000010000 */
[----:B------:R-:W-:-:S02]  /*2a40*/  IMAD.U32 R88, R12, 0x10000, RZ ;  /* 0x000100000c587824 */ /* 0x000fc400078e00ff */
[----:B------:R-:W-:Y:S01]  /*2a50*/  FMUL.FTZ R81, R82, R81 ;  /* 0x0000005152517220 */ /* 0x000fe20000410000 */
[----:B------:R-:W-:Y:S01]  /*2a60*/  FFMA.FTZ R46, R46, R47, R85 ;  /* 0x0000002f2e2e7223 */ /* 0x000fe20000010055 */
[--C-:B------:R-:W-:Y:S01]  /*2a70*/  FADD.FTZ R47, R68, -R83.reuse ;  /* 0x80000053442f7221 */ /* 0x100fe20000010000 */
[C---:B------:R-:W-:Y:S01]  /*2a80*/  FMUL.FTZ R87, R82.reuse, R87 ;  /* 0x0000005752577220 */ /* 0x040fe20000410000 */
[----:B------:R-:W-:Y:S01]  /*2a90*/  FFMA.FTZ R85, R81, R80, R86 ;  /* 0x0000005051557223 */ /* 0x000fe20000010056 */
[----:B------:R-:W-:Y:S01]  /*2aa0*/  SHF.L.U32 R80, R35, 0x10, RZ ;  /* 0x0000001023507819 */ /* 0x000fe200000006ff */
[----:B------:R-:W-:Y:S01]  /*2ab0*/  FMUL.FTZ R47, R82, R47 ;  /* 0x0000002f522f7220 */ /* 0x000fe20000410000 */
[----:B------:R-:W-:Y:S02]  /*2ac0*/  IMAD.U32 R86, R31, 0x10000, RZ ;  /* 0x000100001f567824 */ /* 0x000fe400078e00ff */
[----:B------:R-:W-:Y:S01]  /*2ad0*/  FADD.FTZ R81, R76, -R83 ;  /* 0x800000534c517221 */ /* 0x000fe20000010000 */
[----:B------:R-:W-:Y:S01]  /*2ae0*/  F2FP.BF16.F32.PACK_AB R46, R85, R46 ;  /* 0x0000002e552e723e */ /* 0x000fe200000010ff */
[----:B------:R-:W-:-:S02]  /*2af0*/  FFMA.FTZ R47, R47, R80, R86 ;  /* 0x000000502f2f7223 */ /* 0x000fc40000010056 */
[----:B------:R-:W-:Y:S01]  /*2b00*/  FMUL.FTZ R81, R82, R81 ;  /* 0x0000005152517220 */ /* 0x000fe20000410000 */
[----:B------:R-:W-:Y:S02]  /*2b10*/  SHF.L.U32 R80, R49, 0x10, RZ ;  /* 0x0000001031507819 */ /* 0x000fe400000006ff */
        /* <DEDUP_REMOVED lines=8> */
[C---:B0-----:R-:W-:Y:S01]  /*2ba0*/  IMAD.WIDE.U32 R80, R79.reuse, 0x10, R80 ;  /* 0x000000104f507825 */ /* 0x041fe200078e0050 */
[----:B------:R-:W-:-:S04]  /*2bb0*/  IADD3 R79, PT, PT, R79, 0x20, RZ ;  /* 0x000000204f4f7810 */ /* 0x000fc80007ffe0ff */
[----:B------:R1:W-:Y:S03]  /*2bc0*/  STG.E.128 desc[UR6][R80.64], R44 ;  /* 0x0000002c50007986 */ /* 0x0003e6000c101d06 */
.L_x_90:
[----:B------:R-:W-:Y:S05]  /*2bd0*/  BSYNC.RECONVERGENT B1 ;  /* 0x0000000000017941 */ /* 0x000fea0003800200 */
.L_x_89:
[----:B------:R-:W-:Y:S05]  /*2be0*/  @!P2 BRA `(.L_x_86) ;  /* 0x0000000000d0a947 */ /* 0x000fea0003800000 */
[----:B01----:R-:W-:Y:S01]  /*2bf0*/  PRMT R44, R21, 0x7632, R44 ;  /* 0x00007632152c7816 */ /* 0x003fe2000000002c */
[--C-:B------:R-:W-:Y:S01]  /*2c00*/  FADD.FTZ R45, R62, -R83.reuse ;  /* 0x800000533e2d7221 */ /* 0x100fe20000010000 */
[----:B------:R-:W-:Y:S01]  /*2c10*/  SHF.L.U32 R84, R53, 0x10, RZ ;  /* 0x0000001035547819 */ /* 0x000fe200000006ff */
[----:B------:R-:W-:Y:S01]  /*2c20*/  FADD.FTZ R47, R71, -R83 ;  /* 0x80000053472f7221 */ /* 0x000fe20000010000 */
[----:B------:R-:W-:Y:S01]  /*2c30*/  SHF.L.U32 R44, R44, 0x10, RZ ;  /* 0x000000102c2c7819 */ /* 0x000fe200000006ff */
[----:B------:R-:W-:Y:S01]  /*2c40*/  FMUL.FTZ R45, R82, R45 ;  /* 0x0000002d522d7220 */ /* 0x000fe20000410000 */
[----:B------:R-:W-:Y:S01]  /*2c50*/  PRMT R81, R26, 0x7632, R81 ;  /* 0x000076321a517816 */ /* 0x000fe20000000051 */
[----:B------:R-:W-:Y:S01]  /*2c60*/  FMUL.FTZ R46, R82, R47 ;  /* 0x0000002f522e7220 */ /* 0x000fe20000410000 */
[----:B------:R-:W-:Y:S01]  /*2c70*/  PRMT R85, R22, 0x7632, R85 ;  /* 0x0000763216557816 */ /* 0x000fe20000000055 */
[--C-:B------:R-:W-:Y:S01]  /*2c80*/  FFMA.FTZ R84, R45, R84, R44.reuse ;  /* 0x000000542d547223 */ /* 0x100fe2000001002c */
[----:B------:R-:W-:Y:S01]  /*2c90*/  PRMT R44, R27, 0x7632, R44 ;  /* 0x000076321b2c7816 */ /* 0x000fe2000000002c */
[----:B------:R-:W-:Y:S01]  /*2ca0*/  IMAD.U32 R45, R81, 0x10000, RZ ;  /* 0x00010000512d7824 */ /* 0x000fe200078e00ff */
[----:B------:R-:W-:Y:S01]  /*2cb0*/  PRMT R80, R23, 0x7632, R80 ;  /* 0x0000763217507816 */ /* 0x000fe20000000050 */
[----:B------:R-:W-:Y:S01]  /*2cc0*/  FADD.FTZ R81, R78, -R83 ;  /* 0x800000534e517221 */ /* 0x000fe20000010000 */
[----:B------:R-:W-:-:S02]  /*2cd0*/  SHF.L.U32 R47, R85, 0x10, RZ ;  /* 0x00000010552f7819 */ /* 0x000fc400000006ff */
[----:B------:R-:W-:Y:S01]  /*2ce0*/  SHF.L.U32 R44, R44, 0x10, RZ ;  /* 0x000000102c2c7819 */ /* 0x000fe200000006ff */
[----:B------:R-:W-:Y:S01]  /*2cf0*/  FMUL.FTZ R81, R82, R81 ;  /* 0x0000005152517220 */ /* 0x000fe20000410000 */
[----:B------:R-:W-:Y:S01]  /*2d00*/  SHF.L.U32 R80, R80, 0x10, RZ ;  /* 0x0000001050507819 */ /* 0x000fe200000006ff */
[----:B------:R-:W-:Y:S01]  /*2d10*/  FFMA.FTZ R46, R46, R45, R47 ;  /* 0x0000002d2e2e7223 */ /* 0x000fe2000001002f */
[--C-:B------:R-:W-:Y:S01]  /*2d20*/  FADD.FTZ R45, R77, -R83.reuse ;  /* 0x800000534d2d7221 */ /* 0x100fe20000010000 */
[----:B------:R-:W-:Y:S02]  /*2d30*/  SHF.L.U32 R91, R23, 0x10, RZ ;  /* 0x00000010175b7819 */ /* 0x000fe400000006ff */
[----:B------:R-:W-:Y:S01]  /*2d40*/  FFMA.FTZ R47, R81, R44, R80 ;  /* 0x0000002c512f7223 */ /* 0x000fe20000010050 */
[----:B------:R-:W-:Y:S01]  /*2d50*/  SHF.L.U32 R80, R20, 0x10, RZ ;  /* 0x0000001014507819 */ /* 0x000fe200000006ff */
[----:B------:R-:W-:Y:S02]  /*2d60*/  IMAD.U32 R44, R24, 0x10000, RZ ;  /* 0x00010000182c7824 */ /* 0x000fe400078e00ff */
[----:B------:R-:W-:Y:S01]  /*2d70*/  FMUL.FTZ R45, R82, R45 ;  /* 0x0000002d522d7220 */ /* 0x000fe20000410000 */
[----:B------:R-:W-:-:S03]  /*2d80*/  FADD.FTZ R81, R61, -R83 ;  /* 0x800000533d517221 */ /* 0x000fc60000010000 */
[----:B------:R-:W-:Y:S01]  /*2d90*/  FFMA.FTZ R85, R45, R44, R80 ;  /* 0x0000002c2d557223 */ /* 0x000fe20000010050 */
[----:B------:R-:W-:Y:S01]  /*2da0*/  SHF.L.U32 R44, R25, 0x10, RZ ;  /* 0x00000010192c7819 */ /* 0x000fe200000006ff */
[----:B------:R-:W-:Y:S01]  /*2db0*/  FMUL.FTZ R81, R82, R81 ;  /* 0x0000005152517220 */ /* 0x000fe20000410000 */
[----:B------:R-:W-:Y:S01]  /*2dc0*/  SHF.L.U32 R80, R21, 0x10, RZ ;  /* 0x0000001015507819 */ /* 0x000fe200000006ff */
[----:B------:R-:W-:-:S04]  /*2dd0*/  FADD.FTZ R45, R70, -R83 ;  /* 0x80000053462d7221 */ /* 0x000fc80000010000 */
[----:B------:R-:W-:Y:S01]  /*2de0*/  FFMA.FTZ R87, R81, R44, R80 ;  /* 0x0000002c51577223 */ /* 0x000fe20000010050 */
[----:B------:R-:W-:Y:S01]  /*2df0*/  SHF.L.U32 R80, R22, 0x10, RZ ;  /* 0x0000001016507819 */ /* 0x000fe200000006ff */
[----:B------:R-:W-:Y:S01]  /*2e00*/  FMUL.FTZ R45, R82, R45 ;  /* 0x0000002d522d7220 */ /* 0x000fe20000410000 */
[----:B------:R-:W-:Y:S01]  /*2e10*/  IMAD.U32 R44, R26, 0x10000, RZ ;  /* 0x000100001a2c7824 */ /* 0x000fe200078e00ff */
[----:B------:R-:W-:-:S03]  /*2e20*/  SHF.L.U32 R81, R27, 0x10, RZ ;  /* 0x000000101b517819 */ /* 0x000fc600000006ff */
[----:B------:R-:W-:Y:S01]  /*2e30*/  FFMA.FTZ R89, R45, R44, R80 ;  /* 0x0000002c2d597223 */ /* 0x000fe20000010050 */
[--C-:B------:R-:W-:Y:S01]  /*2e40*/  FADD.FTZ R45, R72, -R83.reuse ;  /* 0x80000053482d7221 */ /* 0x100fe20000010000 */
[----:B------:R-:W-:-:S03]  /*2e50*/  FADD.FTZ R83, R69, -R83 ;  /* 0x8000005345537221 */ /* 0x000fc60000010000 */
[C---:B------:R-:W-:Y:S01]  /*2e60*/  FMUL.FTZ R80, R82.reuse, R45 ;  /* 0x0000002d52507220 */ /* 0x040fe20000410000 */
[----:B------:R-:W-:Y:S01]  /*2e70*/  FMUL.FTZ R83, R82, R83 ;  /* 0x0000005352537220 */ /* 0x000fe20000410000 */
[----:B------:R-:W0:Y:S01]  /*2e80*/  LDC.64 R44, c[0x0][0x428] ;  /* 0x00010a00ff2c7b82 */ /* 0x000e220000000a00 */
[----:B------:R-:W-:Y:S01]  /*2e90*/  SHF.L.U32 R82, R52, 0x10, RZ ;  /* 0x0000001034527819 */ /* 0x000fe200000006ff */
[----:B------:R-:W-:Y:S01]  /*2ea0*/  FFMA.FTZ R86, R80, R81, R91 ;  /* 0x0000005150567223 */ /* 0x000fe2000001005b */
[----:B------:R-:W-:Y:S01]  /*2eb0*/  IMAD.U32 R80, R51, 0x10000, RZ ;  /* 0x0001000033507824 */ /* 0x000fe200078e00ff */
[----:B------:R-:W-:-:S03]  /*2ec0*/  F2FP.BF16.F32.PACK_AB R46, R46, R89 ;  /* 0x000000592e2e723e */ /* 0x000fc600000010ff */
[----:B------:R-:W-:Y:S01]  /*2ed0*/  FFMA.FTZ R82, R83, R80, R82 ;  /* 0x0000005053527223 */ /* 0x000fe20000010052 */
[----:B------:R-:W-:Y:S01]  /*2ee0*/  F2FP.BF16.F32.PACK_AB R47, R47, R86 ;  /* 0x000000562f2f723e */ /* 0x000fe200000010ff */
[----:B0-----:R-:W-:Y:S01]  /*2ef0*/  IMAD.WIDE.U32 R80, R79, 0x10, R44 ;  /* 0x000000104f507825 */ /* 0x001fe200078e002c */
[----:B------:R-:W-:Y:S02]  /*2f00*/  F2FP.BF16.F32.PACK_AB R45, R84, R87 ;  /* 0x00000057542d723e */ /* 0x000fe400000010ff */
[----:B------:R-:W-:-:S05]  /*2f10*/  F2FP.BF16.F32.PACK_AB R44, R82, R85 ;  /* 0x00000055522c723e */ /* 0x000fca00000010ff */
[----:B------:R2:W-:Y:S02]  /*2f20*/  STG.E.128 desc[UR6][R80.64], R44 ;  /* 0x0000002c50007986 */ /* 0x0005e4000c101d06 */
.L_x_86:
[----:B------:R-:W-:Y:S05]  /*2f30*/  BSYNC.RECONVERGENT B0 ;  /* 0x0000000000007941 */ /* 0x000fea0003800200 */
.L_x_85:
[----:B012---:R-:W0:Y:S02]  /*2f40*/  LDC.64 R44, c[0x0][0x380] ;  /* 0x0000e000ff2c7b82 */ /* 0x007e240000000a00 */
[----:B0-----:R-:W-:-:S04]  /*2f50*/  LEA R54, R44, R54, 0x2 ;  /* 0x000000362c367211 */ /* 0x001fc800078e10ff */
[----:B------:R-:W-:-:S13]  /*2f60*/  ISETP.GE.AND P0, PT, R54, R45, PT ;  /* 0x0000002d3600720c */ /* 0x000fda0003f06270 */
[----:B------:R-:W-:Y:S05]  /*2f70*/  @!P0 BRA `(.L_x_91) ;  /* 0xffffffd400948947 */ /* 0x000fea000383ffff */
[----:B------:R-:W-:Y:S05]  /*2f80*/  EXIT ;  /* 0x000000000000794d */ /* 0x000fea0003800000 */
.L_x_84:
[----:B------:R-:W-:Y:S01]  /*2f90*/  HFMA2 R89, -RZ, RZ, 0, 1.847743988037109375e-06 ;  /* 0x0000001fff597431 */ /* 0x000fe200000001ff */
[----:B------:R-:W-:Y:S01]  /*2fa0*/  BSSY B0, `(.L_x_92) ;  /* 0x0000007000007945 */ /* 0x000fe20003800000 */
[----:B------:R-:W-:Y:S01]  /*2fb0*/  MOV R87, R44 ;  /* 0x0000002c00577202 */ /* 0x000fe20000000f00 */
[----:B------:R-:W-:Y:S01]  /*2fc0*/  IMAD.MOV.U32 R88, RZ, RZ, 0x1 ;  /* 0x00000001ff587424 */ /* 0x000fe200078e00ff */
[----:B------:R-:W-:-:S07]  /*2fd0*/  MOV R86, 0xffffffff ;  /* 0xffffffff00567802 */ /* 0x000fce0000000f00 */
[----:B-----5:R-:W-:Y:S05]  /*2fe0*/  WARPSYNC.COLLECTIVE R86, `(.L_x_93) ;  /* 0x0000000056087348 */ /* 0x020fea0003c00000 */
[----:B------:R0:W1:Y:S02]  /*2ff0*/  SHFL.BFLY P6, R84, R87, R88, R89 ;  /* 0x0c00005857547389 */ /* 0x00006400000c0059 */
[----:B01---5:R-:W-:Y:S05]  /*3000*/  ENDCOLLECTIVE ;  /* 0x000000000000791b */ /* 0x023fea0003800000 */
.L_x_93:
[----:B------:R-:W-:Y:S05]  /*3010*/  BSYNC B0 ;  /* 0x0000000000007941 */ /* 0x000fea0003800000 */
.L_x_92:
[----:B------:R-:W-:Y:S01]  /*3020*/  MOV R45, R84 ;  /* 0x00000054002d7202 */ /* 0x000fe20000000f00 */
[----:B------:R-:W-:Y:S01]  /*3030*/  HFMA2 R88, -RZ, RZ, 0, 1.1920928955078125e-07 ;  /* 0x00000002ff587431 */ /* 0x000fe200000001ff */
[----:B------:R-:W-:Y:S02]  /*3040*/  MOV R89, 0x1f ;  /* 0x0000001f00597802 */ /* 0x000fe40000000f00 */
[----:B------:R-:W-:Y:S01]  /*3050*/  MOV R86, 0xffffffff ;  /* 0xffffffff00567802 */ /* 0x000fe20000000f00 */
[----:B------:R-:W-:-:S04]  /*3060*/  FADD.FTZ R46, R44, R45 ;  /* 0x0000002d2c2e7221 */ /* 0x000fc80000010000 */
[----:B------:R-:W-:-:S07]  /*3070*/  IMAD.MOV.U32 R87, RZ, RZ, R46 ;  /* 0x000000ffff577224 */ /* 0x000fce00078e002e */
[----:B------:R-:W-:Y:S05]  /*3080*/  WARPSYNC.COLLECTIVE R86, `(.L_x_94) ;  /* 0x0000000056087348 */ /* 0x000fea0003c00000 */
[----:B------:R0:W1:Y:S02]  /*3090*/  SHFL.BFLY P6, R84, R87, R88, R89 ;  /* 0x0c00005857547389 */ /* 0x00006400000c0059 */
[----:B01----:R-:W-:Y:S05]  /*30a0*/  ENDCOLLECTIVE ;  /* 0x000000000000791b */ /* 0x003fea0003800000 */
.L_x_94:
[----:B------:R-:W-:Y:S02]  /*30b0*/  HFMA2 R88, -RZ, RZ, 0, 2.384185791015625e-07 ;  /* 0x00000004ff587431 */ /* 0x000fe400000001ff */
[----:B------:R-:W-:-:S04]  /*30c0*/  IMAD.MOV.U32 R45, RZ, RZ, R84 ;  /* 0x000000ffff2d7224 */ /* 0x000fc800078e0054 */
[----:B------:R-:W-:-:S05]  /*30d0*/  FADD.FTZ R47, R46, R45 ;  /* 0x0000002d2e2f7221 */ /* 0x000fca0000010000 */
[----:B------:R-:W-:-:S07]  /*30e0*/  MOV R87, R47 ;  /* 0x0000002f00577202 */ /* 0x000fce0000000f00 */
[----:B------:R-:W-:Y:S05]  /*30f0*/  WARPSYNC.COLLECTIVE R86, `(.L_x_95) ;  /* 0x0000000056087348 */ /* 0x000fea0003c00000 */
[----:B------:R0:W1:Y:S02]  /*3100*/  SHFL.BFLY P6, R84, R87, R88, R89 ;  /* 0x0c00005857547389 */ /* 0x00006400000c0059 */
[----:B01----:R-:W-:Y:S05]  /*3110*/  ENDCOLLECTIVE ;  /* 0x000000000000791b */ /* 0x003fea0003800000 */
.L_x_95:
[----:B------:R-:W-:Y:S01]  /*3120*/  HFMA2 R88, -RZ, RZ, 0, 4.76837158203125e-07 ;  /* 0x00000008ff587431 */ /* 0x000fe200000001ff */
[----:B------:R-:W-:-:S05]  /*3130*/  MOV R82, R84 ;  /* 0x0000005400527202 */ /* 0x000fca0000000f00 */
[----:B------:R-:W-:-:S04]  /*3140*/  FADD.FTZ R82, R47, R82 ;  /* 0x000000522f527221 */ /* 0x000fc80000010000 */
[----:B------:R-:W-:-:S07]  /*3150*/  IMAD.MOV.U32 R87, RZ, RZ, R82 ;  /* 0x000000ffff577224 */ /* 0x000fce00078e0052 */
[----:B------:R-:W-:Y:S05]  /*3160*/  WARPSYNC.COLLECTIVE R86, `(.L_x_96) ;  /* 0x0000000056087348 */ /* 0x000fea0003c00000 */
[----:B------:R0:W1:Y:S02]  /*3170*/  SHFL.BFLY P6, R84, R87, R88, R89 ;  /* 0x0c00005857547389 */ /* 0x00006400000c0059 */
[----:B01----:R-:W-:Y:S05]  /*3180*/  ENDCOLLECTIVE ;  /* 0x000000000000791b */ /* 0x003fea0003800000 */
.L_x_96:
        /* <DEDUP_REMOVED lines=8> */
.L_x_97:
[----:B------:R-:W-:Y:S01]  /*3210*/  MOV R88, 0x1 ;  /* 0x0000000100587802 */ /* 0x000fe20000000f00 */
        /* <DEDUP_REMOVED lines=50> */
[----:B------:R-:W-:-:S04]  /*3540*/  @P4 FFMA.FTZ R44, R46, R46, R47 ;  /* 0x0000002e2e2c4223 */ /* 0x000fc8000001002f */
[----:B------:R-:W-:-:S07]  /*3550*/  IMAD.MOV.U32 R87, RZ, RZ, R44 ;  /* 0x000000ffff577224 */ /* 0x000fce00078e002c */
[----:B------:R-:W-:Y:S05]  /*3560*/  WARPSYNC.COLLECTIVE R86, `(.L_x_98) ;  /* 0x0000000056087348 */ /* 0x000fea0003c00000 */
[----:B------:R0:W1:Y:S02]  /*3570*/  SHFL.BFLY P6, R84, R87, R88, R89 ;  /* 0x0c00005857547389 */ /* 0x00006400000c0059 */
[----:B01----:R-:W-:Y:S05]  /*3580*/  ENDCOLLECTIVE ;  /* 0x000000000000791b */ /* 0x003fea0003800000 */
.L_x_98:
[----:B------:R-:W-:Y:S01]  /*3590*/  HFMA2 R88, -RZ, RZ, 0, 1.1920928955078125e-07 ;  /* 0x00000002ff587431 */ /* 0x000fe200000001ff */
[----:B------:R-:W-:-:S05]  /*35a0*/  MOV R47, R84 ;  /* 0x00000054002f7202 */ /* 0x000fca0000000f00 */
[----:B------:R-:W-:-:S05]  /*35b0*/  FADD.FTZ R47, R44, R47 ;  /* 0x0000002f2c2f7221 */ /* 0x000fca0000010000 */
[----:B------:R-:W-:-:S07]  /*35c0*/  MOV R87, R47 ;  /* 0x0000002f00577202 */ /* 0x000fce0000000f00 */
[----:B------:R-:W-:Y:S05]  /*35d0*/  WARPSYNC.COLLECTIVE R86, `(.L_x_99) ;  /* 0x0000000056087348 */ /* 0x000fea0003c00000 */
[----:B------:R0:W1:Y:S02]  /*35e0*/  SHFL.BFLY P6, R84, R87, R88, R89 ;  /* 0x0c00005857547389 */ /* 0x00006400000c0059 */
[----:B01----:R-:W-:Y:S05]  /*35f0*/  ENDCOLLECTIVE ;  /* 0x000000000000791b */ /* 0x003fea0003800000 */
.L_x_99:
[----:B------:R-:W-:Y:S02]  /*3600*/  HFMA2 R88, -RZ, RZ, 0, 2.384185791015625e-07 ;  /* 0x00000004ff587431 */ /* 0x000fe400000001ff */
[----:B------:R-:W-:-:S04]  /*3610*/  IMAD.MOV.U32 R46, RZ, RZ, R84 ;  /* 0x000000ffff2e7224 */ /* 0x000fc800078e0054 */
[----:B------:R-:W-:-:S05]  /*3620*/  FADD.FTZ R46, R47, R46 ;  /* 0x0000002e2f2e7221 */ /* 0x000fca0000010000 */
[----:B------:R-:W-:-:S07]  /*3630*/  MOV R87, R46 ;  /* 0x0000002e00577202 */ /* 0x000fce0000000f00 */
[----:B------:R-:W-:Y:S05]  /*3640*/  WARPSYNC.COLLECTIVE R86, `(.L_x_100) ;  /* 0x0000000056087348 */ /* 0x000fea0003c00000 */
[----:B------:R0:W1:Y:S02]  /*3650*/  SHFL.BFLY P6, R84, R87, R88, R89 ;  /* 0x0c00005857547389 */ /* 0x00006400000c0059 */
[----:B01----:R-:W-:Y:S05]  /*3660*/  ENDCOLLECTIVE ;  /* 0x000000000000791b */ /* 0x003fea0003800000 */
.L_x_100:
[----:B------:R-:W-:Y:S01]  /*3670*/  IMAD.MOV.U32 R88, RZ, RZ, 0x8 ;  /* 0x00000008ff587424 */ /* 0x000fe200078e00ff */
[----:B------:R-:W-:-:S05]  /*3680*/  MOV R81, R84 ;  /* 0x0000005400517202 */ /* 0x000fca0000000f00 */
[----:B------:R-:W-:-:S05]  /*3690*/  FADD.FTZ R81, R46, R81 ;  /* 0x000000512e517221 */ /* 0x000fca0000010000 */
[----:B------:R-:W-:-:S07]  /*36a0*/  MOV R87, R81 ;  /* 0x0000005100577202 */ /* 0x000fce0000000f00 */
[----:B------:R-:W-:Y:S05]  /*36b0*/  WARPSYNC.COLLECTIVE R86, `(.L_x_101) ;  /* 0x0000000056087348 */ /* 0x000fea0003c00000 */
[----:B------:R0:W1:Y:S02]  /*36c0*/  SHFL.BFLY P6, R84, R87, R88, R89 ;  /* 0x0c00005857547389 */ /* 0x00006400000c0059 */
[----:B01----:R-:W-:Y:S05]  /*36d0*/  ENDCOLLECTIVE ;  /* 0x000000000000791b */ /* 0x003fea0003800000 */
.L_x_101:
[----:B------:R-:W-:Y:S01]  /*36e0*/  HFMA2 R88, -RZ, RZ, 0, 9.5367431640625e-07 ;  /* 0x00000010ff587431 */ /* 0x000fe200000001ff */
[----:B------:R-:W-:-:S05]  /*36f0*/  MOV R82, R84 ;  /* 0x0000005400527202 */ /* 0x000fca0000000f00 */
[----:B------:R-:W-:-:S05]  /*3700*/  FADD.FTZ R82, R81, R82 ;  /* 0x0000005251527221 */ /* 0x000fca0000010000 */
[----:B------:R-:W-:-:S07]  /*3710*/  MOV R87, R82 ;  /* 0x0000005200577202 */ /* 0x000fce0000000f00 */
[----:B------:R-:W-:Y:S05]  /*3720*/  WARPSYNC.COLLECTIVE R86, `(.L_x_102) ;  /* 0x0000000056087348 */ /* 0x000fea0003c00000 */
[----:B------:R0:W1:Y:S02]  /*3730*/  SHFL.BFLY P6, R84, R87, R88, R89 ;  /* 0x0c00005857547389 */ /* 0x00006400000c0059 */
[----:B01----:R-:W-:Y:S05]  /*3740*/  ENDCOLLECTIVE ;  /* 0x000000000000791b */ /* 0x003fea0003800000 */
.L_x_102:
[----:B------:R-:W-:Y:S01]  /*3750*/  MOV R85, R84 ;  /* 0x0000005400557202 */ /* 0x000fe20000000f00 */
[----:B------:R-:W-:Y:S06]  /*3760*/  BRA `(.L_x_103) ;  /* 0xffffffec002c7947 */ /* 0x000fec000383ffff */
.L_x_104:
        /* <DEDUP_REMOVED lines=9> */
.L_x_28704:


//--------------------- .text._ZN10layer_norm13ln_fwd_kernelINS_13Kernel_traitsI13__nv_bfloat16S2_S2_S2_fjLj768ELj1ELj4ELj1ELj16ENS_18Kernel_traits_baseILj768ES2_S2_S2_S2_fjLj128EEEEELb0ELb0ELb1ELb1EEEvNS_9FwdParamsE --------------------------
	.section	.text._ZN10layer_norm13ln_fwd_kernelINS_13Kernel_traitsI13__nv_bfloat16S2_S2_S2_fjLj768ELj1ELj4ELj1ELj16ENS_18Kernel_traits_baseILj768ES2_S2_S2_S2_fjLj128EEEEELb0ELb0ELb1ELb1EEEvNS_9FwdParamsE,"ax",@progbits
	.align	128
        .global         _ZN10layer_norm13ln_fwd_kernelINS_13Kernel_traitsI13__nv_bfloat16S2_S2_S2_fjLj768ELj1ELj4ELj1ELj16ENS_18Kernel_traits_baseILj768ES2_S2_S2_S2_fjLj128EEEEELb0ELb0ELb1ELb1EEEvNS_9FwdParamsE
        .type           _ZN10layer_norm13ln_fwd_kernelINS_13Kernel_traitsI13__nv_bfloat16S2_S2_S2_fjLj768ELj1ELj4ELj1ELj16ENS_18Kernel_traits_baseILj768ES2_S2_S2_S2_fjLj128EEEEELb0ELb0ELb1ELb1EEEvNS_9FwdParamsE,@function
        .size           _ZN10layer_norm13ln_fwd_kernelINS_13Kernel_traitsI13__nv_bfloat16S2_S2_S2_fjLj768ELj1ELj4ELj1ELj16ENS_18Kernel_traits_baseILj768ES2_S2_S2_S2_fjLj128EEEEELb0ELb0ELb1ELb1EEEvNS_9FwdParamsE,(.L_x_28705 - _ZN10layer_norm13ln_fwd_kernelINS_13Kernel_traitsI13__nv_bfloat16S2_S2_S2_fjLj768ELj1ELj4ELj1ELj16ENS_18Kernel_traits_baseILj768ES2_S2_S2_S2_fjLj128EEEEELb0ELb0ELb1ELb1EEEvNS_9FwdParamsE)
        .other          _ZN10layer_norm13ln_fwd_kernelINS_13Kernel_traitsI13__nv_bfloat16S2_S2_S2_fjLj768ELj1ELj4ELj1ELj16ENS_18Kernel_traits_baseILj768ES2_S2_S2_S2_fjLj128EEEEELb0ELb0ELb1ELb1EEEvNS_9FwdParamsE,@"STO_CUDA_ENTRY STV_DEFAULT"
_ZN10layer_norm13ln_fwd_kernelINS_13Kernel_traitsI13__nv_bfloat16S2_S2_S2_fjLj768ELj1ELj4ELj1ELj16ENS_18Kernel_traits_baseILj768ES2_S2_S2_S2_fjLj128EEEEELb0ELb0ELb1ELb1EEEvNS_9FwdParamsE:
.text._ZN10layer_norm13ln_fwd_kernelINS_13Kernel_traitsI13__nv_bfloat16S2_S2_S2_fjLj768ELj1ELj4ELj1ELj16ENS_18Kernel_traits_baseILj768ES2_S2_S2_S2_fjLj128EEEEELb0ELb0ELb1ELb1EEEvNS_9FwdParamsE:
[----:B------:R-:W-:Y:S01]  /*0000*/  LDC R1, c[0x0][0x37c] ;  /* 0x0000df00ff017b82 */ /* 0x000fe20000000800 */
[----:B------:R-:W0:Y:S01]  /*0010*/  LDCU.64 UR4, c[0x0][0x438] ;  /* 0x00008700ff0477ac */ /* 0x000e220008000a00 */
[----:B------:R-:W1:Y:S06]  /*0020*/  S2R R41, SR_TID.X ;  /* 0x0000000000297919 */ /* 0x000e6c0000002100 */
[----:B------:R-:W2:Y:S01]  /*0030*/  LDC.64 R2, c[0x0][0x3d0] ;  /* 0x0000f400ff027b82 */ /* 0x000ea20000000a00 */
[----:B------:R-:W3:Y:S01]  /*0040*/  LDCU.64 UR6, c[0x0][0x358] ;  /* 0x00006b00ff0677ac */ /* 0x000ee20008000a00 */
        /* <DEDUP_REMOVED lines=8> */
[----:B------:R-:W4:Y:S04]  /*00d0*/  LDG.E.128 R28, desc[UR6][R2.64] ;  /* 0x00000006021c7981 */ /* 0x000f28000c1e1d00 */
[----:B------:R-:W4:Y:S01]  /*00e0*/  LDG.E.128 R4, desc[UR6][R2.64+0x400] ;  /* 0x0004000602047981 */ /* 0x000f22000c1e1d00 */
[----:B--2---:R-:W-:-:S05]  /*00f0*/  @P0 IMAD.WIDE.U32 R24, R50, 0x10, R24 ;  /* 0x0000001032180825 */ /* 0x004fca00078e0018 */
[----:B------:R2:W5:Y:S04]  /*0100*/  @P0 LDG.E.128 R20, desc[UR6][R24.64] ;  /* 0x0000000618140981 */ /* 0x000568000c1e1d00 */
[----:B------:R2:W5:Y:S04]  /*0110*/  @P0 LDG.E.128 R16, desc[UR6][R24.64+0x200] ;  /* 0x0002000618100981 */ /* 0x000568000c1e1d00 */
[----:B------:R2:W5:Y:S01]  /*0120*/  @P0 LDG.E.128 R12, desc[UR6][R24.64+0x400] ;  /* 0x00040006180c0981 */ /* 0x000562000c1e1d00 */
[----:B0-----:R-:W-:Y:S01]  /*0130*/  USHF.L.U32 UR4, UR4, 0x2, URZ ;  /* 0x0000000204047899 */ /* 0x001fe200080006ff */
[----:B------:R-:W-:-:S05]  /*0140*/  SHF.R.U32.HI R41, RZ, 0x5, R41 ;  /* 0x00000005ff297819 */ /* 0x000fca0000011629 */
[----:B------:R-:W-:-:S04]  /*0150*/  LOP3.LUT R41, R41, UR4, RZ, 0xfc, !PT ;  /* 0x0000000429297c12 */ /* 0x000fc8000f8efcff */
[----:B-1----:R-:W-:Y:S02]  /*0160*/  ISETP.GE.AND P1, PT, R41, UR5, PT ;  /* 0x0000000529007c0c */ /* 0x002fe4000bf26270 */
[----:B---3--:R-:W-:Y:S01]  /*0170*/  @P0 MOV R44, R9 ;  /* 0x00000009002c0202 */ /* 0x008fe20000000f00 */
[----:B------:R-:W-:Y:S01]  /*0180*/  @P0 IMAD.MOV.U32 R43, RZ, RZ, R10 ;  /* 0x000000ffff2b0224 */ /* 0x000fe200078e000a */
[----:B------:R-:W-:Y:S01]  /*0190*/  @P0 MOV R42, R11 ;  /* 0x0000000b002a0202 */ /* 0x000fe20000000f00 */
[----:B------:R-:W-:Y:S01]  /*01a0*/  @!P0 IMAD.MOV.U32 R42, RZ, RZ, R11 ;  /* 0x000000ffff2a8224 */ /* 0x000fe200078e000b */
[----:B------:R-:W-:Y:S01]  /*01b0*/  @!P0 MOV R44, R9 ;  /* 0x00000009002c8202 */ /* 0x000fe20000000f00 */
[--C-:B----4-:R-:W-:Y:S01]  /*01c0*/  @P0 IMAD.MOV.U32 R47, RZ, RZ, R30.reuse ;  /* 0x000000ffff2f0224 */ /* 0x110fe200078e001e */
[----:B------:R-:W-:Y:S01]  /*01d0*/  @!P0 MOV R43, R10 ;  /* 0x0000000a002b8202 */ /* 0x000fe20000000f00 */
[----:B------:R-:W-:Y:S01]  /*01e0*/  @!P0 IMAD.MOV.U32 R47, RZ, RZ, R30 ;  /* 0x000000ffff2f8224 */ /* 0x000fe200078e001e */
[----:B------:R-:W-:Y:S01]  /*01f0*/  @P0 MOV R49, R28 ;  /* 0x0000001c00310202 */ /* 0x000fe20000000f00 */
[--C-:B------:R-:W-:Y:S01]  /*0200*/  @P0 IMAD.MOV.U32 R9, RZ, RZ, R7.reuse ;  /* 0x000000ffff090224 */ /* 0x100fe200078e0007 */
[----:B------:R-:W-:Y:S01]  /*0210*/  @P0 MOV R48, R29 ;  /* 0x0000001d00300202 */ /* 0x000fe20000000f00 */
[----:B------:R-:W-:Y:S01]  /*0220*/  @!P0 IMAD.MOV.U32 R9, RZ, RZ, R7 ;  /* 0x000000ffff098224 */ /* 0x000fe200078e0007 */
[----:B------:R-:W-:-:S02]  /*0230*/  @P0 MOV R46, R31 ;  /* 0x0000001f002e0202 */ /* 0x000fc40000000f00 */
[----:B------:R-:W-:Y:S02]  /*0240*/  @P0 MOV R45, R8 ;  /* 0x00000008002d0202 */ /* 0x000fe40000000f00 */
[----:B------:R-:W-:Y:S02]  /*0250*/  @P0 MOV R40, R4 ;  /* 0x0000000400280202 */ /* 0x000fe40000000f00 */
[----:B------:R-:W-:Y:S02]  /*0260*/  @P0 MOV R11, R5 ;  /* 0x00000005000b0202 */ /* 0x000fe40000000f00 */
[----:B------:R-:W-:Y:S02]  /*0270*/  @P0 MOV R10, R6 ;  /* 0x00000006000a0202 */ /* 0x000fe40000000f00 */
[----:B------:R-:W-:Y:S02]  /*0280*/  @!P0 MOV R49, R28 ;  /* 0x0000001c00318202 */ /* 0x000fe40000000f00 */
[----:B------:R-:W-:-:S02]  /*0290*/  @!P0 MOV R48, R29 ;  /* 0x0000001d00308202 */ /* 0x000fc40000000f00 */
[----:B------:R-:W-:Y:S02]  /*02a0*/  @!P0 MOV R46, R31 ;  /* 0x0000001f002e8202 */ /* 0x000fe40000000f00 */
[----:B------:R-:W-:Y:S02]  /*02b0*/  @!P0 MOV R45, R8 ;  /* 0x00000008002d8202 */ /* 0x000fe40000000f00 */
[----:B------:R-:W-:Y:S02]  /*02c0*/  @!P0 CS2R R22, SRZ ;  /* 0x0000000000168805 */ /* 0x000fe4000001ff00 */
[----:B------:R-:W-:Y:S02]  /*02d0*/  @!P0 MOV R40, R4 ;  /* 0x0000000400288202 */ /* 0x000fe40000000f00 */
[----:B------:R-:W-:Y:S02]  /*02e0*/  @!P0 MOV R11, R5 ;  /* 0x00000005000b8202 */ /* 0x000fe40000000f00 */
[----:B------:R-:W-:-:S02]  /*02f0*/  @!P0 MOV R10, R6 ;  /* 0x00000006000a8202 */ /* 0x000fc40000000f00 */
[----:B------:R-:W-:Y:S01]  /*0300*/  @!P0 MOV R21, RZ ;  /* 0x000000ff00158202 */ /* 0x000fe20000000f00 */
[----:B--2---:R-:W-:Y:S06]  /*0310*/  @P1 EXIT ;  /* 0x000000000000194d */ /* 0x004fec0003800000 */
[----:B-----5:R-:W-:Y:S02]  /*0320*/  @!P0 MOV R20, RZ ;  /* 0x000000ff00148202 */ /* 0x020fe40000000f00 */
[----:B------:R-:W-:Y:S02]  /*0330*/  @!P0 CS2R R18, SRZ ;  /* 0x0000000000128805 */ /* 0x000fe4000001ff00 */
[----:B------:R-:W-:Y:S02]  /*0340*/  @!P0 CS2R R16, SRZ ;  /* 0x0000000000108805 */ /* 0x000fe4000001ff00 */
[----:B------:R-:W-:Y:S02]  /*0350*/  @!P0 CS2R R14, SRZ ;  /* 0x00000000000e8805 */ /* 0x000fe4000001ff00 */
[----:B------:R-:W-:Y:S02]  /*0360*/  @!P0 CS2R R12, SRZ ;  /* 0x00000000000c8805 */ /* 0x000fe4000001ff00 */
[----:B------:R-:W-:Y:S01]  /*0370*/  PRMT R8, R23, 0x7632, R8 ;  /* 0x0000763217087816 */ /* 0x000fe20000000008 */
[----:B------:R-:W0:Y:S01]  /*0380*/  LDCU.U8 UR8, c[0x0][0x410] ;  /* 0x00008200ff0877ac */ /* 0x000e220008000000 */
[----:B------:R-:W-:-:S02]  /*0390*/  PRMT R7, R46, 0x7632, R7 ;  /* 0x000076322e077816 */ /* 0x000fc40000000007 */
[----:B------:R-:W-:Y:S01]  /*03a0*/  PRMT R6, R22, 0x7632, R6 ;  /* 0x0000763216067816 */ /* 0x000fe20000000006 */
[----:B------:R-:W1:Y:S01]  /*03b0*/  LDCU UR9, c[0x0][0x448] ;  /* 0x00008900ff0977ac */ /* 0x000e620008000800 */
[----:B------:R-:W-:Y:S02]  /*03c0*/  PRMT R5, R47, 0x7632, R5 ;  /* 0x000076322f057816 */ /* 0x000fe40000000005 */
[----:B------:R-:W-:Y:S01]  /*03d0*/  PRMT R4, R21, 0x7632, R4 ;  /* 0x0000763215047816 */ /* 0x000fe20000000004 */
[----:B------:R-:W2:Y:S01]  /*03e0*/  LDCU.64 UR4, c[0x0][0x3a0] ;  /* 0x00007400ff0477ac */ /* 0x000ea20008000a00 */
[----:B------:R-:W-:Y:S02]  /*03f0*/  PRMT R3, R48, 0x7632, R3 ;  /* 0x0000763230037816 */ /* 0x000fe40000000003 */
[----:B------:R-:W-:Y:S02]  /*0400*/  PRMT R2, R20, 0x7632, R2 ;  /* 0x0000763214027816 */ /* 0x000fe40000000002 */
[----:B------:R-:W-:-:S07]  /*0410*/  PRMT R0, R49, 0x7632, R0 ;  /* 0x0000763231007816 */ /* 0x000fce0000000000 */
.L_x_114:
[----:B------:R-:W3:Y:S08]  /*0420*/  LDC.64 R32, c[0x0][0x3f0] ;  /* 0x0000fc00ff207b82 */ /* 0x000ef00000000a00 */
[----:B------:R-:W4:Y:S01]  /*0430*/  LDC R36, c[0x0][0x388] ;  /* 0x0000e200ff247b82 */ /* 0x000f220000000800 */
[----:B---3--:R-:W-:-:S05]  /*0440*/  IMAD.WIDE R32, R41, 0x4, R32 ;  /* 0x0000000429207825 */ /* 0x008fca00078e0220 */
[----:B------:R-:W3:Y:S01]  /*0450*/  LDG.E R55, desc[UR6][R32.64] ;  /* 0x0000000620377981 */ /* 0x000ee2000c1e1900 */
[----:B------:R-:W-:Y:S01]  /*0460*/  IMAD.MOV.U32 R64, RZ, RZ, RZ ;  /* 0x000000ffff407224 */ /* 0x000fe200078e00ff */
[----:B---3--:R-:W-:-:S13]  /*0470*/  ISETP.GE.AND P0, PT, R55, 0x1, PT ;  /* 0x000000013700780c */ /* 0x008fda0003f06270 */
[----:B------:R-:W-:Y:S01]  /*0480*/  @P0 IADD3 R29, PT, PT, R55, -0x1, RZ ;  /* 0xffffffff371d0810 */ /* 0x000fe20007ffe0ff */
[----:B------:R-:W3:Y:S04]  /*0490*/  @P0 LDC.64 R30, c[0x0][0x390] ;  /* 0x0000e400ff1e0b82 */ /* 0x000ee80000000a00 */
[----:B----4-:R-:W-:-:S04]  /*04a0*/  @P0 IMAD R34, R29, R36, RZ ;  /* 0x000000241d220224 */ /* 0x010fc800078e02ff */
[----:B------:R-:W4:Y:S01]  /*04b0*/  LDC.64 R28, c[0x0][0x3f8] ;  /* 0x0000fe00ff1c7b82 */ /* 0x000f220000000a00 */
[----:B------:R-:W-:-:S04]  /*04c0*/  @P0 SHF.R.S32.HI R35, RZ, 0x1f, R34 ;  /* 0x0000001fff230819 */ /* 0x000fc80000011422 */
[----:B------:R-:W-:-:S04]  /*04d0*/  @P0 LEA.HI R35, R35, R34, RZ, 0x3 ;  /* 0x0000002223230211 */ /* 0x000fc800078f18ff */
[----:B------:R-:W-:-:S05]  /*04e0*/  @P0 LEA.HI.SX32 R64, R35, R50, 0x1d ;  /* 0x0000003223400211 */ /* 0x000fca00078feaff */
[----:B---3--:R-:W-:-:S05]  /*04f0*/  @P0 IMAD.WIDE.U32 R30, R64, 0x10, R30 ;  /* 0x00000010401e0825 */ /* 0x008fca00078e001e */
[----:B------:R-:W3:Y:S01]  /*0500*/  @P0 LDG.E.128 R24, desc[UR6][R30.64] ;  /* 0x000000061e180981 */ /* 0x000ee2000c1e1d00 */
[----:B----4-:R-:W-:-:S05]  /*0510*/  IMAD.WIDE R28, R41, 0x4, R28 ;  /* 0x00000004291c7825 */ /* 0x010fca00078e021c */
[----:B------:R4:W5:Y:S01]  /*0520*/  LDG.E R34, desc[UR6][R28.64] ;  /* 0x000000061c227981 */ /* 0x000962000c1e1900 */
[----:B--2---:R-:W-:Y:S01]  /*0530*/  UISETP.NE.U32.AND UP0, UPT, UR4, URZ, UPT ;  /* 0x000000ff0400728c */ /* 0x004fe2000bf05070 */
[----:B------:R-:W-:-:S03]  /*0540*/  IMAD R32, R41, R36, RZ ;  /* 0x0000002429207224 */ /* 0x000fc600078e02ff */
[----:B------:R-:W-:Y:S02]  /*0550*/  UISETP.NE.AND.EX UP0, UPT, UR5, URZ, UPT, UP0 ;  /* 0x000000ff0500728c */ /* 0x000fe4000bf05300 */
[----:B------:R-:W-:-:S04]  /*0560*/  SHF.R.S32.HI R33, RZ, 0x1f, R32 ;  /* 0x0000001fff217819 */ /* 0x000fc80000011420 */
[----:B------:R-:W-:-:S04]  /*0570*/  LEA.HI R33, R33, R32, RZ, 0x3 ;  /* 0x0000002021217211 */ /* 0x000fc800078f18ff */
[----:B------:R-:W-:Y:S02]  /*0580*/  LEA.HI.SX32 R65, R33, R50, 0x1d ;  /* 0x0000003221417211 */ /* 0x000fe400078feaff */
[----:B---3--:R-:W-:Y:S02]  /*0590*/  PRMT R32, R25, 0x7632, R32 ;  /* 0x0000763219207816 */ /* 0x008fe40000000020 */
[----:B------:R-:W-:Y:S01]  /*05a0*/  PRMT R33, R24, 0x7632, R33 ;  /* 0x0000763218217816 */ /* 0x000fe20000000021 */
[----:B----4-:R-:W-:Y:S06]  /*05b0*/  BRA.U !UP0, `(.L_x_105) ;  /* 0x0000000108e47547 */ /* 0x010fec000b800000 */
[----:B------:R-:W2:Y:S02]  /*05c0*/  LDC.64 R28, c[0x0][0x3a0] ;  /* 0x0000e800ff1c7b82 */ /* 0x000ea40000000a00 */
[----:B--2---:R-:W-:-:S06]  /*05d0*/  IMAD.WIDE.U32 R28, R65, 0x10, R28 ;  /* 0x00000010411c7825 */ /* 0x004fcc00078e001c */
[----:B------:R-:W2:Y:S01]  /*05e0*/  LDG.E.128 R28, desc[UR6][R28.64] ;  /* 0x000000061c1c7981 */ /* 0x000ea2000c1e1d00 */
[----:B------:R-:W-:-:S13]  /*05f0*/  ISETP.GT.AND P1, PT, R55, RZ, PT ;  /* 0x000000ff3700720c */ /* 0x000fda0003f24270 */
[----:B------:R-:W3:Y:S01]  /*0600*/  @P1 LDC R53, c[0x0][0x40c] ;  /* 0x00010300ff351b82 */ /* 0x000ee20000000800 */
[----:B------:R-:W-:Y:S02]  /*0610*/  @P1 PRMT R35, R24, 0x7632, R35 ;  /* 0x0000763218231816 */ /* 0x000fe40000000023 */
[----:B------:R-:W-:Y:S02]  /*0620*/  @P1 PRMT R37, R25, 0x7632, R37 ;  /* 0x0000763219251816 */ /* 0x000fe40000000025 */
[----:B------:R-:W-:Y:S02]  /*0630*/  @P1 SHF.L.U32 R39, R35, 0x10, RZ ;  /* 0x0000001023271819 */ /* 0x000fe400000006ff */
[----:B------:R-:W-:Y:S01]  /*0640*/  @P1 SHF.L.U32 R62, R37, 0x10, RZ ;  /* 0x00000010253e1819 */ /* 0x000fe200000006ff */
[----:B------:R-:W4:Y:S01]  /*0650*/  @P1 LDC R59, c[0x0][0x40c] ;  /* 0x00010300ff3b1b82 */ /* 0x000f220000000800 */
[----:B------:R-:W-:-:S07]  /*0660*/  @P1 SHF.L.U32 R60, R25, 0x10, RZ ;  /* 0x00000010193c1819 */ /* 0x000fce00000006ff */
[----:B------:R-:W0:Y:S08]  /*0670*/  @P1 LDC R63, c[0x0][0x40c] ;  /* 0x00010300ff3f1b82 */ /* 0x000e300000000800 */
[----:B------:R-:W1:Y:S08]  /*0680*/  @P1 LDC R33, c[0x0][0x40c] ;  /* 0x00010300ff211b82 */ /* 0x000e700000000800 */
[----:B------:R-:W1:Y:S08]  /*0690*/  @P1 LDC R32, c[0x0][0x40c] ;  /* 0x00010300ff201b82 */ /* 0x000e700000000800 */
[----:B------:R-:W1:Y:S08]  /*06a0*/  @P1 LDC R58, c[0x0][0x40c] ;  /* 0x00010300ff3a1b82 */ /* 0x000e700000000800 */
[----:B------:R-:W1:Y:S08]  /*06b0*/  @P1 LDC R57, c[0x0][0x40c] ;  /* 0x00010300ff391b82 */ /* 0x000e700000000800 */
[----:B------:R-:W1:Y:S01]  /*06c0*/  @P1 LDC R56, c[0x0][0x40c] ;  /* 0x00010300ff381b82 */ /* 0x000e620000000800 */
[----:B--2---:R-:W-:Y:S01]  /*06d0*/  PRMT R35, R28, 0x7632, R35 ;  /* 0x000076321c237816 */ /* 0x004fe20000000023 */
[C---:B------:R-:W-:Y:S01]  /*06e0*/  IMAD.U32 R37, R29.reuse, 0x10000, RZ ;  /* 0x000100001d257824 */ /* 0x040fe200078e00ff */
[----:B------:R-:W-:-:S02]  /*06f0*/  PRMT R29, R29, 0x7632, R29 ;  /* 0x000076321d1d7816 */ /* 0x000fc4000000001d */
[----:B------:R-:W-:Y:S01]  /*0700*/  SHF.L.U32 R38, R35, 0x10, RZ ;  /* 0x0000001023267819 */ /* 0x000fe200000006ff */
[----:B----4-:R-:W-:Y:S01]  /*0710*/  @P1 FFMA.FTZ R37, R60, R59, R37 ;  /* 0x0000003b3c251223 */ /* 0x010fe20000010025 */
[C---:B------:R-:W-:Y:S01]  /*0720*/  SHF.L.U32 R54, R30.reuse, 0x10, RZ ;  /* 0x000000101e367819 */ /* 0x040fe200000006ff */
[----:B------:R-:W-:Y:S01]  /*0730*/  IMAD.U32 R35, R29, 0x10000, RZ ;  /* 0x000100001d237824 */ /* 0x000fe200078e00ff */
[----:B------:R-:W-:Y:S01]  /*0740*/  PRMT R30, R30, 0x7632, R30 ;  /* 0x000076321e1e7816 */ /* 0x000fe2000000001e */
[----:B---3--:R-:W-:Y:S01]  /*0750*/  @P1 FFMA.FTZ R38, R39, R53, R38 ;  /* 0x0000003527261223 */ /* 0x008fe20000010026 */
[C---:B------:R-:W-:Y:S01]  /*0760*/  SHF.L.U32 R52, R31.reuse, 0x10, RZ ;  /* 0x000000101f347819 */ /* 0x040fe200000006ff */
[----:B0-----:R-:W-:Y:S01]  /*0770*/  @P1 FFMA.FTZ R35, R62, R63, R35 ;  /* 0x0000003f3e231223 */ /* 0x001fe20000010023 */
[----:B------:R-:W-:Y:S02]  /*0780*/  PRMT R61, R31, 0x7632, R61 ;  /* 0x000076321f3d7816 */ /* 0x000fe4000000003d */
[----:B------:R-:W-:-:S02]  /*0790*/  @P1 PRMT R31, R26, 0x7632, R31 ;  /* 0x000076321a1f1816 */ /* 0x000fc4000000001f */
[C---:B------:R-:W-:Y:S02]  /*07a0*/  @P1 PRMT R39, R27.reuse, 0x7632, R39 ;  /* 0x000076321b271816 */ /* 0x040fe40000000027 */
[----:B------:R-:W-:Y:S02]  /*07b0*/  SHF.L.U32 R53, R30, 0x10, RZ ;  /* 0x000000101e357819 */ /* 0x000fe400000006ff */
[----:B------:R-:W-:Y:S01]  /*07c0*/  SHF.L.U32 R51, R28, 0x10, RZ ;  /* 0x000000101c337819 */ /* 0x000fe200000006ff */
[----:B------:R-:W-:Y:S01]  /*07d0*/  @P1 IMAD.U32 R28, R24, 0x10000, RZ ;  /* 0x00010000181c1824 */ /* 0x000fe200078e00ff */
[----:B------:R-:W-:Y:S02]  /*07e0*/  @P1 SHF.L.U32 R29, R26, 0x10, RZ ;  /* 0x000000101a1d1819 */ /* 0x000fe400000006ff */
[----:B------:R-:W-:Y:S01]  /*07f0*/  @P1 SHF.L.U32 R59, R27, 0x10, RZ ;  /* 0x000000101b3b1819 */ /* 0x000fe200000006ff */
[----:B-1----:R-:W-:Y:S01]  /*0800*/  @P1 FFMA.FTZ R51, R28, R57, R51 ;  /* 0x000000391c331223 */ /* 0x002fe20000010033 */
[----:B------:R-:W-:Y:S01]  /*0810*/  @P1 SHF.L.U32 R60, R31, 0x10, RZ ;  /* 0x000000101f3c1819 */ /* 0x000fe200000006ff */
[----:B------:R-:W-:Y:S01]  /*0820*/  @P1 FFMA.FTZ R54, R29, R33, R54 ;  /* 0x000000211d361223 */ /* 0x000fe20000010036 */
[----:B------:R-:W-:Y:S01]  /*0830*/  @P1 SHF.L.U32 R30, R39, 0x10, RZ ;  /* 0x00000010271e1819 */ /* 0x000fe200000006ff */
[----:B------:R-:W-:-:S02]  /*0840*/  IMAD.U32 R39, R61, 0x10000, RZ ;  /* 0x000100003d277824 */ /* 0x000fc400078e00ff */
[----:B------:R-:W-:Y:S01]  /*0850*/  @P1 FFMA.FTZ R52, R59, R58, R52 ;  /* 0x0000003a3b341223 */ /* 0x000fe20000010034 */
[----:B------:R-:W-:Y:S01]  /*0860*/  @P1 FFMA.FTZ R53, R60, R32, R53 ;  /* 0x000000203c351223 */ /* 0x000fe20000010035 */
[----:B------:R-:W-:Y:S01]  /*0870*/  F2FP.BF16.F32.PACK_AB R29, RZ, R37 ;  /* 0x00000025ff1d723e */ /* 0x000fe200000010ff */
[----:B------:R-:W-:Y:S01]  /*0880*/  @P1 FFMA.FTZ R39, R30, R56, R39 ;  /* 0x000000381e271223 */ /* 0x000fe20000010027 */
[----:B------:R-:W-:Y:S02]  /*0890*/  F2FP.BF16.F32.PACK_AB R30, RZ, R35 ;  /* 0x00000023ff1e723e */ /* 0x000fe400000010ff */
        /* <DEDUP_REMOVED lines=11> */
.L_x_105:
[----:B------:R-:W2:Y:S01]  /*0950*/  @P0 LDC R31, c[0x0][0x40c] ;  /* 0x00010300ff1f0b82 */ /* 0x000ea20000000800 */
[----:B------:R-:W-:Y:S01]  /*0960*/  @P0 PRMT R28, R26, 0x7632, R28 ;  /* 0x000076321a1c0816 */ /* 0x000fe2000000001c */
[----:B------:R-:W-:Y:S01]  /*0970*/  IMAD.MOV.U32 R53, RZ, RZ, RZ ;  /* 0x000000ffff357224 */ /* 0x000fe200078e00ff */
[----:B------:R-:W-:Y:S01]  /*0980*/  @P0 SHF.L.U32 R32, R32, 0x10, RZ ;  /* 0x0000001020200819 */ /* 0x000fe200000006ff */
[----:B------:R-:W-:Y:S01]  /*0990*/  HFMA2 R35, -RZ, RZ, 0, 0 ;  /* 0x00000000ff237431 */ /* 0x000fe200000001ff */
[----:B------:R-:W-:Y:S02]  /*09a0*/  @P0 SHF.L.U32 R28, R28, 0x10, RZ ;  /* 0x000000101c1c0819 */ /* 0x000fe400000006ff */
[----:B------:R-:W-:Y:S02]  /*09b0*/  CS2R R38, SRZ ;  /* 0x0000000000267805 */ /* 0x000fe4000001ff00 */
[----:B------:R-:W-:Y:S01]  /*09c0*/  @P0 SHF.L.U32 R33, R33, 0x10, RZ ;  /* 0x0000001021210819 */ /* 0x000fe200000006ff */
[----:B------:R-:W3:Y:S01]  /*09d0*/  @P0 LDC R29, c[0x0][0x40c] ;  /* 0x00010300ff1d0b82 */ /* 0x000ee20000000800 */
[----:B------:R-:W-:Y:S01]  /*09e0*/  MOV R51, RZ ;  /* 0x000000ff00337202 */ /* 0x000fe20000000f00 */
[----:B------:R-:W-:-:S02]  /*09f0*/  IMAD.MOV.U32 R37, RZ, RZ, RZ ;  /* 0x000000ffff257224 */ /* 0x000fc400078e00ff */
[----:B------:R-:W-:-:S04]  /*0a00*/  HFMA2 R54, -RZ, RZ, 0, 0 ;  /* 0x00000000ff367431 */ /* 0x000fc800000001ff */
[----:B------:R-:W4:Y:S08]  /*0a10*/  @P0 LDC R52, c[0x0][0x40c] ;  /* 0x00010300ff340b82 */ /* 0x000f300000000800 */
[----:B------:R-:W0:Y:S01]  /*0a20*/  @P0 LDC R30, c[0x0][0x40c] ;  /* 0x00010300ff1e0b82 */ /* 0x000e220000000800 */
[----:B--2---:R-:W-:Y:S01]  /*0a30*/  @P0 FMUL.FTZ R53, R28, R31 ;  /* 0x0000001f1c350220 */ /* 0x004fe20000410000 */
[----:B------:R-:W-:-:S02]  /*0a40*/  @P0 PRMT R28, R27, 0x7632, R28 ;  /* 0x000076321b1c0816 */ /* 0x000fc4000000001c */
[----:B------:R-:W-:Y:S02]  /*0a50*/  @P0 SHF.L.U32 R31, R25, 0x10, RZ ;  /* 0x00000010191f0819 */ /* 0x000fe400000006ff */
[----:B------:R-:W-:Y:S02]  /*0a60*/  @P0 SHF.L.U32 R28, R28, 0x10, RZ ;  /* 0x000000101c1c0819 */ /* 0x000fe400000006ff */
[----:B------:R-:W2:Y:S01]  /*0a70*/  @P0 LDC R56, c[0x0][0x40c] ;  /* 0x00010300ff380b82 */ /* 0x000ea20000000800 */
[----:B---3--:R-:W-:Y:S01]  /*0a80*/  @P0 FMUL.FTZ R35, R32, R29 ;  /* 0x0000001d20230220 */ /* 0x008fe20000410000 */
[----:B------:R-:W-:Y:S01]  /*0a90*/  @P0 SHF.L.U32 R29, R24, 0x10, RZ ;  /* 0x00000010181d0819 */ /* 0x000fe200000006ff */
[----:B------:R-:W-:-:S05]  /*0aa0*/  @P0 IMAD.U32 R32, R26, 0x10000, RZ ;  /* 0x000100001a200824 */ /* 0x000fca00078e00ff */
[----:B------:R-:W3:Y:S01]  /*0ab0*/  @P0 LDC R59, c[0x0][0x40c] ;  /* 0x00010300ff3b0b82 */ /* 0x000ee20000000800 */
[----:B----4-:R-:W-:Y:S01]  /*0ac0*/  @P0 FMUL.FTZ R38, R33, R52 ;  /* 0x0000003421260220 */ /* 0x010fe20000410000 */
[----:B------:R-:W-:Y:S02]  /*0ad0*/  @P0 SHF.L.U32 R33, R27, 0x10, RZ ;  /* 0x000000101b210819 */ /* 0x000fe400000006ff */
[----:B------:R-:W-:-:S04]  /*0ae0*/  MOV R52, RZ ;  /* 0x000000ff00347202 */ /* 0x000fc80000000f00 */
[----:B------:R-:W4:Y:S01]  /*0af0*/  @P0 LDC R57, c[0x0][0x40c] ;  /* 0x00010300ff390b82 */ /* 0x000f220000000800 */
[----:B0-----:R-:W-:Y:S01]  /*0b00*/  @P0 FMUL.FTZ R51, R29, R30 ;  /* 0x0000001e1d330220 */ /* 0x001fe20000410000 */
[----:B------:R-:W-:-:S06]  /*0b10*/  F2FP.BF16.F32.PACK_AB R29, RZ, R38 ;  /* 0x00000026ff1d723e */ /* 0x000fcc00000010ff */
[----:B------:R-:W0:Y:S01]  /*0b20*/  @P0 LDC R58, c[0x0][0x40c] ;  /* 0x00010300ff3a0b82 */ /* 0x000e220000000800 */
[----:B--2---:R-:W-:Y:S01]  /*0b30*/  @P0 FMUL.FTZ R37, R31, R56 ;  /* 0x000000381f250220 */ /* 0x004fe20000410000 */
[----:B------:R-:W-:-:S04]  /*0b40*/  F2FP.BF16.F32.PACK_AB R31, RZ, R35 ;  /* 0x00000023ff1f723e */ /* 0x000fc800000010ff */
[----:B------:R-:W-:Y:S01]  /*0b50*/  F2FP.BF16.F32.PACK_AB R30, RZ, R37 ;  /* 0x00000025ff1e723e */ /* 0x000fe200000010ff */
[----:B---3--:R-:W-:Y:S01]  /*0b60*/  @P0 FMUL.FTZ R39, R28, R59 ;  /* 0x0000003b1c270220 */ /* 0x008fe20000410000 */
[----:B------:R-:W-:-:S04]  /*0b70*/  F2FP.BF16.F32.PACK_AB R28, RZ, R51 ;  /* 0x00000033ff1c723e */ /* 0x000fc800000010ff */
[----:B------:R-:W-:Y:S02]  /*0b80*/  PRMT R28, R28, 0x5410, R29 ;  /* 0x000054101c1c7816 */ /* 0x000fe4000000001d */
[----:B------:R-:W-:Y:S01]  /*0b90*/  PRMT R29, R30, 0x5410, R31 ;  /* 0x000054101e1d7816 */ /* 0x000fe2000000001f */
[----:B----4-:R-:W-:Y:S01]  /*0ba0*/  @P0 FMUL.FTZ R54, R32, R57 ;  /* 0x0000003920360220 */ /* 0x010fe20000410000 */
[----:B------:R-:W-:-:S04]  /*0bb0*/  F2FP.BF16.F32.PACK_AB R57, RZ, R39 ;  /* 0x00000027ff39723e */ /* 0x000fc800000010ff */
[----:B------:R-:W-:Y:S01]  /*0bc0*/  F2FP.BF16.F32.PACK_AB R32, RZ, R54 ;  /* 0x00000036ff20723e */ /* 0x000fe200000010ff */
[----:B0-----:R-:W-:Y:S01]  /*0bd0*/  @P0 FMUL.FTZ R52, R33, R58 ;  /* 0x0000003a21340220 */ /* 0x001fe20000410000 */
[----:B------:R-:W-:-:S04]  /*0be0*/  F2FP.BF16.F32.PACK_AB R33, RZ, R53 ;  /* 0x00000035ff21723e */ /* 0x000fc800000010ff */
[----:B------:R-:W-:Y:S02]  /*0bf0*/  F2FP.BF16.F32.PACK_AB R56, RZ, R52 ;  /* 0x00000034ff38723e */ /* 0x000fe400000010ff */
[----:B------:R-:W-:Y:S02]  /*0c00*/  PRMT R30, R32, 0x5410, R33 ;  /* 0x00005410201e7816 */ /* 0x000fe40000000021 */
[----:B------:R-:W-:-:S07]  /*0c10*/  PRMT R31, R56, 0x5410, R57 ;  /* 0x00005410381f7816 */ /* 0x000fce0000000039 */
.L_x_106:
[----:B------:R-:W0:Y:S01]  /*0c20*/  LDC.64 R32, c[0x0][0x3a8] ;  /* 0x0000ea00ff207b82 */ /* 0x000e220000000a00 */
[----:B------:R-:W-:-:S07]  /*0c30*/  @P0 IADD3 R61, PT, PT, R64, 0x20, RZ ;  /* 0x00000020403d0810 */ /* 0x000fce0007ffe0ff */
[----:B------:R-:W2:Y:S01]  /*0c40*/  @P0 LDC.64 R56, c[0x0][0x390] ;  /* 0x0000e400ff380b82 */ /* 0x000ea20000000a00 */
[----:B0-----:R-:W-:-:S05]  /*0c50*/  IMAD.WIDE.U32 R58, R65, 0x10, R32 ;  /* 0x00000010413a7825 */ /* 0x001fca00078e0020 */
[----:B------:R0:W-:Y:S01]  /*0c60*/  STG.E.128 desc[UR6][R58.64], R28 ;  /* 0x0000001c3a007986 */ /* 0x0001e2000c101d06 */
[----:B--2---:R-:W-:-:S05]  /*0c70*/  @P0 IMAD.WIDE.U32 R56, R61, 0x10, R56 ;  /* 0x000000103d380825 */ /* 0x004fca00078e0038 */
[----:B------:R0:W5:Y:S01]  /*0c80*/  @P0 LDG.E.128 R24, desc[UR6][R56.64] ;  /* 0x0000000638180981 */ /* 0x000162000c1e1d00 */
[----:B------:R-:W-:Y:S05]  /*0c90*/  BRA.U !UP0, `(.L_x_107) ;  /* 0x0000000108ec7547 */ /* 0x000fea000b800000 */
[----:B0-----:R-:W0:Y:S01]  /*0ca0*/  LDC.64 R28, c[0x0][0x3a0] ;  /* 0x0000e800ff1c7b82 */ /* 0x001e220000000a00 */
[----:B------:R-:W-:-:S04]  /*0cb0*/  VIADD R31, R65, 0x20 ;  /* 0x00000020411f7836 */ /* 0x000fc80000000000 */
[----:B0-----:R-:W-:-:S06]  /*0cc0*/  IMAD.WIDE.U32 R28, R31, 0x10, R28 ;  /* 0x000000101f1c7825 */ /* 0x001fcc00078e001c */
[----:B------:R-:W2:Y:S01]  /*0cd0*/  LDG.E.128 R28, desc[UR6][R28.64] ;  /* 0x000000061c1c7981 */ /* 0x000ea2000c1e1d00 */
[----:B------:R-:W-:-:S13]  /*0ce0*/  ISETP.GT.AND P1, PT, R55, RZ, PT ;  /* 0x000000ff3700720c */ /* 0x000fda0003f24270 */
[----:B------:R-:W0:Y:S01]  /*0cf0*/  @P1 LDC R58, c[0x0][0x40c] ;  /* 0x00010300ff3a1b82 */ /* 0x000e220000000800 */
[----:B-----5:R-:W-:Y:S01]  /*0d00*/  @P1 PRMT R57, R24, 0x7632, R57 ;  /* 0x0000763218391816 */ /* 0x020fe20000000039 */
[----:B------:R-:W-:Y:S01]  /*0d10*/  @P1 IMAD.U32 R67, R27, 0x10000, RZ ;  /* 0x000100001b431824 */ /* 0x000fe200078e00ff */
[----:B------:R-:W-:Y:S02]  /*0d20*/  @P1 PRMT R60, R25, 0x7632, R60 ;  /* 0x00007632193c1816 */ /* 0x000fe4000000003c */
[----:B------:R-:W-:Y:S02]  /*0d30*/  @P1 SHF.L.U32 R57, R57, 0x10, RZ ;  /* 0x0000001039391819 */ /* 0x000fe400000006ff */
[----:B------:R-:W-:Y:S01]  /*0d40*/  @P1 SHF.L.U32 R61, R25, 0x10, RZ ;  /* 0x00000010193d1819 */ /* 0x000fe200000006ff */
[----:B------:R-:W3:Y:S01]  /*0d50*/  @P1 LDC R63, c[0x0][0x40c] ;  /* 0x00010300ff3f1b82 */ /* 0x000ee20000000800 */
[----:B------:R-:W-:Y:S02]  /*0d60*/  @P1 SHF.L.U32 R60, R60, 0x10, RZ ;  /* 0x000000103c3c1819 */ /* 0x000fe400000006ff */
[----:B------:R-:W-:-:S05]  /*0d70*/  @P1 SHF.L.U32 R68, R26, 0x10, RZ ;  /* 0x000000101a441819 */ /* 0x000fca00000006ff */
[----:B------:R-:W4:Y:S08]  /*0d80*/  @P1 LDC R66, c[0x0][0x40c] ;  /* 0x00010300ff421b82 */ /* 0x000f300000000800 */
[----:B------:R-:W1:Y:S08]  /*0d90*/  @P1 LDC R62, c[0x0][0x40c] ;  /* 0x00010300ff3e1b82 */ /* 0x000e700000000800 */
[----:B------:R-:W1:Y:S01]  /*0da0*/  @P1 LDC R59, c[0x0][0x40c] ;  /* 0x00010300ff3b1b82 */ /* 0x000e620000000800 */
[----:B--2---:R-:W-:-:S04]  /*0db0*/  PRMT R56, R28, 0x7632, R56 ;  /* 0x000076321c387816 */ /* 0x004fc80000000038 */
[----:B------:R-:W-:-:S05]  /*0dc0*/  SHF.L.U32 R56, R56, 0x10, RZ ;  /* 0x0000001038387819 */ /* 0x000fca00000006ff */
[----:B0-----:R-:W-:Y:S01]  /*0dd0*/  @P1 FFMA.FTZ R56, R57, R58, R56 ;  /* 0x0000003a39381223 */ /* 0x001fe20000010038 */
[C---:B------:R-:W-:Y:S02]  /*0de0*/  PRMT R57, R29.reuse, 0x7632, R57 ;  /* 0x000076321d397816 */ /* 0x040fe40000000039 */
[----:B------:R-:W-:Y:S02]  /*0df0*/  SHF.L.U32 R58, R29, 0x10, RZ ;  /* 0x000000101d3a7819 */ /* 0x000fe400000006ff */
[----:B------:R-:W0:Y:S01]  /*0e00*/  @P1 LDC R29, c[0x0][0x40c] ;  /* 0x00010300ff1d1b82 */ /* 0x000e220000000800 */
[----:B------:R-:W-:Y:S02]  /*0e10*/  IMAD.U32 R57, R57, 0x10000, RZ ;  /* 0x0001000039397824 */ /* 0x000fe400078e00ff */
[----:B---3--:R-:W-:Y:S01]  /*0e20*/  @P1 FFMA.FTZ R58, R61, R63, R58 ;  /* 0x0000003f3d3a1223 */ /* 0x008fe2000001003a */
[----:B------:R-:W-:Y:S02]  /*0e30*/  IMAD.U32 R61, R30, 0x10000, RZ ;  /* 0x000100001e3d7824 */ /* 0x000fe400078e00ff */
[----:B----4-:R-:W-:Y:S01]  /*0e40*/  @P1 FFMA.FTZ R57, R60, R66, R57 ;  /* 0x000000423c391223 */ /* 0x010fe20000010039 */
[----:B------:R-:W-:-:S02]  /*0e50*/  PRMT R60, R30, 0x7632, R60 ;  /* 0x000076321e3c7816 */ /* 0x000fc4000000003c */
[----:B------:R-:W2:Y:S01]  /*0e60*/  @P1 LDC R30, c[0x0][0x40c] ;  /* 0x00010300ff1e1b82 */ /* 0x000ea20000000800 */
[----:B------:R-:W-:Y:S01]  /*0e70*/  @P1 PRMT R63, R26, 0x7632, R63 ;  /* 0x000076321a3f1816 */ /* 0x000fe2000000003f */
[----:B-1----:R-:W-:Y:S01]  /*0e80*/  @P1 FFMA.FTZ R61, R68, R62, R61 ;  /* 0x0000003e443d1223 */ /* 0x002fe2000001003d */
[----:B------:R-:W-:Y:S01]  /*0e90*/  SHF.L.U32 R60, R60, 0x10, RZ ;  /* 0x000000103c3c7819 */ /* 0x000fe200000006ff */
[----:B------:R-:W-:Y:S01]  /*0ea0*/  @P1 IMAD.U32 R68, R24, 0x10000, RZ ;  /* 0x0001000018441824 */ /* 0x000fe200078e00ff */
[----:B------:R-:W-:Y:S02]  /*0eb0*/  @P1 SHF.L.U32 R63, R63, 0x10, RZ ;  /* 0x000000103f3f1819 */ /* 0x000fe400000006ff */
[C---:B------:R-:W-:Y:S01]  /*0ec0*/  SHF.L.U32 R62, R31.reuse, 0x10, RZ ;  /* 0x000000101f3e7819 */ /* 0x040fe200000006ff */
[----:B------:R-:W1:Y:S01]  /*0ed0*/  @P1 LDC R66, c[0x0][0x40c] ;  /* 0x00010300ff421b82 */ /* 0x000e620000000800 */
[----:B------:R-:W-:Y:S01]  /*0ee0*/  PRMT R31, R31, 0x7632, R31 ;  /* 0x000076321f1f7816 */ /* 0x000fe2000000001f */
[----:B------:R-:W-:Y:S01]  /*0ef0*/  @P1 FFMA.FTZ R60, R63, R59, R60 ;  /* 0x0000003b3f3c1223 */ /* 0x000fe2000001003c */
[----:B------:R-:W-:-:S02]  /*0f00*/  SHF.L.U32 R63, R28, 0x10, RZ ;  /* 0x000000101c3f7819 */ /* 0x000fc400000006ff */
[----:B------:R-:W-:Y:S02]  /*0f10*/  @P1 PRMT R28, R27, 0x7632, R28 ;  /* 0x000076321b1c1816 */ /* 0x000fe4000000001c */
[----:B------:R-:W-:Y:S01]  /*0f20*/  @!P1 MOV R59, R62 ;  /* 0x0000003e003b9202 */ /* 0x000fe20000000f00 */
[----:B0-----:R-:W-:Y:S01]  /*0f30*/  @P1 FFMA.FTZ R59, R67, R29, R62 ;  /* 0x0000001d433b1223 */ /* 0x001fe2000001003e */
[----:B------:R-:W-:Y:S02]  /*0f40*/  SHF.L.U32 R62, R31, 0x10, RZ ;  /* 0x000000101f3e7819 */ /* 0x000fe400000006ff */
[----:B------:R-:W-:Y:S02]  /*0f50*/  @P1 SHF.L.U32 R29, R28, 0x10, RZ ;  /* 0x000000101c1d1819 */ /* 0x000fe400000006ff */
[----:B------:R-:W-:Y:S02]  /*0f60*/  F2FP.BF16.F32.PACK_AB R67, RZ, R61 ;  /* 0x0000003dff43723e */ /* 0x000fe400000010ff */
[----:B------:R-:W-:Y:S01]  /*0f70*/  F2FP.BF16.F32.PACK_AB R69, RZ, R59 ;  /* 0x0000003bff45723e */ /* 0x000fe200000010ff */
[----:B--2---:R-:W-:Y:S01]  /*0f80*/  @P1 FFMA.FTZ R63, R68, R30, R63 ;  /* 0x0000001e443f1223 */ /* 0x004fe2000001003f */
[----:B------:R-:W-:-:S02]  /*0f90*/  F2FP.BF16.F32.PACK_AB R30, RZ, R57 ;  /* 0x00000039ff1e723e */ /* 0x000fc400000010ff */
[----:B------:R-:W-:Y:S02]  /*0fa0*/  F2FP.BF16.F32.PACK_AB R68, RZ, R60 ;  /* 0x0000003cff44723e */ /* 0x000fe400000010ff */
[----:B------:R-:W-:Y:S01]  /*0fb0*/  F2FP.BF16.F32.PACK_AB R28, RZ, R63 ;  /* 0x0000003fff1c723e */ /* 0x000fe200000010ff */
[----:B-1----:R-:W-:Y:S01]  /*0fc0*/  @P1 FFMA.FTZ R62, R29, R66, R62 ;  /* 0x000000421d3e1223 */ /* 0x002fe2000001003e */
[----:B------:R-:W-:Y:S02]  /*0fd0*/  F2FP.BF16.F32.PACK_AB R29, RZ, R58 ;  /* 0x0000003aff1d723e */ /* 0x000fe400000010ff */
[----:B------:R-:W-:Y:S02]  /*0fe0*/  F2FP.BF16.F32.PACK_AB R66, RZ, R56 ;  /* 0x00000038ff42723e */ /* 0x000fe400000010ff */
[----:B------:R-:W-:Y:S02]  /*0ff0*/  F2FP.BF16.F32.PACK_AB R31, RZ, R62 ;  /* 0x0000003eff1f723e */ /* 0x000fe400000010ff */
[----:B------:R-:W-:-:S02]  /*1000*/  PRMT R29, R29, 0x5410, R30 ;  /* 0x000054101d1d7816 */ /* 0x000fc4000000001e */
[----:B------:R-:W-:Y:S02]  /*1010*/  PRMT R30, R67, 0x5410, R68 ;  /* 0x00005410431e7816 */ /* 0x000fe40000000044 */
[----:B------:R-:W-:Y:S02]  /*1020*/  PRMT R28, R28, 0x5410, R66 ;  /* 0x000054101c1c7816 */ /* 0x000fe40000000042 */
[----:B------:R-:W-:Y:S01]  /*1030*/  PRMT R31, R69, 0x5410, R31 ;  /* 0x00005410451f7816 */ /* 0x000fe2000000001f */
[----:B------:R-:W-:Y:S06]  /*1040*/  BRA `(.L_x_108) ;  /* 0x0000000000b87947 */ /* 0x000fec0003800000 */
.L_x_107:
[----:B------:R-:W2:Y:S01]  /*1050*/  @P0 LDC R67, c[0x0][0x40c] ;  /* 0x00010300ff430b82 */ /* 0x000ea20000000800 */
[----:B0----5:R-:W-:Y:S02]  /*1060*/  @P0 PRMT R58, R24, 0x7632, R58 ;  /* 0x00007632183a0816 */ /* 0x021fe4000000003a */
[----:B------:R-:W-:Y:S02]  /*1070*/  CS2R R56, SRZ ;  /* 0x0000000000387805 */ /* 0x000fe4000001ff00 */
[----:B------:R-:W-:Y:S01]  /*1080*/  @P0 PRMT R59, R25, 0x7632, R59 ;  /* 0x00007632193b0816 */ /* 0x000fe2000000003b */
[----:B------:R-:W-:Y:S01]  /*1090*/  HFMA2 R60, -RZ, RZ, 0, 0 ;  /* 0x00000000ff3c7431 */ /* 0x000fe200000001ff */
[C---:B------:R-:W-:Y:S01]  /*10a0*/  @P0 PRMT R61, R26.reuse, 0x7632, R61 ;  /* 0x000076321a3d0816 */ /* 0x040fe2000000003d */
[----:B------:R-:W-:Y:S01]  /*10b0*/  @P0 IMAD.U32 R69, R26, 0x10000, RZ ;  /* 0x000100001a450824 */ /* 0x000fe200078e00ff */
[----:B------:R-:W-:Y:S01]  /*10c0*/  @P0 PRMT R62, R27, 0x7632, R62 ;  /* 0x000076321b3e0816 */ /* 0x000fe2000000003e */
[----:B------:R-:W0:Y:S01]  /*10d0*/  @P0 LDC R66, c[0x0][0x40c] ;  /* 0x00010300ff420b82 */ /* 0x000e220000000800 */
[----:B------:R-:W-:Y:S01]  /*10e0*/  @P0 SHF.L.U32 R58, R58, 0x10, RZ ;  /* 0x000000103a3a0819 */ /* 0x000fe200000006ff */
[----:B------:R-:W-:Y:S01]  /*10f0*/  @P0 IMAD.U32 R59, R59, 0x10000, RZ ;  /* 0x000100003b3b0824 */ /* 0x000fe200078e00ff */
[----:B------:R-:W-:-:S02]  /*1100*/  @P0 SHF.L.U32 R61, R61, 0x10, RZ ;  /* 0x000000103d3d0819 */ /* 0x000fc400000006ff */
[----:B------:R-:W-:Y:S02]  /*1110*/  @P0 SHF.L.U32 R63, R62, 0x10, RZ ;  /* 0x000000103e3f0819 */ /* 0x000fe400000006ff */
[----:B------:R-:W-:Y:S01]  /*1120*/  MOV R62, RZ ;  /* 0x000000ff003e7202 */ /* 0x000fe20000000f00 */
[----:B------:R-:W3:Y:S08]  /*1130*/  @P0 LDC R68, c[0x0][0x40c] ;  /* 0x00010300ff440b82 */ /* 0x000ef00000000800 */
[----:B------:R-:W4:Y:S01]  /*1140*/  @P0 LDC R70, c[0x0][0x40c] ;  /* 0x00010300ff460b82 */ /* 0x000f220000000800 */
[----:B--2---:R-:W-:Y:S01]  /*1150*/  @P0 FMUL.FTZ R56, R58, R67 ;  /* 0x000000433a380220 */ /* 0x004fe20000410000 */
[----:B------:R-:W-:-:S06]  /*1160*/  @P0 SHF.L.U32 R67, R24, 0x10, RZ ;  /* 0x0000001018430819 */ /* 0x000fcc00000006ff */
[----:B------:R-:W2:Y:S01]  /*1170*/  @P0 LDC R28, c[0x0][0x40c] ;  /* 0x00010300ff1c0b82 */ /* 0x000ea20000000800 */
[----:B0-----:R-:W-:Y:S01]  /*1180*/  @P0 FMUL.FTZ R57, R59, R66 ;  /* 0x000000423b390220 */ /* 0x001fe20000410000 */
[----:B------:R-:W-:Y:S02]  /*1190*/  @P0 SHF.L.U32 R66, R25, 0x10, RZ ;  /* 0x0000001019420819 */ /* 0x000fe400000006ff */
[----:B------:R-:W-:-:S04]  /*11a0*/  CS2R R58, SRZ ;  /* 0x00000000003a7805 */ /* 0x000fc8000001ff00 */
[----:B------:R-:W0:Y:S01]  /*11b0*/  @P0 LDC R31, c[0x0][0x40c] ;  /* 0x00010300ff1f0b82 */ /* 0x000e220000000800 */
[----:B---3--:R-:W-:Y:S01]  /*11c0*/  @P0 FMUL.FTZ R60, R61, R68 ;  /* 0x000000443d3c0220 */ /* 0x008fe20000410000 */
[----:B------:R-:W-:Y:S01]  /*11d0*/  @P0 SHF.L.U32 R68, R27, 0x10, RZ ;  /* 0x000000101b440819 */ /* 0x000fe200000006ff */
[----:B------:R-:W-:-:S05]  /*11e0*/  HFMA2 R61, -RZ, RZ, 0, 0 ;  /* 0x00000000ff3d7431 */ /* 0x000fca00000001ff */
[----:B------:R-:W3:Y:S01]  /*11f0*/  @P0 LDC R30, c[0x0][0x40c] ;  /* 0x00010300ff1e0b82 */ /* 0x000ee20000000800 */
[----:B----4-:R-:W-:Y:S01]  /*1200*/  @P0 FMUL.FTZ R62, R63, R70 ;  /* 0x000000463f3e0220 */ /* 0x010fe20000410000 */
[----:B------:R-:W-:-:S06]  /*1210*/  IMAD.MOV.U32 R63, RZ, RZ, RZ ;  /* 0x000000ffff3f7224 */ /* 0x000fcc00078e00ff */
[----:B------:R-:W4:Y:S01]  /*1220*/  @P0 LDC R29, c[0x0][0x40c] ;  /* 0x00010300ff1d0b82 */ /* 0x000f220000000800 */
[----:B--2---:R-:W-:Y:S01]  /*1230*/  @P0 FMUL.FTZ R63, R67, R28 ;  /* 0x0000001c433f0220 */ /* 0x004fe20000410000 */
[----:B------:R-:W-:-:S04]  /*1240*/  F2FP.BF16.F32.PACK_AB R67, RZ, R60 ;  /* 0x0000003cff43723e */ /* 0x000fc800000010ff */
[----:B------:R-:W-:Y:S01]  /*1250*/  F2FP.BF16.F32.PACK_AB R28, RZ, R63 ;  /* 0x0000003fff1c723e */ /* 0x000fe200000010ff */
[----:B0-----:R-:W-:Y:S01]  /*1260*/  @P0 FMUL.FTZ R58, R66, R31 ;  /* 0x0000001f423a0220 */ /* 0x001fe20000410000 */
[----:B------:R-:W-:Y:S01]  /*1270*/  F2FP.BF16.F32.PACK_AB R31, RZ, R57 ;  /* 0x00000039ff1f723e */ /* 0x000fe200000010ff */
[----:B---3--:R-:W-:-:S03]  /*1280*/  @P0 FMUL.FTZ R61, R69, R30 ;  /* 0x0000001e453d0220 */ /* 0x008fc60000410000 */
[----:B------:R-:W-:Y:S02]  /*1290*/  F2FP.BF16.F32.PACK_AB R30, RZ, R58 ;  /* 0x0000003aff1e723e */ /* 0x000fe400000010ff */
[----:B------:R-:W-:Y:S02]  /*12a0*/  F2FP.BF16.F32.PACK_AB R69, RZ, R62 ;  /* 0x0000003eff45723e */ /* 0x000fe400000010ff */
[----:B------:R-:W-:Y:S01]  /*12b0*/  F2FP.BF16.F32.PACK_AB R66, RZ, R61 ;  /* 0x0000003dff42723e */ /* 0x000fe200000010ff */
[----:B----4-:R-:W-:Y:S01]  /*12c0*/  @P0 FMUL.FTZ R59, R68, R29 ;  /* 0x0000001d443b0220 */ /* 0x010fe20000410000 */
[----:B------:R-:W-:-:S04]  /*12d0*/  F2FP.BF16.F32.PACK_AB R29, RZ, R56 ;  /* 0x00000038ff1d723e */ /* 0x000fc800000010ff */
[----:B------:R-:W-:Y:S02]  /*12e0*/  F2FP.BF16.F32.PACK_AB R68, RZ, R59 ;  /* 0x0000003bff44723e */ /* 0x000fe400000010ff */
[----:B------:R-:W-:Y:S02]  /*12f0*/  PRMT R28, R28, 0x5410, R29 ;  /* 0x000054101c1c7816 */ /* 0x000fe4000000001d */
[----:B------:R-:W-:Y:S02]  /*1300*/  PRMT R29, R30, 0x5410, R31 ;  /* 0x000054101e1d7816 */ /* 0x000fe4000000001f */
[----:B------:R-:W-:Y:S02]  /*1310*/  PRMT R30, R66, 0x5410, R67 ;  /* 0x00005410421e7816 */ /* 0x000fe40000000043 */
[----:B------:R-:W-:-:S07]  /*1320*/  PRMT R31, R68, 0x5410, R69 ;  /* 0x00005410441f7816 */ /* 0x000fce0000000045 */
.L_x_108:
[----:B------:R-:W0:Y:S01]  /*1330*/  @P0 LDC.64 R66, c[0x0][0x390] ;  /* 0x0000e400ff420b82 */ /* 0x000e220000000a00 */
[----:B------:R-:W-:Y:S02]  /*1340*/  IADD3 R69, PT, PT, R65, 0x20, RZ ;  /* 0x0000002041457810 */ /* 0x000fe40007ffe0ff */
[----:B------:R-:W-:-:S03]  /*1350*/  @P0 IADD3 R71, PT, PT, R64, 0x40, RZ ;  /* 0x0000004040470810 */ /* 0x000fc60007ffe0ff */
[----:B------:R-:W-:-:S05]  /*1360*/  IMAD.WIDE.U32 R68, R69, 0x10, R32 ;  /* 0x0000001045447825 */ /* 0x000fca00078e0020 */
[----:B------:R2:W-:Y:S01]  /*1370*/  STG.E.128 desc[UR6][R68.64], R28 ;  /* 0x0000001c44007986 */ /* 0x0005e2000c101d06 */
[----:B0-----:R-:W-:-:S05]  /*1380*/  @P0 IMAD.WIDE.U32 R66, R71, 0x10, R66 ;  /* 0x0000001047420825 */ /* 0x001fca00078e0042 */
[----:B------:R2:W5:Y:S01]  /*1390*/  @P0 LDG.E.128 R24, desc[UR6][R66.64] ;  /* 0x0000000642180981 */ /* 0x000562000c1e1d00 */
[----:B------:R-:W-:Y:S01]  /*13a0*/  VIADD R71, R65, 0x40 ;  /* 0x0000004041477836 */ /* 0x000fe20000000000 */
[----:B------:R-:W-:Y:S06]  /*13b0*/  BRA.U !UP0, `(.L_x_109) ;  /* 0x0000000108e47547 */ /* 0x000fec000b800000 */
[----:B--2---:R-:W0:Y:S02]  /*13c0*/  LDC.64 R28, c[0x0][0x3a0] ;  /* 0x0000e800ff1c7b82 */ /* 0x004e240000000a00 */
[----:B0-----:R-:W-:-:S06]  /*13d0*/  IMAD.WIDE.U32 R28, R71, 0x10, R28 ;  /* 0x00000010471c7825 */ /* 0x001fcc00078e001c */
[----:B------:R-:W2:Y:S01]  /*13e0*/  LDG.E.128 R28, desc[UR6][R28.64] ;  /* 0x000000061c1c7981 */ /* 0x000ea2000c1e1d00 */
[----:B------:R-:W-:-:S13]  /*13f0*/  ISETP.GT.AND P0, PT, R55, RZ, PT ;  /* 0x000000ff3700720c */ /* 0x000fda0003f04270 */
[----:B------:R-:W0:Y:S01]  /*1400*/  @P0 LDC R65, c[0x0][0x40c] ;  /* 0x00010300ff410b82 */ /* 0x000e220000000800 */
[----:B-----5:R-:W-:-:S07]  /*1410*/  @P0 SHF.L.U32 R66, R25, 0x10, RZ ;  /* 0x0000001019420819 */ /* 0x020fce00000006ff */
[----:B------:R-:W3:Y:S08]  /*1420*/  @P0 LDC R67, c[0x0][0x40c] ;  /* 0x00010300ff430b82 */ /* 0x000ef00000000800 */
[----:B------:R-:W4:Y:S08]  /*1430*/  @P0 LDC R68, c[0x0][0x40c] ;  /* 0x00010300ff440b82 */ /* 0x000f300000000800 */
[----:B------:R-:W1:Y:S08]  /*1440*/  @P0 LDC R69, c[0x0][0x40c] ;  /* 0x00010300ff450b82 */ /* 0x000e700000000800 */
[----:B------:R-:W1:Y:S01]  /*1450*/  @P0 LDC R72, c[0x0][0x40c] ;  /* 0x00010300ff480b82 */ /* 0x000e620000000800 */
[----:B--2---:R-:W-:-:S02]  /*1460*/  SHF.L.U32 R55, R29, 0x10, RZ ;  /* 0x000000101d377819 */ /* 0x004fc400000006ff */
[----:B------:R-:W-:Y:S02]  /*1470*/  PRMT R64, R29, 0x7632, R64 ;  /* 0x000076321d407816 */ /* 0x000fe40000000040 */
[----:B------:R-:W-:Y:S01]  /*1480*/  @P0 PRMT R29, R26, 0x7632, R29 ;  /* 0x000076321a1d0816 */ /* 0x000fe2000000001d */
[----:B0-----:R-:W-:Y:S01]  /*1490*/  @P0 FFMA.FTZ R55, R66, R65, R55 ;  /* 0x0000004142370223 */ /* 0x001fe20000010037 */
[----:B------:R-:W-:Y:S02]  /*14a0*/  @P0 PRMT R65, R25, 0x7632, R65 ;  /* 0x0000763219410816 */ /* 0x000fe40000000041 */
[----:B------:R-:W-:Y:S01]  /*14b0*/  SHF.L.U32 R64, R64, 0x10, RZ ;  /* 0x0000001040407819 */ /* 0x000fe200000006ff */
[----:B------:R-:W-:Y:S01]  /*14c0*/  @P0 IMAD.U32 R29, R29, 0x10000, RZ ;  /* 0x000100001d1d0824 */ /* 0x000fe200078e00ff */
[----:B------:R-:W-:Y:S01]  /*14d0*/  @P0 SHF.L.U32 R66, R26, 0x10, RZ ;  /* 0x000000101a420819 */ /* 0x000fe200000006ff */
[----:B------:R-:W-:-:S04]  /*14e0*/  @P0 IMAD.U32 R65, R65, 0x10000, RZ ;  /* 0x0001000041410824 */ /* 0x000fc800078e00ff */
[----:B---3--:R-:W-:Y:S01]  /*14f0*/  @P0 FFMA.FTZ R64, R65, R67, R64 ;  /* 0x0000004341400223 */ /* 0x008fe20000010040 */
[C---:B------:R-:W-:Y:S01]  /*1500*/  SHF.L.U32 R65, R30.reuse, 0x10, RZ ;  /* 0x000000101e417819 */ /* 0x040fe200000006ff */
[----:B------:R-:W0:Y:S01]  /*1510*/  @P0 LDC R67, c[0x0][0x40c] ;  /* 0x00010300ff430b82 */ /* 0x000e220000000800 */
[----:B------:R-:W-:-:S03]  /*1520*/  PRMT R30, R30, 0x7632, R30 ;  /* 0x000076321e1e7816 */ /* 0x000fc6000000001e */
[----:B----4-:R-:W-:Y:S01]  /*1530*/  @P0 FFMA.FTZ R65, R66, R68, R65 ;  /* 0x0000004442410223 */ /* 0x010fe20000010041 */
[----:B------:R-:W-:Y:S02]  /*1540*/  SHF.L.U32 R66, R30, 0x10, RZ ;  /* 0x000000101e427819 */ /* 0x000fe400000006ff */
[----:B------:R-:W-:Y:S01]  /*1550*/  @P0 SHF.L.U32 R30, R27, 0x10, RZ ;  /* 0x000000101b1e0819 */ /* 0x000fe200000006ff */
[----:B------:R-:W2:Y:S01]  /*1560*/  @P0 LDC R68, c[0x0][0x40c] ;  /* 0x00010300ff440b82 */ /* 0x000ea20000000800 */
[----:B------:R-:W-:Y:S01]  /*1570*/  F2FP.BF16.F32.PACK_AB R74, RZ, R65 ;  /* 0x00000041ff4a723e */ /* 0x000fe200000010ff */
[----:B0-----:R-:W-:Y:S01]  /*1580*/  @P0 FFMA.FTZ R66, R29, R67, R66 ;  /* 0x000000431d420223 */ /* 0x001fe20000010042 */
[C---:B------:R-:W-:Y:S02]  /*1590*/  SHF.L.U32 R67, R31.reuse, 0x10, RZ ;  /* 0x000000101f437819 */ /* 0x040fe400000006ff */
[----:B------:R-:W-:Y:S02]  /*15a0*/  PRMT R29, R28, 0x7632, R29 ;  /* 0x000076321c1d7816 */ /* 0x000fe4000000001d */
[----:B------:R-:W-:-:S02]  /*15b0*/  PRMT R31, R31, 0x7632, R31 ;  /* 0x000076321f1f7816 */ /* 0x000fc4000000001f */
[----:B------:R-:W-:Y:S01]  /*15c0*/  F2FP.BF16.F32.PACK_AB R75, RZ, R66 ;  /* 0x00000042ff4b723e */ /* 0x000fe200000010ff */
[----:B--2---:R-:W-:Y:S01]  /*15d0*/  @P0 FFMA.FTZ R67, R30, R68, R67 ;  /* 0x000000441e430223 */ /* 0x004fe20000010043 */
[----:B------:R-:W-:Y:S01]  /*15e0*/  SHF.L.U32 R68, R29, 0x10, RZ ;  /* 0x000000101d447819 */ /* 0x000fe200000006ff */
[----:B------:R-:W0:Y:S01]  /*15f0*/  @P0 LDC R30, c[0x0][0x40c] ;  /* 0x00010300ff1e0b82 */ /* 0x000e220000000800 */
[----:B------:R-:W-:Y:S02]  /*1600*/  @P0 PRMT R29, R24, 0x7632, R29 ;  /* 0x00007632181d0816 */ /* 0x000fe4000000001d */
[----:B------:R-:W-:Y:S02]  /*1610*/  SHF.L.U32 R70, R31, 0x10, RZ ;  /* 0x000000101f467819 */ /* 0x000fe400000006ff */
[----:B------:R-:W-:Y:S01]  /*1620*/  F2FP.BF16.F32.PACK_AB R31, RZ, R67 ;  /* 0x00000043ff1f723e */ /* 0x000fe200000010ff */
[----:B------:R-:W-:-:S04]  /*1630*/  @P0 IMAD.U32 R29, R29, 0x10000, RZ ;  /* 0x000100001d1d0824 */ /* 0x000fc800078e00ff */
[----:B-1----:R-:W-:Y:S01]  /*1640*/  @P0 FFMA.FTZ R68, R29, R69, R68 ;  /* 0x000000451d440223 */ /* 0x002fe20000010044 */
[----:B------:R-:W-:Y:S02]  /*1650*/  SHF.L.U32 R69, R28, 0x10, RZ ;  /* 0x000000101c457819 */ /* 0x000fe400000006ff */
[----:B------:R-:W-:Y:S02]  /*1660*/  @P0 SHF.L.U32 R28, R24, 0x10, RZ ;  /* 0x00000010181c0819 */ /* 0x000fe400000006ff */
[----:B------:R-:W-:-:S03]  /*1670*/  F2FP.BF16.F32.PACK_AB R73, RZ, R68 ;  /* 0x00000044ff49723e */ /* 0x000fc600000010ff */
[----:B0-----:R-:W-:Y:S01]  /*1680*/  @P0 FFMA.FTZ R69, R28, R30, R69 ;  /* 0x0000001e1c450223 */ /* 0x001fe20000010045 */
[----:B------:R-:W-:Y:S02]  /*1690*/  @P0 PRMT R28, R27, 0x7632, R28 ;  /* 0x000076321b1c0816 */ /* 0x000fe4000000001c */
[----:B------:R-:W-:-:S03]  /*16a0*/  F2FP.BF16.F32.PACK_AB R30, RZ, R64 ;  /* 0x00000040ff1e723e */ /* 0x000fc600000010ff */
[----:B------:R-:W-:Y:S01]  /*16b0*/  @P0 IMAD.U32 R29, R28, 0x10000, RZ ;  /* 0x000100001c1d0824 */ /* 0x000fe200078e00ff */
[----:B------:R-:W-:-:S03]  /*16c0*/  F2FP.BF16.F32.PACK_AB R28, RZ, R69 ;  /* 0x00000045ff1c723e */ /* 0x000fc600000010ff */
[----:B------:R-:W-:Y:S01]  /*16d0*/  @P0 FFMA.FTZ R70, R29, R72, R70 ;  /* 0x000000481d460223 */ /* 0x000fe20000010046 */
[----:B------:R-:W-:Y:S02]  /*16e0*/  F2FP.BF16.F32.PACK_AB R29, RZ, R55 ;  /* 0x00000037ff1d723e */ /* 0x000fe400000010ff */
[----:B------:R-:W-:Y:S02]  /*16f0*/  PRMT R28, R28, 0x5410, R73 ;  /* 0x000054101c1c7816 */ /* 0x000fe40000000049 */
[----:B------:R-:W-:Y:S02]  /*1700*/  F2FP.BF16.F32.PACK_AB R72, RZ, R70 ;  /* 0x00000046ff48723e */ /* 0x000fe400000010ff */
[----:B------:R-:W-:Y:S02]  /*1710*/  PRMT R29, R29, 0x5410, R30 ;  /* 0x000054101d1d7816 */ /* 0x000fe4000000001e */
[----:B------:R-:W-:Y:S02]  /*1720*/  PRMT R30, R74, 0x5410, R75 ;  /* 0x000054104a1e7816 */ /* 0x000fe4000000004b */
[----:B------:R-:W-:Y:S01]  /*1730*/  PRMT R31, R31, 0x5410, R72 ;  /* 0x000054101f1f7816 */ /* 0x000fe20000000048 */
[----:B------:R-:W-:Y:S06]  /*1740*/  BRA `(.L_x_110) ;  /* 0x0000000000bc7947 */ /* 0x000fec0003800000 */
.L_x_109:
[----:B------:R-:W0:Y:S01]  /*1750*/  @P0 LDC R70, c[0x0][0x40c] ;  /* 0x00010300ff460b82 */ /* 0x000e220000000800 */
[----:B--2--5:R-:W-:Y:S02]  /*1760*/  @P0 PRMT R28, R24, 0x7632, R28 ;  /* 0x00007632181c0816 */ /* 0x024fe4000000001c */
[----:B------:R-:W-:Y:S02]  /*1770*/  CS2R R68, SRZ ;  /* 0x0000000000447805 */ /* 0x000fe4000001ff00 */
[----:B------:R-:W-:Y:S01]  /*1780*/  @P0 PRMT R31, R25, 0x7632, R31 ;  /* 0x00007632191f0816 */ /* 0x000fe2000000001f */
[----:B------:R-:W-:Y:S01]  /*1790*/  IMAD.MOV.U32 R66, RZ, RZ, RZ ;  /* 0x000000ffff427224 */ /* 0x000fe200078e00ff */
[----:B------:R-:W-:Y:S02]  /*17a0*/  @P0 SHF.L.U32 R30, R28, 0x10, RZ ;  /* 0x000000101c1e0819 */ /* 0x000fe400000006ff */
[----:B------:R-:W-:Y:S01]  /*17b0*/  @P0 SHF.L.U32 R31, R31, 0x10, RZ ;  /* 0x000000101f1f0819 */ /* 0x000fe200000006ff */
[----:B------:R-:W2:Y:S01]  /*17c0*/  @P0 LDC R65, c[0x0][0x40c] ;  /* 0x00010300ff410b82 */ /* 0x000ea20000000800 */
[----:B------:R-:W-:-:S02]  /*17d0*/  MOV R64, RZ ;  /* 0x000000ff00407202 */ /* 0x000fc40000000f00 */
[----:B------:R-:W-:-:S04]  /*17e0*/  @P0 PRMT R55, R26, 0x7632, R55 ;  /* 0x000076321a370816 */ /* 0x000fc80000000037 */
[----:B------:R-:W-:Y:S01]  /*17f0*/  @P0 SHF.L.U32 R55, R55, 0x10, RZ ;  /* 0x0000001037370819 */ /* 0x000fe200000006ff */
[----:B------:R-:W3:Y:S08]  /*1800*/  @P0 LDC R29, c[0x0][0x40c] ;  /* 0x00010300ff1d0b82 */ /* 0x000ef00000000800 */
[----:B------:R-:W4:Y:S01]  /*1810*/  @P0 LDC R28, c[0x0][0x40c] ;  /* 0x00010300ff1c0b82 */ /* 0x000f220000000800 */
[----:B0-----:R-:W-:Y:S01]  /*1820*/  @P0 FMUL.FTZ R64, R31, R70 ;  /* 0x000000461f400220 */ /* 0x001fe20000410000 */
[----:B------:R-:W-:-:S06]  /*1830*/  HFMA2 R70, -RZ, RZ, 0, 0 ;  /* 0x00000000ff467431 */ /* 0x000fcc00000001ff */
[----:B------:R-:W0:Y:S01]  /*1840*/  @P0 LDC R72, c[0x0][0x40c] ;  /* 0x00010300ff480b82 */ /* 0x000e220000000800 */
[----:B--2---:R-:W-:Y:S01]  /*1850*/  @P0 FMUL.FTZ R68, R30, R65 ;  /* 0x000000411e440220 */ /* 0x004fe20000410000 */
[----:B------:R-:W-:Y:S01]  /*1860*/  @P0 PRMT R30, R27, 0x7632, R30 ;  /* 0x000076321b1e0816 */ /* 0x000fe2000000001e */
[----:B------:R-:W-:-:S03]  /*1870*/  HFMA2 R65, -RZ, RZ, 0, 0 ;  /* 0x00000000ff417431 */ /* 0x000fc600000001ff */
[----:B------:R-:W-:Y:S02]  /*1880*/  @P0 SHF.L.U32 R30, R30, 0x10, RZ ;  /* 0x000000101e1e0819 */ /* 0x000fe400000006ff */
[----:B------:R-:W2:Y:S03]  /*1890*/  @P0 LDC R31, c[0x0][0x40c] ;  /* 0x00010300ff1f0b82 */ /* 0x000ea60000000800 */
[----:B---3--:R-:W-:Y:S01]  /*18a0*/  @P0 FMUL.FTZ R70, R30, R29 ;  /* 0x0000001d1e460220 */ /* 0x008fe20000410000 */
[----:B------:R-:W-:-:S04]  /*18b0*/  @P0 IMAD.U32 R29, R24, 0x10000, RZ ;  /* 0x00010000181d0824 */ /* 0x000fc800078e00ff */
[----:B------:R-:W3:Y:S01]  /*18c0*/  @P0 LDC R67, c[0x0][0x40c] ;  /* 0x00010300ff430b82 */ /* 0x000ee20000000800 */
[----:B----4-:R-:W-:Y:S01]  /*18d0*/  @P0 FMUL.FTZ R69, R29, R28 ;  /* 0x0000001c1d450220 */ /* 0x010fe20000410000 */
[----:B------:R-:W-:Y:S02]  /*18e0*/  @P0 SHF.L.U32 R28, R25, 0x10, RZ ;  /* 0x00000010191c0819 */ /* 0x000fe400000006ff */
[----:B------:R-:W-:-:S04]  /*18f0*/  F2FP.BF16.F32.PACK_AB R29, RZ, R68 ;  /* 0x00000044ff1d723e */ /* 0x000fc800000010ff */
[----:B------:R-:W4:Y:S01]  /*1900*/  @P0 LDC R73, c[0x0][0x40c] ;  /* 0x00010300ff490b82 */ /* 0x000f220000000800 */
[----:B0-----:R-:W-:Y:S01]  /*1910*/  @P0 FMUL.FTZ R66, R55, R72 ;  /* 0x0000004837420220 */ /* 0x001fe20000410000 */
[----:B------:R-:W-:-:S04]  /*1920*/  MOV R55, RZ ;  /* 0x000000ff00377202 */ /* 0x000fc80000000f00 */
[----:B------:R-:W-:Y:S01]  /*1930*/  F2FP.BF16.F32.PACK_AB R75, RZ, R66 ;  /* 0x00000042ff4b723e */ /* 0x000fe200000010ff */
[----:B--2---:R-:W-:Y:S01]  /*1940*/  @P0 FMUL.FTZ R55, R28, R31 ;  /* 0x0000001f1c370220 */ /* 0x004fe20000410000 */
[----:B------:R-:W-:Y:S01]  /*1950*/  @P0 IMAD.U32 R28, R26, 0x10000, RZ ;  /* 0x000100001a1c0824 */ /* 0x000fe200078e00ff */
[----:B------:R-:W-:-:S03]  /*1960*/  F2FP.BF16.F32.PACK_AB R31, RZ, R70 ;  /* 0x00000046ff1f723e */ /* 0x000fc600000010ff */
[----:B------:R-:W-:Y:S01]  /*1970*/  F2FP.BF16.F32.PACK_AB R30, RZ, R55 ;  /* 0x00000037ff1e723e */ /* 0x000fe200000010ff */
[----:B---3--:R-:W-:Y:S01]  /*1980*/  @P0 FMUL.FTZ R65, R28, R67 ;  /* 0x000000431c410220 */ /* 0x008fe20000410000 */
[----:B------:R-:W-:Y:S02]  /*1990*/  @P0 SHF.L.U32 R28, R27, 0x10, RZ ;  /* 0x000000101b1c0819 */ /* 0x000fe400000006ff */
[----:B------:R-:W-:Y:S02]  /*19a0*/  MOV R67, RZ ;  /* 0x000000ff00437202 */ /* 0x000fe40000000f00 */
[----:B------:R-:W-:Y:S01]  /*19b0*/  F2FP.BF16.F32.PACK_AB R74, RZ, R65 ;  /* 0x00000041ff4a723e */ /* 0x000fe200000010ff */
[----:B----4-:R-:W-:Y:S01]  /*19c0*/  @P0 FMUL.FTZ R67, R28, R73 ;  /* 0x000000491c430220 */ /* 0x010fe20000410000 */
[----:B------:R-:W-:Y:S02]  /*19d0*/  F2FP.BF16.F32.PACK_AB R28, RZ, R69 ;  /* 0x00000045ff1c723e */ /* 0x000fe400000010ff */
[----:B------:R-:W-:-:S02]  /*19e0*/  F2FP.BF16.F32.PACK_AB R73, RZ, R64 ;  /* 0x00000040ff49723e */ /* 0x000fc400000010ff */
[----:B------:R-:W-:Y:S02]  /*19f0*/  F2FP.BF16.F32.PACK_AB R72, RZ, R67 ;  /* 0x00000043ff48723e */ /* 0x000fe400000010ff */
[----:B------:R-:W-:Y:S02]  /*1a00*/  PRMT R28, R28, 0x5410, R29 ;  /* 0x000054101c1c7816 */ /* 0x000fe4000000001d */
[----:B------:R-:W-:Y:S02]  /*1a10*/  PRMT R29, R30, 0x5410, R73 ;  /* 0x000054101e1d7816 */ /* 0x000fe40000000049 */
[----:B------:R-:W-:Y:S02]  /*1a20*/  PRMT R30, R74, 0x5410, R75 ;  /* 0x000054104a1e7816 */ /* 0x000fe4000000004b */
[----:B------:R-:W-:-:S07]  /*1a30*/  PRMT R31, R72, 0x5410, R31 ;  /* 0x00005410481f7816 */ /* 0x000fce000000001f */
.L_x_110:
[----:B------:R-:W-:-:S04]  /*1a40*/  IMAD.WIDE.U32 R32, R71, 0x10, R32 ;  /* 0x0000001047207825 */ /* 0x000fc800078e0020 */
[----:B------:R-:W-:Y:S01]  /*1a50*/  FADD.FTZ R71, RZ, R51 ;  /* 0x00000033ff477221 */ /* 0x000fe20000010000 */
[----:B------:R-:W-:Y:S01]  /*1a60*/  UMOV UR10, 0xffffffff ;  /* 0xffffffff000a7882 */ /* 0x000fe20000000000 */
[----:B------:R-:W-:Y:S02]  /*1a70*/  ISETP.NE.AND P1, PT, R50, RZ, PT ;  /* 0x000000ff3200720c */ /* 0x000fe40003f25270 */
[----:B------:R-:W-:Y:S01]  /*1a80*/  FADD.FTZ R72, R71, R38 ;  /* 0x0000002647487221 */ /* 0x000fe20000010000 */
[----:B------:R0:W-:Y:S03]  /*1a90*/  STG.E.128 desc[UR6][R32.64], R28 ;  /* 0x0000001c20007986 */ /* 0x0001e6000c101d06 */
        /* <DEDUP_REMOVED lines=8> */
[----:B0-----:R-:W-:-:S04]  /*1b20*/  FADD.FTZ R28, R71, R58 ;  /* 0x0000003a471c7221 */ /* 0x001fc80000010000 */
        /* <DEDUP_REMOVED lines=12> */
[----:B------:R-:W-:Y:S01]  /*1bf0*/  FADD.FTZ R28, R29, R70 ;  /* 0x000000461d1c7221 */ /* 0x000fe20000010000 */
[----:B------:R-:W-:Y:S06]  /*1c00*/  BRA.DIV UR10, `(.L_x_111) ;  /* 0x0000000e0af87947 */ /* 0x000fec000b800000 */
[----:B------:R-:W0:Y:S02]  /*1c10*/  SHFL.BFLY PT, R29, R28, 0x1, 0x1f ;  /* 0x0c201f001c1d7f89 */ /* 0x000e2400000e0000 */
[----:B0-----:R-:W-:Y:S02]  /*1c20*/  FADD.FTZ R33, R28, R29 ;  /* 0x0000001d1c217221 */ /* 0x001fe40000010000 */
[----:B------:R-:W0:Y:S03]  /*1c30*/  LDC R29, c[0x0][0x400] ;  /* 0x00010000ff1d7b82 */ /* 0x000e260000000800 */
[----:B------:R-:W2:Y:S02]  /*1c40*/  SHFL.BFLY PT, R72, R33, 0x2, 0x1f ;  /* 0x0c401f0021487f89 */ /* 0x000ea400000e0000 */
[----:B--2---:R-:W-:-:S05]  /*1c50*/  FADD.FTZ R71, R33, R72 ;  /* 0x0000004821477221 */ /* 0x004fca0000010000 */
[----:B------:R-:W2:Y:S02]  /*1c60*/  SHFL.BFLY PT, R72, R71, 0x4, 0x1f ;  /* 0x0c801f0047487f89 */ /* 0x000ea400000e0000 */
[----:B--2---:R-:W-:-:S05]  /*1c70*/  FADD.FTZ R73, R71, R72 ;  /* 0x0000004847497221 */ /* 0x004fca0000010000 */
[----:B------:R-:W2:Y:S02]  /*1c80*/  SHFL.BFLY PT, R72, R73, 0x8, 0x1f ;  /* 0x0d001f0049487f89 */ /* 0x000ea400000e0000 */
[----:B--2---:R-:W-:-:S05]  /*1c90*/  FADD.FTZ R74, R73, R72 ;  /* 0x00000048494a7221 */ /* 0x004fca0000010000 */
[----:B------:R-:W2:Y:S02]  /*1ca0*/  SHFL.BFLY PT, R75, R74, 0x10, 0x1f ;  /* 0x0e001f004a4b7f89 */ /* 0x000ea400000e0000 */
[----:B--2---:R-:W-:-:S04]  /*1cb0*/  FADD.FTZ R72, R74, R75 ;  /* 0x0000004b4a487221 */ /* 0x004fc80000010000 */
[----:B0-----:R-:W-:-:S04]  /*1cc0*/  FMUL.FTZ R72, R72, R29 ;  /* 0x0000001d48487220 */ /* 0x001fc80000410000 */
        /* <DEDUP_REMOVED lines=56> */
[----:B------:R0:W2:Y:S02]  /*2050*/  SHFL.BFLY PT, R73, R76, 0x10, 0x1f ;  /* 0x0e001f004c497f89 */ /* 0x0000a400000e0000 */
.L_x_126:
[----:B------:R-:W-:Y:S01]  /*2060*/  FMUL.FTZ R28, R72, R72 ;  /* 0x00000048481c7220 */ /* 0x000fe20000410000 */
[----:B------:R-:W-:Y:S01]  /*2070*/  ISETP.NE.AND P0, PT, RZ, UR8, PT ;  /* 0x00000008ff007c0c */ /* 0x000fe2000bf05270 */
[----:B0-2---:R-:W-:Y:S01]  /*2080*/  FADD.FTZ R76, R76, R73 ;  /* 0x000000494c4c7221 */ /* 0x005fe20000010000 */
[----:B------:R-:W0:Y:S01]  /*2090*/  @!P1 LDC.64 R32, c[0x0][0x3c0] ;  /* 0x0000f000ff209b82 */ /* 0x000e220000000a00 */
[----:B------:R-:W-:Y:S01]  /*20a0*/  BSSY.RECONVERGENT B0, `(.L_x_112) ;  /* 0x00000af000007945 */ /* 0x000fe20003800200 */
[----:B------:R-:W-:Y:S01]  /*20b0*/  FSEL R28, R28, RZ, P0 ;  /* 0x000000ff1c1c7208 */ /* 0x000fe20000000000 */
[----:B-1----:R-:W-:-:S04]  /*20c0*/  FFMA.FTZ R29, R76, R29, UR9 ;  /* 0x000000094c1d7e23 */ /* 0x002fc8000801001d */
[----:B------:R-:W-:Y:S01]  /*20d0*/  FADD.FTZ R29, R29, R28 ;  /* 0x0000001c1d1d7221 */ /* 0x000fe20000010000 */
[----:B------:R-:W1:Y:S05]  /*20e0*/  @!P1 LDC.64 R30, c[0x0][0x3c8] ;  /* 0x0000f200ff1e9b82 */ /* 0x000e6a0000000a00 */
[----:B------:R-:W2:Y:S01]  /*20f0*/  MUFU.RSQ R29, R29 ;  /* 0x0000001d001d7308 */ /* 0x000ea20000001400 */
[----:B0-----:R-:W-:-:S05]  /*2100*/  @!P1 IMAD.WIDE R32, R41, 0x4, R32 ;  /* 0x0000000429209825 */ /* 0x001fca00078e0220 */
[----:B------:R0:W-:Y:S01]  /*2110*/  @!P1 STG.E desc[UR6][R32.64], R72 ;  /* 0x0000004820009986 */ /* 0x0001e2000c101906 */
[----:B-1----:R-:W-:-:S05]  /*2120*/  @!P1 IMAD.WIDE R30, R41, 0x4, R30 ;  /* 0x00000004291e9825 */ /* 0x002fca00078e021e */
[----:B--2---:R0:W-:Y:S01]  /*2130*/  @!P1 STG.E desc[UR6][R30.64], R29 ;  /* 0x0000001d1e009986 */ /* 0x0041e2000c101906 */
[----:B------:R-:W-:-:S13]  /*2140*/  ISETP.GE.AND P1, PT, R34, 0x1, PT ;  /* 0x000000012200780c */ /* 0x000fda0003f26270 */
[----:B0-----:R-:W-:Y:S05]  /*2150*/  @!P1 BRA `(.L_x_113) ;  /* 0x00000008008c9947 */ /* 0x001fea0003800000 */
[----:B------:R-:W-:Y:S01]  /*2160*/  FSEL R30, R72, RZ, !P0 ;  /* 0x000000ff481e7208 */ /* 0x000fe20004000000 */
[----:B------:R-:W-:Y:S01]  /*2170*/  IMAD.U32 R33, R20, 0x10000, RZ ;  /* 0x0001000014217824 */ /* 0x000fe200078e00ff */
[----:B------:R-:W-:Y:S02]  /*2180*/  SHF.L.U32 R31, R49, 0x10, RZ ;  /* 0x00000010311f7819 */ /* 0x000fe400000006ff */
[----:B------:R-:W-:Y:S01]  /*2190*/  SHF.L.U32 R32, R0, 0x10, RZ ;  /* 0x0000001000207819 */ /* 0x000fe200000006ff */
[C---:B------:R-:W-:Y:S01]  /*21a0*/  FADD.FTZ R28, -R30.reuse, R51 ;  /* 0x000000331e1c7221 */ /* 0x040fe20000010100 */
[----:B------:R-:W-:Y:S01]  /*21b0*/  FADD.FTZ R38, -R30, R38 ;  /* 0x000000261e267221 */ /* 0x000fe20000010100 */
[----:B------:R-:W-:Y:S01]  /*21c0*/  SHF.L.U32 R72, R2, 0x10, RZ ;  /* 0x0000001002487819 */ /* 0x000fe200000006ff */
[C---:B------:R-:W-:Y:S01]  /*21d0*/  FADD.FTZ R74, -R30.reuse, R35 ;  /* 0x000000231e4a7221 */ /* 0x040fe20000010100 */
[----:B------:R-:W-:Y:S01]  /*21e0*/  FMUL.FTZ R28, R29, R28 ;  /* 0x0000001c1d1c7220 */ /* 0x000fe20000410000 */
[----:B------:R-:W-:Y:S01]  /*21f0*/  FADD.FTZ R54, -R30, R54 ;  /* 0x000000361e367221 */ /* 0x000fe20000010100 */
[----:B------:R-:W-:Y:S01]  /*2200*/  SHF.L.U32 R51, R5, 0x10, RZ ;  /* 0x0000001005337819 */ /* 0x000fe200000006ff */
[C---:B------:R-:W-:Y:S01]  /*2210*/  FMUL.FTZ R74, R29.reuse, R74 ;  /* 0x0000004a1d4a7220 */ /* 0x040fe20000410000 */
[----:B------:R-:W-:Y:S01]  /*2220*/  FFMA.FTZ R28, R28, R31, R33 ;  /* 0x0000001f1c1c7223 */ /* 0x000fe20000010021 */
[----:B------:R-:W-:Y:S01]  /*2230*/  FMUL.FTZ R33, R29, R38 ;  /* 0x000000261d217220 */ /* 0x000fe20000410000 */
[----:B------:R-:W-:Y:S01]  /*2240*/  FADD.FTZ R38, -R30, R37 ;  /* 0x000000251e267221 */ /* 0x000fe20000010100 */
[----:B------:R-:W-:Y:S01]  /*2250*/  SHF.L.U32 R31, R3, 0x10, RZ ;  /* 0x00000010031f7819 */ /* 0x000fe200000006ff */
[----:B------:R-:W-:Y:S01]  /*2260*/  FMUL.FTZ R54, R29, R54 ;  /* 0x000000361d367220 */ /* 0x000fe20000410000 */
[----:B------:R-:W-:Y:S01]  /*2270*/  FFMA.FTZ R33, R33, R32, R72 ;  /* 0x0000002021217223 */ /* 0x000fe20000010048 */
[----:B------:R-:W-:Y:S01]  /*2280*/  SHF.L.U32 R32, R48, 0x10, RZ ;  /* 0x0000001030207819 */ /* 0x000fe200000006ff */
[----:B------:R-:W-:-:S02]  /*2290*/  IMAD.U32 R72, R21, 0x10000, RZ ;  /* 0x0001000015487824 */ /* 0x000fc400078e00ff */
[----:B------:R-:W-:Y:S01]  /*22a0*/  FMUL.FTZ R35, R29, R38 ;  /* 0x000000261d237220 */ /* 0x000fe20000410000 */
[----:B------:R-:W-:Y:S01]  /*22b0*/  SHF.L.U32 R37, R4, 0x10, RZ ;  /* 0x0000001004257819 */ /* 0x000fe200000006ff */
[----:B------:R-:W-:Y:S01]  /*22c0*/  FADD.FTZ R38, -R30, R53 ;  /* 0x000000351e267221 */ /* 0x000fe20000010100 */
[----:B------:R-:W-:Y:S01]  /*22d0*/  SHF.L.U32 R53, R6, 0x10, RZ ;  /* 0x0000001006357819 */ /* 0x000fe200000006ff */
[----:B------:R-:W-:Y:S01]  /*22e0*/  FFMA.FTZ R35, R35, R32, R72 ;  /* 0x0000002023237223 */ /* 0x000fe20000010048 */
[----:B------:R-:W-:Y:S01]  /*22f0*/  FADD.FTZ R52, -R30, R52 ;  /* 0x000000341e347221 */ /* 0x000fe20000010100 */
[----:B------:R-:W-:Y:S01]  /*2300*/  FFMA.FTZ R32, R74, R31, R37 ;  /* 0x0000001f4a207223 */ /* 0x000fe20000010025 */
[----:B------:R-:W-:Y:S01]  /*2310*/  FMUL.FTZ R38, R29, R38 ;  /* 0x000000261d267220 */ /* 0x000fe20000410000 */
[----:B------:R-:W-:Y:S01]  /*2320*/  SHF.L.U32 R31, R47, 0x10, RZ ;  /* 0x000000102f1f7819 */ /* 0x000fe200000006ff */
[----:B------:R-:W-:Y:S02]  /*2330*/  IMAD.U32 R37, R22, 0x10000, RZ ;  /* 0x0001000016257824 */ /* 0x000fe400078e00ff */
[----:B------:R-:W-:Y:S01]  /*2340*/  FMUL.FTZ R52, R29, R52 ;  /* 0x000000341d347220 */ /* 0x000fe20000410000 */
[----:B------:R-:W-:Y:S01]  /*2350*/  FFMA.FTZ R51, R38, R51, R53 ;  /* 0x0000003326337223 */ /* 0x000fe20000010035 */
[----:B------:R-:W-:Y:S01]  /*2360*/  FADD.FTZ R38, -R30, R39 ;  /* 0x000000271e267221 */ /* 0x000fe20000010100 */
[----:B------:R-:W-:Y:S01]  /*2370*/  FFMA.FTZ R54, R54, R31, R37 ;  /* 0x0000001f36367223 */ /* 0x000fe20000010025 */
[----:B------:R-:W-:Y:S01]  /*2380*/  SHF.L.U32 R31, R46, 0x10, RZ ;  /* 0x000000102e1f7819 */ /* 0x000fe200000006ff */
[----:B------:R-:W-:Y:S01]  /*2390*/  IMAD.U32 R37, R23, 0x10000, RZ ;  /* 0x0001000017257824 */ /* 0x000fe200078e00ff */
[----:B------:R-:W-:Y:S01]  /*23a0*/  SHF.L.U32 R39, R7, 0x10, RZ ;  /* 0x0000001007277819 */ /* 0x000fe200000006ff */
[----:B------:R-:W-:Y:S01]  /*23b0*/  FMUL.FTZ R38, R29, R38 ;  /* 0x000000261d267220 */ /* 0x000fe20000410000 */
[----:B------:R-:W-:Y:S01]  /*23c0*/  SHF.L.U32 R53, R8, 0x10, RZ ;  /* 0x0000001008357819 */ /* 0x000fe200000006ff */
[----:B------:R-:W-:Y:S01]  /*23d0*/  FFMA.FTZ R72, R52, R31, R37 ;  /* 0x0000001f34487223 */ /* 0x000fe20000010025 */
[----:B------:R-:W-:Y:S01]  /*23e0*/  FADD.FTZ R56, -R30, R56 ;  /* 0x000000381e387221 */ /* 0x000fe20000010100 */
[----:B------:R-:W-:Y:S01]  /*23f0*/  SHF.L.U32 R52, R16, 0x10, RZ ;  /* 0x0000001010347819 */ /* 0x000fe200000006ff */
[----:B------:R-:W-:Y:S01]  /*2400*/  FADD.FTZ R58, -R30, R58 ;  /* 0x0000003a1e3a7221 */ /* 0x000fe20000010100 */
[----:B------:R-:W-:Y:S01]  /*2410*/  FFMA.FTZ R31, R38, R39, R53 ;  /* 0x00000027261f7223 */ /* 0x000fe20000010035 */
[----:B------:R-:W-:Y:S01]  /*2420*/  FADD.FTZ R38, -R30, R63 ;  /* 0x0000003f1e267221 */ /* 0x000fe20000010100 */
[----:B------:R-:W-:Y:S01]  /*2430*/  PRMT R39, R45, 0x7632, R39 ;  /* 0x000076322d277816 */ /* 0x000fe20000000027 */
[C---:B------:R-:W-:Y:S01]  /*2440*/  FMUL.FTZ R56, R29.reuse, R56 ;  /* 0x000000381d387220 */ /* 0x040fe20000410000 */
[----:B------:R-:W-:Y:S01]  /*2450*/  PRMT R53, R16, 0x7632, R53 ;  /* 0x0000763210357816 */ /* 0x000fe20000000035 */
[----:B------:R-:W-:Y:S01]  /*2460*/  FMUL.FTZ R37, R29, R38 ;  /* 0x000000261d257220 */ /* 0x000fe20000410000 */
[----:B------:R-:W-:Y:S01]  /*2470*/  SHF.L.U32 R38, R45, 0x10, RZ ;  /* 0x000000102d267819 */ /* 0x000fe200000006ff */
[C---:B------:R-:W-:Y:S01]  /*2480*/  FADD.FTZ R60, -R30.reuse, R60 ;  /* 0x0000003c1e3c7221 */ /* 0x040fe20000010100 */
[----:B------:R-:W-:Y:S01]  /*2490*/  SHF.L.U32 R39, R39, 0x10, RZ ;  /* 0x0000001027277819 */ /* 0x000fe200000006ff */
[----:B------:R-:W-:Y:S01]  /*24a0*/  IMAD.U32 R53, R53, 0x10000, RZ ;  /* 0x0001000035357824 */ /* 0x000fe200078e00ff */
[----:B------:R-:W-:Y:S01]  /*24b0*/  PRMT R63, R17, 0x7632, R63 ;  /* 0x00007632113f7816 */ /* 0x000fe2000000003f */
[----:B------:R-:W-:Y:S01]  /*24c0*/  FFMA.FTZ R37, R37, R38, R52 ;  /* 0x0000002625257223 */ /* 0x000fe20000010034 */
[----:B------:R-:W-:Y:S01]  /*24d0*/  FADD.FTZ R52, -R30, R57 ;  /* 0x000000391e347221 */ /* 0x000fe20000010100 */
[----:B------:R-:W-:Y:S01]  /*24e0*/  FFMA.FTZ R38, R56, R39, R53 ;  /* 0x0000002738267223 */ /* 0x000fe20000010035 */
[C---:B------:R-:W-:Y:S01]  /*24f0*/  PRMT R39, R44.reuse, 0x7632, R39 ;  /* 0x000076322c277816 */ /* 0x040fe20000000027 */
[----:B------:R-:W-:Y:S01]  /*2500*/  FMUL.FTZ R56, R29, R58 ;  /* 0x0000003a1d387220 */ /* 0x000fe20000410000 */
[----:B------:R-:W-:Y:S01]  /*2510*/  SHF.L.U32 R53, R17, 0x10, RZ ;  /* 0x0000001011357819 */ /* 0x000fe200000006ff */
[----:B------:R-:W-:Y:S01]  /*2520*/  IMAD.U32 R63, R63, 0x10000, RZ ;  /* 0x000100003f3f7824 */ /* 0x000fe200078e00ff */
[----:B------:R-:W-:Y:S01]  /*2530*/  SHF.L.U32 R57, R39, 0x10, RZ ;  /* 0x0000001027397819 */ /* 0x000fe200000006ff */
[C---:B------:R-:W-:Y:S01]  /*2540*/  FMUL.FTZ R52, R29.reuse, R52 ;  /* 0x000000341d347220 */ /* 0x040fe20000410000 */
[----:B------:R-:W-:Y:S01]  /*2550*/  SHF.L.U32 R39, R44, 0x10, RZ ;  /* 0x000000102c277819 */ /* 0x000fe200000006ff */
[----:B------:R-:W-:Y:S01]  /*2560*/  FMUL.FTZ R60, R29, R60 ;  /* 0x0000003c1d3c7220 */ /* 0x000fe20000410000 */
[----:B------:R-:W-:Y:S01]  /*2570*/  PRMT R58, R42, 0x7632, R58 ;  /* 0x000076322a3a7816 */ /* 0x000fe2000000003a */
[----:B------:R-:W-:Y:S01]  /*2580*/  FADD.FTZ R62, -R30, R62 ;  /* 0x0000003e1e3e7221 */ /* 0x000fe20000010100 */
[----:B------:R-:W-:Y:S01]  /*2590*/  PRMT R76, R19, 0x7632, R76 ;  /* 0x00007632134c7816 */ /* 0x000fe2000000004c */
[----:B------:R-:W-:Y:S01]  /*25a0*/  FFMA.FTZ R56, R56, R39, R53 ;  /* 0x0000002738387223 */ /* 0x000fe20000010035 */
[----:B------:R-:W-:Y:S01]  /*25b0*/  FFMA.FTZ R39, R52, R57, R63 ;  /* 0x0000003934277223 */ /* 0x000fe2000001003f */
[C---:B------:R-:W-:Y:S01]  /*25c0*/  FADD.FTZ R52, -R30.reuse, R61 ;  /* 0x0000003d1e347221 */ /* 0x040fe20000010100 */
[----:B------:R-:W-:Y:S01]  /*25d0*/  PRMT R57, R43, 0x7632, R57 ;  /* 0x000076322b397816 */ /* 0x000fe20000000039 */
[----:B------:R-:W-:Y:S01]  /*25e0*/  FADD.FTZ R68, -R30, R68 ;  /* 0x000000441e447221 */ /* 0x000fe20000010100 */
[----:B------:R-:W-:Y:S01]  /*25f0*/  PRMT R63, R18, 0x7632, R63 ;  /* 0x00007632123f7816 */ /* 0x000fe2000000003f */
[----:B------:R-:W-:Y:S01]  /*2600*/  FMUL.FTZ R52, R29, R52 ;  /* 0x000000341d347220 */ /* 0x000fe20000410000 */
[----:B------:R-:W-:Y:S01]  /*2610*/  SHF.L.U32 R61, R43, 0x10, RZ ;  /* 0x000000102b3d7819 */ /* 0x000fe200000006ff */
[----:B------:R-:W-:Y:S01]  /*2620*/  IMAD.U32 R76, R76, 0x10000, RZ ;  /* 0x000100004c4c7824 */ /* 0x000fe200078e00ff */
[----:B------:R-:W-:Y:S01]  /*2630*/  SHF.L.U32 R53, R18, 0x10, RZ ;  /* 0x0000001012357819 */ /* 0x000fe200000006ff */
[----:B------:R-:W-:Y:S01]  /*2640*/  IMAD.U32 R63, R63, 0x10000, RZ ;  /* 0x000100003f3f7824 */ /* 0x000fe200078e00ff */
[----:B------:R-:W-:Y:S01]  /*2650*/  SHF.L.U32 R57, R57, 0x10, RZ ;  /* 0x0000001039397819 */ /* 0x000fe200000006ff */
[C---:B------:R-:W-:Y:S01]  /*2660*/  FMUL.FTZ R68, R29.reuse, R68 ;  /* 0x000000441d447220 */ /* 0x040fe20000410000 */
[----:B------:R-:W-:Y:S01]  /*2670*/  SHF.L.U32 R58, R58, 0x10, RZ ;  /* 0x000000103a3a7819 */ /* 0x000fe200000006ff */
[----:B------:R-:W-:Y:S01]  /*2680*/  FFMA.FTZ R61, R52, R61, R53 ;  /* 0x0000003d343d7223 */ /* 0x000fe20000010035 */
[----:B------:R-:W-:Y:S01]  /*2690*/  FADD.FTZ R52, -R30, R59 ;  /* 0x0000003b1e347221 */ /* 0x000fe20000010100 */
[--C-:B------:R-:W-:Y:S01]  /*26a0*/  FFMA.FTZ R60, R60, R57, R63.reuse ;  /* 0x000000393c3c7223 */ /* 0x100fe2000001003f */
[----:B------:R-:W-:Y:S01]  /*26b0*/  SHF.L.U32 R53, R42, 0x10, RZ ;  /* 0x000000102a357819 */ /* 0x000fe200000006ff */
[----:B------:R-:W-:Y:S01]  /*26c0*/  FMUL.FTZ R59, R29, R62 ;  /* 0x0000003e1d3b7220 */ /* 0x000fe20000410000 */
[----:B------:R-:W-:Y:S01]  /*26d0*/  SHF.L.U32 R57, R19, 0x10, RZ ;  /* 0x0000001013397819 */ /* 0x000fe200000006ff */
[----:B------:R-:W-:Y:S01]  /*26e0*/  FMUL.FTZ R52, R29, R52 ;  /* 0x000000341d347220 */ /* 0x000fe20000410000 */
[----:B------:R-:W-:Y:S01]  /*26f0*/  PRMT R63, R40, 0x7632, R63 ;  /* 0x00007632283f7816 */ /* 0x000fe2000000003f */
[----:B------:R-:W-:Y:S01]  /*2700*/  FFMA.FTZ R59, R59, R58, R76 ;  /* 0x0000003a3b3b7223 */ /* 0x000fe2000001004c */
[----:B------:R-:W-:Y:S01]  /*2710*/  FADD.FTZ R64, -R30, R64 ;  /* 0x000000401e407221 */ /* 0x000fe20000010100 */
[----:B------:R-:W-:Y:S01]  /*2720*/  FFMA.FTZ R74, R52, R53, R57 ;  /* 0x00000035344a7223 */ /* 0x000fe20000010039 */
[----:B------:R-:W-:Y:S01]  /*2730*/  PRMT R53, R12, 0x7632, R53 ;  /* 0x000076320c357816 */ /* 0x000fe20000000035 */
[----:B------:R-:W-:Y:S01]  /*2740*/  FADD.FTZ R52, -R30, R69 ;  /* 0x000000451e347221 */ /* 0x000fe20000010100 */
[----:B------:R-:W-:Y:S01]  /*2750*/  SHF.L.U32 R57, R12, 0x10, RZ ;  /* 0x000000100c397819 */ /* 0x000fe200000006ff */
[----:B------:R-:W-:Y:S01]  /*2760*/  FMUL.FTZ R62, R29, R64 ;  /* 0x000000401d3e7220 */ /* 0x000fe20000410000 */
[----:B------:R-:W-:Y:S01]  /*2770*/  SHF.L.U32 R63, R63, 0x10, RZ ;  /* 0x000000103f3f7819 */ /* 0x000fe200000006ff */
[----:B------:R-:W-:Y:S01]  /*2780*/  IMAD.U32 R69, R53, 0x10000, RZ ;  /* 0x0001000035457824 */ /* 0x000fe200078e00ff */
[----:B------:R-:W-:Y:S01]  /*2790*/  SHF.L.U32 R53, R40, 0x10, RZ ;  /* 0x0000001028357819 */ /* 0x000fe200000006ff */
[----:B------:R-:W-:Y:S01]  /*27a0*/  FMUL.FTZ R52, R29, R52 ;  /* 0x000000341d347220 */ /* 0x000fe20000410000 */
[C---:B------:R-:W-:Y:S01]  /*27b0*/  FADD.FTZ R66, -R30.reuse, R66 ;  /* 0x000000421e427221 */ /* 0x040fe20000010100 */
[----:B------:R-:W-:Y:S01]  /*27c0*/  PRMT R71, R15, 0x7632, R71 ;  /* 0x000076320f477816 */ /* 0x000fe20000000047 */
[----:B------:R-:W-:Y:S01]  /*27d0*/  FADD.FTZ R70, -R30, R70 ;  /* 0x000000461e467221 */ /* 0x000fe20000010100 */
[----:B------:R-:W-:Y:S01]  /*27e0*/  FFMA.FTZ R58, R52, R53, R57 ;  /* 0x00000035343a7223 */ /* 0x000fe20000010039 */
[----:B------:R-:W-:Y:S01]  /*27f0*/  FFMA.FTZ R57, R68, R63, R69 ;  /* 0x0000003f44397223 */ /* 0x000fe20000010045 */
[----:B------:R-:W-:Y:S01]  /*2800*/  PRMT R63, R11, 0x7632, R63 ;  /* 0x000076320b3f7816 */ /* 0x000fe2000000003f */
[----:B------:R-:W-:Y:S01]  /*2810*/  FADD.FTZ R52, -R30, R55 ;  /* 0x000000371e347221 */ /* 0x000fe20000010100 */
[----:B------:R-:W-:Y:S01]  /*2820*/  PRMT R69, R13, 0x7632, R69 ;  /* 0x000076320d457816 */ /* 0x000fe20000000045 */
[----:B------:R-:W-:Y:S01]  /*2830*/  FMUL.FTZ R66, R29, R66 ;  /* 0x000000421d427220 */ /* 0x000fe20000410000 */
[----:B------:R-:W-:Y:S01]  /*2840*/  SHF.L.U32 R63, R63, 0x10, RZ ;  /* 0x000000103f3f7819 */ /* 0x000fe200000006ff */
[----:B------:R-:W-:Y:S01]  /*2850*/  FMUL.FTZ R52, R29, R52 ;  /* 0x000000341d347220 */ /* 0x000fe20000410000 */
[----:B------:R-:W-:Y:S01]  /*2860*/  SHF.L.U32 R55, R11, 0x10, RZ ;  /* 0x000000100b377819 */ /* 0x000fe200000006ff */
[----:B------:R-:W-:Y:S01]  /*2870*/  IMAD.U32 R69, R69, 0x10000, RZ ;  /* 0x0001000045457824 */ /* 0x000fe200078e00ff */
[----:B------:R-:W-:Y:S01]  /*2880*/  SHF.L.U32 R53, R13, 0x10, RZ ;  /* 0x000000100d357819 */ /* 0x000fe200000006ff */
[----:B------:R-:W-:Y:S01]  /*2890*/  FMUL.FTZ R68, R29, R70 ;  /* 0x000000461d447220 */ /* 0x000fe20000410000 */
[----:B------:R-:W-:Y:S01]  /*28a0*/  SHF.L.U32 R71, R71, 0x10, RZ ;  /* 0x0000001047477819 */ /* 0x000fe200000006ff */
[----:B------:R-:W-:Y:S01]  /*28b0*/  FFMA.FTZ R62, R62, R63, R69 ;  /* 0x0000003f3e3e7223 */ /* 0x000fe20000010045 */
[----:B------:R-:W-:Y:S01]  /*28c0*/  PRMT R63, R10, 0x7632, R63 ;  /* 0x000076320a3f7816 */ /* 0x000fe2000000003f */
[----:B------:R-:W-:Y:S01]  /*28d0*/  FFMA.FTZ R55, R52, R55, R53 ;  /* 0x0000003734377223 */ /* 0x000fe20000010035 */
[----:B------:R-:W-:Y:S01]  /*28e0*/  PRMT R69, R14, 0x7632, R69 ;  /* 0x000076320e457816 */ /* 0x000fe20000000045 */
[----:B------:R-:W-:Y:S01]  /*28f0*/  FADD.FTZ R52, -R30, R65 ;  /* 0x000000411e347221 */ /* 0x000fe20000010100 */
[----:B------:R-:W-:Y:S01]  /*2900*/  IADD3 R53, PT, PT, R34, -0x1, RZ ;  /* 0xffffffff22357810 */ /* 0x000fe20007ffe0ff */
[----:B------:R-:W-:Y:S01]  /*2910*/  IMAD.U32 R63, R63, 0x10000, RZ ;  /* 0x000100003f3f7824 */ /* 0x000fe200078e00ff */
[----:B------:R-:W-:Y:S01]  /*2920*/  SHF.L.U32 R69, R69, 0x10, RZ ;  /* 0x0000001045457819 */ /* 0x000fe200000006ff */
[----:B------:R-:W-:Y:S01]  /*2930*/  FADD.FTZ R30, -R30, R67 ;  /* 0x000000431e1e7221 */ /* 0x000fe20000010100 */
[----:B------:R-:W-:Y:S01]  /*2940*/  SHF.L.U32 R64, R10, 0x10, RZ ;  /* 0x000000100a407819 */ /* 0x000fe200000006ff */
[----:B------:R-:W-:Y:S01]  /*2950*/  IMAD R34, R53, R36, RZ ;  /* 0x0000002435227224 */ /* 0x000fe200078e02ff */
[----:B------:R-:W-:Y:S01]  /*2960*/  SHF.L.U32 R67, R15, 0x10, RZ ;  /* 0x000000100f437819 */ /* 0x000fe200000006ff */
[--C-:B------:R-:W-:Y:S01]  /*2970*/  FFMA.FTZ R36, R66, R63, R69.reuse ;  /* 0x0000003f42247223 */ /* 0x100fe20000010045 */
[----:B------:R-:W-:Y:S01]  /*2980*/  FMUL.FTZ R63, R29, R52 ;  /* 0x000000341d3f7220 */ /* 0x000fe20000410000 */
[----:B------:R-:W-:Y:S01]  /*2990*/  PRMT R69, R9, 0x7632, R69 ;  /* 0x0000763209457816 */ /* 0x000fe20000000045 */
[----:B------:R-:W0:Y:S01]  /*29a0*/  LDC.64 R52, c[0x0][0x428] ;  /* 0x00010a00ff347b82 */ /* 0x000e220000000a00 */
[----:B------:R-:W-:Y:S01]  /*29b0*/  SHF.R.S32.HI R65, RZ, 0x1f, R34 ;  /* 0x0000001fff417819 */ /* 0x000fe20000011422 */
[----:B------:R-:W-:Y:S01]  /*29c0*/  FMUL.FTZ R30, R29, R30 ;  /* 0x0000001e1d1e7220 */ /* 0x000fe20000410000 */
[----:B------:R-:W-:Y:S01]  /*29d0*/  SHF.L.U32 R66, R14, 0x10, RZ ;  /* 0x000000100e427819 */ /* 0x000fe200000006ff */
[----:B------:R-:W-:Y:S01]  /*29e0*/  IMAD.U32 R69, R69, 0x10000, RZ ;  /* 0x0001000045457824 */ /* 0x000fe200078e00ff */
[----:B------:R-:W-:-:S02]  /*29f0*/  LEA.HI R65, R65, R34, RZ, 0x3 ;  /* 0x0000002241417211 */ /* 0x000fc400078f18ff */
[----:B------:R-:W-:Y:S01]  /*2a00*/  F2FP.BF16.F32.PACK_AB R31, R31, R72 ;  /* 0x000000481f1f723e */ /* 0x000fe200000010ff */
[----:B------:R-:W-:Y:S01]  /*2a10*/  FFMA.FTZ R68, R68, R69, R71 ;  /* 0x0000004544447223 */ /* 0x000fe20000010047 */
[----:B------:R-:W-:Y:S01]  /*2a20*/  LEA.HI.SX32 R65, R65, R50, 0x1d ;  /* 0x0000003241417211 */ /* 0x000fe200078feaff */
[----:B------:R-:W-:Y:S01]  /*2a30*/  FFMA.FTZ R63, R63, R64, R66 ;  /* 0x000000403f3f7223 */ /* 0x000fe20000010042 */
[----:B------:R-:W-:Y:S02]  /*2a40*/  SHF.L.U32 R69, R9, 0x10, RZ ;  /* 0x0000001009457819 */ /* 0x000fe400000006ff */
[C---:B------:R-:W-:Y:S01]  /*2a50*/  IADD3 R71, PT, PT, R65.reuse, 0x40, RZ ;  /* 0x0000004041477810 */ /* 0x040fe20007ffe0ff */
[----:B------:R-:W-:Y:S01]  /*2a60*/  VIADD R29, R65, 0x20 ;  /* 0x00000020411d7836 */ /* 0x000fe20000000000 */
[----:B------:R-:W-:Y:S01]  /*2a70*/  F2FP.BF16.F32.PACK_AB R28, R33, R28 ;  /* 0x0000001c211c723e */ /* 0x000fe200000010ff */
[----:B------:R-:W-:Y:S01]  /*2a80*/  FFMA.FTZ R69, R30, R69, R67 ;  /* 0x000000451e457223 */ /* 0x000fe20000010043 */
[----:B------:R-:W-:-:S02]  /*2a90*/  F2FP.BF16.F32.PACK_AB R30, R51, R54 ;  /* 0x00000036331e723e */ /* 0x000fc400000010ff */
[----:B------:R-:W-:Y:S02]  /*2aa0*/  F2FP.BF16.F32.PACK_AB R34, R60, R61 ;  /* 0x0000003d3c22723e */ /* 0x000fe400000010ff */
[----:B------:R-:W-:Y:S02]  /*2ab0*/  F2FP.BF16.F32.PACK_AB R33, R39, R56 ;  /* 0x000000382721723e */ /* 0x000fe400000010ff */
[----:B------:R-:W-:Y:S01]  /*2ac0*/  F2FP.BF16.F32.PACK_AB R39, R68, R69 ;  /* 0x000000454427723e */ /* 0x000fe200000010ff */
[----:B0-----:R-:W-:-:S04]  /*2ad0*/  IMAD.WIDE.U32 R66, R65, 0x10, R52 ;  /* 0x0000001041427825 */ /* 0x001fc800078e0034 */
[--C-:B------:R-:W-:Y:S01]  /*2ae0*/  IMAD.WIDE.U32 R64, R29, 0x10, R52.reuse ;  /* 0x000000101d407825 */ /* 0x100fe200078e0034 */
[----:B------:R-:W-:Y:S02]  /*2af0*/  F2FP.BF16.F32.PACK_AB R29, R32, R35 ;  /* 0x00000023201d723e */ /* 0x000fe400000010ff */
[----:B------:R-:W-:Y:S01]  /*2b00*/  F2FP.BF16.F32.PACK_AB R32, R38, R37 ;  /* 0x000000252620723e */ /* 0x000fe200000010ff */
[----:B------:R-:W-:Y:S01]  /*2b10*/  IMAD.WIDE.U32 R52, R71, 0x10, R52 ;  /* 0x0000001047347825 */ /* 0x000fe200078e0034 */
[----:B------:R-:W-:Y:S01]  /*2b20*/  F2FP.BF16.F32.PACK_AB R35, R59, R74 ;  /* 0x0000004a3b23723e */ /* 0x000fe200000010ff */
[----:B------:R0:W-:Y:S01]  /*2b30*/  STG.E.128 desc[UR6][R66.64], R28 ;  /* 0x0000001c42007986 */ /* 0x0001e2000c101d06 */
[----:B------:R-:W-:Y:S02]  /*2b40*/  F2FP.BF16.F32.PACK_AB R38, R36, R63 ;  /* 0x0000003f2426723e */ /* 0x000fe400000010ff */
[----:B------:R-:W-:Y:S01]  /*2b50*/  F2FP.BF16.F32.PACK_AB R37, R62, R55 ;  /* 0x000000373e25723e */ /* 0x000fe200000010ff */
[----:B------:R0:W-:Y:S01]  /*2b60*/  STG.E.128 desc[UR6][R64.64], R32 ;  /* 0x0000002040007986 */ /* 0x0001e2000c101d06 */
[----:B------:R-:W-:-:S05]  /*2b70*/  F2FP.BF16.F32.PACK_AB R36, R57, R58 ;  /* 0x0000003a3924723e */ /* 0x000fca00000010ff */
[----:B------:R0:W-:Y:S02]  /*2b80*/  STG.E.128 desc[UR6][R52.64], R36 ;  /* 0x0000002434007986 */ /* 0x0001e4000c101d06 */
.L_x_113:
[----:B------:R-:W-:Y:S05]  /*2b90*/  BSYNC.RECONVERGENT B0 ;  /* 0x0000000000007941 */ /* 0x000fea0003800200 */
.L_x_112:
[----:B0-----:R-:W0:Y:S02]  /*2ba0*/  LDC.64 R28, c[0x0][0x380] ;  /* 0x0000e000ff1c7b82 */ /* 0x001e240000000a00 */
[----:B0-----:R-:W-:-:S04]  /*2bb0*/  LEA R41, R28, R41, 0x2 ;  /* 0x000000291c297211 */ /* 0x001fc800078e10ff */
[----:B------:R-:W-:-:S13]  /*2bc0*/  ISETP.GE.AND P0, PT, R41, R29, PT ;  /* 0x0000001d2900720c */ /* 0x000fda0003f06270 */
[----:B------:R-:W-:Y:S05]  /*2bd0*/  @!P0 BRA `(.L_x_114) ;  /* 0xffffffd800108947 */ /* 0x000fea000383ffff */
[----:B------:R-:W-:Y:S05]  /*2be0*/  EXIT ;  /* 0x000000000000794d */ /* 0x000fea0003800000 */
.L_x_111:
[----:B------:R-:W-:Y:S01]  /*2bf0*/  HFMA2 R31, -RZ, RZ, 0, 1.847743988037109375e-06 ;  /* 0x0000001fff1f7431 */ /* 0x000fe200000001ff */
[----:B------:R-:W-:Y:S01]  /*2c00*/  BSSY B0, `(.L_x_115) ;  /* 0x0000007000007945 */ /* 0x000fe20003800000 */
[----:B------:R-:W-:Y:S01]  /*2c10*/  MOV R77, R28 ;  /* 0x0000001c004d7202 */ /* 0x000fe20000000f00 */
[----:B------:R-:W-:Y:S01]  /*2c20*/  IMAD.MOV.U32 R32, RZ, RZ, 0x1 ;  /* 0x00000001ff207424 */ /* 0x000fe200078e00ff */
[----:B------:R-:W-:-:S07]  /*2c30*/  MOV R30, 0xffffffff ;  /* 0xffffffff001e7802 */ /* 0x000fce0000000f00 */
[----:B-1----:R-:W-:Y:S05]  /*2c40*/  WARPSYNC.COLLECTIVE R30, `(.L_x_116) ;  /* 0x000000001e087348 */ /* 0x002fea0003c00000 */
[----:B------:R0:W2:Y:S02]  /*2c50*/  SHFL.BFLY P0, R75, R77, R32, R31 ;  /* 0x0c0000204d4b7389 */ /* 0x0000a4000000001f */
[----:B012---:R-:W-:Y:S05]  /*2c60*/  ENDCOLLECTIVE ;  /* 0x000000000000791b */ /* 0x007fea0003800000 */
.L_x_116:
[----:B------:R-:W-:Y:S05]  /*2c70*/  BSYNC B0 ;  /* 0x0000000000007941 */ /* 0x000fea0003800000 */
.L_x_115:
[----:B------:R-:W-:Y:S01]  /*2c80*/  MOV R29, R75 ;  /* 0x0000004b001d7202 */ /* 0x000fe20000000f00 */
[----:B------:R-:W-:Y:S01]  /*2c90*/  HFMA2 R32, -RZ, RZ, 0, 1.1920928955078125e-07 ;  /* 0x00000002ff207431 */ /* 0x000fe200000001ff */
[----:B------:R-:W-:Y:S02]  /*2ca0*/  MOV R31, 0x1f ;  /* 0x0000001f001f7802 */ /* 0x000fe40000000f00 */
[----:B------:R-:W-:Y:S01]  /*2cb0*/  MOV R30, 0xffffffff ;  /* 0xffffffff001e7802 */ /* 0x000fe20000000f00 */
[----:B------:R-:W-:Y:S02]  /*2cc0*/  FADD.FTZ R33, R28, R29 ;  /* 0x0000001d1c217221 */ /* 0x000fe40000010000 */
[----:B------:R-:W0:Y:S02]  /*2cd0*/  LDC R29, c[0x0][0x400] ;  /* 0x00010000ff1d7b82 */ /* 0x000e240000000800 */
[----:B------:R-:W-:-:S07]  /*2ce0*/  IMAD.MOV.U32 R77, RZ, RZ, R33 ;  /* 0x000000ffff4d7224 */ /* 0x000fce00078e0021 */
[----:B0-----:R-:W-:Y:S05]  /*2cf0*/  WARPSYNC.COLLECTIVE R30, `(.L_x_117) ;  /* 0x000000001e087348 */ /* 0x001fea0003c00000 */
[----:B------:R1:W2:Y:S02]  /*2d00*/  SHFL.BFLY P0, R75, R77, R32, R31 ;  /* 0x0c0000204d4b7389 */ /* 0x0002a4000000001f */
[----:B012---:R-:W-:Y:S05]  /*2d10*/  ENDCOLLECTIVE ;  /* 0x000000000000791b */ /* 0x007fea0003800000 */
.L_x_117:
[----:B------:R-:W-:Y:S02]  /*2d20*/  HFMA2 R32, -RZ, RZ, 0, 2.384185791015625e-07 ;  /* 0x00000004ff207431 */ /* 0x000fe400000001ff */
[----:B------:R-:W-:-:S04]  /*2d30*/  IMAD.MOV.U32 R72, RZ, RZ, R75 ;  /* 0x000000ffff487224 */ /* 0x000fc800078e004b */
[----:B------:R-:W-:-:S05]  /*2d40*/  FADD.FTZ R71, R33, R72 ;  /* 0x0000004821477221 */ /* 0x000fca0000010000 */
[----:B------:R-:W-:-:S07]  /*2d50*/  MOV R77, R71 ;  /* 0x00000047004d7202 */ /* 0x000fce0000000f00 */
[----:B------:R-:W-:Y:S05]  /*2d60*/  WARPSYNC.COLLECTIVE R30, `(.L_x_118) ;  /* 0x000000001e087348 */ /* 0x000fea0003c00000 */
[----:B------:R0:W1:Y:S02]  /*2d70*/  SHFL.BFLY P0, R75, R77, R32, R31 ;  /* 0x0c0000204d4b7389 */ /* 0x000064000000001f */
[----:B01----:R-:W-:Y:S05]  /*2d80*/  ENDCOLLECTIVE ;  /* 0x000000000000791b */ /* 0x003fea0003800000 */
.L_x_118:
[----:B------:R-:W-:Y:S01]  /*2d90*/  IMAD.MOV.U32 R32, RZ, RZ, 0x8 ;  /* 0x00000008ff207424 */ /* 0x000fe200078e00ff */
[----:B------:R-:W-:-:S05]  /*2da0*/  MOV R72, R75 ;  /* 0x0000004b00487202 */ /* 0x000fca0000000f00 */
[----:B------:R-:W-:-:S05]  /*2db0*/  FADD.FTZ R73, R71, R72 ;  /* 0x0000004847497221 */ /* 0x000fca0000010000 */
[----:B------:R-:W-:-:S07]  /*2dc0*/  MOV R77, R73 ;  /* 0x00000049004d7202 */ /* 0x000fce0000000f00 */
[----:B------:R-:W-:Y:S05]  /*2dd0*/  WARPSYNC.COLLECTIVE R30, `(.L_x_119) ;  /* 0x000000001e087348 */ /* 0x000fea0003c00000 */
[----:B------:R0:W1:Y:S02]  /*2de0*/  SHFL.BFLY P0, R75, R77, R32, R31 ;  /* 0x0c0000204d4b7389 */ /* 0x000064000000001f */
[----:B01----:R-:W-:Y:S05]  /*2df0*/  ENDCOLLECTIVE ;  /* 0x000000000000791b */ /* 0x003fea0003800000 */
.L_x_119:
[----:B------:R-:W-:Y:S01]  /*2e00*/  HFMA2 R32, -RZ, RZ, 0, 9.5367431640625e-07 ;  /* 0x00000010ff207431 */ /* 0x000fe200000001ff */
[----:B------:R-:W-:-:S05]  /*2e10*/  MOV R72, R75 ;  /* 0x0000004b00487202 */ /* 0x000fca0000000f00 */
[----:B------:R-:W-:-:S05]  /*2e20*/  FADD.FTZ R74, R73, R72 ;  /* 0x00000048494a7221 */ /* 0x000fca0000010000 */
[----:B------:R-:W-:-:S07]  /*2e30*/  MOV R77, R74 ;  /* 0x0000004a004d7202 */ /* 0x000fce0000000f00 */
[----:B------:R-:W-:Y:S05]  /*2e40*/  WARPSYNC.COLLECTIVE R30, `(.L_x_120) ;  /* 0x000000001e087348 */ /* 0x000fea0003c00000 */
[----:B------:R0:W1:Y:S02]  /*2e50*/  SHFL.BFLY P0, R75, R77, R32, R31 ;  /* 0x0c0000204d4b7389 */ /* 0x000064000000001f */
[----:B01----:R-:W-:Y:S05]  /*2e60*/  ENDCOLLECTIVE ;  /* 0x000000000000791b */ /* 0x003fea0003800000 */
.L_x_120:
[----:B------:R-:W-:Y:S02]  /*2e70*/  IMAD.MOV.U32 R32, RZ, RZ, 0x1 ;  /* 0x00000001ff207424 */ /* 0x000fe400078e00ff */
        /* <DEDUP_REMOVED lines=8> */
[----:B------:R-:W-:-:S04]  /*2f00*/  FFMA.FTZ R28, R33, R33, R28 ;  /* 0x00000021211c7223 */ /* 0x000fc8000001001c */
        /* <DEDUP_REMOVED lines=41> */
[----:B------:R-:W-:-:S04]  /*31a0*/  HFMA2 R31, -RZ, RZ, 0, 1.847743988037109375e-06 ;  /* 0x0000001fff1f7431 */ /* 0x000fc800000001ff */
[----:B------:R-:W-:-:S07]  /*31b0*/  MOV R77, R28 ;  /* 0x0000001c004d7202 */ /* 0x000fce0000000f00 */
[----:B------:R-:W-:Y:S05]  /*31c0*/  WARPSYNC.COLLECTIVE R30, `(.L_x_121) ;  /* 0x000000001e087348 */ /* 0x000fea0003c00000 */
[----:B------:R0:W1:Y:S02]  /*31d0*/  SHFL.BFLY P0, R75, R77, R32, R31 ;  /* 0x0c0000204d4b7389 */ /* 0x000064000000001f */
[----:B01----:R-:W-:Y:S05]  /*31e0*/  ENDCOLLECTIVE ;  /* 0x000000000000791b */ /* 0x003fea0003800000 */
.L_x_121:
[----:B------:R-:W-:Y:S01]  /*31f0*/  HFMA2 R32, -RZ, RZ, 0, 1.1920928955078125e-07 ;  /* 0x00000002ff207431 */ /* 0x000fe200000001ff */
[----:B------:R-:W-:-:S05]  /*3200*/  MOV R33, R75 ;  /* 0x0000004b00217202 */ /* 0x000fca0000000f00 */
[----:B------:R-:W-:-:S05]  /*3210*/  FADD.FTZ R33, R28, R33 ;  /* 0x000000211c217221 */ /* 0x000fca0000010000 */
[----:B------:R-:W-:-:S07]  /*3220*/  MOV R77, R33 ;  /* 0x00000021004d7202 */ /* 0x000fce0000000f00 */
[----:B------:R-:W-:Y:S05]  /*3230*/  WARPSYNC.COLLECTIVE R30, `(.L_x_122) ;  /* 0x000000001e087348 */ /* 0x000fea0003c00000 */
[----:B------:R0:W1:Y:S02]  /*3240*/  SHFL.BFLY P0, R75, R77, R32, R31 ;  /* 0x0c0000204d4b7389 */ /* 0x000064000000001f */
[----:B01----:R-:W-:Y:S05]  /*3250*/  ENDCOLLECTIVE ;  /* 0x000000000000791b */ /* 0x003fea0003800000 */
.L_x_122:
[----:B------:R-:W-:Y:S02]  /*3260*/  HFMA2 R32, -RZ, RZ, 0, 2.384185791015625e-07 ;  /* 0x00000004ff207431 */ /* 0x000fe400000001ff */
[----:B------:R-:W-:-:S04]  /*3270*/  IMAD.MOV.U32 R74, RZ, RZ, R75 ;  /* 0x000000ffff4a7224 */ /* 0x000fc800078e004b */
[----:B------:R-:W-:-:S05]  /*3280*/  FADD.FTZ R74, R33, R74 ;  /* 0x0000004a214a7221 */ /* 0x000fca0000010000 */
[----:B------:R-:W-:-:S07]  /*3290*/  MOV R77, R74 ;  /* 0x0000004a004d7202 */ /* 0x000fce0000000f00 */
[----:B------:R-:W-:Y:S05]  /*32a0*/  WARPSYNC.COLLECTIVE R30, `(.L_x_123) ;  /* 0x000000001e087348 */ /* 0x000fea0003c00000 */
[----:B------:R0:W1:Y:S02]  /*32b0*/  SHFL.BFLY P0, R75, R77, R32, R31 ;  /* 0x0c0000204d4b7389 */ /* 0x000064000000001f */
[----:B01----:R-:W-:Y:S05]  /*32c0*/  ENDCOLLECTIVE ;  /* 0x000000000000791b */ /* 0x003fea0003800000 */
.L_x_123:
[----:B------:R-:W-:Y:S01]  /*32d0*/  IMAD.MOV.U32 R32, RZ, RZ, 0x8 ;  /* 0x00000008ff207424 */ /* 0x000fe200078e00ff */
[----:B------:R-:W-:-:S05]  /*32e0*/  MOV R71, R75 ;  /* 0x0000004b00477202 */ /* 0x000fca0000000f00 */
[----:B------:R-:W-:-:S05]  /*32f0*/  FADD.FTZ R71, R74, R71 ;  /* 0x000000474a477221 */ /* 0x000fca0000010000 */
[----:B------:R-:W-:-:S07]  /*3300*/  MOV R77, R71 ;  /* 0x00000047004d7202 */ /* 0x000fce0000000f00 */
[----:B------:R-:W-:Y:S05]  /*3310*/  WARPSYNC.COLLECTIVE R30, `(.L_x_124) ;  /* 0x000000001e087348 */ /* 0x000fea0003c00000 */
[----:B------:R0:W1:Y:S02]  /*3320*/  SHFL.BFLY P0, R75, R77, R32, R31 ;  /* 0x0c0000204d4b7389 */ /* 0x000064000000001f */
[----:B01----:R-:W-:Y:S05]  /*3330*/  ENDCOLLECTIVE ;  /* 0x000000000000791b */ /* 0x003fea0003800000 */
.L_x_124:
[----:B------:R-:W-:Y:S01]  /*3340*/  HFMA2 R32, -RZ, RZ, 0, 9.5367431640625e-07 ;  /* 0x00000010ff207431 */ /* 0x000fe200000001ff */
[----:B------:R-:W-:-:S05]  /*3350*/  MOV R76, R75 ;  /* 0x0000004b004c7202 */ /* 0x000fca0000000f00 */
[----:B------:R-:W-:-:S05]  /*3360*/  FADD.FTZ R76, R71, R76 ;  /* 0x0000004c474c7221 */ /* 0x000fca0000010000 */
[----:B------:R-:W-:-:S07]  /*3370*/  MOV R77, R76 ;  /* 0x0000004c004d7202 */ /* 0x000fce0000000f00 */
[----:B------:R-:W-:Y:S05]  /*3380*/  WARPSYNC.COLLECTIVE R30, `(.L_x_125) ;  /* 0x000000001e087348 */ /* 0x000fea0003c00000 */
[----:B------:R0:W1:Y:S02]  /*3390*/  SHFL.BFLY P0, R75, R77, R32, R31 ;  /* 0x0c0000204d4b7389 */ /* 0x000064000000001f */
[----:B01----:R-:W-:Y:S05]  /*33a0*/  ENDCOLLECTIVE ;  /* 0x000000000000791b */ /* 0x003fea0003800000 */
.L_x_125:
[----:B------:R-:W-:Y:S01]  /*33b0*/  MOV R73, R75 ;  /* 0x0000004b00497202 */ /* 0x000fe20000000f00 */
[----:B------:R-:W-:Y:S06]  /*33c0*/  BRA `(.L_x_126) ;  /* 0xffffffec00247947 */ /* 0x000fec000383ffff */
.L_x_127:
        /* <DEDUP_REMOVED lines=11> */
.L_x_28705:


//--------------------- .text._ZN10layer_norm13ln_fwd_kernelINS_13Kernel_traitsI13__nv_bfloat16S2_S2_S2_fjLj768ELj1ELj4ELj1ELj16ENS_18Kernel_traits_baseILj768ES2_S2_S2_S2_fjLj128EEEEELb0ELb1ELb0ELb0EEEvNS_9FwdParamsE --------------------------
	.section	.text._ZN10layer_norm13ln_fwd_kernelINS_13Kernel_traitsI13__nv_bfloat16S2_S2_S2_fjLj768ELj1ELj4ELj1ELj16ENS_18Kernel_traits_baseILj768ES2_S2_S2_S2_fjLj128EEEEELb0ELb1ELb0ELb0EEEvNS_9FwdParamsE,"ax",@progbits
	.align	128
        .global         _ZN10layer_norm13ln_fwd_kernelINS_13Kernel_traitsI13__nv_bfloat16S2_S2_S2_fjLj768ELj1ELj4ELj1ELj16ENS_18Kernel_traits_baseILj768ES2_S2_S2_S2_fjLj128EEEEELb0ELb1ELb0ELb0EEEvNS_9FwdParamsE
        .type           _ZN10layer_norm13ln_fwd_kernelINS_13Kernel_traitsI13__nv_bfloat16S2_S2_S2_fjLj768ELj1ELj4ELj1ELj16ENS_18Kernel_traits_baseILj768ES2_S2_S2_S2_fjLj128EEEEELb0ELb1ELb0ELb0EEEvNS_9FwdParamsE,@function
        .size           _ZN10layer_norm13ln_fwd_kernelINS_13Kernel_traitsI13__nv_bfloat16S2_S2_S2_fjLj768ELj1ELj4ELj1ELj16ENS_18Kernel_traits_baseILj768ES2_S2_S2_S2_fjLj128EEEEELb0ELb1ELb0ELb0EEEvNS_9FwdParamsE,(.L_x_28706 - _ZN10layer_norm13ln_fwd_kernelINS_13Kernel_traitsI13__nv_bfloat16S2_S2_S2_fjLj768ELj1ELj4ELj1ELj16ENS_18Kernel_traits_baseILj768ES2_S2_S2_S2_fjLj128EEEEELb0ELb1ELb0ELb0EEEvNS_9FwdParamsE)
        .other          _ZN10layer_norm13ln_fwd_kernelINS_13Kernel_traitsI13__nv_bfloat16S2_S2_S2_fjLj768ELj1ELj4ELj1ELj16ENS_18Kernel_traits_baseILj768ES2_S2_S2_S2_fjLj128EEEEELb0ELb1ELb0ELb0EEEvNS_9FwdParamsE,@"STO_CUDA_ENTRY STV_DEFAULT"
_ZN10layer_norm13ln_fwd_kernelINS_13Kernel_traitsI13__nv_bfloat16S2_S2_S2_fjLj768ELj1ELj4ELj1ELj16ENS_18Kernel_traits_baseILj768ES2_S2_S2_S2_fjLj128EEEEELb0ELb1ELb0ELb0EEEvNS_9FwdParamsE:
.text._ZN10layer_norm13ln_fwd_kernelINS_13Kernel_traitsI13__nv_bfloat16S2_S2_S2_fjLj768ELj1ELj4ELj1ELj16ENS_18Kernel_traits_baseILj768ES2_S2_S2_S2_fjLj128EEEEELb0ELb1ELb0ELb0EEEvNS_9FwdParamsE:
[----:B------:R-:W-:Y:S01]  /*0000*/  LDC R1, c[0x0][0x37c] ;  /* 0x0000df00ff017b82 */ /* 0x000fe20000000800 */
[----:B------:R-:W0:Y:S01]  /*0010*/  S2R R82, SR_TID.X ;  /* 0x0000000000527919 */ /* 0x000e220000002100 */
[----:B------:R-:W1:Y:S06]  /*0020*/  LDCU.64 UR8, c[0x0][0x438] ;  /* 0x00008700ff0877ac */ /* 0x000e6c0008000a00 */
[----:B------:R-:W2:Y:S01]  /*0030*/  LDC R3, c[0x0][0x388] ;  /* 0x0000e200ff037b82 */ /* 0x000ea20000000800 */
[----:B------:R-:W-:Y:S01]  /*0040*/  BSSY.RECONVERGENT B0, `(.L_x_128) ;  /* 0x0000051000007945 */ /* 0x000fe20003800200 */
[----:B------:R-:W3:Y:S06]  /*0050*/  LDCU.64 UR6, c[0x0][0x358] ;  /* 0x00006b00ff0677ac */ /* 0x000eec0008000a00 */
[----:B------:R-:W4:Y:S01]  /*0060*/  S2UR UR4, SR_CTAID.X ;  /* 0x00000000000479c3 */ /* 0x000f220000002500 */
[----:B-1----:R-:W-:-:S04]  /*0070*/  UISETP.NE.U32.AND UP0, UPT, UR8, URZ, UPT ;  /* 0x000000ff0800728c */ /* 0x002fc8000bf05070 */
[----:B------:R-:W-:Y:S01]  /*0080*/  UISETP.NE.AND.EX UP0, UPT, UR9, URZ, UPT, UP0 ;  /* 0x000000ff0900728c */ /* 0x000fe2000bf05300 */
[----:B--2---:R-:W-:-:S04]  /*0090*/  SHF.R.S32.HI R0, RZ, 0x1f, R3 ;  /* 0x0000001fff007819 */ /* 0x004fc80000011403 */
[----:B------:R-:W-:Y:S02]  /*00a0*/  LEA.HI R0, R0, R3, RZ, 0x3 ;  /* 0x0000000300007211 */ /* 0x000fe400078f18ff */
[----:B0-----:R-:W-:Y:S01]  /*00b0*/  LOP3.LUT R83, R82, 0x1f, RZ, 0xc, !PT ;  /* 0x0000001f52537812 */ /* 0x001fe200078e0cff */
        /* <DEDUP_REMOVED lines=16> */
[----:B-1----:R-:W-:-:S06]  /*01c0*/  @P1 IMAD.WIDE.U32 R10, R15, 0x10, R10 ;  /* 0x000000100f0a1825 */ /* 0x002fcc00078e000a */
[----:B------:R-:W1:Y:S01]  /*01d0*/  @P0 LDC.64 R4, c[0x0][0x438] ;  /* 0x00010e00ff040b82 */ /* 0x000e620000000a00 */
[----:B------:R3:W5:Y:S01]  /*01e0*/  @P1 LD.E.128 R40, desc[UR6][R10.64] ;  /* 0x000000060a281980 */ /* 0x000762000c101d00 */
[----:B--2---:R-:W-:-:S06]  /*01f0*/  @P1 IMAD.WIDE.U32 R12, R15, 0x10, R12 ;  /* 0x000000100f0c1825 */ /* 0x004fcc00078e000c */
[----:B------:R-:W2:Y:S01]  /*0200*/  @P0 LDC.64 R6, c[0x0][0x3e8] ;  /* 0x0000fa00ff060b82 */ /* 0x000ea20000000a00 */
[----:B------:R3:W5:Y:S01]  /*0210*/  @P1 LDG.E.128 R36, desc[UR6][R12.64] ;  /* 0x000000060c241981 */ /* 0x000762000c1e1d00 */
[----:B0-----:R-:W-:-:S05]  /*0220*/  @P0 IMAD.WIDE.U32 R2, R82, 0x10, R2 ;  /* 0x0000001052020825 */ /* 0x001fca00078e0002 */
[----:B------:R3:W5:Y:S01]  /*0230*/  @P0 LDG.E.128 R56, desc[UR6][R2.64] ;  /* 0x0000000602380981 */ /* 0x000762000c1e1d00 */
[----:B-1----:R-:W-:-:S05]  /*0240*/  @P0 IMAD.WIDE.U32 R4, R82, 0x10, R4 ;  /* 0x0000001052040825 */ /* 0x002fca00078e0004 */
[----:B------:R3:W5:Y:S01]  /*0250*/  @P0 LD.E.128 R52, desc[UR6][R4.64] ;  /* 0x0000000604340980 */ /* 0x000762000c101d00 */
[----:B--2---:R-:W-:-:S05]  /*0260*/  @P0 IMAD.WIDE.U32 R6, R82, 0x10, R6 ;  /* 0x0000001052060825 */ /* 0x004fca00078e0006 */
[----:B------:R3:W5:Y:S01]  /*0270*/  @P0 LDG.E.128 R48, desc[UR6][R6.64] ;  /* 0x0000000606300981 */ /* 0x000762000c1e1d00 */
[----:B------:R-:W-:Y:S02]  /*0280*/  ISETP.GE.U32.AND P0, PT, R83, 0x60, PT ;  /* 0x000000605300780c */ /* 0x000fe40003f06070 */
[----:B------:R-:W-:-:S11]  /*0290*/  @P1 IADD3 R15, PT, PT, R15, 0x20, RZ ;  /* 0x000000200f0f1810 */ /* 0x000fd60007ffe0ff */
[----:B---3--:R-:W-:Y:S05]  /*02a0*/  @!P0 BRA `(.L_x_130) ;  /* 0x0000000000a88947 */ /* 0x008fea0003800000 */
[----:B------:R-:W0:Y:S08]  /*02b0*/  LDC.64 R32, c[0x0][0x3d0] ;  /* 0x0000f400ff207b82 */ /* 0x000e300000000a00 */
[----:B------:R-:W1:Y:S08]  /*02c0*/  LDC.64 R28, c[0x0][0x438] ;  /* 0x00010e00ff1c7b82 */ /* 0x000e700000000a00 */
[----:B------:R-:W2:Y:S01]  /*02d0*/  LDC.64 R24, c[0x0][0x3e8] ;  /* 0x0000fa00ff187b82 */ /* 0x000ea20000000a00 */
[----:B0-----:R-:W-:-:S06]  /*02e0*/  IMAD.WIDE.U32 R32, R15, 0x10, R32 ;  /* 0x000000100f207825 */ /* 0x001fcc00078e0020 */
[----:B------:R-:W5:Y:S01]  /*02f0*/  LDG.E.128 R32, desc[UR6][R32.64] ;  /* 0x0000000620207981 */ /* 0x000f62000c1e1d00 */
[----:B-1----:R-:W-:-:S06]  /*0300*/  IMAD.WIDE.U32 R28, R15, 0x10, R28 ;  /* 0x000000100f1c7825 */ /* 0x002fcc00078e001c */
[----:B------:R-:W5:Y:S01]  /*0310*/  LD.E.128 R28, desc[UR6][R28.64] ;  /* 0x000000061c1c7980 */ /* 0x000f62000c101d00 */
[----:B--2---:R-:W-:-:S06]  /*0320*/  IMAD.WIDE.U32 R24, R15, 0x10, R24 ;  /* 0x000000100f187825 */ /* 0x004fcc00078e0018 */
[----:B------:R-:W5:Y:S01]  /*0330*/  LDG.E.128 R24, desc[UR6][R24.64] ;  /* 0x0000000618187981 */ /* 0x000f62000c1e1d00 */
[----:B------:R-:W-:Y:S05]  /*0340*/  BRA `(.L_x_130) ;  /* 0x0000000000807947 */ /* 0x000fea0003800000 */
.L_x_129:
[C---:B------:R-:W-:Y:S02]  /*0350*/  ISETP.GE.U32.AND P1, PT, R83.reuse, 0x40, PT ;  /* 0x000000405300780c */ /* 0x040fe40003f26070 */
[C---:B------:R-:W-:Y:S02]  /*0360*/  ISETP.GE.U32.AND P2, PT, R83.reuse, 0x60, PT ;  /* 0x000000605300780c */ /* 0x040fe40003f46070 */
[----:B------:R-:W-:Y:S02]  /*0370*/  ISETP.GE.U32.AND P0, PT, R83, 0x20, PT ;  /* 0x000000205300780c */ /* 0x000fe40003f06070 */
[----:B------:R-:W-:-:S07]  /*0380*/  MOV R15, R82 ;  /* 0x00000052000f7202 */ /* 0x000fce0000000f00 */
[----:B------:R-:W0:Y:S04]  /*0390*/  @P1 LDC.64 R2, c[0x0][0x3d0] ;  /* 0x0000f400ff021b82 */ /* 0x000e280000000a00 */
[----:B------:R-:W-:-:S04]  /*03a0*/  @P0 LOP3.LUT R15, R82, 0x20, RZ, 0xfc, !PT ;  /* 0x00000020520f0812 */ /* 0x000fc800078efcff */
[----:B------:R-:W1:Y:S08]  /*03b0*/  @P1 LDC.64 R4, c[0x0][0x3e8] ;  /* 0x0000fa00ff041b82 */ /* 0x000e700000000a00 */
[----:B------:R-:W2:Y:S08]  /*03c0*/  @P2 LDC.64 R6, c[0x0][0x3d0] ;  /* 0x0000f400ff062b82 */ /* 0x000eb00000000a00 */
[----:B------:R-:W3:Y:S01]  /*03d0*/  @P2 LDC.64 R8, c[0x0][0x3e8] ;  /* 0x0000fa00ff082b82 */ /* 0x000ee20000000a00 */
[----:B0-----:R-:W-:-:S05]  /*03e0*/  @P1 IMAD.WIDE.U32 R2, R15, 0x10, R2 ;  /* 0x000000100f021825 */ /* 0x001fca00078e0002 */
[----:B------:R0:W5:Y:S02]  /*03f0*/  @P1 LDG.E.128 R44, desc[UR6][R2.64] ;  /* 0x00000006022c1981 */ /* 0x000164000c1e1d00 */
[----:B------:R-:W4:Y:S01]  /*0400*/  @P0 LDC.64 R10, c[0x0][0x3d0] ;  /* 0x0000f400ff0a0b82 */ /* 0x000f220000000a00 */
[C---:B-1----:R-:W-:Y:S01]  /*0410*/  @P1 IMAD.WIDE.U32 R4, R15.reuse, 0x10, R4 ;  /* 0x000000100f041825 */ /* 0x042fe200078e0004 */
[----:B------:R-:W-:-:S04]  /*0420*/  @P1 IADD3 R15, PT, PT, R15, 0x20, RZ ;  /* 0x000000200f0f1810 */ /* 0x000fc80007ffe0ff */
[----:B------:R0:W5:Y:S02]  /*0430*/  @P1 LDG.E.128 R36, desc[UR6][R4.64] ;  /* 0x0000000604241981 */ /* 0x000164000c1e1d00 */
[----:B------:R-:W1:Y:S01]  /*0440*/  @P0 LDC.64 R12, c[0x0][0x3e8] ;  /* 0x0000fa00ff0c0b82 */ /* 0x000e620000000a00 */
[----:B--2---:R-:W-:-:S05]  /*0450*/  @P2 IMAD.WIDE.U32 R6, R15, 0x10, R6 ;  /* 0x000000100f062825 */ /* 0x004fca00078e0006 */
[----:B------:R0:W5:Y:S01]  /*0460*/  @P2 LDG.E.128 R32, desc[UR6][R6.64] ;  /* 0x0000000606202981 */ /* 0x000162000c1e1d00 */
[----:B---3--:R-:W-:-:S05]  /*0470*/  @P2 IMAD.WIDE.U32 R8, R15, 0x10, R8 ;  /* 0x000000100f082825 */ /* 0x008fca00078e0008 */
[----:B------:R0:W5:Y:S01]  /*0480*/  @P2 LDG.E.128 R24, desc[UR6][R8.64] ;  /* 0x0000000608182981 */ /* 0x000162000c1e1d00 */
[----:B----4-:R-:W-:-:S05]  /*0490*/  @P0 IMAD.WIDE.U32 R10, R82, 0x10, R10 ;  /* 0x00000010520a0825 */ /* 0x010fca00078e000a */
[----:B------:R0:W5:Y:S01]  /*04a0*/  @P0 LDG.E.128 R56, desc[UR6][R10.64] ;  /* 0x000000060a380981 */ /* 0x000162000c1e1d00 */
[----:B-1----:R-:W-:-:S05]  /*04b0*/  @P0 IMAD.WIDE.U32 R12, R82, 0x10, R12 ;  /* 0x00000010520c0825 */ /* 0x002fca00078e000c */
        /* <DEDUP_REMOVED lines=9> */
.L_x_130:
[----:B------:R-:W-:Y:S05]  /*0550*/  BSYNC.RECONVERGENT B0 ;  /* 0x0000000000007941 */ /* 0x000fea0003800200 */
.L_x_128:
[----:B------:R-:W0:Y:S02]  /*0560*/  LDCU UR4, c[0x0][0x384] ;  /* 0x00007080ff0477ac */ /* 0x000e240008000800 */
[----:B0-----:R-:W-:-:S13]  /*0570*/  ISETP.GE.AND P0, PT, R81, UR4, PT ;  /* 0x0000000451007c0c */ /* 0x001fda000bf06270 */
[----:B------:R-:W-:Y:S05]  /*0580*/  @P0 EXIT ;  /* 0x000000000000094d */ /* 0x000fea0003800000 */
[----:B------:R-:W0:Y:S01]  /*0590*/  LDCU.64 UR8, c[0x0][0x3e0] ;  /* 0x00007c00ff0877ac */ /* 0x000e220008000a00 */
[----:B-----5:R-:W-:Y:S02]  /*05a0*/  PRMT R80, R31, 0x7632, R80 ;  /* 0x000076321f507816 */ /* 0x020fe40000000050 */
[----:B------:R-:W-:Y:S01]  /*05b0*/  PRMT R79, R35, 0x7632, R79 ;  /* 0x00007632234f7816 */ /* 0x000fe2000000004f */
[----:B------:R-:W1:Y:S01]  /*05c0*/  LDCU.U8 UR4, c[0x0][0x410] ;  /* 0x00008200ff0477ac */ /* 0x000e620008000000 */
[----:B------:R-:W-:Y:S02]  /*05d0*/  PRMT R78, R30, 0x7632, R78 ;  /* 0x000076321e4e7816 */ /* 0x000fe4000000004e */
[----:B------:R-:W-:Y:S01]  /*05e0*/  PRMT R77, R34, 0x7632, R77 ;  /* 0x00007632224d7816 */ /* 0x000fe2000000004d */
[----:B------:R-:W2:Y:S01]  /*05f0*/  LDCU UR11, c[0x0][0x388] ;  /* 0x00007100ff0b77ac */ /* 0x000ea20008000800 */
[----:B------:R-:W-:Y:S02]  /*0600*/  PRMT R76, R29, 0x7632, R76 ;  /* 0x000076321d4c7816 */ /* 0x000fe4000000004c */
[----:B------:R-:W-:Y:S01]  /*0610*/  PRMT R75, R33, 0x7632, R75 ;  /* 0x00007632214b7816 */ /* 0x000fe2000000004b */
[----:B------:R-:W3:Y:S01]  /*0620*/  LDCU UR10, c[0x0][0x448] ;  /* 0x00008900ff0a77ac */ /* 0x000ee20008000800 */
[----:B------:R-:W-:-:S02]  /*0630*/  PRMT R74, R28, 0x7632, R74 ;  /* 0x000076321c4a7816 */ /* 0x000fc4000000004a */
[----:B------:R-:W-:Y:S02]  /*0640*/  PRMT R73, R32, 0x7632, R73 ;  /* 0x0000763220497816 */ /* 0x000fe40000000049 */
[----:B------:R-:W-:Y:S01]  /*0650*/  PRMT R72, R43, 0x7632, R72 ;  /* 0x000076322b487816 */ /* 0x000fe20000000048 */
[----:B0-----:R-:W-:Y:S01]  /*0660*/  UISETP.NE.U32.AND UP0, UPT, UR8, URZ, UPT ;  /* 0x000000ff0800728c */ /* 0x001fe2000bf05070 */
[----:B------:R-:W-:Y:S02]  /*0670*/  PRMT R71, R47, 0x7632, R71 ;  /* 0x000076322f477816 */ /* 0x000fe40000000047 */
[----:B------:R-:W-:Y:S01]  /*0680*/  PRMT R70, R42, 0x7632, R70 ;  /* 0x000076322a467816 */ /* 0x000fe20000000046 */
[----:B------:R-:W-:Y:S01]  /*0690*/  UISETP.NE.AND.EX UP0, UPT, UR9, URZ, UPT, UP0 ;  /* 0x000000ff0900728c */ /* 0x000fe2000bf05300 */
[----:B------:R-:W-:Y:S01]  /*06a0*/  PRMT R69, R46, 0x7632, R69 ;  /* 0x000076322e457816 */ /* 0x000fe20000000045 */
[----:B------:R-:W0:Y:S01]  /*06b0*/  LDCU.64 UR8, c[0x0][0x3a0] ;  /* 0x00007400ff0877ac */ /* 0x000e220008000a00 */
[----:B------:R-:W-:-:S02]  /*06c0*/  PRMT R68, R41, 0x7632, R68 ;  /* 0x0000763229447816 */ /* 0x000fc40000000044 */
[----:B------:R-:W-:Y:S01]  /*06d0*/  PRMT R67, R45, 0x7632, R67 ;  /* 0x000076322d437816 */ /* 0x000fe20000000043 */
[----:B-1----:R-:W-:Y:S01]  /*06e0*/  UISETP.NE.AND UP2, UPT, UR4, URZ, UPT ;  /* 0x000000ff0400728c */ /* 0x002fe2000bf45270 */
        /* <DEDUP_REMOVED lines=21> */
[----:B0-23--:R-:W-:-:S07]  /*0840*/  PRMT R0, R48, 0x7632, R0 ;  /* 0x0000763230007816 */ /* 0x00dfce0000000000 */
.L_x_150:
[----:B------:R-:W0:Y:S01]  /*0850*/  @UP0 LDCU.64 UR4, c[0x0][0x3e0] ;  /* 0x00007c00ff0407ac */ /* 0x000e220008000a00 */
[----:B------:R-:W-:Y:S01]  /*0860*/  PLOP3.LUT P0, PT, PT, PT, UP0, 0x80, 0x8 ;  /* 0x000000000008781c */ /* 0x000fe20003f0f008 */
[----:B------:R-:W-:Y:S01]  /*0870*/  HFMA2 R60, -RZ, RZ, 0, 1.1920928955078125e-07 ;  /* 0x00000002ff3c7431 */ /* 0x000fe200000001ff */
[----:B------:R-:W-:-:S11]  /*0880*/  PLOP3.LUT P1, PT, PT, PT, UP0, 0x80, 0x8 ;  /* 0x000000000008781c */ /* 0x000fd60003f2f008 */
[----:B0-----:R-:W-:-:S06]  /*0890*/  @P0 IMAD.WIDE R60, R81, R60, UR4 ;  /* 0x00000004513c0e25 */ /* 0x001fcc000f8e023c */
[----:B------:R-:W2:Y:S01]  /*08a0*/  @P1 LDG.E.U16 R60, desc[UR6][R60.64] ;  /* 0x000000063c3c1981 */ /* 0x000ea2000c1e1500 */
[----:B------:R-:W-:Y:S01]  /*08b0*/  IMAD R62, R81, UR11, RZ ;  /* 0x0000000b513e7c24 */ /* 0x000fe2000f8e02ff */
[----:B------:R-:W-:Y:S01]  /*08c0*/  ISETP.GE.U32.AND P2, PT, R83, 0x20, PT ;  /* 0x000000205300780c */ /* 0x000fe20003f46070 */
[----:B------:R-:W-:Y:S01]  /*08d0*/  BSSY.RECONVERGENT B0, `(.L_x_131) ;  /* 0x0000073000007945 */ /* 0x000fe20003800200 */
[----:B------:R-:W-:Y:S02]  /*08e0*/  PLOP3.LUT P0, PT, PT, PT, UP0, 0x80, 0x8 ;  /* 0x000000000008781c */ /* 0x000fe40003f0f008 */
[----:B------:R-:W-:Y:S02]  /*08f0*/  SHF.R.S32.HI R63, RZ, 0x1f, R62 ;  /* 0x0000001fff3f7819 */ /* 0x000fe4000001143e */
[----:B------:R-:W-:Y:S02]  /*0900*/  MOV R109, 0x3f800000 ;  /* 0x3f800000006d7802 */ /* 0x000fe40000000f00 */
[----:B------:R-:W-:-:S04]  /*0910*/  LEA.HI R63, R63, R62, RZ, 0x3 ;  /* 0x0000003e3f3f7211 */ /* 0x000fc800078f18ff */
[----:B------:R-:W-:-:S04]  /*0920*/  LEA.HI.SX32 R108, R63, R82, 0x1d ;  /* 0x000000523f6c7211 */ /* 0x000fc800078feaff */
[----:B------:R-:W-:Y:S02]  /*0930*/  MOV R113, R108 ;  /* 0x0000006c00717202 */ /* 0x000fe40000000f00 */
[----:B--2---:R-:W-:Y:S01]  /*0940*/  @P0 SHF.L.U32 R109, R60, 0x10, RZ ;  /* 0x000000103c6d0819 */ /* 0x004fe200000006ff */
        /* <DEDUP_REMOVED lines=10> */
[----:B-----5:R-:W-:Y:S01]  /*09f0*/  PRMT R87, R61, 0x7632, R87 ;  /* 0x000076323d577816 */ /* 0x020fe20000000057 */
[----:B------:R-:W-:Y:S01]  /*0a00*/  IMAD.U32 R92, R63, 0x10000, RZ ;  /* 0x000100003f5c7824 */ /* 0x000fe200078e00ff */
[----:B------:R-:W-:Y:S01]  /*0a10*/  SHF.L.U32 R90, R61, 0x10, RZ ;  /* 0x000000103d5a7819 */ /* 0x000fe200000006ff */
[----:B------:R-:W-:Y:S01]  /*0a20*/  IMAD.U32 R114, R4, 0x10000, RZ ;  /* 0x0001000004727824 */ /* 0x000fe200078e00ff */
[----:B------:R-:W-:Y:S01]  /*0a30*/  PRMT R61, R62, 0x7632, R61 ;  /* 0x000076323e3d7816 */ /* 0x000fe2000000003d */
[-C--:B------:R-:W-:Y:S01]  /*0a40*/  FMUL.FTZ R110, R92, R109.reuse ;  /* 0x0000006d5c6e7220 */ /* 0x080fe20000410000 */
[----:B------:R-:W-:Y:S01]  /*0a50*/  PRMT R86, R60, 0x7632, R86 ;  /* 0x000076323c567816 */ /* 0x000fe20000000056 */
[----:B------:R-:W-:Y:S01]  /*0a60*/  FMUL.FTZ R90, R90, R109 ;  /* 0x0000006d5a5a7220 */ /* 0x000fe20000410000 */
[----:B------:R-:W-:Y:S02]  /*0a70*/  SHF.L.U32 R88, R60, 0x10, RZ ;  /* 0x000000103c587819 */ /* 0x000fe400000006ff */
[----:B------:R-:W-:-:S02]  /*0a80*/  SHF.L.U32 R62, R62, 0x10, RZ ;  /* 0x000000103e3e7819 */ /* 0x000fc400000006ff */
[----:B------:R-:W-:Y:S01]  /*0a90*/  PRMT R60, R63, 0x7632, R60 ;  /* 0x000076323f3c7816 */ /* 0x000fe2000000003c */
[-C--:B------:R-:W-:Y:S01]  /*0aa0*/  FMUL.FTZ R88, R88, R109.reuse ;  /* 0x0000006d58587220 */ /* 0x080fe20000410000 */
[----:B------:R-:W-:Y:S01]  /*0ab0*/  SHF.L.U32 R89, R49, 0x10, RZ ;  /* 0x0000001031597819 */ /* 0x000fe200000006ff */
[----:B------:R-:W-:Y:S01]  /*0ac0*/  FMUL.FTZ R62, R62, R109 ;  /* 0x0000006d3e3e7220 */ /* 0x000fe20000410000 */
[----:B------:R-:W-:Y:S02]  /*0ad0*/  SHF.L.U32 R115, R51, 0x10, RZ ;  /* 0x0000001033737819 */ /* 0x000fe400000006ff */
[----:B------:R-:W-:Y:S02]  /*0ae0*/  SHF.L.U32 R111, R50, 0x10, RZ ;  /* 0x00000010326f7819 */ /* 0x000fe400000006ff */
[----:B------:R-:W-:Y:S02]  /*0af0*/  SHF.L.U32 R60, R60, 0x10, RZ ;  /* 0x000000103c3c7819 */ /* 0x000fe400000006ff */
[----:B------:R-:W-:-:S02]  /*0b00*/  SHF.L.U32 R112, R61, 0x10, RZ ;  /* 0x000000103d707819 */ /* 0x000fc400000006ff */
[----:B------:R-:W-:Y:S02]  /*0b10*/  SHF.L.U32 R93, R48, 0x10, RZ ;  /* 0x00000010305d7819 */ /* 0x000fe400000006ff */
[----:B------:R-:W-:Y:S02]  /*0b20*/  SHF.L.U32 R86, R86, 0x10, RZ ;  /* 0x0000001056567819 */ /* 0x000fe400000006ff */
[----:B--2---:R-:W-:Y:S02]  /*0b30*/  SHF.L.U32 R91, R21, 0x10, RZ ;  /* 0x00000010155b7819 */ /* 0x004fe400000006ff */
[----:B------:R-:W-:Y:S02]  /*0b40*/  SHF.L.U32 R117, R23, 0x10, RZ ;  /* 0x0000001017757819 */ /* 0x000fe400000006ff */
[----:B------:R-:W-:Y:S01]  /*0b50*/  SHF.L.U32 R113, R22, 0x10, RZ ;  /* 0x0000001016717819 */ /* 0x000fe200000006ff */
[----:B------:R-:W-:Y:S01]  /*0b60*/  FFMA.FTZ R92, R90, R89, R91 ;  /* 0x000000595a5c7223 */ /* 0x000fe2000001005b */
[----:B------:R-:W-:Y:S01]  /*0b70*/  SHF.L.U32 R63, R20, 0x10, RZ ;  /* 0x00000010143f7819 */ /* 0x000fe200000006ff */
[----:B------:R-:W-:Y:S01]  /*0b80*/  FFMA.FTZ R90, R110, R115, R117 ;  /* 0x000000736e5a7223 */ /* 0x000fe20000010075 */
[----:B------:R-:W-:Y:S01]  /*0b90*/  SHF.L.U32 R110, R87, 0x10, RZ ;  /* 0x00000010576e7819 */ /* 0x000fe200000006ff */
[----:B------:R-:W-:Y:S01]  /*0ba0*/  FFMA.FTZ R91, R62, R111, R113 ;  /* 0x0000006f3e5b7223 */ /* 0x000fe20000010071 */
[-C--:B------:R-:W-:Y:S01]  /*0bb0*/  FMUL.FTZ R113, R60, R109.reuse ;  /* 0x0000006d3c717220 */ /* 0x080fe20000410000 */
[----:B------:R-:W-:Y:S01]  /*0bc0*/  PRMT R87, R22, 0x7632, R87 ;  /* 0x0000763216577816 */ /* 0x000fe20000000057 */
[----:B------:R-:W-:Y:S01]  /*0bd0*/  FMUL.FTZ R111, R112, R109 ;  /* 0x0000006d706f7220 */ /* 0x000fe20000410000 */
[----:B------:R-:W-:Y:S01]  /*0be0*/  PRMT R89, R23, 0x7632, R89 ;  /* 0x0000763217597816 */ /* 0x000fe20000000059 */
[----:B------:R-:W-:Y:S01]  /*0bf0*/  FFMA.FTZ R93, R88, R93, R63 ;  /* 0x0000005d585d7223 */ /* 0x000fe2000001003f */
[----:B------:R-:W-:Y:S01]  /*0c00*/  PRMT R61, R21, 0x7632, R61 ;  /* 0x00007632153d7816 */ /* 0x000fe2000000003d */
[----:B------:R-:W-:Y:S01]  /*0c10*/  FMUL.FTZ R110, R110, R109 ;  /* 0x0000006d6e6e7220 */ /* 0x000fe20000410000 */
[----:B------:R-:W-:-:S02]  /*0c20*/  PRMT R60, R20, 0x7632, R60 ;  /* 0x00007632143c7816 */ /* 0x000fc4000000003c */
[----:B------:R-:W-:Y:S02]  /*0c30*/  SHF.L.U32 R112, R87, 0x10, RZ ;  /* 0x0000001057707819 */ /* 0x000fe400000006ff */
[----:B------:R-:W-:Y:S02]  /*0c40*/  SHF.L.U32 R62, R0, 0x10, RZ ;  /* 0x00000010003e7819 */ /* 0x000fe400000006ff */
[----:B------:R-:W-:Y:S02]  /*0c50*/  SHF.L.U32 R63, R2, 0x10, RZ ;  /* 0x00000010023f7819 */ /* 0x000fe400000006ff */
[----:B------:R-:W-:Y:S02]  /*0c60*/  SHF.L.U32 R88, R3, 0x10, RZ ;  /* 0x0000001003587819 */ /* 0x000fe400000006ff */
[----:B------:R-:W-:Y:S02]  /*0c70*/  SHF.L.U32 R116, R89, 0x10, RZ ;  /* 0x0000001059747819 */ /* 0x000fe400000006ff */
[----:B------:R-:W-:Y:S01]  /*0c80*/  SHF.L.U32 R87, R61, 0x10, RZ ;  /* 0x000000103d577819 */ /* 0x000fe200000006ff */
[----:B------:R-:W-:Y:S01]  /*0c90*/  FMUL.FTZ R61, R86, R109 ;  /* 0x0000006d563d7220 */ /* 0x000fe20000410000 */
[----:B------:R-:W-:Y:S01]  /*0ca0*/  SHF.L.U32 R60, R60, 0x10, RZ ;  /* 0x000000103c3c7819 */ /* 0x000fe200000006ff */
[----:B------:R-:W-:Y:S01]  /*0cb0*/  FFMA.FTZ R89, R113, R114, R116 ;  /* 0x0000007271597223 */ /* 0x000fe20000010074 */
[----:B------:R-:W-:Y:S01]  /*0cc0*/  FFMA.FTZ R88, R111, R88, R112 ;  /* 0x000000586f587223 */ /* 0x000fe20000010070 */
[----:B------:R-:W-:-:S02]  /*0cd0*/  FFMA.FTZ R87, R110, R63, R87 ;  /* 0x0000003f6e577223 */ /* 0x000fc40000010057 */
[----:B------:R-:W-:Y:S01]  /*0ce0*/  FFMA.FTZ R86, R61, R62, R60 ;  /* 0x0000003e3d567223 */ /* 0x000fe2000001003c */
[----:B------:R-:W-:Y:S02]  /*0cf0*/  F2FP.BF16.F32.PACK_AB R63, R89, R90 ;  /* 0x0000005a593f723e */ /* 0x000fe400000010ff */
[----:B------:R-:W-:Y:S02]  /*0d00*/  F2FP.BF16.F32.PACK_AB R62, R88, R91 ;  /* 0x0000005b583e723e */ /* 0x000fe400000010ff */
[----:B------:R-:W-:Y:S02]  /*0d10*/  F2FP.BF16.F32.PACK_AB R61, R87, R92 ;  /* 0x0000005c573d723e */ /* 0x000fe400000010ff */
[----:B------:R-:W-:Y:S01]  /*0d20*/  F2FP.BF16.F32.PACK_AB R60, R86, R93 ;  /* 0x0000005d563c723e */ /* 0x000fe200000010ff */
[----:B------:R-:W-:Y:S06]  /*0d30*/  BRA `(.L_x_134) ;  /* 0x0000000000a07947 */ /* 0x000fec0003800000 */
.L_x_133:
[----:B-----5:R-:W-:Y:S02]  /*0d40*/  PRMT R86, R60, 0x7632, R86 ;  /* 0x000076323c567816 */ /* 0x020fe40000000056 */
[----:B------:R-:W-:Y:S02]  /*0d50*/  PRMT R89, R62, 0x7632, R89 ;  /* 0x000076323e597816 */ /* 0x000fe40000000059 */
[----:B------:R-:W-:Y:S02]  /*0d60*/  SHF.L.U32 R60, R60, 0x10, RZ ;  /* 0x000000103c3c7819 */ /* 0x000fe400000006ff */
[----:B------:R-:W-:Y:S02]  /*0d70*/  SHF.L.U32 R62, R62, 0x10, RZ ;  /* 0x000000103e3e7819 */ /* 0x000fe400000006ff */
[----:B------:R-:W-:Y:S01]  /*0d80*/  SHF.L.U32 R88, R61, 0x10, RZ ;  /* 0x000000103d587819 */ /* 0x000fe200000006ff */
[-C--:B------:R-:W-:Y:S01]  /*0d90*/  FMUL.FTZ R60, R60, R109.reuse ;  /* 0x0000006d3c3c7220 */ /* 0x080fe20000410000 */
[----:B------:R-:W-:Y:S01]  /*0da0*/  SHF.L.U32 R93, R48, 0x10, RZ ;  /* 0x00000010305d7819 */ /* 0x000fe200000006ff */
[-C--:B------:R-:W-:Y:S01]  /*0db0*/  FMUL.FTZ R62, R62, R109.reuse ;  /* 0x0000006d3e3e7220 */ /* 0x080fe20000410000 */
[----:B------:R-:W-:Y:S01]  /*0dc0*/  SHF.L.U32 R91, R50, 0x10, RZ ;  /* 0x00000010325b7819 */ /* 0x000fe200000006ff */
[----:B------:R-:W-:Y:S01]  /*0dd0*/  FMUL.FTZ R88, R88, R109 ;  /* 0x0000006d58587220 */ /* 0x000fe20000410000 */
[----:B------:R-:W-:Y:S01]  /*0de0*/  SHF.L.U32 R90, R63, 0x10, RZ ;  /* 0x000000103f5a7819 */ /* 0x000fe200000006ff */
[----:B------:R-:W-:Y:S01]  /*0df0*/  FMUL.FTZ R93, R60, R93 ;  /* 0x0000005d3c5d7220 */ /* 0x000fe20000410000 */
[----:B------:R-:W-:Y:S01]  /*0e00*/  PRMT R87, R61, 0x7632, R87 ;  /* 0x000076323d577816 */ /* 0x000fe20000000057 */
[----:B------:R-:W-:Y:S01]  /*0e10*/  FMUL.FTZ R91, R62, R91 ;  /* 0x0000005b3e5b7220 */ /* 0x000fe20000410000 */
[----:B------:R-:W-:Y:S01]  /*0e20*/  PRMT R110, R63, 0x7632, R110 ;  /* 0x000076323f6e7816 */ /* 0x000fe2000000006e */
[----:B------:R-:W-:Y:S01]  /*0e30*/  FMUL.FTZ R90, R90, R109 ;  /* 0x0000006d5a5a7220 */ /* 0x000fe20000410000 */
[----:B------:R-:W-:-:S02]  /*0e40*/  SHF.L.U32 R61, R49, 0x10, RZ ;  /* 0x00000010313d7819 */ /* 0x000fc400000006ff */
[----:B------:R-:W-:Y:S02]  /*0e50*/  SHF.L.U32 R63, R51, 0x10, RZ ;  /* 0x00000010333f7819 */ /* 0x000fe400000006ff */
[----:B------:R-:W-:Y:S01]  /*0e60*/  SHF.L.U32 R110, R110, 0x10, RZ ;  /* 0x000000106e6e7819 */ /* 0x000fe200000006ff */
[----:B------:R-:W-:Y:S01]  /*0e70*/  FMUL.FTZ R92, R88, R61 ;  /* 0x0000003d585c7220 */ /* 0x000fe20000410000 */
[----:B------:R-:W-:Y:S01]  /*0e80*/  SHF.L.U32 R62, R89, 0x10, RZ ;  /* 0x00000010593e7819 */ /* 0x000fe200000006ff */
[----:B------:R-:W-:Y:S01]  /*0e90*/  FMUL.FTZ R90, R90, R63 ;  /* 0x0000003f5a5a7220 */ /* 0x000fe20000410000 */
[----:B------:R-:W-:Y:S01]  /*0ea0*/  SHF.L.U32 R60, R87, 0x10, RZ ;  /* 0x00000010573c7819 */ /* 0x000fe200000006ff */
[----:B------:R-:W-:Y:S01]  /*0eb0*/  IMAD.U32 R63, R2, 0x10000, RZ ;  /* 0x00010000023f7824 */ /* 0x000fe200078e00ff */
        /* <DEDUP_REMOVED lines=9> */
[----:B------:R-:W-:Y:S01]  /*0f50*/  FMUL.FTZ R87, R60, R63 ;  /* 0x0000003f3c577220 */ /* 0x000fe20000410000 */
[----:B------:R-:W-:Y:S01]  /*0f60*/  FMUL.FTZ R89, R110, R89 ;  /* 0x000000596e597220 */ /* 0x000fe20000410000 */
[----:B------:R-:W-:Y:S02]  /*0f70*/  FMUL.FTZ R86, R86, R61 ;  /* 0x0000003d56567220 */ /* 0x000fe40000410000 */
[----:B------:R-:W-:Y:S02]  /*0f80*/  F2FP.BF16.F32.PACK_AB R62, R88, R91 ;  /* 0x0000005b583e723e */ /* 0x000fe400000010ff */
[----:B------:R-:W-:Y:S02]  /*0f90*/  F2FP.BF16.F32.PACK_AB R63, R89, R90 ;  /* 0x0000005a593f723e */ /* 0x000fe400000010ff */
[----:B------:R-:W-:Y:S02]  /*0fa0*/  F2FP.BF16.F32.PACK_AB R61, R87, R92 ;  /* 0x0000005c573d723e */ /* 0x000fe400000010ff */
[----:B------:R-:W-:-:S07]  /*0fb0*/  F2FP.BF16.F32.PACK_AB R60, R86, R93 ;  /* 0x0000005d563c723e */ /* 0x000fce00000010ff */
.L_x_134:
[----:B------:R-:W0:Y:S01]  /*0fc0*/  LDC.64 R110, c[0x0][0x3a8] ;  /* 0x0000ea00ff6e7b82 */ /* 0x000e220000000a00 */
[C---:B------:R-:W-:Y:S01]  /*0fd0*/  IADD3 R113, PT, PT, R108.reuse, 0x20, RZ ;  /* 0x000000206c717810 */ /* 0x040fe20007ffe0ff */
[----:B0-----:R-:W-:-:S05]  /*0fe0*/  IMAD.WIDE.U32 R110, R108, 0x10, R110 ;  /* 0x000000106c6e7825 */ /* 0x001fca00078e006e */
[----:B------:R0:W-:Y:S02]  /*0ff0*/  STG.E.128 desc[UR6][R110.64], R60 ;  /* 0x0000003c6e007986 */ /* 0x0001e4000c101d06 */
.L_x_132:
[----:B------:R-:W-:Y:S05]  /*1000*/  BSYNC.RECONVERGENT B0 ;  /* 0x0000000000007941 */ /* 0x000fea0003800200 */
.L_x_131:
[----:B------:R-:W-:Y:S01]  /*1010*/  ISETP.GE.U32.AND P1, PT, R83, 0x40, PT ;  /* 0x000000405300780c */ /* 0x000fe20003f26070 */
[----:B------:R-:W-:-:S12]  /*1020*/  BSSY.RECONVERGENT B0, `(.L_x_135) ;  /* 0x000006c000007945 */ /* 0x000fd80003800200 */
[----:B------:R-:W-:Y:S05]  /*1030*/  @!P1 BRA `(.L_x_136) ;  /* 0x0000000400a89947 */ /* 0x000fea0003800000 */
[----:B------:R-:W-:Y:S01]  /*1040*/  ISETP.NE.U32.AND P0, PT, RZ, UR8, PT ;  /* 0x00000008ff007c0c */ /* 0x000fe2000bf05070 */
[----:B0-----:R-:W0:Y:S03]  /*1050*/  LDC.64 R60, c[0x0][0x390] ;  /* 0x0000e400ff3c7b82 */ /* 0x001e260000000a00 */
[----:B------:R-:W-:-:S13]  /*1060*/  ISETP.NE.AND.EX P0, PT, RZ, UR9, PT, P0 ;  /* 0x00000009ff007c0c */ /* 0x000fda000bf05300 */
[----:B------:R-:W1:Y:S01]  /*1070*/  @P0 LDC.64 R84, c[0x0][0x3a0] ;  /* 0x0000e800ff540b82 */ /* 0x000e620000000a00 */
[----:B0-----:R-:W-:-:S06]  /*1080*/  IMAD.WIDE.U32 R60, R113, 0x10, R60 ;  /* 0x00000010713c7825 */ /* 0x001fcc00078e003c */
[----:B------:R-:W5:Y:S01]  /*1090*/  LDG.E.128 R60, desc[UR6][R60.64] ;  /* 0x000000063c3c7981 */ /* 0x000f62000c1e1d00 */
[----:B-1----:R-:W-:-:S05]  /*10a0*/  @P0 IMAD.WIDE.U32 R84, R113, 0x10, R84 ;  /* 0x0000001071540825 */ /* 0x002fca00078e0054 */
[----:B------:R0:W5:Y:S01]  /*10b0*/  @P0 LDG.E.128 R20, desc[UR6][R84.64] ;  /* 0x0000000654140981 */ /* 0x000162000c1e1d00 */
[----:B------:R-:W-:Y:S05]  /*10c0*/  @!P0 BRA `(.L_x_137) ;  /* 0x0000000000d48947 */ /* 0x000fea0003800000 */
[----:B0----5:R-:W-:Y:S01]  /*10d0*/  SHF.L.U32 R84, R60, 0x10, RZ ;  /* 0x000000103c547819 */ /* 0x021fe200000006ff */
[----:B------:R-:W-:Y:S01]  /*10e0*/  IMAD.U32 R97, R38, 0x10000, RZ ;  /* 0x0001000026617824 */ /* 0x000fe200078e00ff */
[----:B------:R-:W-:Y:S02]  /*10f0*/  SHF.L.U32 R85, R36, 0x10, RZ ;  /* 0x0000001024557819 */ /* 0x000fe400000006ff */
[----:B------:R-:W-:Y:S01]  /*1100*/  SHF.L.U32 R95, R20, 0x10, RZ ;  /* 0x00000010145f7819 */ /* 0x000fe200000006ff */
[----:B------:R-:W-:Y:S01]  /*1110*/  FMUL.FTZ R84, R84, R109 ;  /* 0x0000006d54547220 */ /* 0x000fe20000410000 */
[----:B------:R-:W-:Y:S02]  /*1120*/  PRMT R94, R60, 0x7632, R94 ;  /* 0x000076323c5e7816 */ /* 0x000fe4000000005e */
[C---:B------:R-:W-:Y:S01]  /*1130*/  PRMT R60, R61.reuse, 0x7632, R60 ;  /* 0x000076323d3c7816 */ /* 0x040fe2000000003c */
[----:B------:R-:W-:Y:S01]  /*1140*/  FFMA.FTZ R84, R84, R85, R95 ;  /* 0x0000005554547223 */ /* 0x000fe2000001005f */
[----:B------:R-:W-:-:S02]  /*1150*/  SHF.L.U32 R96, R61, 0x10, RZ ;  /* 0x000000103d607819 */ /* 0x000fc400000006ff */
[----:B------:R-:W-:Y:S02]  /*1160*/  PRMT R61, R62, 0x7632, R61 ;  /* 0x000076323e3d7816 */ /* 0x000fe4000000003d */
[----:B------:R-:W-:Y:S01]  /*1170*/  PRMT R98, R63, 0x7632, R98 ;  /* 0x000076323f627816 */ /* 0x000fe20000000062 */
[-C--:B------:R-:W-:Y:S01]  /*1180*/  FMUL.FTZ R96, R96, R109.reuse ;  /* 0x0000006d60607220 */ /* 0x080fe20000410000 */
[----:B------:R-:W-:Y:S02]  /*1190*/  SHF.L.U32 R62, R62, 0x10, RZ ;  /* 0x000000103e3e7819 */ /* 0x000fe400000006ff */
[----:B------:R-:W-:Y:S02]  /*11a0*/  SHF.L.U32 R85, R37, 0x10, RZ ;  /* 0x0000001025557819 */ /* 0x000fe400000006ff */
[----:B------:R-:W-:Y:S01]  /*11b0*/  SHF.L.U32 R95, R21, 0x10, RZ ;  /* 0x00000010155f7819 */ /* 0x000fe200000006ff */
[----:B------:R-:W-:Y:S01]  /*11c0*/  FMUL.FTZ R62, R62, R109 ;  /* 0x0000006d3e3e7220 */ /* 0x000fe20000410000 */
[----:B------:R-:W-:-:S02]  /*11d0*/  PRMT R110, R23, 0x7632, R110 ;  /* 0x00007632176e7816 */ /* 0x000fc4000000006e */
[----:B------:R-:W-:Y:S01]  /*11e0*/  SHF.L.U32 R98, R98, 0x10, RZ ;  /* 0x0000001062627819 */ /* 0x000fe200000006ff */
[----:B------:R-:W-:Y:S01]  /*11f0*/  FFMA.FTZ R85, R96, R85, R95 ;  /* 0x0000005560557223 */ /* 0x000fe2000001005f */
[----:B------:R-:W-:Y:S02]  /*1200*/  SHF.L.U32 R99, R22, 0x10, RZ ;  /* 0x0000001016637819 */ /* 0x000fe400000006ff */
[----:B------:R-:W-:Y:S01]  /*1210*/  SHF.L.U32 R115, R110, 0x10, RZ ;  /* 0x000000106e737819 */ /* 0x000fe200000006ff */
[----:B------:R-:W-:Y:S01]  /*1220*/  FMUL.FTZ R110, R98, R109 ;  /* 0x0000006d626e7220 */ /* 0x000fe20000410000 */
[----:B------:R-:W-:Y:S01]  /*1230*/  SHF.L.U32 R111, R8, 0x10, RZ ;  /* 0x00000010086f7819 */ /* 0x000fe200000006ff */
[----:B------:R-:W-:Y:S01]  /*1240*/  FFMA.FTZ R96, R62, R97, R99 ;  /* 0x000000613e607223 */ /* 0x000fe20000010063 */
[----:B------:R-:W-:Y:S02]  /*1250*/  SHF.L.U32 R60, R60, 0x10, RZ ;  /* 0x000000103c3c7819 */ /* 0x000fe400000006ff */
[----:B------:R-:W-:Y:S01]  /*1260*/  SHF.L.U32 R98, R63, 0x10, RZ ;  /* 0x000000103f627819 */ /* 0x000fe200000006ff */
[----:B------:R-:W-:Y:S01]  /*1270*/  FFMA.FTZ R99, R110, R111, R115 ;  /* 0x0000006f6e637223 */ /* 0x000fe20000010073 */
[----:B------:R-:W-:-:S02]  /*1280*/  PRMT R63, R20, 0x7632, R63 ;  /* 0x00007632143f7816 */ /* 0x000fc4000000003f */
[----:B------:R-:W-:Y:S01]  /*1290*/  PRMT R95, R21, 0x7632, R95 ;  /* 0x00007632155f7816 */ /* 0x000fe2000000005f */
[-C--:B------:R-:W-:Y:S01]  /*12a0*/  FMUL.FTZ R98, R98, R109.reuse ;  /* 0x0000006d62627220 */ /* 0x080fe20000410000 */
[----:B------:R-:W-:Y:S02]  /*12b0*/  PRMT R97, R22, 0x7632, R97 ;  /* 0x0000763216617816 */ /* 0x000fe40000000061 */
[----:B------:R-:W-:Y:S02]  /*12c0*/  SHF.L.U32 R94, R94, 0x10, RZ ;  /* 0x000000105e5e7819 */ /* 0x000fe400000006ff */
[----:B------:R-:W-:Y:S01]  /*12d0*/  SHF.L.U32 R114, R61, 0x10, RZ ;  /* 0x000000103d727819 */ /* 0x000fe200000006ff */
[-C--:B------:R-:W-:Y:S01]  /*12e0*/  FMUL.FTZ R61, R60, R109.reuse ;  /* 0x0000006d3c3d7220 */ /* 0x080fe20000410000 */
[----:B------:R-:W-:Y:S01]  /*12f0*/  SHF.L.U32 R62, R6, 0x10, RZ ;  /* 0x00000010063e7819 */ /* 0x000fe200000006ff */
[----:B------:R-:W-:Y:S01]  /*1300*/  IMAD.U32 R97, R97, 0x10000, RZ ;  /* 0x0001000061617824 */ /* 0x000fe200078e00ff */
[----:B------:R-:W-:Y:S01]  /*1310*/  SHF.L.U32 R111, R7, 0x10, RZ ;  /* 0x00000010076f7819 */ /* 0x000fe200000006ff */
[----:B------:R-:W-:Y:S01]  /*1320*/  FMUL.FTZ R114, R114, R109 ;  /* 0x0000006d72727220 */ /* 0x000fe20000410000 */
[----:B------:R-:W-:-:S02]  /*1330*/  SHF.L.U32 R115, R39, 0x10, RZ ;  /* 0x0000001027737819 */ /* 0x000fc400000006ff */
[----:B------:R-:W-:Y:S01]  /*1340*/  SHF.L.U32 R117, R23, 0x10, RZ ;  /* 0x0000001017757819 */ /* 0x000fe200000006ff */
[----:B------:R-:W-:Y:S01]  /*1350*/  FFMA.FTZ R97, R114, R111, R97 ;  /* 0x0000006f72617223 */ /* 0x000fe20000010061 */
[----:B------:R-:W-:Y:S02]  /*1360*/  SHF.L.U32 R110, R63, 0x10, RZ ;  /* 0x000000103f6e7819 */ /* 0x000fe400000006ff */
[----:B------:R-:W-:Y:S01]  /*1370*/  SHF.L.U32 R112, R95, 0x10, RZ ;  /* 0x000000105f707819 */ /* 0x000fe200000006ff */
[----:B------:R-:W-:Y:S01]  /*1380*/  FMUL.FTZ R95, R94, R109 ;  /* 0x0000006d5e5f7220 */ /* 0x000fe20000410000 */
[----:B------:R-:W-:Y:S01]  /*1390*/  SHF.L.U32 R60, R5, 0x10, RZ ;  /* 0x00000010053c7819 */ /* 0x000fe200000006ff */
[----:B------:R-:W-:Y:S02]  /*13a0*/  FFMA.FTZ R98, R98, R115, R117 ;  /* 0x0000007362627223 */ /* 0x000fe40000010075 */
[----:B------:R-:W-:Y:S01]  /*13b0*/  FFMA.FTZ R94, R61, R62, R112 ;  /* 0x0000003e3d5e7223 */ /* 0x000fe20000010070 */
[----:B------:R-:W-:Y:S01]  /*13c0*/  F2FP.BF16.F32.PACK_AB R62, R97, R96 ;  /* 0x00000060613e723e */ /* 0x000fe200000010ff */
[----:B------:R-:W-:Y:S01]  /*13d0*/  FFMA.FTZ R95, R95, R60, R110 ;  /* 0x0000003c5f5f7223 */ /* 0x000fe2000001006e */
[----:B------:R-:W-:-:S02]  /*13e0*/  F2FP.BF16.F32.PACK_AB R63, R99, R98 ;  /* 0x00000062633f723e */ /* 0x000fc400000010ff */
[----:B------:R-:W-:Y:S02]  /*13f0*/  F2FP.BF16.F32.PACK_AB R61, R94, R85 ;  /* 0x000000555e3d723e */ /* 0x000fe400000010ff */
[----:B------:R-:W-:Y:S01]  /*1400*/  F2FP.BF16.F32.PACK_AB R60, R95, R84 ;  /* 0x000000545f3c723e */ /* 0x000fe200000010ff */
[----:B------:R-:W-:Y:S06]  /*1410*/  BRA `(.L_x_138) ;  /* 0x0000000000a07947 */ /* 0x000fec0003800000 */
.L_x_137:
[----:B-----5:R-:W-:Y:S02]  /*1420*/  SHF.L.U32 R96, R61, 0x10, RZ ;  /* 0x000000103d607819 */ /* 0x020fe400000006ff */
[----:B------:R-:W-:Y:S02]  /*1430*/  PRMT R95, R62, 0x7632, R95 ;  /* 0x000076323e5f7816 */ /* 0x000fe4000000005f */
[----:B0-----:R-:W-:Y:S01]  /*1440*/  SHF.L.U32 R84, R60, 0x10, RZ ;  /* 0x000000103c547819 */ /* 0x001fe200000006ff */
[-C--:B------:R-:W-:Y:S01]  /*1450*/  FMUL.FTZ R96, R96, R109.reuse ;  /* 0x0000006d60607220 */ /* 0x080fe20000410000 */
[----:B------:R-:W-:Y:S02]  /*1460*/  SHF.L.U32 R62, R62, 0x10, RZ ;  /* 0x000000103e3e7819 */ /* 0x000fe400000006ff */
[----:B------:R-:W-:Y:S01]  /*1470*/  SHF.L.U32 R98, R63, 0x10, RZ ;  /* 0x000000103f627819 */ /* 0x000fe200000006ff */
[-C--:B------:R-:W-:Y:S01]  /*1480*/  FMUL.FTZ R84, R84, R109.reuse ;  /* 0x0000006d54547220 */ /* 0x080fe20000410000 */
[----:B------:R-:W-:Y:S01]  /*1490*/  PRMT R94, R60, 0x7632, R94 ;  /* 0x000076323c5e7816 */ /* 0x000fe2000000005e */
[-C--:B------:R-:W-:Y:S01]  /*14a0*/  FMUL.FTZ R62, R62, R109.reuse ;  /* 0x0000006d3e3e7220 */ /* 0x080fe20000410000 */
[----:B------:R-:W-:Y:S01]  /*14b0*/  PRMT R60, R61, 0x7632, R60 ;  /* 0x000076323d3c7816 */ /* 0x000fe2000000003c */
[----:B------:R-:W-:Y:S01]  /*14c0*/  FMUL.FTZ R98, R98, R109 ;  /* 0x0000006d62627220 */ /* 0x000fe20000410000 */
[----:B------:R-:W-:-:S02]  /*14d0*/  PRMT R99, R63, 0x7632, R99 ;  /* 0x000076323f637816 */ /* 0x000fc40000000063 */
[----:B------:R-:W-:Y:S01]  /*14e0*/  SHF.L.U32 R85, R37, 0x10, RZ ;  /* 0x0000001025557819 */ /* 0x000fe200000006ff */
[----:B------:R-:W-:Y:S01]  /*14f0*/  IMAD.U32 R60, R60, 0x10000, RZ ;  /* 0x000100003c3c7824 */ /* 0x000fe200078e00ff */
[----:B------:R-:W-:Y:S02]  /*1500*/  SHF.L.U32 R61, R36, 0x10, RZ ;  /* 0x00000010243d7819 */ /* 0x000fe400000006ff */
[----:B------:R-:W-:Y:S01]  /*1510*/  SHF.L.U32 R63, R38, 0x10, RZ ;  /* 0x00000010263f7819 */ /* 0x000fe200000006ff */
[----:B------:R-:W-:Y:S01]  /*1520*/  FMUL.FTZ R85, R96, R85 ;  /* 0x0000005560557220 */ /* 0x000fe20000410000 */
[----:B------:R-:W-:Y:S01]  /*1530*/  SHF.L.U32 R97, R39, 0x10, RZ ;  /* 0x0000001027617819 */ /* 0x000fe200000006ff */
[----:B------:R-:W-:Y:S01]  /*1540*/  FMUL.FTZ R84, R84, R61 ;  /* 0x0000003d54547220 */ /* 0x000fe20000410000 */
[----:B------:R-:W-:Y:S01]  /*1550*/  SHF.L.U32 R112, R99, 0x10, RZ ;  /* 0x0000001063707819 */ /* 0x000fe200000006ff */
[----:B------:R-:W-:Y:S01]  /*1560*/  FMUL.FTZ R96, R62, R63 ;  /* 0x0000003f3e607220 */ /* 0x000fe20000410000 */
[----:B------:R-:W-:Y:S01]  /*1570*/  SHF.L.U32 R110, R95, 0x10, RZ ;  /* 0x000000105f6e7819 */ /* 0x000fe200000006ff */
[----:B------:R-:W-:Y:S01]  /*1580*/  FMUL.FTZ R98, R98, R97 ;  /* 0x0000006162627220 */ /* 0x000fe20000410000 */
[----:B------:R-:W-:Y:S01]  /*1590*/  SHF.L.U32 R94, R94, 0x10, RZ ;  /* 0x000000105e5e7819 */ /* 0x000fe200000006ff */
[-C--:B------:R-:W-:Y:S01]  /*15a0*/  FMUL.FTZ R112, R112, R109.reuse ;  /* 0x0000006d70707220 */ /* 0x080fe20000410000 */
[----:B------:R-:W-:Y:S01]  /*15b0*/  SHF.L.U32 R62, R5, 0x10, RZ ;  /* 0x00000010053e7819 */ /* 0x000fe200000006ff */
[-C--:B------:R-:W-:Y:S01]  /*15c0*/  FMUL.FTZ R110, R110, R109.reuse ;  /* 0x0000006d6e6e7220 */ /* 0x080fe20000410000 */
[----:B------:R-:W-:Y:S01]  /*15d0*/  SHF.L.U32 R61, R6, 0x10, RZ ;  /* 0x00000010063d7819 */ /* 0x000fe200000006ff */
[-C--:B------:R-:W-:Y:S01]  /*15e0*/  FMUL.FTZ R60, R60, R109.reuse ;  /* 0x0000006d3c3c7220 */ /* 0x080fe20000410000 */
[----:B------:R-:W-:Y:S01]  /*15f0*/  SHF.L.U32 R97, R7, 0x10, RZ ;  /* 0x0000001007617819 */ /* 0x000fe200000006ff */
[----:B------:R-:W-:Y:S01]  /*1600*/  FMUL.FTZ R95, R94, R109 ;  /* 0x0000006d5e5f7220 */ /* 0x000fe20000410000 */
[----:B------:R-:W-:Y:S01]  /*1610*/  SHF.L.U32 R99, R8, 0x10, RZ ;  /* 0x0000001008637819 */ /* 0x000fe200000006ff */
[----:B------:R-:W-:-:S02]  /*1620*/  FMUL.FTZ R94, R60, R61 ;  /* 0x0000003d3c5e7220 */ /* 0x000fc40000410000 */
[----:B------:R-:W-:Y:S01]  /*1630*/  FMUL.FTZ R97, R110, R97 ;  /* 0x000000616e617220 */ /* 0x000fe20000410000 */
[----:B------:R-:W-:Y:S01]  /*1640*/  FMUL.FTZ R95, R95, R62 ;  /* 0x0000003e5f5f7220 */ /* 0x000fe20000410000 */
[----:B------:R-:W-:Y:S01]  /*1650*/  FMUL.FTZ R99, R112, R99 ;  /* 0x0000006370637220 */ /* 0x000fe20000410000 */
[----:B------:R-:W-:Y:S02]  /*1660*/  F2FP.BF16.F32.PACK_AB R61, R94, R85 ;  /* 0x000000555e3d723e */ /* 0x000fe400000010ff */
[----:B------:R-:W-:Y:S02]  /*1670*/  F2FP.BF16.F32.PACK_AB R62, R97, R96 ;  /* 0x00000060613e723e */ /* 0x000fe400000010ff */
[----:B------:R-:W-:Y:S02]  /*1680*/  F2FP.BF16.F32.PACK_AB R63, R99, R98 ;  /* 0x00000062633f723e */ /* 0x000fe400000010ff */
[----:B------:R-:W-:-:S07]  /*1690*/  F2FP.BF16.F32.PACK_AB R60, R95, R84 ;  /* 0x000000545f3c723e */ /* 0x000fce00000010ff */
.L_x_138:
[----:B------:R-:W0:Y:S02]  /*16a0*/  LDC.64 R110, c[0x0][0x3a8] ;  /* 0x0000ea00ff6e7b82 */ /* 0x000e240000000a00 */
[C---:B0-----:R-:W-:Y:S01]  /*16b0*/  IMAD.WIDE.U32 R110, R113.reuse, 0x10, R110 ;  /* 0x00000010716e7825 */ /* 0x041fe200078e006e */
[----:B------:R-:W-:-:S04]  /*16c0*/  IADD3 R113, PT, PT, R113, 0x20, RZ ;  /* 0x0000002071717810 */ /* 0x000fc80007ffe0ff */
[----:B------:R1:W-:Y:S03]  /*16d0*/  STG.E.128 desc[UR6][R110.64], R60 ;  /* 0x0000003c6e007986 */ /* 0x0003e6000c101d06 */
.L_x_136:
[----:B------:R-:W-:Y:S05]  /*16e0*/  BSYNC.RECONVERGENT B0 ;  /* 0x0000000000007941 */ /* 0x000fea0003800200 */
.L_x_135:
[----:B------:R-:W-:Y:S01]  /*16f0*/  ISETP.GE.U32.AND P3, PT, R83, 0x60, PT ;  /* 0x000000605300780c */ /* 0x000fe20003f66070 */
[----:B------:R-:W-:-:S12]  /*1700*/  BSSY.RECONVERGENT B0, `(.L_x_139) ;  /* 0x000006b000007945 */ /* 0x000fd80003800200 */
[----:B------:R-:W-:Y:S05]  /*1710*/  @!P3 BRA `(.L_x_140) ;  /* 0x0000000400a4b947 */ /* 0x000fea0003800000 */
[----:B------:R-:W-:Y:S01]  /*1720*/  ISETP.NE.U32.AND P0, PT, RZ, UR8, PT ;  /* 0x00000008ff007c0c */ /* 0x000fe2000bf05070 */
[----:B01----:R-:W0:Y:S03]  /*1730*/  LDC.64 R60, c[0x0][0x390] ;  /* 0x0000e400ff3c7b82 */ /* 0x003e260000000a00 */
[----:B------:R-:W-:-:S13]  /*1740*/  ISETP.NE.AND.EX P0, PT, RZ, UR9, PT, P0 ;  /* 0x00000009ff007c0c */ /* 0x000fda000bf05300 */
[----:B------:R-:W1:Y:S01]  /*1750*/  @P0 LDC.64 R100, c[0x0][0x3a0] ;  /* 0x0000e800ff640b82 */ /* 0x000e620000000a00 */
[----:B0-----:R-:W-:-:S06]  /*1760*/  IMAD.WIDE.U32 R60, R113, 0x10, R60 ;  /* 0x00000010713c7825 */ /* 0x001fcc00078e003c */
[----:B------:R-:W5:Y:S01]  /*1770*/  LDG.E.128 R60, desc[UR6][R60.64] ;  /* 0x000000063c3c7981 */ /* 0x000f62000c1e1d00 */
[----:B-1----:R-:W-:-:S05]  /*1780*/  @P0 IMAD.WIDE.U32 R100, R113, 0x10, R100 ;  /* 0x0000001071640825 */ /* 0x002fca00078e0064 */
[----:B------:R0:W5:Y:S01]  /*1790*/  @P0 LDG.E.128 R20, desc[UR6][R100.64] ;  /* 0x0000000664140981 */ /* 0x000162000c1e1d00 */
[----:B------:R-:W-:Y:S05]  /*17a0*/  @!P0 BRA `(.L_x_141) ;  /* 0x0000000000d48947 */ /* 0x000fea0003800000 */
[C---:B0----5:R-:W-:Y:S02]  /*17b0*/  PRMT R101, R60.reuse, 0x7632, R101 ;  /* 0x000076323c657816 */ /* 0x061fe40000000065 */
[----:B------:R-:W-:Y:S02]  /*17c0*/  SHF.L.U32 R60, R60, 0x10, RZ ;  /* 0x000000103c3c7819 */ /* 0x000fe400000006ff */
[C---:B------:R-:W-:Y:S02]  /*17d0*/  PRMT R106, R62.reuse, 0x7632, R106 ;  /* 0x000076323e6a7816 */ /* 0x040fe4000000006a */
[----:B------:R-:W-:Y:S01]  /*17e0*/  SHF.L.U32 R62, R62, 0x10, RZ ;  /* 0x000000103e3e7819 */ /* 0x000fe200000006ff */
[-C--:B------:R-:W-:Y:S01]  /*17f0*/  FMUL.FTZ R60, R60, R109.reuse ;  /* 0x0000006d3c3c7220 */ /* 0x080fe20000410000 */
[C---:B------:R-:W-:Y:S02]  /*1800*/  PRMT R103, R61.reuse, 0x7632, R103 ;  /* 0x000076323d677816 */ /* 0x040fe40000000067 */
[----:B------:R-:W-:Y:S01]  /*1810*/  SHF.L.U32 R100, R61, 0x10, RZ ;  /* 0x000000103d647819 */ /* 0x000fe200000006ff */
[----:B------:R-:W-:Y:S01]  /*1820*/  FMUL.FTZ R62, R62, R109 ;  /* 0x0000006d3e3e7220 */ /* 0x000fe20000410000 */
[----:B------:R-:W-:-:S02]  /*1830*/  SHF.L.U32 R61, R24, 0x10, RZ ;  /* 0x00000010183d7819 */ /* 0x000fc400000006ff */
[----:B------:R-:W-:Y:S01]  /*1840*/  SHF.L.U32 R115, R20, 0x10, RZ ;  /* 0x0000001014737819 */ /* 0x000fe200000006ff */
[----:B------:R-:W-:Y:S01]  /*1850*/  FMUL.FTZ R102, R100, R109 ;  /* 0x0000006d64667220 */ /* 0x000fe20000410000 */
[----:B------:R-:W-:Y:S02]  /*1860*/  SHF.L.U32 R110, R63, 0x10, RZ ;  /* 0x000000103f6e7819 */ /* 0x000fe400000006ff */
[----:B------:R-:W-:Y:S01]  /*1870*/  SHF.L.U32 R107, R26, 0x10, RZ ;  /* 0x000000101a6b7819 */ /* 0x000fe200000006ff */
[----:B------:R-:W-:Y:S01]  /*1880*/  FFMA.FTZ R100, R60, R61, R115 ;  /* 0x0000003d3c647223 */ /* 0x000fe20000010073 */
[----:B------:R-:W-:Y:S01]  /*1890*/  SHF.L.U32 R119, R22, 0x10, RZ ;  /* 0x0000001016777819 */ /* 0x000fe200000006ff */
[----:B------:R-:W-:Y:S01]  /*18a0*/  IMAD.U32 R60, R101, 0x10000, RZ ;  /* 0x00010000653c7824 */ /* 0x000fe200078e00ff */
[----:B------:R-:W-:Y:S01]  /*18b0*/  PRMT R111, R63, 0x7632, R111 ;  /* 0x000076323f6f7816 */ /* 0x000fe2000000006f */
[----:B------:R-:W-:Y:S01]  /*18c0*/  FMUL.FTZ R61, R110, R109 ;  /* 0x0000006d6e3d7220 */ /* 0x000fe20000410000 */
[----:B------:R-:W-:Y:S01]  /*18d0*/  SHF.L.U32 R112, R27, 0x10, RZ ;  /* 0x000000101b707819 */ /* 0x000fe200000006ff */
[----:B------:R-:W-:Y:S01]  /*18e0*/  FFMA.FTZ R104, R62, R107, R119 ;  /* 0x0000006b3e687223 */ /* 0x000fe20000010077 */
[----:B------:R-:W-:Y:S01]  /*18f0*/  SHF.L.U32 R116, R23, 0x10, RZ ;  /* 0x0000001017747819 */ /* 0x000fe200000006ff */
[----:B------:R-:W-:Y:S01]  /*1900*/  FMUL.FTZ R101, R60, R109 ;  /* 0x0000006d3c657220 */ /* 0x000fe20000410000 */
[----:B------:R-:W-:-:S02]  /*1910*/  SHF.L.U32 R105, R25, 0x10, RZ ;  /* 0x0000001019697819 */ /* 0x000fc400000006ff */
[----:B------:R-:W-:Y:S02]  /*1920*/  SHF.L.U32 R117, R21, 0x10, RZ ;  /* 0x0000001015757819 */ /* 0x000fe400000006ff */
[----:B------:R-:W-:Y:S02]  /*1930*/  SHF.L.U32 R62, R103, 0x10, RZ ;  /* 0x00000010673e7819 */ /* 0x000fe400000006ff */
[----:B------:R-:W-:Y:S01]  /*1940*/  SHF.L.U32 R110, R106, 0x10, RZ ;  /* 0x000000106a6e7819 */ /* 0x000fe200000006ff */
[----:B------:R-:W-:Y:S01]  /*1950*/  FFMA.FTZ R106, R61, R112, R116 ;  /* 0x000000703d6a7223 */ /* 0x000fe20000010074 */
[----:B------:R-:W-:Y:S01]  /*1960*/  SHF.L.U32 R114, R111, 0x10, RZ ;  /* 0x000000106f727819 */ /* 0x000fe200000006ff */
[----:B------:R-:W-:Y:S01]  /*1970*/  FFMA.FTZ R102, R102, R105, R117 ;  /* 0x0000006966667223 */ /* 0x000fe20000010075 */
[----:B------:R-:W-:Y:S01]  /*1980*/  PRMT R60, R20, 0x7632, R60 ;  /* 0x00007632143c7816 */ /* 0x000fe2000000003c */
        /* <DEDUP_REMOVED lines=11> */
[----:B------:R-:W-:-:S02]  /*1a40*/  SHF.L.U32 R116, R63, 0x10, RZ ;  /* 0x000000103f747819 */ /* 0x000fc400000006ff */
[----:B------:R-:W-:Y:S01]  /*1a50*/  SHF.L.U32 R112, R61, 0x10, RZ ;  /* 0x000000103d707819 */ /* 0x000fe200000006ff */
[----:B------:R-:W-:Y:S01]  /*1a60*/  FFMA.FTZ R107, R109, R118, R120 ;  /* 0x000000766d6b7223 */ /* 0x000fe20000010078 */
[----:B------:R-:W-:Y:S01]  /*1a70*/  SHF.L.U32 R60, R60, 0x10, RZ ;  /* 0x000000103c3c7819 */ /* 0x000fe200000006ff */
[----:B------:R-:W-:Y:S02]  /*1a80*/  FFMA.FTZ R105, R105, R114, R116 ;  /* 0x0000007269697223 */ /* 0x000fe40000010074 */
[----:B------:R-:W-:Y:S01]  /*1a90*/  FFMA.FTZ R103, R103, R110, R112 ;  /* 0x0000006e67677223 */ /* 0x000fe20000010070 */
[----:B------:R-:W-:Y:S01]  /*1aa0*/  F2FP.BF16.F32.PACK_AB R63, R107, R106 ;  /* 0x0000006a6b3f723e */ /* 0x000fe200000010ff */
[----:B------:R-:W-:Y:S01]  /*1ab0*/  FFMA.FTZ R101, R101, R62, R60 ;  /* 0x0000003e65657223 */ /* 0x000fe2000001003c */
[----:B------:R-:W-:Y:S02]  /*1ac0*/  F2FP.BF16.F32.PACK_AB R62, R105, R104 ;  /* 0x00000068693e723e */ /* 0x000fe400000010ff */
[----:B------:R-:W-:-:S02]  /*1ad0*/  F2FP.BF16.F32.PACK_AB R61, R103, R102 ;  /* 0x00000066673d723e */ /* 0x000fc400000010ff */
[----:B------:R-:W-:Y:S01]  /*1ae0*/  F2FP.BF16.F32.PACK_AB R60, R101, R100 ;  /* 0x00000064653c723e */ /* 0x000fe200000010ff */
[----:B------:R-:W-:Y:S06]  /*1af0*/  BRA `(.L_x_142) ;  /* 0x0000000000a07947 */ /* 0x000fec0003800000 */
.L_x_141:
[----:B0----5:R-:W-:Y:S01]  /*1b00*/  PRMT R101, R60, 0x7632, R101 ;  /* 0x000076323c657816 */ /* 0x021fe20000000065 */
[----:B------:R-:W-:Y:S01]  /*1b10*/  IMAD.U32 R105, R25, 0x10000, RZ ;  /* 0x0001000019697824 */ /* 0x000fe200078e00ff */
[----:B------:R-:W-:Y:S02]  /*1b20*/  PRMT R106, R62, 0x7632, R106 ;  /* 0x000076323e6a7816 */ /* 0x000fe4000000006a */
[----:B------:R-:W-:Y:S02]  /*1b30*/  SHF.L.U32 R60, R60, 0x10, RZ ;  /* 0x000000103c3c7819 */ /* 0x000fe400000006ff */
[----:B------:R-:W-:Y:S02]  /*1b40*/  SHF.L.U32 R62, R62, 0x10, RZ ;  /* 0x000000103e3e7819 */ /* 0x000fe400000006ff */
[C---:B------:R-:W-:Y:S01]  /*1b50*/  PRMT R103, R61.reuse, 0x7632, R103 ;  /* 0x000076323d677816 */ /* 0x040fe20000000067 */
[-C--:B------:R-:W-:Y:S01]  /*1b60*/  FMUL.FTZ R60, R60, R109.reuse ;  /* 0x0000006d3c3c7220 */ /* 0x080fe20000410000 */
[----:B------:R-:W-:Y:S01]  /*1b70*/  SHF.L.U32 R100, R61, 0x10, RZ ;  /* 0x000000103d647819 */ /* 0x000fe200000006ff */
[----:B------:R-:W-:Y:S01]  /*1b80*/  FMUL.FTZ R62, R62, R109 ;  /* 0x0000006d3e3e7220 */ /* 0x000fe20000410000 */
[----:B------:R-:W-:-:S02]  /*1b90*/  SHF.L.U32 R61, R24, 0x10, RZ ;  /* 0x00000010183d7819 */ /* 0x000fc400000006ff */
[----:B------:R-:W-:Y:S01]  /*1ba0*/  SHF.L.U32 R107, R26, 0x10, RZ ;  /* 0x000000101a6b7819 */ /* 0x000fe200000006ff */
[----:B------:R-:W-:Y:S01]  /*1bb0*/  FMUL.FTZ R102, R100, R109 ;  /* 0x0000006d64667220 */ /* 0x000fe20000410000 */
[C---:B------:R-:W-:Y:S01]  /*1bc0*/  PRMT R110, R63.reuse, 0x7632, R110 ;  /* 0x000076323f6e7816 */ /* 0x040fe2000000006e */
        /* <DEDUP_REMOVED lines=17> */
[----:B------:R-:W-:Y:S01]  /*1ce0*/  SHF.L.U32 R103, R10, 0x10, RZ ;  /* 0x000000100a677819 */ /* 0x000fe200000006ff */
[----:B------:R-:W-:Y:S01]  /*1cf0*/  FMUL.FTZ R107, R107, R114 ;  /* 0x000000726b6b7220 */ /* 0x000fe20000410000 */
        /* <DEDUP_REMOVED lines=8> */
.L_x_142:
[----:B------:R-:W0:Y:S02]  /*1d80*/  LDC.64 R110, c[0x0][0x3a8] ;  /* 0x0000ea00ff6e7b82 */ /* 0x000e240000000a00 */
[----:B0-----:R-:W-:-:S05]  /*1d90*/  IMAD.WIDE.U32 R110, R113, 0x10, R110 ;  /* 0x00000010716e7825 */ /* 0x001fca00078e006e */
[----:B------:R2:W-:Y:S02]  /*1da0*/  STG.E.128 desc[UR6][R110.64], R60 ;  /* 0x0000003c6e007986 */ /* 0x0005e4000c101d06 */
.L_x_140:
[----:B------:R-:W-:Y:S05]  /*1db0*/  BSYNC.RECONVERGENT B0 ;  /* 0x0000000000007941 */ /* 0x000fea0003800200 */
.L_x_139:
        /* <DEDUP_REMOVED lines=100> */
.L_x_162:
[----:B------:R-:W-:Y:S01]  /*2400*/  FMUL.FTZ R112, R111, R111 ;  /* 0x0000006f6f707220 */ /* 0x000fe20000410000 */
[----:B------:R-:W-:Y:S01]  /*2410*/  PLOP3.LUT P4, PT, PT, PT, UP2, 0x40, 0x4 ;  /* 0x000000000004781c */ /* 0x000fe20003f8e828 */
[----:B01----:R-:W-:Y:S01]  /*2420*/  FADD.FTZ R110, R110, R113 ;  /* 0x000000716e6e7221 */ /* 0x003fe20000010000 */
[----:B------:R-:W0:Y:S01]  /*2430*/  @!P0 LDC.64 R62, c[0x0][0x3c0] ;  /* 0x0000f000ff3e8b82 */ /* 0x000e220000000a00 */
[----:B------:R-:W-:Y:S01]  /*2440*/  BSSY.RECONVERGENT B0, `(.L_x_144) ;  /* 0x000003d000007945 */ /* 0x000fe20003800200 */
[----:B------:R-:W-:Y:S01]  /*2450*/  FSEL R112, R112, RZ, !P4 ;  /* 0x000000ff70707208 */ /* 0x000fe20006000000 */
[----:B------:R-:W-:Y:S01]  /*2460*/  FFMA.FTZ R109, R110, R109, UR10 ;  /* 0x0000000a6e6d7e23 */ /* 0x000fe2000801006d */
[----:B------:R-:W-:-:S03]  /*2470*/  PLOP3.LUT P4, PT, PT, PT, UP2, 0x40, 0x4 ;  /* 0x000000000004781c */ /* 0x000fc60003f8e828 */
[----:B------:R-:W-:Y:S01]  /*2480*/  FADD.FTZ R109, R109, R112 ;  /* 0x000000706d6d7221 */ /* 0x000fe20000010000 */
[----:B------:R-:W1:Y:S01]  /*2490*/  @!P0 LDC.64 R60, c[0x0][0x3c8] ;  /* 0x0000f200ff3c8b82 */ /* 0x000e620000000a00 */
[----:B------:R-:W-:-:S04]  /*24a0*/  FSEL R112, R111, RZ, P4 ;  /* 0x000000ff6f707208 */ /* 0x000fc80002000000 */
[----:B------:R-:W2:Y:S01]  /*24b0*/  MUFU.RSQ R109, R109 ;  /* 0x0000006d006d7308 */ /* 0x000ea20000001400 */
[----:B0-----:R-:W-:-:S05]  /*24c0*/  @!P0 IMAD.WIDE R62, R81, 0x4, R62 ;  /* 0x00000004513e8825 */ /* 0x001fca00078e023e */
[----:B------:R0:W-:Y:S01]  /*24d0*/  @!P0 STG.E desc[UR6][R62.64], R111 ;  /* 0x0000006f3e008986 */ /* 0x0001e2000c101906 */
[----:B-1----:R-:W-:-:S05]  /*24e0*/  @!P0 IMAD.WIDE R60, R81, 0x4, R60 ;  /* 0x00000004513c8825 */ /* 0x002fca00078e023c */
[----:B--2---:R0:W-:Y:S01]  /*24f0*/  @!P0 STG.E desc[UR6][R60.64], R109 ;  /* 0x0000006d3c008986 */ /* 0x0041e2000c101906 */
[----:B------:R-:W-:Y:S05]  /*2500*/  @!P2 BRA `(.L_x_145) ;  /* 0x0000000000c0a947 */ /* 0x000fea0003800000 */
[--C-:B0-----:R-:W-:Y:S01]  /*2510*/  FADD.FTZ R60, R93, -R112.reuse ;  /* 0x800000705d3c7221 */ /* 0x101fe20000010000 */
[--C-:B------:R-:W-:Y:S01]  /*2520*/  FADD.FTZ R62, R92, -R112.reuse ;  /* 0x800000705c3e7221 */ /* 0x100fe20000010000 */
[----:B------:R-:W-:Y:S01]  /*2530*/  SHF.L.U32 R61, R56, 0x10, RZ ;  /* 0x00000010383d7819 */ /* 0x000fe200000006ff */
[----:B------:R-:W-:Y:S01]  /*2540*/  FADD.FTZ R110, R87, -R112 ;  /* 0x80000070576e7221 */ /* 0x000fe20000010000 */
[----:B------:R-:W-:Y:S01]  /*2550*/  SHF.L.U32 R63, R52, 0x10, RZ ;  /* 0x00000010343f7819 */ /* 0x000fe200000006ff */
[----:B------:R-:W-:Y:S01]  /*2560*/  FMUL.FTZ R60, R109, R60 ;  /* 0x0000003c6d3c7220 */ /* 0x000fe20000410000 */
[----:B------:R-:W-:Y:S01]  /*2570*/  SHF.L.U32 R111, R57, 0x10, RZ ;  /* 0x00000010396f7819 */ /* 0x000fe200000006ff */
[----:B------:R-:W-:Y:S01]  /*2580*/  FMUL.FTZ R62, R109, R62 ;  /* 0x0000003e6d3e7220 */ /* 0x000fe20000410000 */
[----:B------:R-:W-:Y:S01]  /*2590*/  SHF.L.U32 R113, R53, 0x10, RZ ;  /* 0x0000001035717819 */ /* 0x000fe200000006ff */
[----:B------:R-:W-:Y:S01]  /*25a0*/  FFMA.FTZ R60, R60, R61, R63 ;  /* 0x0000003d3c3c7223 */ /* 0x000fe2000001003f */
[----:B------:R-:W-:-:S02]  /*25b0*/  IMAD.U32 R63, R15, 0x10000, RZ ;  /* 0x000100000f3f7824 */ /* 0x000fc400078e00ff */
[----:B------:R-:W-:Y:S01]  /*25c0*/  FMUL.FTZ R110, R109, R110 ;  /* 0x0000006e6d6e7220 */ /* 0x000fe20000410000 */
[----:B------:R-:W-:Y:S01]  /*25d0*/  SHF.L.U32 R115, R54, 0x10, RZ ;  /* 0x0000001036737819 */ /* 0x000fe200000006ff */
[----:B------:R-:W-:Y:S01]  /*25e0*/  FFMA.FTZ R61, R62, R111, R113 ;  /* 0x0000006f3e3d7223 */ /* 0x000fe20000010071 */
[----:B------:R-:W-:Y:S01]  /*25f0*/  SHF.L.U32 R111, R16, 0x10, RZ ;  /* 0x00000010106f7819 */ /* 0x000fe200000006ff */
[--C-:B------:R-:W-:Y:S01]  /*2600*/  FADD.FTZ R62, R91, -R112.reuse ;  /* 0x800000705b3e7221 */ /* 0x100fe20000010000 */
[----:B------:R-:W-:Y:S01]  /*2610*/  SHF.L.U32 R113, R58, 0x10, RZ ;  /* 0x000000103a717819 */ /* 0x000fe200000006ff */
[--C-:B------:R-:W-:Y:S02]  /*2620*/  FADD.FTZ R116, R90, -R112.reuse ;  /* 0x800000705a747221 */ /* 0x100fe40000010000 */
        /* <DEDUP_REMOVED lines=8> */
[----:B------:R-:W-:Y:S01]  /*26b0*/  FMUL.FTZ R116, R109, R116 ;  /* 0x000000746d747220 */ /* 0x000fe20000410000 */
[----:B------:R-:W-:Y:S01]  /*26c0*/  SHF.L.U32 R115, R14, 0x10, RZ ;  /* 0x000000100e737819 */ /* 0x000fe200000006ff */
[----:B------:R-:W-:Y:S01]  /*26d0*/  FFMA.FTZ R113, R110, R113, R63 ;  /* 0x000000716e717223 */ /* 0x000fe2000001003f */
[----:B------:R-:W-:Y:S01]  /*26e0*/  SHF.L.U32 R63, R59, 0x10, RZ ;  /* 0x000000103b3f7819 */ /* 0x000fe200000006ff */
[----:B------:R-:W-:Y:S01]  /*26f0*/  FADD.FTZ R110, R89, -R112 ;  /* 0x80000070596e7221 */ /* 0x000fe20000010000 */
[----:B------:R-:W-:-:S02]  /*2700*/  F2FP.BF16.F32.PACK_AB R61, R114, R61 ;  /* 0x0000003d723d723e */ /* 0x000fc400000010ff */
[----:B------:R-:W-:Y:S01]  /*2710*/  F2FP.BF16.F32.PACK_AB R62, R113, R62 ;  /* 0x0000003e713e723e */ /* 0x000fe200000010ff */
[----:B------:R-:W-:Y:S01]  /*2720*/  FFMA.FTZ R117, R116, R63, R111 ;  /* 0x0000003f74757223 */ /* 0x000fe2000001006f */
[----:B------:R-:W-:Y:S01]  /*2730*/  FMUL.FTZ R110, R109, R110 ;  /* 0x0000006e6d6e7220 */ /* 0x000fe20000410000 */
[----:B------:R-:W-:Y:S01]  /*2740*/  SHF.L.U32 R63, R19, 0x10, RZ ;  /* 0x00000010133f7819 */ /* 0x000fe200000006ff */
[----:B------:R-:W-:Y:S01]  /*2750*/  FADD.FTZ R116, R86, -R112 ;  /* 0x8000007056747221 */ /* 0x000fe20000010000 */
[----:B------:R-:W-:-:S03]  /*2760*/  SHF.L.U32 R111, R64, 0x10, RZ ;  /* 0x00000010406f7819 */ /* 0x000fc600000006ff */
[----:B------:R-:W-:Y:S02]  /*2770*/  FMUL.FTZ R116, R109, R116 ;  /* 0x000000746d747220 */ /* 0x000fe40000410000 */
[----:B------:R-:W-:Y:S01]  /*2780*/  FFMA.FTZ R118, R110, R63, R111 ;  /* 0x0000003f6e767223 */ /* 0x000fe2000001006f */
[----:B------:R-:W-:Y:S01]  /*2790*/  SHF.L.U32 R63, R13, 0x10, RZ ;  /* 0x000000100d3f7819 */ /* 0x000fe200000006ff */
[----:B------:R-:W0:Y:S04]  /*27a0*/  LDC.64 R110, c[0x0][0x428] ;  /* 0x00010a00ff6e7b82 */ /* 0x000e280000000a00 */
[----:B------:R-:W-:Y:S01]  /*27b0*/  FFMA.FTZ R115, R116, R63, R115 ;  /* 0x0000003f74737223 */ /* 0x000fe20000010073 */
[----:B------:R-:W-:-:S04]  /*27c0*/  F2FP.BF16.F32.PACK_AB R63, R118, R117 ;  /* 0x00000075763f723e */ /* 0x000fc800000010ff */
[----:B------:R-:W-:Y:S01]  /*27d0*/  F2FP.BF16.F32.PACK_AB R60, R115, R60 ;  /* 0x0000003c733c723e */ /* 0x000fe200000010ff */
[C---:B0-----:R-:W-:Y:S01]  /*27e0*/  IMAD.WIDE.U32 R110, R108.reuse, 0x10, R110 ;  /* 0x000000106c6e7825 */ /* 0x041fe200078e006e */
[----:B------:R-:W-:-:S04]  /*27f0*/  IADD3 R108, PT, PT, R108, 0x20, RZ ;  /* 0x000000206c6c7810 */ /* 0x000fc80007ffe0ff */
[----:B------:R1:W-:Y:S03]  /*2800*/  STG.E.128 desc[UR6][R110.64], R60 ;  /* 0x0000003c6e007986 */ /* 0x0003e6000c101d06 */
.L_x_145:
[----:B------:R-:W-:Y:S05]  /*2810*/  BSYNC.RECONVERGENT B0 ;  /* 0x0000000000007941 */ /* 0x000fea0003800200 */
.L_x_144:
[----:B------:R-:W-:Y:S04]  /*2820*/  BSSY.RECONVERGENT B0, `(.L_x_146) ;  /* 0x0000032000007945 */ /* 0x000fe80003800200 */
[----:B------:R-:W-:Y:S05]  /*2830*/  @!P1 BRA `(.L_x_147) ;  /* 0x0000000000c09947 */ /* 0x000fea0003800000 */
[--C-:B01----:R-:W-:Y:S01]  /*2840*/  FADD.FTZ R60, R84, -R112.reuse ;  /* 0x80000070543c7221 */ /* 0x103fe20000010000 */
[--C-:B------:R-:W-:Y:S01]  /*2850*/  FADD.FTZ R62, R85, -R112.reuse ;  /* 0x80000070553e7221 */ /* 0x100fe20000010000 */
[----:B------:R-:W-:Y:S01]  /*2860*/  SHF.L.U32 R61, R44, 0x10, RZ ;  /* 0x000000102c3d7819 */ /* 0x000fe200000006ff */
[----:B------:R-:W-:Y:S01]  /*2870*/  IMAD.U32 R113, R41, 0x10000, RZ ;  /* 0x0001000029717824 */ /* 0x000fe200078e00ff */
        /* <DEDUP_REMOVED lines=8> */
[----:B------:R-:W-:Y:S01]  /*2900*/  SHF.L.U32 R111, R68, 0x10, RZ ;  /* 0x00000010446f7819 */ /* 0x000fe200000006ff */
[--C-:B------:R-:W-:Y:S01]  /*2910*/  FADD.FTZ R62, R96, -R112.reuse ;  /* 0x80000070603e7221 */ /* 0x100fe20000010000 */
[C---:B------:R-:W-:Y:S01]  /*2920*/  FMUL.FTZ R110, R109.reuse, R110 ;  /* 0x0000006e6d6e7220 */ /* 0x040fe20000410000 */
[----:B------:R-:W-:Y:S01]  /*2930*/  SHF.L.U32 R113, R46, 0x10, RZ ;  /* 0x000000102e717819 */ /* 0x000fe200000006ff */
[--C-:B------:R-:W-:Y:S01]  /*2940*/  FADD.FTZ R116, R98, -R112.reuse ;  /* 0x8000007062747221 */ /* 0x100fe20000010000 */
        /* <DEDUP_REMOVED lines=31> */
.L_x_147:
[----:B------:R-:W-:Y:S05]  /*2b40*/  BSYNC.RECONVERGENT B0 ;  /* 0x0000000000007941 */ /* 0x000fea0003800200 */
.L_x_146:
[----:B------:R-:W-:Y:S04]  /*2b50*/  BSSY.RECONVERGENT B0, `(.L_x_148) ;  /* 0x0000031000007945 */ /* 0x000fe80003800200 */
[----:B------:R-:W-:Y:S05]  /*2b60*/  @!P3 BRA `(.L_x_149) ;  /* 0x0000000000bcb947 */ /* 0x000fea0003800000 */
[--C-:B012---:R-:W-:Y:S01]  /*2b70*/  FADD.FTZ R60, R100, -R112.reuse ;  /* 0x80000070643c7221 */ /* 0x107fe20000010000 */
[----:B------:R-:W-:Y:S01]  /*2b80*/  SHF.L.U32 R61, R32, 0x10, RZ ;  /* 0x00000010203d7819 */ /* 0x000fe200000006ff */
[--C-:B------:R-:W-:Y:S01]  /*2b90*/  FADD.FTZ R62, R102, -R112.reuse ;  /* 0x80000070663e7221 */ /* 0x100fe20000010000 */
[----:B------:R-:W-:Y:S01]  /*2ba0*/  SHF.L.U32 R63, R28, 0x10, RZ ;  /* 0x000000101c3f7819 */ /* 0x000fe200000006ff */
[----:B------:R-:W-:Y:S01]  /*2bb0*/  FMUL.FTZ R60, R109, R60 ;  /* 0x0000003c6d3c7220 */ /* 0x000fe20000410000 */
[----:B------:R-:W-:Y:S01]  /*2bc0*/  SHF.L.U32 R113, R29, 0x10, RZ ;  /* 0x000000101d717819 */ /* 0x000fe200000006ff */
[----:B------:R-:W-:Y:S02]  /*2bd0*/  IMAD.U32 R111, R33, 0x10000, RZ ;  /* 0x00010000216f7824 */ /* 0x000fe400078e00ff */
[----:B------:R-:W-:Y:S01]  /*2be0*/  FMUL.FTZ R62, R109, R62 ;  /* 0x0000003e6d3e7220 */ /* 0x000fe20000410000 */
[----:B------:R-:W-:Y:S01]  /*2bf0*/  FFMA.FTZ R110, R60, R61, R63 ;  /* 0x0000003d3c6e7223 */ /* 0x000fe2000001003f */
[--C-:B------:R-:W-:Y:S01]  /*2c00*/  FADD.FTZ R60, R103, -R112.reuse ;  /* 0x80000070673c7221 */ /* 0x100fe20000010000 */
        /* <DEDUP_REMOVED lines=17> */
[--C-:B------:R-:W-:Y:S01]  /*2d20*/  FADD.FTZ R116, R107, -R112.reuse ;  /* 0x800000706b747221 */ /* 0x100fe20000010000 */
[----:B------:R-:W-:Y:S01]  /*2d30*/  FFMA.FTZ R113, R60, R113, R61 ;  /* 0x000000713c717223 */ /* 0x000fe2000001003d */
[----:B------:R-:W-:Y:S01]  /*2d40*/  SHF.L.U32 R60, R35, 0x10, RZ ;  /* 0x00000010233c7819 */ /* 0x000fe200000006ff */
[----:B------:R-:W-:Y:S01]  /*2d50*/  FADD.FTZ R112, R101, -R112 ;  /* 0x8000007065707221 */ /* 0x000fe20000010000 */
[----:B------:R-:W-:Y:S01]  /*2d60*/  SHF.L.U32 R115, R79, 0x10, RZ ;  /* 0x000000104f737819 */ /* 0x000fe200000006ff */
[----:B------:R-:W-:Y:S01]  /*2d70*/  FMUL.FTZ R116, R109, R116 ;  /* 0x000000746d747220 */ /* 0x000fe20000410000 */
[----:B------:R-:W-:Y:S01]  /*2d80*/  SHF.L.U32 R117, R80, 0x10, RZ ;  /* 0x0000001050757819 */ /* 0x000fe200000006ff */
[----:B------:R-:W-:Y:S01]  /*2d90*/  FFMA.FTZ R63, R63, R60, R118 ;  /* 0x0000003c3f3f7223 */ /* 0x000fe20000010076 */
[----:B------:R-:W-:Y:S01]  /*2da0*/  FMUL.FTZ R112, R109, R112 ;  /* 0x000000706d707220 */ /* 0x000fe20000410000 */
[----:B------:R-:W0:Y:S01]  /*2db0*/  LDC.64 R60, c[0x0][0x428] ;  /* 0x00010a00ff3c7b82 */ /* 0x000e220000000a00 */
[----:B------:R-:W-:Y:S01]  /*2dc0*/  SHF.L.U32 R109, R73, 0x10, RZ ;  /* 0x00000010496d7819 */ /* 0x000fe200000006ff */
[----:B------:R-:W-:Y:S01]  /*2dd0*/  FFMA.FTZ R116, R116, R115, R117 ;  /* 0x0000007374747223 */ /* 0x000fe20000010075 */
[----:B------:R-:W-:-:S02]  /*2de0*/  SHF.L.U32 R115, R74, 0x10, RZ ;  /* 0x000000104a737819 */ /* 0x000fc400000006ff */
[----:B------:R-:W-:Y:S02]  /*2df0*/  F2FP.BF16.F32.PACK_AB R62, R113, R62 ;  /* 0x0000003e713e723e */ /* 0x000fe400000010ff */
[----:B------:R-:W-:Y:S01]  /*2e00*/  F2FP.BF16.F32.PACK_AB R63, R116, R63 ;  /* 0x0000003f743f723e */ /* 0x000fe200000010ff */
[----:B------:R-:W-:Y:S01]  /*2e10*/  FFMA.FTZ R115, R112, R109, R115 ;  /* 0x0000006d70737223 */ /* 0x000fe20000010073 */
[----:B0-----:R-:W-:Y:S01]  /*2e20*/  IMAD.WIDE.U32 R108, R108, 0x10, R60 ;  /* 0x000000106c6c7825 */ /* 0x001fe200078e003c */
[----:B------:R-:W-:-:S03]  /*2e30*/  F2FP.BF16.F32.PACK_AB R61, R114, R111 ;  /* 0x0000006f723d723e */ /* 0x000fc600000010ff */
[----:B------:R-:W-:-:S05]  /*2e40*/  F2FP.BF16.F32.PACK_AB R60, R115, R110 ;  /* 0x0000006e733c723e */ /* 0x000fca00000010ff */
[----:B------:R3:W-:Y:S02]  /*2e50*/  STG.E.128 desc[UR6][R108.64], R60 ;  /* 0x0000003c6c007986 */ /* 0x0007e4000c101d06 */
.L_x_149:
[----:B------:R-:W-:Y:S05]  /*2e60*/  BSYNC.RECONVERGENT B0 ;  /* 0x0000000000007941 */ /* 0x000fea0003800200 */
.L_x_148:
[----:B0123--:R-:W0:Y:S02]  /*2e70*/  LDC.64 R60, c[0x0][0x380] ;  /* 0x0000e000ff3c7b82 */ /* 0x00fe240000000a00 */
[----:B0-----:R-:W-:-:S04]  /*2e80*/  LEA R81, R60, R81, 0x2 ;  /* 0x000000513c517211 */ /* 0x001fc800078e10ff */
[----:B------:R-:W-:-:S13]  /*2e90*/  ISETP.GE.AND P0, PT, R81, R61, PT ;  /* 0x0000003d5100720c */ /* 0x000fda0003f06270 */
[----:B------:R-:W-:Y:S05]  /*2ea0*/  @!P0 BRA `(.L_x_150) ;  /* 0xffffffd800688947 */ /* 0x000fea000383ffff */
[----:B------:R-:W-:Y:S05]  /*2eb0*/  EXIT ;  /* 0x000000000000794d */ /* 0x000fea0003800000 */
.L_x_143:
[----:B------:R-:W-:Y:S01]  /*2ec0*/  HFMA2 R117, -RZ, RZ, 0, 1.847743988037109375e-06 ;  /* 0x0000001fff757431 */ /* 0x000fe200000001ff */
[----:B------:R-:W-:Y:S01]  /*2ed0*/  BSSY B0, `(.L_x_151) ;  /* 0x0000007000007945 */ /* 0x000fe20003800000 */
[----:B------:R-:W-:Y:S01]  /*2ee0*/  MOV R115, R61 ;  /* 0x0000003d00737202 */ /* 0x000fe20000000f00 */
[----:B------:R-:W-:Y:S01]  /*2ef0*/  IMAD.MOV.U32 R116, RZ, RZ, 0x1 ;  /* 0x00000001ff747424 */ /* 0x000fe200078e00ff */
[----:B------:R-:W-:-:S07]  /*2f00*/  MOV R114, 0xffffffff ;  /* 0xffffffff00727802 */ /* 0x000fce0000000f00 */
[----:B------:R-:W-:Y:S05]  /*2f10*/  WARPSYNC.COLLECTIVE R114, `(.L_x_152) ;  /* 0x0000000072087348 */ /* 0x000fea0003c00000 */
[----:B------:R0:W1:Y:S02]  /*2f20*/  SHFL.BFLY P6, R113, R115, R116, R117 ;  /* 0x0c00007473717389 */ /* 0x00006400000c0075 */
[----:B01----:R-:W-:Y:S05]  /*2f30*/  ENDCOLLECTIVE ;  /* 0x000000000000791b */ /* 0x003fea0003800000 */
.L_x_152:
[----:B------:R-:W-:Y:S05]  /*2f40*/  BSYNC B0 ;  /* 0x0000000000007941 */ /* 0x000fea0003800000 */
.L_x_151:
        /* <DEDUP_REMOVED lines=9> */
.L_x_153:
[----:B------:R-:W-:Y:S01]  /*2fe0*/  HFMA2 R116, -RZ, RZ, 0, 2.384185791015625e-07 ;  /* 0x00000004ff747431 */ /* 0x000fe200000001ff */
[----:B------:R-:W-:-:S05]  /*2ff0*/  MOV R63, R113 ;  /* 0x00000071003f7202 */ /* 0x000fca0000000f00 */
[----:B------:R-:W-:-:S05]  /*3000*/  FADD.FTZ R63, R62, R63 ;  /* 0x0000003f3e3f7221 */ /* 0x000fca0000010000 */
[----:B------:R-:W-:-:S07]  /*3010*/  MOV R115, R63 ;  /* 0x0000003f00737202 */ /* 0x000fce0000000f00 */
[----:B------:R-:W-:Y:S05]  /*3020*/  WARPSYNC.COLLECTIVE R114, `(.L_x_154) ;  /* 0x0000000072087348 */ /* 0x000fea0003c00000 */
[----:B------:R0:W1:Y:S02]  /*3030*/  SHFL.BFLY P6, R113, R115, R116, R117 ;  /* 0x0c00007473717389 */ /* 0x00006400000c0075 */
[----:B01----:R-:W-:Y:S05]  /*3040*/  ENDCOLLECTIVE ;  /* 0x000000000000791b */ /* 0x003fea0003800000 */
.L_x_154:
[----:B------:R-:W-:Y:S01]  /*3050*/  HFMA2 R116, -RZ, RZ, 0, 4.76837158203125e-07 ;  /* 0x00000008ff747431 */ /* 0x000fe200000001ff */
[----:B------:R-:W-:-:S05]  /*3060*/  MOV R60, R113 ;  /* 0x00000071003c7202 */ /* 0x000fca0000000f00 */
[----:B------:R-:W-:-:S05]  /*3070*/  FADD.FTZ R110, R63, R60 ;  /* 0x0000003c3f6e7221 */ /* 0x000fca0000010000 */
[----:B------:R-:W-:-:S07]  /*3080*/  MOV R115, R110 ;  /* 0x0000006e00737202 */ /* 0x000fce0000000f00 */
[----:B------:R-:W-:Y:S05]  /*3090*/  WARPSYNC.COLLECTIVE R114, `(.L_x_155) ;  /* 0x0000000072087348 */ /* 0x000fea0003c00000 */
[----:B------:R0:W1:Y:S02]  /*30a0*/  SHFL.BFLY P6, R113, R115, R116, R117 ;  /* 0x0c00007473717389 */ /* 0x00006400000c0075 */
[----:B01----:R-:W-:Y:S05]  /*30b0*/  ENDCOLLECTIVE ;  /* 0x000000000000791b */ /* 0x003fea0003800000 */
.L_x_155:
[----:B------:R-:W-:Y:S01]  /*30c0*/  IMAD.MOV.U32 R116, RZ, RZ, 0x10 ;  /* 0x00000010ff747424 */ /* 0x000fe200078e00ff */
[----:B------:R-:W-:-:S05]  /*30d0*/  MOV R109, R113 ;  /* 0x00000071006d7202 */ /* 0x000fca0000000f00 */
[----:B------:R-:W-:Y:S02]  /*30e0*/  FADD.FTZ R112, R110, R109 ;  /* 0x0000006d6e707221 */ /* 0x000fe40000010000 */
[----:B------:R-:W0:Y:S03]  /*30f0*/  LDC R109, c[0x0][0x400] ;  /* 0x00010000ff6d7b82 */ /* 0x000e260000000800 */
[----:B------:R-:W-:-:S07]  /*3100*/  MOV R115, R112 ;  /* 0x0000007000737202 */ /* 0x000fce0000000f00 */
[----:B0-----:R-:W-:Y:S05]  /*3110*/  WARPSYNC.COLLECTIVE R114, `(.L_x_156) ;  /* 0x0000000072087348 */ /* 0x001fea0003c00000 */
[----:B------:R1:W2:Y:S02]  /*3120*/  SHFL.BFLY P6, R113, R115, R116, R117 ;  /* 0x0c00007473717389 */ /* 0x0002a400000c0075 */
[----:B012---:R-:W-:Y:S05]  /*3130*/  ENDCOLLECTIVE ;  /* 0x000000000000791b */ /* 0x007fea0003800000 */
.L_x_156:
        /* <DEDUP_REMOVED lines=57> */
.L_x_157:
[----:B------:R-:W-:Y:S01]  /*34d0*/  HFMA2 R116, -RZ, RZ, 0, 1.1920928955078125e-07 ;  /* 0x00000002ff747431 */ /* 0x000fe200000001ff */
[----:B------:R-:W-:-:S05]  /*34e0*/  MOV R61, R113 ;  /* 0x00000071003d7202 */ /* 0x000fca0000000f00 */
[----:B------:R-:W-:-:S05]  /*34f0*/  FADD.FTZ R61, R60, R61 ;  /* 0x0000003d3c3d7221 */ /* 0x000fca0000010000 */
[----:B------:R-:W-:-:S07]  /*3500*/  MOV R115, R61 ;  /* 0x0000003d00737202 */ /* 0x000fce0000000f00 */
[----:B------:R-:W-:Y:S05]  /*3510*/  WARPSYNC.COLLECTIVE R114, `(.L_x_158) ;  /* 0x0000000072087348 */ /* 0x000fea0003c00000 */
[----:B------:R0:W1:Y:S02]  /*3520*/  SHFL.BFLY P6, R113, R115, R116, R117 ;  /* 0x0c00007473717389 */ /* 0x00006400000c0075 */
[----:B01----:R-:W-:Y:S05]  /*3530*/  ENDCOLLECTIVE ;  /* 0x000000000000791b */ /* 0x003fea0003800000 */
.L_x_158:
[----:B------:R-:W-:Y:S01]  /*3540*/  HFMA2 R116, -RZ, RZ, 0, 2.384185791015625e-07 ;  /* 0x00000004ff747431 */ /* 0x000fe200000001ff */
[----:B------:R-:W-:-:S05]  /*3550*/  MOV R62, R113 ;  /* 0x00000071003e7202 */ /* 0x000fca0000000f00 */
[----:B------:R-:W-:-:S05]  /*3560*/  FADD.FTZ R62, R61, R62 ;  /* 0x0000003e3d3e7221 */ /* 0x000fca0000010000 */
[----:B------:R-:W-:-:S07]  /*3570*/  MOV R115, R62 ;  /* 0x0000003e00737202 */ /* 0x000fce0000000f00 */
[----:B------:R-:W-:Y:S05]  /*3580*/  WARPSYNC.COLLECTIVE R114, `(.L_x_159) ;  /* 0x0000000072087348 */ /* 0x000fea0003c00000 */
[----:B------:R0:W1:Y:S02]  /*3590*/  SHFL.BFLY P6, R113, R115, R116, R117 ;  /* 0x0c00007473717389 */ /* 0x00006400000c0075 */
[----:B01----:R-:W-:Y:S05]  /*35a0*/  ENDCOLLECTIVE ;  /* 0x000000000000791b */ /* 0x003fea0003800000 */
.L_x_159:
[----:B------:R-:W-:Y:S01]  /*35b0*/  HFMA2 R116, -RZ, RZ, 0, 4.76837158203125e-07 ;  /* 0x00000008ff747431 */ /* 0x000fe200000001ff */
[----:B------:R-:W-:-:S05]  /*35c0*/  MOV R63, R113 ;  /* 0x00000071003f7202 */ /* 0x000fca0000000f00 */
[----:B------:R-:W-:-:S05]  /*35d0*/  FADD.FTZ R63, R62, R63 ;  /* 0x0000003f3e3f7221 */ /* 0x000fca0000010000 */
[----:B------:R-:W-:-:S07]  /*35e0*/  MOV R115, R63 ;  /* 0x0000003f00737202 */ /* 0x000fce0000000f00 */
[----:B------:R-:W-:Y:S05]  /*35f0*/  WARPSYNC.COLLECTIVE R114, `(.L_x_160) ;  /* 0x0000000072087348 */ /* 0x000fea0003c00000 */
[----:B------:R0:W1:Y:S02]  /*3600*/  SHFL.BFLY P6, R113, R115, R116, R117 ;  /* 0x0c00007473717389 */ /* 0x00006400000c0075 */
[----:B01----:R-:W-:Y:S05]  /*3610*/  ENDCOLLECTIVE ;  /* 0x000000000000791b */ /* 0x003fea0003800000 */
.L_x_160:
[----:B------:R-:W-:Y:S01]  /*3620*/  HFMA2 R116, -RZ, RZ, 0, 9.5367431640625e-07 ;  /* 0x00000010ff747431 */ /* 0x000fe200000001ff */
[----:B------:R-:W-:-:S05]  /*3630*/  MOV R110, R113 ;  /* 0x00000071006e7202 */ /* 0x000fca0000000f00 */
[----:B------:R-:W-:-:S05]  /*3640*/  FADD.FTZ R110, R63, R110 ;  /* 0x0000006e3f6e7221 */ /* 0x000fca0000010000 */
[----:B------:R-:W-:-:S07]  /*3650*/  MOV R115, R110 ;  /* 0x0000006e00737202 */ /* 0x000fce0000000f00 */
[----:B------:R-:W-:Y:S05]  /*3660*/  WARPSYNC.COLLECTIVE R114, `(.L_x_161) ;  /* 0x0000000072087348 */ /* 0x000fea0003c00000 */
[----:B------:R0:W1:Y:S02]  /*3670*/  SHFL.BFLY P6, R113, R115, R116, R117 ;  /* 0x0c00007473717389 */ /* 0x00006400000c0075 */
[----:B01----:R-:W-:Y:S05]  /*3680*/  ENDCOLLECTIVE ;  /* 0x000000000000791b */ /* 0x003fea0003800000 */
.L_x_161:
[----:B------:R-:W-:Y:S05]  /*3690*/  BRA `(.L_x_162) ;  /* 0xffffffec00587947 */ /* 0x000fea000383ffff */
.L_x_163:
        /* <DEDUP_REMOVED lines=14> */
.L_x_28706:


//--------------------- .text._ZN10layer_norm13ln_fwd_kernelINS_13Kernel_traitsI13__nv_bfloat16S2_S2_S2_fjLj768ELj1ELj4ELj1ELj16ENS_18Kernel_traits_baseILj768ES2_S2_S2_S2_fjLj128EEEEELb0ELb1ELb0ELb1EEEvNS_9FwdParamsE --------------------------
	.section	.text._ZN10layer_norm13ln_fwd_kernelINS_13Kernel_traitsI13__nv_bfloat16S2_S2_S2_fjLj768ELj1ELj4ELj1ELj16ENS_18Kernel_traits_baseILj768ES2_S2_S2_S2_fjLj128EEEEELb0ELb1ELb0ELb1EEEvNS_9FwdParamsE,"ax",@progbits
	.align	128
        .global         _ZN10layer_norm13ln_fwd_kernelINS_13Kernel_traitsI13__nv_bfloat16S2_S2_S2_fjLj768ELj1ELj4ELj1ELj16ENS_18Kernel_traits_baseILj768ES2_S2_S2_S2_fjLj128EEEEELb0ELb1ELb0ELb1EEEvNS_9FwdParamsE
        .type           _ZN10layer_norm13ln_fwd_kernelINS_13Kernel_traitsI13__nv_bfloat16S2_S2_S2_fjLj768ELj1ELj4ELj1ELj16ENS_18Kernel_traits_baseILj768ES2_S2_S2_S2_fjLj128EEEEELb0ELb1ELb0ELb1EEEvNS_9FwdParamsE,@function
        .size           _ZN10layer_norm13ln_fwd_kernelINS_13Kernel_traitsI13__nv_bfloat16S2_S2_S2_fjLj768ELj1ELj4ELj1ELj16ENS_18Kernel_traits_baseILj768ES2_S2_S2_S2_fjLj128EEEEELb0ELb1ELb0ELb1EEEvNS_9FwdParamsE,(.L_x_28707 - _ZN10layer_norm13ln_fwd_kernelINS_13Kernel_traitsI13__nv_bfloat16S2_S2_S2_fjLj768ELj1ELj4ELj1ELj16ENS_18Kernel_traits_baseILj768ES2_S2_S2_S2_fjLj128EEEEELb0ELb1ELb0ELb1EEEvNS_9FwdParamsE)
        .other          _ZN10layer_norm13ln_fwd_kernelINS_13Kernel_traitsI13__nv_bfloat16S2_S2_S2_fjLj768ELj1ELj4ELj1ELj16ENS_18Kernel_traits_baseILj768ES2_S2_S2_S2_fjLj128EEEEELb0ELb1ELb0ELb1EEEvNS_9FwdParamsE,@"STO_CUDA_ENTRY STV_DEFAULT"
_ZN10layer_norm13ln_fwd_kernelINS_13Kernel_traitsI13__nv_bfloat16S2_S2_S2_fjLj768ELj1ELj4ELj1ELj16ENS_18Kernel_traits_baseILj768ES2_S2_S2_S2_fjLj128EEEEELb0ELb1ELb0ELb1EEEvNS_9FwdParamsE:
.text._ZN10layer_norm13ln_fwd_kernelINS_13Kernel_traitsI13__nv_bfloat16S2_S2_S2_fjLj768ELj1ELj4ELj1ELj16ENS_18Kernel_traits_baseILj768ES2_S2_S2_S2_fjLj128EEEEELb0ELb1ELb0ELb1EEEvNS_9FwdParamsE:
[----:B------:R-:W-:Y:S01]  /*0000*/  LDC R1, c[0x0][0x37c] ;  /* 0x0000df00ff017b82 */ /* 0x000fe20000000800 */
[----:B------:R-:W0:Y:S01]  /*0010*/  LDCU.64 UR4, c[0x0][0x438] ;  /* 0x00008700ff0477ac */ /* 0x000e220008000a00 */
[----:B------:R-:W1:Y:S06]  /*0020*/  S2R R21, SR_TID.X ;  /* 0x0000000000157919 */ /* 0x000e6c0000002100 */
[----:B------:R-:W2:Y:S01]  /*0030*/  LDC.64 R18, c[0x0][0x3e8] ;  /* 0x0000fa00ff127b82 */ /* 0x000ea20000000a00 */
[----:B------:R-:W3:Y:S07]  /*0040*/  LDCU.64 UR6, c[0x0][0x358] ;  /* 0x00006b00ff0677ac */ /* 0x000eee0008000a00 */
[----:B------:R-:W4:Y:S01]  /*0050*/  LDC.64 R2, c[0x0][0x3d0] ;  /* 0x0000f400ff027b82 */ /* 0x000f220000000a00 */
[----:B0-----:R-:W-:-:S04]  /*0060*/  ISETP.NE.U32.AND P0, PT, RZ, UR4, PT ;  /* 0x00000004ff007c0c */ /* 0x001fc8000bf05070 */
[----:B------:R-:W-:Y:S02]  /*0070*/  ISETP.NE.AND.EX P0, PT, RZ, UR5, PT, P0 ;  /* 0x00000005ff007c0c */ /* 0x000fe4000bf05300 */
[----:B-1----:R-:W-:Y:S01]  /*0080*/  LOP3.LUT R26, R21, 0x1f, RZ, 0xc0, !PT ;  /* 0x0000001f151a7812 */ /* 0x002fe200078ec0ff */
[----:B------:R-:W0:Y:S01]  /*0090*/  S2UR UR4, SR_CTAID.X ;  /* 0x00000000000479c3 */ /* 0x000e220000002500 */
[----:B------:R-:W1:Y:S09]  /*00a0*/  LDCU UR5, c[0x0][0x384] ;  /* 0x00007080ff0577ac */ /* 0x000e720008000800 */
[----:B------:R-:W1:Y:S01]  /*00b0*/  @P0 LDC.64 R16, c[0x0][0x438] ;  /* 0x00010e00ff100b82 */ /* 0x000e620000000a00 */
[----:B--2---:R-:W-:-:S04]  /*00c0*/  IMAD.WIDE.U32 R18, R26, 0x10, R18 ;  /* 0x000000101a127825 */ /* 0x004fc800078e0012 */
[C---:B----4-:R-:W-:Y:S01]  /*00d0*/  IMAD.WIDE.U32 R2, R26.reuse, 0x10, R2 ;  /* 0x000000101a027825 */ /* 0x050fe200078e0002 */
[----:B---3--:R-:W2:Y:S04]  /*00e0*/  LDG.E.128 R40, desc[UR6][R18.64] ;  /* 0x0000000612287981 */ /* 0x008ea8000c1e1d00 */
[----:B------:R-:W3:Y:S04]  /*00f0*/  LDG.E.128 R56, desc[UR6][R2.64] ;  /* 0x0000000602387981 */ /* 0x000ee8000c1e1d00 */
[----:B------:R-:W4:Y:S04]  /*0100*/  LDG.E.128 R44, desc[UR6][R2.64+0x200] ;  /* 0x00020006022c7981 */ /* 0x000f28000c1e1d00 */
[----:B------:R-:W4:Y:S04]  /*0110*/  LDG.E.128 R12, desc[UR6][R18.64+0x200] ;  /* 0x00020006120c7981 */ /* 0x000f28000c1e1d00 */
[----:B------:R-:W5:Y:S01]  /*0120*/  LDG.E.128 R8, desc[UR6][R2.64+0x400] ;  /* 0x0004000602087981 */ /* 0x000f62000c1e1d00 */
[----:B-1----:R-:W-:Y:S01]  /*0130*/  @P0 IMAD.WIDE.U32 R16, R26, 0x10, R16 ;  /* 0x000000101a100825 */ /* 0x002fe200078e0010 */
[----:B0-----:R-:W-:Y:S01]  /*0140*/  USHF.L.U32 UR4, UR4, 0x2, URZ ;  /* 0x0000000204047899 */ /* 0x001fe200080006ff */
[----:B------:R-:W-:Y:S01]  /*0150*/  SHF.R.U32.HI R21, RZ, 0x5, R21 ;  /* 0x00000005ff157819 */ /* 0x000fe20000011615 */
[----:B------:R0:W5:Y:S04]  /*0160*/  LDG.E.128 R4, desc[UR6][R18.64+0x400] ;  /* 0x0004000612047981 */ /* 0x000168000c1e1d00 */
[----:B------:R1:W5:Y:S04]  /*0170*/  @P0 LDG.E.128 R36, desc[UR6][R16.64] ;  /* 0x0000000610240981 */ /* 0x000368000c1e1d00 */
[----:B------:R1:W5:Y:S04]  /*0180*/  @P0 LDG.E.128 R28, desc[UR6][R16.64+0x200] ;  /* 0x00020006101c0981 */ /* 0x000368000c1e1d00 */
[----:B------:R1:W5:Y:S01]  /*0190*/  @P0 LDG.E.128 R32, desc[UR6][R16.64+0x400] ;  /* 0x0004000610200981 */ /* 0x000362000c1e1d00 */
[----:B------:R-:W-:-:S04]  /*01a0*/  LOP3.LUT R21, R21, UR4, RZ, 0xfc, !PT ;  /* 0x0000000415157c12 */ /* 0x000fc8000f8efcff */
[----:B------:R-:W-:Y:S02]  /*01b0*/  ISETP.GE.AND P1, PT, R21, UR5, PT ;  /* 0x0000000515007c0c */ /* 0x000fe4000bf26270 */
[-C--:B--2---:R-:W-:Y:S02]  /*01c0*/  @P0 MOV R24, R41.reuse ;  /* 0x0000002900180202 */ /* 0x084fe40000000f00 */
[-C--:B------:R-:W-:Y:S02]  /*01d0*/  @P0 MOV R23, R42.reuse ;  /* 0x0000002a00170202 */ /* 0x080fe40000000f00 */
[----:B------:R-:W-:Y:S02]  /*01e0*/  @!P0 MOV R24, R41 ;  /* 0x0000002900188202 */ /* 0x000fe40000000f00 */
[----:B------:R-:W-:Y:S02]  /*01f0*/  @!P0 MOV R23, R42 ;  /* 0x0000002a00178202 */ /* 0x000fe40000000f00 */
[----:B---3--:R-:W-:-:S02]  /*0200*/  @P0 MOV R62, R58 ;  /* 0x0000003a003e0202 */ /* 0x008fc40000000f00 */
[----:B------:R-:W-:Y:S02]  /*0210*/  @P0 MOV R63, R59 ;  /* 0x0000003b003f0202 */ /* 0x000fe40000000f00 */
[----:B------:R-:W-:Y:S02]  /*0220*/  @P0 MOV R25, R40 ;  /* 0x0000002800190202 */ /* 0x000fe40000000f00 */
[----:B------:R-:W-:Y:S02]  /*0230*/  @P0 MOV R22, R43 ;  /* 0x0000002b00160202 */ /* 0x000fe40000000f00 */
[----:B----4-:R-:W-:Y:S02]  /*0240*/  @P0 MOV R68, R44 ;  /* 0x0000002c00440202 */ /* 0x010fe40000000f00 */
[----:B------:R-:W-:Y:S02]  /*0250*/  @P0 MOV R71, R45 ;  /* 0x0000002d00470202 */ /* 0x000fe40000000f00 */
[----:B------:R-:W-:-:S02]  /*0260*/  @P0 MOV R42, R46 ;  /* 0x0000002e002a0202 */ /* 0x000fc40000000f00 */
[----:B------:R-:W-:Y:S02]  /*0270*/  @P0 MOV R41, R47 ;  /* 0x0000002f00290202 */ /* 0x000fe40000000f00 */
[----:B------:R-:W-:Y:S02]  /*0280*/  @P0 MOV R20, R12 ;  /* 0x0000000c00140202 */ /* 0x000fe40000000f00 */
[----:B------:R-:W-:Y:S02]  /*0290*/  @!P0 MOV R62, R58 ;  /* 0x0000003a003e8202 */ /* 0x000fe40000000f00 */
[----:B------:R-:W-:Y:S02]  /*02a0*/  @!P0 MOV R63, R59 ;  /* 0x0000003b003f8202 */ /* 0x000fe40000000f00 */
[----:B------:R-:W-:Y:S02]  /*02b0*/  @!P0 MOV R25, R40 ;  /* 0x0000002800198202 */ /* 0x000fe40000000f00 */
[----:B------:R-:W-:-:S02]  /*02c0*/  @!P0 MOV R22, R43 ;  /* 0x0000002b00168202 */ /* 0x000fc40000000f00 */
[----:B------:R-:W-:Y:S02]  /*02d0*/  @!P0 MOV R68, R44 ;  /* 0x0000002c00448202 */ /* 0x000fe40000000f00 */
[----:B------:R-:W-:Y:S02]  /*02e0*/  @!P0 MOV R71, R45 ;  /* 0x0000002d00478202 */ /* 0x000fe40000000f00 */
[----:B------:R-:W-:Y:S02]  /*02f0*/  @!P0 MOV R42, R46 ;  /* 0x0000002e002a8202 */ /* 0x000fe40000000f00 */
[----:B------:R-:W-:Y:S02]  /*0300*/  @!P0 MOV R41, R47 ;  /* 0x0000002f00298202 */ /* 0x000fe40000000f00 */
[----:B------:R-:W-:Y:S02]  /*0310*/  @!P0 MOV R20, R12 ;  /* 0x0000000c00148202 */ /* 0x000fe40000000f00 */
[----:B0-----:R-:W-:-:S02]  /*0320*/  @P0 MOV R19, R13 ;  /* 0x0000000d00130202 */ /* 0x001fc40000000f00 */
[----:B------:R-:W-:Y:S01]  /*0330*/  @P0 MOV R18, R14 ;  /* 0x0000000e00120202 */ /* 0x000fe20000000f00 */
[----:B-1----:R-:W-:Y:S06]  /*0340*/  @P1 EXIT ;  /* 0x000000000000194d */ /* 0x002fec0003800000 */
[----:B------:R-:W0:Y:S01]  /*0350*/  LDCU.64 UR4, c[0x0][0x3e0] ;  /* 0x00007c00ff0477ac */ /* 0x000e220008000a00 */
[----:B------:R-:W-:Y:S01]  /*0360*/  @P0 IMAD.MOV.U32 R17, RZ, RZ, R15 ;  /* 0x000000ffff110224 */ /* 0x000fe200078e000f */
[----:B------:R-:W-:Y:S02]  /*0370*/  @!P0 MOV R19, R13 ;  /* 0x0000000d00138202 */ /* 0x000fe40000000f00 */
[----:B-----5:R-:W-:Y:S02]  /*0380*/  @!P0 CS2R R38, SRZ ;  /* 0x0000000000268805 */ /* 0x020fe4000001ff00 */
[----:B------:R-:W-:Y:S02]  /*0390*/  @!P0 MOV R18, R14 ;  /* 0x0000000e00128202 */ /* 0x000fe40000000f00 */
[----:B------:R-:W-:Y:S02]  /*03a0*/  @!P0 CS2R R36, SRZ ;  /* 0x0000000000248805 */ /* 0x000fe4000001ff00 */
[----:B------:R-:W-:-:S02]  /*03b0*/  @!P0 MOV R17, R15 ;  /* 0x0000000f00118202 */ /* 0x000fc40000000f00 */
[----:B------:R-:W-:Y:S02]  /*03c0*/  @!P0 CS2R R30, SRZ ;  /* 0x00000000001e8805 */ /* 0x000fe4000001ff00 */
[----:B------:R-:W-:Y:S02]  /*03d0*/  @!P0 CS2R R28, SRZ ;  /* 0x00000000001c8805 */ /* 0x000fe4000001ff00 */
[----:B------:R-:W-:Y:S02]  /*03e0*/  @!P0 CS2R R34, SRZ ;  /* 0x0000000000228805 */ /* 0x000fe4000001ff00 */
[----:B------:R-:W-:Y:S02]  /*03f0*/  @!P0 CS2R R32, SRZ ;  /* 0x0000000000208805 */ /* 0x000fe4000001ff00 */
[----:B------:R-:W-:Y:S02]  /*0400*/  @P0 MOV R86, R8 ;  /* 0x0000000800560202 */ /* 0x000fe40000000f00 */
[----:B------:R-:W-:-:S02]  /*0410*/  @P0 MOV R87, R9 ;  /* 0x0000000900570202 */ /* 0x000fc40000000f00 */
[----:B------:R-:W-:Y:S02]  /*0420*/  @P0 MOV R92, R10 ;  /* 0x0000000a005c0202 */ /* 0x000fe40000000f00 */
[----:B------:R-:W-:Y:S01]  /*0430*/  @P0 MOV R93, R11 ;  /* 0x0000000b005d0202 */ /* 0x000fe20000000f00 */
[----:B0-----:R-:W-:Y:S01]  /*0440*/  UISETP.NE.U32.AND UP0, UPT, UR4, URZ, UPT ;  /* 0x000000ff0400728c */ /* 0x001fe2000bf05070 */
[----:B------:R-:W-:Y:S01]  /*0450*/  @P0 MOV R16, R4 ;  /* 0x0000000400100202 */ /* 0x000fe20000000f00 */
[----:B------:R-:W0:Y:S01]  /*0460*/  LDCU.U8 UR4, c[0x0][0x410] ;  /* 0x00008200ff0477ac */ /* 0x000e220008000000 */
[----:B------:R-:W-:Y:S02]  /*0470*/  @P0 MOV R15, R5 ;  /* 0x00000005000f0202 */ /* 0x000fe40000000f00 */
[----:B------:R-:W-:Y:S01]  /*0480*/  @P0 MOV R14, R6 ;  /* 0x00000006000e0202 */ /* 0x000fe20000000f00 */
[----:B------:R-:W-:Y:S01]  /*0490*/  UISETP.NE.AND.EX UP0, UPT, UR5, URZ, UPT, UP0 ;  /* 0x000000ff0500728c */ /* 0x000fe2000bf05300 */
[----:B------:R-:W-:-:S02]  /*04a0*/  @P0 MOV R13, R7 ;  /* 0x00000007000d0202 */ /* 0x000fc40000000f00 */
[----:B------:R-:W-:Y:S02]  /*04b0*/  @!P0 MOV R86, R8 ;  /* 0x0000000800568202 */ /* 0x000fe40000000f00 */
[----:B------:R-:W-:Y:S02]  /*04c0*/  @!P0 MOV R87, R9 ;  /* 0x0000000900578202 */ /* 0x000fe40000000f00 */
[----:B------:R-:W-:Y:S02]  /*04d0*/  @!P0 MOV R92, R10 ;  /* 0x0000000a005c8202 */ /* 0x000fe40000000f00 */
[----:B------:R-:W-:Y:S02]  /*04e0*/  @!P0 MOV R93, R11 ;  /* 0x0000000b005d8202 */ /* 0x000fe40000000f00 */
[----:B------:R-:W-:Y:S02]  /*04f0*/  @!P0 MOV R16, R4 ;  /* 0x0000000400108202 */ /* 0x000fe40000000f00 */
[----:B------:R-:W-:-:S02]  /*0500*/  @!P0 MOV R15, R5 ;  /* 0x00000005000f8202 */ /* 0x000fc40000000f00 */
[----:B------:R-:W-:Y:S02]  /*0510*/  @!P0 MOV R14, R6 ;  /* 0x00000006000e8202 */ /* 0x000fe40000000f00 */
[----:B------:R-:W-:Y:S02]  /*0520*/  @!P0 MOV R13, R7 ;  /* 0x00000007000d8202 */ /* 0x000fe40000000f00 */
        /* <DEDUP_REMOVED lines=35> */
[----:B------:R-:W-:Y:S01]  /*0760*/  PRMT R0, R25, 0x7632, R0 ;  /* 0x0000763219007816 */ /* 0x000fe20000000000 */
[----:B0-----:R-:W-:Y:S06]  /*0770*/  BRA.U UP0, `(.L_x_164) ;  /* 0x00000021002c7547 */ /* 0x001fec000b800000 */
[----:B------:R-:W0:Y:S01]  /*0780*/  LDCU.64 UR8, c[0x0][0x3a0] ;  /* 0x00007400ff0877ac */ /* 0x000e220008000a00 */
[----:B------:R-:W-:Y:S01]  /*0790*/  SHF.L.U32 R82, R56, 0x10, RZ ;  /* 0x0000001038527819 */ /* 0x000fe200000006ff */
[----:B------:R-:W-:Y:S01]  /*07a0*/  IMAD.U32 R46, R39, 0x10000, RZ ;  /* 0x00010000272e7824 */ /* 0x000fe200078e00ff */
[----:B------:R-:W-:Y:S01]  /*07b0*/  SHF.L.U32 R83, R55, 0x10, RZ ;  /* 0x0000001037537819 */ /* 0x000fe200000006ff */
[----:B------:R-:W1:Y:S01]  /*07c0*/  LDCU UR5, c[0x0][0x388] ;  /* 0x00007100ff0577ac */ /* 0x000e620008000800 */
[----:B------:R-:W-:Y:S02]  /*07d0*/  SHF.L.U32 R80, R58, 0x10, RZ ;  /* 0x000000103a507819 */ /* 0x000fe400000006ff */
[----:B------:R-:W-:Y:S02]  /*07e0*/  SHF.L.U32 R81, R57, 0x10, RZ ;  /* 0x0000001039517819 */ /* 0x000fe400000006ff */
[----:B------:R-:W-:Y:S02]  /*07f0*/  SHF.L.U32 R79, R59, 0x10, RZ ;  /* 0x000000103b4f7819 */ /* 0x000fe400000006ff */
[----:B------:R-:W-:-:S02]  /*0800*/  SHF.L.U32 R78, R60, 0x10, RZ ;  /* 0x000000103c4e7819 */ /* 0x000fc400000006ff */
[----:B------:R-:W-:Y:S02]  /*0810*/  SHF.L.U32 R76, R62, 0x10, RZ ;  /* 0x000000103e4c7819 */ /* 0x000fe400000006ff */
[----:B------:R-:W-:Y:S02]  /*0820*/  SHF.L.U32 R77, R61, 0x10, RZ ;  /* 0x000000103d4d7819 */ /* 0x000fe400000006ff */
[----:B------:R-:W-:Y:S02]  /*0830*/  SHF.L.U32 R74, R64, 0x10, RZ ;  /* 0x00000010404a7819 */ /* 0x000fe400000006ff */
[----:B0-----:R-:W-:Y:S01]  /*0840*/  ISETP.NE.U32.AND P0, PT, RZ, UR8, PT ;  /* 0x00000008ff007c0c */ /* 0x001fe2000bf05070 */
[----:B------:R-:W0:Y:S01]  /*0850*/  LDCU UR8, c[0x0][0x448] ;  /* 0x00008900ff0877ac */ /* 0x000e220008000800 */
[----:B------:R-:W-:Y:S02]  /*0860*/  SHF.L.U32 R75, R63, 0x10, RZ ;  /* 0x000000103f4b7819 */ /* 0x000fe400000006ff */
[----:B------:R-:W-:-:S02]  /*0870*/  SHF.L.U32 R73, R65, 0x10, RZ ;  /* 0x0000001041497819 */ /* 0x000fc400000006ff */
[----:B------:R-:W-:Y:S02]  /*0880*/  SHF.L.U32 R72, R66, 0x10, RZ ;  /* 0x0000001042487819 */ /* 0x000fe400000006ff */
[----:B------:R-:W-:Y:S01]  /*0890*/  SHF.L.U32 R69, R67, 0x10, RZ ;  /* 0x0000001043457819 */ /* 0x000fe200000006ff */
[----:B------:R-:W-:Y:S01]  /*08a0*/  IMAD.U32 R67, R71, 0x10000, RZ ;  /* 0x0001000047437824 */ /* 0x000fe200078e00ff */
        /* <DEDUP_REMOVED lines=11> */
[----:B------:R-:W-:Y:S02]  /*0960*/  ISETP.NE.AND.EX P0, PT, RZ, UR9, PT, P0 ;  /* 0x00000009ff007c0c */ /* 0x000fe4000bf05300 */
        /* <DEDUP_REMOVED lines=21> */
[----:B01----:R-:W-:-:S07]  /*0ac0*/  SHF.L.U32 R96, R96, 0x10, RZ ;  /* 0x0000001060607819 */ /* 0x003fce00000006ff */
.L_x_172:
[----:B0-----:R-:W0:Y:S01]  /*0ad0*/  LDC.64 R42, c[0x0][0x390] ;  /* 0x0000e400ff2a7b82 */ /* 0x001e220000000a00 */
[----:B------:R-:W-:-:S05]  /*0ae0*/  IMAD R32, R21, UR5, RZ ;  /* 0x0000000515207c24 */ /* 0x000fca000f8e02ff */
[----:B------:R-:W-:-:S04]  /*0af0*/  SHF.R.S32.HI R33, RZ, 0x1f, R32 ;  /* 0x0000001fff217819 */ /* 0x000fc80000011420 */
[----:B------:R-:W-:-:S04]  /*0b00*/  LEA.HI R33, R33, R32, RZ, 0x3 ;  /* 0x0000002021217211 */ /* 0x000fc800078f18ff */
[----:B------:R-:W-:-:S05]  /*0b10*/  LEA.HI.SX32 R99, R33, R26, 0x1d ;  /* 0x0000001a21637211 */ /* 0x000fca00078feaff */
[----:B0-----:R-:W-:-:S06]  /*0b20*/  IMAD.WIDE.U32 R32, R99, 0x10, R42 ;  /* 0x0000001063207825 */ /* 0x001fcc00078e002a */
[----:B------:R-:W5:Y:S01]  /*0b30*/  LDG.E.128 R32, desc[UR6][R32.64] ;  /* 0x0000000620207981 */ /* 0x000f62000c1e1d00 */
[----:B------:R-:W-:Y:S05]  /*0b40*/  @!P0 BRA `(.L_x_165) ;  /* 0x0000000000c08947 */ /* 0x000fea0003800000 */
[----:B------:R-:W0:Y:S02]  /*0b50*/  LDC.64 R28, c[0x0][0x3a0] ;  /* 0x0000e800ff1c7b82 */ /* 0x000e240000000a00 */
[----:B0-----:R-:W-:-:S06]  /*0b60*/  IMAD.WIDE.U32 R28, R99, 0x10, R28 ;  /* 0x00000010631c7825 */ /* 0x001fcc00078e001c */
[----:B------:R-:W2:Y:S01]  /*0b70*/  LDG.E.128 R28, desc[UR6][R28.64] ;  /* 0x000000061c1c7981 */ /* 0x000ea2000c1e1d00 */
[----:B-----5:R-:W-:Y:S01]  /*0b80*/  SHF.L.U32 R98, R33, 0x10, RZ ;  /* 0x0000001021627819 */ /* 0x020fe200000006ff */
[----:B------:R-:W-:Y:S01]  /*0b90*/  IMAD.U32 R101, R25, 0x10000, RZ ;  /* 0x0001000019657824 */ /* 0x000fe200078e00ff */
[----:B------:R-:W-:Y:S02]  /*0ba0*/  SHF.L.U32 R39, R24, 0x10, RZ ;  /* 0x0000001018277819 */ /* 0x000fe400000006ff */
[----:B------:R-:W-:Y:S02]  /*0bb0*/  PRMT R36, R32, 0x7632, R36 ;  /* 0x0000763220247816 */ /* 0x000fe40000000024 */
[----:B------:R-:W-:Y:S02]  /*0bc0*/  PRMT R37, R33, 0x7632, R37 ;  /* 0x0000763221257816 */ /* 0x000fe40000000025 */
[----:B------:R-:W-:Y:S02]  /*0bd0*/  PRMT R40, R34, 0x7632, R40 ;  /* 0x0000763222287816 */ /* 0x000fe40000000028 */
[----:B------:R-:W-:-:S02]  /*0be0*/  SHF.L.U32 R32, R32, 0x10, RZ ;  /* 0x0000001020207819 */ /* 0x000fc400000006ff */
[----:B------:R-:W-:Y:S02]  /*0bf0*/  SHF.L.U32 R34, R34, 0x10, RZ ;  /* 0x0000001022227819 */ /* 0x000fe400000006ff */
[----:B------:R-:W-:Y:S02]  /*0c00*/  SHF.L.U32 R71, R23, 0x10, RZ ;  /* 0x0000001017477819 */ /* 0x000fe400000006ff */
[C---:B------:R-:W-:Y:S02]  /*0c10*/  PRMT R70, R35.reuse, 0x7632, R70 ;  /* 0x0000763223467816 */ /* 0x040fe40000000046 */
[----:B------:R-:W-:Y:S02]  /*0c20*/  SHF.L.U32 R97, R35, 0x10, RZ ;  /* 0x0000001023617819 */ /* 0x000fe400000006ff */
[----:B------:R-:W-:Y:S02]  /*0c30*/  SHF.L.U32 R86, R22, 0x10, RZ ;  /* 0x0000001016567819 */ /* 0x000fe400000006ff */
[----:B------:R-:W-:-:S02]  /*0c40*/  SHF.L.U32 R38, R2, 0x10, RZ ;  /* 0x0000001002267819 */ /* 0x000fc400000006ff */
[----:B------:R-:W-:Y:S02]  /*0c50*/  SHF.L.U32 R100, R4, 0x10, RZ ;  /* 0x0000001004647819 */ /* 0x000fe400000006ff */
[----:B------:R-:W-:Y:S02]  /*0c60*/  SHF.L.U32 R36, R36, 0x10, RZ ;  /* 0x0000001024247819 */ /* 0x000fe400000006ff */
[----:B------:R-:W-:Y:S02]  /*0c70*/  SHF.L.U32 R37, R37, 0x10, RZ ;  /* 0x0000001025257819 */ /* 0x000fe400000006ff */
[----:B------:R-:W-:Y:S02]  /*0c80*/  SHF.L.U32 R40, R40, 0x10, RZ ;  /* 0x0000001028287819 */ /* 0x000fe400000006ff */
[----:B--2---:R-:W-:Y:S02]  /*0c90*/  SHF.L.U32 R41, R29, 0x10, RZ ;  /* 0x000000101d297819 */ /* 0x004fe400000006ff */
[----:B------:R-:W-:-:S02]  /*0ca0*/  SHF.L.U32 R33, R28, 0x10, RZ ;  /* 0x000000101c217819 */ /* 0x000fc400000006ff */
[----:B------:R-:W-:Y:S01]  /*0cb0*/  SHF.L.U32 R85, R30, 0x10, RZ ;  /* 0x000000101e557819 */ /* 0x000fe200000006ff */
[----:B------:R-:W-:Y:S01]  /*0cc0*/  FFMA.FTZ R98, R98, R39, R41 ;  /* 0x0000002762627223 */ /* 0x000fe20000010029 */
[----:B------:R-:W-:Y:S01]  /*0cd0*/  PRMT R39, R31, 0x7632, R39 ;  /* 0x000076321f277816 */ /* 0x000fe20000000027 */
[----:B------:R-:W-:Y:S01]  /*0ce0*/  FFMA.FTZ R101, R32, R101, R33 ;  /* 0x0000006520657223 */ /* 0x000fe20000010021 */
[----:B------:R-:W-:Y:S01]  /*0cf0*/  PRMT R35, R30, 0x7632, R35 ;  /* 0x000076321e237816 */ /* 0x000fe20000000023 */
[----:B------:R-:W-:Y:S01]  /*0d00*/  FFMA.FTZ R88, R34, R71, R85 ;  /* 0x0000004722587223 */ /* 0x000fe20000010055 */
[----:B------:R-:W-:Y:S02]  /*0d10*/  PRMT R32, R28, 0x7632, R32 ;  /* 0x000076321c207816 */ /* 0x000fe40000000020 */
[----:B------:R-:W-:Y:S02]  /*0d20*/  PRMT R34, R29, 0x7632, R34 ;  /* 0x000076321d227816 */ /* 0x000fe40000000022 */
[----:B------:R-:W-:-:S02]  /*0d30*/  SHF.L.U32 R41, R70, 0x10, RZ ;  /* 0x0000001046297819 */ /* 0x000fc400000006ff */
[----:B------:R-:W-:Y:S02]  /*0d40*/  SHF.L.U32 R102, R39, 0x10, RZ ;  /* 0x0000001027667819 */ /* 0x000fe400000006ff */
[----:B------:R-:W-:Y:S02]  /*0d50*/  SHF.L.U32 R70, R31, 0x10, RZ ;  /* 0x000000101f467819 */ /* 0x000fe400000006ff */
[----:B------:R-:W-:Y:S02]  /*0d60*/  SHF.L.U32 R39, R35, 0x10, RZ ;  /* 0x0000001023277819 */ /* 0x000fe400000006ff */
[----:B------:R-:W-:Y:S01]  /*0d70*/  SHF.L.U32 R33, R0, 0x10, RZ ;  /* 0x0000001000217819 */ /* 0x000fe200000006ff */
[----:B------:R-:W-:Y:S01]  /*0d80*/  FFMA.FTZ R97, R97, R86, R70 ;  /* 0x0000005661617223 */ /* 0x000fe20000010046 */
[----:B------:R-:W-:Y:S01]  /*0d90*/  SHF.L.U32 R85, R3, 0x10, RZ ;  /* 0x0000001003557819 */ /* 0x000fe200000006ff */
[----:B------:R-:W-:Y:S01]  /*0da0*/  FFMA.FTZ R86, R41, R100, R102 ;  /* 0x0000006429567223 */ /* 0x000fe20000010066 */
[----:B------:R-:W-:-:S02]  /*0db0*/  SHF.L.U32 R34, R34, 0x10, RZ ;  /* 0x0000001022227819 */ /* 0x000fc400000006ff */
[----:B------:R-:W-:Y:S01]  /*0dc0*/  SHF.L.U32 R35, R32, 0x10, RZ ;  /* 0x0000001020237819 */ /* 0x000fe200000006ff */
[----:B------:R-:W-:Y:S02]  /*0dd0*/  FFMA.FTZ R85, R40, R85, R39 ;  /* 0x0000005528557223 */ /* 0x000fe40000010027 */
[----:B------:R-:W-:Y:S02]  /*0de0*/  FFMA.FTZ R71, R37, R38, R34 ;  /* 0x0000002625477223 */ /* 0x000fe40000010022 */
[----:B------:R-:W-:Y:S01]  /*0df0*/  FFMA.FTZ R70, R36, R33, R35 ;  /* 0x0000002124467223 */ /* 0x000fe20000010023 */
[----:B------:R-:W-:Y:S02]  /*0e00*/  F2FP.BF16.F32.PACK_AB R35, R86, R97 ;  /* 0x000000615623723e */ /* 0x000fe400000010ff */
[----:B------:R-:W-:Y:S02]  /*0e10*/  F2FP.BF16.F32.PACK_AB R34, R85, R88 ;  /* 0x000000585522723e */ /* 0x000fe400000010ff */
[----:B------:R-:W-:-:S02]  /*0e20*/  F2FP.BF16.F32.PACK_AB R33, R71, R98 ;  /* 0x000000624721723e */ /* 0x000fc400000010ff */
[----:B------:R-:W-:Y:S01]  /*0e30*/  F2FP.BF16.F32.PACK_AB R32, R70, R101 ;  /* 0x000000654620723e */ /* 0x000fe200000010ff */
[----:B------:R-:W-:Y:S06]  /*0e40*/  BRA `(.L_x_166) ;  /* 0x0000000000807947 */ /* 0x000fec0003800000 */
.L_x_165:
[----:B-----5:R-:W-:Y:S01]  /*0e50*/  PRMT R36, R32, 0x7632, R36 ;  /* 0x0000763220247816 */ /* 0x020fe20000000024 */
[----:B------:R-:W-:Y:S01]  /*0e60*/  IMAD.U32 R101, R25, 0x10000, RZ ;  /* 0x0001000019657824 */ /* 0x000fe200078e00ff */
[C---:B------:R-:W-:Y:S02]  /*0e70*/  PRMT R37, R33.reuse, 0x7632, R37 ;  /* 0x0000763221257816 */ /* 0x040fe40000000025 */
[----:B------:R-:W-:Y:S02]  /*0e80*/  PRMT R38, R34, 0x7632, R38 ;  /* 0x0000763222267816 */ /* 0x000fe40000000026 */
[----:B------:R-:W-:Y:S02]  /*0e90*/  SHF.L.U32 R32, R32, 0x10, RZ ;  /* 0x0000001020207819 */ /* 0x000fe400000006ff */
[----:B------:R-:W-:Y:S02]  /*0ea0*/  SHF.L.U32 R33, R33, 0x10, RZ ;  /* 0x0000001021217819 */ /* 0x000fe400000006ff */
[----:B------:R-:W-:Y:S01]  /*0eb0*/  SHF.L.U32 R34, R34, 0x10, RZ ;  /* 0x0000001022227819 */ /* 0x000fe200000006ff */
[----:B------:R-:W-:Y:S01]  /*0ec0*/  FMUL.FTZ R101, R32, R101 ;  /* 0x0000006520657220 */ /* 0x000fe20000410000 */
[----:B------:R-:W-:-:S02]  /*0ed0*/  SHF.L.U32 R98, R24, 0x10, RZ ;  /* 0x0000001018627819 */ /* 0x000fc400000006ff */
[----:B------:R-:W-:Y:S02]  /*0ee0*/  SHF.L.U32 R39, R23, 0x10, RZ ;  /* 0x0000001017277819 */ /* 0x000fe400000006ff */
[----:B------:R-:W-:Y:S01]  /*0ef0*/  PRMT R40, R35, 0x7632, R40 ;  /* 0x0000763223287816 */ /* 0x000fe20000000028 */
[----:B------:R-:W-:Y:S01]  /*0f00*/  FMUL.FTZ R98, R33, R98 ;  /* 0x0000006221627220 */ /* 0x000fe20000410000 */
[----:B------:R-:W-:Y:S01]  /*0f10*/  SHF.L.U32 R35, R35, 0x10, RZ ;  /* 0x0000001023237819 */ /* 0x000fe200000006ff */
[----:B------:R-:W-:Y:S01]  /*0f20*/  FMUL.FTZ R88, R34, R39 ;  /* 0x0000002722587220 */ /* 0x000fe20000410000 */
[----:B------:R-:W-:Y:S02]  /*0f30*/  SHF.L.U32 R33, R0, 0x10, RZ ;  /* 0x0000001000217819 */ /* 0x000fe400000006ff */
[----:B------:R-:W-:Y:S02]  /*0f40*/  SHF.L.U32 R32, R2, 0x10, RZ ;  /* 0x0000001002207819 */ /* 0x000fe400000006ff */
[----:B------:R-:W-:-:S02]  /*0f50*/  SHF.L.U32 R85, R3, 0x10, RZ ;  /* 0x0000001003557819 */ /* 0x000fc400000006ff */
[----:B------:R-:W-:Y:S02]  /*0f60*/  SHF.L.U32 R34, R22, 0x10, RZ ;  /* 0x0000001016227819 */ /* 0x000fe400000006ff */
[----:B------:R-:W-:Y:S02]  /*0f70*/  SHF.L.U32 R39, R4, 0x10, RZ ;  /* 0x0000001004277819 */ /* 0x000fe400000006ff */
[----:B------:R-:W-:Y:S01]  /*0f80*/  SHF.L.U32 R40, R40, 0x10, RZ ;  /* 0x0000001028287819 */ /* 0x000fe200000006ff */
[----:B------:R-:W-:Y:S01]  /*0f90*/  FMUL.FTZ R97, R35, R34 ;  /* 0x0000002223617220 */ /* 0x000fe20000410000 */
[----:B------:R-:W-:Y:S02]  /*0fa0*/  SHF.L.U32 R38, R38, 0x10, RZ ;  /* 0x0000001026267819 */ /* 0x000fe400000006ff */
        /* <DEDUP_REMOVED lines=10> */
.L_x_166:
[----:B------:R-:W0:Y:S01]  /*1050*/  LDC.64 R40, c[0x0][0x3a8] ;  /* 0x0000ea00ff287b82 */ /* 0x000e220000000a00 */
[----:B------:R-:W-:-:S05]  /*1060*/  IADD3 R87, PT, PT, R99, 0x20, RZ ;  /* 0x0000002063577810 */ /* 0x000fca0007ffe0ff */
[----:B------:R-:W-:Y:S02]  /*1070*/  IMAD.WIDE.U32 R36, R87, 0x10, R42 ;  /* 0x0000001057247825 */ /* 0x000fe400078e002a */
[----:B------:R-:W1:Y:S02]  /*1080*/  @P0 LDC.64 R102, c[0x0][0x3a0] ;  /* 0x0000e800ff660b82 */ /* 0x000e640000000a00 */
[----:B0-----:R-:W-:-:S05]  /*1090*/  IMAD.WIDE.U32 R104, R99, 0x10, R40 ;  /* 0x0000001063687825 */ /* 0x001fca00078e0028 */
[----:B------:R0:W-:Y:S01]  /*10a0*/  STG.E.128 desc[UR6][R104.64], R32 ;  /* 0x0000002068007986 */ /* 0x0001e2000c101d06 */
[----:B-1----:R-:W-:-:S03]  /*10b0*/  @P0 IMAD.WIDE.U32 R102, R87, 0x10, R102 ;  /* 0x0000001057660825 */ /* 0x002fc600078e0066 */
[----:B------:R-:W5:Y:S04]  /*10c0*/  LDG.E.128 R36, desc[UR6][R36.64] ;  /* 0x0000000624247981 */ /* 0x000f68000c1e1d00 */
[----:B------:R0:W5:Y:S01]  /*10d0*/  @P0 LDG.E.128 R28, desc[UR6][R102.64] ;  /* 0x00000006661c0981 */ /* 0x000162000c1e1d00 */
[----:B------:R-:W-:Y:S05]  /*10e0*/  @!P0 BRA `(.L_x_167) ;  /* 0x0000000000b48947 */ /* 0x000fea0003800000 */
[----:B0----5:R-:W-:Y:S01]  /*10f0*/  PRMT R34, R37, 0x7632, R34 ;  /* 0x0000763225227816 */ /* 0x021fe20000000022 */
[----:B------:R-:W-:Y:S01]  /*1100*/  IMAD.U32 R35, R5, 0x10000, RZ ;  /* 0x0001000005237824 */ /* 0x000fe200078e00ff */
[C---:B------:R-:W-:Y:S02]  /*1110*/  PRMT R102, R38.reuse, 0x7632, R102 ;  /* 0x0000763226667816 */ /* 0x040fe40000000066 */
[----:B------:R-:W-:Y:S02]  /*1120*/  SHF.L.U32 R107, R38, 0x10, RZ ;  /* 0x00000010266b7819 */ /* 0x000fe400000006ff */
[----:B------:R-:W-:Y:S02]  /*1130*/  PRMT R32, R36, 0x7632, R32 ;  /* 0x0000763224207816 */ /* 0x000fe40000000020 */
[----:B------:R-:W-:Y:S02]  /*1140*/  SHF.L.U32 R37, R37, 0x10, RZ ;  /* 0x0000001025257819 */ /* 0x000fe400000006ff */
[----:B------:R-:W-:-:S02]  /*1150*/  SHF.L.U32 R38, R19, 0x10, RZ ;  /* 0x0000001013267819 */ /* 0x000fc400000006ff */
[----:B------:R-:W-:Y:S02]  /*1160*/  SHF.L.U32 R100, R29, 0x10, RZ ;  /* 0x000000101d647819 */ /* 0x000fe400000006ff */
[----:B------:R-:W-:Y:S02]  /*1170*/  SHF.L.U32 R36, R36, 0x10, RZ ;  /* 0x0000001024247819 */ /* 0x000fe400000006ff */
[----:B------:R-:W-:Y:S01]  /*1180*/  SHF.L.U32 R111, R20, 0x10, RZ ;  /* 0x00000010146f7819 */ /* 0x000fe200000006ff */
[----:B------:R-:W-:Y:S01]  /*1190*/  FFMA.FTZ R109, R37, R38, R100 ;  /* 0x00000026256d7223 */ /* 0x000fe20000010064 */
[----:B------:R-:W-:Y:S02]  /*11a0*/  SHF.L.U32 R33, R28, 0x10, RZ ;  /* 0x000000101c217819 */ /* 0x000fe400000006ff */
[----:B------:R-:W-:Y:S02]  /*11b0*/  SHF.L.U32 R104, R18, 0x10, RZ ;  /* 0x0000001012687819 */ /* 0x000fe400000006ff */
[----:B------:R-:W-:Y:S01]  /*11c0*/  SHF.L.U32 R106, R30, 0x10, RZ ;  /* 0x000000101e6a7819 */ /* 0x000fe200000006ff */
[----:B------:R-:W-:Y:S01]  /*11d0*/  FFMA.FTZ R111, R36, R111, R33 ;  /* 0x0000006f246f7223 */ /* 0x000fe20000010021 */
[----:B------:R-:W-:-:S02]  /*11e0*/  PRMT R103, R39, 0x7632, R103 ;  /* 0x0000763227677816 */ /* 0x000fc40000000067 */
[----:B------:R-:W-:Y:S01]  /*11f0*/  PRMT R38, R30, 0x7632, R38 ;  /* 0x000076321e267816 */ /* 0x000fe20000000026 */
[----:B------:R-:W-:Y:S01]  /*1200*/  FFMA.FTZ R107, R107, R104, R106 ;  /* 0x000000686b6b7223 */ /* 0x000fe2000001006a */
[----:B------:R-:W-:Y:S02]  /*1210*/  PRMT R100, R31, 0x7632, R100 ;  /* 0x000076321f647816 */ /* 0x000fe40000000064 */
[----:B------:R-:W-:Y:S02]  /*1220*/  PRMT R33, R28, 0x7632, R33 ;  /* 0x000076321c217816 */ /* 0x000fe40000000021 */
        /* <DEDUP_REMOVED lines=9> */
[----:B------:R-:W-:-:S02]  /*12c0*/  SHF.L.U32 R100, R100, 0x10, RZ ;  /* 0x0000001064647819 */ /* 0x000fc400000006ff */
[----:B------:R-:W-:Y:S02]  /*12d0*/  SHF.L.U32 R115, R38, 0x10, RZ ;  /* 0x0000001026737819 */ /* 0x000fe400000006ff */
[----:B------:R-:W-:Y:S01]  /*12e0*/  SHF.L.U32 R37, R6, 0x10, RZ ;  /* 0x0000001006257819 */ /* 0x000fe200000006ff */
[----:B------:R-:W-:Y:S01]  /*12f0*/  FFMA.FTZ R105, R105, R108, R100 ;  /* 0x0000006c69697223 */ /* 0x000fe20000010064 */
[----:B------:R-:W-:Y:S01]  /*1300*/  SHF.L.U32 R32, R32, 0x10, RZ ;  /* 0x0000001020207819 */ /* 0x000fe200000006ff */
[----:B------:R-:W-:Y:S01]  /*1310*/  FFMA.FTZ R104, R102, R113, R115 ;  /* 0x0000007166687223 */ /* 0x000fe20000010073 */
[----:B------:R-:W-:Y:S02]  /*1320*/  SHF.L.U32 R34, R34, 0x10, RZ ;  /* 0x0000001022227819 */ /* 0x000fe400000006ff */
[----:B------:R-:W-:Y:S02]  /*1330*/  SHF.L.U32 R103, R36, 0x10, RZ ;  /* 0x0000001024677819 */ /* 0x000fe400000006ff */
[----:B------:R-:W-:-:S03]  /*1340*/  SHF.L.U32 R33, R33, 0x10, RZ ;  /* 0x0000001021217819 */ /* 0x000fc600000006ff */
[----:B------:R-:W-:Y:S01]  /*1350*/  FFMA.FTZ R102, R34, R37, R103 ;  /* 0x0000002522667223 */ /* 0x000fe20000010067 */
[----:B------:R-:W-:Y:S01]  /*1360*/  F2FP.BF16.F32.PACK_AB R34, R104, R107 ;  /* 0x0000006b6822723e */ /* 0x000fe200000010ff */
[----:B------:R-:W-:Y:S01]  /*1370*/  FFMA.FTZ R100, R32, R35, R33 ;  /* 0x0000002320647223 */ /* 0x000fe20000010021 */
[----:B------:R-:W-:Y:S02]  /*1380*/  F2FP.BF16.F32.PACK_AB R35, R105, R106 ;  /* 0x0000006a6923723e */ /* 0x000fe400000010ff */
[----:B------:R-:W-:Y:S02]  /*1390*/  F2FP.BF16.F32.PACK_AB R33, R102, R109 ;  /* 0x0000006d6621723e */ /* 0x000fe400000010ff */
[----:B------:R-:W-:Y:S01]  /*13a0*/  F2FP.BF16.F32.PACK_AB R32, R100, R111 ;  /* 0x0000006f6420723e */ /* 0x000fe200000010ff */
[----:B------:R-:W-:Y:S06]  /*13b0*/  BRA `(.L_x_168) ;  /* 0x0000000000807947 */ /* 0x000fec0003800000 */
.L_x_167:
        /* <DEDUP_REMOVED lines=8> */
[----:B------:R-:W-:Y:S01]  /*1440*/  SHF.L.U32 R111, R20, 0x10, RZ ;  /* 0x00000010146f7819 */ /* 0x000fe200000006ff */
[----:B------:R-:W-:Y:S01]  /*1450*/  FMUL.FTZ R109, R37, R38 ;  /* 0x00000026256d7220 */ /* 0x000fe20000410000 */
[----:B------:R-:W-:Y:S02]  /*1460*/  PRMT R103, R39, 0x7632, R103 ;  /* 0x0000763227677816 */ /* 0x000fe40000000067 */
[----:B------:R-:W-:Y:S01]  /*1470*/  SHF.L.U32 R102, R18, 0x10, RZ ;  /* 0x0000001012667819 */ /* 0x000fe200000006ff */
[----:B------:R-:W-:Y:S01]  /*1480*/  FMUL.FTZ R111, R36, R111 ;  /* 0x0000006f246f7220 */ /* 0x000fe20000410000 */
[----:B------:R-:W-:Y:S02]  /*1490*/  SHF.L.U32 R37, R7, 0x10, RZ ;  /* 0x0000001007257819 */ /* 0x000fe400000006ff */
[----:B------:R-:W-:Y:S01]  /*14a0*/  SHF.L.U32 R100, R100, 0x10, RZ ;  /* 0x0000001064647819 */ /* 0x000fe200000006ff */
[----:B------:R-:W-:Y:S01]  /*14b0*/  FMUL.FTZ R107, R107, R102 ;  /* 0x000000666b6b7220 */ /* 0x000fe20000410000 */
[----:B------:R-:W-:-:S02]  /*14c0*/  SHF.L.U32 R39, R39, 0x10, RZ ;  /* 0x0000001027277819 */ /* 0x000fc400000006ff */
[----:B------:R-:W-:Y:S01]  /*14d0*/  SHF.L.U32 R33, R5, 0x10, RZ ;  /* 0x0000001005217819 */ /* 0x000fe200000006ff */
[----:B------:R-:W-:Y:S01]  /*14e0*/  FMUL.FTZ R104, R100, R37 ;  /* 0x0000002564687220 */ /* 0x000fe20000410000 */
[----:B------:R-:W-:Y:S01]  /*14f0*/  SHF.L.U32 R35, R6, 0x10, RZ ;  /* 0x0000001006237819 */ /* 0x000fe200000006ff */
[----:B------:R-:W-:Y:S01]  /*1500*/  FMUL.FTZ R106, R39, R106 ;  /* 0x0000006a276a7220 */ /* 0x000fe20000410000 */
[----:B------:R-:W-:Y:S02]  /*1510*/  SHF.L.U32 R36, R8, 0x10, RZ ;  /* 0x0000001008247819 */ /* 0x000fe400000006ff */
[----:B------:R-:W-:Y:S02]  /*1520*/  SHF.L.U32 R103, R103, 0x10, RZ ;  /* 0x0000001067677819 */ /* 0x000fe400000006ff */
[----:B------:R-:W-:Y:S02]  /*1530*/  SHF.L.U32 R34, R34, 0x10, RZ ;  /* 0x0000001022227819 */ /* 0x000fe400000006ff */
        /* <DEDUP_REMOVED lines=8> */
.L_x_168:
[----:B------:R-:W0:Y:S01]  /*15c0*/  @P0 LDC.64 R36, c[0x0][0x3a0] ;  /* 0x0000e800ff240b82 */ /* 0x000e220000000a00 */
[----:B------:R-:W-:Y:S01]  /*15d0*/  IADD3 R103, PT, PT, R99, 0x40, RZ ;  /* 0x0000004063677810 */ /* 0x000fe20007ffe0ff */
[----:B------:R-:W-:-:S05]  /*15e0*/  IMAD.WIDE.U32 R112, R87, 0x10, R40 ;  /* 0x0000001057707825 */ /* 0x000fca00078e0028 */
[----:B------:R1:W-:Y:S01]  /*15f0*/  STG.E.128 desc[UR6][R112.64], R32 ;  /* 0x0000002070007986 */ /* 0x0003e2000c101d06 */
[----:B0-----:R-:W-:-:S04]  /*1600*/  @P0 IMAD.WIDE.U32 R114, R103, 0x10, R36 ;  /* 0x0000001067720825 */ /* 0x001fc800078e0024 */
[----:B------:R-:W-:Y:S01]  /*1610*/  IMAD.WIDE.U32 R36, R103, 0x10, R42 ;  /* 0x0000001067247825 */ /* 0x000fe200078e002a */
[----:B------:R1:W5:Y:S05]  /*1620*/  @P0 LDG.E.128 R28, desc[UR6][R114.64] ;  /* 0x00000006721c0981 */ /* 0x00036a000c1e1d00 */
[----:B------:R-:W5:Y:S01]  /*1630*/  LDG.E.128 R36, desc[UR6][R36.64] ;  /* 0x0000000624247981 */ /* 0x000f62000c1e1d00 */
[----:B------:R-:W-:Y:S05]  /*1640*/  @!P0 BRA `(.L_x_169) ;  /* 0x0000000000b48947 */ /* 0x000fea0003800000 */
[----:B-----5:R-:W-:Y:S02]  /*1650*/  SHF.L.U32 R43, R36, 0x10, RZ ;  /* 0x00000010242b7819 */ /* 0x020fe400000006ff */
[----:B-1----:R-:W-:Y:S02]  /*1660*/  SHF.L.U32 R32, R16, 0x10, RZ ;  /* 0x0000001010207819 */ /* 0x002fe400000006ff */
[----:B------:R-:W-:Y:S02]  /*1670*/  SHF.L.U32 R42, R28, 0x10, RZ ;  /* 0x000000101c2a7819 */ /* 0x000fe400000006ff */
[----:B------:R-:W-:Y:S02]  /*1680*/  SHF.L.U32 R113, R37, 0x10, RZ ;  /* 0x0000001025717819 */ /* 0x000fe400000006ff */
[----:B------:R-:W-:Y:S01]  /*1690*/  SHF.L.U32 R34, R15, 0x10, RZ ;  /* 0x000000100f227819 */ /* 0x000fe200000006ff */
[----:B------:R-:W-:Y:S01]  /*16a0*/  FFMA.FTZ R43, R43, R32, R42 ;  /* 0x000000202b2b7223 */ /* 0x000fe2000001002a */
[----:B------:R-:W-:-:S02]  /*16b0*/  SHF.L.U32 R108, R29, 0x10, RZ ;  /* 0x000000101d6c7819 */ /* 0x000fc400000006ff */
[C---:B------:R-:W-:Y:S02]  /*16c0*/  PRMT R32, R39.reuse, 0x7632, R32 ;  /* 0x0000763227207816 */ /* 0x040fe40000000020 */
[----:B------:R-:W-:Y:S01]  /*16d0*/  SHF.L.U32 R39, R39, 0x10, RZ ;  /* 0x0000001027277819 */ /* 0x000fe200000006ff */
[----:B------:R-:W-:Y:S01]  /*16e0*/  FFMA.FTZ R113, R113, R34, R108 ;  /* 0x0000002271717223 */ /* 0x000fe2000001006c */
[----:B------:R-:W-:Y:S02]  /*16f0*/  PRMT R34, R31, 0x7632, R34 ;  /* 0x000076321f227816 */ /* 0x000fe40000000022 */
[----:B------:R-:W-:Y:S02]  /*1700*/  SHF.L.U32 R108, R13, 0x10, RZ ;  /* 0x000000100d6c7819 */ /* 0x000fe400000006ff */
[----:B------:R-:W-:Y:S02]  /*1710*/  SHF.L.U32 R110, R31, 0x10, RZ ;  /* 0x000000101f6e7819 */ /* 0x000fe400000006ff */
[----:B------:R-:W-:-:S02]  /*1720*/  SHF.L.U32 R35, R12, 0x10, RZ ;  /* 0x000000100c237819 */ /* 0x000fc400000006ff */
[----:B------:R-:W-:Y:S01]  /*1730*/  SHF.L.U32 R32, R32, 0x10, RZ ;  /* 0x0000001020207819 */ /* 0x000fe200000006ff */
[----:B------:R-:W-:Y:S01]  /*1740*/  FFMA.FTZ R39, R39, R108, R110 ;  /* 0x0000006c27277223 */ /* 0x000fe2000001006e */
[----:B------:R-:W-:Y:S02]  /*1750*/  SHF.L.U32 R115, R34, 0x10, RZ ;  /* 0x0000001022737819 */ /* 0x000fe400000006ff */
[----:B------:R-:W-:Y:S02]  /*1760*/  PRMT R34, R37, 0x7632, R34 ;  /* 0x0000763225227816 */ /* 0x000fe40000000022 */
[----:B------:R-:W-:Y:S01]  /*1770*/  SHF.L.U32 R42, R38, 0x10, RZ ;  /* 0x00000010262a7819 */ /* 0x000fe200000006ff */
[----:B------:R-:W-:Y:S01]  /*1780*/  FFMA.FTZ R37, R32, R35, R115 ;  /* 0x0000002320257223 */ /* 0x000fe20000010073 */
[----:B------:R-:W-:Y:S01]  /*1790*/  SHF.L.U32 R33, R14, 0x10, RZ ;  /* 0x000000100e217819 */ /* 0x000fe200000006ff */
[----:B------:R-:W-:Y:S01]  /*17a0*/  IMAD.U32 R115, R11, 0x10000, RZ ;  /* 0x000100000b737824 */ /* 0x000fe200078e00ff */
[----:B------:R-:W-:-:S02]  /*17b0*/  SHF.L.U32 R117, R30, 0x10, RZ ;  /* 0x000000101e757819 */ /* 0x000fc400000006ff */
[----:B------:R-:W-:Y:S02]  /*17c0*/  PRMT R38, R38, 0x7632, R38 ;  /* 0x0000763226267816 */ /* 0x000fe40000000026 */
[----:B------:R-:W-:Y:S01]  /*17d0*/  PRMT R35, R29, 0x7632, R35 ;  /* 0x000076321d237816 */ /* 0x000fe20000000023 */
[----:B------:R-:W-:Y:S01]  /*17e0*/  FFMA.FTZ R42, R42, R33, R117 ;  /* 0x000000212a2a7223 */ /* 0x000fe20000010075 */
[----:B------:R-:W-:Y:S02]  /*17f0*/  PRMT R108, R30, 0x7632, R108 ;  /* 0x000076321e6c7816 */ /* 0x000fe4000000006c */
[----:B------:R-:W-:Y:S02]  /*1800*/  PRMT R36, R36, 0x7632, R36 ;  /* 0x0000763224247816 */ /* 0x000fe40000000024 */
[----:B------:R-:W-:Y:S02]  /*1810*/  PRMT R32, R28, 0x7632, R32 ;  /* 0x000076321c207816 */ /* 0x000fe40000000020 */
        /* <DEDUP_REMOVED lines=16> */
.L_x_169:
[C---:B-1---5:R-:W-:Y:S02]  /*1920*/  PRMT R32, R36.reuse, 0x7632, R32 ;  /* 0x0000763224207816 */ /* 0x062fe40000000020 */
[----:B------:R-:W-:Y:S02]  /*1930*/  SHF.L.U32 R36, R36, 0x10, RZ ;  /* 0x0000001024247819 */ /* 0x000fe400000006ff */
[----:B------:R-:W-:Y:S02]  /*1940*/  PRMT R34, R37, 0x7632, R34 ;  /* 0x0000763225227816 */ /* 0x000fe40000000022 */
[C---:B------:R-:W-:Y:S02]  /*1950*/  PRMT R108, R38.reuse, 0x7632, R108 ;  /* 0x00007632266c7816 */ /* 0x040fe4000000006c */
[----:B------:R-:W-:Y:S02]  /*1960*/  SHF.L.U32 R42, R38, 0x10, RZ ;  /* 0x00000010262a7819 */ /* 0x000fe400000006ff */
[----:B------:R-:W-:-:S02]  /*1970*/  SHF.L.U32 R43, R16, 0x10, RZ ;  /* 0x00000010102b7819 */ /* 0x000fc400000006ff */
[----:B------:R-:W-:Y:S02]  /*1980*/  SHF.L.U32 R37, R37, 0x10, RZ ;  /* 0x0000001025257819 */ /* 0x000fe400000006ff */
[----:B------:R-:W-:Y:S01]  /*1990*/  SHF.L.U32 R38, R15, 0x10, RZ ;  /* 0x000000100f267819 */ /* 0x000fe200000006ff */
[----:B------:R-:W-:Y:S01]  /*19a0*/  FMUL.FTZ R43, R36, R43 ;  /* 0x0000002b242b7220 */ /* 0x000fe20000410000 */
[----:B------:R-:W-:Y:S02]  /*19b0*/  SHF.L.U32 R33, R14, 0x10, RZ ;  /* 0x000000100e217819 */ /* 0x000fe400000006ff */
[----:B------:R-:W-:Y:S01]  /*19c0*/  PRMT R110, R39, 0x7632, R110 ;  /* 0x00007632276e7816 */ /* 0x000fe2000000006e */
[----:B------:R-:W-:Y:S01]  /*19d0*/  FMUL.FTZ R113, R37, R38 ;  /* 0x0000002625717220 */ /* 0x000fe20000410000 */
[----:B------:R-:W-:Y:S01]  /*19e0*/  SHF.L.U32 R39, R39, 0x10, RZ ;  /* 0x0000001027277819 */ /* 0x000fe200000006ff */
[----:B------:R-:W-:Y:S01]  /*19f0*/  FMUL.FTZ R42, R42, R33 ;  /* 0x000000212a2a7220 */ /* 0x000fe20000410000 */
[----:B------:R-:W-:-:S02]  /*1a00*/  SHF.L.U32 R36, R13, 0x10, RZ ;  /* 0x000000100d247819 */ /* 0x000fc400000006ff */
[----:B------:R-:W-:Y:S02]  /*1a10*/  SHF.L.U32 R33, R9, 0x10, RZ ;  /* 0x0000001009217819 */ /* 0x000fe400000006ff */
[----:B------:R-:W-:Y:S01]  /*1a20*/  SHF.L.U32 R35, R10, 0x10, RZ ;  /* 0x000000100a237819 */ /* 0x000fe200000006ff */
[----:B------:R-:W-:Y:S01]  /*1a30*/  FMUL.FTZ R39, R39, R36 ;  /* 0x0000002427277220 */ /* 0x000fe20000410000 */
[----:B------:R-:W-:Y:S02]  /*1a40*/  SHF.L.U32 R115, R11, 0x10, RZ ;  /* 0x000000100b737819 */ /* 0x000fe400000006ff */
[----:B------:R-:W-:Y:S02]  /*1a50*/  SHF.L.U32 R37, R12, 0x10, RZ ;  /* 0x000000100c257819 */ /* 0x000fe400000006ff */
[----:B------:R-:W-:Y:S02]  /*1a60*/  SHF.L.U32 R110, R110, 0x10, RZ ;  /* 0x000000106e6e7819 */ /* 0x000fe400000006ff */
[----:B------:R-:W-:-:S02]  /*1a70*/  SHF.L.U32 R108, R108, 0x10, RZ ;  /* 0x000000106c6c7819 */ /* 0x000fc400000006ff */
[----:B------:R-:W-:Y:S01]  /*1a80*/  SHF.L.U32 R34, R34, 0x10, RZ ;  /* 0x0000001022227819 */ /* 0x000fe200000006ff */
[----:B------:R-:W-:Y:S01]  /*1a90*/  FMUL.FTZ R37, R110, R37 ;  /* 0x000000256e257220 */ /* 0x000fe20000410000 */
[----:B------:R-:W-:Y:S01]  /*1aa0*/  SHF.L.U32 R32, R32, 0x10, RZ ;  /* 0x0000001020207819 */ /* 0x000fe200000006ff */
[----:B------:R-:W-:Y:S02]  /*1ab0*/  FMUL.FTZ R115, R108, R115 ;  /* 0x000000736c737220 */ /* 0x000fe40000410000 */
[----:B------:R-:W-:Y:S01]  /*1ac0*/  FMUL.FTZ R38, R34, R35 ;  /* 0x0000002322267220 */ /* 0x000fe20000410000 */
[----:B------:R-:W-:Y:S01]  /*1ad0*/  F2FP.BF16.F32.PACK_AB R35, R37, R39 ;  /* 0x000000272523723e */ /* 0x000fe200000010ff */
[----:B------:R-:W-:Y:S01]  /*1ae0*/  FMUL.FTZ R36, R32, R33 ;  /* 0x0000002120247220 */ /* 0x000fe20000410000 */
[----:B------:R-:W-:Y:S02]  /*1af0*/  F2FP.BF16.F32.PACK_AB R34, R115, R42 ;  /* 0x0000002a7322723e */ /* 0x000fe400000010ff */
[----:B------:R-:W-:-:S02]  /*1b00*/  F2FP.BF16.F32.PACK_AB R33, R38, R113 ;  /* 0x000000712621723e */ /* 0x000fc400000010ff */
[----:B------:R-:W-:-:S07]  /*1b10*/  F2FP.BF16.F32.PACK_AB R32, R36, R43 ;  /* 0x0000002b2420723e */ /* 0x000fce00000010ff */
.L_x_170:
[----:B------:R-:W-:Y:S01]  /*1b20*/  FADD.FTZ R117, RZ, R101 ;  /* 0x00000065ff757221 */ /* 0x000fe20000010000 */
[----:B------:R-:W-:Y:S01]  /*1b30*/  IMAD.WIDE.U32 R40, R103, 0x10, R40 ;  /* 0x0000001067287825 */ /* 0x000fe200078e0028 */
        /* <DEDUP_REMOVED lines=40> */
[C---:B------:R-:W-:Y:S01]  /*1dc0*/  FADD.FTZ R33, -R108.reuse, R70 ;  /* 0x000000466c217221 */ /* 0x040fe20000010100 */
[----:B------:R-:W-:Y:S02]  /*1dd0*/  FADD.FTZ R35, -R108, R98 ;  /* 0x000000626c237221 */ /* 0x000fe40000010100 */
[----:B------:R-:W-:-:S04]  /*1de0*/  FFMA.FTZ R32, R32, R32, RZ ;  /* 0x0000002020207223 */ /* 0x000fc800000100ff */
[----:B------:R-:W-:Y:S01]  /*1df0*/  FFMA.FTZ R32, R33, R33, R32 ;  /* 0x0000002121207223 */ /* 0x000fe20000010020 */
[----:B------:R-:W-:-:S03]  /*1e00*/  FADD.FTZ R33, -R108, R71 ;  /* 0x000000476c217221 */ /* 0x000fc60000010100 */
        /* <DEDUP_REMOVED lines=40> */
[----:B------:R-:W-:-:S04]  /*2090*/  FFMA.FTZ R32, R35, R35, R32 ;  /* 0x0000002323207223 */ /* 0x000fc80000010020 */
        /* <DEDUP_REMOVED lines=10> */
.L_x_192:
[----:B------:R-:W-:Y:S01]  /*2140*/  FMUL.FTZ R32, R108, R108 ;  /* 0x0000006c6c207220 */ /* 0x000fe20000410000 */
[----:B------:R-:W-:Y:S01]  /*2150*/  ISETP.NE.AND P1, PT, RZ, UR4, PT ;  /* 0x00000004ff007c0c */ /* 0x000fe2000bf25270 */
[----:B-1----:R-:W-:-:S03]  /*2160*/  FADD.FTZ R40, R116, R40 ;  /* 0x0000002874287221 */ /* 0x002fc60000010000 */
[----:B------:R-:W-:Y:S01]  /*2170*/  FSEL R34, R32, RZ, P1 ;  /* 0x000000ff20227208 */ /* 0x000fe20000800000 */
[----:B------:R-:W-:Y:S01]  /*2180*/  FFMA.FTZ R41, R40, R41, UR8 ;  /* 0x0000000828297e23 */ /* 0x000fe20008010029 */
[----:B------:R-:W-:Y:S01]  /*2190*/  FSEL R112, R108, RZ, !P1 ;  /* 0x000000ff6c707208 */ /* 0x000fe20004800000 */
[----:B------:R-:W1:Y:S01]  /*21a0*/  LDC.64 R32, c[0x0][0x428] ;  /* 0x00010a00ff207b82 */ /* 0x000e620000000a00 */
[----:B------:R-:W-:Y:S01]  /*21b0*/  ISETP.NE.AND P1, PT, R26, RZ, PT ;  /* 0x000000ff1a00720c */ /* 0x000fe20003f25270 */
[----:B------:R-:W-:Y:S02]  /*21c0*/  FADD.FTZ R35, R41, R34 ;  /* 0x0000002229237221 */ /* 0x000fe40000010000 */
[C---:B0-----:R-:W-:Y:S01]  /*21d0*/  FADD.FTZ R116, -R112.reuse, R85 ;  /* 0x0000005570747221 */ /* 0x041fe20000010100 */
[C---:B------:R-:W-:Y:S01]  /*21e0*/  FADD.FTZ R34, -R112.reuse, R101 ;  /* 0x0000006570227221 */ /* 0x040fe20000010100 */
[----:B------:R-:W0:Y:S01]  /*21f0*/  MUFU.RSQ R85, R35 ;  /* 0x0000002300557308 */ /* 0x000e220000001400 */
        /* <DEDUP_REMOVED lines=17> */
[C---:B0-----:R-:W-:Y:S01]  /*2310*/  FMUL.FTZ R34, R85.reuse, R34 ;  /* 0x0000002255227220 */ /* 0x041fe20000410000 */
        /* <DEDUP_REMOVED lines=9> */
[C---:B------:R-:W-:Y:S01]  /*23b0*/  FADD.FTZ R107, -R112.reuse, R107 ;  /* 0x0000006b706b7221 */ /* 0x040fe20000010100 */
[C---:B------:R-:W-:Y:S01]  /*23c0*/  FADD.FTZ R105, -R112.reuse, R105 ;  /* 0x0000006970697221 */ /* 0x040fe20000010100 */
[C---:B------:R-:W-:Y:S01]  /*23d0*/  FADD.FTZ R106, -R112.reuse, R113 ;  /* 0x00000071706a7221 */ /* 0x040fe20000010100 */
[C---:B------:R-:W-:Y:S01]  /*23e0*/  FADD.FTZ R42, -R112.reuse, R42 ;  /* 0x0000002a702a7221 */ /* 0x040fe20000010100 */
[----:B------:R-:W-:Y:S01]  /*23f0*/  FADD.FTZ R115, -R112, R115 ;  /* 0x0000007370737221 */ /* 0x000fe20000010100 */
[----:B------:R-:W-:Y:S01]  /*2400*/  FFMA.FTZ R109, R109, R75, R46 ;  /* 0x0000004b6d6d7223 */ /* 0x000fe2000001002e */
[----:B------:R-:W-:Y:S01]  /*2410*/  FFMA.FTZ R112, R111, R73, R72 ;  /* 0x000000496f707223 */ /* 0x000fe20000010048 */
[----:B-1----:R-:W-:-:S04]  /*2420*/  IMAD.WIDE.U32 R98, R99, 0x10, R32 ;  /* 0x0000001063627825 */ /* 0x002fc800078e0020 */
[C---:B------:R-:W-:Y:S01]  /*2430*/  FMUL.FTZ R101, R85.reuse, R116 ;  /* 0x0000007455657220 */ /* 0x040fe20000410000 */
[----:B------:R-:W-:Y:S01]  /*2440*/  FMUL.FTZ R71, R85, R71 ;  /* 0x0000004755477220 */ /* 0x000fe20000410000 */
[----:B------:R-:W0:Y:S01]  /*2450*/  @!P2 LDC.64 R116, c[0x0][0x3c0] ;  /* 0x0000f000ff74ab82 */ /* 0x000e220000000a00 */
[----:B------:R-:W-:Y:S01]  /*2460*/  IMAD.WIDE.U32 R86, R87, 0x10, R32 ;  /* 0x0000001057567825 */ /* 0x000fe200078e0020 */
[----:B------:R-:W-:-:S03]  /*2470*/  F2FP.BF16.F32.PACK_AB R35, R112, R109 ;  /* 0x0000006d7023723e */ /* 0x000fc600000010ff */
[C---:B------:R-:W-:Y:S01]  /*2480*/  FMUL.FTZ R97, R85.reuse, R97 ;  /* 0x0000006155617220 */ /* 0x040fe20000410000 */
[----:B------:R-:W-:Y:S01]  /*2490*/  FMUL.FTZ R105, R85, R105 ;  /* 0x0000006955697220 */ /* 0x000fe20000410000 */
[----:B------:R-:W-:Y:S01]  /*24a0*/  IMAD.WIDE.U32 R110, R103, 0x10, R32 ;  /* 0x00000010676e7825 */ /* 0x000fe200078e0020 */
[----:B------:R-:W-:-:S03]  /*24b0*/  F2FP.BF16.F32.PACK_AB R32, R40, R37 ;  /* 0x000000252820723e */ /* 0x000fc600000010ff */
[C---:B------:R-:W-:Y:S01]  /*24c0*/  FMUL.FTZ R37, R85.reuse, R100 ;  /* 0x0000006455257220 */ /* 0x040fe20000410000 */
[----:B------:R-:W-:Y:S01]  /*24d0*/  F2FP.BF16.F32.PACK_AB R33, R70, R39 ;  /* 0x000000274621723e */ /* 0x000fe200000010ff */
[C---:B------:R-:W-:Y:S01]  /*24e0*/  FMUL.FTZ R39, R85.reuse, R120 ;  /* 0x0000007855277220 */ /* 0x040fe20000410000 */
[----:B------:R-:W-:Y:S01]  /*24f0*/  FMUL.FTZ R40, R85, R107 ;  /* 0x0000006b55287220 */ /* 0x000fe20000410000 */
[----:B------:R-:W1:Y:S01]  /*2500*/  @!P1 LDC.64 R112, c[0x0][0x3c8] ;  /* 0x0000f200ff709b82 */ /* 0x000e620000000a00 */
[----:B------:R-:W-:Y:S01]  /*2510*/  FFMA.FTZ R43, R37, R69, R66 ;  /* 0x00000045252b7223 */ /* 0x000fe20000010042 */
        /* <DEDUP_REMOVED lines=9> */
[C---:B------:R-:W-:Y:S01]  /*25b0*/  FMUL.FTZ R88, R85.reuse, R88 ;  /* 0x0000005855587220 */ /* 0x040fe20000410000 */
[C---:B------:R-:W-:Y:S01]  /*25c0*/  FMUL.FTZ R103, R85.reuse, R36 ;  /* 0x0000002455677220 */ /* 0x040fe20000410000 */
[----:B------:R-:W-:Y:S01]  /*25d0*/  F2FP.BF16.F32.PACK_AB R39, R70, R39 ;  /* 0x000000274627723e */ /* 0x000fe200000010ff */
[----:B------:R-:W-:Y:S01]  /*25e0*/  FMUL.FTZ R102, R85, R102 ;  /* 0x0000006655667220 */ /* 0x000fe20000410000 */
[----:B------:R-:W-:Y:S01]  /*25f0*/  F2FP.BF16.F32.PACK_AB R38, R71, R38 ;  /* 0x000000264726723e */ /* 0x000fe200000010ff */
[----:B------:R-:W-:Y:S01]  /*2600*/  FFMA.FTZ R36, R88, R68, R47 ;  /* 0x0000004458247223 */ /* 0x000fe2000001002f */
[----:B------:R-:W2:Y:S01]  /*2610*/  LDC.64 R70, c[0x0][0x380] ;  /* 0x0000e000ff467b82 */ /* 0x000ea20000000a00 */
[----:B------:R-:W-:Y:S01]  /*2620*/  F2FP.BF16.F32.PACK_AB R34, R101, R34 ;  /* 0x000000226522723e */ /* 0x000fe200000010ff */
[----:B------:R-:W-:Y:S01]  /*2630*/  FMUL.FTZ R101, R85, R122 ;  /* 0x0000007a55657220 */ /* 0x000fe20000410000 */
[----:B------:R-:W-:Y:S01]  /*2640*/  FFMA.FTZ R103, R103, R93, R84 ;  /* 0x0000005d67677223 */ /* 0x000fe20000010054 */
[----:B------:R-:W-:Y:S01]  /*2650*/  FFMA.FTZ R88, R107, R95, R96 ;  /* 0x0000005f6b587223 */ /* 0x000fe20000010060 */
[----:B------:R-:W-:Y:S01]  /*2660*/  F2FP.BF16.F32.PACK_AB R36, R43, R36 ;  /* 0x000000242b24723e */ /* 0x000fe200000010ff */
[----:B------:R-:W-:Y:S01]  /*2670*/  FFMA.FTZ R40, R101, R65, R64 ;  /* 0x0000004165287223 */ /* 0x000fe20000010040 */
[C---:B------:R-:W-:Y:S01]  /*2680*/  FMUL.FTZ R97, R85.reuse, R104 ;  /* 0x0000006855617220 */ /* 0x040fe20000410000 */
[C---:B------:R-:W-:Y:S01]  /*2690*/  FMUL.FTZ R101, R85.reuse, R106 ;  /* 0x0000006a55657220 */ /* 0x040fe20000410000 */
[----:B------:R-:W-:Y:S01]  /*26a0*/  F2FP.BF16.F32.PACK_AB R43, R88, R103 ;  /* 0x00000067582b723e */ /* 0x000fe200000010ff */
[C---:B------:R-:W-:Y:S01]  /*26b0*/  FMUL.FTZ R103, R85.reuse, R41 ;  /* 0x0000002955677220 */ /* 0x040fe20000410000 */
        /* <DEDUP_REMOVED lines=9> */
[----:B0-----:R-:W-:-:S02]  /*2750*/  @!P2 IMAD.WIDE R116, R21, 0x4, R116 ;  /* 0x000000041574a825 */ /* 0x001fc400078e0274 */
[----:B------:R-:W-:Y:S02]  /*2760*/  F2FP.BF16.F32.PACK_AB R42, R115, R42 ;  /* 0x0000002a732a723e */ /* 0x000fe400000010ff */
[----:B-1----:R-:W-:Y:S01]  /*2770*/  @!P1 IMAD.WIDE R112, R21, 0x4, R112 ;  /* 0x0000000415709825 */ /* 0x002fe200078e0270 */
[----:B------:R-:W-:Y:S01]  /*2780*/  F2FP.BF16.F32.PACK_AB R41, R88, R41 ;  /* 0x000000295829723e */ /* 0x000fe200000010ff */
[----:B------:R0:W-:Y:S01]  /*2790*/  @!P2 STG.E desc[UR6][R116.64], R108 ;  /* 0x0000006c7400a986 */ /* 0x0001e2000c101906 */
[----:B------:R-:W-:Y:S02]  /*27a0*/  F2FP.BF16.F32.PACK_AB R40, R97, R40 ;  /* 0x000000286128723e */ /* 0x000fe400000010ff */
[----:B--2---:R-:W-:Y:S01]  /*27b0*/  LEA R21, R70, R21, 0x2 ;  /* 0x0000001546157211 */ /* 0x004fe200078e10ff */
[----:B------:R0:W-:Y:S03]  /*27c0*/  @!P1 STG.E desc[UR6][R112.64], R85 ;  /* 0x0000005570009986 */ /* 0x0001e6000c101906 */
[----:B------:R-:W-:Y:S01]  /*27d0*/  ISETP.GE.AND P1, PT, R21, R71, PT ;  /* 0x000000471500720c */ /* 0x000fe20003f26270 */
[----:B------:R0:W-:Y:S04]  /*27e0*/  STG.E.128 desc[UR6][R98.64], R32 ;  /* 0x0000002062007986 */ /* 0x0001e8000c101d06 */
[----:B------:R0:W-:Y:S04]  /*27f0*/  STG.E.128 desc[UR6][R86.64], R36 ;  /* 0x0000002456007986 */ /* 0x0001e8000c101d06 */
[----:B------:R0:W-:Y:S04]  /*2800*/  STG.E.128 desc[UR6][R110.64], R40 ;  /* 0x000000286e007986 */ /* 0x0001e8000c101d06 */
[----:B------:R-:W-:Y:S05]  /*2810*/  @!P1 BRA `(.L_x_172) ;  /* 0xffffffe000ac9947 */ /* 0x000fea000383ffff */
[----:B------:R-:W-:Y:S05]  /*2820*/  EXIT ;  /* 0x000000000000794d */ /* 0x000fea0003800000 */
.L_x_164:
[----:B------:R-:W0:Y:S01]  /*2830*/  LDCU.64 UR8, c[0x0][0x3a0] ;  /* 0x00007400ff0877ac */ /* 0x000e220008000a00 */
[----:B------:R-:W-:Y:S01]  /*2840*/  IMAD.U32 R27, R36, 0x10000, RZ ;  /* 0x00010000241b7824 */ /* 0x000fe200078e00ff */
[----:B------:R-:W-:Y:S01]  /*2850*/  SHF.L.U32 R44, R37, 0x10, RZ ;  /* 0x00000010252c7819 */ /* 0x000fe200000006ff */
[----:B------:R-:W-:Y:S01]  /*2860*/  IMAD.U32 R68, R68, 0x10000, RZ ;  /* 0x0001000044447824 */ /* 0x000fe200078e00ff */
[----:B------:R-:W-:Y:S01]  /*2870*/  SHF.L.U32 R45, R38, 0x10, RZ ;  /* 0x00000010262d7819 */ /* 0x000fe200000006ff */
[----:B------:R-:W1:Y:S01]  /*2880*/  LDCU UR5, c[0x0][0x388] ;  /* 0x00007100ff0577ac */ /* 0x000e620008000800 */
        /* <DEDUP_REMOVED lines=46> */
[----:B01----:R-:W-:-:S07]  /*2b70*/  SHF.L.U32 R96, R96, 0x10, RZ ;  /* 0x0000001060607819 */ /* 0x003fce00000006ff */
.L_x_180:
[----:B0-----:R-:W0:Y:S01]  /*2b80*/  LDC.64 R36, c[0x0][0x3e0] ;  /* 0x0000f800ff247b82 */ /* 0x001e220000000a00 */
[----:B------:R-:W-:-:S05]  /*2b90*/  IMAD R32, R21, UR5, RZ ;  /* 0x0000000515207c24 */ /* 0x000fca000f8e02ff */
[----:B------:R-:W-:Y:S02]  /*2ba0*/  SHF.R.S32.HI R33, RZ, 0x1f, R32 ;  /* 0x0000001fff217819 */ /* 0x000fe40000011420 */
[----:B------:R-:W1:Y:S02]  /*2bb0*/  LDC.64 R42, c[0x0][0x390] ;  /* 0x0000e400ff2a7b82 */ /* 0x000e640000000a00 */
[----:B------:R-:W-:-:S04]  /*2bc0*/  LEA.HI R33, R33, R32, RZ, 0x3 ;  /* 0x0000002021217211 */ /* 0x000fc800078f18ff */
[----:B------:R-:W-:Y:S01]  /*2bd0*/  LEA.HI.SX32 R71, R33, R26, 0x1d ;  /* 0x0000001a21477211 */ /* 0x000fe200078feaff */
[----:B0-----:R-:W-:-:S06]  /*2be0*/  IMAD.WIDE R36, R21, 0x2, R36 ;  /* 0x0000000215247825 */ /* 0x001fcc00078e0224 */
[----:B------:R-:W2:Y:S01]  /*2bf0*/  LDG.E.U16 R36, desc[UR6][R36.64] ;  /* 0x0000000624247981 */ /* 0x000ea2000c1e1500 */
[----:B-1----:R-:W-:-:S06]  /*2c00*/  IMAD.WIDE.U32 R32, R71, 0x10, R42 ;  /* 0x0000001047207825 */ /* 0x002fcc00078e002a */
[----:B------:R-:W5:Y:S01]  /*2c10*/  LDG.E.128 R32, desc[UR6][R32.64] ;  /* 0x0000000620207981 */ /* 0x000f62000c1e1d00 */
[----:B--2---:R-:W-:Y:S01]  /*2c20*/  IMAD.U32 R100, R36, 0x10000, RZ ;  /* 0x0001000024647824 */ /* 0x004fe200078e00ff */
[----:B------:R-:W-:Y:S06]  /*2c30*/  @!P0 BRA `(.L_x_173) ;  /* 0x0000000000e08947 */ /* 0x000fec0003800000 */
[----:B------:R-:W0:Y:S02]  /*2c40*/  LDC.64 R28, c[0x0][0x3a0] ;  /* 0x0000e800ff1c7b82 */ /* 0x000e240000000a00 */
[----:B0-----:R-:W-:-:S06]  /*2c50*/  IMAD.WIDE.U32 R28, R71, 0x10, R28 ;  /* 0x00000010471c7825 */ /* 0x001fcc00078e001c */
[----:B------:R-:W2:Y:S01]  /*2c60*/  LDG.E.128 R28, desc[UR6][R28.64] ;  /* 0x000000061c1c7981 */ /* 0x000ea2000c1e1d00 */
[C---:B-----5:R-:W-:Y:S02]  /*2c70*/  SHF.L.U32 R37, R32.reuse, 0x10, RZ ;  /* 0x0000001020257819 */ /* 0x060fe400000006ff */
[----:B------:R-:W-:Y:S02]  /*2c80*/  PRMT R36, R32, 0x7632, R36 ;  /* 0x0000763220247816 */ /* 0x000fe40000000024 */
[----:B------:R-:W-:Y:S01]  /*2c90*/  PRMT R38, R33, 0x7632, R38 ;  /* 0x0000763221267816 */ /* 0x000fe20000000026 */
[----:B------:R-:W-:Y:S01]  /*2ca0*/  FMUL.FTZ R37, R100, R37 ;  /* 0x0000002564257220 */ /* 0x000fe20000410000 */
[----:B------:R-:W-:Y:S02]  /*2cb0*/  SHF.L.U32 R101, R25, 0x10, RZ ;  /* 0x0000001019657819 */ /* 0x000fe400000006ff */
[----:B------:R-:W-:Y:S02]  /*2cc0*/  SHF.L.U32 R33, R33, 0x10, RZ ;  /* 0x0000001021217819 */ /* 0x000fe400000006ff */
[----:B------:R-:W-:-:S02]  /*2cd0*/  PRMT R70, R35, 0x7632, R70 ;  /* 0x0000763223467816 */ /* 0x000fc40000000046 */
[----:B------:R-:W-:Y:S01]  /*2ce0*/  SHF.L.U32 R35, R35, 0x10, RZ ;  /* 0x0000001023237819 */ /* 0x000fe200000006ff */
[----:B------:R-:W-:Y:S01]  /*2cf0*/  FMUL.FTZ R33, R100, R33 ;  /* 0x0000002164217220 */ /* 0x000fe20000410000 */
[C---:B------:R-:W-:Y:S02]  /*2d00*/  PRMT R39, R34.reuse, 0x7632, R39 ;  /* 0x0000763222277816 */ /* 0x040fe40000000027 */
[----:B------:R-:W-:Y:S01]  /*2d10*/  SHF.L.U32 R41, R34, 0x10, RZ ;  /* 0x0000001022297819 */ /* 0x000fe200000006ff */
[----:B------:R-:W-:Y:S01]  /*2d20*/  FMUL.FTZ R35, R100, R35 ;  /* 0x0000002364237220 */ /* 0x000fe20000410000 */
[----:B------:R-:W-:Y:S02]  /*2d30*/  SHF.L.U32 R99, R24, 0x10, RZ ;  /* 0x0000001018637819 */ /* 0x000fe400000006ff */
[----:B------:R-:W-:Y:S01]  /*2d40*/  SHF.L.U32 R73, R22, 0x10, RZ ;  /* 0x0000001016497819 */ /* 0x000fe200000006ff */
[----:B------:R-:W-:Y:S01]  /*2d50*/  FMUL.FTZ R41, R100, R41 ;  /* 0x0000002964297220 */ /* 0x000fe20000410000 */
[----:B------:R-:W-:-:S02]  /*2d60*/  SHF.L.U32 R97, R23, 0x10, RZ ;  /* 0x0000001017617819 */ /* 0x000fc400000006ff */
[----:B------:R-:W-:Y:S02]  /*2d70*/  SHF.L.U32 R39, R39, 0x10, RZ ;  /* 0x0000001027277819 */ /* 0x000fe400000006ff */
[----:B------:R-:W-:Y:S02]  /*2d80*/  SHF.L.U32 R103, R3, 0x10, RZ ;  /* 0x0000001003677819 */ /* 0x000fe400000006ff */
[----:B------:R-:W-:Y:S01]  /*2d90*/  SHF.L.U32 R105, R4, 0x10, RZ ;  /* 0x0000001004697819 */ /* 0x000fe200000006ff */
[----:B------:R-:W-:Y:S01]  /*2da0*/  FMUL.FTZ R39, R100, R39 ;  /* 0x0000002764277220 */ /* 0x000fe20000410000 */
        /* <DEDUP_REMOVED lines=8> */
[----:B------:R-:W-:Y:S01]  /*2e30*/  SHF.L.U32 R33, R36, 0x10, RZ ;  /* 0x0000001024217819 */ /* 0x000fe200000006ff */
[----:B------:R-:W-:Y:S01]  /*2e40*/  FMUL.FTZ R75, R100, R37 ;  /* 0x00000025644b7220 */ /* 0x000fe20000410000 */
[----:B------:R-:W-:Y:S01]  /*2e50*/  SHF.L.U32 R35, R38, 0x10, RZ ;  /* 0x0000001026237819 */ /* 0x000fe200000006ff */
[----:B------:R-:W-:Y:S01]  /*2e60*/  FFMA.FTZ R97, R97, R41, R40 ;  /* 0x0000002961617223 */ /* 0x000fe20000010028 */
[----:B------:R-:W-:Y:S01]  /*2e70*/  PRMT R37, R31, 0x7632, R37 ;  /* 0x000076321f257816 */ /* 0x000fe20000000025 */
[----:B------:R-:W-:Y:S01]  /*2e80*/  FMUL.FTZ R33, R100, R33 ;  /* 0x0000002164217220 */ /* 0x000fe20000410000 */
[----:B------:R-:W-:Y:S01]  /*2e90*/  PRMT R36, R30, 0x7632, R36 ;  /* 0x000076321e247816 */ /* 0x000fe20000000024 */
[----:B------:R-:W-:Y:S01]  /*2ea0*/  FMUL.FTZ R35, R100, R35 ;  /* 0x0000002364237220 */ /* 0x000fe20000410000 */
[----:B------:R-:W-:-:S02]  /*2eb0*/  PRMT R34, R29, 0x7632, R34 ;  /* 0x000076321d227816 */ /* 0x000fc40000000022 */
[----:B------:R-:W-:Y:S02]  /*2ec0*/  PRMT R32, R28, 0x7632, R32 ;  /* 0x000076321c207816 */ /* 0x000fe40000000020 */
[----:B------:R-:W-:Y:S02]  /*2ed0*/  SHF.L.U32 R41, R0, 0x10, RZ ;  /* 0x0000001000297819 */ /* 0x000fe400000006ff */
[----:B------:R-:W-:Y:S01]  /*2ee0*/  SHF.L.U32 R73, R2, 0x10, RZ ;  /* 0x0000001002497819 */ /* 0x000fe200000006ff */
[----:B------:R-:W-:Y:S01]  /*2ef0*/  IMAD.U32 R32, R32, 0x10000, RZ ;  /* 0x0001000020207824 */ /* 0x000fe200078e00ff */
[----:B------:R-:W-:Y:S02]  /*2f00*/  SHF.L.U32 R38, R37, 0x10, RZ ;  /* 0x0000001025267819 */ /* 0x000fe400000006ff */
[----:B------:R-:W-:Y:S01]  /*2f10*/  SHF.L.U32 R36, R36, 0x10, RZ ;  /* 0x0000001024247819 */ /* 0x000fe200000006ff */
[----:B------:R-:W-:Y:S01]  /*2f20*/  FFMA.FTZ R70, R41, R33, R32 ;  /* 0x0000002129467223 */ /* 0x000fe20000010020 */
[----:B------:R-:W-:Y:S01]  /*2f30*/  SHF.L.U32 R34, R34, 0x10, RZ ;  /* 0x0000001022227819 */ /* 0x000fe200000006ff */
[----:B------:R-:W-:-:S02]  /*2f40*/  FFMA.FTZ R75, R105, R75, R38 ;  /* 0x0000004b694b7223 */ /* 0x000fc40000010026 */
[----:B------:R-:W-:Y:S01]  /*2f50*/  FFMA.FTZ R74, R103, R39, R36 ;  /* 0x00000027674a7223 */ /* 0x000fe20000010024 */
[----:B------:R-:W-:Y:S01]  /*2f60*/  F2FP.BF16.F32.PACK_AB R32, R70, R101 ;  /* 0x000000654620723e */ /* 0x000fe200000010ff */
[----:B------:R-:W-:Y:S01]  /*2f70*/  FFMA.FTZ R72, R73, R35, R34 ;  /* 0x0000002349487223 */ /* 0x000fe20000010022 */
[----:B------:R-:W-:Y:S02]  /*2f80*/  F2FP.BF16.F32.PACK_AB R35, R75, R98 ;  /* 0x000000624b23723e */ /* 0x000fe400000010ff */
[----:B------:R-:W-:Y:S02]  /*2f90*/  F2FP.BF16.F32.PACK_AB R34, R74, R97 ;  /* 0x000000614a22723e */ /* 0x000fe400000010ff */
[----:B------:R-:W-:Y:S01]  /*2fa0*/  F2FP.BF16.F32.PACK_AB R33, R72, R99 ;  /* 0x000000634821723e */ /* 0x000fe200000010ff */
[----:B------:R-:W-:Y:S06]  /*2fb0*/  BRA `(.L_x_174) ;  /* 0x0000000000a07947 */ /* 0x000fec0003800000 */
.L_x_173:
[----:B-----5:R-:W-:Y:S02]  /*2fc0*/  PRMT R38, R33, 0x7632, R38 ;  /* 0x0000763221267816 */ /* 0x020fe40000000026 */
[----:B------:R-:W-:Y:S02]  /*2fd0*/  PRMT R73, R35, 0x7632, R73 ;  /* 0x0000763223497816 */ /* 0x000fe40000000049 */
[----:B------:R-:W-:Y:S02]  /*2fe0*/  SHF.L.U32 R33, R33, 0x10, RZ ;  /* 0x0000001021217819 */ /* 0x000fe400000006ff */
[----:B------:R-:W-:Y:S02]  /*2ff0*/  SHF.L.U32 R35, R35, 0x10, RZ ;  /* 0x0000001023237819 */ /* 0x000fe400000006ff */
[----:B------:R-:W-:Y:S01]  /*3000*/  PRMT R39, R34, 0x7632, R39 ;  /* 0x0000763222277816 */ /* 0x000fe20000000027 */
[----:B------:R-:W-:Y:S01]  /*3010*/  FMUL.FTZ R33, R100, R33 ;  /* 0x0000002164217220 */ /* 0x000fe20000410000 */
[----:B------:R-:W-:Y:S01]  /*3020*/  SHF.L.U32 R41, R34, 0x10, RZ ;  /* 0x0000001022297819 */ /* 0x000fe200000006ff */
[----:B------:R-:W-:Y:S01]  /*3030*/  FMUL.FTZ R35, R100, R35 ;  /* 0x0000002364237220 */ /* 0x000fe20000410000 */
[----:B------:R-:W-:-:S02]  /*3040*/  SHF.L.U32 R37, R32, 0x10, RZ ;  /* 0x0000001020257819 */ /* 0x000fc400000006ff */
[----:B------:R-:W-:Y:S01]  /*3050*/  SHF.L.U32 R34, R24, 0x10, RZ ;  /* 0x0000001018227819 */ /* 0x000fe200000006ff */
[----:B------:R-:W-:Y:S01]  /*3060*/  FMUL.FTZ R41, R100, R41 ;  /* 0x0000002964297220 */ /* 0x000fe20000410000 */
[----:B------:R-:W-:Y:S01]  /*3070*/  SHF.L.U32 R98, R22, 0x10, RZ ;  /* 0x0000001016627819 */ /* 0x000fe200000006ff */
[----:B------:R-:W-:Y:S01]  /*3080*/  FMUL.FTZ R37, R100, R37 ;  /* 0x0000002564257220 */ /* 0x000fe20000410000 */
[----:B------:R-:W-:Y:S01]  /*3090*/  PRMT R36, R32, 0x7632, R36 ;  /* 0x0000763220247816 */ /* 0x000fe20000000024 */
[----:B------:R-:W-:Y:S01]  /*30a0*/  FMUL.FTZ R99, R34, R33 ;  /* 0x0000002122637220 */ /* 0x000fe20000410000 */
[----:B------:R-:W-:Y:S01]  /*30b0*/  SHF.L.U32 R32, R25, 0x10, RZ ;  /* 0x0000001019207819 */ /* 0x000fe200000006ff */
[----:B------:R-:W-:Y:S01]  /*30c0*/  FMUL.FTZ R98, R98, R35 ;  /* 0x0000002362627220 */ /* 0x000fe20000410000 */
[----:B------:R-:W-:Y:S02]  /*30d0*/  SHF.L.U32 R73, R73, 0x10, RZ ;  /* 0x0000001049497819 */ /* 0x000fe400000006ff */
[----:B------:R-:W-:Y:S01]  /*30e0*/  SHF.L.U32 R39, R39, 0x10, RZ ;  /* 0x0000001027277819 */ /* 0x000fe200000006ff */
[----:B------:R-:W-:Y:S01]  /*30f0*/  FMUL.FTZ R101, R32, R37 ;  /* 0x0000002520657220 */ /* 0x000fe20000410000 */
[----:B------:R-:W-:Y:S01]  /*3100*/  SHF.L.U32 R35, R38, 0x10, RZ ;  /* 0x0000001026237819 */ /* 0x000fe200000006ff */
[----:B------:R-:W-:Y:S01]  /*3110*/  FMUL.FTZ R73, R100, R73 ;  /* 0x0000004964497220 */ /* 0x000fe20000410000 */
[----:B------:R-:W-:Y:S01]  /*3120*/  SHF.L.U32 R33, R36, 0x10, RZ ;  /* 0x0000001024217819 */ /* 0x000fe200000006ff */
[C---:B------:R-:W-:Y:S01]  /*3130*/  FMUL.FTZ R39, R100.reuse, R39 ;  /* 0x0000002764277220 */ /* 0x040fe20000410000 */
        /* <DEDUP_REMOVED lines=10> */
[----:B------:R-:W-:Y:S02]  /*31e0*/  FMUL.FTZ R74, R74, R39 ;  /* 0x000000274a4a7220 */ /* 0x000fe40000410000 */
[----:B------:R-:W-:Y:S01]  /*31f0*/  FMUL.FTZ R75, R32, R73 ;  /* 0x00000049204b7220 */ /* 0x000fe20000410000 */
[----:B------:R-:W-:Y:S02]  /*3200*/  F2FP.BF16.F32.PACK_AB R33, R72, R99 ;  /* 0x000000634821723e */ /* 0x000fe400000010ff */
[----:B------:R-:W-:Y:S02]  /*3210*/  F2FP.BF16.F32.PACK_AB R34, R74, R97 ;  /* 0x000000614a22723e */ /* 0x000fe400000010ff */
[----:B------:R-:W-:Y:S02]  /*3220*/  F2FP.BF16.F32.PACK_AB R35, R75, R98 ;  /* 0x000000624b23723e */ /* 0x000fe400000010ff */
[----:B------:R-:W-:-:S07]  /*3230*/  F2FP.BF16.F32.PACK_AB R32, R70, R101 ;  /* 0x000000654620723e */ /* 0x000fce00000010ff */
.L_x_174:
        /* <DEDUP_REMOVED lines=10> */
[----:B0----5:R-:W-:Y:S01]  /*32e0*/  SHF.L.U32 R105, R38, 0x10, RZ ;  /* 0x0000001026697819 */ /* 0x021fe200000006ff */
[----:B------:R-:W-:Y:S01]  /*32f0*/  IMAD.U32 R109, R19, 0x10000, RZ ;  /* 0x00010000136d7824 */ /* 0x000fe200078e00ff */
[----:B------:R-:W-:Y:S02]  /*3300*/  PRMT R35, R39, 0x7632, R35 ;  /* 0x0000763227237816 */ /* 0x000fe40000000023 */
[----:B------:R-:W-:Y:S01]  /*3310*/  SHF.L.U32 R103, R36, 0x10, RZ ;  /* 0x0000001024677819 */ /* 0x000fe200000006ff */
[C---:B------:R-:W-:Y:S01]  /*3320*/  FMUL.FTZ R105, R100.reuse, R105 ;  /* 0x0000006964697220 */ /* 0x040fe20000410000 */
[----:B------:R-:W-:Y:S02]  /*3330*/  PRMT R33, R37, 0x7632, R33 ;  /* 0x0000763225217816 */ /* 0x000fe40000000021 */
[----:B------:R-:W-:Y:S01]  /*3340*/  SHF.L.U32 R39, R39, 0x10, RZ ;  /* 0x0000001027277819 */ /* 0x000fe200000006ff */
[----:B------:R-:W-:Y:S01]  /*3350*/  FMUL.FTZ R103, R100, R103 ;  /* 0x0000006764677220 */ /* 0x000fe20000410000 */
[----:B------:R-:W-:-:S02]  /*3360*/  SHF.L.U32 R37, R37, 0x10, RZ ;  /* 0x0000001025257819 */ /* 0x000fc400000006ff */
[----:B------:R-:W-:Y:S01]  /*3370*/  PRMT R34, R36, 0x7632, R34 ;  /* 0x0000763224227816 */ /* 0x000fe20000000022 */
[----:B------:R-:W-:Y:S01]  /*3380*/  FMUL.FTZ R39, R100, R39 ;  /* 0x0000002764277220 */ /* 0x000fe20000410000 */
[----:B------:R-:W-:Y:S01]  /*3390*/  SHF.L.U32 R107, R18, 0x10, RZ ;  /* 0x00000010126b7819 */ /* 0x000fe200000006ff */
[----:B------:R-:W-:Y:S01]  /*33a0*/  FMUL.FTZ R37, R100, R37 ;  /* 0x0000002564257220 */ /* 0x000fe20000410000 */
[----:B------:R-:W-:Y:S02]  /*33b0*/  SHF.L.U32 R108, R30, 0x10, RZ ;  /* 0x000000101e6c7819 */ /* 0x000fe400000006ff */
[----:B------:R-:W-:Y:S02]  /*33c0*/  PRMT R32, R38, 0x7632, R32 ;  /* 0x0000763226207816 */ /* 0x000fe40000000020 */
[----:B------:R-:W-:Y:S01]  /*33d0*/  SHF.L.U32 R111, R20, 0x10, RZ ;  /* 0x00000010146f7819 */ /* 0x000fe200000006ff */
[----:B------:R-:W-:Y:S01]  /*33e0*/  FFMA.FTZ R108, R107, R105, R108 ;  /* 0x000000696b6c7223 */ /* 0x000fe2000001006c */
[----:B------:R-:W-:-:S02]  /*33f0*/  SHF.L.U32 R36, R28, 0x10, RZ ;  /* 0x000000101c247819 */ /* 0x000fc400000006ff */
[----:B------:R-:W-:Y:S02]  /*3400*/  SHF.L.U32 R113, R17, 0x10, RZ ;  /* 0x0000001011717819 */ /* 0x000fe400000006ff */
[----:B------:R-:W-:Y:S01]  /*3410*/  SHF.L.U32 R102, R31, 0x10, RZ ;  /* 0x000000101f667819 */ /* 0x000fe200000006ff */
[----:B------:R-:W-:Y:S01]  /*3420*/  FFMA.FTZ R111, R111, R103, R36 ;  /* 0x000000676f6f7223 */ /* 0x000fe20000010024 */
[----:B------:R-:W-:Y:S02]  /*3430*/  SHF.L.U32 R38, R29, 0x10, RZ ;  /* 0x000000101d267819 */ /* 0x000fe400000006ff */
[----:B------:R-:W-:Y:S01]  /*3440*/  SHF.L.U32 R103, R35, 0x10, RZ ;  /* 0x0000001023677819 */ /* 0x000fe200000006ff */
[--C-:B------:R-:W-:Y:S01]  /*3450*/  FFMA.FTZ R107, R113, R39, R102.reuse ;  /* 0x00000027716b7223 */ /* 0x100fe20000010066 */
[----:B------:R-:W-:Y:S01]  /*3460*/  PRMT R102, R31, 0x7632, R102 ;  /* 0x000076321f667816 */ /* 0x000fe20000000066 */
[----:B------:R-:W-:Y:S01]  /*3470*/  FFMA.FTZ R109, R109, R37, R38 ;  /* 0x000000256d6d7223 */ /* 0x000fe20000010026 */
[----:B------:R-:W-:Y:S01]  /*3480*/  PRMT R36, R28, 0x7632, R36 ;  /* 0x000076321c247816 */ /* 0x000fe20000000024 */
[----:B------:R-:W-:Y:S01]  /*3490*/  FMUL.FTZ R103, R100, R103 ;  /* 0x0000006764677220 */ /* 0x000fe20000410000 */
[----:B------:R-:W-:-:S02]  /*34a0*/  PRMT R38, R29, 0x7632, R38 ;  /* 0x000076321d267816 */ /* 0x000fc40000000026 */
[----:B------:R-:W-:Y:S02]  /*34b0*/  PRMT R39, R30, 0x7632, R39 ;  /* 0x000076321e277816 */ /* 0x000fe40000000027 */
[----:B------:R-:W-:Y:S02]  /*34c0*/  SHF.L.U32 R37, R34, 0x10, RZ ;  /* 0x0000001022257819 */ /* 0x000fe400000006ff */
[----:B------:R-:W-:Y:S02]  /*34d0*/  SHF.L.U32 R33, R33, 0x10, RZ ;  /* 0x0000001021217819 */ /* 0x000fe400000006ff */
[----:B------:R-:W-:Y:S01]  /*34e0*/  SHF.L.U32 R35, R32, 0x10, RZ ;  /* 0x0000001020237819 */ /* 0x000fe200000006ff */
[----:B------:R-:W-:Y:S01]  /*34f0*/  FMUL.FTZ R37, R100, R37 ;  /* 0x0000002564257220 */ /* 0x000fe20000410000 */
[----:B------:R-:W-:Y:S01]  /*3500*/  SHF.L.U32 R117, R8, 0x10, RZ ;  /* 0x0000001008757819 */ /* 0x000fe200000006ff */
[----:B------:R-:W-:Y:S01]  /*3510*/  FMUL.FTZ R33, R100, R33 ;  /* 0x0000002164217220 */ /* 0x000fe20000410000 */
[----:B------:R-:W-:Y:S01]  /*3520*/  SHF.L.U32 R102, R102, 0x10, RZ ;  /* 0x0000001066667819 */ /* 0x000fe200000006ff */
[----:B------:R-:W-:Y:S01]  /*3530*/  FMUL.FTZ R35, R100, R35 ;  /* 0x0000002364237220 */ /* 0x000fe20000410000 */
[----:B------:R-:W-:-:S02]  /*3540*/  SHF.L.U32 R113, R5, 0x10, RZ ;  /* 0x0000001005717819 */ /* 0x000fc400000006ff */
[----:B------:R-:W-:Y:S01]  /*3550*/  SHF.L.U32 R115, R6, 0x10, RZ ;  /* 0x0000001006737819 */ /* 0x000fe200000006ff */
[----:B------:R-:W-:Y:S01]  /*3560*/  FFMA.FTZ R106, R117, R103, R102 ;  /* 0x00000067756a7223 */ /* 0x000fe20000010066 */
[----:B------:R-:W-:Y:S02]  /*3570*/  SHF.L.U32 R105, R7, 0x10, RZ ;  /* 0x0000001007697819 */ /* 0x000fe400000006ff */
[----:B------:R-:W-:Y:S02]  /*3580*/  SHF.L.U32 R36, R36, 0x10, RZ ;  /* 0x0000001024247819 */ /* 0x000fe400000006ff */
[----:B------:R-:W-:Y:S02]  /*3590*/  SHF.L.U32 R38, R38, 0x10, RZ ;  /* 0x0000001026267819 */ /* 0x000fe400000006ff */
[----:B------:R-:W-:Y:S01]  /*35a0*/  SHF.L.U32 R32, R39, 0x10, RZ ;  /* 0x0000001027207819 */ /* 0x000fe200000006ff */
[----:B------:R-:W-:Y:S02]  /*35b0*/  FFMA.FTZ R102, R113, R37, R36 ;  /* 0x0000002571667223 */ /* 0x000fe40000010024 */
[----:B------:R-:W-:-:S02]  /*35c0*/  FFMA.FTZ R104, R115, R33, R38 ;  /* 0x0000002173687223 */ /* 0x000fc40000010026 */
[----:B------:R-:W-:Y:S01]  /*35d0*/  FFMA.FTZ R105, R105, R35, R32 ;  /* 0x0000002369697223 */ /* 0x000fe20000010020 */
[----:B------:R-:W-:Y:S02]  /*35e0*/  F2FP.BF16.F32.PACK_AB R35, R106, R107 ;  /* 0x0000006b6a23723e */ /* 0x000fe400000010ff */
[----:B------:R-:W-:Y:S02]  /*35f0*/  F2FP.BF16.F32.PACK_AB R33, R104, R109 ;  /* 0x0000006d6821723e */ /* 0x000fe400000010ff */
[----:B------:R-:W-:Y:S02]  /*3600*/  F2FP.BF16.F32.PACK_AB R34, R105, R108 ;  /* 0x0000006c6922723e */ /* 0x000fe400000010ff */
[----:B------:R-:W-:Y:S01]  /*3610*/  F2FP.BF16.F32.PACK_AB R32, R102, R111 ;  /* 0x0000006f6620723e */ /* 0x000fe200000010ff */
[----:B------:R-:W-:Y:S06]  /*3620*/  BRA `(.L_x_176) ;  /* 0x0000000000a07947 */ /* 0x000fec0003800000 */
.L_x_175:
[C---:B0----5:R-:W-:Y:S01]  /*3630*/  PRMT R35, R37.reuse, 0x7632, R35 ;  /* 0x0000763225237816 */ /* 0x061fe20000000023 */
[----:B------:R-:W-:Y:S01]  /*3640*/  IMAD.U32 R108, R18, 0x10000, RZ ;  /* 0x00010000126c7824 */ /* 0x000fe200078e00ff */
[----:B------:R-:W-:Y:S02]  /*3650*/  SHF.L.U32 R33, R36, 0x10, RZ ;  /* 0x0000001024217819 */ /* 0x000fe400000006ff */
[----:B------:R-:W-:Y:S02]  /*3660*/  SHF.L.U32 R37, R37, 0x10, RZ ;  /* 0x0000001025257819 */ /* 0x000fe400000006ff */
[----:B------:R-:W-:Y:S01]  /*3670*/  PRMT R103, R38, 0x7632, R103 ;  /* 0x0000763226677816 */ /* 0x000fe20000000067 */
[----:B------:R-:W-:Y:S01]  /*3680*/  FMUL.FTZ R33, R100, R33 ;  /* 0x0000002164217220 */ /* 0x000fe20000410000 */
[----:B------:R-:W-:Y:S01]  /*3690*/  SHF.L.U32 R105, R38, 0x10, RZ ;  /* 0x0000001026697819 */ /* 0x000fe200000006ff */
[----:B------:R-:W-:Y:S01]  /*36a0*/  FMUL.FTZ R37, R100, R37 ;  /* 0x0000002564257220 */ /* 0x000fe20000410000 */
[----:B------:R-:W-:-:S02]  /*36b0*/  PRMT R32, R36, 0x7632, R32 ;  /* 0x0000763224207816 */ /* 0x000fc40000000020 */
[C---:B------:R-:W-:Y:S01]  /*36c0*/  PRMT R38, R39.reuse, 0x7632, R38 ;  /* 0x0000763227267816 */ /* 0x040fe20000000026 */
[----:B------:R-:W-:Y:S01]  /*36d0*/  FMUL.FTZ R105, R100, R105 ;  /* 0x0000006964697220 */ /* 0x000fe20000410000 */
        /* <DEDUP_REMOVED lines=19> */
[----:B------:R-:W-:-:S02]  /*3810*/  SHF.L.U32 R34, R7, 0x10, RZ ;  /* 0x0000001007227819 */ /* 0x000fc400000006ff */
[----:B------:R-:W-:Y:S01]  /*3820*/  SHF.L.U32 R106, R8, 0x10, RZ ;  /* 0x00000010086a7819 */ /* 0x000fe200000006ff */
[----:B------:R-:W-:Y:S01]  /*3830*/  FMUL.FTZ R104, R104, R35 ;  /* 0x0000002368687220 */ /* 0x000fe20000410000 */
[----:B------:R-:W-:Y:S01]  /*3840*/  FMUL.FTZ R102, R102, R33 ;  /* 0x0000002166667220 */ /* 0x000fe20000410000 */
[----:B------:R-:W-:Y:S02]  /*3850*/  FMUL.FTZ R105, R34, R103 ;  /* 0x0000006722697220 */ /* 0x000fe40000410000 */
[----:B------:R-:W-:Y:S01]  /*3860*/  FMUL.FTZ R106, R106, R37 ;  /* 0x000000256a6a7220 */ /* 0x000fe20000410000 */
[----:B------:R-:W-:Y:S02]  /*3870*/  F2FP.BF16.F32.PACK_AB R33, R104, R109 ;  /* 0x0000006d6821723e */ /* 0x000fe400000010ff */
[----:B------:R-:W-:Y:S02]  /*3880*/  F2FP.BF16.F32.PACK_AB R34, R105, R108 ;  /* 0x0000006c6922723e */ /* 0x000fe400000010ff */
[----:B------:R-:W-:-:S02]  /*3890*/  F2FP.BF16.F32.PACK_AB R35, R106, R107 ;  /* 0x0000006b6a23723e */ /* 0x000fc400000010ff */
[----:B------:R-:W-:-:S07]  /*38a0*/  F2FP.BF16.F32.PACK_AB R32, R102, R111 ;  /* 0x0000006f6620723e */ /* 0x000fce00000010ff */
.L_x_176:
        /* <DEDUP_REMOVED lines=9> */
[----:B-1---5:R-:W-:Y:S02]  /*3940*/  SHF.L.U32 R33, R36, 0x10, RZ ;  /* 0x0000001024217819 */ /* 0x022fe400000006ff */
[----:B------:R-:W-:Y:S02]  /*3950*/  SHF.L.U32 R32, R16, 0x10, RZ ;  /* 0x0000001010207819 */ /* 0x000fe400000006ff */
[----:B------:R-:W-:Y:S01]  /*3960*/  SHF.L.U32 R43, R28, 0x10, RZ ;  /* 0x000000101c2b7819 */ /* 0x000fe200000006ff */
[----:B------:R-:W-:Y:S01]  /*3970*/  FMUL.FTZ R33, R100, R33 ;  /* 0x0000002164217220 */ /* 0x000fe20000410000 */
[----:B------:R-:W-:Y:S02]  /*3980*/  SHF.L.U32 R35, R37, 0x10, RZ ;  /* 0x0000001025237819 */ /* 0x000fe400000006ff */
[----:B------:R-:W-:Y:S01]  /*3990*/  SHF.L.U32 R34, R15, 0x10, RZ ;  /* 0x000000100f227819 */ /* 0x000fe200000006ff */
[----:B------:R-:W-:Y:S01]  /*39a0*/  FFMA.FTZ R43, R32, R33, R43 ;  /* 0x00000021202b7223 */ /* 0x000fe2000001002b */
[----:B------:R-:W-:Y:S01]  /*39b0*/  SHF.L.U32 R113, R29, 0x10, RZ ;  /* 0x000000101d717819 */ /* 0x000fe200000006ff */
[----:B------:R-:W-:Y:S01]  /*39c0*/  FMUL.FTZ R35, R100, R35 ;  /* 0x0000002364237220 */ /* 0x000fe20000410000 */
[----:B------:R-:W-:-:S02]  /*39d0*/  SHF.L.U32 R33, R38, 0x10, RZ ;  /* 0x0000001026217819 */ /* 0x000fc400000006ff */
[----:B------:R-:W-:Y:S01]  /*39e0*/  PRMT R32, R37, 0x7632, R32 ;  /* 0x0000763225207816 */ /* 0x000fe20000000020 */
[----:B------:R-:W-:Y:S01]  /*39f0*/  FFMA.FTZ R113, R34, R35, R113 ;  /* 0x0000002322717223 */ /* 0x000fe20000010071 */
[----:B------:R-:W-:Y:S01]  /*3a00*/  SHF.L.U32 R42, R14, 0x10, RZ ;  /* 0x000000100e2a7819 */ /* 0x000fe200000006ff */
[----:B------:R-:W-:Y:S01]  /*3a10*/  FMUL.FTZ R33, R100, R33 ;  /* 0x0000002164217220 */ /* 0x000fe20000410000 */
[----:B------:R-:W-:Y:S02]  /*3a20*/  SHF.L.U32 R37, R30, 0x10, RZ ;  /* 0x000000101e257819 */ /* 0x000fe400000006ff */
[C---:B------:R-:W-:Y:S02]  /*3a30*/  SHF.L.U32 R35, R39.reuse, 0x10, RZ ;  /* 0x0000001027237819 */ /* 0x040fe400000006ff */
[----:B------:R-:W-:Y:S01]  /*3a40*/  PRMT R34, R39, 0x7632, R34 ;  /* 0x0000763227227816 */ /* 0x000fe20000000022 */
[----:B------:R-:W-:Y:S01]  /*3a50*/  FFMA.FTZ R39, R42, R33, R37 ;  /* 0x000000212a277223 */ /* 0x000fe20000010025 */
[----:B------:R-:W-:Y:S01]  /*3a60*/  SHF.L.U32 R110, R13, 0x10, RZ ;  /* 0x000000100d6e7819 */ /* 0x000fe200000006ff */
[----:B------:R-:W-:Y:S01]  /*3a70*/  FMUL.FTZ R35, R100, R35 ;  /* 0x0000002364237220 */ /* 0x000fe20000410000 */
[----:B------:R-:W-:Y:S01]  /*3a80*/  SHF.L.U32 R115, R31, 0x10, RZ ;  /* 0x000000101f737819 */ /* 0x000fe200000006ff */
[----:B------:R-:W-:Y:S01]  /*3a90*/  IMAD.U32 R117, R34, 0x10000, RZ ;  /* 0x0001000022757824 */ /* 0x000fe200078e00ff */
[----:B------:R-:W-:-:S02]  /*3aa0*/  PRMT R36, R36, 0x7632, R36 ;  /* 0x0000763224247816 */ /* 0x000fc40000000024 */
[----:B------:R-:W-:Y:S01]  /*3ab0*/  PRMT R42, R31, 0x7632, R42 ;  /* 0x000076321f2a7816 */ /* 0x000fe2000000002a */
[----:B------:R-:W-:Y:S01]  /*3ac0*/  FFMA.FTZ R37, R110, R35, R115 ;  /* 0x000000236e257223 */ /* 0x000fe20000010073 */
[----:B------:R-:W-:Y:S01]  /*3ad0*/  PRMT R38, R38, 0x7632, R38 ;  /* 0x0000763226267816 */ /* 0x000fe20000000026 */
[----:B------:R-:W-:Y:S01]  /*3ae0*/  FMUL.FTZ R117, R100, R117 ;  /* 0x0000007564757220 */ /* 0x000fe20000410000 */
[----:B------:R-:W-:Y:S02]  /*3af0*/  SHF.L.U32 R119, R12, 0x10, RZ ;  /* 0x000000100c777819 */ /* 0x000fe400000006ff */
[----:B------:R-:W-:Y:S02]  /*3b00*/  SHF.L.U32 R33, R36, 0x10, RZ ;  /* 0x0000001024217819 */ /* 0x000fe400000006ff */
[----:B------:R-:W-:Y:S02]  /*3b10*/  SHF.L.U32 R42, R42, 0x10, RZ ;  /* 0x000000102a2a7819 */ /* 0x000fe400000006ff */
        /* <DEDUP_REMOVED lines=9> */
[----:B------:R-:W-:Y:S02]  /*3bb0*/  SHF.L.U32 R121, R11, 0x10, RZ ;  /* 0x000000100b797819 */ /* 0x000fe400000006ff */
[----:B------:R-:W-:Y:S02]  /*3bc0*/  SHF.L.U32 R36, R36, 0x10, RZ ;  /* 0x0000001024247819 */ /* 0x000fe400000006ff */
[----:B------:R-:W-:Y:S02]  /*3bd0*/  SHF.L.U32 R117, R9, 0x10, RZ ;  /* 0x0000001009757819 */ /* 0x000fe400000006ff */
[----:B------:R-:W-:Y:S01]  /*3be0*/  SHF.L.U32 R119, R10, 0x10, RZ ;  /* 0x000000100a777819 */ /* 0x000fe200000006ff */
[----:B------:R-:W-:Y:S01]  /*3bf0*/  FFMA.FTZ R110, R121, R115, R36 ;  /* 0x00000073796e7223 */ /* 0x000fe20000010024 */
        /* <DEDUP_REMOVED lines=9> */
.L_x_177:
[C---:B-1---5:R-:W-:Y:S02]  /*3c90*/  PRMT R35, R37.reuse, 0x7632, R35 ;  /* 0x0000763225237816 */ /* 0x062fe40000000023 */
[----:B------:R-:W-:Y:S02]  /*3ca0*/  SHF.L.U32 R43, R38, 0x10, RZ ;  /* 0x00000010262b7819 */ /* 0x000fe400000006ff */
[C---:B------:R-:W-:Y:S02]  /*3cb0*/  SHF.L.U32 R33, R36.reuse, 0x10, RZ ;  /* 0x0000001024217819 */ /* 0x040fe400000006ff */
[----:B------:R-:W-:Y:S02]  /*3cc0*/  SHF.L.U32 R37, R37, 0x10, RZ ;  /* 0x0000001025257819 */ /* 0x000fe400000006ff */
[----:B------:R-:W-:Y:S01]  /*3cd0*/  PRMT R32, R36, 0x7632, R32 ;  /* 0x0000763224207816 */ /* 0x000fe20000000020 */
[----:B------:R-:W-:Y:S01]  /*3ce0*/  FMUL.FTZ R33, R100, R33 ;  /* 0x0000002164217220 */ /* 0x000fe20000410000 */
[----:B------:R-:W-:Y:S01]  /*3cf0*/  PRMT R42, R38, 0x7632, R42 ;  /* 0x00007632262a7816 */ /* 0x000fe2000000002a */
[----:B------:R-:W-:Y:S01]  /*3d00*/  FMUL.FTZ R38, R100, R43 ;  /* 0x0000002b64267220 */ /* 0x000fe20000410000 */
[----:B------:R-:W-:Y:S01]  /*3d10*/  SHF.L.U32 R115, R14, 0x10, RZ ;  /* 0x000000100e737819 */ /* 0x000fe200000006ff */
[----:B------:R-:W-:Y:S01]  /*3d20*/  FMUL.FTZ R37, R100, R37 ;  /* 0x0000002564257220 */ /* 0x000fe20000410000 */
[----:B------:R-:W-:-:S02]  /*3d30*/  SHF.L.U32 R34, R16, 0x10, RZ ;  /* 0x0000001010227819 */ /* 0x000fc400000006ff */
[----:B------:R-:W-:Y:S02]  /*3d40*/  SHF.L.U32 R36, R15, 0x10, RZ ;  /* 0x000000100f247819 */ /* 0x000fe400000006ff */
[C---:B------:R-:W-:Y:S01]  /*3d50*/  PRMT R110, R39.reuse, 0x7632, R110 ;  /* 0x00007632276e7816 */ /* 0x040fe2000000006e */
[----:B------:R-:W-:Y:S01]  /*3d60*/  FMUL.FTZ R43, R34, R33 ;  /* 0x00000021222b7220 */ /* 0x000fe20000410000 */
[----:B------:R-:W-:Y:S01]  /*3d70*/  SHF.L.U32 R117, R39, 0x10, RZ ;  /* 0x0000001027757819 */ /* 0x000fe200000006ff */
[----:B------:R-:W-:Y:S01]  /*3d80*/  FMUL.FTZ R39, R115, R38 ;  /* 0x0000002673277220 */ /* 0x000fe20000410000 */
[----:B------:R-:W-:Y:S01]  /*3d90*/  FMUL.FTZ R113, R36, R37 ;  /* 0x0000002524717220 */ /* 0x000fe20000410000 */
[----:B------:R-:W-:Y:S02]  /*3da0*/  SHF.L.U32 R115, R110, 0x10, RZ ;  /* 0x000000106e737819 */ /* 0x000fe400000006ff */
[----:B------:R-:W-:Y:S01]  /*3db0*/  SHF.L.U32 R33, R32, 0x10, RZ ;  /* 0x0000001020217819 */ /* 0x000fe200000006ff */
[C---:B------:R-:W-:Y:S01]  /*3dc0*/  FMUL.FTZ R117, R100.reuse, R117 ;  /* 0x0000007564757220 */ /* 0x040fe20000410000 */
        /* <DEDUP_REMOVED lines=9> */
[----:B------:R-:W-:Y:S01]  /*3e60*/  IMAD.U32 R115, R11, 0x10000, RZ ;  /* 0x000100000b737824 */ /* 0x000fe200078e00ff */
[----:B------:R-:W-:Y:S01]  /*3e70*/  SHF.L.U32 R36, R9, 0x10, RZ ;  /* 0x0000001009247819 */ /* 0x000fe200000006ff */
[----:B------:R-:W-:Y:S01]  /*3e80*/  FMUL.FTZ R37, R32, R117 ;  /* 0x0000007520257220 */ /* 0x000fe20000410000 */
[----:B------:R-:W-:Y:S01]  /*3e90*/  FMUL.FTZ R38, R119, R38 ;  /* 0x0000002677267220 */ /* 0x000fe20000410000 */
[----:B------:R-:W-:Y:S01]  /*3ea0*/  FMUL.FTZ R110, R115, R110 ;  /* 0x0000006e736e7220 */ /* 0x000fe20000410000 */
[----:B------:R-:W-:Y:S01]  /*3eb0*/  FMUL.FTZ R42, R42, R35 ;  /* 0x000000232a2a7220 */ /* 0x000fe20000410000 */
[----:B------:R-:W-:-:S02]  /*3ec0*/  FMUL.FTZ R36, R36, R33 ;  /* 0x0000002124247220 */ /* 0x000fc40000410000 */
[----:B------:R-:W-:Y:S02]  /*3ed0*/  F2FP.BF16.F32.PACK_AB R35, R38, R37 ;  /* 0x000000252623723e */ /* 0x000fe400000010ff */
[----:B------:R-:W-:Y:S02]  /*3ee0*/  F2FP.BF16.F32.PACK_AB R34, R110, R39 ;  /* 0x000000276e22723e */ /* 0x000fe400000010ff */
[----:B------:R-:W-:Y:S02]  /*3ef0*/  F2FP.BF16.F32.PACK_AB R33, R42, R113 ;  /* 0x000000712a21723e */ /* 0x000fe400000010ff */
[----:B------:R-:W-:-:S07]  /*3f00*/  F2FP.BF16.F32.PACK_AB R32, R36, R43 ;  /* 0x0000002b2420723e */ /* 0x000fce00000010ff */
.L_x_178:
        /* <DEDUP_REMOVED lines=98> */
.L_x_204:
[----:B------:R-:W-:Y:S01]  /*4530*/  FMUL.FTZ R32, R100, R100 ;  /* 0x0000006464207220 */ /* 0x000fe20000410000 */
[----:B------:R-:W-:Y:S01]  /*4540*/  ISETP.NE.AND P1, PT, RZ, UR4, PT ;  /* 0x00000004ff007c0c */ /* 0x000fe2000bf25270 */
[----:B-1----:R-:W-:-:S03]  /*4550*/  FADD.FTZ R40, R116, R40 ;  /* 0x0000002874287221 */ /* 0x002fc60000010000 */
[----:B------:R-:W-:Y:S01]  /*4560*/  FSEL R34, R32, RZ, P1 ;  /* 0x000000ff20227208 */ /* 0x000fe20000800000 */
[----:B------:R-:W-:Y:S01]  /*4570*/  FFMA.FTZ R41, R40, R41, UR8 ;  /* 0x0000000828297e23 */ /* 0x000fe20008010029 */
[----:B------:R-:W-:Y:S01]  /*4580*/  FSEL R35, R100, RZ, !P1 ;  /* 0x000000ff64237208 */ /* 0x000fe20004800000 */
[----:B------:R-:W1:Y:S02]  /*4590*/  LDC.64 R32, c[0x0][0x428] ;  /* 0x00010a00ff207b82 */ /* 0x000e640000000a00 */
[----:B------:R-:W-:Y:S02]  /*45a0*/  FADD.FTZ R41, R41, R34 ;  /* 0x0000002229297221 */ /* 0x000fe40000010000 */
[C---:B0-----:R-:W-:Y:S01]  /*45b0*/  FADD.FTZ R116, -R35.reuse, R97 ;  /* 0x0000006123747221 */ /* 0x041fe20000010100 */
[C---:B------:R-:W-:Y:S01]  /*45c0*/  FADD.FTZ R34, -R35.reuse, R101 ;  /* 0x0000006523227221 */ /* 0x040fe20000010100 */
[----:B------:R0:W2:Y:S01]  /*45d0*/  MUFU.RSQ R97, R41 ;  /* 0x0000002900617308 */ /* 0x0000a20000001400 */
        /* <DEDUP_REMOVED lines=18> */
[C---:B0-----:R-:W-:Y:S01]  /*4700*/  FADD.FTZ R41, -R35.reuse, R39 ;  /* 0x0000002723297221 */ /* 0x041fe20000010100 */
[C---:B------:R-:W-:Y:S01]  /*4710*/  FADD.FTZ R110, -R35.reuse, R110 ;  /* 0x0000006e236e7221 */ /* 0x040fe20000010100 */
[C---:B------:R-:W-:Y:S01]  /*4720*/  FADD.FTZ R36, -R35.reuse, R37 ;  /* 0x0000002523247221 */ /* 0x040fe20000010100 */
[----:B------:R-:W-:Y:S01]  /*4730*/  FADD.FTZ R38, -R35, R38 ;  /* 0x0000002623267221 */ /* 0x000fe20000010100 */
[C---:B--2---:R-:W-:Y:S01]  /*4740*/  FMUL.FTZ R34, R97.reuse, R34 ;  /* 0x0000002261227220 */ /* 0x044fe20000410000 */
[C---:B------:R-:W-:Y:S01]  /*4750*/  FMUL.FTZ R35, R97.reuse, R40 ;  /* 0x0000002861237220 */ /* 0x040fe20000410000 */
[C---:B------:R-:W-:Y:S01]  /*4760*/  FMUL.FTZ R39, R97.reuse, R112 ;  /* 0x0000007061277220 */ /* 0x040fe20000410000 */
        /* <DEDUP_REMOVED lines=12> */
[----:B-1----:R-:W-:-:S04]  /*4830*/  IMAD.WIDE.U32 R70, R71, 0x10, R32 ;  /* 0x0000001047467825 */ /* 0x002fc800078e0020 */
[----:B------:R-:W-:Y:S01]  /*4840*/  FFMA.FTZ R101, R101, R61, R64 ;  /* 0x0000003d65657223 */ /* 0x000fe20000010040 */
[C---:B------:R-:W-:Y:S01]  /*4850*/  FMUL.FTZ R74, R97.reuse, R74 ;  /* 0x0000004a614a7220 */ /* 0x040fe20000410000 */
[----:B------:R-:W-:Y:S01]  /*4860*/  FMUL.FTZ R107, R97, R107 ;  /* 0x0000006b616b7220 */ /* 0x000fe20000410000 */
[----:B------:R-:W-:Y:S01]  /*4870*/  IMAD.WIDE.U32 R72, R73, 0x10, R32 ;  /* 0x0000001049487825 */ /* 0x000fe200078e0020 */
[----:B------:R-:W-:-:S03]  /*4880*/  F2FP.BF16.F32.PACK_AB R35, R116, R109 ;  /* 0x0000006d7423723e */ /* 0x000fc600000010ff */
[----:B------:R-:W-:Y:S01]  /*4890*/  FMUL.FTZ R99, R97, R99 ;  /* 0x0000006361637220 */ /* 0x000fe20000410000 */
[----:B------:R-:W0:Y:S01]  /*48a0*/  @!P2 LDC.64 R116, c[0x0][0x3c0] ;  /* 0x0000f000ff74ab82 */ /* 0x000e220000000a00 */
[----:B------:R-:W-:Y:S01]  /*48b0*/  IMAD.WIDE.U32 R112, R103, 0x10, R32 ;  /* 0x0000001067707825 */ /* 0x000fe200078e0020 */
[----:B------:R-:W-:-:S03]  /*48c0*/  F2FP.BF16.F32.PACK_AB R32, R40, R37 ;  /* 0x000000252820723e */ /* 0x000fc600000010ff */
        /* <DEDUP_REMOVED lines=9> */
[----:B------:R-:W-:Y:S01]  /*4960*/  FMUL.FTZ R75, R97, R124 ;  /* 0x0000007c614b7220 */ /* 0x000fe20000410000 */
[----:B------:R-:W-:Y:S01]  /*4970*/  FFMA.FTZ R39, R107, R81, R50 ;  /* 0x000000516b277223 */ /* 0x000fe20000010032 */
[----:B------:R-:W-:Y:S01]  /*4980*/  FFMA.FTZ R74, R99, R83, R84 ;  /* 0x00000053634a7223 */ /* 0x000fe20000010054 */
[C---:B------:R-:W-:Y:S01]  /*4990*/  FMUL.FTZ R108, R97.reuse, R108 ;  /* 0x0000006c616c7220 */ /* 0x040fe20000410000 */
[C---:B------:R-:W-:Y:S01]  /*49a0*/  FMUL.FTZ R105, R97.reuse, R105 ;  /* 0x0000006961697220 */ /* 0x040fe20000410000 */
[----:B------:R-:W-:Y:S01]  /*49b0*/  FMUL.FTZ R103, R97, R38 ;  /* 0x0000002661677220 */ /* 0x000fe20000410000 */
[----:B------:R-:W-:Y:S01]  /*49c0*/  FFMA.FTZ R40, R75, R77, R78 ;  /* 0x0000004d4b287223 */ /* 0x000fe2000001004e */
[----:B------:R-:W-:Y:S01]  /*49d0*/  F2FP.BF16.F32.PACK_AB R39, R74, R39 ;  /* 0x000000274a27723e */ /* 0x000fe200000010ff */
[----:B------:R-:W-:Y:S01]  /*49e0*/  FFMA.FTZ R38, R108, R80, R49 ;  /* 0x000000506c267223 */ /* 0x000fe20000010031 */
[----:B------:R-:W2:Y:S01]  /*49f0*/  LDC.64 R74, c[0x0][0x380] ;  /* 0x0000e000ff4a7b82 */ /* 0x000ea20000000a00 */
        /* <DEDUP_REMOVED lines=8> */
[C---:B------:R-:W-:Y:S01]  /*4a80*/  FMUL.FTZ R99, R97.reuse, R104 ;  /* 0x0000006861637220 */ /* 0x040fe20000410000 */
        /* <DEDUP_REMOVED lines=24> */
.L_x_171:
        /* <DEDUP_REMOVED lines=8> */
.L_x_182:
[----:B------:R-:W-:Y:S05]  /*4c90*/  BSYNC B0 ;  /* 0x0000000000007941 */ /* 0x000fea0003800000 */
.L_x_181:
[----:B------:R-:W-:Y:S01]  /*4ca0*/  FADD.FTZ R32, R108, R40 ;  /* 0x000000286c207221 */ /* 0x000fe20000010000 */
[----:B------:R-:W-:Y:S01]  /*4cb0*/  HFMA2 R33, -RZ, RZ, 0, 1.1920928955078125e-07 ;  /* 0x00000002ff217431 */ /* 0x000fe200000001ff */
[----:B------:R-:W-:Y:S01]  /*4cc0*/  MOV R34, 0x1f ;  /* 0x0000001f00227802 */ /* 0x000fe20000000f00 */
[----:B------:R-:W0:Y:S01]  /*4cd0*/  LDC R41, c[0x0][0x400] ;  /* 0x00010000ff297b82 */ /* 0x000e220000000800 */
[----:B------:R-:W-:-:S07]  /*4ce0*/  MOV R35, 0xffffffff ;  /* 0xffffffff00237802 */ /* 0x000fce0000000f00 */
[----:B0-----:R-:W-:Y:S05]  /*4cf0*/  WARPSYNC.COLLECTIVE R35, `(.L_x_183) ;  /* 0x0000000023087348 */ /* 0x001fea0003c00000 */
[----:B------:R1:W2:Y:S02]  /*4d00*/  SHFL.BFLY P1, R40, R32, R33, R34 ;  /* 0x0c00002120287389 */ /* 0x0002a40000020022 */
[----:B012---:R-:W-:Y:S05]  /*4d10*/  ENDCOLLECTIVE ;  /* 0x000000000000791b */ /* 0x007fea0003800000 */
.L_x_183:
[----:B------:R-:W-:Y:S02]  /*4d20*/  HFMA2 R33, -RZ, RZ, 0, 2.384185791015625e-07 ;  /* 0x00000004ff217431 */ /* 0x000fe400000001ff */
[----:B------:R-:W-:-:S05]  /*4d30*/  FADD.FTZ R110, R32, R40 ;  /* 0x00000028206e7221 */ /* 0x000fca0000010000 */
[----:B------:R-:W-:-:S07]  /*4d40*/  MOV R32, R110 ;  /* 0x0000006e00207202 */ /* 0x000fce0000000f00 */
[----:B------:R-:W-:Y:S05]  /*4d50*/  WARPSYNC.COLLECTIVE R35, `(.L_x_184) ;  /* 0x0000000023087348 */ /* 0x000fea0003c00000 */
[----:B------:R0:W1:Y:S02]  /*4d60*/  SHFL.BFLY P1, R40, R32, R33, R34 ;  /* 0x0c00002120287389 */ /* 0x0000640000020022 */
[----:B01----:R-:W-:Y:S05]  /*4d70*/  ENDCOLLECTIVE ;  /* 0x000000000000791b */ /* 0x003fea0003800000 */
.L_x_184:
[----:B------:R-:W-:Y:S02]  /*4d80*/  HFMA2 R33, -RZ, RZ, 0, 4.76837158203125e-07 ;  /* 0x00000008ff217431 */ /* 0x000fe400000001ff */
[----:B------:R-:W-:-:S05]  /*4d90*/  FADD.FTZ R112, R110, R40 ;  /* 0x000000286e707221 */ /* 0x000fca0000010000 */
[----:B------:R-:W-:-:S07]  /*4da0*/  MOV R32, R112 ;  /* 0x0000007000207202 */ /* 0x000fce0000000f00 */
[----:B------:R-:W-:Y:S05]  /*4db0*/  WARPSYNC.COLLECTIVE R35, `(.L_x_185) ;  /* 0x0000000023087348 */ /* 0x000fea0003c00000 */
[----:B------:R0:W1:Y:S02]  /*4dc0*/  SHFL.BFLY P1, R40, R32, R33, R34 ;  /* 0x0c00002120287389 */ /* 0x0000640000020022 */
[----:B01----:R-:W-:Y:S05]  /*4dd0*/  ENDCOLLECTIVE ;  /* 0x000000000000791b */ /* 0x003fea0003800000 */
.L_x_185:
[----:B------:R-:W-:Y:S02]  /*4de0*/  HFMA2 R33, -RZ, RZ, 0, 9.5367431640625e-07 ;  /* 0x00000010ff217431 */ /* 0x000fe400000001ff */
[----:B------:R-:W-:-:S05]  /*4df0*/  FADD.FTZ R114, R112, R40 ;  /* 0x0000002870727221 */ /* 0x000fca0000010000 */
[----:B------:R-:W-:-:S07]  /*4e00*/  MOV R32, R114 ;  /* 0x0000007200207202 */ /* 0x000fce0000000f00 */
[----:B------:R-:W-:Y:S05]  /*4e10*/  WARPSYNC.COLLECTIVE R35, `(.L_x_186) ;  /* 0x0000000023087348 */ /* 0x000fea0003c00000 */
[----:B------:R0:W1:Y:S02]  /*4e20*/  SHFL.BFLY P1, R40, R32, R33, R34 ;  /* 0x0c00002120287389 */ /* 0x0000640000020022 */
[----:B01----:R-:W-:Y:S05]  /*4e30*/  ENDCOLLECTIVE ;  /* 0x000000000000791b */ /* 0x003fea0003800000 */
.L_x_186:
        /* <DEDUP_REMOVED lines=50> */
[----:B------:R-:W-:-:S07]  /*5160*/  MOV R33, 0x1 ;  /* 0x0000000100217802 */ /* 0x000fce0000000f00 */
[----:B------:R-:W-:Y:S05]  /*5170*/  WARPSYNC.COLLECTIVE R35, `(.L_x_187) ;  /* 0x0000000023087348 */ /* 0x000fea0003c00000 */
[----:B------:R0:W1:Y:S02]  /*5180*/  SHFL.BFLY P1, R40, R32, R33, R34 ;  /* 0x0c00002120287389 */ /* 0x0000640000020022 */
[----:B01----:R-:W-:Y:S05]  /*5190*/  ENDCOLLECTIVE ;  /* 0x000000000000791b */ /* 0x003fea0003800000 */
.L_x_187:
[----:B------:R-:W-:Y:S02]  /*51a0*/  HFMA2 R33, -RZ, RZ, 0, 1.1920928955078125e-07 ;  /* 0x00000002ff217431 */ /* 0x000fe400000001ff */
[----:B------:R-:W-:-:S05]  /*51b0*/  FADD.FTZ R110, R32, R40 ;  /* 0x00000028206e7221 */ /* 0x000fca0000010000 */
[----:B------:R-:W-:-:S07]  /*51c0*/  MOV R32, R110 ;  /* 0x0000006e00207202 */ /* 0x000fce0000000f00 */
[----:B------:R-:W-:Y:S05]  /*51d0*/  WARPSYNC.COLLECTIVE R35, `(.L_x_188) ;  /* 0x0000000023087348 */ /* 0x000fea0003c00000 */
[----:B------:R0:W1:Y:S02]  /*51e0*/  SHFL.BFLY P1, R40, R32, R33, R34 ;  /* 0x0c00002120287389 */ /* 0x0000640000020022 */
[----:B01----:R-:W-:Y:S05]  /*51f0*/  ENDCOLLECTIVE ;  /* 0x000000000000791b */ /* 0x003fea0003800000 */
.L_x_188:
[----:B------:R-:W-:Y:S02]  /*5200*/  HFMA2 R33, -RZ, RZ, 0, 2.384185791015625e-07 ;  /* 0x00000004ff217431 */ /* 0x000fe400000001ff */
[----:B------:R-:W-:-:S05]  /*5210*/  FADD.FTZ R112, R110, R40 ;  /* 0x000000286e707221 */ /* 0x000fca0000010000 */
[----:B------:R-:W-:-:S07]  /*5220*/  MOV R32, R112 ;  /* 0x0000007000207202 */ /* 0x000fce0000000f00 */
[----:B------:R-:W-:Y:S05]  /*5230*/  WARPSYNC.COLLECTIVE R35, `(.L_x_189) ;  /* 0x0000000023087348 */ /* 0x000fea0003c00000 */
[----:B------:R0:W1:Y:S02]  /*5240*/  SHFL.BFLY P1, R40, R32, R33, R34 ;  /* 0x0c00002120287389 */ /* 0x0000640000020022 */
[----:B01----:R-:W-:Y:S05]  /*5250*/  ENDCOLLECTIVE ;  /* 0x000000000000791b */ /* 0x003fea0003800000 */
.L_x_189:
[----:B------:R-:W-:Y:S02]  /*5260*/  HFMA2 R33, -RZ, RZ, 0, 4.76837158203125e-07 ;  /* 0x00000008ff217431 */ /* 0x000fe400000001ff */
[----:B------:R-:W-:-:S05]  /*5270*/  FADD.FTZ R114, R112, R40 ;  /* 0x0000002870727221 */ /* 0x000fca0000010000 */
[----:B------:R-:W-:-:S07]  /*5280*/  MOV R32, R114 ;  /* 0x0000007200207202 */ /* 0x000fce0000000f00 */
[----:B------:R-:W-:Y:S05]  /*5290*/  WARPSYNC.COLLECTIVE R35, `(.L_x_190) ;  /* 0x0000000023087348 */ /* 0x000fea0003c00000 */
[----:B------:R0:W1:Y:S02]  /*52a0*/  SHFL.BFLY P1, R40, R32, R33, R34 ;  /* 0x0c00002120287389 */ /* 0x0000640000020022 */
[----:B01----:R-:W-:Y:S05]  /*52b0*/  ENDCOLLECTIVE ;  /* 0x000000000000791b */ /* 0x003fea0003800000 */
.L_x_190:
[----:B------:R-:W-:Y:S01]  /*52c0*/  MOV R33, 0x10 ;  /* 0x0000001000217802 */ /* 0x000fe20000000f00 */
[----:B------:R-:W-:-:S04]  /*52d0*/  FADD.FTZ R116, R114, R40 ;  /* 0x0000002872747221 */ /* 0x000fc80000010000 */
[----:B------:R-:W-:-:S07]  /*52e0*/  IMAD.MOV.U32 R32, RZ, RZ, R116 ;  /* 0x000000ffff207224 */ /* 0x000fce00078e0074 */
[----:B------:R-:W-:Y:S05]  /*52f0*/  WARPSYNC.COLLECTIVE R35, `(.L_x_191) ;  /* 0x0000000023087348 */ /* 0x000fea0003c00000 */
[----:B------:R0:W1:Y:S02]  /*5300*/  SHFL.BFLY P1, R40, R32, R33, R34 ;  /* 0x0c00002120287389 */ /* 0x0000640000020022 */
[----:B01----:R-:W-:Y:S05]  /*5310*/  ENDCOLLECTIVE ;  /* 0x000000000000791b */ /* 0x003fea0003800000 */
.L_x_191:
[----:B------:R-:W-:Y:S05]  /*5320*/  BRA `(.L_x_192) ;  /* 0xffffffcc00847947 */ /* 0x000fea000383ffff */
.L_x_179:
        /* <DEDUP_REMOVED lines=8> */
.L_x_194:
[----:B------:R-:W-:Y:S05]  /*53b0*/  BSYNC B0 ;  /* 0x0000000000007941 */ /* 0x000fea0003800000 */
.L_x_193:
        /* <DEDUP_REMOVED lines=8> */
.L_x_195:
[----:B------:R-:W-:Y:S02]  /*5440*/  HFMA2 R33, -RZ, RZ, 0, 2.384185791015625e-07 ;  /* 0x00000004ff217431 */ /* 0x000fe400000001ff */
[----:B------:R-:W-:-:S05]  /*5450*/  FADD.FTZ R112, R32, R40 ;  /* 0x0000002820707221 */ /* 0x000fca0000010000 */
[----:B------:R-:W-:-:S07]  /*5460*/  MOV R32, R112 ;  /* 0x0000007000207202 */ /* 0x000fce0000000f00 */
[----:B------:R-:W-:Y:S05]  /*5470*/  WARPSYNC.COLLECTIVE R35, `(.L_x_196) ;  /* 0x0000000023087348 */ /* 0x000fea0003c00000 */
[----:B------:R0:W1:Y:S02]  /*5480*/  SHFL.BFLY P1, R40, R32, R33, R34 ;  /* 0x0c00002120287389 */ /* 0x0000640000020022 */
[----:B01----:R-:W-:Y:S05]  /*5490*/  ENDCOLLECTIVE ;  /* 0x000000000000791b */ /* 0x003fea0003800000 */
.L_x_196:
[----:B------:R-:W-:Y:S02]  /*54a0*/  HFMA2 R33, -RZ, RZ, 0, 4.76837158203125e-07 ;  /* 0x00000008ff217431 */ /* 0x000fe400000001ff */
[----:B------:R-:W-:-:S05]  /*54b0*/  FADD.FTZ R114, R112, R40 ;  /* 0x0000002870727221 */ /* 0x000fca0000010000 */
[----:B------:R-:W-:-:S07]  /*54c0*/  MOV R32, R114 ;  /* 0x0000007200207202 */ /* 0x000fce0000000f00 */
[----:B------:R-:W-:Y:S05]  /*54d0*/  WARPSYNC.COLLECTIVE R35, `(.L_x_197) ;  /* 0x0000000023087348 */ /* 0x000fea0003c00000 */
[----:B------:R0:W1:Y:S02]  /*54e0*/  SHFL.BFLY P1, R40, R32, R33, R34 ;  /* 0x0c00002120287389 */ /* 0x0000640000020022 */
[----:B01----:R-:W-:Y:S05]  /*54f0*/  ENDCOLLECTIVE ;  /* 0x000000000000791b */ /* 0x003fea0003800000 */
.L_x_197:
[----:B------:R-:W-:Y:S02]  /*5500*/  HFMA2 R33, -RZ, RZ, 0, 9.5367431640625e-07 ;  /* 0x00000010ff217431 */ /* 0x000fe400000001ff */
[----:B------:R-:W-:-:S05]  /*5510*/  FADD.FTZ R116, R114, R40 ;  /* 0x0000002872747221 */ /* 0x000fca0000010000 */
[----:B------:R-:W-:-:S07]  /*5520*/  MOV R32, R116 ;  /* 0x0000007400207202 */ /* 0x000fce0000000f00 */
[----:B------:R-:W-:Y:S05]  /*5530*/  WARPSYNC.COLLECTIVE R35, `(.L_x_198) ;  /* 0x0000000023087348 */ /* 0x000fea0003c00000 */
[----:B------:R0:W1:Y:S02]  /*5540*/  SHFL.BFLY P1, R40, R32, R33, R34 ;  /* 0x0c00002120287389 */ /* 0x0000640000020022 */
[----:B01----:R-:W-:Y:S05]  /*5550*/  ENDCOLLECTIVE ;  /* 0x000000000000791b */ /* 0x003fea0003800000 */
.L_x_198:
        /* <DEDUP_REMOVED lines=54> */
.L_x_199:
[----:B------:R-:W-:Y:S02]  /*58c0*/  HFMA2 R33, -RZ, RZ, 0, 1.1920928955078125e-07 ;  /* 0x00000002ff217431 */ /* 0x000fe400000001ff */
[----:B------:R-:W-:-:S05]  /*58d0*/  FADD.FTZ R112, R32, R40 ;  /* 0x0000002820707221 */ /* 0x000fca0000010000 */
[----:B------:R-:W-:-:S07]  /*58e0*/  MOV R32, R112 ;  /* 0x0000007000207202 */ /* 0x000fce0000000f00 */
[----:B------:R-:W-:Y:S05]  /*58f0*/  WARPSYNC.COLLECTIVE R35, `(.L_x_200) ;  /* 0x0000000023087348 */ /* 0x000fea0003c00000 */
[----:B------:R0:W1:Y:S02]  /*5900*/  SHFL.BFLY P1, R40, R32, R33, R34 ;  /* 0x0c00002120287389 */ /* 0x0000640000020022 */
[----:B01----:R-:W-:Y:S05]  /*5910*/  ENDCOLLECTIVE ;  /* 0x000000000000791b */ /* 0x003fea0003800000 */
.L_x_200:
[----:B------:R-:W-:Y:S02]  /*5920*/  HFMA2 R33, -RZ, RZ, 0, 2.384185791015625e-07 ;  /* 0x00000004ff217431 */ /* 0x000fe400000001ff */
[----:B------:R-:W-:-:S05]  /*5930*/  FADD.FTZ R114, R112, R40 ;  /* 0x0000002870727221 */ /* 0x000fca0000010000 */
[----:B------:R-:W-:-:S07]  /*5940*/  MOV R32, R114 ;  /* 0x0000007200207202 */ /* 0x000fce0000000f00 */
[----:B------:R-:W-:Y:S05]  /*5950*/  WARPSYNC.COLLECTIVE R35, `(.L_x_201) ;  /* 0x0000000023087348 */ /* 0x000fea0003c00000 */
[----:B------:R0:W1:Y:S02]  /*5960*/  SHFL.BFLY P1, R40, R32, R33, R34 ;  /* 0x0c00002120287389 */ /* 0x0000640000020022 */
[----:B01----:R-:W-:Y:S05]  /*5970*/  ENDCOLLECTIVE ;  /* 0x000000000000791b */ /* 0x003fea0003800000 */
.L_x_201:
[----:B------:R-:W-:Y:S02]  /*5980*/  HFMA2 R33, -RZ, RZ, 0, 4.76837158203125e-07 ;  /* 0x00000008ff217431 */ /* 0x000fe400000001ff */
[----:B------:R-:W-:-:S05]  /*5990*/  FADD.FTZ R115, R114, R40 ;  /* 0x0000002872737221 */ /* 0x000fca0000010000 */
[----:B------:R-:W-:-:S07]  /*59a0*/  MOV R32, R115 ;  /* 0x0000007300207202 */ /* 0x000fce0000000f00 */
[----:B------:R-:W-:Y:S05]  /*59b0*/  WARPSYNC.COLLECTIVE R35, `(.L_x_202) ;  /* 0x0000000023087348 */ /* 0x000fea0003c00000 */
[----:B------:R0:W1:Y:S02]  /*59c0*/  SHFL.BFLY P1, R40, R32, R33, R34 ;  /* 0x0c00002120287389 */ /* 0x0000640000020022 */
[----:B01----:R-:W-:Y:S05]  /*59d0*/  ENDCOLLECTIVE ;  /* 0x000000000000791b */ /* 0x003fea0003800000 */
.L_x_202:
[----:B------:R-:W-:Y:S02]  /*59e0*/  HFMA2 R33, -RZ, RZ, 0, 9.5367431640625e-07 ;  /* 0x00000010ff217431 */ /* 0x000fe400000001ff */
[----:B------:R-:W-:-:S05]  /*59f0*/  FADD.FTZ R116, R115, R40 ;  /* 0x0000002873747221 */ /* 0x000fca0000010000 */
[----:B------:R-:W-:-:S07]  /*5a00*/  MOV R32, R116 ;  /* 0x0000007400207202 */ /* 0x000fce0000000f00 */
[----:B------:R-:W-:Y:S05]  /*5a10*/  WARPSYNC.COLLECTIVE R35, `(.L_x_203) ;  /* 0x0000000023087348 */ /* 0x000fea0003c00000 */
[----:B------:R0:W1:Y:S02]  /*5a20*/  SHFL.BFLY P1, R40, R32, R33, R34 ;  /* 0x0c00002120287389 */ /* 0x0000640000020022 */
[----:B01----:R-:W-:Y:S05]  /*5a30*/  ENDCOLLECTIVE ;  /* 0x000000000000791b */ /* 0x003fea0003800000 */
.L_x_203:
[----:B------:R-:W-:Y:S05]  /*5a40*/  BRA `(.L_x_204) ;  /* 0xffffffe800b87947 */ /* 0x000fea000383ffff */
.L_x_205:
        /* <DEDUP_REMOVED lines=11> */
.L_x_28707:


//--------------------- .text._ZN10layer_norm13ln_fwd_kernelINS_13Kernel_traitsI13__nv_bfloat16S2_S2_S2_fjLj768ELj1ELj4ELj1ELj16ENS_18Kernel_traits_baseILj768ES2_S2_S2_S2_fjLj128EEEEELb0ELb1ELb1ELb0EEEvNS_9FwdParamsE --------------------------
	.section	.text._ZN10layer_norm13ln_fwd_kernelINS_13Kernel_traitsI13__nv_bfloat16S2_S2_S2_fjLj768ELj1ELj4ELj1ELj16ENS_18Kernel_traits_baseILj768ES2_S2_S2_S2_fjLj128EEEEELb0ELb1ELb1ELb0EEEvNS_9FwdParamsE,"ax",@progbits
	.align	128
        .global         _ZN10layer_norm13ln_fwd_kernelINS_13Kernel_traitsI13__nv_bfloat16S2_S2_S2_fjLj768ELj1ELj4ELj1ELj16ENS_18Kernel_traits_baseILj768ES2_S2_S2_S2_fjLj128EEEEELb0ELb1ELb1ELb0EEEvNS_9FwdParamsE
        .type           _ZN10layer_norm13ln_fwd_kernelINS_13Kernel_traitsI13__nv_bfloat16S2_S2_S2_fjLj768ELj1ELj4ELj1ELj16ENS_18Kernel_traits_baseILj768ES2_S2_S2_S2_fjLj128EEEEELb0ELb1ELb1ELb0EEEvNS_9FwdParamsE,@function
        .size           _ZN10layer_norm13ln_fwd_kernelINS_13Kernel_traitsI13__nv_bfloat16S2_S2_S2_fjLj768ELj1ELj4ELj1ELj16ENS_18Kernel_traits_baseILj768ES2_S2_S2_S2_fjLj128EEEEELb0ELb1ELb1ELb0EEEvNS_9FwdParamsE,(.L_x_28708 - _ZN10layer_norm13ln_fwd_kernelINS_13Kernel_traitsI13__nv_bfloat16S2_S2_S2_fjLj768ELj1ELj4ELj1ELj16ENS_18Kernel_traits_baseILj768ES2_S2_S2_S2_fjLj128EEEEELb0ELb1ELb1ELb0EEEvNS_9FwdParamsE)
        .other          _ZN10layer_norm13ln_fwd_kernelINS_13Kernel_traitsI13__nv_bfloat16S2_S2_S2_fjLj768ELj1ELj4ELj1ELj16ENS_18Kernel_traits_baseILj768ES2_S2_S2_S2_fjLj128EEEEELb0ELb1ELb1ELb0EEEvNS_9FwdParamsE,@"STO_CUDA_ENTRY STV_DEFAULT"
_ZN10layer_norm13ln_fwd_kernelINS_13Kernel_traitsI13__nv_bfloat16S2_S2_S2_fjLj768ELj1ELj4ELj1ELj16ENS_18Kernel_traits_baseILj768ES2_S2_S2_S2_fjLj128EEEEELb0ELb1ELb1ELb0EEEvNS_9FwdParamsE:
.text._ZN10layer_norm13ln_fwd_kernelINS_13Kernel_traitsI13__nv_bfloat16S2_S2_S2_fjLj768ELj1ELj4ELj1ELj16ENS_18Kernel_traits_baseILj768ES2_S2_S2_S2_fjLj128EEEEELb0ELb1ELb1ELb0EEEvNS_9FwdParamsE:
        /* <DEDUP_REMOVED lines=53> */
.L_x_207:
        /* <DEDUP_REMOVED lines=12> */
[----:B-1----:R-:W-:-:S04]  /*0410*/  @P1 IMAD.WIDE.U32 R4, R15, 0x10, R4 ;  /* 0x000000100f041825 */ /* 0x002fc800078e0004 */
[----:B------:R-:W-:Y:S01]  /*0420*/  @P1 VIADD R15, R15, 0x20 ;  /* 0x000000200f0f1836 */ /* 0x000fe20000000000 */
        /* <DEDUP_REMOVED lines=18> */
.L_x_208:
[----:B------:R-:W-:Y:S05]  /*0550*/  BSYNC.RECONVERGENT B0 ;  /* 0x0000000000007941 */ /* 0x000fea0003800200 */
.L_x_206:
        /* <DEDUP_REMOVED lines=39> */
[----:B012---:R-:W-:-:S07]  /*07d0*/  PRMT R79, R53, 0x7632, R79 ;  /* 0x00007632354f7816 */ /* 0x007fce000000004f */
.L_x_230:
[----:B------:R-:W0:Y:S08]  /*07e0*/  LDC.64 R64, c[0x0][0x3f0] ;  /* 0x0000fc00ff407b82 */ /* 0x000e300000000a00 */
[----:B------:R-:W1:Y:S01]  /*07f0*/  LDC R114, c[0x0][0x388] ;  /* 0x0000e200ff727b82 */ /* 0x000e620000000800 */
[----:B0-----:R-:W-:-:S07]  /*0800*/  IMAD.WIDE R66, R107, 0x4, R64 ;  /* 0x000000046b427825 */ /* 0x001fce00078e0240 */
[----:B------:R-:W0:Y:S01]  /*0810*/  LDC.64 R64, c[0x0][0x3f8] ;  /* 0x0000fe00ff407b82 */ /* 0x000e220000000a00 */
[----:B------:R-:W2:Y:S01]  /*0820*/  LDG.E R115, desc[UR6][R66.64] ;  /* 0x0000000642737981 */ /* 0x000ea2000c1e1900 */
[----:B0-----:R-:W-:-:S05]  /*0830*/  IMAD.WIDE R64, R107, 0x4, R64 ;  /* 0x000000046b407825 */ /* 0x001fca00078e0240 */
[----:B------:R0:W5:Y:S01]  /*0840*/  LDG.E R112, desc[UR6][R64.64] ;  /* 0x0000000640707981 */ /* 0x000162000c1e1900 */
[----:B------:R-:W-:Y:S01]  /*0850*/  ISETP.GE.U32.AND P2, PT, R108, 0x20, PT ;  /* 0x000000206c00780c */ /* 0x000fe20003f46070 */
[----:B-1----:R-:W-:Y:S01]  /*0860*/  IMAD R110, R107, R114, RZ ;  /* 0x000000726b6e7224 */ /* 0x002fe200078e02ff */
[----:B------:R-:W-:Y:S01]  /*0870*/  BSSY.RECONVERGENT B0, `(.L_x_209) ;  /* 0x00000af000007945 */ /* 0x000fe20003800200 */
[----:B--2---:R-:W-:-:S13]  /*0880*/  ISETP.GE.AND P3, PT, R115, 0x1, PT ;  /* 0x000000017300780c */ /* 0x004fda0003f66270 */
[----:B------:R-:W-:-:S05]  /*0890*/  @P3 IADD3 R111, PT, PT, R115, -0x1, RZ ;  /* 0xffffffff736f3810 */ /* 0x000fca0007ffe0ff */
[----:B------:R-:W-:Y:S01]  /*08a0*/  @P3 IMAD R113, R111, R114, RZ ;  /* 0x000000726f713224 */ /* 0x000fe200078e02ff */
[----:B------:R-:W-:-:S04]  /*08b0*/  SHF.R.S32.HI R111, RZ, 0x1f, R110 ;  /* 0x0000001fff6f7819 */ /* 0x000fc8000001146e */
[----:B------:R-:W-:Y:S02]  /*08c0*/  @P3 SHF.R.S32.HI R116, RZ, 0x1f, R113 ;  /* 0x0000001fff743819 */ /* 0x000fe40000011471 */
[----:B------:R-:W-:Y:S02]  /*08d0*/  LEA.HI R110, R111, R110, RZ, 0x3 ;  /* 0x0000006e6f6e7211 */ /* 0x000fe400078f18ff */
[----:B------:R-:W-:Y:S01]  /*08e0*/  @P3 LEA.HI R66, R116, R113, RZ, 0x3 ;  /* 0x0000007174423211 */ /* 0x000fe200078f18ff */
[----:B------:R-:W-:Y:S01]  /*08f0*/  HFMA2 R116, -RZ, RZ, 0, 0 ;  /* 0x00000000ff747431 */ /* 0x000fe200000001ff */
[-C--:B------:R-:W-:Y:S02]  /*0900*/  LEA.HI.SX32 R113, R110, R109.reuse, 0x1d ;  /* 0x0000006d6e717211 */ /* 0x080fe400078feaff */
[----:B------:R-:W-:Y:S01]  /*0910*/  @P3 LEA.HI.SX32 R116, R66, R109, 0x1d ;  /* 0x0000006d42743211 */ /* 0x000fe200078feaff */
[----:B0-----:R-:W-:Y:S06]  /*0920*/  @!P2 BRA `(.L_x_210) ;  /* 0x00000008008ca947 */ /* 0x001fec0003800000 */
[----:B------:R-:W-:Y:S04]  /*0930*/  BSSY.RECONVERGENT B1, `(.L_x_211) ;  /* 0x0000005000017945 */ /* 0x000fe80003800200 */
[----:B------:R-:W-:Y:S05]  /*0940*/  @!P3 BRA `(.L_x_212) ;  /* 0x00000000000cb947 */ /* 0x000fea0003800000 */
[----:B------:R-:W0:Y:S02]  /*0950*/  LDC.64 R24, c[0x0][0x390] ;  /* 0x0000e400ff187b82 */ /* 0x000e240000000a00 */
[----:B0-----:R-:W-:-:S06]  /*0960*/  IMAD.WIDE.U32 R24, R116, 0x10, R24 ;  /* 0x0000001074187825 */ /* 0x001fcc00078e0018 */
[----:B------:R-:W5:Y:S02]  /*0970*/  LDG.E.128 R24, desc[UR6][R24.64] ;  /* 0x0000000618187981 */ /* 0x000f64000c1e1d00 */
.L_x_212:
[----:B------:R-:W-:Y:S05]  /*0980*/  BSYNC.RECONVERGENT B1 ;  /* 0x0000000000017941 */ /* 0x000fea0003800200 */
.L_x_211:
        /* <DEDUP_REMOVED lines=8> */
[----:B-----5:R-:W-:Y:S01]  /*0a10*/  @P0 SHF.L.U32 R64, R24, 0x10, RZ ;  /* 0x0000001018400819 */ /* 0x020fe200000006ff */
[----:B------:R-:W-:Y:S01]  /*0a20*/  @P0 IMAD.U32 R65, R52, 0x10000, RZ ;  /* 0x0001000034410824 */ /* 0x000fe200078e00ff */
[----:B------:R-:W-:Y:S02]  /*0a30*/  @P0 PRMT R66, R24, 0x7632, R66 ;  /* 0x0000763218420816 */ /* 0x000fe40000000042 */
[----:B------:R-:W-:Y:S02]  /*0a40*/  @P0 SHF.L.U32 R82, R25, 0x10, RZ ;  /* 0x0000001019520819 */ /* 0x000fe400000006ff */
[----:B------:R-:W-:Y:S01]  /*0a50*/  @P0 SHF.L.U32 R66, R66, 0x10, RZ ;  /* 0x0000001042420819 */ /* 0x000fe200000006ff */
[----:B------:R-:W1:Y:S01]  /*0a60*/  @P0 LDC R83, c[0x0][0x40c] ;  /* 0x00010300ff530b82 */ /* 0x000e620000000800 */
[----:B------:R-:W-:-:S04]  /*0a70*/  @P0 PRMT R86, R26, 0x7632, R86 ;  /* 0x000076321a560816 */ /* 0x000fc80000000056 */
[----:B------:R-:W-:-:S03]  /*0a80*/  @P0 SHF.L.U32 R86, R86, 0x10, RZ ;  /* 0x0000001056560819 */ /* 0x000fc600000006ff */
[----:B------:R-:W3:Y:S01]  /*0a90*/  @P0 LDC R85, c[0x0][0x40c] ;  /* 0x00010300ff550b82 */ /* 0x000ee20000000800 */
[----:B0-----:R-:W-:-:S07]  /*0aa0*/  @P0 FMUL.FTZ R64, R64, R67 ;  /* 0x0000004340400220 */ /* 0x001fce0000410000 */
[----:B------:R-:W0:Y:S01]  /*0ab0*/  @P0 LDC R84, c[0x0][0x40c] ;  /* 0x00010300ff540b82 */ /* 0x000e220000000800 */
[----:B-1----:R-:W-:Y:S01]  /*0ac0*/  @P0 FMUL.FTZ R66, R66, R83 ;  /* 0x0000005342420220 */ /* 0x002fe20000410000 */
[----:B------:R-:W-:-:S05]  /*0ad0*/  @P0 PRMT R83, R25, 0x7632, R83 ;  /* 0x0000763219530816 */ /* 0x000fca0000000053 */
[----:B------:R-:W-:-:S04]  /*0ae0*/  @P0 IMAD.U32 R83, R83, 0x10000, RZ ;  /* 0x0001000053530824 */ /* 0x000fc800078e00ff */
[----:B0-----:R-:W-:Y:S01]  /*0af0*/  @P0 FMUL.FTZ R84, R83, R84 ;  /* 0x0000005453540220 */ /* 0x001fe20000410000 */
[C---:B--2---:R-:W-:Y:S02]  /*0b00*/  @P0 SHF.L.U32 R81, R20.reuse, 0x10, RZ ;  /* 0x0000001014510819 */ /* 0x044fe400000006ff */
[----:B------:R-:W-:Y:S02]  /*0b10*/  @!P0 SHF.L.U32 R80, R20, 0x10, RZ ;  /* 0x0000001014508819 */ /* 0x000fe400000006ff */
[----:B------:R-:W-:Y:S01]  /*0b20*/  @P0 SHF.L.U32 R111, R21, 0x10, RZ ;  /* 0x00000010156f0819 */ /* 0x000fe200000006ff */
[----:B------:R-:W-:Y:S01]  /*0b30*/  @P0 FFMA.FTZ R80, R64, R65, R81 ;  /* 0x0000004140500223 */ /* 0x000fe20000010051 */
[----:B------:R-:W-:Y:S02]  /*0b40*/  PRMT R65, R52, 0x7632, R65 ;  /* 0x0000763234417816 */ /* 0x000fe40000000041 */
[C---:B------:R-:W-:Y:S02]  /*0b50*/  @P0 PRMT R64, R20.reuse, 0x7632, R64 ;  /* 0x0000763214400816 */ /* 0x040fe40000000040 */
[----:B------:R-:W-:Y:S01]  /*0b60*/  @!P0 PRMT R81, R20, 0x7632, R81 ;  /* 0x0000763214518816 */ /* 0x000fe20000000051 */
[----:B------:R-:W-:Y:S01]  /*0b70*/  @P0 IMAD.U32 R65, R65, 0x10000, RZ ;  /* 0x0001000041410824 */ /* 0x000fe200078e00ff */
[----:B------:R-:W-:-:S02]  /*0b80*/  @P0 SHF.L.U32 R67, R64, 0x10, RZ ;  /* 0x0000001040430819 */ /* 0x000fc400000006ff */
[----:B------:R-:W0:Y:S01]  /*0b90*/  @P0 LDC R64, c[0x0][0x40c] ;  /* 0x00010300ff400b82 */ /* 0x000e220000000800 */
[----:B------:R-:W-:Y:S02]  /*0ba0*/  @!P0 SHF.L.U32 R81, R81, 0x10, RZ ;  /* 0x0000001051518819 */ /* 0x000fe400000006ff */
[----:B------:R-:W-:Y:S01]  /*0bb0*/  @P0 FFMA.FTZ R81, R66, R65, R67 ;  /* 0x0000004142510223 */ /* 0x000fe20000010043 */
[----:B---3--:R-:W-:Y:S01]  /*0bc0*/  @P0 FMUL.FTZ R66, R82, R85 ;  /* 0x0000005552420220 */ /* 0x008fe20000410000 */
[----:B------:R-:W-:Y:S02]  /*0bd0*/  @P0 SHF.L.U32 R67, R53, 0x10, RZ ;  /* 0x0000001035430819 */ /* 0x000fe400000006ff */
[C---:B------:R-:W-:Y:S01]  /*0be0*/  @P0 PRMT R85, R21.reuse, 0x7632, R85 ;  /* 0x0000763215550816 */ /* 0x040fe20000000055 */
[----:B------:R-:W1:Y:S01]  /*0bf0*/  @P0 LDC R65, c[0x0][0x40c] ;  /* 0x00010300ff410b82 */ /* 0x000e620000000800 */
[C---:B------:R-:W-:Y:S01]  /*0c00*/  @!P0 SHF.L.U32 R82, R21.reuse, 0x10, RZ ;  /* 0x0000001015528819 */ /* 0x040fe200000006ff */
[----:B------:R-:W-:Y:S01]  /*0c10*/  @P0 FFMA.FTZ R82, R66, R67, R111 ;  /* 0x0000004342520223 */ /* 0x000fe2000001006f */
[----:B------:R-:W-:-:S02]  /*0c20*/  @!P0 PRMT R83, R21, 0x7632, R83 ;  /* 0x0000763215538816 */ /* 0x000fc40000000053 */
[----:B------:R-:W-:Y:S02]  /*0c30*/  @P0 SHF.L.U32 R87, R85, 0x10, RZ ;  /* 0x0000001055570819 */ /* 0x000fe400000006ff */
[----:B------:R-:W-:Y:S01]  /*0c40*/  @P0 SHF.L.U32 R85, R79, 0x10, RZ ;  /* 0x000000104f550819 */ /* 0x000fe200000006ff */
[----:B------:R-:W2:Y:S01]  /*0c50*/  @P0 LDC R66, c[0x0][0x40c] ;  /* 0x00010300ff420b82 */ /* 0x000ea20000000800 */
[----:B------:R-:W-:Y:S01]  /*0c60*/  @P0 SHF.L.U32 R67, R26, 0x10, RZ ;  /* 0x000000101a430819 */ /* 0x000fe200000006ff */
[----:B------:R-:W-:Y:S01]  /*0c70*/  @!P0 IMAD.U32 R83, R83, 0x10000, RZ ;  /* 0x0001000053538824 */ /* 0x000fe200078e00ff */
[----:B------:R-:W-:Y:S01]  /*0c80*/  @P0 SHF.L.U32 R110, R23, 0x10, RZ ;  /* 0x00000010176e0819 */ /* 0x000fe200000006ff */
[----:B------:R-:W-:Y:S01]  /*0c90*/  @P0 FFMA.FTZ R83, R84, R85, R87 ;  /* 0x0000005554530223 */ /* 0x000fe20000010057 */
[----:B------:R-:W-:Y:S01]  /*0ca0*/  @P0 SHF.L.U32 R87, R22, 0x10, RZ ;  /* 0x0000001016570819 */ /* 0x000fe200000006ff */
[----:B------:R-:W-:Y:S01]  /*0cb0*/  @P0 IMAD.U32 R85, R54, 0x10000, RZ ;  /* 0x0001000036550824 */ /* 0x000fe200078e00ff */
[C---:B------:R-:W-:Y:S01]  /*0cc0*/  @!P0 SHF.L.U32 R84, R22.reuse, 0x10, RZ ;  /* 0x0000001016548819 */ /* 0x040fe200000006ff */
[----:B0-----:R-:W-:Y:S01]  /*0cd0*/  @P0 FMUL.FTZ R64, R67, R64 ;  /* 0x0000004043400220 */ /* 0x001fe20000410000 */
[----:B------:R-:W-:Y:S01]  /*0ce0*/  @P0 PRMT R67, R22, 0x7632, R67 ;  /* 0x0000763216430816 */ /* 0x000fe20000000043 */
[----:B------:R-:W0:Y:S02]  /*0cf0*/  @P0 LDC R111, c[0x0][0x40c] ;  /* 0x00010300ff6f0b82 */ /* 0x000e240000000800 */
[----:B------:R-:W-:Y:S01]  /*0d00*/  @P0 FFMA.FTZ R84, R64, R85, R87 ;  /* 0x0000005540540223 */ /* 0x000fe20000010057 */
[----:B------:R-:W-:Y:S01]  /*0d10*/  @!P0 PRMT R85, R22, 0x7632, R85 ;  /* 0x0000763216558816 */ /* 0x000fe20000000055 */
[----:B------:R-:W-:Y:S01]  /*0d20*/  @P0 IMAD.U32 R64, R78, 0x10000, RZ ;  /* 0x000100004e400824 */ /* 0x000fe200078e00ff */
[----:B------:R-:W-:Y:S01]  /*0d30*/  @!P0 PRMT R87, R23, 0x7632, R87 ;  /* 0x0000763217578816 */ /* 0x000fe20000000057 */
[----:B-1----:R-:W-:Y:S01]  /*0d40*/  @P0 FMUL.FTZ R65, R86, R65 ;  /* 0x0000004156410220 */ /* 0x002fe20000410000 */
[----:B------:R-:W-:-:S02]  /*0d50*/  @P0 SHF.L.U32 R86, R67, 0x10, RZ ;  /* 0x0000001043560819 */ /* 0x000fc400000006ff */
[----:B------:R-:W-:Y:S01]  /*0d60*/  @!P0 SHF.L.U32 R85, R85, 0x10, RZ ;  /* 0x0000001055558819 */ /* 0x000fe200000006ff */
[----:B------:R-:W-:Y:S02]  /*0d70*/  @!P0 IMAD.U32 R87, R87, 0x10000, RZ ;  /* 0x0001000057578824 */ /* 0x000fe400078e00ff */
[----:B------:R-:W-:Y:S01]  /*0d80*/  @P0 FFMA.FTZ R85, R65, R64, R86 ;  /* 0x0000004041550223 */ /* 0x000fe20000010056 */
[----:B------:R-:W-:Y:S01]  /*0d90*/  @P0 SHF.L.U32 R65, R27, 0x10, RZ ;  /* 0x000000101b410819 */ /* 0x000fe200000006ff */
[----:B------:R-:W-:Y:S01]  /*0da0*/  @P0 IMAD.U32 R64, R55, 0x10000, RZ ;  /* 0x0001000037400824 */ /* 0x000fe200078e00ff */
[----:B------:R-:W-:Y:S02]  /*0db0*/  @!P0 SHF.L.U32 R86, R23, 0x10, RZ ;  /* 0x0000001017568819 */ /* 0x000fe400000006ff */
[----:B------:R-:W-:Y:S01]  /*0dc0*/  F2FP.BF16.F32.PACK_AB R117, RZ, R85 ;  /* 0x00000055ff75723e */ /* 0x000fe200000010ff */
[----:B--2---:R-:W-:Y:S01]  /*0dd0*/  @P0 FMUL.FTZ R65, R65, R66 ;  /* 0x0000004241410220 */ /* 0x004fe20000410000 */
[----:B------:R-:W-:-:S03]  /*0de0*/  F2FP.BF16.F32.PACK_AB R66, RZ, R82 ;  /* 0x00000052ff42723e */ /* 0x000fc600000010ff */
[----:B------:R-:W-:Y:S01]  /*0df0*/  @P0 FFMA.FTZ R86, R65, R64, R110 ;  /* 0x0000004041560223 */ /* 0x000fe2000001006e */
[----:B------:R-:W-:Y:S02]  /*0e00*/  @P0 PRMT R64, R27, 0x7632, R64 ;  /* 0x000076321b400816 */ /* 0x000fe40000000040 */
[----:B------:R-:W-:Y:S02]  /*0e10*/  @P0 PRMT R65, R23, 0x7632, R65 ;  /* 0x0000763217410816 */ /* 0x000fe40000000041 */
[----:B------:R-:W-:Y:S02]  /*0e20*/  @P0 SHF.L.U32 R64, R64, 0x10, RZ ;  /* 0x0000001040400819 */ /* 0x000fe400000006ff */
[----:B------:R-:W-:Y:S02]  /*0e30*/  @P0 SHF.L.U32 R67, R65, 0x10, RZ ;  /* 0x0000001041430819 */ /* 0x000fe400000006ff */
[----:B------:R-:W-:Y:S01]  /*0e40*/  @P0 SHF.L.U32 R65, R77, 0x10, RZ ;  /* 0x000000104d410819 */ /* 0x000fe200000006ff */
[----:B0-----:R-:W-:Y:S01]  /*0e50*/  @P0 FMUL.FTZ R64, R64, R111 ;  /* 0x0000006f40400220 */ /* 0x001fe20000410000 */
[----:B------:R-:W-:-:S02]  /*0e60*/  F2FP.BF16.F32.PACK_AB R110, RZ, R83 ;  /* 0x00000053ff6e723e */ /* 0x000fc400000010ff */
[----:B------:R-:W-:Y:S01]  /*0e70*/  F2FP.BF16.F32.PACK_AB R111, RZ, R84 ;  /* 0x00000054ff6f723e */ /* 0x000fe200000010ff */
[----:B------:R-:W-:Y:S01]  /*0e80*/  @P0 FFMA.FTZ R87, R64, R65, R67 ;  /* 0x0000004140570223 */ /* 0x000fe20000010043 */
[----:B------:R-:W-:Y:S02]  /*0e90*/  F2FP.BF16.F32.PACK_AB R64, RZ, R80 ;  /* 0x00000050ff40723e */ /* 0x000fe400000010ff */
        /* <DEDUP_REMOVED lines=8> */
.L_x_213:
[----:B------:R-:W0:Y:S01]  /*0f20*/  @P3 LDC R66, c[0x0][0x40c] ;  /* 0x00010300ff423b82 */ /* 0x000e220000000800 */
[C---:B-----5:R-:W-:Y:S01]  /*0f30*/  @P3 SHF.L.U32 R65, R24.reuse, 0x10, RZ ;  /* 0x0000001018413819 */ /* 0x060fe200000006ff */
[----:B------:R-:W-:Y:S01]  /*0f40*/  IMAD.MOV.U32 R80, RZ, RZ, RZ ;  /* 0x000000ffff507224 */ /* 0x000fe200078e00ff */
[----:B------:R-:W-:Y:S02]  /*0f50*/  @P3 PRMT R64, R24, 0x7632, R64 ;  /* 0x0000763218403816 */ /* 0x000fe40000000040 */
[----:B------:R-:W-:Y:S02]  /*0f60*/  @P3 SHF.L.U32 R81, R25, 0x10, RZ ;  /* 0x0000001019513819 */ /* 0x000fe400000006ff */
[----:B------:R-:W-:Y:S01]  /*0f70*/  @P3 SHF.L.U32 R64, R64, 0x10, RZ ;  /* 0x0000001040403819 */ /* 0x000fe200000006ff */
[----:B------:R-:W1:Y:S01]  /*0f80*/  @P3 LDC R67, c[0x0][0x40c] ;  /* 0x00010300ff433b82 */ /* 0x000e620000000800 */
[----:B------:R-:W-:-:S07]  /*0f90*/  @P3 SHF.L.U32 R83, R53, 0x10, RZ ;  /* 0x0000001035533819 */ /* 0x000fce00000006ff */
[----:B------:R-:W2:Y:S08]  /*0fa0*/  @P3 LDC R82, c[0x0][0x40c] ;  /* 0x00010300ff523b82 */ /* 0x000eb00000000800 */
[----:B------:R-:W3:Y:S01]  /*0fb0*/  @P3 LDC R84, c[0x0][0x40c] ;  /* 0x00010300ff543b82 */ /* 0x000ee20000000800 */
[----:B0-----:R-:W-:Y:S01]  /*0fc0*/  @P3 FMUL.FTZ R65, R65, R66 ;  /* 0x0000004241413220 */ /* 0x001fe20000410000 */
[----:B------:R-:W-:-:S05]  /*0fd0*/  @P3 SHF.L.U32 R66, R52, 0x10, RZ ;  /* 0x0000001034423819 */ /* 0x000fca00000006ff */
[----:B------:R-:W-:Y:S01]  /*0fe0*/  @P3 FMUL.FTZ R80, R65, R66 ;  /* 0x0000004241503220 */ /* 0x000fe20000410000 */
[----:B------:R-:W0:Y:S01]  /*0ff0*/  @P3 LDC R85, c[0x0][0x40c] ;  /* 0x00010300ff553b82 */ /* 0x000e220000000800 */
[----:B-1----:R-:W-:Y:S01]  /*1000*/  @P3 FMUL.FTZ R64, R64, R67 ;  /* 0x0000004340403220 */ /* 0x002fe20000410000 */
[----:B------:R-:W-:Y:S02]  /*1010*/  PRMT R67, R52, 0x7632, R67 ;  /* 0x0000763234437816 */ /* 0x000fe40000000043 */
[----:B------:R-:W-:Y:S02]  /*1020*/  @P3 PRMT R65, R25, 0x7632, R65 ;  /* 0x0000763219413816 */ /* 0x000fe40000000041 */
[----:B------:R-:W-:Y:S02]  /*1030*/  @P3 SHF.L.U32 R67, R67, 0x10, RZ ;  /* 0x0000001043433819 */ /* 0x000fe400000006ff */
[----:B------:R-:W1:Y:S01]  /*1040*/  @P3 LDC R87, c[0x0][0x40c] ;  /* 0x00010300ff573b82 */ /* 0x000e620000000800 */
[----:B--2---:R-:W-:Y:S01]  /*1050*/  @P3 FMUL.FTZ R66, R81, R82 ;  /* 0x0000005251423220 */ /* 0x004fe20000410000 */
[----:B------:R-:W-:Y:S01]  /*1060*/  @P3 IMAD.U32 R65, R65, 0x10000, RZ ;  /* 0x0001000041413824 */ /* 0x000fe200078e00ff */
[----:B------:R-:W-:Y:S01]  /*1070*/  MOV R82, RZ ;  /* 0x000000ff00527202 */ /* 0x000fe20000000f00 */
[----:B------:R-:W-:-:S02]  /*1080*/  IMAD.MOV.U32 R81, RZ, RZ, RZ ;  /* 0x000000ffff517224 */ /* 0x000fc400078e00ff */
[----:B------:R-:W-:Y:S01]  /*1090*/  @P3 FMUL.FTZ R81, R64, R67 ;  /* 0x0000004340513220 */ /* 0x000fe20000410000 */
[----:B------:R-:W-:Y:S01]  /*10a0*/  @P3 SHF.L.U32 R64, R79, 0x10, RZ ;  /* 0x000000104f403819 */ /* 0x000fe200000006ff */
[----:B------:R-:W-:Y:S01]  /*10b0*/  @P3 FMUL.FTZ R82, R66, R83 ;  /* 0x0000005342523220 */ /* 0x000fe20000410000 */
[----:B------:R-:W2:Y:S01]  /*10c0*/  @P3 LDC R111, c[0x0][0x40c] ;  /* 0x00010300ff6f3b82 */ /* 0x000ea20000000800 */
[----:B---3--:R-:W-:Y:S01]  /*10d0*/  @P3 FMUL.FTZ R65, R65, R84 ;  /* 0x0000005441413220 */ /* 0x008fe20000410000 */
[----:B------:R-:W-:Y:S01]  /*10e0*/  @P3 SHF.L.U32 R66, R26, 0x10, RZ ;  /* 0x000000101a423819 */ /* 0x000fe200000006ff */
[----:B------:R-:W-:Y:S01]  /*10f0*/  HFMA2 R83, -RZ, RZ, 0, 0 ;  /* 0x00000000ff537431 */ /* 0x000fe200000001ff */
[----:B------:R-:W-:Y:S01]  /*1100*/  @P3 SHF.L.U32 R67, R78, 0x10, RZ ;  /* 0x000000104e433819 */ /* 0x000fe200000006ff */
[----:B------:R-:W-:Y:S01]  /*1110*/  @P3 FMUL.FTZ R83, R65, R64 ;  /* 0x0000004041533220 */ /* 0x000fe20000410000 */
[----:B------:R-:W-:Y:S01]  /*1120*/  @P3 PRMT R64, R26, 0x7632, R64 ;  /* 0x000076321a403816 */ /* 0x000fe20000000040 */
[----:B------:R-:W-:Y:S01]  /*1130*/  @P3 IMAD.U32 R65, R54, 0x10000, RZ ;  /* 0x0001000036413824 */ /* 0x000fe200078e00ff */
[----:B------:R-:W3:Y:S01]  /*1140*/  @P3 LDC R86, c[0x0][0x40c] ;  /* 0x00010300ff563b82 */ /* 0x000ee20000000800 */
[----:B0-----:R-:W-:Y:S01]  /*1150*/  @P3 FMUL.FTZ R66, R66, R85 ;  /* 0x0000005542423220 */ /* 0x001fe20000410000 */
[----:B------:R-:W-:-:S02]  /*1160*/  CS2R R84, SRZ ;  /* 0x0000000000547805 */ /* 0x000fc4000001ff00 */
[----:B------:R-:W-:Y:S01]  /*1170*/  @P3 SHF.L.U32 R64, R64, 0x10, RZ ;  /* 0x0000001040403819 */ /* 0x000fe200000006ff */
[----:B------:R-:W-:Y:S01]  /*1180*/  @P3 FMUL.FTZ R84, R66, R65 ;  /* 0x0000004142543220 */ /* 0x000fe20000410000 */
[----:B------:R-:W-:-:S03]  /*1190*/  @P3 PRMT R65, R27, 0x7632, R65 ;  /* 0x000076321b413816 */ /* 0x000fc60000000041 */
[----:B-1----:R-:W-:Y:S01]  /*11a0*/  @P3 FMUL.FTZ R64, R64, R87 ;  /* 0x0000005740403220 */ /* 0x002fe20000410000 */
[----:B------:R-:W-:Y:S01]  /*11b0*/  @P3 SHF.L.U32 R66, R27, 0x10, RZ ;  /* 0x000000101b423819 */ /* 0x000fe200000006ff */
[----:B------:R-:W-:Y:S02]  /*11c0*/  @P3 IMAD.U32 R65, R65, 0x10000, RZ ;  /* 0x0001000041413824 */ /* 0x000fe400078e00ff */
[----:B------:R-:W-:Y:S01]  /*11d0*/  @P3 FMUL.FTZ R85, R64, R67 ;  /* 0x0000004340553220 */ /* 0x000fe20000410000 */
[----:B------:R-:W-:Y:S02]  /*11e0*/  @P3 SHF.L.U32 R67, R55, 0x10, RZ ;  /* 0x0000001037433819 */ /* 0x000fe400000006ff */
[----:B------:R-:W-:Y:S01]  /*11f0*/  @P3 SHF.L.U32 R64, R77, 0x10, RZ ;  /* 0x000000104d403819 */ /* 0x000fe200000006ff */
[----:B--2---:R-:W-:Y:S01]  /*1200*/  @P3 FMUL.FTZ R66, R66, R111 ;  /* 0x0000006f42423220 */ /* 0x004fe20000410000 */
[----:B------:R-:W-:Y:S02]  /*1210*/  F2FP.BF16.F32.PACK_AB R110, RZ, R84 ;  /* 0x00000054ff6e723e */ /* 0x000fe400000010ff */
[----:B------:R-:W-:Y:S01]  /*1220*/  F2FP.BF16.F32.PACK_AB R111, RZ, R85 ;  /* 0x00000055ff6f723e */ /* 0x000fe200000010ff */
[----:B---3--:R-:W-:Y:S01]  /*1230*/  @P3 FMUL.FTZ R65, R65, R86 ;  /* 0x0000005641413220 */ /* 0x008fe20000410000 */
[----:B------:R-:W-:-:S02]  /*1240*/  CS2R R86, SRZ ;  /* 0x0000000000567805 */ /* 0x000fc4000001ff00 */
[----:B------:R-:W-:Y:S01]  /*1250*/  @P3 FMUL.FTZ R86, R66, R67 ;  /* 0x0000004342563220 */ /* 0x000fe20000410000 */
[----:B------:R-:W-:Y:S01]  /*1260*/  @P3 FMUL.FTZ R87, R65, R64 ;  /* 0x0000004041573220 */ /* 0x000fe20000410000 */
[----:B------:R-:W-:Y:S02]  /*1270*/  F2FP.BF16.F32.PACK_AB R64, RZ, R80 ;  /* 0x00000050ff40723e */ /* 0x000fe400000010ff */
[----:B------:R-:W-:Y:S02]  /*1280*/  F2FP.BF16.F32.PACK_AB R65, RZ, R81 ;  /* 0x00000051ff41723e */ /* 0x000fe400000010ff */
[----:B------:R-:W-:Y:S02]  /*1290*/  F2FP.BF16.F32.PACK_AB R66, RZ, R82 ;  /* 0x00000052ff42723e */ /* 0x000fe400000010ff */
[----:B------:R-:W-:Y:S02]  /*12a0*/  F2FP.BF16.F32.PACK_AB R67, RZ, R83 ;  /* 0x00000053ff43723e */ /* 0x000fe400000010ff */
[----:B------:R-:W-:-:S02]  /*12b0*/  F2FP.BF16.F32.PACK_AB R117, RZ, R86 ;  /* 0x00000056ff75723e */ /* 0x000fc400000010ff */
[----:B------:R-:W-:Y:S02]  /*12c0*/  F2FP.BF16.F32.PACK_AB R118, RZ, R87 ;  /* 0x00000057ff76723e */ /* 0x000fe400000010ff */
[----:B------:R-:W-:Y:S02]  /*12d0*/  PRMT R64, R64, 0x5410, R65 ;  /* 0x0000541040407816 */ /* 0x000fe40000000041 */
[----:B------:R-:W-:Y:S02]  /*12e0*/  PRMT R65, R66, 0x5410, R67 ;  /* 0x0000541042417816 */ /* 0x000fe40000000043 */
[----:B------:R-:W-:Y:S02]  /*12f0*/  PRMT R66, R110, 0x5410, R111 ;  /* 0x000054106e427816 */ /* 0x000fe4000000006f */
[----:B------:R-:W-:-:S07]  /*1300*/  PRMT R67, R117, 0x5410, R118 ;  /* 0x0000541075437816 */ /* 0x000fce0000000076 */
.L_x_214:
[----:B------:R-:W0:Y:S01]  /*1310*/  LDC.64 R110, c[0x0][0x3a8] ;  /* 0x0000ea00ff6e7b82 */ /* 0x000e220000000a00 */
[----:B------:R-:W-:Y:S01]  /*1320*/  IADD3 R116, PT, PT, R116, 0x20, RZ ;  /* 0x0000002074747810 */ /* 0x000fe20007ffe0ff */
[----:B0-----:R-:W-:-:S04]  /*1330*/  IMAD.WIDE.U32 R110, R113, 0x10, R110 ;  /* 0x00000010716e7825 */ /* 0x001fc800078e006e */
[----:B------:R-:W-:Y:S01]  /*1340*/  VIADD R113, R113, 0x20 ;  /* 0x0000002071717836 */ /* 0x000fe20000000000 */
[----:B------:R0:W-:Y:S06]  /*1350*/  STG.E.128 desc[UR6][R110.64], R64 ;  /* 0x000000406e007986 */ /* 0x0001ec000c101d06 */
.L_x_210:
[----:B------:R-:W-:Y:S05]  /*1360*/  BSYNC.RECONVERGENT B0 ;  /* 0x0000000000007941 */ /* 0x000fea0003800200 */
.L_x_209:
[----:B------:R-:W-:Y:S01]  /*1370*/  ISETP.GE.U32.AND P1, PT, R108, 0x40, PT ;  /* 0x000000406c00780c */ /* 0x000fe20003f26070 */
[----:B------:R-:W-:-:S12]  /*1380*/  BSSY.RECONVERGENT B0, `(.L_x_215) ;  /* 0x0000095000007945 */ /* 0x000fd80003800200 */
[----:B------:R-:W-:Y:S05]  /*1390*/  @!P1 BRA `(.L_x_216) ;  /* 0x00000008004c9947 */ /* 0x000fea0003800000 */
[----:B------:R-:W-:Y:S01]  /*13a0*/  ISETP.NE.U32.AND P0, PT, RZ, UR4, PT ;  /* 0x00000004ff007c0c */ /* 0x000fe2000bf05070 */
[----:B0-----:R-:W0:Y:S03]  /*13b0*/  @P3 LDC.64 R66, c[0x0][0x390] ;  /* 0x0000e400ff423b82 */ /* 0x001e260000000a00 */
[----:B------:R-:W-:-:S13]  /*13c0*/  ISETP.NE.AND.EX P0, PT, RZ, UR5, PT, P0 ;  /* 0x00000005ff007c0c */ /* 0x000fda000bf05300 */
[----:B------:R-:W1:Y:S01]  /*13d0*/  @P0 LDC.64 R64, c[0x0][0x3a0] ;  /* 0x0000e800ff400b82 */ /* 0x000e620000000a00 */
[----:B0-----:R-:W-:-:S05]  /*13e0*/  @P3 IMAD.WIDE.U32 R66, R116, 0x10, R66 ;  /* 0x0000001074423825 */ /* 0x001fca00078e0042 */
[----:B------:R0:W5:Y:S01]  /*13f0*/  @P3 LDG.E.128 R24, desc[UR6][R66.64] ;  /* 0x0000000642183981 */ /* 0x000162000c1e1d00 */
[----:B-1----:R-:W-:-:S05]  /*1400*/  @P0 IMAD.WIDE.U32 R64, R113, 0x10, R64 ;  /* 0x0000001071400825 */ /* 0x002fca00078e0040 */
[----:B------:R0:W5:Y:S01]  /*1410*/  @P0 LDG.E.128 R20, desc[UR6][R64.64] ;  /* 0x0000000640140981 */ /* 0x000162000c1e1d00 */
[----:B------:R-:W-:Y:S05]  /*1420*/  @!P0 BRA `(.L_x_217) ;  /* 0x00000004001c8947 */ /* 0x000fea0003800000 */
[----:B------:R-:W-:Y:S01]  /*1430*/  ISETP.GT.AND P0, PT, R115, RZ, PT ;  /* 0x000000ff7300720c */ /* 0x000fe20003f04270 */
[----:B-----5:R-:W-:Y:S01]  /*1440*/  IMAD.U32 R94, R21, 0x10000, RZ ;  /* 0x00010000155e7824 */ /* 0x020fe200078e00ff */
[----:B------:R-:W-:-:S11]  /*1450*/  SHF.L.U32 R88, R20, 0x10, RZ ;  /* 0x0000001014587819 */ /* 0x000fd600000006ff */
[----:B------:R-:W1:Y:S01]  /*1460*/  @P0 LDC R90, c[0x0][0x40c] ;  /* 0x00010300ff5a0b82 */ /* 0x000e620000000800 */
[C---:B0-----:R-:W-:Y:S02]  /*1470*/  @P0 PRMT R64, R24.reuse, 0x7632, R64 ;  /* 0x0000763218400816 */ /* 0x041fe40000000040 */
[----:B------:R-:W-:Y:S02]  /*1480*/  @P0 SHF.L.U32 R66, R24, 0x10, RZ ;  /* 0x0000001018420819 */ /* 0x000fe400000006ff */
[----:B------:R-:W-:Y:S02]  /*1490*/  @P0 SHF.L.U32 R65, R64, 0x10, RZ ;  /* 0x0000001040410819 */ /* 0x000fe400000006ff */
[----:B------:R-:W-:Y:S01]  /*14a0*/  PRMT R64, R20, 0x7632, R64 ;  /* 0x0000763214407816 */ /* 0x000fe20000000040 */
[----:B------:R-:W0:Y:S01]  /*14b0*/  @P0 LDC R67, c[0x0][0x40c] ;  /* 0x00010300ff430b82 */ /* 0x000e220000000800 */
[----:B------:R-:W-:-:S03]  /*14c0*/  @P0 SHF.L.U32 R92, R25, 0x10, RZ ;  /* 0x00000010195c0819 */ /* 0x000fc600000006ff */
[----:B------:R-:W-:-:S04]  /*14d0*/  IMAD.U32 R89, R64, 0x10000, RZ ;  /* 0x0001000040597824 */ /* 0x000fc800078e00ff */
[----:B------:R-:W2:Y:S01]  /*14e0*/  @P0 LDC R93, c[0x0][0x40c] ;  /* 0x00010300ff5d0b82 */ /* 0x000ea20000000800 */
[----:B-1----:R-:W-:-:S07]  /*14f0*/  @P0 FMUL.FTZ R90, R65, R90 ;  /* 0x0000005a415a0220 */ /* 0x002fce0000410000 */
[----:B------:R-:W1:Y:S01]  /*1500*/  @P0 LDC R64, c[0x0][0x40c] ;  /* 0x00010300ff400b82 */ /* 0x000e620000000800 */
[----:B0-----:R-:W-:-:S07]  /*1510*/  @P0 FMUL.FTZ R91, R66, R67 ;  /* 0x00000043425b0220 */ /* 0x001fce0000410000 */
[----:B------:R-:W0:Y:S01]  /*1520*/  @P0 LDC R65, c[0x0][0x40c] ;  /* 0x00010300ff410b82 */ /* 0x000e220000000800 */
[----:B------:R-:W-:Y:S02]  /*1530*/  @P0 SHF.L.U32 R66, R40, 0x10, RZ ;  /* 0x0000001028420819 */ /* 0x000fe400000006ff */
[----:B------:R-:W-:-:S03]  /*1540*/  @P0 SHF.L.U32 R67, R76, 0x10, RZ ;  /* 0x000000104c430819 */ /* 0x000fc600000006ff */
[----:B------:R-:W-:Y:S01]  /*1550*/  @P0 FFMA.FTZ R88, R91, R66, R88 ;  /* 0x000000425b580223 */ /* 0x000fe20000010058 */
[----:B------:R-:W-:Y:S01]  /*1560*/  PRMT R66, R21, 0x7632, R66 ;  /* 0x0000763215427816 */ /* 0x000fe20000000042 */
[----:B--2---:R-:W-:Y:S01]  /*1570*/  @P0 FMUL.FTZ R93, R92, R93 ;  /* 0x0000005d5c5d0220 */ /* 0x004fe20000410000 */
[----:B------:R-:W-:Y:S01]  /*1580*/  @P0 PRMT R92, R25, 0x7632, R92 ;  /* 0x00007632195c0816 */ /* 0x000fe2000000005c */
[----:B------:R-:W-:Y:S01]  /*1590*/  @P0 FFMA.FTZ R89, R90, R67, R89 ;  /* 0x000000435a590223 */ /* 0x000fe20000010059 */
[----:B------:R-:W-:Y:S01]  /*15a0*/  SHF.L.U32 R91, R66, 0x10, RZ ;  /* 0x00000010425b7819 */ /* 0x000fe200000006ff */
[----:B------:R-:W2:Y:S01]  /*15b0*/  @P0 LDC R110, c[0x0][0x40c] ;  /* 0x00010300ff6e0b82 */ /* 0x000ea20000000800 */
[----:B------:R-:W-:Y:S01]  /*15c0*/  @P0 SHF.L.U32 R67, R41, 0x10, RZ ;  /* 0x0000001029430819 */ /* 0x000fe200000006ff */
[----:B------:R-:W-:Y:S01]  /*15d0*/  @P0 IMAD.U32 R92, R92, 0x10000, RZ ;  /* 0x000100005c5c0824 */ /* 0x000fe200078e00ff */
[----:B------:R-:W-:-:S03]  /*15e0*/  @!P0 MOV R90, R94 ;  /* 0x0000005e005a8202 */ /* 0x000fc60000000f00 */
[--C-:B------:R-:W-:Y:S01]  /*15f0*/  @P0 FFMA.FTZ R90, R93, R67, R94.reuse ;  /* 0x000000435d5a0223 */ /* 0x100fe2000001005e */
[----:B------:R-:W-:Y:S01]  /*1600*/  @P0 SHF.L.U32 R67, R75, 0x10, RZ ;  /* 0x000000104b430819 */ /* 0x000fe200000006ff */
[----:B------:R-:W3:Y:S01]  /*1610*/  @P0 LDC R66, c[0x0][0x40c] ;  /* 0x00010300ff420b82 */ /* 0x000ee20000000800 */
[C---:B------:R-:W-:Y:S02]  /*1620*/  @P0 SHF.L.U32 R93, R26.reuse, 0x10, RZ ;  /* 0x000000101a5d0819 */ /* 0x040fe400000006ff */
[----:B------:R-:W-:Y:S01]  /*1630*/  @P0 PRMT R94, R26, 0x7632, R94 ;  /* 0x000076321a5e0816 */ /* 0x000fe2000000005e */
[----:B0-----:R-:W-:Y:S02]  /*1640*/  @P0 FMUL.FTZ R92, R92, R65 ;  /* 0x000000415c5c0220 */ /* 0x001fe40000410000 */
[----:B-1----:R-:W-:Y:S01]  /*1650*/  @P0 FMUL.FTZ R95, R93, R64 ;  /* 0x000000405d5f0220 */ /* 0x002fe20000410000 */
[----:B------:R-:W-:Y:S01]  /*1660*/  @P0 IMAD.U32 R64, R42, 0x10000, RZ ;  /* 0x000100002a400824 */ /* 0x000fe200078e00ff */
[----:B------:R-:W0:Y:S01]  /*1670*/  @P0 LDC R65, c[0x0][0x40c] ;  /* 0x00010300ff410b82 */ /* 0x000e220000000800 */
[----:B------:R-:W-:Y:S01]  /*1680*/  @P0 FFMA.FTZ R91, R92, R67, R91 ;  /* 0x000000435c5b0223 */ /* 0x000fe2000001005b */
[----:B------:R-:W-:-:S02]  /*1690*/  PRMT R67, R22, 0x7632, R67 ;  /* 0x0000763216437816 */ /* 0x000fc40000000043 */
[----:B------:R-:W-:Y:S02]  /*16a0*/  SHF.L.U32 R92, R22, 0x10, RZ ;  /* 0x00000010165c7819 */ /* 0x000fe400000006ff */
[----:B------:R-:W-:Y:S02]  /*16b0*/  SHF.L.U32 R93, R67, 0x10, RZ ;  /* 0x00000010435d7819 */ /* 0x000fe400000006ff */
[----:B------:R-:W-:Y:S01]  /*16c0*/  @P0 SHF.L.U32 R67, R94, 0x10, RZ ;  /* 0x000000105e430819 */ /* 0x000fe200000006ff */
[----:B------:R-:W-:Y:S01]  /*16d0*/  @P0 FFMA.FTZ R92, R95, R64, R92 ;  /* 0x000000405f5c0223 */ /* 0x000fe2000001005c */
[----:B------:R-:W-:Y:S01]  /*16e0*/  @P0 SHF.L.U32 R64, R74, 0x10, RZ ;  /* 0x000000104a400819 */ /* 0x000fe200000006ff */
[----:B------:R-:W-:-:S03]  /*16f0*/  IMAD.U32 R94, R23, 0x10000, RZ ;  /* 0x00010000175e7824 */ /* 0x000fc600078e00ff */
[----:B------:R-:W-:Y:S01]  /*1700*/  F2FP.BF16.F32.PACK_AB R111, RZ, R92 ;  /* 0x0000005cff6f723e */ /* 0x000fe200000010ff */
[----:B---3--:R-:W-:-:S04]  /*1710*/  @P0 FMUL.FTZ R66, R67, R66 ;  /* 0x0000004243420220 */ /* 0x008fc80000410000 */
[----:B------:R-:W-:Y:S01]  /*1720*/  @P0 FFMA.FTZ R93, R66, R64, R93 ;  /* 0x00000040425d0223 */ /* 0x000fe2000001005d */
[----:B------:R-:W-:Y:S02]  /*1730*/  @P0 SHF.L.U32 R66, R27, 0x10, RZ ;  /* 0x000000101b420819 */ /* 0x000fe400000006ff */
[----:B------:R-:W-:Y:S02]  /*1740*/  @P0 SHF.L.U32 R64, R43, 0x10, RZ ;  /* 0x000000102b400819 */ /* 0x000fe400000006ff */
[----:B------:R-:W-:Y:S01]  /*1750*/  F2FP.BF16.F32.PACK_AB R117, RZ, R93 ;  /* 0x0000005dff75723e */ /* 0x000fe200000010ff */
[----:B0-----:R-:W-:Y:S01]  /*1760*/  @P0 FMUL.FTZ R65, R66, R65 ;  /* 0x0000004142410220 */ /* 0x001fe20000410000 */
[----:B------:R-:W-:-:S03]  /*1770*/  @P0 SHF.L.U32 R66, R73, 0x10, RZ ;  /* 0x0000001049420819 */ /* 0x000fc600000006ff */
[----:B------:R-:W-:Y:S01]  /*1780*/  @P0 FFMA.FTZ R94, R65, R64, R94 ;  /* 0x00000040415e0223 */ /* 0x000fe2000001005e */
[----:B------:R-:W-:Y:S02]  /*1790*/  @P0 PRMT R65, R27, 0x7632, R65 ;  /* 0x000076321b410816 */ /* 0x000fe40000000041 */
[----:B------:R-:W-:Y:S02]  /*17a0*/  PRMT R64, R23, 0x7632, R64 ;  /* 0x0000763217407816 */ /* 0x000fe40000000040 */
[----:B------:R-:W-:Y:S01]  /*17b0*/  F2FP.BF16.F32.PACK_AB R118, RZ, R94 ;  /* 0x0000005eff76723e */ /* 0x000fe200000010ff */
[----:B------:R-:W-:Y:S01]  /*17c0*/  @P0 IMAD.U32 R65, R65, 0x10000, RZ ;  /* 0x0001000041410824 */ /* 0x000fe200078e00ff */
[----:B------:R-:W-:-:S03]  /*17d0*/  SHF.L.U32 R95, R64, 0x10, RZ ;  /* 0x00000010405f7819 */ /* 0x000fc600000006ff */
[----:B--2---:R-:W-:Y:S01]  /*17e0*/  @P0 FMUL.FTZ R64, R65, R110 ;  /* 0x0000006e41400220 */ /* 0x004fe20000410000 */
[----:B------:R-:W-:Y:S02]  /*17f0*/  F2FP.BF16.F32.PACK_AB R65, RZ, R89 ;  /* 0x00000059ff41723e */ /* 0x000fe400000010ff */
[----:B------:R-:W-:Y:S01]  /*1800*/  F2FP.BF16.F32.PACK_AB R110, RZ, R91 ;  /* 0x0000005bff6e723e */ /* 0x000fe200000010ff */
[----:B------:R-:W-:Y:S01]  /*1810*/  @P0 FFMA.FTZ R95, R64, R66, R95 ;  /* 0x00000042405f0223 */ /* 0x000fe2000001005f */
        /* <DEDUP_REMOVED lines=8> */
.L_x_217:
[----:B0-----:R-:W0:Y:S01]  /*18a0*/  @P3 LDC R66, c[0x0][0x40c] ;  /* 0x00010300ff423b82 */ /* 0x001e220000000800 */
[----:B-----5:R-:W-:Y:S01]  /*18b0*/  @P3 SHF.L.U32 R65, R24, 0x10, RZ ;  /* 0x0000001018413819 */ /* 0x020fe200000006ff */
[----:B------:R-:W-:Y:S01]  /*18c0*/  @P3 IMAD.U32 R90, R40, 0x10000, RZ ;  /* 0x00010000285a3824 */ /* 0x000fe200078e00ff */
[----:B------:R-:W-:Y:S01]  /*18d0*/  @P3 PRMT R64, R24, 0x7632, R64 ;  /* 0x0000763218403816 */ /* 0x000fe20000000040 */
[----:B------:R-:W-:Y:S01]  /*18e0*/  HFMA2 R88, -RZ, RZ, 0, 0 ;  /* 0x00000000ff587431 */ /* 0x000fe200000001ff */
[----:B------:R-:W-:Y:S02]  /*18f0*/  @P3 SHF.L.U32 R91, R41, 0x10, RZ ;  /* 0x00000010295b3819 */ /* 0x000fe400000006ff */
[----:B------:R-:W-:Y:S01]  /*1900*/  @P3 SHF.L.U32 R64, R64, 0x10, RZ ;  /* 0x0000001040403819 */ /* 0x000fe200000006ff */
[----:B------:R-:W1:Y:S08]  /*1910*/  @P3 LDC R67, c[0x0][0x40c] ;  /* 0x00010300ff433b82 */ /* 0x000e700000000800 */
[----:B------:R-:W2:Y:S08]  /*1920*/  @P3 LDC R89, c[0x0][0x40c] ;  /* 0x00010300ff593b82 */ /* 0x000eb00000000800 */
[----:B------:R-:W3:Y:S01]  /*1930*/  @P3 LDC R92, c[0x0][0x40c] ;  /* 0x00010300ff5c3b82 */ /* 0x000ee20000000800 */
[----:B0-----:R-:W-:Y:S01]  /*1940*/  @P3 FMUL.FTZ R65, R65, R66 ;  /* 0x0000004241413220 */ /* 0x001fe20000410000 */
[----:B------:R-:W-:-:S03]  /*1950*/  @P3 SHF.L.U32 R66, R25, 0x10, RZ ;  /* 0x0000001019423819 */ /* 0x000fc600000006ff */
[----:B------:R-:W-:Y:S01]  /*1960*/  @P3 FMUL.FTZ R88, R65, R90 ;  /* 0x0000005a41583220 */ /* 0x000fe20000410000 */
[----:B------:R-:W-:Y:S01]  /*1970*/  @P3 PRMT R65, R25, 0x7632, R65 ;  /* 0x0000763219413816 */ /* 0x000fe20000000041 */
[----:B------:R-:W-:Y:S01]  /*1980*/  HFMA2 R90, -RZ, RZ, 0, 0 ;  /* 0x00000000ff5a7431 */ /* 0x000fe200000001ff */
[----:B------:R-:W0:Y:S01]  /*1990*/  @P3 LDC R93, c[0x0][0x40c] ;  /* 0x00010300ff5d3b82 */ /* 0x000e220000000800 */
[----:B-1----:R-:W-:Y:S01]  /*19a0*/  @P3 FMUL.FTZ R64, R64, R67 ;  /* 0x0000004340403220 */ /* 0x002fe20000410000 */
[----:B------:R-:W-:Y:S01]  /*19b0*/  @P3 IMAD.U32 R67, R76, 0x10000, RZ ;  /* 0x000100004c433824 */ /* 0x000fe200078e00ff */
[----:B------:R-:W-:-:S05]  /*19c0*/  @P3 SHF.L.U32 R65, R65, 0x10, RZ ;  /* 0x0000001041413819 */ /* 0x000fca00000006ff */
[----:B------:R-:W1:Y:S01]  /*19d0*/  @P3 LDC R95, c[0x0][0x40c] ;  /* 0x00010300ff5f3b82 */ /* 0x000e620000000800 */
[----:B--2---:R-:W-:Y:S01]  /*19e0*/  @P3 FMUL.FTZ R66, R66, R89 ;  /* 0x0000005942423220 */ /* 0x004fe20000410000 */
[----:B------:R-:W-:Y:S01]  /*19f0*/  MOV R89, RZ ;  /* 0x000000ff00597202 */ /* 0x000fe20000000f00 */
[----:B------:R-:W-:Y:S01]  /*1a00*/  @P3 FMUL.FTZ R89, R67, R64 ;  /* 0x0000004043593220 */ /* 0x000fe20000410000 */
[----:B------:R-:W-:Y:S01]  /*1a10*/  @P3 SHF.L.U32 R64, R75, 0x10, RZ ;  /* 0x000000104b403819 */ /* 0x000fe200000006ff */
[----:B------:R-:W-:Y:S01]  /*1a20*/  @P3 FMUL.FTZ R90, R66, R91 ;  /* 0x0000005b425a3220 */ /* 0x000fe20000410000 */
[----:B------:R-:W-:Y:S01]  /*1a30*/  @P3 SHF.L.U32 R66, R26, 0x10, RZ ;  /* 0x000000101a423819 */ /* 0x000fe200000006ff */
[----:B------:R-:W-:Y:S01]  /*1a40*/  IMAD.MOV.U32 R91, RZ, RZ, RZ ;  /* 0x000000ffff5b7224 */ /* 0x000fe200078e00ff */
[----:B------:R-:W2:Y:S01]  /*1a50*/  @P3 LDC R111, c[0x0][0x40c] ;  /* 0x00010300ff6f3b82 */ /* 0x000ea20000000800 */
[----:B---3--:R-:W-:Y:S01]  /*1a60*/  @P3 FMUL.FTZ R65, R65, R92 ;  /* 0x0000005c41413220 */ /* 0x008fe20000410000 */
[----:B------:R-:W-:-:S03]  /*1a70*/  @P3 SHF.L.U32 R67, R74, 0x10, RZ ;  /* 0x000000104a433819 */ /* 0x000fc600000006ff */
[----:B------:R-:W-:Y:S01]  /*1a80*/  @P3 FMUL.FTZ R91, R64, R65 ;  /* 0x00000041405b3220 */ /* 0x000fe20000410000 */
[----:B------:R-:W-:Y:S02]  /*1a90*/  @P3 PRMT R64, R26, 0x7632, R64 ;  /* 0x000076321a403816 */ /* 0x000fe40000000040 */
[----:B------:R-:W3:Y:S01]  /*1aa0*/  @P3 LDC R94, c[0x0][0x40c] ;  /* 0x00010300ff5e3b82 */ /* 0x000ee20000000800 */
[----:B------:R-:W-:Y:S01]  /*1ab0*/  @P3 SHF.L.U32 R65, R42, 0x10, RZ ;  /* 0x000000102a413819 */ /* 0x000fe200000006ff */
[----:B0-----:R-:W-:Y:S01]  /*1ac0*/  @P3 FMUL.FTZ R66, R66, R93 ;  /* 0x0000005d42423220 */ /* 0x001fe20000410000 */
[----:B------:R-:W-:Y:S01]  /*1ad0*/  CS2R R92, SRZ ;  /* 0x00000000005c7805 */ /* 0x000fe2000001ff00 */
[----:B------:R-:W-:Y:S02]  /*1ae0*/  @P3 IMAD.U32 R64, R64, 0x10000, RZ ;  /* 0x0001000040403824 */ /* 0x000fe400078e00ff */
[----:B------:R-:W-:Y:S01]  /*1af0*/  @P3 FMUL.FTZ R92, R66, R65 ;  /* 0x00000041425c3220 */ /* 0x000fe20000410000 */
[C---:B------:R-:W-:Y:S01]  /*1b00*/  @P3 PRMT R65, R27.reuse, 0x7632, R65 ;  /* 0x000076321b413816 */ /* 0x040fe20000000041 */
[----:B-1----:R-:W-:Y:S01]  /*1b10*/  @P3 FMUL.FTZ R64, R64, R95 ;  /* 0x0000005f40403220 */ /* 0x002fe20000410000 */
[----:B------:R-:W-:-:S02]  /*1b20*/  @P3 SHF.L.U32 R66, R27, 0x10, RZ ;  /* 0x000000101b423819 */ /* 0x000fc400000006ff */
[----:B------:R-:W-:Y:S01]  /*1b30*/  @P3 SHF.L.U32 R65, R65, 0x10, RZ ;  /* 0x0000001041413819 */ /* 0x000fe200000006ff */
[----:B------:R-:W-:Y:S01]  /*1b40*/  @P3 FMUL.FTZ R93, R67, R64 ;  /* 0x00000040435d3220 */ /* 0x000fe20000410000 */
[----:B------:R-:W-:Y:S01]  /*1b50*/  @P3 SHF.L.U32 R64, R73, 0x10, RZ ;  /* 0x0000001049403819 */ /* 0x000fe200000006ff */
[----:B------:R-:W-:Y:S01]  /*1b60*/  @P3 IMAD.U32 R67, R43, 0x10000, RZ ;  /* 0x000100002b433824 */ /* 0x000fe200078e00ff */
[----:B------:R-:W-:Y:S01]  /*1b70*/  F2FP.BF16.F32.PACK_AB R110, RZ, R92 ;  /* 0x0000005cff6e723e */ /* 0x000fe200000010ff */
[----:B--2---:R-:W-:Y:S01]  /*1b80*/  @P3 FMUL.FTZ R66, R66, R111 ;  /* 0x0000006f42423220 */ /* 0x004fe20000410000 */
[----:B------:R-:W-:Y:S01]  /*1b90*/  F2FP.BF16.F32.PACK_AB R111, RZ, R93 ;  /* 0x0000005dff6f723e */ /* 0x000fe200000010ff */
[----:B---3--:R-:W-:Y:S01]  /*1ba0*/  @P3 FMUL.FTZ R65, R65, R94 ;  /* 0x0000005e41413220 */ /* 0x008fe20000410000 */
[----:B------:R-:W-:Y:S02]  /*1bb0*/  CS2R R94, SRZ ;  /* 0x00000000005e7805 */ /* 0x000fe4000001ff00 */
[----:B------:R-:W-:Y:S01]  /*1bc0*/  @P3 FMUL.FTZ R94, R66, R67 ;  /* 0x00000043425e3220 */ /* 0x000fe20000410000 */
[----:B------:R-:W-:Y:S01]  /*1bd0*/  @P3 FMUL.FTZ R95, R64, R65 ;  /* 0x00000041405f3220 */ /* 0x000fe20000410000 */
[----:B------:R-:W-:-:S02]  /*1be0*/  F2FP.BF16.F32.PACK_AB R64, RZ, R88 ;  /* 0x00000058ff40723e */ /* 0x000fc400000010ff */
[----:B------:R-:W-:Y:S02]  /*1bf0*/  F2FP.BF16.F32.PACK_AB R65, RZ, R89 ;  /* 0x00000059ff41723e */ /* 0x000fe400000010ff */
[----:B------:R-:W-:Y:S02]  /*1c00*/  F2FP.BF16.F32.PACK_AB R66, RZ, R90 ;  /* 0x0000005aff42723e */ /* 0x000fe400000010ff */
[----:B------:R-:W-:Y:S02]  /*1c10*/  F2FP.BF16.F32.PACK_AB R67, RZ, R91 ;  /* 0x0000005bff43723e */ /* 0x000fe400000010ff */
[----:B------:R-:W-:Y:S02]  /*1c20*/  F2FP.BF16.F32.PACK_AB R117, RZ, R94 ;  /* 0x0000005eff75723e */ /* 0x000fe400000010ff */
[----:B------:R-:W-:Y:S02]  /*1c30*/  F2FP.BF16.F32.PACK_AB R118, RZ, R95 ;  /* 0x0000005fff76723e */ /* 0x000fe400000010ff */
[----:B------:R-:W-:-:S02]  /*1c40*/  PRMT R64, R64, 0x5410, R65 ;  /* 0x0000541040407816 */ /* 0x000fc40000000041 */
[----:B------:R-:W-:Y:S02]  /*1c50*/  PRMT R65, R66, 0x5410, R67 ;  /* 0x0000541042417816 */ /* 0x000fe40000000043 */
[----:B------:R-:W-:Y:S02]  /*1c60*/  PRMT R66, R110, 0x5410, R111 ;  /* 0x000054106e427816 */ /* 0x000fe4000000006f */
[----:B------:R-:W-:-:S07]  /*1c70*/  PRMT R67, R117, 0x5410, R118 ;  /* 0x0000541075437816 */ /* 0x000fce0000000076 */
.L_x_218:
[----:B------:R-:W0:Y:S01]  /*1c80*/  LDC.64 R110, c[0x0][0x3a8] ;  /* 0x0000ea00ff6e7b82 */ /* 0x000e220000000a00 */
[----:B------:R-:W-:Y:S01]  /*1c90*/  IADD3 R116, PT, PT, R116, 0x20, RZ ;  /* 0x0000002074747810 */ /* 0x000fe20007ffe0ff */
[C---:B0-----:R-:W-:Y:S01]  /*1ca0*/  IMAD.WIDE.U32 R110, R113.reuse, 0x10, R110 ;  /* 0x00000010716e7825 */ /* 0x041fe200078e006e */
[----:B------:R-:W-:-:S04]  /*1cb0*/  IADD3 R113, PT, PT, R113, 0x20, RZ ;  /* 0x0000002071717810 */ /* 0x000fc80007ffe0ff */
[----:B------:R1:W-:Y:S03]  /*1cc0*/  STG.E.128 desc[UR6][R110.64], R64 ;  /* 0x000000406e007986 */ /* 0x0003e6000c101d06 */
.L_x_216:
[----:B------:R-:W-:Y:S05]  /*1cd0*/  BSYNC.RECONVERGENT B0 ;  /* 0x0000000000007941 */ /* 0x000fea0003800200 */
.L_x_215:
[----:B------:R-:W-:Y:S01]  /*1ce0*/  ISETP.GE.U32.AND P4, PT, R108, 0x60, PT ;  /* 0x000000606c00780c */ /* 0x000fe20003f86070 */
[----:B------:R-:W-:-:S12]  /*1cf0*/  BSSY.RECONVERGENT B0, `(.L_x_219) ;  /* 0x0000095000007945 */ /* 0x000fd80003800200 */
[----:B------:R-:W-:Y:S05]  /*1d00*/  @!P4 BRA `(.L_x_220) ;  /* 0x00000008004cc947 */ /* 0x000fea0003800000 */
[----:B------:R-:W-:Y:S01]  /*1d10*/  ISETP.NE.U32.AND P0, PT, RZ, UR4, PT ;  /* 0x00000004ff007c0c */ /* 0x000fe2000bf05070 */
[----:B01----:R-:W0:Y:S03]  /*1d20*/  @P3 LDC.64 R66, c[0x0][0x390] ;  /* 0x0000e400ff423b82 */ /* 0x003e260000000a00 */
        /* <DEDUP_REMOVED lines=9> */
[----:B------:R-:W-:Y:S02]  /*1dc0*/  PRMT R98, R28, 0x7632, R98 ;  /* 0x000076321c627816 */ /* 0x000fe40000000062 */
[----:B------:R-:W-:Y:S02]  /*1dd0*/  SHF.L.U32 R96, R20, 0x10, RZ ;  /* 0x0000001014607819 */ /* 0x000fe400000006ff */
[----:B------:R-:W-:-:S05]  /*1de0*/  PRMT R102, R22, 0x7632, R102 ;  /* 0x0000763216667816 */ /* 0x000fca0000000066 */
[----:B------:R-:W-:Y:S02]  /*1df0*/  IMAD.U32 R102, R102, 0x10000, RZ ;  /* 0x0001000066667824 */ /* 0x000fe400078e00ff */
[----:B0-----:R-:W0:Y:S01]  /*1e00*/  @P0 LDC R65, c[0x0][0x40c] ;  /* 0x00010300ff410b82 */ /* 0x001e220000000800 */
[----:B------:R-:W-:Y:S01]  /*1e10*/  @P0 IMAD.U32 R64, R24, 0x10000, RZ ;  /* 0x0001000018400824 */ /* 0x000fe200078e00ff */
[----:B------:R-:W-:Y:S02]  /*1e20*/  @P0 SHF.L.U32 R100, R25, 0x10, RZ ;  /* 0x0000001019640819 */ /* 0x000fe400000006ff */
[C---:B------:R-:W-:Y:S02]  /*1e30*/  @P0 SHF.L.U32 R111, R26.reuse, 0x10, RZ ;  /* 0x000000101a6f0819 */ /* 0x040fe400000006ff */
[----:B------:R-:W-:Y:S02]  /*1e40*/  @P0 PRMT R103, R26, 0x7632, R103 ;  /* 0x000076321a670816 */ /* 0x000fe40000000067 */
[----:B------:R-:W1:Y:S02]  /*1e50*/  @P0 LDC R67, c[0x0][0x40c] ;  /* 0x00010300ff430b82 */ /* 0x000e640000000800 */
[----:B------:R-:W-:-:S06]  /*1e60*/  @P0 SHF.L.U32 R103, R103, 0x10, RZ ;  /* 0x0000001067670819 */ /* 0x000fcc00000006ff */
[----:B------:R-:W2:Y:S01]  /*1e70*/  @P0 LDC R101, c[0x0][0x40c] ;  /* 0x00010300ff650b82 */ /* 0x000ea20000000800 */
[----:B0-----:R-:W-:Y:S01]  /*1e80*/  @P0 FMUL.FTZ R99, R64, R65 ;  /* 0x0000004140630220 */ /* 0x001fe20000410000 */
[----:B------:R-:W-:Y:S02]  /*1e90*/  @P0 PRMT R65, R24, 0x7632, R65 ;  /* 0x0000763218410816 */ /* 0x000fe40000000041 */
[----:B------:R-:W-:Y:S02]  /*1ea0*/  PRMT R64, R20, 0x7632, R64 ;  /* 0x0000763214407816 */ /* 0x000fe40000000040 */
[----:B------:R-:W-:Y:S02]  /*1eb0*/  @P0 SHF.L.U32 R66, R65, 0x10, RZ ;  /* 0x0000001041420819 */ /* 0x000fe400000006ff */
[----:B------:R-:W0:Y:S01]  /*1ec0*/  @P0 LDC R65, c[0x0][0x40c] ;  /* 0x00010300ff410b82 */ /* 0x000e220000000800 */
[----:B------:R-:W-:Y:S01]  /*1ed0*/  SHF.L.U32 R97, R64, 0x10, RZ ;  /* 0x0000001040617819 */ /* 0x000fe200000006ff */
[----:B------:R-:W-:-:S02]  /*1ee0*/  @P0 IMAD.U32 R64, R28, 0x10000, RZ ;  /* 0x000100001c400824 */ /* 0x000fc400078e00ff */
[----:B-1----:R-:W-:Y:S01]  /*1ef0*/  @P0 FMUL.FTZ R66, R66, R67 ;  /* 0x0000004342420220 */ /* 0x002fe20000410000 */
[----:B------:R-:W-:Y:S01]  /*1f00*/  @P0 SHF.L.U32 R67, R98, 0x10, RZ ;  /* 0x0000001062430819 */ /* 0x000fe200000006ff */
[----:B------:R-:W-:Y:S01]  /*1f10*/  @P0 FFMA.FTZ R96, R99, R64, R96 ;  /* 0x0000004063600223 */ /* 0x000fe20000010060 */
[C---:B------:R-:W-:Y:S01]  /*1f20*/  SHF.L.U32 R98, R21.reuse, 0x10, RZ ;  /* 0x0000001015627819 */ /* 0x040fe200000006ff */
[----:B------:R-:W1:Y:S02]  /*1f30*/  @P0 LDC R64, c[0x0][0x40c] ;  /* 0x00010300ff400b82 */ /* 0x000e640000000800 */
[----:B------:R-:W-:Y:S01]  /*1f40*/  @P0 FFMA.FTZ R97, R66, R67, R97 ;  /* 0x0000004342610223 */ /* 0x000fe20000010061 */
[----:B------:R-:W-:Y:S01]  /*1f50*/  PRMT R66, R21, 0x7632, R66 ;  /* 0x0000763215427816 */ /* 0x000fe20000000042 */
[----:B--2---:R-:W-:Y:S01]  /*1f60*/  @P0 FMUL.FTZ R101, R100, R101 ;  /* 0x0000006564650220 */ /* 0x004fe20000410000 */
[----:B------:R-:W-:Y:S01]  /*1f70*/  @P0 PRMT R100, R25, 0x7632, R100 ;  /* 0x0000763219640816 */ /* 0x000fe20000000064 */
[----:B------:R-:W-:Y:S01]  /*1f80*/  @P0 IMAD.U32 R67, R29, 0x10000, RZ ;  /* 0x000100001d430824 */ /* 0x000fe200078e00ff */
[----:B------:R-:W-:-:S02]  /*1f90*/  SHF.L.U32 R99, R66, 0x10, RZ ;  /* 0x0000001042637819 */ /* 0x000fc400000006ff */
[----:B------:R-:W2:Y:S01]  /*1fa0*/  @P0 LDC R66, c[0x0][0x40c] ;  /* 0x00010300ff420b82 */ /* 0x000ea20000000800 */
[----:B------:R-:W-:Y:S01]  /*1fb0*/  @P0 SHF.L.U32 R100, R100, 0x10, RZ ;  /* 0x0000001064640819 */ /* 0x000fe200000006ff */
[----:B------:R-:W-:Y:S01]  /*1fc0*/  @P0 FFMA.FTZ R98, R101, R67, R98 ;  /* 0x0000004365620223 */ /* 0x000fe20000010062 */
[----:B------:R-:W-:-:S03]  /*1fd0*/  @P0 SHF.L.U32 R101, R72, 0x10, RZ ;  /* 0x0000001048650819 */ /* 0x000fc600000006ff */
[----:B0-----:R-:W-:Y:S02]  /*1fe0*/  @P0 FMUL.FTZ R100, R100, R65 ;  /* 0x0000004164640220 */ /* 0x001fe40000410000 */
[----:B------:R-:W0:Y:S02]  /*1ff0*/  @P0 LDC R67, c[0x0][0x40c] ;  /* 0x00010300ff430b82 */ /* 0x000e240000000800 */
[----:B------:R-:W-:Y:S01]  /*2000*/  @P0 FFMA.FTZ R99, R100, R101, R99 ;  /* 0x0000006564630223 */ /* 0x000fe20000010063 */
[----:B------:R-:W-:Y:S02]  /*2010*/  @P0 SHF.L.U32 R101, R30, 0x10, RZ ;  /* 0x000000101e650819 */ /* 0x000fe400000006ff */
[----:B------:R-:W-:Y:S01]  /*2020*/  @!P0 MOV R100, R110 ;  /* 0x0000006e00648202 */ /* 0x000fe20000000f00 */
[----:B-1----:R-:W-:Y:S02]  /*2030*/  @P0 FMUL.FTZ R111, R111, R64 ;  /* 0x000000406f6f0220 */ /* 0x002fe40000410000 */
[----:B------:R-:W1:Y:S01]  /*2040*/  @P0 LDC R65, c[0x0][0x40c] ;  /* 0x00010300ff410b82 */ /* 0x000e620000000800 */
[----:B------:R-:W-:Y:S01]  /*2050*/  @P0 SHF.L.U32 R64, R71, 0x10, RZ ;  /* 0x0000001047400819 */ /* 0x000fe200000006ff */
[--C-:B------:R-:W-:Y:S01]  /*2060*/  @P0 FFMA.FTZ R100, R111, R101, R110.reuse ;  /* 0x000000656f640223 */ /* 0x100fe2000001006e */
[----:B------:R-:W-:-:S02]  /*2070*/  @P0 PRMT R110, R27, 0x7632, R110 ;  /* 0x000076321b6e0816 */ /* 0x000fc4000000006e */
[----:B------:R-:W-:Y:S01]  /*2080*/  @!P0 MOV R101, R102 ;  /* 0x0000006600658202 */ /* 0x000fe20000000f00 */
[----:B--2---:R-:W-:Y:S01]  /*2090*/  @P0 FMUL.FTZ R103, R103, R66 ;  /* 0x0000004267670220 */ /* 0x004fe20000410000 */
[----:B------:R-:W-:Y:S01]  /*20a0*/  @P0 SHF.L.U32 R110, R110, 0x10, RZ ;  /* 0x000000106e6e0819 */ /* 0x000fe200000006ff */
[----:B------:R-:W-:Y:S01]  /*20b0*/  @P0 IMAD.U32 R66, R27, 0x10000, RZ ;  /* 0x000100001b420824 */ /* 0x000fe200078e00ff */
[----:B------:R-:W-:Y:S01]  /*20c0*/  F2FP.BF16.F32.PACK_AB R111, RZ, R100 ;  /* 0x00000064ff6f723e */ /* 0x000fe200000010ff */
[----:B------:R-:W-:Y:S01]  /*20d0*/  @P0 FFMA.FTZ R101, R103, R64, R102 ;  /* 0x0000004067650223 */ /* 0x000fe20000010066 */
[C---:B------:R-:W-:Y:S02]  /*20e0*/  PRMT R64, R23.reuse, 0x7632, R64 ;  /* 0x0000763217407816 */ /* 0x040fe40000000040 */
[----:B------:R-:W-:Y:S02]  /*20f0*/  SHF.L.U32 R102, R23, 0x10, RZ ;  /* 0x0000001017667819 */ /* 0x000fe400000006ff */
[----:B------:R-:W-:Y:S01]  /*2100*/  SHF.L.U32 R103, R64, 0x10, RZ ;  /* 0x0000001040677819 */ /* 0x000fe200000006ff */
[----:B0-----:R-:W-:Y:S01]  /*2110*/  @P0 FMUL.FTZ R67, R66, R67 ;  /* 0x0000004342430220 */ /* 0x001fe20000410000 */
[----:B------:R-:W-:Y:S01]  /*2120*/  @P0 IMAD.U32 R64, R31, 0x10000, RZ ;  /* 0x000100001f400824 */ /* 0x000fe200078e00ff */
[----:B------:R-:W-:-:S02]  /*2130*/  F2FP.BF16.F32.PACK_AB R66, RZ, R98 ;  /* 0x00000062ff42723e */ /* 0x000fc400000010ff */
[----:B------:R-:W-:Y:S01]  /*2140*/  F2FP.BF16.F32.PACK_AB R115, RZ, R101 ;  /* 0x00000065ff73723e */ /* 0x000fe200000010ff */
[----:B------:R-:W-:Y:S01]  /*2150*/  @P0 FFMA.FTZ R102, R67, R64, R102 ;  /* 0x0000004043660223 */ /* 0x000fe20000010066 */
[----:B------:R-:W-:Y:S01]  /*2160*/  F2FP.BF16.F32.PACK_AB R64, RZ, R96 ;  /* 0x00000060ff40723e */ /* 0x000fe200000010ff */
[----:B-1----:R-:W-:Y:S01]  /*2170*/  @P0 FMUL.FTZ R110, R110, R65 ;  /* 0x000000416e6e0220 */ /* 0x002fe20000410000 */
[----:B------:R-:W-:Y:S02]  /*2180*/  @P0 SHF.L.U32 R65, R70, 0x10, RZ ;  /* 0x0000001046410819 */ /* 0x000fe400000006ff */
[----:B------:R-:W-:-:S03]  /*2190*/  F2FP.BF16.F32.PACK_AB R116, RZ, R102 ;  /* 0x00000066ff74723e */ /* 0x000fc600000010ff */
[----:B------:R-:W-:Y:S01]  /*21a0*/  @P0 FFMA.FTZ R103, R110, R65, R103 ;  /* 0x000000416e670223 */ /* 0x000fe20000010067 */
        /* <DEDUP_REMOVED lines=8> */
.L_x_221:
[----:B0-----:R-:W0:Y:S01]  /*2230*/  @P3 LDC R66, c[0x0][0x40c] ;  /* 0x00010300ff423b82 */ /* 0x001e220000000800 */
[----:B-----5:R-:W-:Y:S01]  /*2240*/  @P3 PRMT R64, R24, 0x7632, R64 ;  /* 0x0000763218403816 */ /* 0x020fe20000000040 */
[----:B------:R-:W-:Y:S01]  /*2250*/  @P3 IMAD.U32 R67, R28, 0x10000, RZ ;  /* 0x000100001c433824 */ /* 0x000fe200078e00ff */
[----:B------:R-:W-:Y:S02]  /*2260*/  @P3 SHF.L.U32 R65, R24, 0x10, RZ ;  /* 0x0000001018413819 */ /* 0x000fe400000006ff */
[----:B------:R-:W-:Y:S02]  /*2270*/  CS2R R96, SRZ ;  /* 0x0000000000607805 */ /* 0x000fe4000001ff00 */
[----:B------:R-:W-:Y:S01]  /*2280*/  @P3 SHF.L.U32 R64, R64, 0x10, RZ ;  /* 0x0000001040403819 */ /* 0x000fe200000006ff */
[----:B------:R-:W-:Y:S01]  /*2290*/  @P3 IMAD.U32 R100, R29, 0x10000, RZ ;  /* 0x000100001d643824 */ /* 0x000fe200078e00ff */
[----:B------:R-:W-:Y:S01]  /*22a0*/  PRMT R101, R28, 0x7632, R101 ;  /* 0x000076321c657816 */ /* 0x000fe20000000065 */
[----:B------:R-:W1:Y:S01]  /*22b0*/  @P3 LDC R99, c[0x0][0x40c] ;  /* 0x00010300ff633b82 */ /* 0x000e620000000800 */
[----:B------:R-:W-:Y:S01]  /*22c0*/  @P3 SHF.L.U32 R102, R26, 0x10, RZ ;  /* 0x000000101a663819 */ /* 0x000fe200000006ff */
[----:B------:R-:W-:Y:S01]  /*22d0*/  @P3 IMAD.U32 R110, R30, 0x10000, RZ ;  /* 0x000100001e6e3824 */ /* 0x000fe200078e00ff */
[----:B------:R-:W-:-:S05]  /*22e0*/  @P3 SHF.L.U32 R101, R101, 0x10, RZ ;  /* 0x0000001065653819 */ /* 0x000fca00000006ff */
[----:B------:R-:W2:Y:S08]  /*22f0*/  @P3 LDC R98, c[0x0][0x40c] ;  /* 0x00010300ff623b82 */ /* 0x000eb00000000800 */
[----:B------:R-:W3:Y:S01]  /*2300*/  @P3 LDC R103, c[0x0][0x40c] ;  /* 0x00010300ff673b82 */ /* 0x000ee20000000800 */
[----:B0-----:R-:W-:Y:S01]  /*2310*/  @P3 FMUL.FTZ R66, R65, R66 ;  /* 0x0000004241423220 */ /* 0x001fe20000410000 */
[----:B------:R-:W-:-:S03]  /*2320*/  @P3 PRMT R65, R25, 0x7632, R65 ;  /* 0x0000763219413816 */ /* 0x000fc60000000041 */
[----:B------:R-:W-:Y:S01]  /*2330*/  @P3 FMUL.FTZ R96, R66, R67 ;  /* 0x0000004342603220 */ /* 0x000fe20000410000 */
[----:B------:R-:W-:Y:S02]  /*2340*/  @P3 SHF.L.U32 R66, R65, 0x10, RZ ;  /* 0x0000001041423819 */ /* 0x000fe400000006ff */
[----:B------:R-:W0:Y:S01]  /*2350*/  @P3 LDC R111, c[0x0][0x40c] ;  /* 0x00010300ff6f3b82 */ /* 0x000e220000000800 */
[----:B-1----:R-:W-:Y:S01]  /*2360*/  @P3 FMUL.FTZ R64, R64, R99 ;  /* 0x0000006340403220 */ /* 0x002fe20000410000 */
[----:B------:R-:W-:-:S03]  /*2370*/  @P3 SHF.L.U32 R67, R25, 0x10, RZ ;  /* 0x0000001019433819 */ /* 0x000fc600000006ff */
[----:B------:R-:W-:Y:S01]  /*2380*/  @P3 FMUL.FTZ R97, R101, R64 ;  /* 0x0000004065613220 */ /* 0x000fe20000410000 */
[----:B------:R-:W-:Y:S02]  /*2390*/  @P3 SHF.L.U32 R101, R72, 0x10, RZ ;  /* 0x0000001048653819 */ /* 0x000fe400000006ff */
[----:B------:R-:W1:Y:S01]  /*23a0*/  @P3 LDC R115, c[0x0][0x40c] ;  /* 0x00010300ff733b82 */ /* 0x000e620000000800 */
[----:B--2---:R-:W-:Y:S01]  /*23b0*/  @P3 FMUL.FTZ R67, R67, R98 ;  /* 0x0000006243433220 */ /* 0x004fe20000410000 */
[----:B------:R-:W-:-:S03]  /*23c0*/  CS2R R98, SRZ ;  /* 0x0000000000627805 */ /* 0x000fc6000001ff00 */
[----:B------:R-:W-:Y:S01]  /*23d0*/  @P3 FMUL.FTZ R98, R67, R100 ;  /* 0x0000006443623220 */ /* 0x000fe20000410000 */
[----:B------:R-:W-:Y:S01]  /*23e0*/  @P3 PRMT R67, R27, 0x7632, R67 ;  /* 0x000076321b433816 */ /* 0x000fe20000000043 */
[----:B------:R-:W-:Y:S01]  /*23f0*/  HFMA2 R100, -RZ, RZ, 0, 0 ;  /* 0x00000000ff647431 */ /* 0x000fe200000001ff */
[----:B------:R-:W2:Y:S01]  /*2400*/  @P3 LDC R64, c[0x0][0x40c] ;  /* 0x00010300ff403b82 */ /* 0x000ea20000000800 */
[----:B---3--:R-:W-:-:S04]  /*2410*/  @P3 FMUL.FTZ R66, R66, R103 ;  /* 0x0000006742423220 */ /* 0x008fc80000410000 */
[----:B------:R-:W-:Y:S01]  /*2420*/  @P3 FMUL.FTZ R99, R101, R66 ;  /* 0x0000004265633220 */ /* 0x000fe20000410000 */
[----:B------:R-:W-:Y:S02]  /*2430*/  @P3 PRMT R66, R26, 0x7632, R66 ;  /* 0x000076321a423816 */ /* 0x000fe40000000042 */
[----:B------:R-:W3:Y:S01]  /*2440*/  @P3 LDC R65, c[0x0][0x40c] ;  /* 0x00010300ff413b82 */ /* 0x000ee20000000800 */
[----:B0-----:R-:W-:Y:S01]  /*2450*/  @P3 FMUL.FTZ R111, R102, R111 ;  /* 0x0000006f666f3220 */ /* 0x001fe20000410000 */
[----:B------:R-:W-:Y:S02]  /*2460*/  @P3 SHF.L.U32 R66, R66, 0x10, RZ ;  /* 0x0000001042423819 */ /* 0x000fe400000006ff */
[----:B------:R-:W-:Y:S01]  /*2470*/  @P3 SHF.L.U32 R101, R27, 0x10, RZ ;  /* 0x000000101b653819 */ /* 0x000fe200000006ff */
[----:B------:R-:W-:Y:S01]  /*2480*/  @P3 FMUL.FTZ R100, R111, R110 ;  /* 0x0000006e6f643220 */ /* 0x000fe20000410000 */
[----:B------:R-:W-:Y:S02]  /*2490*/  @P3 SHF.L.U32 R102, R67, 0x10, RZ ;  /* 0x0000001043663819 */ /* 0x000fe400000006ff */
[----:B------:R-:W-:Y:S01]  /*24a0*/  @P3 SHF.L.U32 R67, R71, 0x10, RZ ;  /* 0x0000001047433819 */ /* 0x000fe200000006ff */
[----:B-1----:R-:W-:Y:S01]  /*24b0*/  @P3 FMUL.FTZ R66, R66, R115 ;  /* 0x0000007342423220 */ /* 0x002fe20000410000 */
[----:B------:R-:W-:-:S02]  /*24c0*/  @P3 SHF.L.U32 R111, R31, 0x10, RZ ;  /* 0x000000101f6f3819 */ /* 0x000fc400000006ff */
[----:B------:R-:W-:Y:S01]  /*24d0*/  @P3 SHF.L.U32 R110, R70, 0x10, RZ ;  /* 0x00000010466e3819 */ /* 0x000fe200000006ff */
[----:B--2---:R-:W-:Y:S01]  /*24e0*/  @P3 FMUL.FTZ R64, R101, R64 ;  /* 0x0000004065403220 */ /* 0x004fe20000410000 */
[----:B------:R-:W-:Y:S02]  /*24f0*/  IMAD.MOV.U32 R101, RZ, RZ, RZ ;  /* 0x000000ffff657224 */ /* 0x000fe400078e00ff */
[----:B------:R-:W-:Y:S01]  /*2500*/  @P3 FMUL.FTZ R101, R67, R66 ;  /* 0x0000004243653220 */ /* 0x000fe20000410000 */
[----:B------:R-:W-:Y:S02]  /*2510*/  F2FP.BF16.F32.PACK_AB R66, RZ, R98 ;  /* 0x00000062ff42723e */ /* 0x000fe400000010ff */
        /* <DEDUP_REMOVED lines=15> */
.L_x_222:
[----:B------:R-:W0:Y:S02]  /*2610*/  LDC.64 R110, c[0x0][0x3a8] ;  /* 0x0000ea00ff6e7b82 */ /* 0x000e240000000a00 */
[----:B0-----:R-:W-:-:S05]  /*2620*/  IMAD.WIDE.U32 R110, R113, 0x10, R110 ;  /* 0x00000010716e7825 */ /* 0x001fca00078e006e */
[----:B------:R2:W-:Y:S02]  /*2630*/  STG.E.128 desc[UR6][R110.64], R64 ;  /* 0x000000406e007986 */ /* 0x0005e4000c101d06 */
.L_x_220:
[----:B------:R-:W-:Y:S05]  /*2640*/  BSYNC.RECONVERGENT B0 ;  /* 0x0000000000007941 */ /* 0x000fea0003800200 */
.L_x_219:
        /* <DEDUP_REMOVED lines=38> */
[----:B-1----:R-:W-:-:S05]  /*28b0*/  FADD.FTZ R115, R113, R64 ;  /* 0x0000004071737221 */ /* 0x002fca0000010000 */
        /* <DEDUP_REMOVED lines=61> */
.L_x_242:
[----:B01----:R-:W-:Y:S01]  /*2c90*/  FADD.FTZ R110, R110, R115 ;  /* 0x000000736e6e7221 */ /* 0x003fe20000010000 */
[----:B------:R-:W-:Y:S01]  /*2ca0*/  FMUL.FTZ R113, R111, R111 ;  /* 0x0000006f6f717220 */ /* 0x000fe20000410000 */
        /* <DEDUP_REMOVED lines=14> */
[----:B------:R-:W-:Y:S01]  /*2d90*/  VIADD R65, R112, 0xffffffff ;  /* 0xffffffff70417836 */ /* 0x000fe20000000000 */
[----:B------:R-:W-:Y:S01]  /*2da0*/  BSSY.RECONVERGENT B1, `(.L_x_226) ;  /* 0x0000037000017945 */ /* 0x000fe20003800200 */
[----:B------:R-:W-:Y:S02]  /*2db0*/  FSEL R112, R111, RZ, !P3 ;  /* 0x000000ff6f707208 */ /* 0x000fe40005800000 */
[----:B------:R-:W-:-:S05]  /*2dc0*/  IMAD R65, R65, R114, RZ ;  /* 0x0000007241417224 */ /* 0x000fca00078e02ff */
[----:B------:R-:W-:-:S04]  /*2dd0*/  SHF.R.S32.HI R64, RZ, 0x1f, R65 ;  /* 0x0000001fff407819 */ /* 0x000fc80000011441 */
[----:B------:R-:W-:-:S04]  /*2de0*/  LEA.HI R64, R64, R65, RZ, 0x3 ;  /* 0x0000004140407211 */ /* 0x000fc800078f18ff */
[----:B------:R-:W-:Y:S01]  /*2df0*/  LEA.HI.SX32 R115, R64, R109, 0x1d ;  /* 0x0000006d40737211 */ /* 0x000fe200078feaff */
[----:B------:R-:W-:Y:S06]  /*2e00*/  @!P2 BRA `(.L_x_227) ;  /* 0x0000000000c0a947 */ /* 0x000fec0003800000 */
[--C-:B------:R-:W-:Y:S01]  /*2e10*/  FADD.FTZ R64, R80, -R112.reuse ;  /* 0x8000007050407221 */ /* 0x100fe20000010000 */
        /* <DEDUP_REMOVED lines=12> */
[----:B------:R-:W-:Y:S01]  /*2ee0*/  FMUL.FTZ R110, R113, R110 ;  /* 0x0000006e716e7220 */ /* 0x000fe20000410000 */
[----:B------:R-:W-:Y:S01]  /*2ef0*/  FADD.FTZ R66, R84, -R112 ;  /* 0x8000007054427221 */ /* 0x000fe20000010000 */
[----:B------:R-:W-:Y:S01]  /*2f00*/  SHF.L.U32 R117, R17, 0x10, RZ ;  /* 0x0000001011757819 */ /* 0x000fe200000006ff */
[----:B------:R-:W-:-:S02]  /*2f10*/  IMAD.U32 R116, R59, 0x10000, RZ ;  /* 0x000100003b747824 */ /* 0x000fc400078e00ff */
[----:B------:R-:W-:Y:S01]  /*2f20*/  FFMA.FTZ R114, R110, R67, R111 ;  /* 0x000000436e727223 */ /* 0x000fe2000001006f */
[----:B------:R-:W-:Y:S01]  /*2f30*/  SHF.L.U32 R67, R62, 0x10, RZ ;  /* 0x000000103e437819 */ /* 0x000fe200000006ff */
[----:B------:R-:W-:Y:S02]  /*2f40*/  IMAD.U32 R111, R58, 0x10000, RZ ;  /* 0x000100003a6f7824 */ /* 0x000fe400078e00ff */
[----:B------:R-:W-:Y:S01]  /*2f50*/  FMUL.FTZ R66, R113, R66 ;  /* 0x0000004271427220 */ /* 0x000fe20000410000 */
[----:B------:R-:W-:Y:S01]  /*2f60*/  FADD.FTZ R110, R85, -R112 ;  /* 0x80000070556e7221 */ /* 0x000fe20000010000 */
[----:B------:R-:W-:Y:S01]  /*2f70*/  SHF.L.U32 R119, R14, 0x10, RZ ;  /* 0x000000100e777819 */ /* 0x000fe200000006ff */
[----:B------:R-:W-:Y:S02]  /*2f80*/  IMAD.U32 R121, R68, 0x10000, RZ ;  /* 0x0001000044797824 */ /* 0x000fe400078e00ff */
[----:B------:R-:W-:Y:S01]  /*2f90*/  FFMA.FTZ R66, R66, R67, R111 ;  /* 0x0000004342427223 */ /* 0x000fe2000001006f */
[----:B------:R-:W-:Y:S01]  /*2fa0*/  SHF.L.U32 R67, R16, 0x10, RZ ;  /* 0x0000001010437819 */ /* 0x000fe200000006ff */
[----:B------:R-:W-:Y:S01]  /*2fb0*/  FMUL.FTZ R110, R113, R110 ;  /* 0x0000006e716e7220 */ /* 0x000fe20000410000 */
[----:B------:R-:W-:-:S02]  /*2fc0*/  SHF.L.U32 R111, R15, 0x10, RZ ;  /* 0x000000100f6f7819 */ /* 0x000fc400000006ff */
[----:B------:R-:W-:Y:S01]  /*2fd0*/  F2FP.BF16.F32.PACK_AB R65, R114, R65 ;  /* 0x000000417241723e */ /* 0x000fe200000010ff */
[----:B------:R-:W-:Y:S01]  /*2fe0*/  FFMA.FTZ R117, R110, R117, R67 ;  /* 0x000000756e757223 */ /* 0x000fe20000010043 */
[----:B------:R-:W-:-:S04]  /*2ff0*/  FADD.FTZ R110, R86, -R112 ;  /* 0x80000070566e7221 */ /* 0x000fc80000010000 */
[----:B------:R-:W-:Y:S01]  /*3000*/  FMUL.FTZ R67, R113, R110 ;  /* 0x0000006e71437220 */ /* 0x000fe20000410000 */
[----:B------:R-:W-:Y:S02]  /*3010*/  SHF.L.U32 R110, R63, 0x10, RZ ;  /* 0x000000103f6e7819 */ /* 0x000fe400000006ff */
[----:B------:R-:W-:-:S03]  /*3020*/  F2FP.BF16.F32.PACK_AB R66, R117, R66 ;  /* 0x000000427542723e */ /* 0x000fc600000010ff */
[----:B------:R-:W-:Y:S01]  /*3030*/  FFMA.FTZ R67, R67, R110, R116 ;  /* 0x0000006e43437223 */ /* 0x000fe20000010074 */
[--C-:B------:R-:W-:Y:S01]  /*3040*/  FADD.FTZ R110, R87, -R112.reuse ;  /* 0x80000070576e7221 */ /* 0x100fe20000010000 */
[----:B------:R-:W-:-:S03]  /*3050*/  FADD.FTZ R116, R81, -R112 ;  /* 0x8000007051747221 */ /* 0x000fc60000010000 */
[C---:B------:R-:W-:Y:S01]  /*3060*/  FMUL.FTZ R110, R113.reuse, R110 ;  /* 0x0000006e716e7220 */ /* 0x040fe20000410000 */
[----:B------:R-:W-:-:S03]  /*3070*/  FMUL.FTZ R116, R113, R116 ;  /* 0x0000007471747220 */ /* 0x000fc60000410000 */
        /* <DEDUP_REMOVED lines=9> */
.L_x_227:
[----:B------:R-:W-:Y:S05]  /*3110*/  BSYNC.RECONVERGENT B1 ;  /* 0x0000000000017941 */ /* 0x000fea0003800200 */
.L_x_226:
[----:B------:R-:W-:Y:S04]  /*3120*/  BSSY.RECONVERGENT B1, `(.L_x_228) ;  /* 0x0000032000017945 */ /* 0x000fe80003800200 */
[----:B------:R-:W-:Y:S05]  /*3130*/  @!P1 BRA `(.L_x_229) ;  /* 0x0000000000c09947 */ /* 0x000fea0003800000 */
[--C-:B0-----:R-:W-:Y:S01]  /*3140*/  FADD.FTZ R64, R88, -R112.reuse ;  /* 0x8000007058407221 */ /* 0x101fe20000010000 */
        /* <DEDUP_REMOVED lines=14> */
[----:B------:R-:W-:-:S02]  /*3230*/  SHF.L.U32 R117, R9, 0x10, RZ ;  /* 0x0000001009757819 */ /* 0x000fc400000006ff */
[----:B------:R-:W-:Y:S01]  /*3240*/  FFMA.FTZ R114, R110, R67, R111 ;  /* 0x000000436e727223 */ /* 0x000fe2000001006f */
[----:B------:R-:W-:Y:S01]  /*3250*/  SHF.L.U32 R111, R46, 0x10, RZ ;  /* 0x000000102e6f7819 */ /* 0x000fe200000006ff */
[----:B------:R-:W-:Y:S02]  /*3260*/  IMAD.U32 R67, R50, 0x10000, RZ ;  /* 0x0001000032437824 */ /* 0x000fe400078e00ff */
[----:B------:R-:W-:Y:S01]  /*3270*/  FMUL.FTZ R66, R113, R66 ;  /* 0x0000004271427220 */ /* 0x000fe20000410000 */
[----:B------:R-:W-:Y:S01]  /*3280*/  FADD.FTZ R110, R93, -R112 ;  /* 0x800000705d6e7221 */ /* 0x000fe20000010000 */
[----:B------:R-:W-:Y:S02]  /*3290*/  SHF.L.U32 R116, R47, 0x10, RZ ;  /* 0x000000102f747819 */ /* 0x000fe400000006ff */
[----:B------:R-:W-:Y:S01]  /*32a0*/  FFMA.FTZ R66, R66, R67, R111 ;  /* 0x0000004342427223 */ /* 0x000fe2000001006f */
[----:B------:R-:W-:Y:S01]  /*32b0*/  SHF.L.U32 R67, R8, 0x10, RZ ;  /* 0x0000001008437819 */ /* 0x000fe200000006ff */
[----:B------:R-:W-:Y:S01]  /*32c0*/  FMUL.FTZ R110, R113, R110 ;  /* 0x0000006e716e7220 */ /* 0x000fe20000410000 */
[----:B------:R-:W-:-:S02]  /*32d0*/  SHF.L.U32 R111, R7, 0x10, RZ ;  /* 0x00000010076f7819 */ /* 0x000fc400000006ff */
[----:B------:R-:W-:Y:S01]  /*32e0*/  SHF.L.U32 R119, R6, 0x10, RZ ;  /* 0x0000001006777819 */ /* 0x000fe200000006ff */
[----:B------:R-:W-:Y:S01]  /*32f0*/  FFMA.FTZ R117, R110, R117, R67 ;  /* 0x000000756e757223 */ /* 0x000fe20000010043 */
[----:B------:R-:W-:Y:S01]  /*3300*/  FADD.FTZ R110, R94, -R112 ;  /* 0x800000705e6e7221 */ /* 0x000fe20000010000 */
[----:B------:R-:W-:Y:S02]  /*3310*/  SHF.L.U32 R121, R12, 0x10, RZ ;  /* 0x000000100c797819 */ /* 0x000fe400000006ff */
[----:B------:R-:W-:Y:S01]  /*3320*/  F2FP.BF16.F32.PACK_AB R65, R114, R65 ;  /* 0x000000417241723e */ /* 0x000fe200000010ff */
[----:B------:R-:W-:Y:S01]  /*3330*/  FMUL.FTZ R67, R113, R110 ;  /* 0x0000006e71437220 */ /* 0x000fe20000410000 */
[----:B------:R-:W-:Y:S01]  /*3340*/  IMAD.U32 R110, R51, 0x10000, RZ ;  /* 0x00010000336e7824 */ /* 0x000fe200078e00ff */
[----:B------:R-:W-:-:S03]  /*3350*/  F2FP.BF16.F32.PACK_AB R66, R117, R66 ;  /* 0x000000427542723e */ /* 0x000fc600000010ff */
[----:B------:R-:W-:Y:S01]  /*3360*/  FFMA.FTZ R67, R67, R110, R116 ;  /* 0x0000006e43437223 */ /* 0x000fe20000010074 */
[--C-:B------:R-:W-:Y:S01]  /*3370*/  FADD.FTZ R110, R95, -R112.reuse ;  /* 0x800000705f6e7221 */ /* 0x100fe20000010000 */
[----:B------:R-:W-:-:S03]  /*3380*/  FADD.FTZ R116, R89, -R112 ;  /* 0x8000007059747221 */ /* 0x000fc60000010000 */
[C---:B------:R-:W-:Y:S01]  /*3390*/  FMUL.FTZ R110, R113.reuse, R110 ;  /* 0x0000006e716e7220 */ /* 0x040fe20000410000 */
[----:B------:R-:W-:-:S03]  /*33a0*/  FMUL.FTZ R116, R113, R116 ;  /* 0x0000007471747220 */ /* 0x000fc60000410000 */
[----:B------:R-:W-:Y:S01]  /*33b0*/  FFMA.FTZ R118, R110, R111, R119 ;  /* 0x0000006f6e767223 */ /* 0x000fe20000010077 */
[----:B------:R-:W-:Y:S01]  /*33c0*/  IMAD.U32 R119, R13, 0x10000, RZ ;  /* 0x000100000d777824 */ /* 0x000fe200078e00ff */
[----:B------:R-:W0:Y:S03]  /*33d0*/  LDC.64 R110, c[0x0][0x428] ;  /* 0x00010a00ff6e7b82 */ /* 0x000e260000000a00 */
[----:B------:R-:W-:Y:S01]  /*33e0*/  FFMA.FTZ R119, R116, R119, R121 ;  /* 0x0000007774777223 */ /* 0x000fe20000010079 */
[----:B------:R-:W-:-:S04]  /*33f0*/  F2FP.BF16.F32.PACK_AB R67, R118, R67 ;  /* 0x000000437643723e */ /* 0x000fc800000010ff */
[----:B------:R-:W-:Y:S01]  /*3400*/  F2FP.BF16.F32.PACK_AB R64, R119, R64 ;  /* 0x000000407740723e */ /* 0x000fe200000010ff */
[C---:B0-----:R-:W-:Y:S01]  /*3410*/  IMAD.WIDE.U32 R110, R115.reuse, 0x10, R110 ;  /* 0x00000010736e7825 */ /* 0x041fe200078e006e */
[----:B------:R-:W-:-:S04]  /*3420*/  IADD3 R115, PT, PT, R115, 0x20, RZ ;  /* 0x0000002073737810 */ /* 0x000fc80007ffe0ff */
[----:B------:R1:W-:Y:S03]  /*3430*/  STG.E.128 desc[UR6][R110.64], R64 ;  /* 0x000000406e007986 */ /* 0x0003e6000c101d06 */
.L_x_229:
[----:B------:R-:W-:Y:S05]  /*3440*/  BSYNC.RECONVERGENT B1 ;  /* 0x0000000000017941 */ /* 0x000fea0003800200 */
.L_x_228:
[----:B------:R-:W-:Y:S05]  /*3450*/  @!P4 BRA `(.L_x_225) ;  /* 0x0000000000bcc947 */ /* 0x000fea0003800000 */
[--C-:B01----:R-:W-:Y:S01]  /*3460*/  FADD.FTZ R64, R96, -R112.reuse ;  /* 0x8000007060407221 */ /* 0x103fe20000010000 */
[----:B------:R-:W-:Y:S01]  /*3470*/  SHF.L.U32 R65, R36, 0x10, RZ ;  /* 0x0000001024417819 */ /* 0x000fe200000006ff */
[--C-:B------:R-:W-:Y:S01]  /*3480*/  FADD.FTZ R66, R98, -R112.reuse ;  /* 0x8000007062427221 */ /* 0x100fe20000010000 */
[----:B------:R-:W-:Y:S02]  /*3490*/  IMAD.U32 R67, R32, 0x10000, RZ ;  /* 0x0001000020437824 */ /* 0x000fe400078e00ff */
[----:B------:R-:W-:Y:S01]  /*34a0*/  FMUL.FTZ R64, R113, R64 ;  /* 0x0000004071407220 */ /* 0x000fe20000410000 */
[----:B------:R-:W-:Y:S01]  /*34b0*/  SHF.L.U32 R111, R37, 0x10, RZ ;  /* 0x00000010256f7819 */ /* 0x000fe200000006ff */
[----:B------:R-:W-:Y:S01]  /*34c0*/  FMUL.FTZ R66, R113, R66 ;  /* 0x0000004271427220 */ /* 0x000fe20000410000 */
[----:B------:R-:W-:Y:S01]  /*34d0*/  SHF.L.U32 R117, R33, 0x10, RZ ;  /* 0x0000001021757819 */ /* 0x000fe200000006ff */
[----:B------:R-:W-:Y:S01]  /*34e0*/  FFMA.FTZ R114, R64, R65, R67 ;  /* 0x0000004140727223 */ /* 0x000fe20000010043 */
[----:B------:R-:W-:Y:S01]  /*34f0*/  FADD.FTZ R64, R99, -R112 ;  /* 0x8000007063407221 */ /* 0x000fe20000010000 */
[----:B------:R-:W-:-:S02]  /*3500*/  SHF.L.U32 R65, R2, 0x10, RZ ;  /* 0x0000001002417819 */ /* 0x000fc400000006ff */
[----:B------:R-:W-:Y:S01]  /*3510*/  FFMA.FTZ R116, R66, R111, R117 ;  /* 0x0000006f42747223 */ /* 0x000fe20000010075 */
[----:B------:R-:W-:Y:S01]  /*3520*/  SHF.L.U32 R117, R3, 0x10, RZ ;  /* 0x0000001003757819 */ /* 0x000fe200000006ff */
[C---:B------:R-:W-:Y:S01]  /*3530*/  FMUL.FTZ R64, R113.reuse, R64 ;  /* 0x0000004071407220 */ /* 0x040fe20000410000 */
[--C-:B------:R-:W-:Y:S01]  /*3540*/  FADD.FTZ R66, R100, -R112.reuse ;  /* 0x8000007064427221 */ /* 0x100fe20000010000 */
[----:B------:R-:W-:Y:S02]  /*3550*/  SHF.L.U32 R67, R34, 0x10, RZ ;  /* 0x0000001022437819 */ /* 0x000fe400000006ff */
[----:B------:R-:W-:Y:S01]  /*3560*/  FFMA.FTZ R117, R64, R117, R65 ;  /* 0x0000007540757223 */ /* 0x000fe20000010041 */
[----:B------:R-:W-:Y:S02]  /*3570*/  IMAD.U32 R65, R38, 0x10000, RZ ;  /* 0x0001000026417824 */ /* 0x000fe400078e00ff */
[----:B------:R-:W-:Y:S01]  /*3580*/  FMUL.FTZ R66, R113, R66 ;  /* 0x0000004271427220 */ /* 0x000fe20000410000 */
[----:B------:R-:W-:Y:S01]  /*3590*/  FADD.FTZ R64, R101, -R112 ;  /* 0x8000007065407221 */ /* 0x000fe20000010000 */
[----:B------:R-:W-:-:S02]  /*35a0*/  SHF.L.U32 R111, R0, 0x10, RZ ;  /* 0x00000010006f7819 */ /* 0x000fc400000006ff */
[----:B------:R-:W-:Y:S01]  /*35b0*/  FFMA.FTZ R66, R66, R65, R67 ;  /* 0x0000004142427223 */ /* 0x000fe20000010043 */
[----:B------:R-:W-:Y:S01]  /*35c0*/  SHF.L.U32 R65, R104, 0x10, RZ ;  /* 0x0000001068417819 */ /* 0x000fe200000006ff */
[----:B------:R-:W-:Y:S01]  /*35d0*/  FMUL.FTZ R64, R113, R64 ;  /* 0x0000004071407220 */ /* 0x000fe20000410000 */
[----:B------:R-:W-:Y:S02]  /*35e0*/  SHF.L.U32 R67, R39, 0x10, RZ ;  /* 0x0000001027437819 */ /* 0x000fe400000006ff */
[----:B------:R-:W-:Y:S01]  /*35f0*/  SHF.L.U32 R119, R105, 0x10, RZ ;  /* 0x0000001069777819 */ /* 0x000fe200000006ff */
[----:B------:R-:W-:Y:S01]  /*3600*/  FFMA.FTZ R111, R64, R111, R65 ;  /* 0x0000006f406f7223 */ /* 0x000fe20000010041 */
[----:B------:R-:W-:Y:S01]  /*3610*/  FADD.FTZ R64, R102, -R112 ;  /* 0x8000007066407221 */ /* 0x000fe20000010000 */
[----:B------:R-:W-:Y:S01]  /*3620*/  IMAD.U32 R65, R35, 0x10000, RZ ;  /* 0x0001000023417824 */ /* 0x000fe200078e00ff */
[----:B------:R-:W-:Y:S02]  /*3630*/  SHF.L.U32 R121, R106, 0x10, RZ ;  /* 0x000000106a797819 */ /* 0x000fe400000006ff */
[----:B------:R-:W-:Y:S01]  /*3640*/  FMUL.FTZ R64, R113, R64 ;  /* 0x0000004071407220 */ /* 0x000fe20000410000 */
[----:B------:R-:W-:-:S03]  /*3650*/  F2FP.BF16.F32.PACK_AB R66, R111, R66 ;  /* 0x000000426f42723e */ /* 0x000fc600000010ff */
        /* <DEDUP_REMOVED lines=8> */
[----:B------:R-:W-:-:S04]  /*36e0*/  SHF.L.U32 R119, R4, 0x10, RZ ;  /* 0x0000001004777819 */ /* 0x000fc800000006ff */
[----:B------:R-:W-:Y:S01]  /*36f0*/  F2FP.BF16.F32.PACK_AB R67, R110, R67 ;  /* 0x000000436e43723e */ /* 0x000fe200000010ff */
[----:B------:R-:W-:Y:S01]  /*3700*/  FFMA.FTZ R113, R112, R113, R119 ;  /* 0x0000007170717223 */ /* 0x000fe20000010077 */
[----:B0-----:R-:W-:Y:S01]  /*3710*/  IMAD.WIDE.U32 R110, R115, 0x10, R64 ;  /* 0x00000010736e7825 */ /* 0x001fe200078e0040 */
[----:B------:R-:W-:-:S03]  /*3720*/  F2FP.BF16.F32.PACK_AB R65, R117, R116 ;  /* 0x000000747541723e */ /* 0x000fc600000010ff */
[----:B------:R-:W-:-:S05]  /*3730*/  F2FP.BF16.F32.PACK_AB R64, R113, R114 ;  /* 0x000000727140723e */ /* 0x000fca00000010ff */
[----:B------:R2:W-:Y:S02]  /*3740*/  STG.E.128 desc[UR6][R110.64], R64 ;  /* 0x000000406e007986 */ /* 0x0005e4000c101d06 */
.L_x_225:
[----:B------:R-:W-:Y:S05]  /*3750*/  BSYNC.RECONVERGENT B0 ;  /* 0x0000000000007941 */ /* 0x000fea0003800200 */
.L_x_224:
[----:B012---:R-:W0:Y:S02]  /*3760*/  LDC.64 R64, c[0x0][0x380] ;  /* 0x0000e000ff407b82 */ /* 0x007e240000000a00 */
[----:B0-----:R-:W-:-:S05]  /*3770*/  IMAD R107, R64, 0x4, R107 ;  /* 0x00000004406b7824 */ /* 0x001fca00078e026b */
[----:B------:R-:W-:-:S13]  /*3780*/  ISETP.GE.AND P0, PT, R107, R65, PT ;  /* 0x000000416b00720c */ /* 0x000fda0003f06270 */
[----:B------:R-:W-:Y:S05]  /*3790*/  @!P0 BRA `(.L_x_230) ;  /* 0xffffffd000108947 */ /* 0x000fea000383ffff */
[----:B------:R-:W-:Y:S05]  /*37a0*/  EXIT ;  /* 0x000000000000794d */ /* 0x000fea0003800000 */
.L_x_223:
[----:B------:R-:W-:Y:S01]  /*37b0*/  HFMA2 R118, -RZ, RZ, 0, 5.9604644775390625e-08 ;  /* 0x00000001ff767431 */ /* 0x000fe200000001ff */
[----:B------:R-:W-:Y:S01]  /*37c0*/  BSSY B0, `(.L_x_231) ;  /* 0x0000007000007945 */ /* 0x000fe20003800000 */
[----:B------:R-:W-:Y:S02]  /*37d0*/  MOV R119, R67 ;  /* 0x0000004300777202 */ /* 0x000fe40000000f00 */
[----:B------:R-:W-:Y:S02]  /*37e0*/  MOV R121, 0x1f ;  /* 0x0000001f00797802 */ /* 0x000fe40000000f00 */
[----:B------:R-:W-:-:S07]  /*37f0*/  MOV R116, 0xffffffff ;  /* 0xffffffff00747802 */ /* 0x000fce0000000f00 */
[----:B-----5:R-:W-:Y:S05]  /*3800*/  WARPSYNC.COLLECTIVE R116, `(.L_x_232) ;  /* 0x0000000074087348 */ /* 0x020fea0003c00000 */
[----:B------:R0:W1:Y:S02]  /*3810*/  SHFL.BFLY P6, R117, R119, R118, R121 ;  /* 0x0c00007677757389 */ /* 0x00006400000c0079 */
[----:B01---5:R-:W-:Y:S05]  /*3820*/  ENDCOLLECTIVE ;  /* 0x000000000000791b */ /* 0x023fea0003800000 */
.L_x_232:
[----:B------:R-:W-:Y:S05]  /*3830*/  BSYNC B0 ;  /* 0x0000000000007941 */ /* 0x000fea0003800000 */
.L_x_231:
[----:B------:R-:W-:Y:S02]  /*3840*/  IMAD.MOV.U32 R64, RZ, RZ, R117 ;  /* 0x000000ffff407224 */ /* 0x000fe400078e0075 */
[----:B------:R-:W-:Y:S01]  /*3850*/  HFMA2 R118, -RZ, RZ, 0, 1.1920928955078125e-07 ;  /* 0x00000002ff767431 */ /* 0x000fe200000001ff */
[----:B------:R-:W-:Y:S01]  /*3860*/  MOV R121, 0x1f ;  /* 0x0000001f00797802 */ /* 0x000fe20000000f00 */
[----:B------:R-:W-:Y:S01]  /*3870*/  FADD.FTZ R66, R67, R64 ;  /* 0x0000004043427221 */ /* 0x000fe20000010000 */
[----:B------:R-:W-:-:S04]  /*3880*/  MOV R116, 0xffffffff ;  /* 0xffffffff00747802 */ /* 0x000fc80000000f00 */
[----:B------:R-:W-:-:S07]  /*3890*/  MOV R119, R66 ;  /* 0x0000004200777202 */ /* 0x000fce0000000f00 */
[----:B------:R-:W-:Y:S05]  /*38a0*/  WARPSYNC.COLLECTIVE R116, `(.L_x_233) ;  /* 0x0000000074087348 */ /* 0x000fea0003c00000 */
[----:B------:R0:W1:Y:S02]  /*38b0*/  SHFL.BFLY P6, R117, R119, R118, R121 ;  /* 0x0c00007677757389 */ /* 0x00006400000c0079 */
[----:B01----:R-:W-:Y:S05]  /*38c0*/  ENDCOLLECTIVE ;  /* 0x000000000000791b */ /* 0x003fea0003800000 */
.L_x_233:
[----:B------:R-:W-:Y:S02]  /*38d0*/  HFMA2 R118, -RZ, RZ, 0, 2.384185791015625e-07 ;  /* 0x00000004ff767431 */ /* 0x000fe400000001ff */
[----:B------:R-:W-:-:S04]  /*38e0*/  IMAD.MOV.U32 R65, RZ, RZ, R117 ;  /* 0x000000ffff417224 */ /* 0x000fc800078e0075 */
[----:B------:R-:W-:-:S05]  /*38f0*/  FADD.FTZ R110, R66, R65 ;  /* 0x00000041426e7221 */ /* 0x000fca0000010000 */
[----:B------:R-:W-:-:S07]  /*3900*/  MOV R119, R110 ;  /* 0x0000006e00777202 */ /* 0x000fce0000000f00 */
[----:B------:R-:W-:Y:S05]  /*3910*/  WARPSYNC.COLLECTIVE R116, `(.L_x_234) ;  /* 0x0000000074087348 */ /* 0x000fea0003c00000 */
[----:B------:R0:W1:Y:S02]  /*3920*/  SHFL.BFLY P6, R117, R119, R118, R121 ;  /* 0x0c00007677757389 */ /* 0x00006400000c0079 */
[----:B01----:R-:W-:Y:S05]  /*3930*/  ENDCOLLECTIVE ;  /* 0x000000000000791b */ /* 0x003fea0003800000 */
.L_x_234:
        /* <DEDUP_REMOVED lines=8> */
.L_x_235:
[----:B------:R-:W-:Y:S01]  /*39c0*/  HFMA2 R118, -RZ, RZ, 0, 9.5367431640625e-07 ;  /* 0x00000010ff767431 */ /* 0x000fe200000001ff */
[----:B------:R-:W-:-:S05]  /*39d0*/  MOV R64, R117 ;  /* 0x0000007500407202 */ /* 0x000fca0000000f00 */
[----:B------:R-:W-:-:S05]  /*39e0*/  FADD.FTZ R115, R113, R64 ;  /* 0x0000004071737221 */ /* 0x000fca0000010000 */
[----:B------:R-:W-:-:S07]  /*39f0*/  MOV R119, R115 ;  /* 0x0000007300777202 */ /* 0x000fce0000000f00 */
[----:B------:R-:W-:Y:S05]  /*3a00*/  WARPSYNC.COLLECTIVE R116, `(.L_x_236) ;  /* 0x0000000074087348 */ /* 0x000fea0003c00000 */
[----:B------:R0:W1:Y:S02]  /*3a10*/  SHFL.BFLY P6, R117, R119, R118, R121 ;  /* 0x0c00007677757389 */ /* 0x00006400000c0079 */
[----:B01----:R-:W-:Y:S05]  /*3a20*/  ENDCOLLECTIVE ;  /* 0x000000000000791b */ /* 0x003fea0003800000 */
.L_x_236:
        /* <DEDUP_REMOVED lines=57> */
.L_x_237:
[----:B------:R-:W-:Y:S01]  /*3dc0*/  HFMA2 R118, -RZ, RZ, 0, 1.1920928955078125e-07 ;  /* 0x00000002ff767431 */ /* 0x000fe200000001ff */
[----:B------:R-:W-:-:S05]  /*3dd0*/  MOV R67, R117 ;  /* 0x0000007500437202 */ /* 0x000fca0000000f00 */
[----:B------:R-:W-:-:S05]  /*3de0*/  FADD.FTZ R67, R64, R67 ;  /* 0x0000004340437221 */ /* 0x000fca0000010000 */
[----:B------:R-:W-:-:S07]  /*3df0*/  MOV R119, R67 ;  /* 0x0000004300777202 */ /* 0x000fce0000000f00 */
[----:B------:R-:W-:Y:S05]  /*3e00*/  WARPSYNC.COLLECTIVE R116, `(.L_x_238) ;  /* 0x0000000074087348 */ /* 0x000fea0003c00000 */
[----:B------:R0:W1:Y:S02]  /*3e10*/  SHFL.BFLY P6, R117, R119, R118, R121 ;  /* 0x0c00007677757389 */ /* 0x00006400000c0079 */
[----:B01----:R-:W-:Y:S05]  /*3e20*/  ENDCOLLECTIVE ;  /* 0x000000000000791b */ /* 0x003fea0003800000 */
.L_x_238:
[----:B------:R-:W-:Y:S02]  /*3e30*/  HFMA2 R118, -RZ, RZ, 0, 2.384185791015625e-07 ;  /* 0x00000004ff767431 */ /* 0x000fe400000001ff */
[----:B------:R-:W-:-:S04]  /*3e40*/  IMAD.MOV.U32 R66, RZ, RZ, R117 ;  /* 0x000000ffff427224 */ /* 0x000fc800078e0075 */
[----:B------:R-:W-:-:S05]  /*3e50*/  FADD.FTZ R66, R67, R66 ;  /* 0x0000004243427221 */ /* 0x000fca0000010000 */
[----:B------:R-:W-:-:S07]  /*3e60*/  MOV R119, R66 ;  /* 0x0000004200777202 */ /* 0x000fce0000000f00 */
[----:B------:R-:W-:Y:S05]  /*3e70*/  WARPSYNC.COLLECTIVE R116, `(.L_x_239) ;  /* 0x0000000074087348 */ /* 0x000fea0003c00000 */
[----:B------:R0:W1:Y:S02]  /*3e80*/  SHFL.BFLY P6, R117, R119, R118, R121 ;  /* 0x0c00007677757389 */ /* 0x00006400000c0079 */
[----:B01----:R-:W-:Y:S05]  /*3e90*/  ENDCOLLECTIVE ;  /* 0x000000000000791b */ /* 0x003fea0003800000 */
.L_x_239:
[----:B------:R-:W-:Y:S01]  /*3ea0*/  IMAD.MOV.U32 R118, RZ, RZ, 0x8 ;  /* 0x00000008ff767424 */ /* 0x000fe200078e00ff */
[----:B------:R-:W-:-:S05]  /*3eb0*/  MOV R113, R117 ;  /* 0x0000007500717202 */ /* 0x000fca0000000f00 */
[----:B------:R-:W-:-:S05]  /*3ec0*/  FADD.FTZ R113, R66, R113 ;  /* 0x0000007142717221 */ /* 0x000fca0000010000 */
[----:B------:R-:W-:-:S07]  /*3ed0*/  MOV R119, R113 ;  /* 0x0000007100777202 */ /* 0x000fce0000000f00 */
[----:B------:R-:W-:Y:S05]  /*3ee0*/  WARPSYNC.COLLECTIVE R116, `(.L_x_240) ;  /* 0x0000000074087348 */ /* 0x000fea0003c00000 */
[----:B------:R0:W1:Y:S02]  /*3ef0*/  SHFL.BFLY P6, R117, R119, R118, R121 ;  /* 0x0c00007677757389 */ /* 0x00006400000c0079 */
[----:B01----:R-:W-:Y:S05]  /*3f00*/  ENDCOLLECTIVE ;  /* 0x000000000000791b */ /* 0x003fea0003800000 */
.L_x_240:
[----:B------:R-:W-:Y:S01]  /*3f10*/  HFMA2 R118, -RZ, RZ, 0, 9.5367431640625e-07 ;  /* 0x00000010ff767431 */ /* 0x000fe200000001ff */
[----:B------:R-:W-:-:S05]  /*3f20*/  MOV R110, R117 ;  /* 0x00000075006e7202 */ /* 0x000fca0000000f00 */
[----:B------:R-:W-:-:S05]  /*3f30*/  FADD.FTZ R110, R113, R110 ;  /* 0x0000006e716e7221 */ /* 0x000fca0000010000 */
[----:B------:R-:W-:-:S07]  /*3f40*/  MOV R119, R110 ;  /* 0x0000006e00777202 */ /* 0x000fce0000000f00 */
[----:B------:R-:W-:Y:S05]  /*3f50*/  WARPSYNC.COLLECTIVE R116, `(.L_x_241) ;  /* 0x0000000074087348 */ /* 0x000fea0003c00000 */
[----:B------:R0:W1:Y:S02]  /*3f60*/  SHFL.BFLY P6, R117, R119, R118, R121 ;  /* 0x0c00007677757389 */ /* 0x00006400000c0079 */
[----:B01----:R-:W-:Y:S05]  /*3f70*/  ENDCOLLECTIVE ;  /* 0x000000000000791b */ /* 0x003fea0003800000 */
.L_x_241:
[----:B------:R-:W-:Y:S01]  /*3f80*/  MOV R115, R117 ;  /* 0x0000007500737202 */ /* 0x000fe20000000f00 */
[----:B------:R-:W-:Y:S06]  /*3f90*/  BRA `(.L_x_242) ;  /* 0xffffffec003c7947 */ /* 0x000fec000383ffff */
.L_x_243:
        /* <DEDUP_REMOVED lines=14> */
.L_x_28708:


//--------------------- .text._ZN10layer_norm13ln_fwd_kernelINS_13Kernel_traitsI13__nv_bfloat16S2_S2_S2_fjLj768ELj1ELj4ELj1ELj16ENS_18Kernel_traits_baseILj768ES2_S2_S2_S2_fjLj128EEEEELb0ELb1ELb1ELb1EEEvNS_9FwdParamsE --------------------------
	.section	.text._ZN10layer_norm13ln_fwd_kernelINS_13Kernel_traitsI13__nv_bfloat16S2_S2_S2_fjLj768ELj1ELj4ELj1ELj16ENS_18Kernel_traits_baseILj768ES2_S2_S2_S2_fjLj128EEEEELb0ELb1ELb1ELb1EEEvNS_9FwdParamsE,"ax",@progbits
	.align	128
        .global         _ZN10layer_norm13ln_fwd_kernelINS_13Kernel_traitsI13__nv_bfloat16S2_S2_S2_fjLj768ELj1ELj4ELj1ELj16ENS_18Kernel_traits_baseILj768ES2_S2_S2_S2_fjLj128EEEEELb0ELb1ELb1ELb1EEEvNS_9FwdParamsE
        .type           _ZN10layer_norm13ln_fwd_kernelINS_13Kernel_traitsI13__nv_bfloat16S2_S2_S2_fjLj768ELj1ELj4ELj1ELj16ENS_18Kernel_traits_baseILj768ES2_S2_S2_S2_fjLj128EEEEELb0ELb1ELb1ELb1EEEvNS_9FwdParamsE,@function
        .size           _ZN10layer_norm13ln_fwd_kernelINS_13Kernel_traitsI13__nv_bfloat16S2_S2_S2_fjLj768ELj1ELj4ELj1ELj16ENS_18Kernel_traits_baseILj768ES2_S2_S2_S2_fjLj128EEEEELb0ELb1ELb1ELb1EEEvNS_9FwdParamsE,(.L_x_28709 - _ZN10layer_norm13ln_fwd_kernelINS_13Kernel_traitsI13__nv_bfloat16S2_S2_S2_fjLj768ELj1ELj4ELj1ELj16ENS_18Kernel_traits_baseILj768ES2_S2_S2_S2_fjLj128EEEEELb0ELb1ELb1ELb1EEEvNS_9FwdParamsE)
        .other          _ZN10layer_norm13ln_fwd_kernelINS_13Kernel_traitsI13__nv_bfloat16S2_S2_S2_fjLj768ELj1ELj4ELj1ELj16ENS_18Kernel_traits_baseILj768ES2_S2_S2_S2_fjLj128EEEEELb0ELb1ELb1ELb1EEEvNS_9FwdParamsE,@"STO_CUDA_ENTRY STV_DEFAULT"
_ZN10layer_norm13ln_fwd_kernelINS_13Kernel_traitsI13__nv_bfloat16S2_S2_S2_fjLj768ELj1ELj4ELj1ELj16ENS_18Kernel_traits_baseILj768ES2_S2_S2_S2_fjLj128EEEEELb0ELb1ELb1ELb1EEEvNS_9FwdParamsE:
.text._ZN10layer_norm13ln_fwd_kernelINS_13Kernel_traitsI13__nv_bfloat16S2_S2_S2_fjLj768ELj1ELj4ELj1ELj16ENS_18Kernel_traits_baseILj768ES2_S2_S2_S2_fjLj128EEEEELb0ELb1ELb1ELb1EEEvNS_9FwdParamsE:
        /* <DEDUP_REMOVED lines=13> */
[C---:B----4-:R-:W-:Y:S01]  /*00d0*/  IMAD.WIDE.U32 R10, R0.reuse, 0x10, R10 ;  /* 0x00000010000a7825 */ /* 0x050fe200078e000a */
[----:B---3--:R-:W3:Y:S04]  /*00e0*/  LDG.E.128 R12, desc[UR6][R6.64] ;  /* 0x00000006060c7981 */ /* 0x008ee8000c1e1d00 */
[----:B------:R-:W4:Y:S04]  /*00f0*/  LDG.E.128 R16, desc[UR6][R10.64] ;  /* 0x000000060a107981 */ /* 0x000f28000c1e1d00 */
[----:B------:R-:W4:Y:S04]  /*0100*/  LDG.E.128 R20, desc[UR6][R10.64+0x200] ;  /* 0x000200060a147981 */ /* 0x000f28000c1e1d00 */
[----:B------:R-:W4:Y:S04]  /*0110*/  LDG.E.128 R44, desc[UR6][R6.64+0x200] ;  /* 0x00020006062c7981 */ /* 0x000f28000c1e1d00 */
[----:B------:R4:W4:Y:S04]  /*0120*/  LDG.E.128 R40, desc[UR6][R6.64+0x400] ;  /* 0x0004000606287981 */ /* 0x000928000c1e1d00 */
[----:B------:R-:W4:Y:S01]  /*0130*/  LDG.E.128 R36, desc[UR6][R10.64+0x400] ;  /* 0x000400060a247981 */ /* 0x000f22000c1e1d00 */
[----:B--2---:R-:W-:-:S05]  /*0140*/  @P0 IMAD.WIDE.U32 R8, R0, 0x10, R8 ;  /* 0x0000001000080825 */ /* 0x004fca00078e0008 */
[----:B------:R-:W5:Y:S04]  /*0150*/  @P0 LDG.E.128 R32, desc[UR6][R8.64] ;  /* 0x0000000608200981 */ /* 0x000f68000c1e1d00 */
[----:B------:R-:W5:Y:S04]  /*0160*/  @P0 LDG.E.128 R28, desc[UR6][R8.64+0x200] ;  /* 0x00020006081c0981 */ /* 0x000f68000c1e1d00 */
[----:B------:R2:W5:Y:S01]  /*0170*/  @P0 LDG.E.128 R24, desc[UR6][R8.64+0x400] ;  /* 0x0004000608180981 */ /* 0x000562000c1e1d00 */
[----:B0-----:R-:W-:Y:S01]  /*0180*/  USHF.L.U32 UR4, UR4, 0x2, URZ ;  /* 0x0000000204047899 */ /* 0x001fe200080006ff */
[----:B------:R-:W-:-:S05]  /*0190*/  SHF.R.U32.HI R58, RZ, 0x5, R58 ;  /* 0x00000005ff3a7819 */ /* 0x000fca000001163a */
[----:B------:R-:W-:-:S04]  /*01a0*/  LOP3.LUT R58, R58, UR4, RZ, 0xfc, !PT ;  /* 0x000000043a3a7c12 */ /* 0x000fc8000f8efcff */
[----:B-1----:R-:W-:Y:S01]  /*01b0*/  ISETP.GE.AND P1, PT, R58, UR5, PT ;  /* 0x000000053a007c0c */ /* 0x002fe2000bf26270 */
[----:B---3--:R-:W-:Y:S01]  /*01c0*/  @P0 IMAD.MOV.U32 R4, RZ, RZ, R14 ;  /* 0x000000ffff040224 */ /* 0x008fe200078e000e */
[----:B------:R-:W-:Y:S02]  /*01d0*/  @P0 MOV R5, R15 ;  /* 0x0000000f00050202 */ /* 0x000fe40000000f00 */
[----:B------:R-:W-:Y:S01]  /*01e0*/  @!P0 MOV R4, R14 ;  /* 0x0000000e00048202 */ /* 0x000fe20000000f00 */
[----:B----4-:R-:W-:Y:S01]  /*01f0*/  @P0 IMAD.MOV.U32 R6, RZ, RZ, R16 ;  /* 0x000000ffff060224 */ /* 0x010fe200078e0010 */
[----:B------:R-:W-:Y:S01]  /*0200*/  @P0 MOV R7, R17 ;  /* 0x0000001100070202 */ /* 0x000fe20000000f00 */
[----:B--2---:R-:W-:Y:S01]  /*0210*/  @P0 IMAD.MOV.U32 R9, RZ, RZ, R19 ;  /* 0x000000ffff090224 */ /* 0x004fe200078e0013 */
[----:B------:R-:W-:Y:S02]  /*0220*/  @!P0 MOV R5, R15 ;  /* 0x0000000f00058202 */ /* 0x000fe40000000f00 */
[----:B------:R-:W-:Y:S01]  /*0230*/  @!P0 MOV R6, R16 ;  /* 0x0000001000068202 */ /* 0x000fe20000000f00 */
[--C-:B------:R-:W-:Y:S01]  /*0240*/  @P0 IMAD.MOV.U32 R16, RZ, RZ, R22.reuse ;  /* 0x000000ffff100224 */ /* 0x100fe200078e0016 */
[----:B------:R-:W-:Y:S01]  /*0250*/  @!P0 MOV R7, R17 ;  /* 0x0000001100078202 */ /* 0x000fe20000000f00 */
[----:B------:R-:W-:Y:S01]  /*0260*/  @!P0 IMAD.MOV.U32 R16, RZ, RZ, R22 ;  /* 0x000000ffff108224 */ /* 0x000fe200078e0016 */
[----:B------:R-:W-:-:S02]  /*0270*/  @P0 MOV R2, R12 ;  /* 0x0000000c00020202 */ /* 0x000fc40000000f00 */
[----:B------:R-:W-:Y:S01]  /*0280*/  @P0 MOV R3, R13 ;  /* 0x0000000d00030202 */ /* 0x000fe20000000f00 */
[----:B------:R-:W-:Y:S01]  /*0290*/  @!P0 IMAD.MOV.U32 R3, RZ, RZ, R13 ;  /* 0x000000ffff038224 */ /* 0x000fe200078e000d */
[----:B------:R-:W-:Y:S01]  /*02a0*/  @P0 MOV R8, R18 ;  /* 0x0000001200080202 */ /* 0x000fe20000000f00 */
[----:B------:R-:W-:Y:S01]  /*02b0*/  @!P0 IMAD.MOV.U32 R8, RZ, RZ, R18 ;  /* 0x000000ffff088224 */ /* 0x000fe200078e0012 */
[----:B------:R-:W-:Y:S02]  /*02c0*/  @P0 MOV R14, R20 ;  /* 0x00000014000e0202 */ /* 0x000fe40000000f00 */
[----:B------:R-:W-:Y:S02]  /*02d0*/  @P0 MOV R15, R21 ;  /* 0x00000015000f0202 */ /* 0x000fe40000000f00 */
[----:B------:R-:W-:Y:S01]  /*02e0*/  @P0 MOV R17, R23 ;  /* 0x0000001700110202 */ /* 0x000fe20000000f00 */
[----:B------:R-:W-:Y:S01]  /*02f0*/  @P0 IMAD.MOV.U32 R22, RZ, RZ, R36 ;  /* 0x000000ffff160224 */ /* 0x000fe200078e0024 */
[----:B------:R-:W-:Y:S01]  /*0300*/  @!P0 MOV R2, R12 ;  /* 0x0000000c00028202 */ /* 0x000fe20000000f00 */
[----:B------:R-:W-:Y:S01]  /*0310*/  @P0 IMAD.MOV.U32 R12, RZ, RZ, R46 ;  /* 0x000000ffff0c0224 */ /* 0x000fe200078e002e */
[----:B------:R-:W-:-:S02]  /*0320*/  @!P0 MOV R9, R19 ;  /* 0x0000001300098202 */ /* 0x000fc40000000f00 */
[----:B------:R-:W-:Y:S02]  /*0330*/  @!P0 MOV R14, R20 ;  /* 0x00000014000e8202 */ /* 0x000fe40000000f00 */
[----:B------:R-:W-:Y:S02]  /*0340*/  @!P0 MOV R15, R21 ;  /* 0x00000015000f8202 */ /* 0x000fe40000000f00 */
[----:B------:R-:W-:Y:S01]  /*0350*/  @!P0 MOV R17, R23 ;  /* 0x0000001700118202 */ /* 0x000fe20000000f00 */
[----:B------:R-:W-:Y:S01]  /*0360*/  @P0 IMAD.MOV.U32 R23, RZ, RZ, R37 ;  /* 0x000000ffff170224 */ /* 0x000fe200078e0025 */
[----:B------:R-:W-:Y:S01]  /*0370*/  @P0 MOV R10, R44 ;  /* 0x0000002c000a0202 */ /* 0x000fe20000000f00 */
[----:B------:R-:W-:Y:S01]  /*0380*/  @!P0 IMAD.MOV.U32 R12, RZ, RZ, R46 ;  /* 0x000000ffff0c8224 */ /* 0x000fe200078e002e */
[----:B------:R-:W-:Y:S02]  /*0390*/  @P0 MOV R11, R45 ;  /* 0x0000002d000b0202 */ /* 0x000fe40000000f00 */
[----:B------:R-:W-:-:S02]  /*03a0*/  @!P0 CS2R R34, SRZ ;  /* 0x0000000000228805 */ /* 0x000fc4000001ff00 */
[----:B------:R-:W-:Y:S02]  /*03b0*/  @P0 MOV R13, R47 ;  /* 0x0000002f000d0202 */ /* 0x000fe40000000f00 */
[----:B------:R-:W-:Y:S02]  /*03c0*/  @!P0 CS2R R32, SRZ ;  /* 0x0000000000208805 */ /* 0x000fe4000001ff00 */
[----:B------:R-:W-:Y:S01]  /*03d0*/  @P0 MOV R18, R40 ;  /* 0x0000002800120202 */ /* 0x000fe20000000f00 */
[----:B------:R-:W-:Y:S01]  /*03e0*/  @!P0 IMAD.MOV.U32 R18, RZ, RZ, R40 ;  /* 0x000000ffff128224 */ /* 0x000fe200078e0028 */
[----:B------:R-:W-:Y:S02]  /*03f0*/  @P0 MOV R19, R41 ;  /* 0x0000002900130202 */ /* 0x000fe40000000f00 */
[----:B------:R-:W-:Y:S02]  /*0400*/  @!P0 CS2R R30, SRZ ;  /* 0x00000000001e8805 */ /* 0x000fe4000001ff00 */
[----:B------:R-:W-:-:S02]  /*0410*/  @P0 MOV R20, R42 ;  /* 0x0000002a00140202 */ /* 0x000fc40000000f00 */
[----:B------:R-:W-:Y:S02]  /*0420*/  @!P0 CS2R R28, SRZ ;  /* 0x00000000001c8805 */ /* 0x000fe4000001ff00 */
[----:B------:R-:W-:Y:S02]  /*0430*/  @P0 MOV R21, R43 ;  /* 0x0000002b00150202 */ /* 0x000fe40000000f00 */
[----:B------:R-:W-:Y:S01]  /*0440*/  @P0 MOV R56, R38 ;  /* 0x0000002600380202 */ /* 0x000fe20000000f00 */
[----:B------:R-:W-:Y:S01]  /*0450*/  @!P0 IMAD.MOV.U32 R56, RZ, RZ, R38 ;  /* 0x000000ffff388224 */ /* 0x000fe200078e0026 */
[----:B------:R-:W-:Y:S02]  /*0460*/  @P0 MOV R57, R39 ;  /* 0x0000002700390202 */ /* 0x000fe40000000f00 */
[----:B------:R-:W-:Y:S02]  /*0470*/  @!P0 MOV R10, R44 ;  /* 0x0000002c000a8202 */ /* 0x000fe40000000f00 */
[----:B------:R-:W-:-:S02]  /*0480*/  @!P0 MOV R11, R45 ;  /* 0x0000002d000b8202 */ /* 0x000fc40000000f00 */
[----:B------:R-:W-:Y:S02]  /*0490*/  @!P0 MOV R13, R47 ;  /* 0x0000002f000d8202 */ /* 0x000fe40000000f00 */
[----:B------:R-:W-:Y:S02]  /*04a0*/  @!P0 MOV R19, R41 ;  /* 0x0000002900138202 */ /* 0x000fe40000000f00 */
[----:B------:R-:W-:Y:S02]  /*04b0*/  @!P0 MOV R20, R42 ;  /* 0x0000002a00148202 */ /* 0x000fe40000000f00 */
[----:B------:R-:W-:Y:S02]  /*04c0*/  @!P0 MOV R21, R43 ;  /* 0x0000002b00158202 */ /* 0x000fe40000000f00 */
[----:B------:R-:W-:Y:S02]  /*04d0*/  @!P0 MOV R22, R36 ;  /* 0x0000002400168202 */ /* 0x000fe40000000f00 */
[----:B------:R-:W-:-:S02]  /*04e0*/  @!P0 MOV R23, R37 ;  /* 0x0000002500178202 */ /* 0x000fc40000000f00 */
[----:B------:R-:W-:Y:S02]  /*04f0*/  @!P0 MOV R57, R39 ;  /* 0x0000002700398202 */ /* 0x000fe40000000f00 */
[----:B------:R-:W-:Y:S01]  /*0500*/  @!P0 MOV R27, RZ ;  /* 0x000000ff001b8202 */ /* 0x000fe20000000f00 */
[----:B------:R-:W-:Y:S06]  /*0510*/  @P1 EXIT ;  /* 0x000000000000194d */ /* 0x000fec0003800000 */
[----:B-----5:R-:W-:Y:S02]  /*0520*/  @!P0 CS2R R24, SRZ ;  /* 0x0000000000188805 */ /* 0x020fe4000001ff00 */
[----:B------:R-:W-:Y:S01]  /*0530*/  @!P0 MOV R26, RZ ;  /* 0x000000ff001a8202 */ /* 0x000fe20000000f00 */
        /* <DEDUP_REMOVED lines=39> */
.L_x_253:
[----:B------:R-:W0:Y:S08]  /*07b0*/  LDC.64 R44, c[0x0][0x3f0] ;  /* 0x0000fc00ff2c7b82 */ /* 0x000e300000000a00 */
[----:B------:R-:W1:Y:S01]  /*07c0*/  LDC R79, c[0x0][0x388] ;  /* 0x0000e200ff4f7b82 */ /* 0x000e620000000800 */
[----:B0-----:R-:W-:-:S05]  /*07d0*/  IMAD.WIDE R48, R58, 0x4, R44 ;  /* 0x000000043a307825 */ /* 0x001fca00078e022c */
[----:B------:R-:W2:Y:S01]  /*07e0*/  LDG.E R107, desc[UR6][R48.64] ;  /* 0x00000006306b7981 */ /* 0x000ea2000c1e1900 */
[----:B------:R-:W-:Y:S01]  /*07f0*/  HFMA2 R112, -RZ, RZ, 0, 0 ;  /* 0x00000000ff707431 */ /* 0x000fe200000001ff */
[----:B--2---:R-:W-:-:S13]  /*0800*/  ISETP.GE.AND P1, PT, R107, 0x1, PT ;  /* 0x000000016b00780c */ /* 0x004fda0003f26270 */
[----:B------:R-:W-:Y:S01]  /*0810*/  @P1 VIADD R46, R107, 0xffffffff ;  /* 0xffffffff6b2e1836 */ /* 0x000fe20000000000 */
[----:B------:R-:W0:Y:S03]  /*0820*/  @P1 LDC.64 R44, c[0x0][0x390] ;  /* 0x0000e400ff2c1b82 */ /* 0x000e260000000a00 */
[----:B-1----:R-:W-:-:S05]  /*0830*/  @P1 IMAD R50, R46, R79, RZ ;  /* 0x0000004f2e321224 */ /* 0x002fca00078e02ff */
[----:B------:R-:W1:Y:S01]  /*0840*/  LDC.64 R46, c[0x0][0x3f8] ;  /* 0x0000fe00ff2e7b82 */ /* 0x000e620000000a00 */
[----:B------:R-:W-:-:S04]  /*0850*/  @P1 SHF.R.S32.HI R51, RZ, 0x1f, R50 ;  /* 0x0000001fff331819 */ /* 0x000fc80000011432 */
[----:B------:R-:W-:-:S04]  /*0860*/  @P1 LEA.HI R51, R51, R50, RZ, 0x3 ;  /* 0x0000003233331211 */ /* 0x000fc800078f18ff */
[----:B------:R-:W-:-:S05]  /*0870*/  @P1 LEA.HI.SX32 R112, R51, R0, 0x1d ;  /* 0x0000000033701211 */ /* 0x000fca00078feaff */
[----:B0-----:R-:W-:-:S05]  /*0880*/  @P1 IMAD.WIDE.U32 R44, R112, 0x10, R44 ;  /* 0x00000010702c1825 */ /* 0x001fca00078e002c */
[----:B------:R-:W2:Y:S01]  /*0890*/  @P1 LDG.E.128 R36, desc[UR6][R44.64] ;  /* 0x000000062c241981 */ /* 0x000ea2000c1e1d00 */
[----:B-1----:R-:W-:-:S05]  /*08a0*/  IMAD.WIDE R46, R58, 0x4, R46 ;  /* 0x000000043a2e7825 */ /* 0x002fca00078e022e */
[----:B------:R0:W5:Y:S01]  /*08b0*/  LDG.E R78, desc[UR6][R46.64] ;  /* 0x000000062e4e7981 */ /* 0x000162000c1e1900 */
[----:B------:R-:W-:Y:S01]  /*08c0*/  ISETP.NE.U32.AND P0, PT, RZ, UR4, PT ;  /* 0x00000004ff007c0c */ /* 0x000fe2000bf05070 */
[----:B------:R-:W-:-:S03]  /*08d0*/  IMAD R48, R58, R79, RZ ;  /* 0x0000004f3a307224 */ /* 0x000fc600078e02ff */
[----:B------:R-:W-:Y:S02]  /*08e0*/  ISETP.NE.AND.EX P0, PT, RZ, UR5, PT, P0 ;  /* 0x00000005ff007c0c */ /* 0x000fe4000bf05300 */
[----:B------:R-:W-:-:S04]  /*08f0*/  SHF.R.S32.HI R49, RZ, 0x1f, R48 ;  /* 0x0000001fff317819 */ /* 0x000fc80000011430 */
[----:B------:R-:W-:-:S04]  /*0900*/  LEA.HI R49, R49, R48, RZ, 0x3 ;  /* 0x0000003031317211 */ /* 0x000fc800078f18ff */
[----:B------:R-:W-:Y:S02]  /*0910*/  LEA.HI.SX32 R115, R49, R0, 0x1d ;  /* 0x0000000031737211 */ /* 0x000fe400078feaff */
[----:B--2---:R-:W-:Y:S02]  /*0920*/  PRMT R48, R39, 0x7632, R48 ;  /* 0x0000763227307816 */ /* 0x004fe40000000030 */
[----:B------:R-:W-:Y:S02]  /*0930*/  PRMT R49, R38, 0x7632, R49 ;  /* 0x0000763226317816 */ /* 0x000fe40000000031 */
[----:B------:R-:W-:Y:S02]  /*0940*/  PRMT R44, R37, 0x7632, R44 ;  /* 0x00007632252c7816 */ /* 0x000fe4000000002c */
[----:B------:R-:W-:Y:S01]  /*0950*/  PRMT R45, R36, 0x7632, R45 ;  /* 0x00007632242d7816 */ /* 0x000fe2000000002d */
[----:B0-----:R-:W-:Y:S06]  /*0960*/  @!P0 BRA `(.L_x_244) ;  /* 0x0000000400448947 */ /* 0x001fec0003800000 */
[----:B------:R-:W0:Y:S02]  /*0970*/  LDC.64 R40, c[0x0][0x3a0] ;  /* 0x0000e800ff287b82 */ /* 0x000e240000000a00 */
[----:B0-----:R-:W-:-:S06]  /*0980*/  IMAD.WIDE.U32 R40, R115, 0x10, R40 ;  /* 0x0000001073287825 */ /* 0x001fcc00078e0028 */
[----:B------:R-:W2:Y:S01]  /*0990*/  LDG.E.128 R40, desc[UR6][R40.64] ;  /* 0x0000000628287981 */ /* 0x000ea2000c1e1d00 */
[----:B------:R-:W-:-:S13]  /*09a0*/  ISETP.GT.AND P2, PT, R107, RZ, PT ;  /* 0x000000ff6b00720c */ /* 0x000fda0003f44270 */
[----:B------:R-:W0:Y:S01]  /*09b0*/  @P2 LDC R47, c[0x0][0x40c] ;  /* 0x00010300ff2f2b82 */ /* 0x000e220000000800 */
[----:B------:R-:W-:Y:S01]  /*09c0*/  @P2 SHF.L.U32 R46, R36, 0x10, RZ ;  /* 0x00000010242e2819 */ /* 0x000fe200000006ff */
[----:B------:R-:W-:Y:S01]  /*09d0*/  @P2 IMAD.U32 R49, R49, 0x10000, RZ ;  /* 0x0001000031312824 */ /* 0x000fe200078e00ff */
[----:B------:R-:W-:Y:S02]  /*09e0*/  @P2 SHF.L.U32 R45, R45, 0x10, RZ ;  /* 0x000000102d2d2819 */ /* 0x000fe400000006ff */
[----:B------:R-:W-:Y:S02]  /*09f0*/  @P2 SHF.L.U32 R44, R44, 0x10, RZ ;  /* 0x000000102c2c2819 */ /* 0x000fe400000006ff */
[----:B------:R-:W-:Y:S01]  /*0a00*/  @P2 SHF.L.U32 R101, R48, 0x10, RZ ;  /* 0x0000001030652819 */ /* 0x000fe200000006ff */
[----:B------:R-:W1:Y:S08]  /*0a10*/  @P2 LDC R50, c[0x0][0x40c] ;  /* 0x00010300ff322b82 */ /* 0x000e700000000800 */
[----:B------:R-:W3:Y:S08]  /*0a20*/  @P2 LDC R54, c[0x0][0x40c] ;  /* 0x00010300ff362b82 */ /* 0x000ef00000000800 */
[----:B------:R-:W4:Y:S01]  /*0a30*/  @P2 LDC R55, c[0x0][0x40c] ;  /* 0x00010300ff372b82 */ /* 0x000f220000000800 */
[----:B0-----:R-:W-:-:S07]  /*0a40*/  @P2 FMUL.FTZ R46, R46, R47 ;  /* 0x0000002f2e2e2220 */ /* 0x001fce0000410000 */
[----:B------:R-:W0:Y:S01]  /*0a50*/  @P2 LDC R102, c[0x0][0x40c] ;  /* 0x00010300ff662b82 */ /* 0x000e220000000800 */
[----:B-1----:R-:W-:Y:S01]  /*0a60*/  @P2 FMUL.FTZ R47, R45, R50 ;  /* 0x000000322d2f2220 */ /* 0x002fe20000410000 */
[----:B------:R-:W-:Y:S01]  /*0a70*/  @P2 SHF.L.U32 R50, R100, 0x10, RZ ;  /* 0x0000001064322819 */ /* 0x000fe200000006ff */
[----:B------:R-:W-:-:S05]  /*0a80*/  @P2 IMAD.U32 R45, R6, 0x10000, RZ ;  /* 0x00010000062d2824 */ /* 0x000fca00078e00ff */
[----:B------:R-:W1:Y:S08]  /*0a90*/  @P2 LDC R104, c[0x0][0x40c] ;  /* 0x00010300ff682b82 */ /* 0x000e700000000800 */
[----:B------:R-:W0:Y:S08]  /*0aa0*/  @P2 LDC R81, c[0x0][0x40c] ;  /* 0x00010300ff512b82 */ /* 0x000e300000000800 */
[----:B------:R-:W3:Y:S01]  /*0ab0*/  @P2 LDC R108, c[0x0][0x40c] ;  /* 0x00010300ff6c2b82 */ /* 0x000ee20000000800 */
[----:B-1----:R-:W-:Y:S01]  /*0ac0*/  @P2 FMUL.FTZ R49, R49, R104 ;  /* 0x0000006831312220 */ /* 0x002fe20000410000 */
[----:B---3--:R-:W-:Y:S01]  /*0ad0*/  @P2 FMUL.FTZ R101, R101, R108 ;  /* 0x0000006c65652220 */ /* 0x008fe20000410000 */
[C---:B--2---:R-:W-:Y:S01]  /*0ae0*/  @P2 PRMT R51, R40.reuse, 0x7632, R51 ;  /* 0x0000763228332816 */ /* 0x044fe20000000033 */
[----:B------:R-:W-:Y:S01]  /*0af0*/  @P2 IMAD.U32 R80, R41, 0x10000, RZ ;  /* 0x0001000029502824 */ /* 0x000fe200078e00ff */
[----:B------:R-:W-:-:S02]  /*0b00*/  @!P2 PRMT R76, R40, 0x7632, R76 ;  /* 0x00007632284ca816 */ /* 0x000fc4000000004c */
[----:B------:R-:W-:Y:S02]  /*0b10*/  @P2 SHF.L.U32 R52, R51, 0x10, RZ ;  /* 0x0000001033342819 */ /* 0x000fe400000006ff */
[----:B------:R-:W-:Y:S01]  /*0b20*/  @P2 SHF.L.U32 R53, R40, 0x10, RZ ;  /* 0x0000001028352819 */ /* 0x000fe200000006ff */
[----:B------:R-:W-:Y:S01]  /*0b30*/  @!P2 IMAD.U32 R76, R76, 0x10000, RZ ;  /* 0x000100004c4ca824 */ /* 0x000fe200078e00ff */
[----:B------:R-:W-:Y:S01]  /*0b40*/  @P2 SHF.L.U32 R51, R37, 0x10, RZ ;  /* 0x0000001025332819 */ /* 0x000fe200000006ff */
[----:B------:R-:W-:Y:S01]  /*0b50*/  @P2 FFMA.FTZ R76, R47, R50, R52 ;  /* 0x000000322f4c2223 */ /* 0x000fe20000010034 */
[----:B------:R-:W-:Y:S01]  /*0b60*/  @P2 PRMT R47, R41, 0x7632, R47 ;  /* 0x00007632292f2816 */ /* 0x000fe2000000002f */
[----:B------:R-:W-:Y:S01]  /*0b70*/  @P2 IMAD.U32 R52, R39, 0x10000, RZ ;  /* 0x0001000027342824 */ /* 0x000fe200078e00ff */
[----:B------:R-:W-:Y:S01]  /*0b80*/  @!P2 SHF.L.U32 R77, R40, 0x10, RZ ;  /* 0x00000010284da819 */ /* 0x000fe200000006ff */
[----:B------:R-:W-:Y:S01]  /*0b90*/  @P2 FFMA.FTZ R77, R46, R45, R53 ;  /* 0x0000002d2e4d2223 */ /* 0x000fe20000010035 */
[----:B------:R-:W-:Y:S01]  /*0ba0*/  @P2 FMUL.FTZ R51, R51, R54 ;  /* 0x0000003633332220 */ /* 0x000fe20000410000 */
[----:B------:R-:W-:Y:S01]  /*0bb0*/  @P2 SHF.L.U32 R46, R99, 0x10, RZ ;  /* 0x00000010632e2819 */ /* 0x000fe200000006ff */
[----:B----4-:R-:W-:Y:S01]  /*0bc0*/  @P2 FMUL.FTZ R45, R44, R55 ;  /* 0x000000372c2d2220 */ /* 0x010fe20000410000 */
[----:B------:R-:W-:-:S02]  /*0bd0*/  @!P2 PRMT R54, R41, 0x7632, R54 ;  /* 0x000076322936a816 */ /* 0x000fc40000000036 */
[----:B------:R-:W-:Y:S02]  /*0be0*/  @P2 SHF.L.U32 R50, R47, 0x10, RZ ;  /* 0x000000102f322819 */ /* 0x000fe400000006ff */
[----:B------:R-:W-:Y:S02]  /*0bf0*/  @P2 SHF.L.U32 R44, R7, 0x10, RZ ;  /* 0x00000010072c2819 */ /* 0x000fe400000006ff */
[----:B------:R-:W-:Y:S01]  /*0c00*/  @!P2 SHF.L.U32 R54, R54, 0x10, RZ ;  /* 0x000000103636a819 */ /* 0x000fe200000006ff */
[----:B------:R-:W-:Y:S01]  /*0c10*/  @P2 FFMA.FTZ R54, R45, R46, R50 ;  /* 0x0000002e2d362223 */ /* 0x000fe20000010032 */
[----:B------:R-:W-:Y:S02]  /*0c20*/  @P2 SHF.L.U32 R47, R38, 0x10, RZ ;  /* 0x00000010262f2819 */ /* 0x000fe400000006ff */
[----:B------:R-:W-:Y:S02]  /*0c30*/  @P2 PRMT R45, R42, 0x7632, R45 ;  /* 0x000076322a2d2816 */ /* 0x000fe4000000002d */
[----:B------:R-:W-:Y:S01]  /*0c40*/  @P2 PRMT R103, R43, 0x7632, R103 ;  /* 0x000076322b672816 */ /* 0x000fe20000000067 */
[----:B0-----:R-:W-:Y:S01]  /*0c50*/  @P2 FMUL.FTZ R47, R47, R102 ;  /* 0x000000662f2f2220 */ /* 0x001fe20000410000 */
[----:B------:R-:W-:Y:S01]  /*0c60*/  @!P2 SHF.L.U32 R55, R41, 0x10, RZ ;  /* 0x000000102937a819 */ /* 0x000fe200000006ff */
[----:B------:R-:W-:Y:S01]  /*0c70*/  @P2 FFMA.FTZ R55, R51, R44, R80 ;  /* 0x0000002c33372223 */ /* 0x000fe20000010050 */
[----:B------:R-:W-:Y:S01]  /*0c80*/  @!P2 PRMT R50, R43, 0x7632, R50 ;  /* 0x000076322b32a816 */ /* 0x000fe20000000032 */
[----:B------:R-:W-:Y:S01]  /*0c90*/  @P2 FMUL.FTZ R80, R52, R81 ;  /* 0x0000005134502220 */ /* 0x000fe20000410000 */
[----:B------:R-:W-:Y:S01]  /*0ca0*/  @P2 SHF.L.U32 R44, R8, 0x10, RZ ;  /* 0x00000010082c2819 */ /* 0x000fe200000006ff */
[----:B------:R-:W-:Y:S01]  /*0cb0*/  @P2 IMAD.U32 R81, R9, 0x10000, RZ ;  /* 0x0001000009512824 */ /* 0x000fe200078e00ff */
[----:B------:R-:W-:Y:S01]  /*0cc0*/  @P2 SHF.L.U32 R46, R98, 0x10, RZ ;  /* 0x00000010622e2819 */ /* 0x000fe200000006ff */
[----:B------:R-:W-:Y:S01]  /*0cd0*/  @!P2 IMAD.U32 R52, R43, 0x10000, RZ ;  /* 0x000100002b34a824 */ /* 0x000fe200078e00ff */
[----:B------:R-:W-:Y:S01]  /*0ce0*/  @P2 SHF.L.U32 R102, R97, 0x10, RZ ;  /* 0x0000001061662819 */ /* 0x000fe200000006ff */
[----:B------:R-:W-:Y:S01]  /*0cf0*/  @!P2 IMAD.U32 R50, R50, 0x10000, RZ ;  /* 0x000100003232a824 */ /* 0x000fe200078e00ff */
[----:B------:R-:W-:-:S02]  /*0d00*/  @P2 SHF.L.U32 R106, R42, 0x10, RZ ;  /* 0x000000102a6a2819 */ /* 0x000fc400000006ff */
[----:B------:R-:W-:Y:S02]  /*0d10*/  @!P2 PRMT R51, R42, 0x7632, R51 ;  /* 0x000076322a33a816 */ /* 0x000fe40000000033 */
[----:B------:R-:W-:Y:S02]  /*0d20*/  @P2 SHF.L.U32 R105, R43, 0x10, RZ ;  /* 0x000000102b692819 */ /* 0x000fe400000006ff */
[----:B------:R-:W-:Y:S02]  /*0d30*/  @P2 SHF.L.U32 R48, R45, 0x10, RZ ;  /* 0x000000102d302819 */ /* 0x000fe400000006ff */
[----:B------:R-:W-:Y:S01]  /*0d40*/  @P2 SHF.L.U32 R104, R103, 0x10, RZ ;  /* 0x0000001067682819 */ /* 0x000fe200000006ff */
[----:B------:R-:W-:Y:S01]  /*0d50*/  @P2 FFMA.FTZ R52, R80, R81, R105 ;  /* 0x0000005150342223 */ /* 0x000fe20000010069 */
[----:B------:R-:W-:Y:S01]  /*0d60*/  @!P2 SHF.L.U32 R53, R42, 0x10, RZ ;  /* 0x000000102a35a819 */ /* 0x000fe200000006ff */
[----:B------:R-:W-:Y:S01]  /*0d70*/  @P2 FFMA.FTZ R53, R47, R44, R106 ;  /* 0x0000002c2f352223 */ /* 0x000fe2000001006a */
[----:B------:R-:W-:Y:S01]  /*0d80*/  @!P2 SHF.L.U32 R51, R51, 0x10, RZ ;  /* 0x000000103333a819 */ /* 0x000fe200000006ff */
[----:B------:R-:W-:Y:S01]  /*0d90*/  @P2 FFMA.FTZ R51, R49, R46, R48 ;  /* 0x0000002e31332223 */ /* 0x000fe20000010030 */
[----:B------:R-:W-:Y:S01]  /*0da0*/  @P2 FFMA.FTZ R50, R101, R102, R104 ;  /* 0x0000006665322223 */ /* 0x000fe20000010068 */
[----:B------:R-:W-:-:S02]  /*0db0*/  F2FP.BF16.F32.PACK_AB R44, RZ, R77 ;  /* 0x0000004dff2c723e */ /* 0x000fc400000010ff */
[----:B------:R-:W-:Y:S02]  /*0dc0*/  F2FP.BF16.F32.PACK_AB R45, RZ, R76 ;  /* 0x0000004cff2d723e */ /* 0x000fe400000010ff */
        /* <DEDUP_REMOVED lines=9> */
[----:B------:R-:W-:Y:S01]  /*0e60*/  PRMT R47, R81, 0x5410, R47 ;  /* 0x00005410512f7816 */ /* 0x000fe2000000002f */
[----:B------:R-:W-:Y:S06]  /*0e70*/  BRA `(.L_x_245) ;  /* 0x0000000000e07947 */ /* 0x000fec0003800000 */
.L_x_244:
[----:B------:R-:W0:Y:S01]  /*0e80*/  @P1 LDC R47, c[0x0][0x40c] ;  /* 0x00010300ff2f1b82 */ /* 0x000e220000000800 */
[----:B------:R-:W-:Y:S02]  /*0e90*/  @P1 SHF.L.U32 R46, R36, 0x10, RZ ;  /* 0x00000010242e1819 */ /* 0x000fe400000006ff */
[----:B------:R-:W-:Y:S02]  /*0ea0*/  CS2R R76, SRZ ;  /* 0x00000000004c7805 */ /* 0x000fe4000001ff00 */
[----:B------:R-:W-:Y:S02]  /*0eb0*/  @P1 SHF.L.U32 R52, R100, 0x10, RZ ;  /* 0x0000001064341819 */ /* 0x000fe400000006ff */
[----:B------:R-:W-:Y:S02]  /*0ec0*/  CS2R R54, SRZ ;  /* 0x0000000000367805 */ /* 0x000fe4000001ff00 */
[----:B------:R-:W-:Y:S02]  /*0ed0*/  @P1 SHF.L.U32 R44, R44, 0x10, RZ ;  /* 0x000000102c2c1819 */ /* 0x000fe400000006ff */
[----:B------:R-:W-:Y:S01]  /*0ee0*/  @P1 SHF.L.U32 R49, R49, 0x10, RZ ;  /* 0x0000001031311819 */ /* 0x000fe200000006ff */
[----:B------:R-:W1:Y:S01]  /*0ef0*/  @P1 LDC R50, c[0x0][0x40c] ;  /* 0x00010300ff321b82 */ /* 0x000e620000000800 */
[----:B------:R-:W-:-:S07]  /*0f00*/  @P1 SHF.L.U32 R48, R48, 0x10, RZ ;  /* 0x0000001030301819 */ /* 0x000fce00000006ff */
[----:B------:R-:W2:Y:S08]  /*0f10*/  @P1 LDC R51, c[0x0][0x40c] ;  /* 0x00010300ff331b82 */ /* 0x000eb00000000800 */
[----:B------:R-:W3:Y:S01]  /*0f20*/  @P1 LDC R53, c[0x0][0x40c] ;  /* 0x00010300ff351b82 */ /* 0x000ee20000000800 */
[----:B0-----:R-:W-:Y:S01]  /*0f30*/  @P1 FMUL.FTZ R46, R46, R47 ;  /* 0x0000002f2e2e1220 */ /* 0x001fe20000410000 */
[----:B------:R-:W-:Y:S01]  /*0f40*/  @P1 SHF.L.U32 R47, R45, 0x10, RZ ;  /* 0x000000102d2f1819 */ /* 0x000fe200000006ff */
[----:B------:R-:W-:-:S04]  /*0f50*/  @P1 IMAD.U32 R45, R6, 0x10000, RZ ;  /* 0x00010000062d1824 */ /* 0x000fc800078e00ff */
[----:B------:R-:W-:Y:S01]  /*0f60*/  @P1 FMUL.FTZ R77, R46, R45 ;  /* 0x0000002d2e4d1220 */ /* 0x000fe20000410000 */
[----:B------:R-:W0:Y:S01]  /*0f70*/  @P1 LDC R81, c[0x0][0x40c] ;  /* 0x00010300ff511b82 */ /* 0x000e220000000800 */
[----:B-1----:R-:W-:Y:S01]  /*0f80*/  @P1 FMUL.FTZ R47, R47, R50 ;  /* 0x000000322f2f1220 */ /* 0x002fe20000410000 */
[----:B------:R-:W-:Y:S01]  /*0f90*/  @P1 SHF.L.U32 R50, R37, 0x10, RZ ;  /* 0x0000001025321819 */ /* 0x000fe200000006ff */
[----:B------:R-:W-:Y:S01]  /*0fa0*/  @P1 IMAD.U32 R45, R7, 0x10000, RZ ;  /* 0x00010000072d1824 */ /* 0x000fe200078e00ff */
[----:B------:R-:W-:Y:S01]  /*0fb0*/  @P1 SHF.L.U32 R46, R38, 0x10, RZ ;  /* 0x00000010262e1819 */ /* 0x000fe200000006ff */
[----:B------:R-:W-:Y:S01]  /*0fc0*/  @P1 FMUL.FTZ R76, R47, R52 ;  /* 0x000000342f4c1220 */ /* 0x000fe20000410000 */
[----:B------:R-:W-:Y:S02]  /*0fd0*/  @P1 SHF.L.U32 R47, R99, 0x10, RZ ;  /* 0x00000010632f1819 */ /* 0x000fe400000006ff */
[----:B------:R-:W1:Y:S01]  /*0fe0*/  @P1 LDC R80, c[0x0][0x40c] ;  /* 0x00010300ff501b82 */ /* 0x000e620000000800 */
[----:B--2---:R-:W-:Y:S01]  /*0ff0*/  @P1 FMUL.FTZ R50, R50, R51 ;  /* 0x0000003332321220 */ /* 0x004fe20000410000 */
[----:B------:R-:W-:-:S03]  /*1000*/  @P1 IMAD.U32 R51, R39, 0x10000, RZ ;  /* 0x0001000027331824 */ /* 0x000fc600078e00ff */
[----:B------:R-:W-:Y:S01]  /*1010*/  @P1 FMUL.FTZ R55, R50, R45 ;  /* 0x0000002d32371220 */ /* 0x000fe20000410000 */
[----:B------:R-:W-:Y:S02]  /*1020*/  @P1 SHF.L.U32 R45, R8, 0x10, RZ ;  /* 0x00000010082d1819 */ /* 0x000fe400000006ff */
[----:B------:R-:W2:Y:S01]  /*1030*/  @P1 LDC R102, c[0x0][0x40c] ;  /* 0x00010300ff661b82 */ /* 0x000ea20000000800 */
[----:B---3--:R-:W-:Y:S01]  /*1040*/  @P1 FMUL.FTZ R44, R44, R53 ;  /* 0x000000352c2c1220 */ /* 0x008fe20000410000 */
[----:B------:R-:W-:-:S03]  /*1050*/  CS2R R52, SRZ ;  /* 0x0000000000347805 */ /* 0x000fc6000001ff00 */
[----:B------:R-:W-:Y:S01]  /*1060*/  @P1 FMUL.FTZ R54, R44, R47 ;  /* 0x0000002f2c361220 */ /* 0x000fe20000410000 */
[----:B------:R-:W-:Y:S01]  /*1070*/  @P1 SHF.L.U32 R44, R98, 0x10, RZ ;  /* 0x00000010622c1819 */ /* 0x000fe200000006ff */
[----:B------:R-:W-:Y:S01]  /*1080*/  @P1 IMAD.U32 R47, R9, 0x10000, RZ ;  /* 0x00010000092f1824 */ /* 0x000fe200078e00ff */
[----:B------:R-:W3:Y:S01]  /*1090*/  @P1 LDC R101, c[0x0][0x40c] ;  /* 0x00010300ff651b82 */ /* 0x000ee20000000800 */
[----:B0-----:R-:W-:Y:S01]  /*10a0*/  @P1 FMUL.FTZ R46, R46, R81 ;  /* 0x000000512e2e1220 */ /* 0x001fe20000410000 */
[----:B------:R-:W-:-:S03]  /*10b0*/  @P1 SHF.L.U32 R81, R97, 0x10, RZ ;  /* 0x0000001061511819 */ /* 0x000fc600000006ff */
[----:B------:R-:W-:Y:S01]  /*10c0*/  @P1 FMUL.FTZ R53, R46, R45 ;  /* 0x0000002d2e351220 */ /* 0x000fe20000410000 */
[----:B------:R-:W-:Y:S01]  /*10d0*/  F2FP.BF16.F32.PACK_AB R45, RZ, R76 ;  /* 0x0000004cff2d723e */ /* 0x000fe200000010ff */
[----:B-1----:R-:W-:Y:S01]  /*10e0*/  @P1 FMUL.FTZ R49, R49, R80 ;  /* 0x0000005031311220 */ /* 0x002fe20000410000 */
[----:B------:R-:W-:Y:S01]  /*10f0*/  F2FP.BF16.F32.PACK_AB R46, RZ, R55 ;  /* 0x00000037ff2e723e */ /* 0x000fe200000010ff */
[----:B--2---:R-:W-:Y:S01]  /*1100*/  @P1 FMUL.FTZ R102, R51, R102 ;  /* 0x0000006633661220 */ /* 0x004fe20000410000 */
[----:B------:R-:W-:Y:S02]  /*1110*/  CS2R R50, SRZ ;  /* 0x0000000000327805 */ /* 0x000fe4000001ff00 */
[----:B------:R-:W-:Y:S01]  /*1120*/  @P1 FMUL.FTZ R51, R49, R44 ;  /* 0x0000002c31331220 */ /* 0x000fe20000410000 */
[----:B------:R-:W-:Y:S01]  /*1130*/  @P1 FMUL.FTZ R52, R102, R47 ;  /* 0x0000002f66341220 */ /* 0x000fe20000410000 */
[----:B------:R-:W-:Y:S02]  /*1140*/  F2FP.BF16.F32.PACK_AB R44, RZ, R77 ;  /* 0x0000004dff2c723e */ /* 0x000fe400000010ff */
[----:B------:R-:W-:Y:S01]  /*1150*/  F2FP.BF16.F32.PACK_AB R47, RZ, R54 ;  /* 0x00000036ff2f723e */ /* 0x000fe200000010ff */
[----:B---3--:R-:W-:Y:S01]  /*1160*/  @P1 FMUL.FTZ R48, R48, R101 ;  /* 0x0000006530301220 */ /* 0x008fe20000410000 */
[----:B------:R-:W-:-:S02]  /*1170*/  F2FP.BF16.F32.PACK_AB R49, RZ, R51 ;  /* 0x00000033ff31723e */ /* 0x000fc400000010ff */
[----:B------:R-:W-:Y:S01]  /*1180*/  F2FP.BF16.F32.PACK_AB R80, RZ, R52 ;  /* 0x00000034ff50723e */ /* 0x000fe200000010ff */
[----:B------:R-:W-:Y:S01]  /*1190*/  @P1 FMUL.FTZ R50, R48, R81 ;  /* 0x0000005130321220 */ /* 0x000fe20000410000 */
[----:B------:R-:W-:Y:S02]  /*11a0*/  F2FP.BF16.F32.PACK_AB R48, RZ, R53 ;  /* 0x00000035ff30723e */ /* 0x000fe400000010ff */
[----:B------:R-:W-:Y:S02]  /*11b0*/  PRMT R44, R44, 0x5410, R45 ;  /* 0x000054102c2c7816 */ /* 0x000fe4000000002d */
[----:B------:R-:W-:Y:S02]  /*11c0*/  F2FP.BF16.F32.PACK_AB R81, RZ, R50 ;  /* 0x00000032ff51723e */ /* 0x000fe400000010ff */
[----:B------:R-:W-:Y:S02]  /*11d0*/  PRMT R45, R46, 0x5410, R47 ;  /* 0x000054102e2d7816 */ /* 0x000fe4000000002f */
[----:B------:R-:W-:-:S02]  /*11e0*/  PRMT R46, R48, 0x5410, R49 ;  /* 0x00005410302e7816 */ /* 0x000fc40000000031 */
[----:B------:R-:W-:-:S07]  /*11f0*/  PRMT R47, R80, 0x5410, R81 ;  /* 0x00005410502f7816 */ /* 0x000fce0000000051 */
.L_x_245:
[----:B------:R-:W0:Y:S01]  /*1200*/  LDC.64 R48, c[0x0][0x3a8] ;  /* 0x0000ea00ff307b82 */ /* 0x000e220000000a00 */
[----:B------:R-:W-:Y:S02]  /*1210*/  @P1 IADD3 R101, PT, PT, R112, 0x20, RZ ;  /* 0x0000002070651810 */ /* 0x000fe40007ffe0ff */
[----:B------:R-:W-:-:S05]  /*1220*/  @P0 IADD3 R109, PT, PT, R115, 0x20, RZ ;  /* 0x00000020736d0810 */ /* 0x000fca0007ffe0ff */
[----:B------:R-:W1:Y:S08]  /*1230*/  @P1 LDC.64 R102, c[0x0][0x390] ;  /* 0x0000e400ff661b82 */ /* 0x000e700000000a00 */
[----:B------:R-:W2:Y:S01]  /*1240*/  @P0 LDC.64 R80, c[0x0][0x3a0] ;  /* 0x0000e800ff500b82 */ /* 0x000ea20000000a00 */
[----:B0-----:R-:W-:-:S05]  /*1250*/  IMAD.WIDE.U32 R104, R115, 0x10, R48 ;  /* 0x0000001073687825 */ /* 0x001fca00078e0030 */
[----:B------:R0:W-:Y:S01]  /*1260*/  STG.E.128 desc[UR6][R104.64], R44 ;  /* 0x0000002c68007986 */ /* 0x0001e2000c101d06 */
[----:B-1----:R-:W-:-:S05]  /*1270*/  @P1 IMAD.WIDE.U32 R102, R101, 0x10, R102 ;  /* 0x0000001065661825 */ /* 0x002fca00078e0066 */
[----:B------:R0:W5:Y:S01]  /*1280*/  @P1 LDG.E.128 R36, desc[UR6][R102.64] ;  /* 0x0000000666241981 */ /* 0x000162000c1e1d00 */
[----:B--2---:R-:W-:-:S05]  /*1290*/  @P0 IMAD.WIDE.U32 R80, R109, 0x10, R80 ;  /* 0x000000106d500825 */ /* 0x004fca00078e0050 */
[----:B------:R0:W5:Y:S01]  /*12a0*/  @P0 LDG.E.128 R40, desc[UR6][R80.64] ;  /* 0x0000000650280981 */ /* 0x000162000c1e1d00 */
[----:B------:R-:W-:Y:S05]  /*12b0*/  @!P0 BRA `(.L_x_246) ;  /* 0x0000000400188947 */ /* 0x000fea0003800000 */
[----:B------:R-:W-:Y:S01]  /*12c0*/  ISETP.GT.AND P2, PT, R107, RZ, PT ;  /* 0x000000ff6b00720c */ /* 0x000fe20003f44270 */
[----:B0----5:R-:W-:Y:S01]  /*12d0*/  IMAD.U32 R104, R41, 0x10000, RZ ;  /* 0x0001000029687824 */ /* 0x021fe200078e00ff */
[----:B------:R-:W-:-:S11]  /*12e0*/  SHF.L.U32 R106, R40, 0x10, RZ ;  /* 0x00000010286a7819 */ /* 0x000fd600000006ff */
[----:B------:R-:W0:Y:S01]  /*12f0*/  @P2 LDC R47, c[0x0][0x40c] ;  /* 0x00010300ff2f2b82 */ /* 0x000e220000000800 */
[C---:B------:R-:W-:Y:S01]  /*1300*/  @P2 PRMT R44, R36.reuse, 0x7632, R44 ;  /* 0x00007632242c2816 */ /* 0x040fe2000000002c */
[----:B------:R-:W-:-:S03]  /*1310*/  @P2 IMAD.U32 R46, R36, 0x10000, RZ ;  /* 0x00010000242e2824 */ /* 0x000fc600078e00ff */
[----:B------:R-:W-:Y:S02]  /*1320*/  @P2 SHF.L.U32 R45, R44, 0x10, RZ ;  /* 0x000000102c2d2819 */ /* 0x000fe400000006ff */
[----:B------:R-:W-:Y:S01]  /*1330*/  PRMT R44, R40, 0x7632, R44 ;  /* 0x00007632282c7816 */ /* 0x000fe2000000002c */
[----:B------:R-:W1:Y:S03]  /*1340*/  @P2 LDC R80, c[0x0][0x40c] ;  /* 0x00010300ff502b82 */ /* 0x000e660000000800 */
[----:B------:R-:W-:Y:S01]  /*1350*/  SHF.L.U32 R105, R44, 0x10, RZ ;  /* 0x000000102c697819 */ /* 0x000fe200000006ff */
[----:B------:R-:W-:-:S04]  /*1360*/  @P2 IMAD.U32 R44, R14, 0x10000, RZ ;  /* 0x000100000e2c2824 */ /* 0x000fc800078e00ff */
[----:B------:R-:W2:Y:S08]  /*1370*/  @P2 LDC R101, c[0x0][0x40c] ;  /* 0x00010300ff652b82 */ /* 0x000eb00000000800 */
[----:B------:R-:W3:Y:S01]  /*1380*/  @P2 LDC R102, c[0x0][0x40c] ;  /* 0x00010300ff662b82 */ /* 0x000ee20000000800 */
[----:B0-----:R-:W-:Y:S01]  /*1390*/  @P2 FMUL.FTZ R81, R46, R47 ;  /* 0x0000002f2e512220 */ /* 0x001fe20000410000 */
[----:B------:R-:W-:-:S03]  /*13a0*/  @P2 PRMT R47, R37, 0x7632, R47 ;  /* 0x00007632252f2816 */ /* 0x000fc6000000002f */
[----:B------:R-:W-:Y:S01]  /*13b0*/  @P2 FFMA.FTZ R106, R81, R44, R106 ;  /* 0x0000002c516a2223 */ /* 0x000fe2000001006a */
[----:B------:R-:W-:Y:S01]  /*13c0*/  @P2 SHF.L.U32 R47, R47, 0x10, RZ ;  /* 0x000000102f2f2819 */ /* 0x000fe200000006ff */
[----:B------:R-:W-:Y:S02]  /*13d0*/  @P2 IMAD.U32 R81, R39, 0x10000, RZ ;  /* 0x0001000027512824 */ /* 0x000fe400078e00ff */
[----:B-1----:R-:W-:Y:S01]  /*13e0*/  @P2 FMUL.FTZ R46, R45, R80 ;  /* 0x000000502d2e2220 */ /* 0x002fe20000410000 */
[----:B------:R-:W0:Y:S01]  /*13f0*/  @P2 LDC R108, c[0x0][0x40c] ;  /* 0x00010300ff6c2b82 */ /* 0x000e220000000800 */
[----:B------:R-:W-:Y:S02]  /*1400*/  @P2 SHF.L.U32 R80, R37, 0x10, RZ ;  /* 0x0000001025502819 */ /* 0x000fe400000006ff */
[----:B------:R-:W-:Y:S02]  /*1410*/  @P2 SHF.L.U32 R45, R96, 0x10, RZ ;  /* 0x00000010602d2819 */ /* 0x000fe400000006ff */
[----:B------:R-:W-:Y:S01]  /*1420*/  PRMT R44, R41, 0x7632, R44 ;  /* 0x00007632292c7816 */ /* 0x000fe2000000002c */
[----:B--2---:R-:W-:-:S02]  /*1430*/  @P2 FMUL.FTZ R101, R80, R101 ;  /* 0x0000006550652220 */ /* 0x004fc40000410000 */
[----:B------:R-:W1:Y:S01]  /*1440*/  @P2 LDC R110, c[0x0][0x40c] ;  /* 0x00010300ff6e2b82 */ /* 0x000e620000000800 */
[----:B------:R-:W-:Y:S01]  /*1450*/  @P2 FFMA.FTZ R105, R46, R45, R105 ;  /* 0x0000002d2e692223 */ /* 0x000fe20000010069 */
[----:B------:R-:W-:Y:S02]  /*1460*/  SHF.L.U32 R103, R44, 0x10, RZ ;  /* 0x000000102c677819 */ /* 0x000fe400000006ff */
[----:B------:R-:W-:Y:S02]  /*1470*/  @P2 SHF.L.U32 R45, R95, 0x10, RZ ;  /* 0x000000105f2d2819 */ /* 0x000fe400000006ff */
[----:B------:R-:W-:Y:S01]  /*1480*/  @P2 SHF.L.U32 R44, R15, 0x10, RZ ;  /* 0x000000100f2c2819 */ /* 0x000fe200000006ff */
[----:B---3--:R-:W-:Y:S01]  /*1490*/  @P2 FMUL.FTZ R46, R47, R102 ;  /* 0x000000662f2e2220 */ /* 0x008fe20000410000 */
[----:B------:R-:W2:Y:S01]  /*14a0*/  @P2 LDC R80, c[0x0][0x40c] ;  /* 0x00010300ff502b82 */ /* 0x000ea20000000800 */
[----:B------:R-:W-:Y:S01]  /*14b0*/  @P2 IMAD.U32 R47, R38, 0x10000, RZ ;  /* 0x00010000262f2824 */ /* 0x000fe200078e00ff */
[----:B------:R-:W-:Y:S01]  /*14c0*/  SHF.L.U32 R102, R42, 0x10, RZ ;  /* 0x000000102a667819 */ /* 0x000fe200000006ff */
[----:B------:R-:W-:Y:S01]  /*14d0*/  @P2 FFMA.FTZ R103, R46, R45, R103 ;  /* 0x0000002d2e672223 */ /* 0x000fe20000010067 */
[----:B------:R-:W-:Y:S01]  /*14e0*/  @P2 PRMT R45, R38, 0x7632, R45 ;  /* 0x00007632262d2816 */ /* 0x000fe2000000002d */
[----:B------:R-:W-:Y:S01]  /*14f0*/  @P2 FFMA.FTZ R104, R101, R44, R104 ;  /* 0x0000002c65682223 */ /* 0x000fe20000010068 */
[----:B------:R-:W-:-:S02]  /*1500*/  @P2 SHF.L.U32 R44, R16, 0x10, RZ ;  /* 0x00000010102c2819 */ /* 0x000fc400000006ff */
[----:B------:R-:W3:Y:S01]  /*1510*/  @P2 LDC R114, c[0x0][0x40c] ;  /* 0x00010300ff722b82 */ /* 0x000ee20000000800 */
[----:B0-----:R-:W-:Y:S01]  /*1520*/  @P2 FMUL.FTZ R47, R47, R108 ;  /* 0x0000006c2f2f2220 */ /* 0x001fe20000410000 */
[----:B------:R-:W-:Y:S02]  /*1530*/  @P2 PRMT R46, R39, 0x7632, R46 ;  /* 0x00007632272e2816 */ /* 0x000fe4000000002e */
[----:B------:R-:W-:Y:S01]  /*1540*/  @P2 SHF.L.U32 R45, R45, 0x10, RZ ;  /* 0x000000102d2d2819 */ /* 0x000fe200000006ff */
[----:B------:R-:W-:Y:S01]  /*1550*/  @P2 FFMA.FTZ R102, R47, R44, R102 ;  /* 0x0000002c2f662223 */ /* 0x000fe20000010066 */
[----:B------:R-:W-:Y:S02]  /*1560*/  @P2 SHF.L.U32 R47, R46, 0x10, RZ ;  /* 0x000000102e2f2819 */ /* 0x000fe400000006ff */
[----:B------:R-:W-:Y:S01]  /*1570*/  PRMT R44, R42, 0x7632, R44 ;  /* 0x000076322a2c7816 */ /* 0x000fe2000000002c */
[----:B-1----:R-:W-:Y:S01]  /*1580*/  @P2 FMUL.FTZ R110, R81, R110 ;  /* 0x0000006e516e2220 */ /* 0x002fe20000410000 */
[----:B------:R-:W-:-:S02]  /*1590*/  SHF.L.U32 R101, R43, 0x10, RZ ;  /* 0x000000102b657819 */ /* 0x000fc400000006ff */
[----:B------:R-:W-:Y:S02]  /*15a0*/  SHF.L.U32 R81, R44, 0x10, RZ ;  /* 0x000000102c517819 */ /* 0x000fe400000006ff */
[----:B------:R-:W-:Y:S01]  /*15b0*/  @P2 SHF.L.U32 R44, R94, 0x10, RZ ;  /* 0x000000105e2c2819 */ /* 0x000fe200000006ff */
[----:B--2---:R-:W-:Y:S01]  /*15c0*/  @P2 FMUL.FTZ R46, R45, R80 ;  /* 0x000000502d2e2220 */ /* 0x004fe20000410000 */
[----:B------:R-:W-:Y:S02]  /*15d0*/  PRMT R45, R43, 0x7632, R45 ;  /* 0x000076322b2d7816 */ /* 0x000fe4000000002d */
[----:B------:R-:W-:Y:S01]  /*15e0*/  @P2 SHF.L.U32 R108, R93, 0x10, RZ ;  /* 0x000000105d6c2819 */ /* 0x000fe200000006ff */
[----:B------:R-:W-:Y:S01]  /*15f0*/  @P2 FFMA.FTZ R81, R46, R44, R81 ;  /* 0x0000002c2e512223 */ /* 0x000fe20000010051 */
[----:B------:R-:W-:Y:S01]  /*1600*/  F2FP.BF16.F32.PACK_AB R44, RZ, R106 ;  /* 0x0000006aff2c723e */ /* 0x000fe200000010ff */
[----:B------:R-:W-:Y:S01]  /*1610*/  IMAD.U32 R80, R45, 0x10000, RZ ;  /* 0x000100002d507824 */ /* 0x000fe200078e00ff */
[----:B------:R-:W-:Y:S01]  /*1620*/  @P2 SHF.L.U32 R45, R17, 0x10, RZ ;  /* 0x00000010112d2819 */ /* 0x000fe200000006ff */
[----:B---3--:R-:W-:Y:S01]  /*1630*/  @P2 FMUL.FTZ R47, R47, R114 ;  /* 0x000000722f2f2220 */ /* 0x008fe20000410000 */
[----:B------:R-:W-:-:S02]  /*1640*/  F2FP.BF16.F32.PACK_AB R46, RZ, R104 ;  /* 0x00000068ff2e723e */ /* 0x000fc400000010ff */
[----:B------:R-:W-:Y:S01]  /*1650*/  F2FP.BF16.F32.PACK_AB R109, RZ, R102 ;  /* 0x00000066ff6d723e */ /* 0x000fe200000010ff */
[----:B------:R-:W-:Y:S01]  /*1660*/  @P2 FFMA.FTZ R101, R110, R45, R101 ;  /* 0x0000002d6e652223 */ /* 0x000fe20000010065 */
[----:B------:R-:W-:Y:S01]  /*1670*/  @P2 FFMA.FTZ R80, R47, R108, R80 ;  /* 0x0000006c2f502223 */ /* 0x000fe20000010050 */
        /* <DEDUP_REMOVED lines=10> */
.L_x_246:
[----:B0-----:R-:W0:Y:S01]  /*1720*/  @P1 LDC R47, c[0x0][0x40c] ;  /* 0x00010300ff2f1b82 */ /* 0x001e220000000800 */
[C---:B-----5:R-:W-:Y:S01]  /*1730*/  @P1 PRMT R44, R36.reuse, 0x7632, R44 ;  /* 0x00007632242c1816 */ /* 0x060fe2000000002c */
[----:B------:R-:W-:Y:S01]  /*1740*/  @P1 IMAD.U32 R45, R36, 0x10000, RZ ;  /* 0x00010000242d1824 */ /* 0x000fe200078e00ff */
[----:B------:R-:W-:Y:S01]  /*1750*/  CS2R R104, SRZ ;  /* 0x0000000000687805 */ /* 0x000fe2000001ff00 */
[----:B------:R-:W-:Y:S01]  /*1760*/  @P1 IMAD.U32 R81, R96, 0x10000, RZ ;  /* 0x0001000060511824 */ /* 0x000fe200078e00ff */
[----:B------:R-:W-:Y:S01]  /*1770*/  @P1 SHF.L.U32 R44, R44, 0x10, RZ ;  /* 0x000000102c2c1819 */ /* 0x000fe200000006ff */
[----:B------:R-:W-:Y:S01]  /*1780*/  IMAD.MOV.U32 R103, RZ, RZ, RZ ;  /* 0x000000ffff677224 */ /* 0x000fe200078e00ff */
[----:B------:R-:W-:Y:S01]  /*1790*/  MOV R106, RZ ;  /* 0x000000ff006a7202 */ /* 0x000fe20000000f00 */
[----:B------:R-:W1:Y:S01]  /*17a0*/  @P1 LDC R46, c[0x0][0x40c] ;  /* 0x00010300ff2e1b82 */ /* 0x000e620000000800 */
[----:B------:R-:W-:Y:S02]  /*17b0*/  @P1 SHF.L.U32 R80, R37, 0x10, RZ ;  /* 0x0000001025501819 */ /* 0x000fe400000006ff */
[----:B------:R-:W-:-:S02]  /*17c0*/  @P1 SHF.L.U32 R111, R17, 0x10, RZ ;  /* 0x00000010116f1819 */ /* 0x000fc400000006ff */
[----:B------:R-:W-:-:S03]  /*17d0*/  @P1 SHF.L.U32 R113, R93, 0x10, RZ ;  /* 0x000000105d711819 */ /* 0x000fc600000006ff */
[----:B------:R-:W2:Y:S08]  /*17e0*/  @P1 LDC R102, c[0x0][0x40c] ;  /* 0x00010300ff661b82 */ /* 0x000eb00000000800 */
[----:B------:R-:W3:Y:S01]  /*17f0*/  @P1 LDC R101, c[0x0][0x40c] ;  /* 0x00010300ff651b82 */ /* 0x000ee20000000800 */
[----:B0-----:R-:W-:Y:S01]  /*1800*/  @P1 FMUL.FTZ R44, R44, R47 ;  /* 0x0000002f2c2c1220 */ /* 0x001fe20000410000 */
[----:B------:R-:W-:-:S03]  /*1810*/  @P1 SHF.L.U32 R47, R14, 0x10, RZ ;  /* 0x000000100e2f1819 */ /* 0x000fc600000006ff */
[----:B------:R-:W-:Y:S01]  /*1820*/  @P1 FMUL.FTZ R105, R81, R44 ;  /* 0x0000002c51691220 */ /* 0x000fe20000410000 */
[----:B------:R-:W-:Y:S01]  /*1830*/  @P1 SHF.L.U32 R81, R38, 0x10, RZ ;  /* 0x0000001026511819 */ /* 0x000fe200000006ff */
[----:B-1----:R-:W-:Y:S01]  /*1840*/  @P1 FMUL.FTZ R46, R45, R46 ;  /* 0x0000002e2d2e1220 */ /* 0x002fe20000410000 */
[----:B------:R-:W0:Y:S01]  /*1850*/  @P1 LDC R109, c[0x0][0x40c] ;  /* 0x00010300ff6d1b82 */ /* 0x000e220000000800 */
[----:B------:R-:W-:Y:S02]  /*1860*/  @P1 PRMT R45, R37, 0x7632, R45 ;  /* 0x00007632252d1816 */ /* 0x000fe4000000002d */
[----:B------:R-:W-:Y:S01]  /*1870*/  @P1 FMUL.FTZ R106, R46, R47 ;  /* 0x0000002f2e6a1220 */ /* 0x000fe20000410000 */
[----:B------:R-:W-:Y:S02]  /*1880*/  @P1 PRMT R46, R38, 0x7632, R46 ;  /* 0x00007632262e1816 */ /* 0x000fe4000000002e */
[----:B------:R-:W-:Y:S02]  /*1890*/  @P1 SHF.L.U32 R45, R45, 0x10, RZ ;  /* 0x000000102d2d1819 */ /* 0x000fe400000006ff */
[----:B------:R-:W1:Y:S01]  /*18a0*/  @P1 LDC R108, c[0x0][0x40c] ;  /* 0x00010300ff6c1b82 */ /* 0x000e620000000800 */
[----:B------:R-:W-:-:S02]  /*18b0*/  @P1 SHF.L.U32 R47, R15, 0x10, RZ ;  /* 0x000000100f2f1819 */ /* 0x000fc400000006ff */
[----:B--2---:R-:W-:Y:S01]  /*18c0*/  @P1 FMUL.FTZ R45, R45, R102 ;  /* 0x000000662d2d1220 */ /* 0x004fe20000410000 */
[----:B------:R-:W-:Y:S02]  /*18d0*/  @P1 SHF.L.U32 R102, R95, 0x10, RZ ;  /* 0x000000105f661819 */ /* 0x000fe400000006ff */
[----:B------:R-:W-:Y:S01]  /*18e0*/  @P1 SHF.L.U32 R46, R46, 0x10, RZ ;  /* 0x000000102e2e1819 */ /* 0x000fe200000006ff */
[----:B---3--:R-:W-:Y:S01]  /*18f0*/  @P1 FMUL.FTZ R80, R80, R101 ;  /* 0x0000006550501220 */ /* 0x008fe20000410000 */
[----:B------:R-:W2:Y:S01]  /*1900*/  @P1 LDC R110, c[0x0][0x40c] ;  /* 0x00010300ff6e1b82 */ /* 0x000ea20000000800 */
[----:B------:R-:W-:Y:S01]  /*1910*/  @P1 FMUL.FTZ R103, R102, R45 ;  /* 0x0000002d66671220 */ /* 0x000fe20000410000 */
[C---:B------:R-:W-:Y:S01]  /*1920*/  @P1 PRMT R45, R39.reuse, 0x7632, R45 ;  /* 0x00007632272d1816 */ /* 0x040fe2000000002d */
[----:B------:R-:W-:Y:S02]  /*1930*/  @P1 IMAD.U32 R101, R39, 0x10000, RZ ;  /* 0x0001000027651824 */ /* 0x000fe400078e00ff */
[----:B------:R-:W-:Y:S01]  /*1940*/  @P1 FMUL.FTZ R104, R80, R47 ;  /* 0x0000002f50681220 */ /* 0x000fe20000410000 */
[----:B------:R-:W-:Y:S01]  /*1950*/  @P1 SHF.L.U32 R47, R16, 0x10, RZ ;  /* 0x00000010102f1819 */ /* 0x000fe200000006ff */
[----:B------:R-:W-:-:S02]  /*1960*/  HFMA2 R102, -RZ, RZ, 0, 0 ;  /* 0x00000000ff667431 */ /* 0x000fc400000001ff */
[----:B------:R-:W-:Y:S01]  /*1970*/  @P1 IMAD.U32 R45, R45, 0x10000, RZ ;  /* 0x000100002d2d1824 */ /* 0x000fe200078e00ff */
[----:B------:R-:W3:Y:S01]  /*1980*/  @P1 LDC R44, c[0x0][0x40c] ;  /* 0x00010300ff2c1b82 */ /* 0x000ee20000000800 */
[----:B0-----:R-:W-:Y:S01]  /*1990*/  @P1 FMUL.FTZ R46, R46, R109 ;  /* 0x0000006d2e2e1220 */ /* 0x001fe20000410000 */
[----:B------:R-:W-:Y:S01]  /*19a0*/  @P1 SHF.L.U32 R109, R94, 0x10, RZ ;  /* 0x000000105e6d1819 */ /* 0x000fe200000006ff */
[----:B-1----:R-:W-:Y:S01]  /*19b0*/  @P1 FMUL.FTZ R108, R81, R108 ;  /* 0x0000006c516c1220 */ /* 0x002fe20000410000 */
[----:B------:R-:W-:-:S03]  /*19c0*/  CS2R R80, SRZ ;  /* 0x0000000000507805 */ /* 0x000fc6000001ff00 */
[----:B------:R-:W-:Y:S01]  /*19d0*/  @P1 FMUL.FTZ R81, R109, R46 ;  /* 0x0000002e6d511220 */ /* 0x000fe20000410000 */
[----:B------:R-:W-:Y:S01]  /*19e0*/  @P1 FMUL.FTZ R102, R108, R47 ;  /* 0x0000002f6c661220 */ /* 0x000fe20000410000 */
[----:B------:R-:W-:Y:S02]  /*19f0*/  F2FP.BF16.F32.PACK_AB R46, RZ, R104 ;  /* 0x00000068ff2e723e */ /* 0x000fe400000010ff */
[----:B------:R-:W-:Y:S01]  /*1a00*/  F2FP.BF16.F32.PACK_AB R47, RZ, R103 ;  /* 0x00000067ff2f723e */ /* 0x000fe200000010ff */
[----:B--2---:R-:W-:Y:S01]  /*1a10*/  @P1 FMUL.FTZ R110, R101, R110 ;  /* 0x0000006e656e1220 */ /* 0x004fe20000410000 */
[----:B------:R-:W-:Y:S02]  /*1a20*/  MOV R101, RZ ;  /* 0x000000ff00657202 */ /* 0x000fe40000000f00 */
[----:B------:R-:W-:Y:S01]  /*1a30*/  F2FP.BF16.F32.PACK_AB R108, RZ, R102 ;  /* 0x00000066ff6c723e */ /* 0x000fe200000010ff */
[----:B------:R-:W-:Y:S01]  /*1a40*/  @P1 FMUL.FTZ R101, R110, R111 ;  /* 0x0000006f6e651220 */ /* 0x000fe20000410000 */
[----:B------:R-:W-:Y:S01]  /*1a50*/  F2FP.BF16.F32.PACK_AB R109, RZ, R81 ;  /* 0x00000051ff6d723e */ /* 0x000fe200000010ff */
[----:B---3--:R-:W-:Y:S01]  /*1a60*/  @P1 FMUL.FTZ R44, R45, R44 ;  /* 0x0000002c2d2c1220 */ /* 0x008fe20000410000 */
[----:B------:R-:W-:-:S02]  /*1a70*/  F2FP.BF16.F32.PACK_AB R45, RZ, R105 ;  /* 0x00000069ff2d723e */ /* 0x000fc400000010ff */
[----:B------:R-:W-:Y:S01]  /*1a80*/  F2FP.BF16.F32.PACK_AB R110, RZ, R101 ;  /* 0x00000065ff6e723e */ /* 0x000fe200000010ff */
[----:B------:R-:W-:Y:S01]  /*1a90*/  @P1 FMUL.FTZ R80, R113, R44 ;  /* 0x0000002c71501220 */ /* 0x000fe20000410000 */
[----:B------:R-:W-:-:S04]  /*1aa0*/  F2FP.BF16.F32.PACK_AB R44, RZ, R106 ;  /* 0x0000006aff2c723e */ /* 0x000fc800000010ff */
[----:B------:R-:W-:Y:S02]  /*1ab0*/  F2FP.BF16.F32.PACK_AB R111, RZ, R80 ;  /* 0x00000050ff6f723e */ /* 0x000fe400000010ff */
[----:B------:R-:W-:Y:S02]  /*1ac0*/  PRMT R44, R44, 0x5410, R45 ;  /* 0x000054102c2c7816 */ /* 0x000fe4000000002d */
[----:B------:R-:W-:Y:S02]  /*1ad0*/  PRMT R45, R46, 0x5410, R47 ;  /* 0x000054102e2d7816 */ /* 0x000fe4000000002f */
[----:B------:R-:W-:Y:S02]  /*1ae0*/  PRMT R46, R108, 0x5410, R109 ;  /* 0x000054106c2e7816 */ /* 0x000fe4000000006d */
[----:B------:R-:W-:-:S07]  /*1af0*/  PRMT R47, R110, 0x5410, R111 ;  /* 0x000054106e2f7816 */ /* 0x000fce000000006f */
.L_x_247:
[----:B------:R-:W0:Y:S01]  /*1b00*/  @P1 LDC.64 R110, c[0x0][0x390] ;  /* 0x0000e400ff6e1b82 */ /* 0x000e220000000a00 */
[----:B------:R-:W-:Y:S01]  /*1b10*/  @P1 VIADD R113, R112, 0x40 ;  /* 0x0000004070711836 */ /* 0x000fe20000000000 */
[C---:B------:R-:W-:Y:S02]  /*1b20*/  IADD3 R117, PT, PT, R115.reuse, 0x20, RZ ;  /* 0x0000002073757810 */ /* 0x040fe40007ffe0ff */
[----:B------:R-:W-:-:S04]  /*1b30*/  IADD3 R115, PT, PT, R115, 0x40, RZ ;  /* 0x0000004073737810 */ /* 0x000fc80007ffe0ff */
[----:B------:R-:W1:Y:S01]  /*1b40*/  @P0 LDC.64 R108, c[0x0][0x3a0] ;  /* 0x0000e800ff6c0b82 */ /* 0x000e620000000a00 */
[----:B0-----:R-:W-:-:S04]  /*1b50*/  @P1 IMAD.WIDE.U32 R110, R113, 0x10, R110 ;  /* 0x00000010716e1825 */ /* 0x001fc800078e006e */
[----:B------:R-:W-:-:S04]  /*1b60*/  IMAD.WIDE.U32 R112, R117, 0x10, R48 ;  /* 0x0000001075707825 */ /* 0x000fc800078e0030 */
[----:B-1----:R-:W-:Y:S01]  /*1b70*/  @P0 IMAD.WIDE.U32 R108, R115, 0x10, R108 ;  /* 0x00000010736c0825 */ /* 0x002fe200078e006c */
[----:B------:R0:W-:Y:S04]  /*1b80*/  STG.E.128 desc[UR6][R112.64], R44 ;  /* 0x0000002c70007986 */ /* 0x0001e8000c101d06 */
[----:B------:R0:W5:Y:S04]  /*1b90*/  @P1 LDG.E.128 R36, desc[UR6][R110.64] ;  /* 0x000000066e241981 */ /* 0x000168000c1e1d00 */
[----:B------:R0:W5:Y:S01]  /*1ba0*/  @P0 LDG.E.128 R40, desc[UR6][R108.64] ;  /* 0x000000066c280981 */ /* 0x000162000c1e1d00 */
[----:B------:R-:W-:Y:S05]  /*1bb0*/  @!P0 BRA `(.L_x_248) ;  /* 0x0000000400188947 */ /* 0x000fea0003800000 */
[----:B------:R-:W-:Y:S01]  /*1bc0*/  ISETP.GT.AND P0, PT, R107, RZ, PT ;  /* 0x000000ff6b00720c */ /* 0x000fe20003f04270 */
[----:B0----5:R-:W-:Y:S01]  /*1bd0*/  IMAD.U32 R112, R40, 0x10000, RZ ;  /* 0x0001000028707824 */ /* 0x021fe200078e00ff */
[----:B------:R-:W-:-:S11]  /*1be0*/  SHF.L.U32 R113, R41, 0x10, RZ ;  /* 0x0000001029717819 */ /* 0x000fd600000006ff */
[----:B------:R-:W0:Y:S01]  /*1bf0*/  @P0 LDC R47, c[0x0][0x40c] ;  /* 0x00010300ff2f0b82 */ /* 0x000e220000000800 */
[----:B------:R-:W-:Y:S01]  /*1c00*/  @P0 SHF.L.U32 R44, R36, 0x10, RZ ;  /* 0x00000010242c0819 */ /* 0x000fe200000006ff */
[----:B------:R-:W-:Y:S01]  /*1c10*/  @P0 IMAD.U32 R109, R38, 0x10000, RZ ;  /* 0x00010000266d0824 */ /* 0x000fe200078e00ff */
[----:B------:R-:W-:Y:S02]  /*1c20*/  @P0 SHF.L.U32 R46, R22, 0x10, RZ ;  /* 0x00000010162e0819 */ /* 0x000fe400000006ff */
[----:B------:R-:W-:-:S03]  /*1c30*/  @P0 SHF.L.U32 R110, R37, 0x10, RZ ;  /* 0x00000010256e0819 */ /* 0x000fc600000006ff */
[----:B------:R-:W1:Y:S08]  /*1c40*/  @P0 LDC R108, c[0x0][0x40c] ;  /* 0x00010300ff6c0b82 */ /* 0x000e700000000800 */
[----:B------:R-:W2:Y:S01]  /*1c50*/  @P0 LDC R45, c[0x0][0x40c] ;  /* 0x00010300ff2d0b82 */ /* 0x000ea20000000800 */
[----:B0-----:R-:W-:Y:S01]  /*1c60*/  @P0 FMUL.FTZ R107, R44, R47 ;  /* 0x0000002f2c6b0220 */ /* 0x001fe20000410000 */
[----:B------:R-:W-:-:S06]  /*1c70*/  PRMT R44, R40, 0x7632, R44 ;  /* 0x00007632282c7816 */ /* 0x000fcc000000002c */
[----:B------:R-:W0:Y:S01]  /*1c80*/  @P0 LDC R116, c[0x0][0x40c] ;  /* 0x00010300ff740b82 */ /* 0x000e220000000800 */
[----:B------:R-:W-:Y:S01]  /*1c90*/  @P0 PRMT R47, R36, 0x7632, R47 ;  /* 0x00007632242f0816 */ /* 0x000fe2000000002f */
[----:B------:R-:W-:Y:S01]  /*1ca0*/  @P0 FFMA.FTZ R112, R107, R46, R112 ;  /* 0x0000002e6b700223 */ /* 0x000fe20000010070 */
[----:B------:R-:W-:Y:S01]  /*1cb0*/  SHF.L.U32 R111, R44, 0x10, RZ ;  /* 0x000000102c6f7819 */ /* 0x000fe200000006ff */
[----:B------:R-:W-:Y:S01]  /*1cc0*/  @P0 IMAD.U32 R107, R92, 0x10000, RZ ;  /* 0x000100005c6b0824 */ /* 0x000fe200078e00ff */
[----:B------:R-:W-:-:S03]  /*1cd0*/  @P0 SHF.L.U32 R47, R47, 0x10, RZ ;  /* 0x000000102f2f0819 */ /* 0x000fc600000006ff */
[----:B------:R-:W3:Y:S02]  /*1ce0*/  @P0 LDC R44, c[0x0][0x40c] ;  /* 0x00010300ff2c0b82 */ /* 0x000ee40000000800 */
[----:B-1----:R-:W-:Y:S01]  /*1cf0*/  @P0 FMUL.FTZ R108, R47, R108 ;  /* 0x0000006c2f6c0220 */ /* 0x002fe20000410000 */
[----:B------:R-:W-:-:S03]  /*1d00*/  @P0 SHF.L.U32 R47, R23, 0x10, RZ ;  /* 0x00000010172f0819 */ /* 0x000fc600000006ff */
[----:B------:R-:W-:Y:S01]  /*1d10*/  @P0 FFMA.FTZ R111, R108, R107, R111 ;  /* 0x0000006b6c6f0223 */ /* 0x000fe2000001006f */
[----:B------:R-:W-:Y:S01]  /*1d20*/  PRMT R107, R41, 0x7632, R107 ;  /* 0x00007632296b7816 */ /* 0x000fe2000000006b */
[----:B------:R-:W1:Y:S01]  /*1d30*/  @P0 LDC R46, c[0x0][0x40c] ;  /* 0x00010300ff2e0b82 */ /* 0x000e620000000800 */
[----:B------:R-:W-:Y:S01]  /*1d40*/  @P0 PRMT R108, R37, 0x7632, R108 ;  /* 0x00007632256c0816 */ /* 0x000fe2000000006c */
[----:B--2---:R-:W-:Y:S02]  /*1d50*/  @P0 FMUL.FTZ R110, R110, R45 ;  /* 0x0000002d6e6e0220 */ /* 0x004fe40000410000 */
[----:B------:R-:W-:Y:S01]  /*1d60*/  IMAD.U32 R114, R107, 0x10000, RZ ;  /* 0x000100006b727824 */ /* 0x000fe200078e00ff */
[----:B------:R-:W-:Y:S01]  /*1d70*/  @P0 SHF.L.U32 R107, R108, 0x10, RZ ;  /* 0x000000106c6b0819 */ /* 0x000fe200000006ff */
[----:B------:R-:W-:Y:S01]  /*1d80*/  @P0 FFMA.FTZ R113, R110, R47, R113 ;  /* 0x0000002f6e710223 */ /* 0x000fe20000010071 */
[----:B------:R-:W-:Y:S01]  /*1d90*/  @P0 SHF.L.U32 R47, R91, 0x10, RZ ;  /* 0x000000105b2f0819 */ /* 0x000fe200000006ff */
[----:B------:R-:W2:Y:S01]  /*1da0*/  @P0 LDC R45, c[0x0][0x40c] ;  /* 0x00010300ff2d0b82 */ /* 0x000ea20000000800 */
[----:B------:R-:W-:Y:S01]  /*1db0*/  SHF.L.U32 R108, R42, 0x10, RZ ;  /* 0x000000102a6c7819 */ /* 0x000fe200000006ff */
[----:B---3--:R-:W-:Y:S01]  /*1dc0*/  @P0 FMUL.FTZ R107, R107, R44 ;  /* 0x0000002c6b6b0220 */ /* 0x008fe20000410000 */
[----:B------:R-:W-:-:S03]  /*1dd0*/  @P0 SHF.L.U32 R44, R56, 0x10, RZ ;  /* 0x00000010382c0819 */ /* 0x000fc600000006ff */
[----:B------:R-:W-:Y:S01]  /*1de0*/  @P0 FFMA.FTZ R114, R107, R47, R114 ;  /* 0x0000002f6b720223 */ /* 0x000fe20000010072 */
[----:B------:R-:W-:Y:S01]  /*1df0*/  SHF.L.U32 R107, R43, 0x10, RZ ;  /* 0x000000102b6b7819 */ /* 0x000fe200000006ff */
[----:B------:R-:W3:Y:S01]  /*1e00*/  @P0 LDC R47, c[0x0][0x40c] ;  /* 0x00010300ff2f0b82 */ /* 0x000ee20000000800 */
[----:B-1----:R-:W-:Y:S01]  /*1e10*/  @P0 FMUL.FTZ R109, R109, R46 ;  /* 0x0000002e6d6d0220 */ /* 0x002fe20000410000 */
[----:B------:R-:W-:-:S03]  /*1e20*/  @P0 PRMT R46, R38, 0x7632, R46 ;  /* 0x00007632262e0816 */ /* 0x000fc6000000002e */
[----:B------:R-:W-:Y:S01]  /*1e30*/  @P0 FFMA.FTZ R108, R109, R44, R108 ;  /* 0x0000002c6d6c0223 */ /* 0x000fe2000001006c */
[----:B------:R-:W-:Y:S02]  /*1e40*/  PRMT R44, R42, 0x7632, R44 ;  /* 0x000076322a2c7816 */ /* 0x000fe4000000002c */
[----:B------:R-:W-:Y:S02]  /*1e50*/  @P0 SHF.L.U32 R46, R46, 0x10, RZ ;  /* 0x000000102e2e0819 */ /* 0x000fe400000006ff */
[----:B------:R-:W-:Y:S01]  /*1e60*/  SHF.L.U32 R110, R44, 0x10, RZ ;  /* 0x000000102c6e7819 */ /* 0x000fe200000006ff */
[----:B------:R-:W-:Y:S01]  /*1e70*/  @P0 IMAD.U32 R44, R90, 0x10000, RZ ;  /* 0x000100005a2c0824 */ /* 0x000fe200078e00ff */
[----:B------:R-:W-:Y:S01]  /*1e80*/  F2FP.BF16.F32.PACK_AB R117, RZ, R108 ;  /* 0x0000006cff75723e */ /* 0x000fe200000010ff */
[----:B--2---:R-:W-:-:S04]  /*1e90*/  @P0 FMUL.FTZ R45, R46, R45 ;  /* 0x0000002d2e2d0220 */ /* 0x004fc80000410000 */
[----:B------:R-:W-:Y:S01]  /*1ea0*/  @P0 FFMA.FTZ R110, R45, R44, R110 ;  /* 0x0000002c2d6e0223 */ /* 0x000fe2000001006e */
[C---:B------:R-:W-:Y:S02]  /*1eb0*/  @P0 SHF.L.U32 R44, R39.reuse, 0x10, RZ ;  /* 0x00000010272c0819 */ /* 0x040fe400000006ff */
[----:B------:R-:W-:Y:S02]  /*1ec0*/  @P0 PRMT R45, R39, 0x7632, R45 ;  /* 0x00007632272d0816 */ /* 0x000fe4000000002d */
[----:B------:R-:W-:Y:S01]  /*1ed0*/  F2FP.BF16.F32.PACK_AB R118, RZ, R110 ;  /* 0x0000006eff76723e */ /* 0x000fe200000010ff */
[----:B---3--:R-:W-:Y:S01]  /*1ee0*/  @P0 FMUL.FTZ R46, R44, R47 ;  /* 0x0000002f2c2e0220 */ /* 0x008fe20000410000 */
[----:B------:R-:W-:Y:S01]  /*1ef0*/  @P0 SHF.L.U32 R44, R57, 0x10, RZ ;  /* 0x00000010392c0819 */ /* 0x000fe200000006ff */
[----:B------:R-:W-:-:S04]  /*1f00*/  @P0 IMAD.U32 R45, R45, 0x10000, RZ ;  /* 0x000100002d2d0824 */ /* 0x000fc800078e00ff */
[----:B------:R-:W-:Y:S01]  /*1f10*/  @P0 FFMA.FTZ R107, R46, R44, R107 ;  /* 0x0000002c2e6b0223 */ /* 0x000fe2000001006b */
[----:B------:R-:W-:Y:S02]  /*1f20*/  PRMT R44, R43, 0x7632, R44 ;  /* 0x000076322b2c7816 */ /* 0x000fe4000000002c */
[----:B------:R-:W-:Y:S02]  /*1f30*/  F2FP.BF16.F32.PACK_AB R46, RZ, R113 ;  /* 0x00000071ff2e723e */ /* 0x000fe400000010ff */
[----:B------:R-:W-:Y:S01]  /*1f40*/  SHF.L.U32 R109, R44, 0x10, RZ ;  /* 0x000000102c6d7819 */ /* 0x000fe200000006ff */
[----:B0-----:R-:W-:Y:S01]  /*1f50*/  @P0 FMUL.FTZ R44, R45, R116 ;  /* 0x000000742d2c0220 */ /* 0x001fe20000410000 */
[----:B------:R-:W-:Y:S02]  /*1f60*/  @P0 SHF.L.U32 R45, R89, 0x10, RZ ;  /* 0x00000010592d0819 */ /* 0x000fe400000006ff */
[----:B------:R-:W-:Y:S02]  /*1f70*/  F2FP.BF16.F32.PACK_AB R116, RZ, R114 ;  /* 0x00000072ff74723e */ /* 0x000fe400000010ff */
[----:B------:R-:W-:Y:S01]  /*1f80*/  F2FP.BF16.F32.PACK_AB R119, RZ, R107 ;  /* 0x0000006bff77723e */ /* 0x000fe200000010ff */
[----:B------:R-:W-:Y:S01]  /*1f90*/  @P0 FFMA.FTZ R109, R44, R45, R109 ;  /* 0x0000002d2c6d0223 */ /* 0x000fe2000001006d */
[----:B------:R-:W-:-:S02]  /*1fa0*/  F2FP.BF16.F32.PACK_AB R44, RZ, R112 ;  /* 0x00000070ff2c723e */ /* 0x000fc400000010ff */
[----:B------:R-:W-:Y:S02]  /*1fb0*/  F2FP.BF16.F32.PACK_AB R45, RZ, R111 ;  /* 0x0000006fff2d723e */ /* 0x000fe400000010ff */
[----:B------:R-:W-:Y:S02]  /*1fc0*/  F2FP.BF16.F32.PACK_AB R47, RZ, R109 ;  /* 0x0000006dff2f723e */ /* 0x000fe400000010ff */
[----:B------:R-:W-:Y:S02]  /*1fd0*/  PRMT R44, R44, 0x5410, R45 ;  /* 0x000054102c2c7816 */ /* 0x000fe4000000002d */
[----:B------:R-:W-:Y:S02]  /*1fe0*/  PRMT R45, R46, 0x5410, R116 ;  /* 0x000054102e2d7816 */ /* 0x000fe40000000074 */
[----:B------:R-:W-:Y:S02]  /*1ff0*/  PRMT R46, R117, 0x5410, R118 ;  /* 0x00005410752e7816 */ /* 0x000fe40000000076 */
[----:B------:R-:W-:Y:S01]  /*2000*/  PRMT R47, R119, 0x5410, R47 ;  /* 0x00005410772f7816 */ /* 0x000fe2000000002f */
[----:B------:R-:W-:Y:S06]  /*2010*/  BRA `(.L_x_249) ;  /* 0x0000000000f87947 */ /* 0x000fec0003800000 */
.L_x_248:
[----:B0-----:R-:W0:Y:S01]  /*2020*/  @P1 LDC R47, c[0x0][0x40c] ;  /* 0x00010300ff2f1b82 */ /* 0x001e220000000800 */
[C---:B-----5:R-:W-:Y:S02]  /*2030*/  @P1 PRMT R45, R36.reuse, 0x7632, R45 ;  /* 0x00007632242d1816 */ /* 0x060fe4000000002d */
[----:B------:R-:W-:Y:S02]  /*2040*/  CS2R R112, SRZ ;  /* 0x0000000000707805 */ /* 0x000fe4000001ff00 */
[----:B------:R-:W-:Y:S01]  /*2050*/  @P1 SHF.L.U32 R46, R36, 0x10, RZ ;  /* 0x00000010242e1819 */ /* 0x000fe200000006ff */
[----:B------:R-:W-:Y:S02]  /*2060*/  HFMA2 R111, -RZ, RZ, 0, 0 ;  /* 0x00000000ff6f7431 */ /* 0x000fe400000001ff */
[----:B------:R-:W-:Y:S01]  /*2070*/  @P1 IMAD.U32 R107, R37, 0x10000, RZ ;  /* 0x00010000256b1824 */ /* 0x000fe200078e00ff */
[----:B------:R-:W-:Y:S01]  /*2080*/  MOV R114, RZ ;  /* 0x000000ff00727202 */ /* 0x000fe20000000f00 */
[----:B------:R-:W-:Y:S01]  /*2090*/  @P1 IMAD.U32 R45, R45, 0x10000, RZ ;  /* 0x000100002d2d1824 */ /* 0x000fe200078e00ff */
[----:B------:R-:W1:Y:S01]  /*20a0*/  @P1 LDC R108, c[0x0][0x40c] ;  /* 0x00010300ff6c1b82 */ /* 0x000e620000000800 */
[----:B------:R-:W-:-:S07]  /*20b0*/  @P1 IMAD.U32 R109, R91, 0x10000, RZ ;  /* 0x000100005b6d1824 */ /* 0x000fce00078e00ff */
[----:B------:R-:W2:Y:S08]  /*20c0*/  @P1 LDC R110, c[0x0][0x40c] ;  /* 0x00010300ff6e1b82 */ /* 0x000eb00000000800 */
[----:B------:R-:W3:Y:S01]  /*20d0*/  @P1 LDC R44, c[0x0][0x40c] ;  /* 0x00010300ff2c1b82 */ /* 0x000ee20000000800 */
[----:B0-----:R-:W-:Y:S01]  /*20e0*/  @P1 FMUL.FTZ R46, R46, R47 ;  /* 0x0000002f2e2e1220 */ /* 0x001fe20000410000 */
[----:B------:R-:W-:-:S05]  /*20f0*/  @P1 SHF.L.U32 R47, R22, 0x10, RZ ;  /* 0x00000010162f1819 */ /* 0x000fca00000006ff */
[----:B------:R-:W-:Y:S01]  /*2100*/  @P1 FMUL.FTZ R112, R46, R47 ;  /* 0x0000002f2e701220 */ /* 0x000fe20000410000 */
[----:B-1----:R-:W-:Y:S01]  /*2110*/  @P1 FMUL.FTZ R45, R45, R108 ;  /* 0x0000006c2d2d1220 */ /* 0x002fe20000410000 */
[----:B------:R-:W0:Y:S01]  /*2120*/  @P1 LDC R117, c[0x0][0x40c] ;  /* 0x00010300ff751b82 */ /* 0x000e220000000800 */
[----:B------:R-:W-:Y:S02]  /*2130*/  @P1 SHF.L.U32 R108, R92, 0x10, RZ ;  /* 0x000000105c6c1819 */ /* 0x000fe400000006ff */
[----:B------:R-:W-:-:S03]  /*2140*/  @P1 PRMT R46, R37, 0x7632, R46 ;  /* 0x00007632252e1816 */ /* 0x000fc6000000002e */
[----:B------:R-:W-:Y:S01]  /*2150*/  @P1 FMUL.FTZ R111, R108, R45 ;  /* 0x0000002d6c6f1220 */ /* 0x000fe20000410000 */
[----:B------:R-:W-:Y:S01]  /*2160*/  @P1 SHF.L.U32 R47, R46, 0x10, RZ ;  /* 0x000000102e2f1819 */ /* 0x000fe200000006ff */
[----:B------:R-:W1:Y:S01]  /*2170*/  @P1 LDC R45, c[0x0][0x40c] ;  /* 0x00010300ff2d1b82 */ /* 0x000e620000000800 */
[----:B--2---:R-:W-:Y:S01]  /*2180*/  @P1 FMUL.FTZ R107, R107, R110 ;  /* 0x0000006e6b6b1220 */ /* 0x004fe20000410000 */
[----:B------:R-:W-:Y:S01]  /*2190*/  @P1 SHF.L.U32 R46, R23, 0x10, RZ ;  /* 0x00000010172e1819 */ /* 0x000fe200000006ff */
[----:B------:R-:W-:-:S04]  /*21a0*/  IMAD.MOV.U32 R110, RZ, RZ, RZ ;  /* 0x000000ffff6e7224 */ /* 0x000fc800078e00ff */
[----:B------:R-:W-:Y:S01]  /*21b0*/  @P1 FMUL.FTZ R113, R107, R46 ;  /* 0x0000002e6b711220 */ /* 0x000fe20000410000 */
[----:B---3--:R-:W-:Y:S01]  /*21c0*/  @P1 FMUL.FTZ R44, R47, R44 ;  /* 0x0000002c2f2c1220 */ /* 0x008fe20000410000 */
[----:B------:R-:W2:Y:S01]  /*21d0*/  @P1 LDC R107, c[0x0][0x40c] ;  /* 0x00010300ff6b1b82 */ /* 0x000ea20000000800 */
[C---:B------:R-:W-:Y:S02]  /*21e0*/  @P1 SHF.L.U32 R46, R38.reuse, 0x10, RZ ;  /* 0x00000010262e1819 */ /* 0x040fe400000006ff */
[----:B------:R-:W-:Y:S01]  /*21f0*/  @P1 FMUL.FTZ R114, R109, R44 ;  /* 0x0000002c6d721220 */ /* 0x000fe20000410000 */
[----:B------:R-:W-:Y:S02]  /*2200*/  @P1 PRMT R44, R38, 0x7632, R44 ;  /* 0x00007632262c1816 */ /* 0x000fe4000000002c */
[----:B------:R-:W-:Y:S02]  /*2210*/  CS2R R108, SRZ ;  /* 0x00000000006c7805 */ /* 0x000fe4000001ff00 */
[----:B------:R-:W-:Y:S01]  /*2220*/  @P1 SHF.L.U32 R47, R56, 0x10, RZ ;  /* 0x00000010382f1819 */ /* 0x000fe200000006ff */
[----:B0-----:R-:W-:Y:S01]  /*2230*/  @P1 FMUL.FTZ R46, R46, R117 ;  /* 0x000000752e2e1220 */ /* 0x001fe20000410000 */
[----:B------:R-:W0:Y:S01]  /*2240*/  @P1 LDC R116, c[0x0][0x40c] ;  /* 0x00010300ff741b82 */ /* 0x000e220000000800 */
[----:B------:R-:W-:-:S02]  /*2250*/  @P1 SHF.L.U32 R44, R44, 0x10, RZ ;  /* 0x000000102c2c1819 */ /* 0x000fc400000006ff */
[----:B------:R-:W-:Y:S01]  /*2260*/  @P1 FMUL.FTZ R108, R46, R47 ;  /* 0x0000002f2e6c1220 */ /* 0x000fe20000410000 */
[----:B------:R-:W-:Y:S02]  /*2270*/  @P1 SHF.L.U32 R47, R90, 0x10, RZ ;  /* 0x000000105a2f1819 */ /* 0x000fe400000006ff */
[----:B------:R-:W-:Y:S01]  /*2280*/  @P1 SHF.L.U32 R46, R89, 0x10, RZ ;  /* 0x00000010592e1819 */ /* 0x000fe200000006ff */
[----:B-1----:R-:W-:Y:S01]  /*2290*/  @P1 FMUL.FTZ R44, R44, R45 ;  /* 0x0000002d2c2c1220 */ /* 0x002fe20000410000 */
[----:B------:R-:W-:-:S03]  /*22a0*/  @P1 PRMT R45, R39, 0x7632, R45 ;  /* 0x00007632272d1816 */ /* 0x000fc6000000002d */
[----:B------:R-:W-:Y:S01]  /*22b0*/  @P1 FMUL.FTZ R110, R47, R44 ;  /* 0x0000002c2f6e1220 */ /* 0x000fe20000410000 */
[----:B------:R-:W-:Y:S02]  /*22c0*/  @P1 SHF.L.U32 R44, R39, 0x10, RZ ;  /* 0x00000010272c1819 */ /* 0x000fe400000006ff */
[----:B------:R-:W-:Y:S02]  /*22d0*/  @P1 SHF.L.U32 R45, R45, 0x10, RZ ;  /* 0x000000102d2d1819 */ /* 0x000fe400000006ff */
[----:B------:R-:W-:Y:S01]  /*22e0*/  @P1 SHF.L.U32 R47, R57, 0x10, RZ ;  /* 0x00000010392f1819 */ /* 0x000fe200000006ff */
[----:B--2---:R-:W-:Y:S01]  /*22f0*/  @P1 FMUL.FTZ R44, R44, R107 ;  /* 0x0000006b2c2c1220 */ /* 0x004fe20000410000 */
[----:B------:R-:W-:Y:S01]  /*2300*/  IMAD.MOV.U32 R107, RZ, RZ, RZ ;  /* 0x000000ffff6b7224 */ /* 0x000fe200078e00ff */
[----:B------:R-:W-:Y:S02]  /*2310*/  F2FP.BF16.F32.PACK_AB R117, RZ, R110 ;  /* 0x0000006eff75723e */ /* 0x000fe400000010ff */
[----:B------:R-:W-:Y:S01]  /*2320*/  @P1 FMUL.FTZ R107, R44, R47 ;  /* 0x0000002f2c6b1220 */ /* 0x000fe20000410000 */
[----:B------:R-:W-:Y:S01]  /*2330*/  F2FP.BF16.F32.PACK_AB R44, RZ, R112 ;  /* 0x00000070ff2c723e */ /* 0x000fe200000010ff */
[----:B0-----:R-:W-:Y:S01]  /*2340*/  @P1 FMUL.FTZ R45, R45, R116 ;  /* 0x000000742d2d1220 */ /* 0x001fe20000410000 */
[----:B------:R-:W-:-:S02]  /*2350*/  F2FP.BF16.F32.PACK_AB R47, RZ, R114 ;  /* 0x00000072ff2f723e */ /* 0x000fc400000010ff */
[----:B------:R-:W-:Y:S01]  /*2360*/  F2FP.BF16.F32.PACK_AB R116, RZ, R108 ;  /* 0x0000006cff74723e */ /* 0x000fe200000010ff */
[----:B------:R-:W-:Y:S01]  /*2370*/  @P1 FMUL.FTZ R109, R46, R45 ;  /* 0x0000002d2e6d1220 */ /* 0x000fe20000410000 */
        /* <DEDUP_REMOVED lines=8> */
.L_x_249:
        /* <DEDUP_REMOVED lines=41> */
[C---:B------:R-:W-:Y:S01]  /*2690*/  FADD.FTZ R44, -R115.reuse, R77 ;  /* 0x0000004d732c7221 */ /* 0x040fe20000010100 */
[C---:B------:R-:W-:Y:S01]  /*26a0*/  FADD.FTZ R117, -R115.reuse, R76 ;  /* 0x0000004c73757221 */ /* 0x040fe20000010100 */
[C---:B------:R-:W-:Y:S01]  /*26b0*/  FADD.FTZ R47, -R115.reuse, R55 ;  /* 0x00000037732f7221 */ /* 0x040fe20000010100 */
[----:B------:R-:W-:Y:S01]  /*26c0*/  FADD.FTZ R49, -R115, R51 ;  /* 0x0000003373317221 */ /* 0x000fe20000010100 */
[----:B------:R-:W-:-:S04]  /*26d0*/  FFMA.FTZ R44, R44, R44, RZ ;  /* 0x0000002c2c2c7223 */ /* 0x000fc800000100ff */
[----:B------:R-:W-:Y:S01]  /*26e0*/  FFMA.FTZ R44, R117, R117, R44 ;  /* 0x00000075752c7223 */ /* 0x000fe2000001002c */
[----:B------:R-:W-:-:S03]  /*26f0*/  FADD.FTZ R117, -R115, R54 ;  /* 0x0000003673757221 */ /* 0x000fc60000010100 */
[----:B------:R-:W-:Y:S01]  /*2700*/  FFMA.FTZ R44, R47, R47, R44 ;  /* 0x0000002f2f2c7223 */ /* 0x000fe2000001002c */
[----:B------:R-:W-:-:S03]  /*2710*/  FADD.FTZ R47, -R115, R53 ;  /* 0x00000035732f7221 */ /* 0x000fc60000010100 */
[----:B------:R-:W-:-:S04]  /*2720*/  FFMA.FTZ R44, R117, R117, R44 ;  /* 0x00000075752c7223 */ /* 0x000fc8000001002c */
        /* <DEDUP_REMOVED lines=47> */
.L_x_265:
[----:B------:R-:W-:Y:S01]  /*2a20*/  FMUL.FTZ R44, R115, R115 ;  /* 0x00000073732c7220 */ /* 0x000fe20000410000 */
[----:B01----:R-:W-:Y:S01]  /*2a30*/  FADD.FTZ R48, R48, R117 ;  /* 0x0000007530307221 */ /* 0x003fe20000010000 */
[----:B------:R-:W-:Y:S01]  /*2a40*/  ISETP.NE.AND P0, PT, RZ, UR8, PT ;  /* 0x00000008ff007c0c */ /* 0x000fe2000bf05270 */
[----:B------:R-:W0:Y:S01]  /*2a50*/  @!P1 LDC.64 R46, c[0x0][0x3c0] ;  /* 0x0000f000ff2e9b82 */ /* 0x000e220000000a00 */
[----:B------:R-:W-:Y:S01]  /*2a60*/  BSSY.RECONVERGENT B0, `(.L_x_251) ;  /* 0x000009f000007945 */ /* 0x000fe20003800200 */
[----:B------:R-:W-:Y:S01]  /*2a70*/  FFMA.FTZ R48, R48, R45, UR9 ;  /* 0x0000000930307e23 */ /* 0x000fe2000801002d */
        /* <DEDUP_REMOVED lines=15> */
[C---:B------:R-:W-:Y:S01]  /*2b70*/  FADD.FTZ R76, -R47.reuse, R76 ;  /* 0x0000004c2f4c7221 */ /* 0x040fe20000010100 */
[----:B------:R-:W-:Y:S01]  /*2b80*/  SHF.L.U32 R77, R88, 0x10, RZ ;  /* 0x00000010584d7819 */ /* 0x000fe200000006ff */
[----:B------:R-:W-:Y:S01]  /*2b90*/  FADD.FTZ R46, -R47, R55 ;  /* 0x000000372f2e7221 */ /* 0x000fe20000010100 */
[C---:B------:R-:W-:Y:S01]  /*2ba0*/  FMUL.FTZ R44, R49.reuse, R44 ;  /* 0x0000002c312c7220 */ /* 0x040fe20000410000 */
[----:B------:R-:W-:Y:S01]  /*2bb0*/  FMUL.FTZ R76, R49, R76 ;  /* 0x0000004c314c7220 */ /* 0x000fe20000410000 */
[----:B------:R-:W-:Y:S01]  /*2bc0*/  FADD.FTZ R54, -R47, R54 ;  /* 0x000000362f367221 */ /* 0x000fe20000010100 */
[----:B------:R-:W-:-:S02]  /*2bd0*/  IMAD.U32 R55, R33, 0x10000, RZ ;  /* 0x0001000021377824 */ /* 0x000fc400078e00ff */
[----:B------:R-:W-:Y:S01]  /*2be0*/  FFMA.FTZ R115, R44, R115, R45 ;  /* 0x000000732c737223 */ /* 0x000fe2000001002d */
[----:B------:R-:W-:Y:S01]  /*2bf0*/  SHF.L.U32 R45, R3, 0x10, RZ ;  /* 0x00000010032d7819 */ /* 0x000fe200000006ff */
[----:B------:R-:W-:Y:S01]  /*2c00*/  FFMA.FTZ R44, R76, R77, R117 ;  /* 0x0000004d4c2c7223 */ /* 0x000fe20000010075 */
[----:B------:R-:W-:Y:S01]  /*2c10*/  SHF.L.U32 R77, R86, 0x10, RZ ;  /* 0x00000010564d7819 */ /* 0x000fe200000006ff */
[----:B------:R-:W-:Y:S01]  /*2c20*/  FMUL.FTZ R46, R49, R46 ;  /* 0x0000002e312e7220 */ /* 0x000fe20000410000 */
[----:B------:R-:W-:Y:S01]  /*2c30*/  SHF.L.U32 R117, R85, 0x10, RZ ;  /* 0x0000001055757819 */ /* 0x000fe200000006ff */
[----:B------:R-:W-:Y:S01]  /*2c40*/  FMUL.FTZ R54, R49, R54 ;  /* 0x0000003631367220 */ /* 0x000fe20000410000 */
[C---:B------:R-:W-:Y:S01]  /*2c50*/  FADD.FTZ R52, -R47.reuse, R52 ;  /* 0x000000342f347221 */ /* 0x040fe20000010100 */
[----:B------:R-:W-:Y:S01]  /*2c60*/  FFMA.FTZ R48, R46, R45, R55 ;  /* 0x0000002d2e307223 */ /* 0x000fe20000010037 */
[C---:B------:R-:W-:Y:S01]  /*2c70*/  FADD.FTZ R46, -R47.reuse, R53 ;  /* 0x000000352f2e7221 */ /* 0x040fe20000010100 */
[----:B------:R-:W-:Y:S01]  /*2c80*/  FFMA.FTZ R45, R54, R77, R117 ;  /* 0x0000004d362d7223 */ /* 0x000fe20000010075 */
[----:B------:R-:W-:Y:S01]  /*2c90*/  FADD.FTZ R54, -R47, R51 ;  /* 0x000000332f367221 */ /* 0x000fe20000010100 */
[----:B------:R-:W-:Y:S01]  /*2ca0*/  SHF.L.U32 R55, R4, 0x10, RZ ;  /* 0x0000001004377819 */ /* 0x000fe200000006ff */
[----:B------:R-:W-:Y:S01]  /*2cb0*/  IMAD.U32 R53, R34, 0x10000, RZ ;  /* 0x0001000022357824 */ /* 0x000fe200078e00ff */
[----:B------:R-:W-:Y:S01]  /*2cc0*/  SHF.L.U32 R77, R84, 0x10, RZ ;  /* 0x00000010544d7819 */ /* 0x000fe200000006ff */
[----:B------:R-:W-:Y:S01]  /*2cd0*/  FMUL.FTZ R46, R49, R46 ;  /* 0x0000002e312e7220 */ /* 0x000fe20000410000 */
[----:B------:R-:W-:Y:S01]  /*2ce0*/  SHF.L.U32 R117, R83, 0x10, RZ ;  /* 0x0000001053757819 */ /* 0x000fe200000006ff */
[----:B------:R-:W-:Y:S01]  /*2cf0*/  FMUL.FTZ R54, R49, R54 ;  /* 0x0000003631367220 */ /* 0x000fe20000410000 */
[----:B------:R-:W-:Y:S01]  /*2d00*/  FADD.FTZ R50, -R47, R50 ;  /* 0x000000322f327221 */ /* 0x000fe20000010100 */
[----:B------:R-:W-:Y:S01]  /*2d10*/  FFMA.FTZ R51, R46, R55, R53 ;  /* 0x000000372e337223 */ /* 0x000fe20000010035 */
[----:B------:R-:W-:-:S02]  /*2d20*/  IMAD.U32 R53, R35, 0x10000, RZ ;  /* 0x0001000023357824 */ /* 0x000fc400078e00ff */
[----:B------:R-:W-:Y:S01]  /*2d30*/  FFMA.FTZ R46, R54, R77, R117 ;  /* 0x0000004d362e7223 */ /* 0x000fe20000010075 */
[----:B------:R-:W-:Y:S01]  /*2d40*/  SHF.L.U32 R117, R5, 0x10, RZ ;  /* 0x0000001005757819 */ /* 0x000fe200000006ff */
[C---:B------:R-:W-:Y:S01]  /*2d50*/  FMUL.FTZ R52, R49.reuse, R52 ;  /* 0x0000003431347220 */ /* 0x040fe20000410000 */
[----:B------:R-:W-:Y:S01]  /*2d60*/  SHF.L.U32 R55, R82, 0x10, RZ ;  /* 0x0000001052377819 */ /* 0x000fe200000006ff */
[----:B------:R-:W-:Y:S01]  /*2d70*/  FMUL.FTZ R50, R49, R50 ;  /* 0x0000003231327220 */ /* 0x000fe20000410000 */
[----:B------:R-:W-:Y:S01]  /*2d80*/  SHF.L.U32 R77, R75, 0x10, RZ ;  /* 0x000000104b4d7819 */ /* 0x000fe200000006ff */
[C---:B------:R-:W-:Y:S01]  /*2d90*/  FADD.FTZ R106, -R47.reuse, R106 ;  /* 0x0000006a2f6a7221 */ /* 0x040fe20000010100 */
[----:B------:R-:W-:Y:S01]  /*2da0*/  FADD.FTZ R54, -R47, R105 ;  /* 0x000000692f367221 */ /* 0x000fe20000010100 */
[----:B------:R-:W-:Y:S01]  /*2db0*/  FFMA.FTZ R117, R52, R117, R53 ;  /* 0x0000007534757223 */ /* 0x000fe20000010035 */
[----:B------:R-:W-:Y:S01]  /*2dc0*/  SHF.L.U32 R53, R10, 0x10, RZ ;  /* 0x000000100a357819 */ /* 0x000fe200000006ff */
[----:B------:R-:W-:Y:S01]  /*2dd0*/  FFMA.FTZ R50, R50, R55, R77 ;  /* 0x0000003732327223 */ /* 0x000fe2000001004d */
[----:B------:R-:W-:Y:S01]  /*2de0*/  IMAD.U32 R55, R28, 0x10000, RZ ;  /* 0x000100001c377824 */ /* 0x000fe200078e00ff */
[----:B------:R-:W-:Y:S01]  /*2df0*/  SHF.L.U32 R77, R74, 0x10, RZ ;  /* 0x000000104a4d7819 */ /* 0x000fe200000006ff */
[----:B------:R-:W-:Y:S01]  /*2e00*/  FMUL.FTZ R52, R49, R106 ;  /* 0x0000006a31347220 */ /* 0x000fe20000410000 */
[----:B------:R-:W-:Y:S01]  /*2e10*/  SHF.L.U32 R105, R73, 0x10, RZ ;  /* 0x0000001049697819 */ /* 0x000fe200000006ff */
[----:B------:R-:W-:Y:S01]  /*2e20*/  FMUL.FTZ R54, R49, R54 ;  /* 0x0000003631367220 */ /* 0x000fe20000410000 */
[C---:B------:R-:W-:Y:S01]  /*2e30*/  FADD.FTZ R104, -R47.reuse, R104 ;  /* 0x000000682f687221 */ /* 0x040fe20000010100 */
[----:B------:R-:W-:Y:S01]  /*2e40*/  FFMA.FTZ R52, R52, R53, R55 ;  /* 0x0000003534347223 */ /* 0x000fe20000010037 */
[----:B------:R-:W-:Y:S01]  /*2e50*/  FADD.FTZ R106, -R47, R103 ;  /* 0x000000672f6a7221 */ /* 0x000fe20000010100 */
[----:B------:R-:W-:Y:S01]  /*2e60*/  FFMA.FTZ R53, R54, R77, R105 ;  /* 0x0000004d36357223 */ /* 0x000fe20000010069 */
[----:B------:R-:W-:Y:S01]  /*2e70*/  SHF.L.U32 R54, R11, 0x10, RZ ;  /* 0x000000100b367819 */ /* 0x000fe200000006ff */
[----:B------:R-:W-:-:S02]  /*2e80*/  IMAD.U32 R76, R29, 0x10000, RZ ;  /* 0x000100001d4c7824 */ /* 0x000fc400078e00ff */
[C---:B------:R-:W-:Y:S01]  /*2e90*/  FMUL.FTZ R55, R49.reuse, R104 ;  /* 0x0000006831377220 */ /* 0x040fe20000410000 */
[----:B------:R-:W-:Y:S01]  /*2ea0*/  SHF.L.U32 R77, R72, 0x10, RZ ;  /* 0x00000010484d7819 */ /* 0x000fe200000006ff */
[----:B------:R-:W-:Y:S01]  /*2eb0*/  FMUL.FTZ R106, R49, R106 ;  /* 0x0000006a316a7220 */ /* 0x000fe20000410000 */
[----:B------:R-:W-:Y:S01]  /*2ec0*/  SHF.L.U32 R103, R71, 0x10, RZ ;  /* 0x0000001047677819 */ /* 0x000fe200000006ff */
[----:B------:R-:W-:Y:S01]  /*2ed0*/  FFMA.FTZ R55, R55, R54, R76 ;  /* 0x0000003637377223 */ /* 0x000fe2000001004c */
[C---:B------:R-:W-:Y:S01]  /*2ee0*/  FADD.FTZ R102, -R47.reuse, R102 ;  /* 0x000000662f667221 */ /* 0x040fe20000010100 */
[----:B------:R-:W-:Y:S01]  /*2ef0*/  FADD.FTZ R76, -R47, R81 ;  /* 0x000000512f4c7221 */ /* 0x000fe20000010100 */
[----:B------:R-:W-:Y:S01]  /*2f00*/  SHF.L.U32 R81, R70, 0x10, RZ ;  /* 0x0000001046517819 */ /* 0x000fe200000006ff */
[----:B------:R-:W-:Y:S01]  /*2f10*/  FFMA.FTZ R54, R106, R77, R103 ;  /* 0x0000004d6a367223 */ /* 0x000fe20000010067 */
[----:B------:R-:W-:Y:S01]  /*2f20*/  SHF.L.U32 R77, R12, 0x10, RZ ;  /* 0x000000100c4d7819 */ /* 0x000fe200000006ff */
[----:B------:R-:W-:-:S02]  /*2f30*/  IMAD.U32 R103, R30, 0x10000, RZ ;  /* 0x000100001e677824 */ /* 0x000fc400078e00ff */
[----:B------:R-:W-:Y:S01]  /*2f40*/  FMUL.FTZ R102, R49, R102 ;  /* 0x0000006631667220 */ /* 0x000fe20000410000 */
[----:B------:R-:W-:Y:S01]  /*2f50*/  SHF.L.U32 R105, R69, 0x10, RZ ;  /* 0x0000001045697819 */ /* 0x000fe200000006ff */
[----:B------:R-:W-:Y:S01]  /*2f60*/  FMUL.FTZ R76, R49, R76 ;  /* 0x0000004c314c7220 */ /* 0x000fe20000410000 */
[----:B------:R-:W-:Y:S01]  /*2f70*/  SHF.L.U32 R119, R13, 0x10, RZ ;  /* 0x000000100d777819 */ /* 0x000fe200000006ff */
[----:B------:R-:W-:Y:S01]  /*2f80*/  FFMA.FTZ R104, R102, R77, R103 ;  /* 0x0000004d66687223 */ /* 0x000fe20000010067 */
[C---:B------:R-:W-:Y:S01]  /*2f90*/  FADD.FTZ R80, -R47.reuse, R80 ;  /* 0x000000502f507221 */ /* 0x040fe20000010100 */
[----:B------:R-:W-:Y:S01]  /*2fa0*/  FFMA.FTZ R103, R76, R81, R105 ;  /* 0x000000514c677223 */ /* 0x000fe20000010069 */
[----:B------:R-:W-:Y:S01]  /*2fb0*/  FADD.FTZ R76, -R47, R101 ;  /* 0x000000652f4c7221 */ /* 0x000fe20000010100 */
[----:B------:R-:W-:Y:S01]  /*2fc0*/  IMAD.U32 R77, R31, 0x10000, RZ ;  /* 0x000100001f4d7824 */ /* 0x000fe200078e00ff */
[----:B------:R-:W-:Y:S01]  /*2fd0*/  SHF.L.U32 R81, R68, 0x10, RZ ;  /* 0x0000001044517819 */ /* 0x000fe200000006ff */
[C---:B------:R-:W-:Y:S01]  /*2fe0*/  FMUL.FTZ R80, R49.reuse, R80 ;  /* 0x0000005031507220 */ /* 0x040fe20000410000 */
[----:B------:R-:W-:Y:S01]  /*2ff0*/  FMUL.FTZ R76, R49, R76 ;  /* 0x0000004c314c7220 */ /* 0x000fe20000410000 */
[----:B------:R-:W-:Y:S01]  /*3000*/  SHF.L.U32 R101, R67, 0x10, RZ ;  /* 0x0000001043657819 */ /* 0x000fe200000006ff */
[----:B------:R-:W-:Y:S01]  /*3010*/  FADD.FTZ R112, -R47, R112 ;  /* 0x000000702f707221 */ /* 0x000fe20000010100 */
[----:B------:R-:W-:Y:S01]  /*3020*/  SHF.L.U32 R105, R65, 0x10, RZ ;  /* 0x0000001041697819 */ /* 0x000fe200000006ff */
        /* <DEDUP_REMOVED lines=8> */
[C---:B------:R-:W-:Y:S01]  /*30b0*/  FADD.FTZ R114, -R47.reuse, R114 ;  /* 0x000000722f727221 */ /* 0x040fe20000010100 */
        /* <DEDUP_REMOVED lines=8> */
[----:B------:R-:W-:Y:S01]  /*3140*/  FMUL.FTZ R105, R49, R114 ;  /* 0x0000007231697220 */ /* 0x000fe20000410000 */
[----:B------:R-:W-:Y:S01]  /*3150*/  IADD3 R78, PT, PT, R78, -0x1, RZ ;  /* 0xffffffff4e4e7810 */ /* 0x000fe20007ffe0ff */
[----:B------:R-:W-:Y:S01]  /*3160*/  FFMA.FTZ R112, R76, R77, R81 ;  /* 0x0000004d4c707223 */ /* 0x000fe20000010051 */
[----:B------:R-:W-:Y:S01]  /*3170*/  FADD.FTZ R108, -R47, R108 ;  /* 0x0000006c2f6c7221 */ /* 0x000fe20000010100 */
[----:B------:R-:W-:Y:S01]  /*3180*/  FFMA.FTZ R105, R105, R80, R116 ;  /* 0x0000005069697223 */ /* 0x000fe20000010074 */
[----:B------:R-:W-:Y:S01]  /*3190*/  SHF.L.U32 R111, R26, 0x10, RZ ;  /* 0x000000101a6f7819 */ /* 0x000fe200000006ff */
[----:B------:R-:W0:Y:S01]  /*31a0*/  LDC.64 R80, c[0x0][0x428] ;  /* 0x00010a00ff507b82 */ /* 0x000e220000000a00 */
[----:B------:R-:W-:-:S02]  /*31b0*/  IMAD R79, R78, R79, RZ ;  /* 0x0000004f4e4f7224 */ /* 0x000fc400078e02ff */
[----:B------:R-:W-:Y:S01]  /*31c0*/  FMUL.FTZ R108, R49, R108 ;  /* 0x0000006c316c7220 */ /* 0x000fe20000410000 */
[----:B------:R-:W-:Y:S02]  /*31d0*/  IMAD.U32 R77, R20, 0x10000, RZ ;  /* 0x00010000144d7824 */ /* 0x000fe400078e00ff */
[C---:B------:R-:W-:Y:S01]  /*31e0*/  FADD.FTZ R110, -R47.reuse, R110 ;  /* 0x0000006e2f6e7221 */ /* 0x040fe20000010100 */
[C---:B------:R-:W-:Y:S01]  /*31f0*/  FADD.FTZ R78, -R47.reuse, R107 ;  /* 0x0000006b2f4e7221 */ /* 0x040fe20000010100 */
[----:B------:R-:W-:Y:S01]  /*3200*/  SHF.R.S32.HI R76, RZ, 0x1f, R79 ;  /* 0x0000001fff4c7819 */ /* 0x000fe2000001144f */
[----:B------:R-:W-:Y:S01]  /*3210*/  FADD.FTZ R114, -R47, R109 ;  /* 0x0000006d2f727221 */ /* 0x000fe20000010100 */
[----:B------:R-:W-:Y:S01]  /*3220*/  FFMA.FTZ R107, R108, R77, R111 ;  /* 0x0000004d6c6b7223 */ /* 0x000fe2000001006f */
[----:B------:R-:W-:Y:S01]  /*3230*/  SHF.L.U32 R47, R62, 0x10, RZ ;  /* 0x000000103e2f7819 */ /* 0x000fe200000006ff */
[----:B------:R-:W-:Y:S01]  /*3240*/  FMUL.FTZ R108, R49, R110 ;  /* 0x0000006e316c7220 */ /* 0x000fe20000410000 */
[----:B------:R-:W-:Y:S01]  /*3250*/  SHF.L.U32 R77, R61, 0x10, RZ ;  /* 0x000000103d4d7819 */ /* 0x000fe200000006ff */
[C---:B------:R-:W-:Y:S01]  /*3260*/  FMUL.FTZ R78, R49.reuse, R78 ;  /* 0x0000004e314e7220 */ /* 0x040fe20000410000 */
[----:B------:R-:W-:Y:S01]  /*3270*/  LEA.HI R79, R76, R79, RZ, 0x3 ;  /* 0x0000004f4c4f7211 */ /* 0x000fe200078f18ff */
[----:B------:R-:W-:Y:S01]  /*3280*/  FMUL.FTZ R114, R49, R114 ;  /* 0x0000007231727220 */ /* 0x000fe20000410000 */
[----:B------:R-:W-:Y:S01]  /*3290*/  SHF.L.U32 R49, R27, 0x10, RZ ;  /* 0x000000101b317819 */ /* 0x000fe200000006ff */
[----:B------:R-:W-:Y:S01]  /*32a0*/  IMAD.U32 R109, R21, 0x10000, RZ ;  /* 0x00010000156d7824 */ /* 0x000fe200078e00ff */
[----:B------:R-:W-:Y:S01]  /*32b0*/  LEA.HI.SX32 R79, R79, R0, 0x1d ;  /* 0x000000004f4f7211 */ /* 0x000fe200078feaff */
[----:B------:R-:W-:Y:S01]  /*32c0*/  FFMA.FTZ R108, R108, R47, R77 ;  /* 0x0000002f6c6c7223 */ /* 0x000fe2000001004d */
[----:B------:R-:W-:Y:S01]  /*32d0*/  SHF.L.U32 R77, R60, 0x10, RZ ;  /* 0x000000103c4d7819 */ /* 0x000fe200000006ff */
[----:B------:R-:W-:Y:S01]  /*32e0*/  FFMA.FTZ R109, R78, R109, R49 ;  /* 0x0000006d4e6d7223 */ /* 0x000fe20000010031 */
[----:B------:R-:W-:Y:S01]  /*32f0*/  SHF.L.U32 R111, R59, 0x10, RZ ;  /* 0x000000103b6f7819 */ /* 0x000fe200000006ff */
[C---:B------:R-:W-:Y:S01]  /*3300*/  VIADD R47, R79.reuse, 0x20 ;  /* 0x000000204f2f7836 */ /* 0x040fe20000000000 */
[----:B------:R-:W-:-:S02]  /*3310*/  IADD3 R49, PT, PT, R79, 0x40, RZ ;  /* 0x000000404f317810 */ /* 0x000fc40007ffe0ff */
[----:B------:R-:W-:Y:S01]  /*3320*/  F2FP.BF16.F32.PACK_AB R46, R46, R51 ;  /* 0x000000332e2e723e */ /* 0x000fe200000010ff */
[----:B------:R-:W-:Y:S01]  /*3330*/  FFMA.FTZ R114, R114, R77, R111 ;  /* 0x0000004d72727223 */ /* 0x000fe2000001006f */
[--C-:B0-----:R-:W-:Y:S01]  /*3340*/  IMAD.WIDE.U32 R76, R79, 0x10, R80.reuse ;  /* 0x000000104f4c7825 */ /* 0x101fe200078e0050 */
[----:B------:R-:W-:Y:S02]  /*3350*/  F2FP.BF16.F32.PACK_AB R45, R45, R48 ;  /* 0x000000302d2d723e */ /* 0x000fe400000010ff */
[----:B------:R-:W-:Y:S01]  /*3360*/  F2FP.BF16.F32.PACK_AB R44, R44, R115 ;  /* 0x000000732c2c723e */ /* 0x000fe200000010ff */
[--C-:B------:R-:W-:Y:S01]  /*3370*/  IMAD.WIDE.U32 R78, R47, 0x10, R80.reuse ;  /* 0x000000102f4e7825 */ /* 0x100fe200078e0050 */
[----:B------:R-:W-:Y:S02]  /*3380*/  F2FP.BF16.F32.PACK_AB R47, R50, R117 ;  /* 0x00000075322f723e */ /* 0x000fe400000010ff */
[----:B------:R-:W-:Y:S01]  /*3390*/  F2FP.BF16.F32.PACK_AB R51, R106, R119 ;  /* 0x000000776a33723e */ /* 0x000fe200000010ff */
[----:B------:R-:W-:Y:S01]  /*33a0*/  IMAD.WIDE.U32 R80, R49, 0x10, R80 ;  /* 0x0000001031507825 */ /* 0x000fe200078e0050 */
[----:B------:R-:W-:Y:S01]  /*33b0*/  F2FP.BF16.F32.PACK_AB R50, R103, R104 ;  /* 0x000000686732723e */ /* 0x000fe200000010ff */
[----:B------:R0:W-:Y:S01]  /*33c0*/  STG.E.128 desc[UR6][R76.64], R44 ;  /* 0x0000002c4c007986 */ /* 0x0001e2000c101d06 */
[----:B------:R-:W-:-:S02]  /*33d0*/  F2FP.BF16.F32.PACK_AB R49, R54, R55 ;  /* 0x000000373631723e */ /* 0x000fc400000010ff */
[----:B------:R-:W-:Y:S02]  /*33e0*/  F2FP.BF16.F32.PACK_AB R48, R53, R52 ;  /* 0x000000343530723e */ /* 0x000fe400000010ff */
[----:B------:R-:W-:Y:S02]  /*33f0*/  F2FP.BF16.F32.PACK_AB R55, R114, R109 ;  /* 0x0000006d7237723e */ /* 0x000fe400000010ff */
[----:B------:R-:W-:Y:S01]  /*3400*/  F2FP.BF16.F32.PACK_AB R54, R108, R107 ;  /* 0x0000006b6c36723e */ /* 0x000fe200000010ff */
[----:B------:R0:W-:Y:S01]  /*3410*/  STG.E.128 desc[UR6][R78.64], R48 ;  /* 0x000000304e007986 */ /* 0x0001e2000c101d06 */
[----:B------:R-:W-:Y:S02]  /*3420*/  F2FP.BF16.F32.PACK_AB R53, R105, R112 ;  /* 0x000000706935723e */ /* 0x000fe400000010ff */
[----:B------:R-:W-:-:S05]  /*3430*/  F2FP.BF16.F32.PACK_AB R52, R101, R102 ;  /* 0x000000666534723e */ /* 0x000fca00000010ff */
[----:B------:R0:W-:Y:S02]  /*3440*/  STG.E.128 desc[UR6][R80.64], R52 ;  /* 0x0000003450007986 */ /* 0x0001e4000c101d06 */
.L_x_252:
[----:B------:R-:W-:Y:S05]  /*3450*/  BSYNC.RECONVERGENT B0 ;  /* 0x0000000000007941 */ /* 0x000fea0003800200 */
.L_x_251:
[----:B0-----:R-:W0:Y:S02]  /*3460*/  LDC.64 R44, c[0x0][0x380] ;  /* 0x0000e000ff2c7b82 */ /* 0x001e240000000a00 */
[----:B0-----:R-:W-:-:S04]  /*3470*/  LEA R58, R44, R58, 0x2 ;  /* 0x0000003a2c3a7211 */ /* 0x001fc800078e10ff */
[----:B------:R-:W-:-:S13]  /*3480*/  ISETP.GE.AND P0, PT, R58, R45, PT ;  /* 0x0000002d3a00720c */ /* 0x000fda0003f06270 */
[----:B------:R-:W-:Y:S05]  /*3490*/  @!P0 BRA `(.L_x_253) ;  /* 0xffffffd000c48947 */ /* 0x000fea000383ffff */
[----:B------:R-:W-:Y:S05]  /*34a0*/  EXIT ;  /* 0x000000000000794d */ /* 0x000fea0003800000 */
.L_x_250:
        /* <DEDUP_REMOVED lines=8> */
.L_x_255:
[----:B------:R-:W-:Y:S05]  /*3530*/  BSYNC B0 ;  /* 0x0000000000007941 */ /* 0x000fea0003800000 */
.L_x_254:
        /* <DEDUP_REMOVED lines=9> */
.L_x_256:
[----:B------:R-:W-:Y:S02]  /*35d0*/  HFMA2 R120, -RZ, RZ, 0, 2.384185791015625e-07 ;  /* 0x00000004ff787431 */ /* 0x000fe400000001ff */
[----:B------:R-:W-:-:S04]  /*35e0*/  IMAD.MOV.U32 R45, RZ, RZ, R116 ;  /* 0x000000ffff2d7224 */ /* 0x000fc800078e0074 */
[----:B------:R-:W-:-:S05]  /*35f0*/  FADD.FTZ R47, R46, R45 ;  /* 0x0000002d2e2f7221 */ /* 0x000fca0000010000 */
[----:B------:R-:W-:-:S07]  /*3600*/  MOV R119, R47 ;  /* 0x0000002f00777202 */ /* 0x000fce0000000f00 */
[----:B------:R-:W-:Y:S05]  /*3610*/  WARPSYNC.COLLECTIVE R118, `(.L_x_257) ;  /* 0x0000000076087348 */ /* 0x000fea0003c00000 */
[----:B------:R0:W1:Y:S02]  /*3620*/  SHFL.BFLY P0, R116, R119, R120, R121 ;  /* 0x0c00007877747389 */ /* 0x0000640000000079 */
[----:B01----:R-:W-:Y:S05]  /*3630*/  ENDCOLLECTIVE ;  /* 0x000000000000791b */ /* 0x003fea0003800000 */
.L_x_257:
[----:B------:R-:W-:Y:S01]  /*3640*/  HFMA2 R120, -RZ, RZ, 0, 4.76837158203125e-07 ;  /* 0x00000008ff787431 */ /* 0x000fe200000001ff */
[----:B------:R-:W-:-:S05]  /*3650*/  MOV R48, R116 ;  /* 0x0000007400307202 */ /* 0x000fca0000000f00 */
[----:B------:R-:W-:-:S04]  /*3660*/  FADD.FTZ R48, R47, R48 ;  /* 0x000000302f307221 */ /* 0x000fc80000010000 */
[----:B------:R-:W-:-:S07]  /*3670*/  IMAD.MOV.U32 R119, RZ, RZ, R48 ;  /* 0x000000ffff777224 */ /* 0x000fce00078e0030 */
[----:B------:R-:W-:Y:S05]  /*3680*/  WARPSYNC.COLLECTIVE R118, `(.L_x_258) ;  /* 0x0000000076087348 */ /* 0x000fea0003c00000 */
[----:B------:R0:W1:Y:S02]  /*3690*/  SHFL.BFLY P0, R116, R119, R120, R121 ;  /* 0x0c00007877747389 */ /* 0x0000640000000079 */
[----:B01----:R-:W-:Y:S05]  /*36a0*/  ENDCOLLECTIVE ;  /* 0x000000000000791b */ /* 0x003fea0003800000 */
.L_x_258:
        /* <DEDUP_REMOVED lines=8> */
.L_x_259:
[----:B------:R-:W-:Y:S02]  /*3730*/  HFMA2 R120, -RZ, RZ, 0, 5.9604644775390625e-08 ;  /* 0x00000001ff787431 */ /* 0x000fe400000001ff */
[----:B------:R-:W-:-:S04]  /*3740*/  FADD.FTZ R116, R49, R116 ;  /* 0x0000007431747221 */ /* 0x000fc80000010000 */
[----:B------:R-:W-:-:S04]  /*3750*/  FMUL.FTZ R115, R116, R45 ;  /* 0x0000002d74737220 */ /* 0x000fc80000410000 */
        /* <DEDUP_REMOVED lines=48> */
[----:B------:R-:W-:-:S07]  /*3a60*/  MOV R119, R44 ;  /* 0x0000002c00777202 */ /* 0x000fce0000000f00 */
[----:B------:R-:W-:Y:S05]  /*3a70*/  WARPSYNC.COLLECTIVE R118, `(.L_x_260) ;  /* 0x0000000076087348 */ /* 0x000fea0003c00000 */
[----:B------:R0:W1:Y:S02]  /*3a80*/  SHFL.BFLY P0, R116, R119, R120, R121 ;  /* 0x0c00007877747389 */ /* 0x0000640000000079 */
[----:B01----:R-:W-:Y:S05]  /*3a90*/  ENDCOLLECTIVE ;  /* 0x000000000000791b */ /* 0x003fea0003800000 */
.L_x_260:
[----:B------:R-:W-:Y:S01]  /*3aa0*/  HFMA2 R120, -RZ, RZ, 0, 1.1920928955078125e-07 ;  /* 0x00000002ff787431 */ /* 0x000fe200000001ff */
[----:B------:R-:W-:-:S05]  /*3ab0*/  MOV R47, R116 ;  /* 0x00000074002f7202 */ /* 0x000fca0000000f00 */
[----:B------:R-:W-:-:S04]  /*3ac0*/  FADD.FTZ R47, R44, R47 ;  /* 0x0000002f2c2f7221 */ /* 0x000fc80000010000 */
[----:B------:R-:W-:-:S07]  /*3ad0*/  IMAD.MOV.U32 R119, RZ, RZ, R47 ;  /* 0x000000ffff777224 */ /* 0x000fce00078e002f */
[----:B------:R-:W-:Y:S05]  /*3ae0*/  WARPSYNC.COLLECTIVE R118, `(.L_x_261) ;  /* 0x0000000076087348 */ /* 0x000fea0003c00000 */
[----:B------:R0:W1:Y:S02]  /*3af0*/  SHFL.BFLY P0, R116, R119, R120, R121 ;  /* 0x0c00007877747389 */ /* 0x0000640000000079 */
[----:B01----:R-:W-:Y:S05]  /*3b00*/  ENDCOLLECTIVE ;  /* 0x000000000000791b */ /* 0x003fea0003800000 */
.L_x_261:
[----:B------:R-:W-:Y:S01]  /*3b10*/  IMAD.MOV.U32 R120, RZ, RZ, 0x4 ;  /* 0x00000004ff787424 */ /* 0x000fe200078e00ff */
[----:B------:R-:W-:-:S05]  /*3b20*/  MOV R46, R116 ;  /* 0x00000074002e7202 */ /* 0x000fca0000000f00 */
[----:B------:R-:W-:-:S05]  /*3b30*/  FADD.FTZ R46, R47, R46 ;  /* 0x0000002e2f2e7221 */ /* 0x000fca0000010000 */
[----:B------:R-:W-:-:S07]  /*3b40*/  MOV R119, R46 ;  /* 0x0000002e00777202 */ /* 0x000fce0000000f00 */
[----:B------:R-:W-:Y:S05]  /*3b50*/  WARPSYNC.COLLECTIVE R118, `(.L_x_262) ;  /* 0x0000000076087348 */ /* 0x000fea0003c00000 */
[----:B------:R0:W1:Y:S02]  /*3b60*/  SHFL.BFLY P0, R116, R119, R120, R121 ;  /* 0x0c00007877747389 */ /* 0x0000640000000079 */
[----:B01----:R-:W-:Y:S05]  /*3b70*/  ENDCOLLECTIVE ;  /* 0x000000000000791b */ /* 0x003fea0003800000 */
.L_x_262:
[----:B------:R-:W-:Y:S01]  /*3b80*/  HFMA2 R120, -RZ, RZ, 0, 4.76837158203125e-07 ;  /* 0x00000008ff787431 */ /* 0x000fe200000001ff */
[----:B------:R-:W-:-:S05]  /*3b90*/  MOV R49, R116 ;  /* 0x0000007400317202 */ /* 0x000fca0000000f00 */
[----:B------:R-:W-:-:S05]  /*3ba0*/  FADD.FTZ R49, R46, R49 ;  /* 0x000000312e317221 */ /* 0x000fca0000010000 */
[----:B------:R-:W-:-:S07]  /*3bb0*/  MOV R119, R49 ;  /* 0x0000003100777202 */ /* 0x000fce0000000f00 */
[----:B------:R-:W-:Y:S05]  /*3bc0*/  WARPSYNC.COLLECTIVE R118, `(.L_x_263) ;  /* 0x0000000076087348 */ /* 0x000fea0003c00000 */
[----:B------:R0:W1:Y:S02]  /*3bd0*/  SHFL.BFLY P0, R116, R119, R120, R121 ;  /* 0x0c00007877747389 */ /* 0x0000640000000079 */
[----:B01----:R-:W-:Y:S05]  /*3be0*/  ENDCOLLECTIVE ;  /* 0x000000000000791b */ /* 0x003fea0003800000 */
.L_x_263:
[----:B------:R-:W-:Y:S02]  /*3bf0*/  HFMA2 R120, -RZ, RZ, 0, 9.5367431640625e-07 ;  /* 0x00000010ff787431 */ /* 0x000fe400000001ff */
[----:B------:R-:W-:-:S04]  /*3c00*/  IMAD.MOV.U32 R48, RZ, RZ, R116 ;  /* 0x000000ffff307224 */ /* 0x000fc800078e0074 */
[----:B------:R-:W-:-:S05]  /*3c10*/  FADD.FTZ R48, R49, R48 ;  /* 0x0000003031307221 */ /* 0x000fca0000010000 */
[----:B------:R-:W-:-:S07]  /*3c20*/  MOV R119, R48 ;  /* 0x0000003000777202 */ /* 0x000fce0000000f00 */
[----:B------:R-:W-:Y:S05]  /*3c30*/  WARPSYNC.COLLECTIVE R118, `(.L_x_264) ;  /* 0x0000000076087348 */ /* 0x000fea0003c00000 */
[----:B------:R0:W1:Y:S02]  /*3c40*/  SHFL.BFLY P0, R116, R119, R120, R121 ;  /* 0x0c00007877747389 */ /* 0x0000640000000079 */
[----:B01----:R-:W-:Y:S05]  /*3c50*/  ENDCOLLECTIVE ;  /* 0x000000000000791b */ /* 0x003fea0003800000 */
.L_x_264:
[----:B------:R-:W-:Y:S01]  /*3c60*/  MOV R117, R116 ;  /* 0x0000007400757202 */ /* 0x000fe20000000f00 */
[----:B------:R-:W-:Y:S06]  /*3c70*/  BRA `(.L_x_265) ;  /* 0xffffffec00687947 */ /* 0x000fec000383ffff */
.L_x_266:
        /* <DEDUP_REMOVED lines=16> */
.L_x_28709:


//--------------------- .text._ZN10layer_norm13ln_fwd_kernelINS_13Kernel_traitsI13__nv_bfloat16S2_S2_S2_fjLj768ELj1ELj4ELj1ELj16ENS_18Kernel_traits_baseILj768ES2_S2_S2_S2_fjLj128EEEEELb1ELb0ELb0ELb0EEEvNS_9FwdParamsE --------------------------
	.section	.text._ZN10layer_norm13ln_fwd_kernelINS_13Kernel_traitsI13__nv_bfloat16S2_S2_S2_fjLj768ELj1ELj4ELj1ELj16ENS_18Kernel_traits_baseILj768ES2_S2_S2_S2_fjLj128EEEEELb1ELb0ELb0ELb0EEEvNS_9FwdParamsE,"ax",@progbits
	.align	128
        .global         _ZN10layer_norm13ln_fwd_kernelINS_13Kernel_traitsI13__nv_bfloat16S2_S2_S2_fjLj768ELj1ELj4ELj1ELj16ENS_18Kernel_traits_baseILj768ES2_S2_S2_S2_fjLj128EEEEELb1ELb0ELb0ELb0EEEvNS_9FwdParamsE
        .type           _ZN10layer_norm13ln_fwd_kernelINS_13Kernel_traitsI13__nv_bfloat16S2_S2_S2_fjLj768ELj1ELj4ELj1ELj16ENS_18Kernel_traits_baseILj768ES2_S2_S2_S2_fjLj128EEEEELb1ELb0ELb0ELb0EEEvNS_9FwdParamsE,@function
        .size           _ZN10layer_norm13ln_fwd_kernelINS_13Kernel_traitsI13__nv_bfloat16S2_S2_S2_fjLj768ELj1ELj4ELj1ELj16ENS_18Kernel_traits_baseILj768ES2_S2_S2_S2_fjLj128EEEEELb1ELb0ELb0ELb0EEEvNS_9FwdParamsE,(.L_x_28710 - _ZN10layer_norm13ln_fwd_kernelINS_13Kernel_traitsI13__nv_bfloat16S2_S2_S2_fjLj768ELj1ELj4ELj1ELj16ENS_18Kernel_traits_baseILj768ES2_S2_S2_S2_fjLj128EEEEELb1ELb0ELb0ELb0EEEvNS_9FwdParamsE)
        .other          _ZN10layer_norm13ln_fwd_kernelINS_13Kernel_traitsI13__nv_bfloat16S2_S2_S2_fjLj768ELj1ELj4ELj1ELj16ENS_18Kernel_traits_baseILj768ES2_S2_S2_S2_fjLj128EEEEELb1ELb0ELb0ELb0EEEvNS_9FwdParamsE,@"STO_CUDA_ENTRY STV_DEFAULT"
_ZN10layer_norm13ln_fwd_kernelINS_13Kernel_traitsI13__nv_bfloat16S2_S2_S2_fjLj768ELj1ELj4ELj1ELj16ENS_18Kernel_traits_baseILj768ES2_S2_S2_S2_fjLj128EEEEELb1ELb0ELb0ELb0EEEvNS_9FwdParamsE:
.text._ZN10layer_norm13ln_fwd_kernelINS_13Kernel_traitsI13__nv_bfloat16S2_S2_S2_fjLj768ELj1ELj4ELj1ELj16ENS_18Kernel_traits_baseILj768ES2_S2_S2_S2_fjLj128EEEEELb1ELb0ELb0ELb0EEEvNS_9FwdParamsE:
[----:B------:R-:W0:Y:S01]  /*0000*/  LDC R1, c[0x0][0x37c] ;  /* 0x0000df00ff017b82 */ /* 0x000e220000000800 */
[----:B------:R-:W1:Y:S07]  /*0010*/  LDCU.U8 UR4, c[0x0][0x464] ;  /* 0x00008c80ff0477ac */ /* 0x000e6e0008000000 */
[----:B------:R-:W2:Y:S01]  /*0020*/  LDC R0, c[0x0][0x458] ;  /* 0x00011600ff007b82 */ /* 0x000ea20000000800 */
[----:B0-----:R-:W-:Y:S01]  /*0030*/  VIADD R1, R1, 0xfffffff8 ;  /* 0xfffffff801017836 */ /* 0x001fe20000000000 */
[----:B------:R-:W0:Y:S01]  /*0040*/  LDCU.64 UR6, c[0x0][0x450] ;  /* 0x00008a00ff0677ac */ /* 0x000e220008000a00 */
[----:B------:R-:W3:Y:S05]  /*0050*/  LDCU.64 UR8, c[0x0][0x358] ;  /* 0x00006b00ff0877ac */ /* 0x000eea0008000a00 */
[----:B------:R-:W4:Y:S01]  /*0060*/  LDC R11, c[0x0][0x45c] ;  /* 0x00011700ff0b7b82 */ /* 0x000f220000000800 */
[----:B------:R-:W5:Y:S01]  /*0070*/  S2R R6, SR_TID.X ;  /* 0x0000000000067919 */ /* 0x000f620000002100 */
[----:B------:R-:W4:Y:S06]  /*0080*/  LDCU.64 UR10, c[0x0][0x438] ;  /* 0x00008700ff0a77ac */ /* 0x000f2c0008000a00 */
[----:B------:R-:W5:Y:S01]  /*0090*/  LDC R13, c[0x0][0x388] ;  /* 0x0000e200ff0d7b82 */ /* 0x000f620000000800 */
[----:B-1----:R-:W-:Y:S01]  /*00a0*/  ISETP.NE.AND P0, PT, RZ, UR4, PT ;  /* 0x00000004ff007c0c */ /* 0x002fe2000bf05270 */
[----:B0-----:R-:W-:Y:S01]  /*00b0*/  IMAD.U32 R2, RZ, RZ, UR6 ;  /* 0x00000006ff027e24 */ /* 0x001fe2000f8e00ff */
[----:B------:R-:W-:-:S11]  /*00c0*/  MOV R3, UR7 ;  /* 0x0000000700037c02 */ /* 0x000fd60008000f00 */
[----:B--2---:R-:W-:Y:S01]  /*00d0*/  @P0 IMAD.MOV.U32 R4, RZ, RZ, R0 ;  /* 0x000000ffff040224 */ /* 0x004fe200078e0000 */
[----:B---3--:R-:W2:Y:S01]  /*00e0*/  @P0 LDG.E.64 R2, desc[UR8][R2.64] ;  /* 0x0000000802020981 */ /* 0x008ea2000c1e1b00 */
[----:B----4-:R-:W-:Y:S01]  /*00f0*/  @P0 IMAD.MOV.U32 R5, RZ, RZ, R11 ;  /* 0x000000ffff050224 */ /* 0x010fe200078e000b */
[----:B------:R-:W0:Y:S05]  /*0100*/  @P0 LDC R7, c[0x0][0x460] ;  /* 0x00011800ff070b82 */ /* 0x000e2a0000000800 */
[----:B------:R-:W0:Y:S01]  /*0110*/  @P0 LDG.E.64 R4, desc[UR8][R4.64] ;  /* 0x0000000804040981 */ /* 0x000e22000c1e1b00 */
[----:B------:R-:W-:Y:S01]  /*0120*/  UISETP.NE.U32.AND UP0, UPT, UR10, URZ, UPT ;  /* 0x000000ff0a00728c */ /* 0x000fe2000bf05070 */
[----:B------:R-:W-:Y:S01]  /*0130*/  BSSY.RECONVERGENT B0, `(.L_x_267) ;  /* 0x0000057000007945 */ /* 0x000fe20003800200 */
[----:B------:R-:W1:Y:S01]  /*0140*/  S2UR UR5, SR_CTAID.X ;  /* 0x00000000000579c3 */ /* 0x000e620000002500 */
[----:B-----5:R-:W-:Y:S01]  /*0150*/  SHF.R.U32.HI R8, RZ, 0x5, R6 ;  /* 0x00000005ff087819 */ /* 0x020fe20000011606 */
[----:B------:R-:W-:Y:S01]  /*0160*/  UISETP.NE.AND.EX UP0, UPT, UR11, URZ, UPT, UP0 ;  /* 0x000000ff0b00728c */ /* 0x000fe2000bf05300 */
[----:B------:R-:W-:-:S05]  /*0170*/  LOP3.LUT R16, R6, 0x1f, RZ, 0xc0, !PT ;  /* 0x0000001f06107812 */ /* 0x000fca00078ec0ff */
[----:B------:R-:W3:Y:S01]  /*0180*/  LDC R9, c[0x0][0x360] ;  /* 0x0000d800ff097b82 */ /* 0x000ee20000000800 */
[----:B-1----:R-:W-:-:S06]  /*0190*/  USHF.L.U32 UR4, UR5, 0x2, URZ ;  /* 0x0000000205047899 */ /* 0x002fcc00080006ff */
[----:B------:R-:W-:Y:S01]  /*01a0*/  LOP3.LUT R8, R8, UR4, RZ, 0xfc, !PT ;  /* 0x0000000408087c12 */ /* 0x000fe2000f8efcff */
[----:B---3--:R-:W-:Y:S01]  /*01b0*/  IMAD R9, R9, UR5, R6 ;  /* 0x0000000509097c24 */ /* 0x008fe2000f8e0206 */
[----:B--2---:R-:W-:Y:S02]  /*01c0*/  @P0 R2UR UR6, R2 ;  /* 0x00000000020602ca */ /* 0x004fe400000e0000 */
[----:B------:R-:W-:Y:S02]  /*01d0*/  @P0 R2UR UR7, R3 ;  /* 0x00000000030702ca */ /* 0x000fe400000e0000 */
[----:B------:R-:W-:Y:S02]  /*01e0*/  SHF.R.S32.HI R2, RZ, 0x1f, R13 ;  /* 0x0000001fff027819 */ /* 0x000fe4000001140d */
[----:B------:R-:W-:Y:S02]  /*01f0*/  LOP3.LUT R3, R6, 0x1f, RZ, 0xc, !PT ;  /* 0x0000001f06037812 */ /* 0x000fe400078e0cff */
[----:B0-----:R-:W-:-:S02]  /*0200*/  @P0 IADD3 R0, P1, PT, R4, R7, RZ ;  /* 0x0000000704000210 */ /* 0x001fc40007f3e0ff */
[----:B------:R-:W-:Y:S02]  /*0210*/  LEA.HI R2, R2, R13, RZ, 0x3 ;  /* 0x0000000d02027211 */ /* 0x000fe400078f18ff */
[----:B------:R-:W-:Y:S01]  /*0220*/  @P0 IADD3.X R11, PT, PT, RZ, R5, RZ, P1, !PT ;  /* 0x00000005ff0b0210 */ /* 0x000fe20000ffe4ff */
[----:B------:R-:W-:Y:S01]  /*0230*/  UIADD3 UR14, UPT, UPT, UR6, -0x61c88647, URZ ;  /* 0x9e3779b9060e7890 */ /* 0x000fe2000fffe0ff */
[----:B------:R-:W-:Y:S01]  /*0240*/  LEA.HI.SX32 R10, R2, R3, 0x1d ;  /* 0x00000003020a7211 */ /* 0x000fe200078feaff */
[----:B------:R-:W-:Y:S01]  /*0250*/  UIADD3 UR15, UPT, UPT, UR7, -0x4498517b, URZ ;  /* 0xbb67ae85070f7890 */ /* 0x000fe2000fffe0ff */
[--C-:B------:R-:W-:Y:S01]  /*0260*/  SHF.R.U64 R7, R0, 0x2, R11.reuse ;  /* 0x0000000200077819 */ /* 0x100fe2000000120b */
[----:B------:R-:W-:Y:S01]  /*0270*/  UIADD3 UR16, UPT, UPT, UR6, 0x3c6ef372, URZ ;  /* 0x3c6ef37206107890 */ /* 0x000fe2000fffe0ff */
[----:B------:R-:W-:Y:S01]  /*0280*/  SHF.R.U32.HI R6, RZ, 0x2, R11 ;  /* 0x00000002ff067819 */ /* 0x000fe2000001160b */
[----:B------:R-:W-:Y:S02]  /*0290*/  UIADD3 UR17, UPT, UPT, UR7, 0x76cf5d0a, URZ ;  /* 0x76cf5d0a07117890 */ /* 0x000fe4000fffe0ff */
[----:B------:R-:W-:-:S02]  /*02a0*/  UIADD3 UR18, UPT, UPT, UR6, -0x255992d5, URZ ;  /* 0xdaa66d2b06127890 */ /* 0x000fc4000fffe0ff */
[----:B------:R-:W-:Y:S02]  /*02b0*/  UIADD3 UR19, UPT, UPT, UR7, 0x32370b8f, URZ ;  /* 0x32370b8f07137890 */ /* 0x000fe4000fffe0ff */
[----:B------:R-:W-:Y:S02]  /*02c0*/  UIADD3 UR20, UPT, UPT, UR6, 0x78dde6e4, URZ ;  /* 0x78dde6e406147890 */ /* 0x000fe4000fffe0ff */
[----:B------:R-:W-:Y:S02]  /*02d0*/  UIADD3 UR21, UPT, UPT, UR7, -0x126145ec, URZ ;  /* 0xed9eba1407157890 */ /* 0x000fe4000fffe0ff */
[----:B------:R-:W-:Y:S02]  /*02e0*/  UIADD3 UR22, UPT, UPT, UR6, 0x1715609d, URZ ;  /* 0x1715609d06167890 */ /* 0x000fe4000fffe0ff */
[----:B------:R-:W-:Y:S02]  /*02f0*/  UIADD3 UR23, UPT, UPT, UR7, -0x56f99767, URZ ;  /* 0xa906689907177890 */ /* 0x000fe4000fffe0ff */
[----:B------:R-:W-:-:S02]  /*0300*/  UIADD3 UR24, UPT, UPT, UR6, -0x4ab325aa, URZ ;  /* 0xb54cda5606187890 */ /* 0x000fc4000fffe0ff */
[----:B------:R-:W-:Y:S02]  /*0310*/  UIADD3 UR25, UPT, UPT, UR7, 0x646e171e, URZ ;  /* 0x646e171e07197890 */ /* 0x000fe4000fffe0ff */
[----:B------:R-:W-:Y:S02]  /*0320*/  UIADD3 UR26, UPT, UPT, UR6, 0x5384540f, URZ ;  /* 0x5384540f061a7890 */ /* 0x000fe4000fffe0ff */
[----:B------:R-:W-:Y:S02]  /*0330*/  UIADD3 UR27, UPT, UPT, UR7, 0x1fd5c5a3, URZ ;  /* 0x1fd5c5a3071b7890 */ /* 0x000fe4000fffe0ff */
[----:B------:R-:W-:Y:S02]  /*0340*/  UIADD3 UR28, UPT, UPT, UR6, -0xe443238, URZ ;  /* 0xf1bbcdc8061c7890 */ /* 0x000fe4000fffe0ff */
[----:B------:R-:W-:Y:S02]  /*0350*/  UIADD3 UR29, UPT, UPT, UR7, -0x24c28bd8, URZ ;  /* 0xdb3d7428071d7890 */ /* 0x000fe4000fffe0ff */
[----:B------:R-:W-:-:S02]  /*0360*/  UIADD3 UR30, UPT, UPT, UR6, -0x700cb87f, URZ ;  /* 0x8ff34781061e7890 */ /* 0x000fc4000fffe0ff */
[----:B------:R-:W-:Y:S01]  /*0370*/  UIADD3 UR31, UPT, UPT, UR7, -0x695add53, URZ ;  /* 0x96a522ad071f7890 */ /* 0x000fe2000fffe0ff */
[----:B------:R-:W-:Y:S11]  /*0380*/  BRA.U !UP0, `(.L_x_268) ;  /* 0x0000000108687547 */ /* 0x000ff6000b800000 */
[C---:B------:R-:W-:Y:S01]  /*0390*/  ISETP.GE.U32.AND P1, PT, R10.reuse, 0x40, PT ;  /* 0x000000400a00780c */ /* 0x040fe20003f26070 */
[----:B------:R-:W-:Y:S01]  /*03a0*/  IMAD.MOV.U32 R11, RZ, RZ, R16 ;  /* 0x000000ffff0b7224 */ /* 0x000fe200078e0010 */
[----:B------:R-:W-:-:S11]  /*03b0*/  ISETP.GE.U32.AND P0, PT, R10, 0x20, PT ;  /* 0x000000200a00780c */ /* 0x000fd60003f06070 */
        /* <DEDUP_REMOVED lines=13> */
[----:B------:R-:W-:Y:S01]  /*0490*/  ISETP.GE.U32.AND P0, PT, R10, 0x60, PT ;  /* 0x000000600a00780c */ /* 0x000fe20003f06070 */
[----:B------:R-:W-:-:S12]  /*04a0*/  @P1 VIADD R11, R11, 0x20 ;  /* 0x000000200b0b1836 */ /* 0x000fd80000000000 */
        /* <DEDUP_REMOVED lines=8> */
.L_x_268:
        /* <DEDUP_REMOVED lines=15> */
[----:B------:R-:W-:Y:S02]  /*0620*/  HFMA2 R66, -RZ, RZ, 0, 0 ;  /* 0x00000000ff427431 */ /* 0x000fe400000001ff */
[----:B------:R-:W-:Y:S01]  /*0630*/  IMAD.MOV.U32 R70, RZ, RZ, RZ ;  /* 0x000000ffff467224 */ /* 0x000fe200078e00ff */
[----:B------:R-:W-:Y:S02]  /*0640*/  CS2R R68, SRZ ;  /* 0x0000000000447805 */ /* 0x000fe4000001ff00 */
[----:B------:R-:W-:Y:S02]  /*0650*/  CS2R R64, SRZ ;  /* 0x0000000000407805 */ /* 0x000fe4000001ff00 */
[----:B------:R-:W-:Y:S02]  /*0660*/  @P2 CS2R R22, SRZ ;  /* 0x0000000000162805 */ /* 0x000fe4000001ff00 */
[----:B------:R-:W-:Y:S01]  /*0670*/  @P2 CS2R R20, SRZ ;  /* 0x0000000000142805 */ /* 0x000fe2000001ff00 */
[----:B------:R-:W-:-:S02]  /*0680*/  @P1 IMAD.MOV.U32 R71, RZ, RZ, RZ ;  /* 0x000000ffff471224 */ /* 0x000fc400078e00ff */
[----:B0-----:R-:W-:-:S07]  /*0690*/  @P0 IMAD.MOV.U32 R67, RZ, RZ, RZ ;  /* 0x000000ffff430224 */ /* 0x001fce00078e00ff */
.L_x_269:
[----:B------:R-:W-:Y:S05]  /*06a0*/  BSYNC.RECONVERGENT B0 ;  /* 0x0000000000007941 */ /* 0x000fea0003800200 */
.L_x_267:
[----:B------:R-:W0:Y:S02]  /*06b0*/  LDCU UR4, c[0x0][0x384] ;  /* 0x00007080ff0477ac */ /* 0x000e240008000800 */
[----:B0-----:R-:W-:-:S13]  /*06c0*/  ISETP.GE.AND P0, PT, R8, UR4, PT ;  /* 0x0000000408007c0c */ /* 0x001fda000bf06270 */
[----:B------:R-:W-:Y:S05]  /*06d0*/  @P0 EXIT ;  /* 0x000000000000094d */ /* 0x000fea0003800000 */
[----:B------:R-:W-:Y:S01]  /*06e0*/  IMAD.HI.U32 R3, R9, -0x326172a9, RZ ;  /* 0xcd9e8d5709037827 */ /* 0x000fe200078e00ff */
[----:B------:R-:W0:Y:S01]  /*06f0*/  LDCU.64 UR4, c[0x0][0x3e0] ;  /* 0x00007c00ff0477ac */ /* 0x000e220008000a00 */
[----:B------:R-:W-:Y:S01]  /*0700*/  BSSY B0, `(.L_x_270) ;  /* 0x000117a000007945 */ /* 0x000fe20003800000 */
[----:B-----5:R-:W-:Y:S01]  /*0710*/  PRMT R93, R70, 0x7632, R93 ;  /* 0x00007632465d7816 */ /* 0x020fe2000000005d */
[C---:B------:R-:W-:Y:S01]  /*0720*/  IMAD.HI.U32 R2, R7.reuse, -0x2daee0ad, RZ ;  /* 0xd2511f5307027827 */ /* 0x040fe200078e00ff */
[----:B------:R-:W-:Y:S01]  /*0730*/  LOP3.LUT R3, R6, UR6, R3, 0x96, !PT ;  /* 0x0000000606037c12 */ /* 0x000fe2000f8e9603 */
[----:B------:R-:W1:Y:S01]  /*0740*/  LDCU UR32, c[0x0][0x388] ;  /* 0x00007100ff2077ac */ /* 0x000e620008000800 */
[----:B------:R-:W-:Y:S01]  /*0750*/  PRMT R92, R74, 0x7632, R92 ;  /* 0x000076324a5c7816 */ /* 0x000fe2000000005c */
[----:B------:R-:W-:Y:S01]  /*0760*/  IMAD R12, R7, -0x2daee0ad, RZ ;  /* 0xd2511f53070c7824 */ /* 0x000fe200078e02ff */
[----:B------:R-:W-:Y:S01]  /*0770*/  LOP3.LUT R2, R2, UR7, RZ, 0x3c, !PT ;  /* 0x0000000702027c12 */ /* 0x000fe2000f8e3cff */
[----:B------:R-:W-:Y:S01]  /*0780*/  IMAD.HI.U32 R11, R3, -0x2daee0ad, RZ ;  /* 0xd2511f53030b7827 */ /* 0x000fe200078e00ff */
[----:B------:R-:W-:Y:S01]  /*0790*/  PRMT R91, R69, 0x7632, R91 ;  /* 0x00007632455b7816 */ /* 0x000fe2000000005b */
[----:B------:R-:W2:Y:S01]  /*07a0*/  LDCU.U8 UR12, c[0x0][0x410] ;  /* 0x00008200ff0c77ac */ /* 0x000ea20008000000 */
[----:B------:R-:W-:Y:S01]  /*07b0*/  PRMT R90, R73, 0x7632, R90 ;  /* 0x00007632495a7816 */ /* 0x000fe2000000005a */
[----:B------:R-:W-:Y:S01]  /*07c0*/  IMAD R5, R9, -0x326172a9, RZ ;  /* 0xcd9e8d5709057824 */ /* 0x000fe200078e02ff */
[----:B------:R-:W-:Y:S01]  /*07d0*/  LOP3.LUT R11, R12, UR15, R11, 0x96, !PT ;  /* 0x0000000f0c0b7c12 */ /* 0x000fe2000f8e960b */
[----:B------:R-:W-:Y:S01]  /*07e0*/  IMAD.HI.U32 R4, R2, -0x326172a9, RZ ;  /* 0xcd9e8d5702047827 */ /* 0x000fe200078e00ff */
[----:B------:R-:W-:Y:S01]  /*07f0*/  PRMT R89, R68, 0x7632, R89 ;  /* 0x0000763244597816 */ /* 0x000fe20000000059 */
[----:B------:R-:W3:Y:S01]  /*0800*/  LDCU UR13, c[0x0][0x448] ;  /* 0x00008900ff0d77ac */ /* 0x000ee20008000800 */
[----:B------:R-:W-:Y:S01]  /*0810*/  PRMT R88, R72, 0x7632, R88 ;  /* 0x0000763248587816 */ /* 0x000fe20000000058 */
[----:B------:R-:W-:Y:S01]  /*0820*/  IMAD R12, R3, -0x2daee0ad, RZ ;  /* 0xd2511f53030c7824 */ /* 0x000fe200078e02ff */
[----:B------:R-:W-:Y:S01]  /*0830*/  LOP3.LUT R4, R5, UR14, R4, 0x96, !PT ;  /* 0x0000000e05047c12 */ /* 0x000fe2000f8e9604 */
[----:B------:R-:W-:Y:S01]  /*0840*/  IMAD R5, R2, -0x326172a9, RZ ;  /* 0xcd9e8d5702057824 */ /* 0x000fe200078e02ff */
[----:B0-----:R-:W-:Y:S01]  /*0850*/  UISETP.NE.U32.AND UP0, UPT, UR4, URZ, UPT ;  /* 0x000000ff0400728c */ /* 0x001fe2000bf05070 */
[----:B------:R-:W-:Y:S01]  /*0860*/  IMAD.HI.U32 R2, R11, -0x326172a9, RZ ;  /* 0xcd9e8d570b027827 */ /* 0x000fe200078e00ff */
[----:B------:R-:W-:Y:S01]  /*0870*/  PRMT R87, R67, 0x7632, R87 ;  /* 0x0000763243577816 */ /* 0x000fe20000000057 */
[----:B------:R-:W0:Y:S01]  /*0880*/  LDCU.64 UR10, c[0x0][0x3a0] ;  /* 0x00007400ff0a77ac */ /* 0x000e220008000a00 */
[----:B------:R-:W-:Y:S01]  /*0890*/  PRMT R86, R79, 0x7632, R86 ;  /* 0x000076324f567816 */ /* 0x000fe20000000056 */
[----:B------:R-:W-:Y:S01]  /*08a0*/  IMAD.HI.U32 R3, R4, -0x2daee0ad, RZ ;  /* 0xd2511f5304037827 */ /* 0x000fe200078e00ff */
[----:B------:R-:W-:Y:S01]  /*08b0*/  LOP3.LUT R2, R5, UR16, R2, 0x96, !PT ;  /* 0x0000001005027c12 */ /* 0x000fe2000f8e9602 */
[----:B------:R-:W-:Y:S01]  /*08c0*/  UISETP.NE.AND.EX UP0, UPT, UR5, URZ, UPT, UP0 ;  /* 0x000000ff0500728c */ /* 0x000fe2000bf05300 */
[----:B------:R-:W-:Y:S01]  /*08d0*/  PRMT R85, R66, 0x7632, R85 ;  /* 0x0000763242557816 */ /* 0x000fe20000000055 */
[----:B------:R-:W-:Y:S01]  /*08e0*/  IMAD R11, R11, -0x326172a9, RZ ;  /* 0xcd9e8d570b0b7824 */ /* 0x000fe200078e02ff */
[----:B------:R-:W-:Y:S01]  /*08f0*/  LOP3.LUT R3, R12, UR17, R3, 0x96, !PT ;  /* 0x000000110c037c12 */ /* 0x000fe2000f8e9603 */
[----:B------:R-:W-:Y:S01]  /*0900*/  IMAD R12, R4, -0x2daee0ad, RZ ;  /* 0xd2511f53040c7824 */ /* 0x000fe200078e02ff */
[----:B------:R-:W-:Y:S01]  /*0910*/  PRMT R84, R78, 0x7632, R84 ;  /* 0x000076324e547816 */ /* 0x000fe20000000054 */
[----:B------:R-:W-:Y:S01]  /*0920*/  IMAD.HI.U32 R5, R2, -0x2daee0ad, RZ ;  /* 0xd2511f5302057827 */ /* 0x000fe200078e00ff */
[----:B------:R-:W-:-:S02]  /*0930*/  PRMT R83, R65, 0x7632, R83 ;  /* 0x0000763241537816 */ /* 0x000fc40000000053 */
[----:B------:R-:W-:Y:S01]  /*0940*/  PRMT R82, R77, 0x7632, R82 ;  /* 0x000076324d527816 */ /* 0x000fe20000000052 */
[----:B------:R-:W-:Y:S01]  /*0950*/  IMAD.HI.U32 R4, R3, -0x326172a9, RZ ;  /* 0xcd9e8d5703047827 */ /* 0x000fe200078e00ff */
[----:B------:R-:W-:Y:S02]  /*0960*/  LOP3.LUT R5, R12, UR19, R5, 0x96, !PT ;  /* 0x000000130c057c12 */ /* 0x000fe4000f8e9605 */
[----:B------:R-:W-:Y:S01]  /*0970*/  PRMT R81, R64, 0x7632, R81 ;  /* 0x0000763240517816 */ /* 0x000fe20000000051 */
[----:B------:R-:W-:Y:S01]  /*0980*/  IMAD R12, R2, -0x2daee0ad, RZ ;  /* 0xd2511f53020c7824 */ /* 0x000fe200078e02ff */
[----:B------:R-:W-:Y:S01]  /*0990*/  LOP3.LUT R4, R11, UR18, R4, 0x96, !PT ;  /* 0x000000120b047c12 */ /* 0x000fe2000f8e9604 */
[----:B------:R-:W-:Y:S01]  /*09a0*/  IMAD R3, R3, -0x326172a9, RZ ;  /* 0xcd9e8d5703037824 */ /* 0x000fe200078e02ff */
[----:B------:R-:W-:Y:S01]  /*09b0*/  PRMT R80, R76, 0x7632, R80 ;  /* 0x000076324c507816 */ /* 0x000fe20000000050 */
[----:B------:R-:W-:-:S04]  /*09c0*/  IMAD.HI.U32 R2, R5, -0x326172a9, RZ ;  /* 0xcd9e8d5705027827 */ /* 0x000fc800078e00ff */
[----:B------:R-:W-:Y:S01]  /*09d0*/  IMAD.HI.U32 R11, R4, -0x2daee0ad, RZ ;  /* 0xd2511f53040b7827 */ /* 0x000fe200078e00ff */
[----:B------:R-:W-:-:S04]  /*09e0*/  LOP3.LUT R2, R3, UR20, R2, 0x96, !PT ;  /* 0x0000001403027c12 */ /* 0x000fc8000f8e9602 */
[----:B------:R-:W-:Y:S01]  /*09f0*/  LOP3.LUT R11, R12, UR21, R11, 0x96, !PT ;  /* 0x000000150c0b7c12 */ /* 0x000fe2000f8e960b */
[----:B------:R-:W-:Y:S02]  /*0a00*/  IMAD R12, R5, -0x326172a9, RZ ;  /* 0xcd9e8d57050c7824 */ /* 0x000fe400078e02ff */
[----:B------:R-:W-:Y:S02]  /*0a10*/  IMAD R5, R4, -0x2daee0ad, RZ ;  /* 0xd2511f5304057824 */ /* 0x000fe400078e02ff */
[----:B------:R-:W-:-:S04]  /*0a20*/  IMAD.HI.U32 R4, R2, -0x2daee0ad, RZ ;  /* 0xd2511f5302047827 */ /* 0x000fc800078e00ff */
[----:B------:R-:W-:Y:S01]  /*0a30*/  IMAD.HI.U32 R3, R11, -0x326172a9, RZ ;  /* 0xcd9e8d570b037827 */ /* 0x000fe200078e00ff */
[----:B------:R-:W-:-:S03]  /*0a40*/  LOP3.LUT R4, R5, UR23, R4, 0x96, !PT ;  /* 0x0000001705047c12 */ /* 0x000fc6000f8e9604 */
[----:B------:R-:W-:Y:S01]  /*0a50*/  IMAD R11, R11, -0x326172a9, RZ ;  /* 0xcd9e8d570b0b7824 */ /* 0x000fe200078e02ff */
[----:B------:R-:W-:Y:S01]  /*0a60*/  LOP3.LUT R3, R12, UR22, R3, 0x96, !PT ;  /* 0x000000160c037c12 */ /* 0x000fe2000f8e9603 */
        /* <DEDUP_REMOVED lines=18> */
[----:B------:R-:W-:Y:S01]  /*0b90*/  IMAD.HI.U32 R5, R54, -0x2daee0ad, RZ ;  /* 0xd2511f5336057827 */ /* 0x000fe200078e00ff */
[----:B------:R-:W-:Y:S02]  /*0ba0*/  LOP3.LUT R3, R0, 0x3, RZ, 0xc0, !PT ;  /* 0x0000000300037812 */ /* 0x000fe400078ec0ff */
[----:B------:R-:W-:Y:S01]  /*0bb0*/  PRMT R0, R75, 0x7632, R0 ;  /* 0x000076324b007816 */ /* 0x000fe20000000000 */
[----:B------:R-:W-:Y:S01]  /*0bc0*/  IMAD R11, R11, -0x326172a9, RZ ;  /* 0xcd9e8d570b0b7824 */ /* 0x000fe200078e02ff */
[----:B------:R-:W-:Y:S01]  /*0bd0*/  LOP3.LUT R5, R2, UR31, R5, 0x96, !PT ;  /* 0x0000001f02057c12 */ /* 0x000fe2000f8e9605 */
[----:B------:R-:W-:Y:S01]  /*0be0*/  IMAD.HI.U32 R4, R13, -0x326172a9, RZ ;  /* 0xcd9e8d570d047827 */ /* 0x000fe200078e00ff */
[----:B------:R-:W-:-:S03]  /*0bf0*/  PRMT R2, R71, 0x7632, R2 ;  /* 0x0000763247027816 */ /* 0x000fc60000000002 */
[----:B------:R-:W-:Y:S01]  /*0c00*/  IMAD R54, R54, -0x2daee0ad, RZ ;  /* 0xd2511f5336367824 */ /* 0x000fe200078e02ff */
[----:B------:R-:W-:Y:S01]  /*0c10*/  LOP3.LUT R4, R11, UR30, R4, 0x96, !PT ;  /* 0x0000001e0b047c12 */ /* 0x000fe2000f8e9604 */
[----:B------:R4:W-:Y:S04]  /*0c20*/  STL.S16 [R1+0x4], R2 ;  /* 0x0000040201007387 */ /* 0x0009e80000100600 */
[----:B------:R1:W-:Y:S01]  /*0c30*/  STL.S16 [R1], R0 ;  /* 0x0000000001007387 */ /* 0x0003e20000100600 */
[----:B----4-:R-:W-:Y:S01]  /*0c40*/  MOV R2, RZ ;  /* 0x000000ff00027202 */ /* 0x010fe20000000f00 */
[----:B0123--:R-:W-:-:S07]  /*0c50*/  IMAD R0, R13, -0x326172a9, RZ ;  /* 0xcd9e8d570d007824 */ /* 0x00ffce00078e02ff */
.L_x_529:
[----:B------:R-:W0:Y:S01]  /*0c60*/  @UP0 LDCU.64 UR4, c[0x0][0x3e0] ;  /* 0x00007c00ff0407ac */ /* 0x000e220008000a00 */
[----:B------:R-:W-:Y:S01]  /*0c70*/  PLOP3.LUT P0, PT, PT, PT, UP0, 0x80, 0x8 ;  /* 0x000000000008781c */ /* 0x000fe20003f0f008 */
[----:B------:R-:W-:Y:S01]  /*0c80*/  IMAD.MOV.U32 R29, RZ, RZ, 0x2 ;  /* 0x00000002ff1d7424 */ /* 0x000fe200078e00ff */
[----:B------:R-:W-:-:S11]  /*0c90*/  PLOP3.LUT P1, PT, PT, PT, UP0, 0x80, 0x8 ;  /* 0x000000000008781c */ /* 0x000fd60003f2f008 */
[----:B0-----:R-:W-:-:S06]  /*0ca0*/  @P0 IMAD.WIDE R28, R8, R29, UR4 ;  /* 0x00000004081c0e25 */ /* 0x001fcc000f8e021d */
[----:B------:R-:W2:Y:S01]  /*0cb0*/  @P1 LDG.E.U16 R28, desc[UR8][R28.64] ;  /* 0x000000081c1c1981 */ /* 0x000ea2000c1e1500 */
[----:B------:R-:W-:Y:S01]  /*0cc0*/  IMAD R11, R8, UR32, RZ ;  /* 0x00000020080b7c24 */ /* 0x000fe2000f8e02ff */
[----:B------:R-:W-:Y:S01]  /*0cd0*/  ISETP.GE.U32.AND P2, PT, R10, 0x20, PT ;  /* 0x000000200a00780c */ /* 0x000fe20003f46070 */
[----:B------:R-:W-:Y:S01]  /*0ce0*/  BSSY.RECONVERGENT B1, `(.L_x_271) ;  /* 0x000055c000017945 */ /* 0x000fe20003800200 */
[----:B------:R-:W0:Y:S01]  /*0cf0*/  S2R R31, SR_TID.X ;  /* 0x00000000001f7919 */ /* 0x000e220000002100 */
[----:B------:R-:W-:Y:S01]  /*0d00*/  PLOP3.LUT P0, PT, PT, PT, UP0, 0x80, 0x8 ;  /* 0x000000000008781c */ /* 0x000fe20003f0f008 */
[----:B------:R-:W-:Y:S01]  /*0d10*/  IMAD.MOV.U32 R50, RZ, RZ, 0x3f800000 ;  /* 0x3f800000ff327424 */ /* 0x000fe200078e00ff */
[----:B------:R-:W-:-:S04]  /*0d20*/  SHF.R.S32.HI R30, RZ, 0x1f, R11 ;  /* 0x0000001fff1e7819 */ /* 0x000fc8000001140b */
[----:B------:R-:W-:Y:S02]  /*0d30*/  LEA.HI R11, R30, R11, RZ, 0x3 ;  /* 0x0000000b1e0b7211 */ /* 0x000fe400078f18ff */
[----:B0-----:R-:W-:-:S04]  /*0d40*/  LOP3.LUT R31, R31, 0x1f, RZ, 0xc0, !PT ;  /* 0x0000001f1f1f7812 */ /* 0x001fc800078ec0ff */
[----:B------:R-:W-:-:S05]  /*0d50*/  LEA.HI.SX32 R11, R11, R31, 0x1d ;  /* 0x0000001f0b0b7211 */ /* 0x000fca00078feaff */
[----:B------:R-:W-:Y:S01]  /*0d60*/  IMAD.MOV.U32 R51, RZ, RZ, R11 ;  /* 0x000000ffff337224 */ /* 0x000fe200078e000b */
[----:B--2---:R-:W-:Y:S01]  /*0d70*/  @P0 SHF.L.U32 R50, R28, 0x10, RZ ;  /* 0x000000101c320819 */ /* 0x004fe200000006ff */
[----:B------:R-:W-:Y:S06]  /*0d80*/  @!P2 BRA `(.L_x_272) ;  /* 0x000000540044a947 */ /* 0x000fec0003800000 */
[----:B------:R-:W0:Y:S02]  /*0d90*/  LDC.64 R14, c[0x0][0x390] ;  /* 0x0000e400ff0e7b82 */ /* 0x000e240000000a00 */
[----:B0-----:R-:W-:-:S05]  /*0da0*/  IMAD.WIDE.U32 R14, R11, 0x10, R14 ;  /* 0x000000100b0e7825 */ /* 0x001fca00078e000e */
[----:B------:R0:W5:Y:S01]  /*0db0*/  LDG.E.128 R32, desc[UR8][R14.64] ;  /* 0x000000080e207981 */ /* 0x000162000c1e1d00 */
[----:B------:R-:W-:-:S04]  /*0dc0*/  UISETP.NE.U32.AND UP1, UPT, UR10, URZ, UPT ;  /* 0x000000ff0a00728c */ /* 0x000fc8000bf25070 */
[----:B------:R-:W-:-:S09]  /*0dd0*/  UISETP.NE.AND.EX UP1, UPT, UR11, URZ, UPT, UP1 ;  /* 0x000000ff0b00728c */ /* 0x000fd2000bf25310 */
[----:B0-----:R-:W-:Y:S05]  /*0de0*/  BRA.U !UP1, `(.L_x_273) ;  /* 0x0000002909a47547 */ /* 0x001fea000b800000 */
[----:B------:R-:W0:Y:S02]  /*0df0*/  LDC.64 R14, c[0x0][0x3a0] ;  /* 0x0000e800ff0e7b82 */ /* 0x000e240000000a00 */
[----:B0-----:R-:W-:-:S05]  /*0e00*/  IMAD.WIDE.U32 R14, R11, 0x10, R14 ;  /* 0x000000100b0e7825 */ /* 0x001fca00078e000e */
[----:B------:R0:W5:Y:S01]  /*0e10*/  LDG.E.128 R28, desc[UR8][R14.64] ;  /* 0x000000080e1c7981 */ /* 0x000162000c1e1d00 */
[----:B------:R-:W-:Y:S01]  /*0e20*/  ISETP.NE.AND P0, PT, R3, 0x1, PT ;  /* 0x000000010300780c */ /* 0x000fe20003f05270 */
[----:B------:R-:W-:Y:S01]  /*0e30*/  BSSY.RECONVERGENT B2, `(.L_x_274) ;  /* 0x000004c000027945 */ /* 0x000fe20003800200 */
[----:B------:R-:W-:Y:S01]  /*0e40*/  IMAD.MOV.U32 R19, RZ, RZ, 0x2 ;  /* 0x00000002ff137424 */ /* 0x000fe200078e00ff */
[----:B------:R-:W-:Y:S01]  /*0e50*/  MOV R36, R0 ;  /* 0x0000000000247202 */ /* 0x000fe20000000f00 */
[----:B------:R-:W-:-:S09]  /*0e60*/  IMAD.MOV.U32 R51, RZ, RZ, R54 ;  /* 0x000000ffff337224 */ /* 0x000fd200078e0036 */
[----:B0-----:R-:W-:Y:S05]  /*0e70*/  @!P0 BRA `(.L_x_275) ;  /* 0x00000004001c8947 */ /* 0x001fea0003800000 */
[----:B------:R-:W-:-:S05]  /*0e80*/  IMAD.MOV.U32 R14, RZ, RZ, 0x2 ;  /* 0x00000002ff0e7424 */ /* 0x000fca00078e00ff */
[----:B------:R-:W-:-:S04]  /*0e90*/  VIADDMNMX.U32 R14, R3, 0xfffffffe, R14, PT ;  /* 0xfffffffe030e7846 */ /* 0x000fc8000380000e */
[----:B------:R-:W-:-:S04]  /*0ea0*/  SHF.L.U32 R19, R14, 0x2, RZ ;  /* 0x000000020e137819 */ /* 0x000fc800000006ff */
[----:B------:R-:W0:Y:S02]  /*0eb0*/  LDC R14, c[0x2][R19] ;  /* 0x00800000130e7b82 */ /* 0x000e240000000800 */
[----:B0-----:R-:W-:-:S04]  /*0ec0*/  SHF.R.S32.HI R15, RZ, 0x1f, R14 ;  /* 0x0000001fff0f7819 */ /* 0x001fc8000001140e */
.L_x_28542:
[----:B------:R-:W-:Y:S05]  /*0ed0*/  BRX R14 -0xee0                                         (*"BRANCH_TARGETS .L_x_28543,.L_x_28544,.L_x_28545"*) ;  /* 0xfffffff00e487949 */ /* 0x000fea000383ffff */
.L_x_28545:
[----:B------:R-:W-:Y:S01]  /*0ee0*/  VIADD R19, R3, 0x1 ;  /* 0x0000000103137836 */ /* 0x000fe20000000000 */
[----:B------:R-:W-:Y:S01]  /*0ef0*/  MOV R36, R4 ;  /* 0x0000000400247202 */ /* 0x000fe20000000f00 */
[----:B------:R-:W-:Y:S01]  /*0f00*/  IMAD.MOV.U32 R51, RZ, RZ, R54 ;  /* 0x000000ffff337224 */ /* 0x000fe200078e0036 */
[----:B------:R-:W-:Y:S06]  /*0f10*/  BRA `(.L_x_275) ;  /* 0x0000000000f47947 */ /* 0x000fec0003800000 */
.L_x_28543:
[----:B------:R-:W-:Y:S01]  /*0f20*/  IMAD.MOV.U32 R51, RZ, RZ, R54 ;  /* 0x000000ffff337224 */ /* 0x000fe200078e0036 */
[----:B------:R-:W-:Y:S01]  /*0f30*/  MOV R36, R5 ;  /* 0x0000000500247202 */ /* 0x000fe20000000f00 */
[----:B------:R-:W-:Y:S01]  /*0f40*/  IMAD.MOV.U32 R19, RZ, RZ, 0x3 ;  /* 0x00000003ff137424 */ /* 0x000fe200078e00ff */
[----:B------:R-:W-:Y:S06]  /*0f50*/  BRA `(.L_x_275) ;  /* 0x0000000000e47947 */ /* 0x000fec0003800000 */
.L_x_28544:
[----:B------:R-:W-:Y:S01]  /*0f60*/  VIADD R7, R7, 0x1 ;  /* 0x0000000107077836 */ /* 0x000fe20000000000 */
[----:B------:R-:W-:Y:S03]  /*0f70*/  BSSY.RECONVERGENT B3, `(.L_x_276) ;  /* 0x000000c000037945 */ /* 0x000fe60003800200 */
[C---:B------:R-:W-:Y:S01]  /*0f80*/  IMAD.WIDE.U32 R4, R7.reuse, -0x2daee0ad, RZ ;  /* 0xd2511f5307047825 */ /* 0x040fe200078e00ff */
[----:B------:R-:W-:-:S13]  /*0f90*/  ISETP.NE.AND P0, PT, R7, RZ, PT ;  /* 0x000000ff0700720c */ /* 0x000fda0003f05270 */
[----:B------:R-:W-:Y:S05]  /*0fa0*/  @P0 BRA `(.L_x_277) ;  /* 0x0000000000200947 */ /* 0x000fea0003800000 */
[----:B------:R-:W-:-:S05]  /*0fb0*/  VIADD R6, R6, 0x1 ;  /* 0x0000000106067836 */ /* 0x000fca0000000000 */
[----:B------:R-:W-:-:S13]  /*0fc0*/  ISETP.NE.AND P0, PT, R6, RZ, PT ;  /* 0x000000ff0600720c */ /* 0x000fda0003f05270 */
[----:B------:R-:W-:Y:S01]  /*0fd0*/  @!P0 IADD3 R9, PT, PT, R9, 0x1, RZ ;  /* 0x0000000109098810 */ /* 0x000fe20007ffe0ff */
[----:B------:R-:W-:Y:S01]  /*0fe0*/  @!P0 VIADD R0, R2, 0x1 ;  /* 0x0000000102008836 */ /* 0x000fe20000000000 */
[----:B------:R-:W-:Y:S02]  /*0ff0*/  @!P0 MOV R6, RZ ;  /* 0x000000ff00068202 */ /* 0x000fe40000000f00 */
[----:B------:R-:W-:-:S13]  /*1000*/  ISETP.NE.AND P1, PT, R9, RZ, !P0 ;  /* 0x000000ff0900720c */ /* 0x000fda0004725270 */
[----:B------:R-:W-:-:S04]  /*1010*/  @P1 IMAD.MOV R0, RZ, RZ, R2 ;  /* 0x000000ffff001224 */ /* 0x000fc800078e0202 */
[----:B------:R-:W-:-:S07]  /*1020*/  @!P0 IMAD.MOV.U32 R2, RZ, RZ, R0 ;  /* 0x000000ffff028224 */ /* 0x000fce00078e0000 */
.L_x_277:
[----:B------:R-:W-:Y:S05]  /*1030*/  BSYNC.RECONVERGENT B3 ;  /* 0x0000000000037941 */ /* 0x000fea0003800200 */
.L_x_276:
[----:B------:R-:W-:Y:S01]  /*1040*/  IMAD.WIDE.U32 R56, R9, -0x326172a9, RZ ;  /* 0xcd9e8d5709387825 */ /* 0x000fe200078e00ff */
[----:B------:R-:W-:-:S03]  /*1050*/  LOP3.LUT R14, R2, UR7, R5, 0x96, !PT ;  /* 0x00000007020e7c12 */ /* 0x000fc6000f8e9605 */
[----:B------:R-:W-:Y:S01]  /*1060*/  IMAD.MOV.U32 R36, RZ, RZ, R54 ;  /* 0x000000ffff247224 */ /* 0x000fe200078e0036 */
[----:B------:R-:W-:Y:S01]  /*1070*/  LOP3.LUT R58, R6, UR6, R57, 0x96, !PT ;  /* 0x00000006063a7c12 */ /* 0x000fe2000f8e9639 */
[----:B------:R-:W-:-:S04]  /*1080*/  IMAD.WIDE.U32 R14, R14, -0x326172a9, RZ ;  /* 0xcd9e8d570e0e7825 */ /* 0x000fc800078e00ff */
[----:B------:R-:W-:Y:S01]  /*1090*/  IMAD.WIDE.U32 R58, R58, -0x2daee0ad, RZ ;  /* 0xd2511f533a3a7825 */ /* 0x000fe200078e00ff */
[----:B------:R-:W-:-:S03]  /*10a0*/  LOP3.LUT R5, R56, UR14, R15, 0x96, !PT ;  /* 0x0000000e38057c12 */ /* 0x000fc6000f8e960f */
[----:B------:R-:W-:Y:S01]  /*10b0*/  IMAD.MOV.U32 R19, RZ, RZ, RZ ;  /* 0x000000ffff137224 */ /* 0x000fe200078e00ff */
[----:B------:R-:W-:Y:S01]  /*10c0*/  LOP3.LUT R56, R4, UR15, R59, 0x96, !PT ;  /* 0x0000000f04387c12 */ /* 0x000fe2000f8e963b */
[----:B------:R-:W-:-:S04]  /*10d0*/  IMAD.WIDE.U32 R4, R5, -0x2daee0ad, RZ ;  /* 0xd2511f5305047825 */ /* 0x000fc800078e00ff */
[----:B------:R-:W-:Y:S01]  /*10e0*/  IMAD.WIDE.U32 R56, R56, -0x326172a9, RZ ;  /* 0xcd9e8d5738387825 */ /* 0x000fe200078e00ff */
[----:B------:R-:W-:-:S04]  /*10f0*/  LOP3.LUT R15, R58, UR17, R5, 0x96, !PT ;  /* 0x000000113a0f7c12 */ /* 0x000fc8000f8e9605 */
        /* <DEDUP_REMOVED lines=27> */
[----:B------:R-:W-:-:S03]  /*12b0*/  LOP3.LUT R4, R4, UR30, R59, 0x96, !PT ;  /* 0x0000001e04047c12 */ /* 0x000fc6000f8e963b */
[----:B------:R-:W-:Y:S01]  /*12c0*/  IMAD.MOV.U32 R0, RZ, RZ, R58 ;  /* 0x000000ffff007224 */ /* 0x000fe200078e003a */
[----:B------:R-:W-:Y:S02]  /*12d0*/  LOP3.LUT R5, R56, UR31, R15, 0x96, !PT ;  /* 0x0000001f38057c12 */ /* 0x000fe4000f8e960f */
[----:B------:R-:W-:-:S07]  /*12e0*/  MOV R51, R14 ;  /* 0x0000000e00337202 */ /* 0x000fce0000000f00 */
.L_x_275:
[----:B------:R-:W-:Y:S05]  /*12f0*/  BSYNC.RECONVERGENT B2 ;  /* 0x0000000000027941 */ /* 0x000fea0003800200 */
.L_x_274:
[----:B------:R-:W0:Y:S01]  /*1300*/  LDC R52, c[0x0][0x408] ;  /* 0x00010200ff347b82 */ /* 0x000e220000000800 */
[----:B------:R-:W-:Y:S01]  /*1310*/  I2FP.F32.U32 R14, R36 ;  /* 0x00000024000e7245 */ /* 0x000fe20000201000 */
[----:B------:R-:W-:Y:S02]  /*1320*/  HFMA2 R59, -RZ, RZ, 0.1171875, 0 ;  /* 0x2f800000ff3b7431 */ /* 0x000fe400000001ff */
[----:B-----5:R-:W-:Y:S01]  /*1330*/  IMAD.U32 R15, R32, 0x10000, RZ ;  /* 0x00010000200f7824 */ /* 0x020fe200078e00ff */
[----:B------:R-:W-:Y:S01]  /*1340*/  ISETP.NE.AND P1, PT, R19, 0x1, PT ;  /* 0x000000011300780c */ /* 0x000fe20003f25270 */
[----:B------:R-:W-:Y:S01]  /*1350*/  BSSY.RECONVERGENT B2, `(.L_x_278) ;  /* 0x0000051000027945 */ /* 0x000fe20003800200 */
[----:B------:R-:W-:Y:S02]  /*1360*/  HFMA2 R36, -RZ, RZ, 0, 1.1920928955078125e-07 ;  /* 0x00000002ff247431 */ /* 0x000fe400000001ff */
[----:B------:R-:W-:Y:S01]  /*1370*/  FFMA.FTZ R3, R14, R59, 1.1641532182693481445e-10 ;  /* 0x2f0000000e037423 */ /* 0x000fe2000001003b */
[----:B------:R-:W1:Y:S01]  /*1380*/  LDC R58, c[0x0][0x404] ;  /* 0x00010100ff3a7b82 */ /* 0x000e620000000800 */
[----:B------:R-:W-:Y:S01]  /*1390*/  FMUL.FTZ R15, R15, R50 ;  /* 0x000000320f0f7220 */ /* 0x000fe20000410000 */
[----:B------:R-:W-:-:S03]  /*13a0*/  IMAD.U32 R14, R28, 0x10000, RZ ;  /* 0x000100001c0e7824 */ /* 0x000fc600078e00ff */
[----:B0-----:R-:W-:Y:S01]  /*13b0*/  FMUL.FTZ R15, R15, R52 ;  /* 0x000000340f0f7220 */ /* 0x001fe20000410000 */
[----:B-1----:R-:W-:Y:S02]  /*13c0*/  FSETP.GTU.FTZ.AND P0, PT, R3, R58, PT ;  /* 0x0000003a0300720b */ /* 0x002fe40003f1c000 */
[----:B------:R-:W-:Y:S02]  /*13d0*/  PRMT R3, R32, 0x7632, R3 ;  /* 0x0000763220037816 */ /* 0x000fe40000000003 */
[----:B------:R-:W-:Y:S02]  /*13e0*/  FSEL R15, R15, RZ, !P0 ;  /* 0x000000ff0f0f7208 */ /* 0x000fe40004000000 */
[----:B------:R-:W-:-:S03]  /*13f0*/  PLOP3.LUT P0, PT, P0, PT, PT, 0x8, 0x80 ;  /* 0x000000000080781c */ /* 0x000fc6000070e170 */
[--C-:B------:R-:W-:Y:S01]  /*1400*/  FADD.FTZ R15, R15, R14.reuse ;  /* 0x0000000e0f0f7221 */ /* 0x100fe20000010000 */
[----:B------:R-:W-:Y:S01]  /*1410*/  PRMT R14, R28, 0x7632, R14 ;  /* 0x000076321c0e7816 */ /* 0x000fe2000000000e */
[----:B------:R-:W-:Y:S01]  /*1420*/  IMAD.MOV.U32 R28, RZ, RZ, R0 ;  /* 0x000000ffff1c7224 */ /* 0x000fe200078e0000 */
[----:B------:R-:W-:Y:S01]  /*1430*/  P2R R32, PR, RZ, 0x1 ;  /* 0x00000001ff207803 */ /* 0x000fe20000000000 */
[----:B------:R-:W-:Y:S06]  /*1440*/  @!P1 BRA `(.L_x_279) ;  /* 0x0000000400049947 */ /* 0x000fec0003800000 */
[----:B------:R-:W-:-:S13]  /*1450*/  ISETP.NE.AND P0, PT, R19, 0x3, PT ;  /* 0x000000031300780c */ /* 0x000fda0003f05270 */
[----:B------:R-:W-:Y:S05]  /*1460*/  @!P0 BRA `(.L_x_280) ;  /* 0x0000000000188947 */ /* 0x000fea0003800000 */
[----:B------:R-:W-:-:S13]  /*1470*/  ISETP.NE.AND P0, PT, R19, 0x2, PT ;  /* 0x000000021300780c */ /* 0x000fda0003f05270 */
[----:B------:R-:W-:Y:S01]  /*1480*/  @!P0 IMAD.MOV.U32 R36, RZ, RZ, 0x3 ;  /* 0x00000003ff248424 */ /* 0x000fe200078e00ff */
[----:B------:R-:W-:Y:S01]  /*1490*/  @P0 IADD3 R36, PT, PT, R19, 0x1, RZ ;  /* 0x0000000113240810 */ /* 0x000fe20007ffe0ff */
[----:B------:R-:W-:Y:S02]  /*14a0*/  @!P0 IMAD.MOV.U32 R28, RZ, RZ, R5 ;  /* 0x000000ffff1c8224 */ /* 0x000fe400078e0005 */
[----:B------:R-:W-:Y:S01]  /*14b0*/  @P0 IMAD.MOV.U32 R28, RZ, RZ, R4 ;  /* 0x000000ffff1c0224 */ /* 0x000fe200078e0004 */
[----:B------:R-:W-:Y:S06]  /*14c0*/  BRA `(.L_x_279) ;  /* 0x0000000000e47947 */ /* 0x000fec0003800000 */
.L_x_280:
[----:B------:R-:W-:Y:S01]  /*14d0*/  IADD3 R7, PT, PT, R7, 0x1, RZ ;  /* 0x0000000107077810 */ /* 0x000fe20007ffe0ff */
[----:B------:R-:W-:Y:S03]  /*14e0*/  BSSY.RECONVERGENT B3, `(.L_x_281) ;  /* 0x000000c000037945 */ /* 0x000fe60003800200 */
[C---:B------:R-:W-:Y:S01]  /*14f0*/  ISETP.NE.AND P0, PT, R7.reuse, RZ, PT ;  /* 0x000000ff0700720c */ /* 0x040fe20003f05270 */
[----:B------:R-:W-:-:S12]  /*1500*/  IMAD.WIDE.U32 R56, R7, -0x2daee0ad, RZ ;  /* 0xd2511f5307387825 */ /* 0x000fd800078e00ff */
[----:B------:R-:W-:Y:S05]  /*1510*/  @P0 BRA `(.L_x_282) ;  /* 0x0000000000200947 */ /* 0x000fea0003800000 */
[----:B------:R-:W-:-:S05]  /*1520*/  VIADD R6, R6, 0x1 ;  /* 0x0000000106067836 */ /* 0x000fca0000000000 */
[----:B------:R-:W-:-:S13]  /*1530*/  ISETP.NE.AND P0, PT, R6, RZ, PT ;  /* 0x000000ff0600720c */ /* 0x000fda0003f05270 */
[----:B------:R-:W-:Y:S01]  /*1540*/  @!P0 VIADD R9, R9, 0x1 ;  /* 0x0000000109098836 */ /* 0x000fe20000000000 */
[----:B------:R-:W-:Y:S01]  /*1550*/  @!P0 IADD3 R0, PT, PT, R2, 0x1, RZ ;  /* 0x0000000102008810 */ /* 0x000fe20007ffe0ff */
[----:B------:R-:W-:-:S03]  /*1560*/  @!P0 IMAD.MOV.U32 R6, RZ, RZ, RZ ;  /* 0x000000ffff068224 */ /* 0x000fc600078e00ff */
[----:B------:R-:W-:-:S13]  /*1570*/  ISETP.NE.AND P1, PT, R9, RZ, !P0 ;  /* 0x000000ff0900720c */ /* 0x000fda0004725270 */
[----:B------:R-:W-:-:S05]  /*1580*/  @P1 IMAD.MOV R0, RZ, RZ, R2 ;  /* 0x000000ffff001224 */ /* 0x000fca00078e0202 */
[----:B------:R-:W-:-:S07]  /*1590*/  @!P0 MOV R2, R0 ;  /* 0x0000000000028202 */ /* 0x000fce0000000f00 */
.L_x_282:
[----:B------:R-:W-:Y:S05]  /*15a0*/  BSYNC.RECONVERGENT B3 ;  /* 0x0000000000037941 */ /* 0x000fea0003800200 */
.L_x_281:
[----:B------:R-:W-:Y:S01]  /*15b0*/  LOP3.LUT R54, R2, UR7, R57, 0x96, !PT ;  /* 0x0000000702367c12 */ /* 0x000fe2000f8e9639 */
[----:B------:R-:W-:-:S04]  /*15c0*/  IMAD.WIDE.U32 R4, R9, -0x326172a9, RZ ;  /* 0xcd9e8d5709047825 */ /* 0x000fc800078e00ff */
[----:B------:R-:W-:Y:S01]  /*15d0*/  IMAD.WIDE.U32 R54, R54, -0x326172a9, RZ ;  /* 0xcd9e8d5736367825 */ /* 0x000fe200078e00ff */
[----:B------:R-:W-:-:S03]  /*15e0*/  LOP3.LUT R5, R6, UR6, R5, 0x96, !PT ;  /* 0x0000000606057c12 */ /* 0x000fc6000f8e9605 */
[----:B------:R-:W-:Y:S01]  /*15f0*/  IMAD.MOV.U32 R28, RZ, RZ, R51 ;  /* 0x000000ffff1c7224 */ /* 0x000fe200078e0033 */
[----:B------:R-:W-:Y:S01]  /*1600*/  LOP3.LUT R57, R4, UR14, R55, 0x96, !PT ;  /* 0x0000000e04397c12 */ /* 0x000fe2000f8e9637 */
[----:B------:R-:W-:-:S04]  /*1610*/  IMAD.WIDE.U32 R4, R5, -0x2daee0ad, RZ ;  /* 0xd2511f5305047825 */ /* 0x000fc800078e00ff */
[----:B------:R-:W-:Y:S01]  /*1620*/  IMAD.MOV.U32 R36, RZ, RZ, RZ ;  /* 0x000000ffff247224 */ /* 0x000fe200078e00ff */
[----:B------:R-:W-:Y:S01]  /*1630*/  LOP3.LUT R5, R56, UR15, R5, 0x96, !PT ;  /* 0x0000000f38057c12 */ /* 0x000fe2000f8e9605 */
[----:B------:R-:W-:-:S05]  /*1640*/  IMAD.WIDE.U32 R56, R57, -0x2daee0ad, RZ ;  /* 0xd2511f5339387825 */ /* 0x000fca00078e00ff */
        /* <DEDUP_REMOVED lines=27> */
[----:B------:R-:W-:-:S04]  /*1800*/  IMAD.WIDE.U32 R54, R55, -0x326172a9, RZ ;  /* 0xcd9e8d5737367825 */ /* 0x000fc800078e00ff */
[----:B------:R-:W-:Y:S01]  /*1810*/  IMAD.MOV.U32 R0, RZ, RZ, R54 ;  /* 0x000000ffff007224 */ /* 0x000fe200078e0036 */
[----:B------:R-:W-:Y:S01]  /*1820*/  LOP3.LUT R4, R4, UR30, R55, 0x96, !PT ;  /* 0x0000001e04047c12 */ /* 0x000fe2000f8e9637 */
[----:B------:R-:W-:-:S05]  /*1830*/  IMAD.WIDE.U32 R54, R5, -0x2daee0ad, RZ ;  /* 0xd2511f5305367825 */ /* 0x000fca00078e00ff */
[----:B------:R-:W-:Y:S02]  /*1840*/  LOP3.LUT R5, R56, UR31, R55, 0x96, !PT ;  /* 0x0000001f38057c12 */ /* 0x000fe4000f8e9637 */
[----:B------:R-:W-:-:S07]  /*1850*/  MOV R51, R54 ;  /* 0x0000003600337202 */ /* 0x000fce0000000f00 */
.L_x_279:
[----:B------:R-:W-:Y:S05]  /*1860*/  BSYNC.RECONVERGENT B2 ;  /* 0x0000000000027941 */ /* 0x000fea0003800200 */
.L_x_278:
[----:B------:R-:W-:Y:S01]  /*1870*/  I2FP.F32.U32 R28, R28 ;  /* 0x0000001c001c7245 */ /* 0x000fe20000201000 */
[----:B------:R-:W-:Y:S01]  /*1880*/  IMAD.U32 R19, R3, 0x10000, RZ ;  /* 0x0001000003137824 */ /* 0x000fe200078e00ff */
[----:B------:R-:W-:Y:S01]  /*1890*/  ISETP.NE.AND P1, PT, R36, 0x1, PT ;  /* 0x000000012400780c */ /* 0x000fe20003f25270 */
[----:B------:R-:W-:Y:S01]  /*18a0*/  BSSY.RECONVERGENT B2, `(.L_x_283) ;  /* 0x000004d000027945 */ /* 0x000fe20003800200 */
[----:B------:R-:W-:Y:S02]  /*18b0*/  IMAD.MOV.U32 R39, RZ, RZ, 0x2 ;  /* 0x00000002ff277424 */ /* 0x000fe400078e00ff */
[----:B------:R-:W-:Y:S01]  /*18c0*/  FFMA.FTZ R3, R28, R59, 1.1641532182693481445e-10 ;  /* 0x2f0000001c037423 */ /* 0x000fe2000001003b */
[----:B------:R-:W-:-:S04]  /*18d0*/  FMUL.FTZ R19, R19, R50 ;  /* 0x0000003213137220 */ /* 0x000fc80000410000 */
[----:B------:R-:W-:Y:S01]  /*18e0*/  FMUL.FTZ R19, R19, R52 ;  /* 0x0000003413137220 */ /* 0x000fe20000410000 */
[----:B------:R-:W-:Y:S02]  /*18f0*/  FSETP.GTU.FTZ.AND P0, PT, R3, R58, PT ;  /* 0x0000003a0300720b */ /* 0x000fe40003f1c000 */
[----:B------:R-:W-:Y:S02]  /*1900*/  SHF.L.U32 R3, R14, 0x10, RZ ;  /* 0x000000100e037819 */ /* 0x000fe400000006ff */
[----:B------:R-:W-:Y:S02]  /*1910*/  FSEL R14, R19, RZ, !P0 ;  /* 0x000000ff130e7208 */ /* 0x000fe40004000000 */
[----:B------:R-:W-:-:S03]  /*1920*/  PLOP3.LUT P0, PT, P0, PT, PT, 0x8, 0x80 ;  /* 0x000000000080781c */ /* 0x000fc6000070e170 */
[----:B------:R-:W-:Y:S01]  /*1930*/  FADD.FTZ R14, R14, R3 ;  /* 0x000000030e0e7221 */ /* 0x000fe20000010000 */
[----:B------:R-:W-:Y:S01]  /*1940*/  IMAD.MOV.U32 R3, RZ, RZ, R0 ;  /* 0x000000ffff037224 */ /* 0x000fe200078e0000 */
[----:B------:R-:W-:Y:S08]  /*1950*/  @!P1 BRA `(.L_x_284) ;  /* 0x0000000400049947 */ /* 0x000ff00003800000 */
[----:B------:R-:W-:-:S13]  /*1960*/  ISETP.NE.AND P1, PT, R36, 0x3, PT ;  /* 0x000000032400780c */ /* 0x000fda0003f25270 */
[----:B------:R-:W-:Y:S05]  /*1970*/  @!P1 BRA `(.L_x_285) ;  /* 0x0000000000189947 */ /* 0x000fea0003800000 */
[----:B------:R-:W-:-:S13]  /*1980*/  ISETP.NE.AND P1, PT, R36, 0x2, PT ;  /* 0x000000022400780c */ /* 0x000fda0003f25270 */
[----:B------:R-:W-:Y:S01]  /*1990*/  @!P1 MOV R39, 0x3 ;  /* 0x0000000300279802 */ /* 0x000fe20000000f00 */
[----:B------:R-:W-:Y:S01]  /*19a0*/  @!P1 IMAD.MOV.U32 R3, RZ, RZ, R5 ;  /* 0x000000ffff039224 */ /* 0x000fe200078e0005 */
[----:B------:R-:W-:Y:S01]  /*19b0*/  @P1 MOV R3, R4 ;  /* 0x0000000400031202 */ /* 0x000fe20000000f00 */
[----:B------:R-:W-:Y:S01]  /*19c0*/  @P1 VIADD R39, R36, 0x1 ;  /* 0x0000000124271836 */ /* 0x000fe20000000000 */
[----:B------:R-:W-:Y:S06]  /*19d0*/  BRA `(.L_x_284) ;  /* 0x0000000000e47947 */ /* 0x000fec0003800000 */
.L_x_285:
        /* <DEDUP_REMOVED lines=13> */
.L_x_287:
[----:B------:R-:W-:Y:S05]  /*1ab0*/  BSYNC.RECONVERGENT B3 ;  /* 0x0000000000037941 */ /* 0x000fea0003800200 */
.L_x_286:
[----:B------:R-:W-:Y:S01]  /*1ac0*/  LOP3.LUT R54, R2, UR7, R57, 0x96, !PT ;  /* 0x0000000702367c12 */ /* 0x000fe2000f8e9639 */
[----:B------:R-:W-:-:S04]  /*1ad0*/  IMAD.WIDE.U32 R4, R9, -0x326172a9, RZ ;  /* 0xcd9e8d5709047825 */ /* 0x000fc800078e00ff */
[----:B------:R-:W-:Y:S01]  /*1ae0*/  IMAD.WIDE.U32 R54, R54, -0x326172a9, RZ ;  /* 0xcd9e8d5736367825 */ /* 0x000fe200078e00ff */
[----:B------:R-:W-:-:S03]  /*1af0*/  LOP3.LUT R5, R6, UR6, R5, 0x96, !PT ;  /* 0x0000000606057c12 */ /* 0x000fc6000f8e9605 */
        /* <DEDUP_REMOVED lines=35> */
[----:B------:R-:W-:Y:S01]  /*1d30*/  IMAD.WIDE.U32 R54, R3, -0x2daee0ad, RZ ;  /* 0xd2511f5303367825 */ /* 0x000fe200078e00ff */
[----:B------:R-:W-:-:S03]  /*1d40*/  MOV R3, R51 ;  /* 0x0000003300037202 */ /* 0x000fc60000000f00 */
[----:B------:R-:W-:Y:S01]  /*1d50*/  IMAD.MOV.U32 R51, RZ, RZ, R54 ;  /* 0x000000ffff337224 */ /* 0x000fe200078e0036 */
[----:B------:R-:W-:-:S07]  /*1d60*/  LOP3.LUT R5, R56, UR31, R55, 0x96, !PT ;  /* 0x0000001f38057c12 */ /* 0x000fce000f8e9637 */
.L_x_284:
[----:B------:R-:W-:Y:S05]  /*1d70*/  BSYNC.RECONVERGENT B2 ;  /* 0x0000000000027941 */ /* 0x000fea0003800200 */
.L_x_283:
[----:B------:R-:W-:Y:S01]  /*1d80*/  I2FP.F32.U32 R28, R3 ;  /* 0x00000003001c7245 */ /* 0x000fe20000201000 */
[----:B------:R-:W-:Y:S01]  /*1d90*/  BSSY.RECONVERGENT B2, `(.L_x_288) ;  /* 0x0000052000027945 */ /* 0x000fe20003800200 */
[----:B------:R-:W-:Y:S02]  /*1da0*/  SHF.L.U32 R19, R33, 0x10, RZ ;  /* 0x0000001021137819 */ /* 0x000fe400000006ff */
[----:B------:R-:W-:Y:S01]  /*1db0*/  ISETP.NE.AND P2, PT, R39, 0x1, PT ;  /* 0x000000012700780c */ /* 0x000fe20003f45270 */
[----:B------:R-:W-:Y:S01]  /*1dc0*/  FFMA.FTZ R3, R28, R59, 1.1641532182693481445e-10 ;  /* 0x2f0000001c037423 */ /* 0x000fe2000001003b */
[----:B------:R-:W-:Y:S02]  /*1dd0*/  IMAD.U32 R28, R29, 0x10000, RZ ;  /* 0x000100001d1c7824 */ /* 0x000fe400078e00ff */
[----:B------:R-:W-:Y:S02]  /*1de0*/  FMUL.FTZ R19, R19, R50 ;  /* 0x0000003213137220 */ /* 0x000fe40000410000 */
[----:B------:R-:W-:-:S02]  /*1df0*/  FSETP.GTU.FTZ.AND P1, PT, R3, R58, PT ;  /* 0x0000003a0300720b */ /* 0x000fc40003f3c000 */
[----:B------:R-:W-:Y:S01]  /*1e00*/  FMUL.FTZ R19, R19, R52 ;  /* 0x0000003413137220 */ /* 0x000fe20000410000 */
[----:B------:R-:W-:Y:S01]  /*1e10*/  PRMT R3, R33, 0x7632, R3 ;  /* 0x0000763221037816 */ /* 0x000fe20000000003 */
[----:B------:R-:W-:-:S03]  /*1e20*/  IMAD.MOV.U32 R33, RZ, RZ, 0x2 ;  /* 0x00000002ff217424 */ /* 0x000fc600078e00ff */
[----:B------:R-:W-:Y:S02]  /*1e30*/  FSEL R19, R19, RZ, !P1 ;  /* 0x000000ff13137208 */ /* 0x000fe40004800000 */
[----:B------:R-:W-:-:S03]  /*1e40*/  PLOP3.LUT P1, PT, P1, PT, PT, 0x8, 0x80 ;  /* 0x000000000080781c */ /* 0x000fc60000f2e170 */
[----:B------:R-:W-:Y:S01]  /*1e50*/  FADD.FTZ R28, R19, R28 ;  /* 0x0000001c131c7221 */ /* 0x000fe20000010000 */
[----:B------:R-:W-:Y:S02]  /*1e60*/  PRMT R19, R29, 0x7632, R19 ;  /* 0x000076321d137816 */ /* 0x000fe40000000013 */
[----:B------:R-:W-:Y:S01]  /*1e70*/  MOV R29, R0 ;  /* 0x00000000001d7202 */ /* 0x000fe20000000f00 */
[----:B------:R-:W-:Y:S01]  /*1e80*/  IMAD.MOV.U32 R36, RZ, RZ, R28 ;  /* 0x000000ffff247224 */ /* 0x000fe200078e001c */
        /* <DEDUP_REMOVED lines=9> */
.L_x_290:
        /* <DEDUP_REMOVED lines=8> */
[----:B------:R-:W-:Y:S02]  /*1fa0*/  @!P2 IADD3 R0, PT, PT, R2, 0x1, RZ ;  /* 0x000000010200a810 */ /* 0x000fe40007ffe0ff */
[----:B------:R-:W-:Y:S02]  /*1fb0*/  @!P2 MOV R6, RZ ;  /* 0x000000ff0006a202 */ /* 0x000fe40000000f00 */
[----:B------:R-:W-:-:S13]  /*1fc0*/  ISETP.NE.AND P3, PT, R9, RZ, !P2 ;  /* 0x000000ff0900720c */ /* 0x000fda0005765270 */
[----:B------:R-:W-:-:S04]  /*1fd0*/  @P3 IMAD.MOV R0, RZ, RZ, R2 ;  /* 0x000000ffff003224 */ /* 0x000fc800078e0202 */
[----:B------:R-:W-:-:S07]  /*1fe0*/  @!P2 IMAD.MOV.U32 R2, RZ, RZ, R0 ;  /* 0x000000ffff02a224 */ /* 0x000fce00078e0000 */
.L_x_292:
[----:B------:R-:W-:Y:S05]  /*1ff0*/  BSYNC.RECONVERGENT B3 ;  /* 0x0000000000037941 */ /* 0x000fea0003800200 */
.L_x_291:
        /* <DEDUP_REMOVED lines=43> */
.L_x_289:
[----:B------:R-:W-:Y:S05]  /*22b0*/  BSYNC.RECONVERGENT B2 ;  /* 0x0000000000027941 */ /* 0x000fea0003800200 */
.L_x_288:
[----:B------:R-:W-:Y:S01]  /*22c0*/  I2FP.F32.U32 R40, R29 ;  /* 0x0000001d00287245 */ /* 0x000fe20000201000 */
[----:B------:R-:W-:Y:S01]  /*22d0*/  IMAD.U32 R29, R3, 0x10000, RZ ;  /* 0x00010000031d7824 */ /* 0x000fe200078e00ff */
[----:B------:R-:W-:Y:S01]  /*22e0*/  ISETP.NE.AND P3, PT, R33, 0x1, PT ;  /* 0x000000012100780c */ /* 0x000fe20003f65270 */
[----:B------:R-:W-:Y:S02]  /*22f0*/  BSSY.RECONVERGENT B2, `(.L_x_293) ;  /* 0x000004d000027945 */ /* 0x000fe40003800200 */
[----:B------:R-:W-:Y:S01]  /*2300*/  FFMA.FTZ R3, R40, R59, 1.1641532182693481445e-10 ;  /* 0x2f00000028037423 */ /* 0x000fe2000001003b */
[----:B------:R-:W-:Y:S01]  /*2310*/  FMUL.FTZ R29, R29, R50 ;  /* 0x000000321d1d7220 */ /* 0x000fe20000410000 */
[----:B------:R-:W-:-:S03]  /*2320*/  SHF.L.U32 R40, R19, 0x10, RZ ;  /* 0x0000001013287819 */ /* 0x000fc600000006ff */
[----:B------:R-:W-:Y:S01]  /*2330*/  FMUL.FTZ R29, R29, R52 ;  /* 0x000000341d1d7220 */ /* 0x000fe20000410000 */
[----:B------:R-:W-:Y:S01]  /*2340*/  FSETP.GTU.FTZ.AND P2, PT, R3, R58, PT ;  /* 0x0000003a0300720b */ /* 0x000fe20003f5c000 */
[----:B------:R-:W-:-:S03]  /*2350*/  IMAD.MOV.U32 R3, RZ, RZ, R0 ;  /* 0x000000ffff037224 */ /* 0x000fc600078e0000 */
[----:B------:R-:W-:Y:S02]  /*2360*/  FSEL R19, R29, RZ, !P2 ;  /* 0x000000ff1d137208 */ /* 0x000fe40005000000 */
[----:B------:R-:W-:-:S03]  /*2370*/  PLOP3.LUT P2, PT, P2, PT, PT, 0x8, 0x80 ;  /* 0x000000000080781c */ /* 0x000fc6000174e170 */
[----:B------:R-:W-:Y:S01]  /*2380*/  FADD.FTZ R19, R19, R40 ;  /* 0x0000002813137221 */ /* 0x000fe20000010000 */
[----:B------:R-:W-:Y:S01]  /*2390*/  IMAD.MOV.U32 R40, RZ, RZ, 0x2 ;  /* 0x00000002ff287424 */ /* 0x000fe200078e00ff */
        /* <DEDUP_REMOVED lines=9> */
.L_x_295:
        /* <DEDUP_REMOVED lines=8> */
[----:B------:R-:W-:Y:S02]  /*24b0*/  @!P3 VIADD R0, R2, 0x1 ;  /* 0x000000010200b836 */ /* 0x000fe40000000000 */
[----:B------:R-:W-:Y:S01]  /*24c0*/  @!P3 IMAD.MOV.U32 R6, RZ, RZ, RZ ;  /* 0x000000ffff06b224 */ /* 0x000fe200078e00ff */
[----:B------:R-:W-:-:S13]  /*24d0*/  ISETP.NE.AND P4, PT, R9, RZ, !P3 ;  /* 0x000000ff0900720c */ /* 0x000fda0005f85270 */
[----:B------:R-:W-:-:S05]  /*24e0*/  @P4 IMAD.MOV R0, RZ, RZ, R2 ;  /* 0x000000ffff004224 */ /* 0x000fca00078e0202 */
[----:B------:R-:W-:-:S07]  /*24f0*/  @!P3 MOV R2, R0 ;  /* 0x000000000002b202 */ /* 0x000fce0000000f00 */
.L_x_297:
[----:B------:R-:W-:Y:S05]  /*2500*/  BSYNC.RECONVERGENT B3 ;  /* 0x0000000000037941 */ /* 0x000fea0003800200 */
.L_x_296:
        /* <DEDUP_REMOVED lines=43> */
.L_x_294:
[----:B------:R-:W-:Y:S05]  /*27c0*/  BSYNC.RECONVERGENT B2 ;  /* 0x0000000000027941 */ /* 0x000fea0003800200 */
.L_x_293:
[----:B------:R-:W-:Y:S01]  /*27d0*/  I2FP.F32.U32 R46, R3 ;  /* 0x00000003002e7245 */ /* 0x000fe20000201000 */
[----:B------:R-:W-:Y:S01]  /*27e0*/  BSSY.RECONVERGENT B2, `(.L_x_298) ;  /* 0x0000052000027945 */ /* 0x000fe20003800200 */
[----:B------:R-:W-:Y:S01]  /*27f0*/  SHF.L.U32 R29, R34, 0x10, RZ ;  /* 0x00000010221d7819 */ /* 0x000fe200000006ff */
[----:B------:R-:W-:Y:S01]  /*2800*/  IMAD.MOV.U32 R45, RZ, RZ, 0x2 ;  /* 0x00000002ff2d7424 */ /* 0x000fe200078e00ff */
[----:B------:R-:W-:Y:S01]  /*2810*/  ISETP.NE.AND P4, PT, R40, 0x1, PT ;  /* 0x000000012800780c */ /* 0x000fe20003f85270 */
[----:B------:R-:W-:Y:S01]  /*2820*/  FFMA.FTZ R3, R46, R59, 1.1641532182693481445e-10 ;  /* 0x2f0000002e037423 */ /* 0x000fe2000001003b */
[C---:B------:R-:W-:Y:S02]  /*2830*/  IMAD.U32 R46, R30.reuse, 0x10000, RZ ;  /* 0x000100001e2e7824 */ /* 0x040fe400078e00ff */
[----:B------:R-:W-:Y:S01]  /*2840*/  FMUL.FTZ R29, R29, R50 ;  /* 0x000000321d1d7220 */ /* 0x000fe20000410000 */
[----:B------:R-:W-:Y:S02]  /*2850*/  PRMT R30, R30, 0x7632, R30 ;  /* 0x000076321e1e7816 */ /* 0x000fe4000000001e */
[----:B------:R-:W-:Y:S01]  /*2860*/  FSETP.GTU.FTZ.AND P3, PT, R3, R58, PT ;  /* 0x0000003a0300720b */ /* 0x000fe20003f7c000 */
[----:B------:R-:W-:Y:S01]  /*2870*/  FMUL.FTZ R29, R29, R52 ;  /* 0x000000341d1d7220 */ /* 0x000fe20000410000 */
[----:B------:R-:W-:-:S02]  /*2880*/  PRMT R3, R34, 0x7632, R3 ;  /* 0x0000763222037816 */ /* 0x000fc40000000003 */
[----:B------:R-:W-:Y:S02]  /*2890*/  MOV R33, R0 ;  /* 0x0000000000217202 */ /* 0x000fe40000000f00 */
[----:B------:R-:W-:Y:S02]  /*28a0*/  FSEL R29, R29, RZ, !P3 ;  /* 0x000000ff1d1d7208 */ /* 0x000fe40005800000 */
[----:B------:R-:W-:-:S03]  /*28b0*/  PLOP3.LUT P3, PT, P3, PT, PT, 0x8, 0x80 ;  /* 0x000000000080781c */ /* 0x000fc60001f6e170 */
[----:B------:R-:W-:-:S04]  /*28c0*/  FADD.FTZ R29, R29, R46 ;  /* 0x0000002e1d1d7221 */ /* 0x000fc80000010000 */
        /* <DEDUP_REMOVED lines=10> */
.L_x_300:
        /* <DEDUP_REMOVED lines=13> */
.L_x_302:
[----:B------:R-:W-:Y:S05]  /*2a40*/  BSYNC.RECONVERGENT B3 ;  /* 0x0000000000037941 */ /* 0x000fea0003800200 */
.L_x_301:
        /* <DEDUP_REMOVED lines=12> */
[----:B------:R-:W-:-:S05]  /*2b10*/  LOP3.LUT R54, R54, UR16, R5, 0x96, !PT ;  /* 0x0000001036367c12 */ /* 0x000fca000f8e9605 */
        /* <DEDUP_REMOVED lines=24> */
[----:B------:R-:W-:-:S04]  /*2ca0*/  IMAD.WIDE.U32 R54, R54, -0x2daee0ad, RZ ;  /* 0xd2511f5336367825 */ /* 0x000fc800078e00ff */
[----:B------:R-:W-:Y:S01]  /*2cb0*/  IMAD.MOV.U32 R51, RZ, RZ, R54 ;  /* 0x000000ffff337224 */ /* 0x000fe200078e0036 */
[----:B------:R-:W-:Y:S01]  /*2cc0*/  LOP3.LUT R5, R56, UR31, R55, 0x96, !PT ;  /* 0x0000001f38057c12 */ /* 0x000fe2000f8e9637 */
[----:B------:R-:W-:-:S05]  /*2cd0*/  IMAD.WIDE.U32 R54, R0, -0x326172a9, RZ ;  /* 0xcd9e8d5700367825 */ /* 0x000fca00078e00ff */
[----:B------:R-:W-:Y:S02]  /*2ce0*/  LOP3.LUT R4, R4, UR30, R55, 0x96, !PT ;  /* 0x0000001e04047c12 */ /* 0x000fe4000f8e9637 */
[----:B------:R-:W-:-:S07]  /*2cf0*/  MOV R0, R54 ;  /* 0x0000003600007202 */ /* 0x000fce0000000f00 */
.L_x_299:
[----:B------:R-:W-:Y:S05]  /*2d00*/  BSYNC.RECONVERGENT B2 ;  /* 0x0000000000027941 */ /* 0x000fea0003800200 */
.L_x_298:
[----:B------:R-:W-:Y:S01]  /*2d10*/  I2FP.F32.U32 R34, R33 ;  /* 0x0000002100227245 */ /* 0x000fe20000201000 */
[----:B------:R-:W-:Y:S01]  /*2d20*/  IMAD.U32 R33, R3, 0x10000, RZ ;  /* 0x0001000003217824 */ /* 0x000fe200078e00ff */
[----:B------:R-:W-:Y:S01]  /*2d30*/  ISETP.NE.AND P5, PT, R45, 0x1, PT ;  /* 0x000000012d00780c */ /* 0x000fe20003fa5270 */
[----:B------:R-:W-:Y:S02]  /*2d40*/  BSSY.RECONVERGENT B2, `(.L_x_303) ;  /* 0x000004e000027945 */ /* 0x000fe40003800200 */
[----:B------:R-:W-:Y:S01]  /*2d50*/  FFMA.FTZ R3, R34, R59, 1.1641532182693481445e-10 ;  /* 0x2f00000022037423 */ /* 0x000fe2000001003b */
[----:B------:R-:W-:Y:S01]  /*2d60*/  FMUL.FTZ R33, R33, R50 ;  /* 0x0000003221217220 */ /* 0x000fe20000410000 */
[----:B------:R-:W-:-:S03]  /*2d70*/  IMAD.MOV.U32 R34, RZ, RZ, 0x2 ;  /* 0x00000002ff227424 */ /* 0x000fc600078e00ff */
[----:B------:R-:W-:Y:S01]  /*2d80*/  FMUL.FTZ R33, R33, R52 ;  /* 0x0000003421217220 */ /* 0x000fe20000410000 */
[----:B------:R-:W-:Y:S02]  /*2d90*/  FSETP.GTU.FTZ.AND P4, PT, R3, R58, PT ;  /* 0x0000003a0300720b */ /* 0x000fe40003f9c000 */
[----:B------:R-:W-:Y:S02]  /*2da0*/  SHF.L.U32 R3, R30, 0x10, RZ ;  /* 0x000000101e037819 */ /* 0x000fe400000006ff */
[----:B------:R-:W-:Y:S02]  /*2db0*/  FSEL R30, R33, RZ, !P4 ;  /* 0x000000ff211e7208 */ /* 0x000fe40006000000 */
[----:B------:R-:W-:-:S03]  /*2dc0*/  PLOP3.LUT P4, PT, P4, PT, PT, 0x8, 0x80 ;  /* 0x000000000080781c */ /* 0x000fc6000278e170 */
[----:B------:R-:W-:Y:S01]  /*2dd0*/  FADD.FTZ R30, R30, R3 ;  /* 0x000000031e1e7221 */ /* 0x000fe20000010000 */
[----:B------:R-:W-:-:S04]  /*2de0*/  IMAD.MOV.U32 R3, RZ, RZ, R0 ;  /* 0x000000ffff037224 */ /* 0x000fc800078e0000 */
[----:B------:R-:W-:Y:S01]  /*2df0*/  MOV R40, R30 ;  /* 0x0000001e00287202 */ /* 0x000fe20000000f00 */
[----:B------:R-:W-:Y:S06]  /*2e00*/  @!P5 BRA `(.L_x_304) ;  /* 0x000000040004d947 */ /* 0x000fec0003800000 */
[----:B------:R-:W-:-:S13]  /*2e10*/  ISETP.NE.AND P5, PT, R45, 0x3, PT ;  /* 0x000000032d00780c */ /* 0x000fda0003fa5270 */
[----:B------:R-:W-:Y:S05]  /*2e20*/  @!P5 BRA `(.L_x_305) ;  /* 0x000000000018d947 */ /* 0x000fea0003800000 */
[----:B------:R-:W-:-:S13]  /*2e30*/  ISETP.NE.AND P5, PT, R45, 0x2, PT ;  /* 0x000000022d00780c */ /* 0x000fda0003fa5270 */
[----:B------:R-:W-:Y:S01]  /*2e40*/  @!P5 IMAD.MOV.U32 R34, RZ, RZ, 0x3 ;  /* 0x00000003ff22d424 */ /* 0x000fe200078e00ff */
[----:B------:R-:W-:Y:S01]  /*2e50*/  @!P5 MOV R3, R5 ;  /* 0x000000050003d202 */ /* 0x000fe20000000f00 */
[----:B------:R-:W-:Y:S02]  /*2e60*/  @P5 VIADD R34, R45, 0x1 ;  /* 0x000000012d225836 */ /* 0x000fe40000000000 */
[----:B------:R-:W-:Y:S01]  /*2e70*/  @P5 IMAD.MOV.U32 R3, RZ, RZ, R4 ;  /* 0x000000ffff035224 */ /* 0x000fe200078e0004 */
[----:B------:R-:W-:Y:S06]  /*2e80*/  BRA `(.L_x_304) ;  /* 0x0000000000e47947 */ /* 0x000fec0003800000 */
.L_x_305:
[----:B------:R-:W-:Y:S01]  /*2e90*/  VIADD R7, R7, 0x1 ;  /* 0x0000000107077836 */ /* 0x000fe20000000000 */
[----:B------:R-:W-:Y:S03]  /*2ea0*/  BSSY.RECONVERGENT B3, `(.L_x_306) ;  /* 0x000000c000037945 */ /* 0x000fe60003800200 */
[C---:B------:R-:W-:Y:S01]  /*2eb0*/  IMAD.WIDE.U32 R56, R7.reuse, -0x2daee0ad, RZ ;  /* 0xd2511f5307387825 */ /* 0x040fe200078e00ff */
[----:B------:R-:W-:-:S13]  /*2ec0*/  ISETP.NE.AND P5, PT, R7, RZ, PT ;  /* 0x000000ff0700720c */ /* 0x000fda0003fa5270 */
[----:B------:R-:W-:Y:S05]  /*2ed0*/  @P5 BRA `(.L_x_307) ;  /* 0x0000000000205947 */ /* 0x000fea0003800000 */
[----:B------:R-:W-:-:S04]  /*2ee0*/  IADD3 R6, PT, PT, R6, 0x1, RZ ;  /* 0x0000000106067810 */ /* 0x000fc80007ffe0ff */
[----:B------:R-:W-:-:S13]  /*2ef0*/  ISETP.NE.AND P5, PT, R6, RZ, PT ;  /* 0x000000ff0600720c */ /* 0x000fda0003fa5270 */
[----:B------:R-:W-:Y:S02]  /*2f00*/  @!P5 VIADD R9, R9, 0x1 ;  /* 0x000000010909d836 */ /* 0x000fe40000000000 */
[----:B------:R-:W-:Y:S02]  /*2f10*/  @!P5 VIADD R0, R2, 0x1 ;  /* 0x000000010200d836 */ /* 0x000fe40000000000 */
[----:B------:R-:W-:Y:S01]  /*2f20*/  @!P5 IMAD.MOV.U32 R6, RZ, RZ, RZ ;  /* 0x000000ffff06d224 */ /* 0x000fe200078e00ff */
[----:B------:R-:W-:-:S13]  /*2f30*/  ISETP.NE.AND P6, PT, R9, RZ, !P5 ;  /* 0x000000ff0900720c */ /* 0x000fda0006fc5270 */
[----:B------:R-:W-:-:S05]  /*2f40*/  @P6 IADD3 R0, PT, PT, R2, RZ, RZ ;  /* 0x000000ff02006210 */ /* 0x000fca0007ffe0ff */
[----:B------:R-:W-:-:S07]  /*2f50*/  @!P5 IMAD.MOV.U32 R2, RZ, RZ, R0 ;  /* 0x000000ffff02d224 */ /* 0x000fce00078e0000 */
.L_x_307:
[----:B------:R-:W-:Y:S05]  /*2f60*/  BSYNC.RECONVERGENT B3 ;  /* 0x0000000000037941 */ /* 0x000fea0003800200 */
.L_x_306:
[----:B------:R-:W-:Y:S01]  /*2f70*/  LOP3.LUT R54, R2, UR7, R57, 0x96, !PT ;  /* 0x0000000702367c12 */ /* 0x000fe2000f8e9639 */
[----:B------:R-:W-:Y:S01]  /*2f80*/  IMAD.WIDE.U32 R4, R9, -0x326172a9, RZ ;  /* 0xcd9e8d5709047825 */ /* 0x000fe200078e00ff */
[----:B------:R-:W-:-:S03]  /*2f90*/  MOV R3, R51 ;  /* 0x0000003300037202 */ /* 0x000fc60000000f00 */
[----:B------:R-:W-:Y:S02]  /*2fa0*/  HFMA2 R34, -RZ, RZ, 0, 0 ;  /* 0x00000000ff227431 */ /* 0x000fe400000001ff */
[----:B------:R-:W-:Y:S01]  /*2fb0*/  IMAD.WIDE.U32 R54, R54, -0x326172a9, RZ ;  /* 0xcd9e8d5736367825 */ /* 0x000fe200078e00ff */
[----:B------:R-:W-:-:S04]  /*2fc0*/  LOP3.LUT R5, R6, UR6, R5, 0x96, !PT ;  /* 0x0000000606057c12 */ /* 0x000fc8000f8e9605 */
[----:B------:R-:W-:Y:S01]  /*2fd0*/  LOP3.LUT R57, R4, UR14, R55, 0x96, !PT ;  /* 0x0000000e04397c12 */ /* 0x000fe2000f8e9637 */
[----:B------:R-:W-:-:S05]  /*2fe0*/  IMAD.WIDE.U32 R4, R5, -0x2daee0ad, RZ ;  /* 0xd2511f5305047825 */ /* 0x000fca00078e00ff */
        /* <DEDUP_REMOVED lines=32> */
[----:B------:R-:W-:-:S04]  /*31f0*/  IMAD.WIDE.U32 R54, R0, -0x326172a9, RZ ;  /* 0xcd9e8d5700367825 */ /* 0x000fc800078e00ff */
[----:B------:R-:W-:Y:S01]  /*3200*/  IMAD.MOV.U32 R0, RZ, RZ, R54 ;  /* 0x000000ffff007224 */ /* 0x000fe200078e0036 */
[----:B------:R-:W-:-:S07]  /*3210*/  LOP3.LUT R4, R4, UR30, R55, 0x96, !PT ;  /* 0x0000001e04047c12 */ /* 0x000fce000f8e9637 */
.L_x_304:
[----:B------:R-:W-:Y:S05]  /*3220*/  BSYNC.RECONVERGENT B2 ;  /* 0x0000000000027941 */ /* 0x000fea0003800200 */
.L_x_303:
[----:B------:R-:W-:Y:S01]  /*3230*/  I2FP.F32.U32 R46, R3 ;  /* 0x00000003002e7245 */ /* 0x000fe20000201000 */
[----:B------:R-:W-:Y:S01]  /*3240*/  IMAD.U32 R33, R35, 0x10000, RZ ;  /* 0x0001000023217824 */ /* 0x000fe200078e00ff */
[----:B------:R-:W-:Y:S01]  /*3250*/  ISETP.NE.AND P6, PT, R34, 0x1, PT ;  /* 0x000000012200780c */ /* 0x000fe20003fc5270 */
[----:B------:R-:W-:Y:S01]  /*3260*/  BSSY.RECONVERGENT B2, `(.L_x_308) ;  /* 0x0000052000027945 */ /* 0x000fe20003800200 */
[----:B------:R-:W-:Y:S02]  /*3270*/  IMAD.MOV.U32 R54, RZ, RZ, R0 ;  /* 0x000000ffff367224 */ /* 0x000fe400078e0000 */
[----:B------:R-:W-:Y:S01]  /*3280*/  FFMA.FTZ R3, R46, R59, 1.1641532182693481445e-10 ;  /* 0x2f0000002e037423 */ /* 0x000fe2000001003b */
[----:B------:R-:W-:Y:S01]  /*3290*/  FMUL.FTZ R33, R33, R50 ;  /* 0x0000003221217220 */ /* 0x000fe20000410000 */
[C---:B------:R-:W-:Y:S01]  /*32a0*/  IMAD.U32 R46, R31.reuse, 0x10000, RZ ;  /* 0x000100001f2e7824 */ /* 0x040fe200078e00ff */
[----:B------:R-:W-:Y:S02]  /*32b0*/  PRMT R31, R31, 0x7632, R31 ;  /* 0x000076321f1f7816 */ /* 0x000fe4000000001f */
[----:B------:R-:W-:Y:S01]  /*32c0*/  FMUL.FTZ R33, R33, R52 ;  /* 0x0000003421217220 */ /* 0x000fe20000410000 */
[----:B------:R-:W-:Y:S01]  /*32d0*/  FSETP.GTU.FTZ.AND P5, PT, R3, R58, PT ;  /* 0x0000003a0300720b */ /* 0x000fe20003fbc000 */
[----:B------:R-:W-:-:S03]  /*32e0*/  HFMA2 R3, -RZ, RZ, 0, 1.1920928955078125e-07 ;  /* 0x00000002ff037431 */ /* 0x000fc600000001ff */
[----:B------:R-:W-:Y:S02]  /*32f0*/  FSEL R33, R33, RZ, !P5 ;  /* 0x000000ff21217208 */ /* 0x000fe40006800000 */
[----:B------:R-:W-:-:S03]  /*3300*/  PLOP3.LUT P5, PT, P5, PT, PT, 0x8, 0x80 ;  /* 0x000000000080781c */ /* 0x000fc60002fae170 */
[--C-:B------:R-:W-:Y:S01]  /*3310*/  FADD.FTZ R33, R33, R46.reuse ;  /* 0x0000002e21217221 */ /* 0x100fe20000010000 */
[----:B------:R-:W-:-:S03]  /*3320*/  PRMT R46, R35, 0x7632, R46 ;  /* 0x00007632232e7816 */ /* 0x000fc6000000002e */
[----:B------:R-:W-:Y:S01]  /*3330*/  IMAD.MOV.U32 R45, RZ, RZ, R33 ;  /* 0x000000ffff2d7224 */ /* 0x000fe200078e0021 */
[----:B------:R-:W-:Y:S06]  /*3340*/  @!P6 BRA `(.L_x_309) ;  /* 0x00000004000ce947 */ /* 0x000fec0003800000 */
        /* <DEDUP_REMOVED lines=8> */
.L_x_310:
[----:B------:R-:W-:Y:S01]  /*33d0*/  VIADD R7, R7, 0x1 ;  /* 0x0000000107077836 */ /* 0x000fe20000000000 */
[----:B------:R-:W-:Y:S03]  /*33e0*/  BSSY.RECONVERGENT B3, `(.L_x_311) ;  /* 0x000000e000037945 */ /* 0x000fe60003800200 */
[C---:B------:R-:W-:Y:S01]  /*33f0*/  IMAD.WIDE.U32 R54, R7.reuse, -0x2daee0ad, RZ ;  /* 0xd2511f5307367825 */ /* 0x040fe200078e00ff */
[----:B------:R-:W-:-:S13]  /*3400*/  ISETP.NE.AND P6, PT, R7, RZ, PT ;  /* 0x000000ff0700720c */ /* 0x000fda0003fc5270 */
[----:B------:R-:W-:Y:S05]  /*3410*/  @P6 BRA `(.L_x_312) ;  /* 0x0000000000286947 */ /* 0x000fea0003800000 */
[----:B------:R-:W-:Y:S01]  /*3420*/  VIADD R6, R6, 0x1 ;  /* 0x0000000106067836 */ /* 0x000fe20000000000 */
[----:B------:R-:W-:-:S04]  /*3430*/  P2R R0, PR, RZ, 0x1 ;  /* 0x00000001ff007803 */ /* 0x000fc80000000000 */
[----:B------:R-:W-:-:S13]  /*3440*/  ISETP.NE.AND P6, PT, R6, RZ, PT ;  /* 0x000000ff0600720c */ /* 0x000fda0003fc5270 */
[----:B------:R-:W-:Y:S01]  /*3450*/  @!P6 IADD3 R9, PT, PT, R9, 0x1, RZ ;  /* 0x000000010909e810 */ /* 0x000fe20007ffe0ff */
[----:B------:R-:W-:Y:S02]  /*3460*/  @!P6 VIADD R3, R2, 0x1 ;  /* 0x000000010203e836 */ /* 0x000fe40000000000 */
[----:B------:R-:W-:Y:S01]  /*3470*/  @!P6 IMAD.MOV.U32 R6, RZ, RZ, RZ ;  /* 0x000000ffff06e224 */ /* 0x000fe200078e00ff */
[----:B------:R-:W-:-:S13]  /*3480*/  ISETP.NE.AND P0, PT, R9, RZ, !P6 ;  /* 0x000000ff0900720c */ /* 0x000fda0007705270 */
[----:B------:R-:W-:Y:S01]  /*3490*/  @P0 IMAD.MOV R3, RZ, RZ, R2 ;  /* 0x000000ffff030224 */ /* 0x000fe200078e0202 */
[----:B------:R-:W-:-:S04]  /*34a0*/  ISETP.NE.AND P0, PT, R0, RZ, PT ;  /* 0x000000ff0000720c */ /* 0x000fc80003f05270 */
[----:B------:R-:W-:-:S09]  /*34b0*/  @!P6 MOV R2, R3 ;  /* 0x000000030002e202 */ /* 0x000fd20000000f00 */
.L_x_312:
[----:B------:R-:W-:Y:S05]  /*34c0*/  BSYNC.RECONVERGENT B3 ;  /* 0x0000000000037941 */ /* 0x000fea0003800200 */
.L_x_311:
        /* <DEDUP_REMOVED lines=38> */
[----:B------:R-:W-:Y:S01]  /*3730*/  IMAD.MOV.U32 R54, RZ, RZ, R51 ;  /* 0x000000ffff367224 */ /* 0x000fe200078e0033 */
[----:B------:R-:W-:Y:S01]  /*3740*/  MOV R51, R34 ;  /* 0x0000002200337202 */ /* 0x000fe20000000f00 */
[----:B------:R-:W-:-:S04]  /*3750*/  IMAD.WIDE.U32 R34, R0, -0x326172a9, RZ ;  /* 0xcd9e8d5700227825 */ /* 0x000fc800078e00ff */
[----:B------:R-:W-:Y:S01]  /*3760*/  IMAD.MOV.U32 R0, RZ, RZ, R34 ;  /* 0x000000ffff007224 */ /* 0x000fe200078e0022 */
[----:B------:R-:W-:-:S07]  /*3770*/  LOP3.LUT R4, R4, UR30, R35, 0x96, !PT ;  /* 0x0000001e04047c12 */ /* 0x000fce000f8e9623 */
.L_x_309:
[----:B------:R-:W-:Y:S05]  /*3780*/  BSYNC.RECONVERGENT B2 ;  /* 0x0000000000027941 */ /* 0x000fea0003800200 */
.L_x_308:
[----:B------:R-:W-:Y:S02]  /*3790*/  I2FP.F32.U32 R34, R54 ;  /* 0x0000003600227245 */ /* 0x000fe40000201000 */
[----:B------:R-:W-:Y:S01]  /*37a0*/  SHF.L.U32 R35, R46, 0x10, RZ ;  /* 0x000000102e237819 */ /* 0x000fe200000006ff */
[----:B------:R-:W-:Y:S01]  /*37b0*/  IMAD.U32 R46, R31, 0x10000, RZ ;  /* 0x000100001f2e7824 */ /* 0x000fe200078e00ff */
[----:B------:R-:W-:Y:S01]  /*37c0*/  F2FP.BF16.F32.PACK_AB R30, R30, R29 ;  /* 0x0000001d1e1e723e */ /* 0x000fe200000010ff */
[----:B------:R-:W-:Y:S01]  /*37d0*/  FFMA.FTZ R59, R34, R59, 1.1641532182693481445e-10 ;  /* 0x2f000000223b7423 */ /* 0x000fe2000001003b */
[----:B------:R-:W-:Y:S01]  /*37e0*/  F2FP.BF16.F32.PACK_AB R29, R19, R28 ;  /* 0x0000001c131d723e */ /* 0x000fe200000010ff */
[----:B------:R-:W-:Y:S01]  /*37f0*/  FMUL.FTZ R35, R35, R50 ;  /* 0x0000003223237220 */ /* 0x000fe20000410000 */
[----:B------:R-:W-:Y:S02]  /*3800*/  F2FP.BF16.F32.PACK_AB R28, R14, R15 ;  /* 0x0000000f0e1c723e */ /* 0x000fe400000010ff */
[----:B------:R-:W-:Y:S01]  /*3810*/  FSETP.GTU.FTZ.AND P6, PT, R59, R58, PT ;  /* 0x0000003a3b00720b */ /* 0x000fe20003fdc000 */
[----:B------:R-:W-:-:S05]  /*3820*/  FMUL.FTZ R35, R35, R52 ;  /* 0x0000003423237220 */ /* 0x000fca0000410000 */
[----:B------:R-:W-:Y:S02]  /*3830*/  FSEL R35, R35, RZ, !P6 ;  /* 0x000000ff23237208 */ /* 0x000fe40007000000 */
[----:B------:R-:W-:-:S03]  /*3840*/  PLOP3.LUT P6, PT, P6, PT, PT, 0x8, 0x80 ;  /* 0x000000000080781c */ /* 0x000fc600037ce170 */
[----:B------:R-:W-:-:S05]  /*3850*/  FADD.FTZ R46, R35, R46 ;  /* 0x0000002e232e7221 */ /* 0x000fca0000010000 */
[----:B------:R-:W-:Y:S01]  /*3860*/  F2FP.BF16.F32.PACK_AB R31, R46, R33 ;  /* 0x000000212e1f723e */ /* 0x000fe200000010ff */
[----:B------:R-:W-:Y:S06]  /*3870*/  BRA `(.L_x_313) ;  /* 0x0000002800347947 */ /* 0x000fec0003800000 */
.L_x_273:
[----:B------:R-:W-:Y:S01]  /*3880*/  ISETP.NE.AND P0, PT, R3, 0x1, PT ;  /* 0x000000010300780c */ /* 0x000fe20003f05270 */
[----:B------:R-:W-:Y:S01]  /*3890*/  BSSY.RECONVERGENT B2, `(.L_x_314) ;  /* 0x0000048000027945 */ /* 0x000fe20003800200 */
[----:B------:R-:W-:Y:S01]  /*38a0*/  IMAD.MOV.U32 R19, RZ, RZ, 0x2 ;  /* 0x00000002ff137424 */ /* 0x000fe200078e00ff */
[----:B------:R-:W-:Y:S01]  /*38b0*/  MOV R14, R0 ;  /* 0x00000000000e7202 */ /* 0x000fe20000000f00 */
[----:B------:R-:W-:-:S09]  /*38c0*/  IMAD.MOV.U32 R51, RZ, RZ, R54 ;  /* 0x000000ffff337224 */ /* 0x000fd200078e0036 */
[----:B------:R-:W-:Y:S05]  /*38d0*/  @!P0 BRA `(.L_x_315) ;  /* 0x00000004000c8947 */ /* 0x000fea0003800000 */
[----:B------:R-:W-:-:S13]  /*38e0*/  ISETP.NE.AND P0, PT, R3, 0x3, PT ;  /* 0x000000030300780c */ /* 0x000fda0003f05270 */
[----:B------:R-:W-:Y:S05]  /*38f0*/  @!P0 BRA `(.L_x_316) ;  /* 0x0000000000208947 */ /* 0x000fea0003800000 */
[----:B------:R-:W-:-:S13]  /*3900*/  ISETP.NE.AND P0, PT, R3, 0x2, PT ;  /* 0x000000020300780c */ /* 0x000fda0003f05270 */
[----:B------:R-:W-:Y:S01]  /*3910*/  @!P0 IMAD.MOV.U32 R19, RZ, RZ, 0x3 ;  /* 0x00000003ff138424 */ /* 0x000fe200078e00ff */
[-C--:B------:R-:W-:Y:S01]  /*3920*/  @!P0 MOV R51, R54.reuse ;  /* 0x0000003600338202 */ /* 0x080fe20000000f00 */
[----:B------:R-:W-:Y:S01]  /*3930*/  @!P0 IMAD.MOV.U32 R14, RZ, RZ, R5 ;  /* 0x000000ffff0e8224 */ /* 0x000fe200078e0005 */
[----:B------:R-:W-:Y:S01]  /*3940*/  @P0 MOV R51, R54 ;  /* 0x0000003600330202 */ /* 0x000fe20000000f00 */
[----:B------:R-:W-:Y:S02]  /*3950*/  @P0 VIADD R19, R3, 0x1 ;  /* 0x0000000103130836 */ /* 0x000fe40000000000 */
[----:B------:R-:W-:Y:S01]  /*3960*/  @P0 IMAD.MOV.U32 R14, RZ, RZ, R4 ;  /* 0x000000ffff0e0224 */ /* 0x000fe200078e0004 */
[----:B------:R-:W-:Y:S06]  /*3970*/  BRA `(.L_x_315) ;  /* 0x0000000000e47947 */ /* 0x000fec0003800000 */
.L_x_316:
        /* <DEDUP_REMOVED lines=13> */
.L_x_318:
[----:B------:R-:W-:Y:S05]  /*3a50*/  BSYNC.RECONVERGENT B3 ;  /* 0x0000000000037941 */ /* 0x000fea0003800200 */
.L_x_317:
[----:B------:R-:W-:Y:S01]  /*3a60*/  IMAD.WIDE.U32 R28, R9, -0x326172a9, RZ ;  /* 0xcd9e8d57091c7825 */ /* 0x000fe200078e00ff */
[----:B------:R-:W-:-:S03]  /*3a70*/  LOP3.LUT R14, R2, UR7, R5, 0x96, !PT ;  /* 0x00000007020e7c12 */ /* 0x000fc6000f8e9605 */
[----:B------:R-:W-:Y:S01]  /*3a80*/  HFMA2 R19, -RZ, RZ, 0, 0 ;  /* 0x00000000ff137431 */ /* 0x000fe200000001ff */
        /* <DEDUP_REMOVED lines=35> */
[----:B------:R-:W-:Y:S02]  /*3cc0*/  LOP3.LUT R4, R4, UR30, R31, 0x96, !PT ;  /* 0x0000001e04047c12 */ /* 0x000fe4000f8e961f */
[----:B------:R-:W-:Y:S01]  /*3cd0*/  MOV R0, R30 ;  /* 0x0000001e00007202 */ /* 0x000fe20000000f00 */
[----:B------:R-:W-:Y:S01]  /*3ce0*/  IMAD.MOV.U32 R51, RZ, RZ, R14 ;  /* 0x000000ffff337224 */ /* 0x000fe200078e000e */
[----:B------:R-:W-:Y:S01]  /*3cf0*/  LOP3.LUT R5, R28, UR31, R15, 0x96, !PT ;  /* 0x0000001f1c057c12 */ /* 0x000fe2000f8e960f */
[----:B------:R-:W-:-:S07]  /*3d00*/  IMAD.MOV.U32 R14, RZ, RZ, R54 ;  /* 0x000000ffff0e7224 */ /* 0x000fce00078e0036 */
.L_x_315:
[----:B------:R-:W-:Y:S05]  /*3d10*/  BSYNC.RECONVERGENT B2 ;  /* 0x0000000000027941 */ /* 0x000fea0003800200 */
.L_x_314:
[----:B------:R-:W0:Y:S01]  /*3d20*/  LDC R52, c[0x0][0x404] ;  /* 0x00010100ff347b82 */ /* 0x000e220000000800 */
[----:B------:R-:W-:Y:S01]  /*3d30*/  I2FP.F32.U32 R3, R14 ;  /* 0x0000000e00037245 */ /* 0x000fe20000201000 */
[----:B------:R-:W-:Y:S01]  /*3d40*/  IMAD.MOV.U32 R58, RZ, RZ, 0x2f800000 ;  /* 0x2f800000ff3a7424 */ /* 0x000fe200078e00ff */
[----:B------:R-:W-:Y:S01]  /*3d50*/  ISETP.NE.AND P1, PT, R19, 0x1, PT ;  /* 0x000000011300780c */ /* 0x000fe20003f25270 */
[----:B-----5:R-:W-:Y:S01]  /*3d60*/  IMAD.U32 R15, R32, 0x10000, RZ ;  /* 0x00010000200f7824 */ /* 0x020fe200078e00ff */
[----:B------:R-:W-:Y:S01]  /*3d70*/  BSSY.RECONVERGENT B2, `(.L_x_319) ;  /* 0x000004e000027945 */ /* 0x000fe20003800200 */
[----:B------:R-:W-:Y:S01]  /*3d80*/  FFMA.FTZ R3, R3, R58, 1.1641532182693481445e-10 ;  /* 0x2f00000003037423 */ /* 0x000fe2000001003a */
[----:B------:R-:W-:Y:S01]  /*3d90*/  HFMA2 R28, -RZ, RZ, 0, 1.1920928955078125e-07 ;  /* 0x00000002ff1c7431 */ /* 0x000fe200000001ff */
[----:B------:R-:W1:Y:S01]  /*3da0*/  LDC R46, c[0x0][0x408] ;  /* 0x00010200ff2e7b82 */ /* 0x000e620000000800 */
[----:B------:R-:W-:Y:S01]  /*3db0*/  FMUL.FTZ R15, R15, R50 ;  /* 0x000000320f0f7220 */ /* 0x000fe20000410000 */
[----:B------:R-:W-:Y:S01]  /*3dc0*/  IMAD.MOV.U32 R14, RZ, RZ, R0 ;  /* 0x000000ffff0e7224 */ /* 0x000fe200078e0000 */
[----:B0-----:R-:W-:-:S02]  /*3dd0*/  FSETP.GTU.FTZ.AND P0, PT, R3, R52, PT ;  /* 0x000000340300720b */ /* 0x001fc40003f1c000 */
[----:B------:R-:W-:Y:S02]  /*3de0*/  PRMT R3, R32, 0x7632, R3 ;  /* 0x0000763220037816 */ /* 0x000fe40000000003 */
[----:B------:R-:W-:Y:S01]  /*3df0*/  PLOP3.LUT P2, PT, P0, PT, PT, 0x8, 0x80 ;  /* 0x000000000080781c */ /* 0x000fe2000074e170 */
[----:B-1----:R-:W-:-:S03]  /*3e00*/  FMUL.FTZ R15, R15, R46 ;  /* 0x0000002e0f0f7220 */ /* 0x002fc60000410000 */
[----:B------:R-:W-:Y:S02]  /*3e10*/  P2R R32, PR, RZ, 0x4 ;  /* 0x00000004ff207803 */ /* 0x000fe40000000000 */
[----:B------:R-:W-:Y:S01]  /*3e20*/  FSEL R15, R15, RZ, !P0 ;  /* 0x000000ff0f0f7208 */ /* 0x000fe20004000000 */
        /* <DEDUP_REMOVED lines=9> */
.L_x_321:
        /* <DEDUP_REMOVED lines=13> */
.L_x_323:
[----:B------:R-:W-:Y:S05]  /*3f90*/  BSYNC.RECONVERGENT B3 ;  /* 0x0000000000037941 */ /* 0x000fea0003800200 */
.L_x_322:
[----:B------:R-:W-:Y:S01]  /*3fa0*/  IMAD.WIDE.U32 R30, R9, -0x326172a9, RZ ;  /* 0xcd9e8d57091e7825 */ /* 0x000fe200078e00ff */
[----:B------:R-:W-:-:S03]  /*3fb0*/  LOP3.LUT R28, R2, UR7, R5, 0x96, !PT ;  /* 0x00000007021c7c12 */ /* 0x000fc6000f8e9605 */
[----:B------:R-:W-:Y:S01]  /*3fc0*/  IMAD.MOV.U32 R14, RZ, RZ, R51 ;  /* 0x000000ffff0e7224 */ /* 0x000fe200078e0033 */
        /* <DEDUP_REMOVED lines=37> */
[----:B------:R-:W-:Y:S01]  /*4220*/  MOV R51, R28 ;  /* 0x0000001c00337202 */ /* 0x000fe20000000f00 */
[----:B------:R-:W-:Y:S01]  /*4230*/  IMAD.MOV.U32 R28, RZ, RZ, RZ ;  /* 0x000000ffff1c7224 */ /* 0x000fe200078e00ff */
[----:B------:R-:W-:-:S07]  /*4240*/  LOP3.LUT R5, R30, UR31, R29, 0x96, !PT ;  /* 0x0000001f1e057c12 */ /* 0x000fce000f8e961d */
.L_x_320:
[----:B------:R-:W-:Y:S05]  /*4250*/  BSYNC.RECONVERGENT B2 ;  /* 0x0000000000027941 */ /* 0x000fea0003800200 */
.L_x_319:
[----:B------:R-:W-:Y:S01]  /*4260*/  I2FP.F32.U32 R19, R14 ;  /* 0x0000000e00137245 */ /* 0x000fe20000201000 */
[----:B------:R-:W-:Y:S01]  /*4270*/  IMAD.U32 R3, R3, 0x10000, RZ ;  /* 0x0001000003037824 */ /* 0x000fe200078e00ff */
[----:B------:R-:W-:Y:S01]  /*4280*/  ISETP.NE.AND P2, PT, R28, 0x1, PT ;  /* 0x000000011c00780c */ /* 0x000fe20003f45270 */
[----:B------:R-:W-:Y:S01]  /*4290*/  BSSY.RECONVERGENT B2, `(.L_x_324) ;  /* 0x000004b000027945 */ /* 0x000fe20003800200 */
[----:B------:R-:W-:Y:S02]  /*42a0*/  HFMA2 R30, -RZ, RZ, 0, 1.1920928955078125e-07 ;  /* 0x00000002ff1e7431 */ /* 0x000fe400000001ff */
[----:B------:R-:W-:Y:S01]  /*42b0*/  FFMA.FTZ R19, R19, R58, 1.1641532182693481445e-10 ;  /* 0x2f00000013137423 */ /* 0x000fe2000001003a */
[----:B------:R-:W-:-:S04]  /*42c0*/  FMUL.FTZ R3, R3, R50 ;  /* 0x0000003203037220 */ /* 0x000fc80000410000 */
[----:B------:R-:W-:Y:S01]  /*42d0*/  FMUL.FTZ R3, R3, R46 ;  /* 0x0000002e03037220 */ /* 0x000fe20000410000 */
[----:B------:R-:W-:-:S04]  /*42e0*/  FSETP.GTU.FTZ.AND P1, PT, R19, R52, PT ;  /* 0x000000341300720b */ /* 0x000fc80003f3c000 */
[----:B------:R-:W-:Y:S01]  /*42f0*/  FSEL R14, R3, RZ, !P1 ;  /* 0x000000ff030e7208 */ /* 0x000fe20004800000 */
[----:B------:R-:W-:Y:S01]  /*4300*/  IMAD.MOV.U32 R3, RZ, RZ, R0 ;  /* 0x000000ffff037224 */ /* 0x000fe200078e0000 */
[----:B------:R-:W-:Y:S01]  /*4310*/  PLOP3.LUT P0, PT, P1, PT, PT, 0x8, 0x80 ;  /* 0x000000000080781c */ /* 0x000fe20000f0e170 */
[----:B------:R-:W-:-:S12]  /*4320*/  @!P2 BRA `(.L_x_325) ;  /* 0x000000040004a947 */ /* 0x000fd80003800000 */
        /* <DEDUP_REMOVED lines=8> */
.L_x_326:
        /* <DEDUP_REMOVED lines=13> */
.L_x_328:
[----:B------:R-:W-:Y:S05]  /*4480*/  BSYNC.RECONVERGENT B3 ;  /* 0x0000000000037941 */ /* 0x000fea0003800200 */
.L_x_327:
        /* <DEDUP_REMOVED lines=40> */
[----:B------:R-:W-:Y:S01]  /*4710*/  LOP3.LUT R5, R30, UR31, R29, 0x96, !PT ;  /* 0x0000001f1e057c12 */ /* 0x000fe2000f8e961d */
[----:B------:R-:W-:Y:S01]  /*4720*/  IMAD.MOV.U32 R30, RZ, RZ, RZ ;  /* 0x000000ffff1e7224 */ /* 0x000fe200078e00ff */
[----:B------:R-:W-:-:S07]  /*4730*/  MOV R51, R28 ;  /* 0x0000001c00337202 */ /* 0x000fce0000000f00 */
.L_x_325:
[----:B------:R-:W-:Y:S05]  /*4740*/  BSYNC.RECONVERGENT B2 ;  /* 0x0000000000027941 */ /* 0x000fea0003800200 */
.L_x_324:
        /* <DEDUP_REMOVED lines=8> */
[----:B------:R-:W-:Y:S02]  /*47d0*/  FSETP.GTU.FTZ.AND P2, PT, R3, R52, PT ;  /* 0x000000340300720b */ /* 0x000fe40003f5c000 */
[----:B------:R-:W-:Y:S02]  /*47e0*/  PRMT R3, R33, 0x7632, R3 ;  /* 0x0000763221037816 */ /* 0x000fe40000000003 */
[----:B------:R-:W-:Y:S01]  /*47f0*/  FSEL R28, R19, RZ, !P2 ;  /* 0x000000ff131c7208 */ /* 0x000fe20005000000 */
[----:B------:R-:W-:Y:S01]  /*4800*/  IMAD.MOV.U32 R19, RZ, RZ, R0 ;  /* 0x000000ffff137224 */ /* 0x000fe200078e0000 */
[----:B------:R-:W-:-:S03]  /*4810*/  PLOP3.LUT P1, PT, P2, PT, PT, 0x8, 0x80 ;  /* 0x000000000080781c */ /* 0x000fc6000172e170 */
[----:B------:R-:W-:Y:S01]  /*4820*/  IMAD.MOV.U32 R36, RZ, RZ, R28 ;  /* 0x000000ffff247224 */ /* 0x000fe200078e001c */
[----:B------:R-:W-:Y:S09]  /*4830*/  @!P3 BRA `(.L_x_330) ;  /* 0x000000040004b947 */ /* 0x000ff20003800000 */
        /* <DEDUP_REMOVED lines=8> */
.L_x_331:
        /* <DEDUP_REMOVED lines=13> */
.L_x_333:
[----:B------:R-:W-:Y:S05]  /*4990*/  BSYNC.RECONVERGENT B3 ;  /* 0x0000000000037941 */ /* 0x000fea0003800200 */
.L_x_332:
[----:B------:R-:W-:Y:S01]  /*49a0*/  LOP3.LUT R30, R2, UR7, R55, 0x96, !PT ;  /* 0x00000007021e7c12 */ /* 0x000fe2000f8e9637 */
[----:B------:R-:W-:Y:S01]  /*49b0*/  IMAD.WIDE.U32 R4, R9, -0x326172a9, RZ ;  /* 0xcd9e8d5709047825 */ /* 0x000fe200078e00ff */
[----:B------:R-:W-:-:S03]  /*49c0*/  MOV R19, R51 ;  /* 0x0000003300137202 */ /* 0x000fc60000000f00 */
        /* <DEDUP_REMOVED lines=33> */
[----:B------:R-:W-:Y:S01]  /*4be0*/  IMAD.WIDE.U32 R56, R56, -0x326172a9, RZ ;  /* 0xcd9e8d5738387825 */ /* 0x000fe200078e00ff */
[----:B------:R-:W-:-:S03]  /*4bf0*/  LOP3.LUT R30, R30, UR28, R5, 0x96, !PT ;  /* 0x0000001c1e1e7c12 */ /* 0x000fc6000f8e9605 */
[----:B------:R-:W-:Y:S01]  /*4c00*/  IMAD.MOV.U32 R0, RZ, RZ, R56 ;  /* 0x000000ffff007224 */ /* 0x000fe200078e0038 */
[----:B------:R-:W-:Y:S01]  /*4c10*/  LOP3.LUT R4, R4, UR30, R57, 0x96, !PT ;  /* 0x0000001e04047c12 */ /* 0x000fe2000f8e9639 */
[----:B------:R-:W-:-:S04]  /*4c20*/  IMAD.WIDE.U32 R30, R30, -0x2daee0ad, RZ ;  /* 0xd2511f531e1e7825 */ /* 0x000fc800078e00ff */
[----:B------:R-:W-:Y:S01]  /*4c30*/  IMAD.MOV.U32 R51, RZ, RZ, R30 ;  /* 0x000000ffff337224 */ /* 0x000fe200078e001e */
[----:B------:R-:W-:-:S07]  /*4c40*/  LOP3.LUT R5, R54, UR31, R31, 0x96, !PT ;  /* 0x0000001f36057c12 */ /* 0x000fce000f8e961f */
.L_x_330:
[----:B------:R-:W-:Y:S05]  /*4c50*/  BSYNC.RECONVERGENT B2 ;  /* 0x0000000000027941 */ /* 0x000fea0003800200 */
.L_x_329:
[----:B------:R-:W-:Y:S01]  /*4c60*/  I2FP.F32.U32 R19, R19 ;  /* 0x0000001300137245 */ /* 0x000fe20000201000 */
[----:B------:R-:W-:Y:S01]  /*4c70*/  BSSY.RECONVERGENT B2, `(.L_x_334) ;  /* 0x000004d000027945 */ /* 0x000fe20003800200 */
[----:B------:R-:W-:Y:S01]  /*4c80*/  SHF.L.U32 R3, R3, 0x10, RZ ;  /* 0x0000001003037819 */ /* 0x000fe200000006ff */
[----:B------:R-:W-:Y:S01]  /*4c90*/  IMAD.MOV.U32 R30, RZ, RZ, 0x2 ;  /* 0x00000002ff1e7424 */ /* 0x000fe200078e00ff */
[----:B------:R-:W-:Y:S01]  /*4ca0*/  ISETP.NE.AND P4, PT, R29, 0x1, PT ;  /* 0x000000011d00780c */ /* 0x000fe20003f85270 */
[----:B------:R-:W-:Y:S02]  /*4cb0*/  FFMA.FTZ R19, R19, R58, 1.1641532182693481445e-10 ;  /* 0x2f00000013137423 */ /* 0x000fe4000001003a */
[----:B------:R-:W-:-:S03]  /*4cc0*/  FMUL.FTZ R3, R3, R50 ;  /* 0x0000003203037220 */ /* 0x000fc60000410000 */
[----:B------:R-:W-:Y:S01]  /*4cd0*/  FSETP.GTU.FTZ.AND P3, PT, R19, R52, PT ;  /* 0x000000341300720b */ /* 0x000fe20003f7c000 */
[----:B------:R-:W-:-:S03]  /*4ce0*/  FMUL.FTZ R3, R3, R46 ;  /* 0x0000002e03037220 */ /* 0x000fc60000410000 */
[----:B------:R-:W-:Y:S02]  /*4cf0*/  PLOP3.LUT P2, PT, P3, PT, PT, 0x8, 0x80 ;  /* 0x000000000080781c */ /* 0x000fe40001f4e170 */
[----:B------:R-:W-:Y:S01]  /*4d00*/  FSEL R19, R3, RZ, !P3 ;  /* 0x000000ff03137208 */ /* 0x000fe20005800000 */
        /* <DEDUP_REMOVED lines=10> */
.L_x_336:
        /* <DEDUP_REMOVED lines=13> */
.L_x_338:
[----:B------:R-:W-:Y:S05]  /*4e80*/  BSYNC.RECONVERGENT B3 ;  /* 0x0000000000037941 */ /* 0x000fea0003800200 */
.L_x_337:
[----:B------:R-:W-:Y:S01]  /*4e90*/  LOP3.LUT R30, R2, UR7, R55, 0x96, !PT ;  /* 0x00000007021e7c12 */ /* 0x000fe2000f8e9637 */
[----:B------:R-:W-:-:S04]  /*4ea0*/  IMAD.WIDE.U32 R4, R9, -0x326172a9, RZ ;  /* 0xcd9e8d5709047825 */ /* 0x000fc800078e00ff */
        /* <DEDUP_REMOVED lines=39> */
[----:B------:R-:W-:Y:S01]  /*5120*/  LOP3.LUT R5, R54, UR31, R31, 0x96, !PT ;  /* 0x0000001f36057c12 */ /* 0x000fe2000f8e961f */
[----:B------:R-:W-:-:S07]  /*5130*/  IMAD.MOV.U32 R30, RZ, RZ, RZ ;  /* 0x000000ffff1e7224 */ /* 0x000fce00078e00ff */
.L_x_335:
[----:B------:R-:W-:Y:S05]  /*5140*/  BSYNC.RECONVERGENT B2 ;  /* 0x0000000000027941 */ /* 0x000fea0003800200 */
.L_x_334:
[----:B------:R-:W-:Y:S01]  /*5150*/  I2FP.F32.U32 R3, R3 ;  /* 0x0000000300037245 */ /* 0x000fe20000201000 */
[----:B------:R-:W-:Y:S01]  /*5160*/  BSSY.RECONVERGENT B2, `(.L_x_339) ;  /* 0x000004f000027945 */ /* 0x000fe20003800200 */
[----:B------:R-:W-:Y:S01]  /*5170*/  SHF.L.U32 R29, R34, 0x10, RZ ;  /* 0x00000010221d7819 */ /* 0x000fe200000006ff */
[----:B------:R-:W-:Y:S01]  /*5180*/  IMAD.MOV.U32 R33, RZ, RZ, 0x2 ;  /* 0x00000002ff217424 */ /* 0x000fe200078e00ff */
[----:B------:R-:W-:Y:S01]  /*5190*/  ISETP.NE.AND P4, PT, R30, 0x1, PT ;  /* 0x000000011e00780c */ /* 0x000fe20003f85270 */
[----:B------:R-:W-:Y:S01]  /*51a0*/  FFMA.FTZ R3, R3, R58, 1.1641532182693481445e-10 ;  /* 0x2f00000003037423 */ /* 0x000fe2000001003a */
[----:B------:R-:W-:Y:S02]  /*51b0*/  IMAD.MOV.U32 R31, RZ, RZ, R0 ;  /* 0x000000ffff1f7224 */ /* 0x000fe400078e0000 */
[----:B------:R-:W-:Y:S02]  /*51c0*/  FMUL.FTZ R29, R29, R50 ;  /* 0x000000321d1d7220 */ /* 0x000fe40000410000 */
[----:B------:R-:W-:-:S02]  /*51d0*/  FSETP.GTU.FTZ.AND P3, PT, R3, R52, PT ;  /* 0x000000340300720b */ /* 0x000fc40003f7c000 */
[----:B------:R-:W-:Y:S01]  /*51e0*/  FMUL.FTZ R29, R29, R46 ;  /* 0x0000002e1d1d7220 */ /* 0x000fe20000410000 */
[----:B------:R-:W-:-:S04]  /*51f0*/  PRMT R3, R34, 0x7632, R3 ;  /* 0x0000763222037816 */ /* 0x000fc80000000003 */
[----:B------:R-:W-:Y:S02]  /*5200*/  FSEL R29, R29, RZ, !P3 ;  /* 0x000000ff1d1d7208 */ /* 0x000fe40005800000 */
[----:B------:R-:W-:Y:S02]  /*5210*/  PLOP3.LUT P3, PT, P3, PT, PT, 0x8, 0x80 ;  /* 0x000000000080781c */ /* 0x000fe40001f6e170 */
[----:B------:R-:W-:Y:S01]  /*5220*/  MOV R39, R29 ;  /* 0x0000001d00277202 */ /* 0x000fe20000000f00 */
[----:B------:R-:W-:Y:S10]  /*5230*/  @!P4 BRA `(.L_x_340) ;  /* 0x000000040004c947 */ /* 0x000ff40003800000 */
        /* <DEDUP_REMOVED lines=8> */
.L_x_341:
        /* <DEDUP_REMOVED lines=13> */
.L_x_343:
[----:B------:R-:W-:Y:S05]  /*5390*/  BSYNC.RECONVERGENT B3 ;  /* 0x0000000000037941 */ /* 0x000fea0003800200 */
.L_x_342:
[----:B------:R-:W-:Y:S01]  /*53a0*/  LOP3.LUT R30, R2, UR7, R55, 0x96, !PT ;  /* 0x00000007021e7c12 */ /* 0x000fe2000f8e9637 */
[----:B------:R-:W-:-:S04]  /*53b0*/  IMAD.WIDE.U32 R4, R9, -0x326172a9, RZ ;  /* 0xcd9e8d5709047825 */ /* 0x000fc800078e00ff */
        /* <DEDUP_REMOVED lines=35> */
[----:B------:R-:W-:Y:S02]  /*55f0*/  LOP3.LUT R4, R4, UR30, R31, 0x96, !PT ;  /* 0x0000001e04047c12 */ /* 0x000fe4000f8e961f */
[----:B------:R-:W-:Y:S01]  /*5600*/  MOV R0, R30 ;  /* 0x0000001e00007202 */ /* 0x000fe20000000f00 */
[----:B------:R-:W-:-:S05]  /*5610*/  IMAD.WIDE.U32 R30, R5, -0x2daee0ad, RZ ;  /* 0xd2511f53051e7825 */ /* 0x000fca00078e00ff */
[----:B------:R-:W-:Y:S01]  /*5620*/  LOP3.LUT R5, R54, UR31, R31, 0x96, !PT ;  /* 0x0000001f36057c12 */ /* 0x000fe2000f8e961f */
[----:B------:R-:W-:Y:S02]  /*5630*/  IMAD.MOV.U32 R31, RZ, RZ, R51 ;  /* 0x000000ffff1f7224 */ /* 0x000fe400078e0033 */
[----:B------:R-:W-:-:S07]  /*5640*/  IMAD.MOV.U32 R51, RZ, RZ, R30 ;  /* 0x000000ffff337224 */ /* 0x000fce00078e001e */
.L_x_340:
[----:B------:R-:W-:Y:S05]  /*5650*/  BSYNC.RECONVERGENT B2 ;  /* 0x0000000000027941 */ /* 0x000fea0003800200 */
.L_x_339:
        /* <DEDUP_REMOVED lines=8> */
[----:B------:R-:W-:-:S04]  /*56e0*/  FSETP.GTU.FTZ.AND P4, PT, R31, R52, PT ;  /* 0x000000341f00720b */ /* 0x000fc80003f9c000 */
[----:B------:R-:W-:Y:S02]  /*56f0*/  FSEL R30, R3, RZ, !P4 ;  /* 0x000000ff031e7208 */ /* 0x000fe40006000000 */
[----:B------:R-:W-:Y:S02]  /*5700*/  PLOP3.LUT P4, PT, P4, PT, PT, 0x8, 0x80 ;  /* 0x000000000080781c */ /* 0x000fe4000278e170 */
[----:B------:R-:W-:Y:S01]  /*5710*/  MOV R3, R0 ;  /* 0x0000000000037202 */ /* 0x000fe20000000f00 */
[----:B------:R-:W-:Y:S01]  /*5720*/  IMAD.MOV.U32 R40, RZ, RZ, R30 ;  /* 0x000000ffff287224 */ /* 0x000fe200078e001e */
[----:B------:R-:W-:Y:S09]  /*5730*/  @!P5 BRA `(.L_x_345) ;  /* 0x000000040004d947 */ /* 0x000ff20003800000 */
        /* <DEDUP_REMOVED lines=8> */
.L_x_346:
        /* <DEDUP_REMOVED lines=13> */
.L_x_348:
[----:B------:R-:W-:Y:S05]  /*5890*/  BSYNC.RECONVERGENT B3 ;  /* 0x0000000000037941 */ /* 0x000fea0003800200 */
.L_x_347:
        /* <DEDUP_REMOVED lines=39> */
[----:B------:R-:W-:Y:S01]  /*5b10*/  IMAD.WIDE.U32 R56, R57, -0x326172a9, RZ ;  /* 0xcd9e8d5739387825 */ /* 0x000fe200078e00ff */
[----:B------:R-:W-:-:S03]  /*5b20*/  MOV R51, R54 ;  /* 0x0000003600337202 */ /* 0x000fc60000000f00 */
[----:B------:R-:W-:Y:S01]  /*5b30*/  IMAD.MOV.U32 R0, RZ, RZ, R56 ;  /* 0x000000ffff007224 */ /* 0x000fe200078e0038 */
[----:B------:R-:W-:-:S07]  /*5b40*/  LOP3.LUT R4, R4, UR30, R57, 0x96, !PT ;  /* 0x0000001e04047c12 */ /* 0x000fce000f8e9639 */
.L_x_345:
[----:B------:R-:W-:Y:S05]  /*5b50*/  BSYNC.RECONVERGENT B2 ;  /* 0x0000000000027941 */ /* 0x000fea0003800200 */
.L_x_344:
[----:B------:R-:W-:Y:S01]  /*5b60*/  I2FP.F32.U32 R3, R3 ;  /* 0x0000000300037245 */ /* 0x000fe20000201000 */
[C---:B------:R-:W-:Y:S01]  /*5b70*/  IMAD.U32 R31, R35.reuse, 0x10000, RZ ;  /* 0x00010000231f7824 */ /* 0x040fe200078e00ff */
[----:B------:R-:W-:Y:S01]  /*5b80*/  ISETP.NE.AND P6, PT, R34, 0x1, PT ;  /* 0x000000012200780c */ /* 0x000fe20003fc5270 */
[----:B------:R-:W-:Y:S01]  /*5b90*/  BSSY.RECONVERGENT B2, `(.L_x_349) ;  /* 0x000004f000027945 */ /* 0x000fe20003800200 */
[----:B------:R-:W-:Y:S01]  /*5ba0*/  PRMT R33, R35, 0x7632, R33 ;  /* 0x0000763223217816 */ /* 0x000fe20000000021 */
[----:B------:R-:W-:Y:S01]  /*5bb0*/  FFMA.FTZ R3, R3, R58, 1.1641532182693481445e-10 ;  /* 0x2f00000003037423 */ /* 0x000fe2000001003a */
[----:B------:R-:W-:Y:S01]  /*5bc0*/  FMUL.FTZ R31, R31, R50 ;  /* 0x000000321f1f7220 */ /* 0x000fe20000410000 */
[----:B------:R-:W-:-:S03]  /*5bd0*/  IMAD.MOV.U32 R54, RZ, RZ, R0 ;  /* 0x000000ffff367224 */ /* 0x000fc600078e0000 */
[----:B------:R-:W-:Y:S01]  /*5be0*/  FMUL.FTZ R31, R31, R46 ;  /* 0x0000002e1f1f7220 */ /* 0x000fe20000410000 */
[----:B------:R-:W-:Y:S01]  /*5bf0*/  FSETP.GTU.FTZ.AND P5, PT, R3, R52, PT ;  /* 0x000000340300720b */ /* 0x000fe20003fbc000 */
[----:B------:R-:W-:-:S03]  /*5c00*/  HFMA2 R3, -RZ, RZ, 0, 1.1920928955078125e-07 ;  /* 0x00000002ff037431 */ /* 0x000fc600000001ff */
[----:B------:R-:W-:Y:S02]  /*5c10*/  FSEL R31, R31, RZ, !P5 ;  /* 0x000000ff1f1f7208 */ /* 0x000fe40006800000 */
        /* <DEDUP_REMOVED lines=11> */
.L_x_351:
        /* <DEDUP_REMOVED lines=15> */
.L_x_353:
[----:B------:R-:W-:Y:S05]  /*5dc0*/  BSYNC.RECONVERGENT B3 ;  /* 0x0000000000037941 */ /* 0x000fea0003800200 */
.L_x_352:
        /* <DEDUP_REMOVED lines=43> */
.L_x_350:
[----:B------:R-:W-:Y:S05]  /*6080*/  BSYNC.RECONVERGENT B2 ;  /* 0x0000000000027941 */ /* 0x000fea0003800200 */
.L_x_349:
[----:B------:R-:W-:Y:S02]  /*6090*/  I2FP.F32.U32 R35, R54 ;  /* 0x0000003600237245 */ /* 0x000fe40000201000 */
[----:B------:R-:W-:Y:S02]  /*60a0*/  SHF.L.U32 R33, R33, 0x10, RZ ;  /* 0x0000001021217819 */ /* 0x000fe400000006ff */
        /* <DEDUP_REMOVED lines=8> */
[----:B------:R-:W-:Y:S02]  /*6130*/  PLOP3.LUT P6, PT, P6, PT, PT, 0x8, 0x80 ;  /* 0x000000000080781c */ /* 0x000fe400037ce170 */
[----:B------:R-:W-:-:S11]  /*6140*/  F2FP.BF16.F32.PACK_AB R31, R46, R31 ;  /* 0x0000001f2e1f723e */ /* 0x000fd600000010ff */
.L_x_313:
[----:B------:R-:W-:Y:S01]  /*6150*/  SEL R35, RZ, 0x1000000, !P6 ;  /* 0x01000000ff237807 */ /* 0x000fe20007000000 */
[----:B------:R-:W-:Y:S01]  /*6160*/  IMAD.MOV.U32 R54, RZ, RZ, R51 ;  /* 0x000000ffff367224 */ /* 0x000fe200078e0033 */
[----:B------:R-:W-:Y:S01]  /*6170*/  ISETP.NE.AND P6, PT, R32, RZ, PT ;  /* 0x000000ff2000720c */ /* 0x000fe20003fc5270 */
[----:B------:R-:W-:Y:S01]  /*6180*/  VIADD R51, R11, 0x20 ;  /* 0x000000200b337836 */ /* 0x000fe20000000000 */
[----:B------:R-:W0:Y:S01]  /*6190*/  LDC.64 R32, c[0x0][0x3a8] ;  /* 0x0000ea00ff207b82 */ /* 0x000e220000000a00 */
[----:B------:R-:W-:Y:S02]  /*61a0*/  SEL R34, RZ, 0x10000, !P5 ;  /* 0x00010000ff227807 */ /* 0x000fe40006800000 */
[----:B------:R-:W-:Y:S02]  /*61b0*/  SEL R55, RZ, 0x100, !P4 ;  /* 0x00000100ff377807 */ /* 0x000fe40006000000 */
[----:B------:R-:W-:Y:S02]  /*61c0*/  SEL R52, RZ, 0x1000000, !P2 ;  /* 0x01000000ff347807 */ /* 0x000fe40005000000 */
[----:B------:R-:W-:-:S02]  /*61d0*/  LOP3.LUT R55, R55, R35, R34, 0xfe, !PT ;  /* 0x0000002337377212 */ /* 0x000fc400078efe22 */
[----:B------:R-:W-:Y:S02]  /*61e0*/  SEL R35, RZ, 0x10000, !P1 ;  /* 0x00010000ff237807 */ /* 0x000fe40004800000 */
[----:B------:R-:W-:-:S04]  /*61f0*/  SEL R34, RZ, 0x100, !P0 ;  /* 0x00000100ff227807 */ /* 0x000fc80004000000 */
[----:B------:R-:W-:Y:S02]  /*6200*/  LOP3.LUT R34, R34, R52, R35, 0xfe, !PT ;  /* 0x0000003422227212 */ /* 0x000fe400078efe23 */
[----:B------:R-:W-:Y:S02]  /*6210*/  SEL R52, RZ, 0x1, !P3 ;  /* 0x00000001ff347807 */ /* 0x000fe40005800000 */
[----:B------:R-:W-:Y:S01]  /*6220*/  SEL R35, RZ, 0x1, !P6 ;  /* 0x00000001ff237807 */ /* 0x000fe20007000000 */
[----:B0-----:R-:W-:-:S05]  /*6230*/  IMAD.WIDE.U32 R32, R11, 0x10, R32 ;  /* 0x000000100b207825 */ /* 0x001fca00078e0020 */
[----:B------:R0:W-:Y:S02]  /*6240*/  STG.E.128 desc[UR8][R32.64], R28 ;  /* 0x0000001c20007986 */ /* 0x0001e4000c101d08 */
[----:B0-----:R-:W0:Y:S01]  /*6250*/  LDC.64 R30, c[0x0][0x3b0] ;  /* 0x0000ec00ff1e7b82 */ /* 0x001e220000000a00 */
[----:B------:R-:W-:Y:S02]  /*6260*/  LOP3.LUT R29, R55, R52, RZ, 0xfc, !PT ;  /* 0x00000034371d7212 */ /* 0x000fe400078efcff */
[----:B------:R-:W-:Y:S01]  /*6270*/  LOP3.LUT R28, R34, R35, RZ, 0xfc, !PT ;  /* 0x00000023221c7212 */ /* 0x000fe200078efcff */
[----:B0-----:R-:W-:-:S05]  /*6280*/  IMAD.WIDE.U32 R30, R11, 0x8, R30 ;  /* 0x000000080b1e7825 */ /* 0x001fca00078e001e */
[----:B------:R0:W-:Y:S02]  /*6290*/  STG.E.64 desc[UR8][R30.64], R28 ;  /* 0x0000001c1e007986 */ /* 0x0001e4000c101b08 */
.L_x_272:
[----:B------:R-:W-:Y:S05]  /*62a0*/  BSYNC.RECONVERGENT B1 ;  /* 0x0000000000017941 */ /* 0x000fea0003800200 */
.L_x_271:
[----:B------:R-:W-:Y:S01]  /*62b0*/  ISETP.GE.U32.AND P0, PT, R10, 0x40, PT ;  /* 0x000000400a00780c */ /* 0x000fe20003f06070 */
[----:B------:R-:W-:-:S12]  /*62c0*/  BSSY.RECONVERGENT B1, `(.L_x_354) ;  /* 0x000054d000017945 */ /* 0x000fd80003800200 */
[----:B------:R-:W-:Y:S05]  /*62d0*/  @!P0 BRA `(.L_x_355) ;  /* 0x00000054002c8947 */ /* 0x000fea0003800000 */
[----:B------:R-:W1:Y:S02]  /*62e0*/  LDC.64 R12, c[0x0][0x390] ;  /* 0x0000e400ff0c7b82 */ /* 0x000e640000000a00 */
[----:B-1----:R-:W-:-:S05]  /*62f0*/  IMAD.WIDE.U32 R12, R51, 0x10, R12 ;  /* 0x00000010330c7825 */ /* 0x002fca00078e000c */
[----:B0-----:R0:W5:Y:S01]  /*6300*/  LDG.E.128 R28, desc[UR8][R12.64] ;  /* 0x000000080c1c7981 */ /* 0x001162000c1e1d00 */
        /* <DEDUP_REMOVED lines=8> */
[----:B------:R-:W-:Y:S02]  /*6390*/  HFMA2 R17, -RZ, RZ, 0, 1.1920928955078125e-07 ;  /* 0x00000002ff117431 */ /* 0x000fe400000001ff */
[----:B------:R-:W-:Y:S02]  /*63a0*/  IMAD.MOV.U32 R18, RZ, RZ, R0 ;  /* 0x000000ffff127224 */ /* 0x000fe400078e0000 */
[----:B------:R-:W-:-:S07]  /*63b0*/  IMAD.MOV.U32 R52, RZ, RZ, R54 ;  /* 0x000000ffff347224 */ /* 0x000fce00078e0036 */
[----:B0-----:R-:W-:Y:S05]  /*63c0*/  @!P0 BRA `(.L_x_358) ;  /* 0x00000004000c8947 */ /* 0x001fea0003800000 */
[----:B------:R-:W-:-:S13]  /*63d0*/  ISETP.NE.AND P0, PT, R3, 0x3, PT ;  /* 0x000000030300780c */ /* 0x000fda0003f05270 */
[----:B------:R-:W-:Y:S05]  /*63e0*/  @!P0 BRA `(.L_x_359) ;  /* 0x0000000000208947 */ /* 0x000fea0003800000 */
[----:B------:R-:W-:-:S13]  /*63f0*/  ISETP.NE.AND P0, PT, R3, 0x2, PT ;  /* 0x000000020300780c */ /* 0x000fda0003f05270 */
[----:B------:R-:W-:Y:S01]  /*6400*/  @!P0 MOV R17, 0x3 ;  /* 0x0000000300118802 */ /* 0x000fe20000000f00 */
[--C-:B------:R-:W-:Y:S01]  /*6410*/  @!P0 IMAD.MOV.U32 R52, RZ, RZ, R54.reuse ;  /* 0x000000ffff348224 */ /* 0x100fe200078e0036 */
[----:B------:R-:W-:Y:S01]  /*6420*/  @P0 IADD3 R17, PT, PT, R3, 0x1, RZ ;  /* 0x0000000103110810 */ /* 0x000fe20007ffe0ff */
[----:B------:R-:W-:Y:S02]  /*6430*/  @!P0 IMAD.MOV.U32 R18, RZ, RZ, R5 ;  /* 0x000000ffff128224 */ /* 0x000fe400078e0005 */
[----:B------:R-:W-:Y:S02]  /*6440*/  @P0 IMAD.MOV.U32 R52, RZ, RZ, R54 ;  /* 0x000000ffff340224 */ /* 0x000fe400078e0036 */
[----:B------:R-:W-:Y:S01]  /*6450*/  @P0 IMAD.MOV.U32 R18, RZ, RZ, R4 ;  /* 0x000000ffff120224 */ /* 0x000fe200078e0004 */
[----:B------:R-:W-:Y:S06]  /*6460*/  BRA `(.L_x_358) ;  /* 0x0000000000e47947 */ /* 0x000fec0003800000 */
.L_x_359:
        /* <DEDUP_REMOVED lines=13> */
.L_x_361:
[----:B------:R-:W-:Y:S05]  /*6540*/  BSYNC.RECONVERGENT B3 ;  /* 0x0000000000037941 */ /* 0x000fea0003800200 */
.L_x_360:
[----:B------:R-:W-:Y:S01]  /*6550*/  IMAD.WIDE.U32 R56, R9, -0x326172a9, RZ ;  /* 0xcd9e8d5709387825 */ /* 0x000fe200078e00ff */
[----:B------:R-:W-:Y:S02]  /*6560*/  LOP3.LUT R12, R2, UR7, R5, 0x96, !PT ;  /* 0x00000007020c7c12 */ /* 0x000fe4000f8e9605 */
[----:B------:R-:W-:Y:S01]  /*6570*/  MOV R18, R54 ;  /* 0x0000003600127202 */ /* 0x000fe20000000f00 */
        /* <DEDUP_REMOVED lines=39> */
[----:B------:R-:W-:-:S07]  /*67f0*/  IMAD.MOV.U32 R52, RZ, RZ, R12 ;  /* 0x000000ffff347224 */ /* 0x000fce00078e000c */
.L_x_358:
[----:B------:R-:W-:Y:S05]  /*6800*/  BSYNC.RECONVERGENT B2 ;  /* 0x0000000000027941 */ /* 0x000fea0003800200 */
.L_x_357:
[----:B------:R-:W0:Y:S01]  /*6810*/  LDC R57, c[0x0][0x408] ;  /* 0x00010200ff397b82 */ /* 0x000e220000000800 */
[----:B------:R-:W-:Y:S01]  /*6820*/  I2FP.F32.U32 R3, R18 ;  /* 0x0000001200037245 */ /* 0x000fe20000201000 */
[----:B------:R-:W-:Y:S01]  /*6830*/  IMAD.MOV.U32 R62, RZ, RZ, 0x2f800000 ;  /* 0x2f800000ff3e7424 */ /* 0x000fe200078e00ff */
[----:B-----5:R-:W-:Y:S01]  /*6840*/  SHF.L.U32 R13, R28, 0x10, RZ ;  /* 0x000000101c0d7819 */ /* 0x020fe200000006ff */
[----:B------:R-:W-:Y:S01]  /*6850*/  BSSY.RECONVERGENT B2, `(.L_x_362) ;  /* 0x0000052000027945 */ /* 0x000fe20003800200 */
[----:B------:R-:W-:Y:S01]  /*6860*/  ISETP.NE.AND P1, PT, R17, 0x1, PT ;  /* 0x000000011100780c */ /* 0x000fe20003f25270 */
[----:B------:R-:W-:Y:S01]  /*6870*/  FFMA.FTZ R12, R3, R62, 1.1641532182693481445e-10 ;  /* 0x2f000000030c7423 */ /* 0x000fe2000001003e */
[----:B------:R-:W-:Y:S01]  /*6880*/  PRMT R3, R32, 0x7632, R3 ;  /* 0x0000763220037816 */ /* 0x000fe20000000003 */
[----:B------:R-:W1:Y:S01]  /*6890*/  LDC R61, c[0x0][0x404] ;  /* 0x00010100ff3d7b82 */ /* 0x000e620000000800 */
[----:B------:R-:W-:-:S04]  /*68a0*/  FMUL.FTZ R18, R13, R50 ;  /* 0x000000320d127220 */ /* 0x000fc80000410000 */
[----:B0-----:R-:W-:Y:S01]  /*68b0*/  FMUL.FTZ R18, R18, R57 ;  /* 0x0000003912127220 */ /* 0x001fe20000410000 */
[----:B-1----:R-:W-:Y:S01]  /*68c0*/  FSETP.GTU.FTZ.AND P0, PT, R12, R61, PT ;  /* 0x0000003d0c00720b */ /* 0x002fe20003f1c000 */
[----:B------:R-:W-:-:S03]  /*68d0*/  IMAD.U32 R12, R32, 0x10000, RZ ;  /* 0x00010000200c7824 */ /* 0x000fc600078e00ff */
[----:B------:R-:W-:Y:S02]  /*68e0*/  FSEL R13, R18, RZ, !P0 ;  /* 0x000000ff120d7208 */ /* 0x000fe40004000000 */
[----:B------:R-:W-:Y:S02]  /*68f0*/  PLOP3.LUT P0, PT, P0, PT, PT, 0x8, 0x80 ;  /* 0x000000000080781c */ /* 0x000fe4000070e170 */
[----:B------:R-:W-:Y:S01]  /*6900*/  MOV R18, R0 ;  /* 0x0000000000127202 */ /* 0x000fe20000000f00 */
[--C-:B------:R-:W-:Y:S01]  /*6910*/  FADD.FTZ R13, R13, R12.reuse ;  /* 0x0000000c0d0d7221 */ /* 0x100fe20000010000 */
[----:B------:R-:W-:Y:S01]  /*6920*/  PRMT R12, R28, 0x7632, R12 ;  /* 0x000076321c0c7816 */ /* 0x000fe2000000000c */
[----:B------:R-:W-:Y:S01]  /*6930*/  IMAD.MOV.U32 R28, RZ, RZ, 0x2 ;  /* 0x00000002ff1c7424 */ /* 0x000fe200078e00ff */
[----:B------:R-:W-:Y:S01]  /*6940*/  P2R R56, PR, RZ, 0x1 ;  /* 0x00000001ff387803 */ /* 0x000fe20000000000 */
        /* <DEDUP_REMOVED lines=9> */
.L_x_364:
        /* <DEDUP_REMOVED lines=13> */
.L_x_366:
[----:B------:R-:W-:Y:S05]  /*6ab0*/  BSYNC.RECONVERGENT B3 ;  /* 0x0000000000037941 */ /* 0x000fea0003800200 */
.L_x_365:
[----:B------:R-:W-:Y:S01]  /*6ac0*/  LOP3.LUT R54, R2, UR7, R59, 0x96, !PT ;  /* 0x0000000702367c12 */ /* 0x000fe2000f8e963b */
[----:B------:R-:W-:-:S04]  /*6ad0*/  IMAD.WIDE.U32 R4, R9, -0x326172a9, RZ ;  /* 0xcd9e8d5709047825 */ /* 0x000fc800078e00ff */
[----:B------:R-:W-:Y:S02]  /*6ae0*/  HFMA2 R28, -RZ, RZ, 0, 0 ;  /* 0x00000000ff1c7431 */ /* 0x000fe400000001ff */
[----:B------:R-:W-:Y:S01]  /*6af0*/  IMAD.WIDE.U32 R54, R54, -0x326172a9, RZ ;  /* 0xcd9e8d5736367825 */ /* 0x000fe200078e00ff */
[----:B------:R-:W-:-:S03]  /*6b00*/  LOP3.LUT R5, R6, UR6, R5, 0x96, !PT ;  /* 0x0000000606057c12 */ /* 0x000fc6000f8e9605 */
[----:B------:R-:W-:Y:S01]  /*6b10*/  IMAD.MOV.U32 R18, RZ, RZ, R52 ;  /* 0x000000ffff127224 */ /* 0x000fe200078e0034 */
        /* <DEDUP_REMOVED lines=34> */
[----:B------:R-:W-:-:S04]  /*6d40*/  IMAD.WIDE.U32 R54, R5, -0x2daee0ad, RZ ;  /* 0xd2511f5305367825 */ /* 0x000fc800078e00ff */
[----:B------:R-:W-:Y:S01]  /*6d50*/  IMAD.MOV.U32 R52, RZ, RZ, R54 ;  /* 0x000000ffff347224 */ /* 0x000fe200078e0036 */
[----:B------:R-:W-:-:S07]  /*6d60*/  LOP3.LUT R5, R58, UR31, R55, 0x96, !PT ;  /* 0x0000001f3a057c12 */ /* 0x000fce000f8e9637 */
.L_x_363:
[----:B------:R-:W-:Y:S05]  /*6d70*/  BSYNC.RECONVERGENT B2 ;  /* 0x0000000000027941 */ /* 0x000fea0003800200 */
.L_x_362:
[----:B------:R-:W-:Y:S01]  /*6d80*/  I2FP.F32.U32 R17, R18 ;  /* 0x0000001200117245 */ /* 0x000fe20000201000 */
[----:B------:R-:W-:Y:S01]  /*6d90*/  IMAD.U32 R41, R12, 0x10000, RZ ;  /* 0x000100000c297824 */ /* 0x000fe200078e00ff */
[----:B------:R-:W-:Y:S01]  /*6da0*/  ISETP.NE.AND P1, PT, R28, 0x1, PT ;  /* 0x000000011c00780c */ /* 0x000fe20003f25270 */
[----:B------:R-:W-:Y:S01]  /*6db0*/  IMAD.U32 R3, R3, 0x10000, RZ ;  /* 0x0001000003037824 */ /* 0x000fe200078e00ff */
[----:B------:R-:W-:Y:S01]  /*6dc0*/  BSSY.RECONVERGENT B2, `(.L_x_367) ;  /* 0x000004c000027945 */ /* 0x000fe20003800200 */
[----:B------:R-:W-:Y:S01]  /*6dd0*/  FFMA.FTZ R12, R17, R62, 1.1641532182693481445e-10 ;  /* 0x2f000000110c7423 */ /* 0x000fe2000001003e */
[----:B------:R-:W-:Y:S01]  /*6de0*/  FMUL.FTZ R18, R41, R50 ;  /* 0x0000003229127220 */ /* 0x000fe20000410000 */
[----:B------:R-:W-:-:S03]  /*6df0*/  HFMA2 R32, -RZ, RZ, 0, 1.1920928955078125e-07 ;  /* 0x00000002ff207431 */ /* 0x000fc600000001ff */
[----:B------:R-:W-:Y:S01]  /*6e00*/  FMUL.FTZ R18, R18, R57 ;  /* 0x0000003912127220 */ /* 0x000fe20000410000 */
[----:B------:R-:W-:-:S04]  /*6e10*/  FSETP.GTU.FTZ.AND P0, PT, R12, R61, PT ;  /* 0x0000003d0c00720b */ /* 0x000fc80003f1c000 */
        /* <DEDUP_REMOVED lines=13> */
.L_x_369:
        /* <DEDUP_REMOVED lines=13> */
.L_x_371:
[----:B------:R-:W-:Y:S05]  /*6fc0*/  BSYNC.RECONVERGENT B3 ;  /* 0x0000000000037941 */ /* 0x000fea0003800200 */
.L_x_370:
        /* <DEDUP_REMOVED lines=39> */
[----:B------:R-:W-:-:S04]  /*7240*/  IMAD.WIDE.U32 R54, R3, -0x2daee0ad, RZ ;  /* 0xd2511f5303367825 */ /* 0x000fc800078e00ff */
[----:B------:R-:W-:Y:S01]  /*7250*/  IMAD.MOV.U32 R3, RZ, RZ, R52 ;  /* 0x000000ffff037224 */ /* 0x000fe200078e0034 */
[----:B------:R-:W-:Y:S02]  /*7260*/  LOP3.LUT R5, R58, UR31, R55, 0x96, !PT ;  /* 0x0000001f3a057c12 */ /* 0x000fe4000f8e9637 */
[----:B------:R-:W-:-:S07]  /*7270*/  MOV R52, R54 ;  /* 0x0000003600347202 */ /* 0x000fce0000000f00 */
.L_x_368:
[----:B------:R-:W-:Y:S05]  /*7280*/  BSYNC.RECONVERGENT B2 ;  /* 0x0000000000027941 */ /* 0x000fea0003800200 */
.L_x_367:
[----:B------:R-:W-:Y:S01]  /*7290*/  I2FP.F32.U32 R3, R3 ;  /* 0x0000000300037245 */ /* 0x000fe20000201000 */
[----:B------:R-:W-:Y:S01]  /*72a0*/  IMAD.U32 R17, R29, 0x10000, RZ ;  /* 0x000100001d117824 */ /* 0x000fe200078e00ff */
[----:B------:R-:W-:Y:S01]  /*72b0*/  ISETP.NE.AND P2, PT, R32, 0x1, PT ;  /* 0x000000012000780c */ /* 0x000fe20003f45270 */
[----:B------:R-:W-:Y:S02]  /*72c0*/  BSSY.RECONVERGENT B2, `(.L_x_372) ;  /* 0x000004f000027945 */ /* 0x000fe40003800200 */
[----:B------:R-:W-:Y:S01]  /*72d0*/  FFMA.FTZ R18, R3, R62, 1.1641532182693481445e-10 ;  /* 0x2f00000003127423 */ /* 0x000fe2000001003e */
[----:B------:R-:W-:Y:S01]  /*72e0*/  FMUL.FTZ R28, R17, R50 ;  /* 0x00000032111c7220 */ /* 0x000fe20000410000 */
[C---:B------:R-:W-:Y:S02]  /*72f0*/  SHF.L.U32 R3, R33.reuse, 0x10, RZ ;  /* 0x0000001021037819 */ /* 0x040fe400000006ff */
[----:B------:R-:W-:Y:S01]  /*7300*/  PRMT R17, R33, 0x7632, R17 ;  /* 0x0000763221117816 */ /* 0x000fe20000000011 */
[----:B------:R-:W-:Y:S01]  /*7310*/  FMUL.FTZ R28, R28, R57 ;  /* 0x000000391c1c7220 */ /* 0x000fe20000410000 */
[----:B------:R-:W-:-:S04]  /*7320*/  FSETP.GTU.FTZ.AND P1, PT, R18, R61, PT ;  /* 0x0000003d1200720b */ /* 0x000fc80003f3c000 */
[----:B------:R-:W-:Y:S01]  /*7330*/  FSEL R18, R28, RZ, !P1 ;  /* 0x000000ff1c127208 */ /* 0x000fe20004800000 */
[----:B------:R-:W-:Y:S01]  /*7340*/  IMAD.MOV.U32 R28, RZ, RZ, 0x2 ;  /* 0x00000002ff1c7424 */ /* 0x000fe200078e00ff */
[----:B------:R-:W-:-:S03]  /*7350*/  PLOP3.LUT P1, PT, P1, PT, PT, 0x8, 0x80 ;  /* 0x000000000080781c */ /* 0x000fc60000f2e170 */
[--C-:B------:R-:W-:Y:S01]  /*7360*/  FADD.FTZ R18, R18, R3.reuse ;  /* 0x0000000312127221 */ /* 0x100fe20000010000 */
[----:B------:R-:W-:Y:S01]  /*7370*/  PRMT R3, R29, 0x7632, R3 ;  /* 0x000076321d037816 */ /* 0x000fe20000000003 */
[----:B------:R-:W-:Y:S01]  /*7380*/  IMAD.MOV.U32 R29, RZ, RZ, R0 ;  /* 0x000000ffff1d7224 */ /* 0x000fe200078e0000 */
[----:B------:R-:W-:Y:S07]  /*7390*/  @!P2 BRA `(.L_x_373) ;  /* 0x000000040004a947 */ /* 0x000fee0003800000 */
        /* <DEDUP_REMOVED lines=8> */
.L_x_374:
        /* <DEDUP_REMOVED lines=13> */
.L_x_376:
[----:B------:R-:W-:Y:S05]  /*74f0*/  BSYNC.RECONVERGENT B3 ;  /* 0x0000000000037941 */ /* 0x000fea0003800200 */
.L_x_375:
        /* <DEDUP_REMOVED lines=40> */
[----:B------:R-:W-:Y:S01]  /*7780*/  LOP3.LUT R4, R4, UR30, R33, 0x96, !PT ;  /* 0x0000001e04047c12 */ /* 0x000fe2000f8e9621 */
[----:B------:R-:W-:Y:S02]  /*7790*/  IMAD.MOV.U32 R0, RZ, RZ, R32 ;  /* 0x000000ffff007224 */ /* 0x000fe400078e0020 */
[----:B------:R-:W-:-:S07]  /*77a0*/  IMAD.MOV.U32 R28, RZ, RZ, RZ ;  /* 0x000000ffff1c7224 */ /* 0x000fce00078e00ff */
.L_x_373:
[----:B------:R-:W-:Y:S05]  /*77b0*/  BSYNC.RECONVERGENT B2 ;  /* 0x0000000000027941 */ /* 0x000fea0003800200 */
.L_x_372:
[----:B------:R-:W-:Y:S01]  /*77c0*/  I2FP.F32.U32 R29, R29 ;  /* 0x0000001d001d7245 */ /* 0x000fe20000201000 */
[----:B------:R-:W-:Y:S01]  /*77d0*/  BSSY.RECONVERGENT B2, `(.L_x_377) ;  /* 0x000004f000027945 */ /* 0x000fe20003800200 */
[----:B------:R-:W-:Y:S01]  /*77e0*/  SHF.L.U32 R3, R3, 0x10, RZ ;  /* 0x0000001003037819 */ /* 0x000fe200000006ff */
[----:B------:R-:W-:Y:S01]  /*77f0*/  IMAD.MOV.U32 R33, RZ, RZ, 0x2 ;  /* 0x00000002ff217424 */ /* 0x000fe200078e00ff */
[----:B------:R-:W-:Y:S01]  /*7800*/  ISETP.NE.AND P3, PT, R28, 0x1, PT ;  /* 0x000000011c00780c */ /* 0x000fe20003f65270 */
[----:B------:R-:W-:Y:S02]  /*7810*/  FFMA.FTZ R32, R29, R62, 1.1641532182693481445e-10 ;  /* 0x2f0000001d207423 */ /* 0x000fe4000001003e */
[----:B------:R-:W-:Y:S01]  /*7820*/  FMUL.FTZ R42, R3, R50 ;  /* 0x00000032032a7220 */ /* 0x000fe20000410000 */
[----:B------:R-:W-:Y:S02]  /*7830*/  MOV R3, R0 ;  /* 0x0000000000037202 */ /* 0x000fe40000000f00 */
[----:B------:R-:W-:Y:S01]  /*7840*/  FSETP.GTU.FTZ.AND P2, PT, R32, R61, PT ;  /* 0x0000003d2000720b */ /* 0x000fe20003f5c000 */
[----:B------:R-:W-:Y:S01]  /*7850*/  FMUL.FTZ R42, R42, R57 ;  /* 0x000000392a2a7220 */ /* 0x000fe20000410000 */
[----:B------:R-:W-:-:S04]  /*7860*/  IMAD.U32 R32, R17, 0x10000, RZ ;  /* 0x0001000011207824 */ /* 0x000fc800078e00ff */
[----:B------:R-:W-:Y:S02]  /*7870*/  FSEL R17, R42, RZ, !P2 ;  /* 0x000000ff2a117208 */ /* 0x000fe40005000000 */
[----:B------:R-:W-:-:S03]  /*7880*/  PLOP3.LUT P2, PT, P2, PT, PT, 0x8, 0x80 ;  /* 0x000000000080781c */ /* 0x000fc6000174e170 */
[----:B------:R-:W-:Y:S01]  /*7890*/  FADD.FTZ R17, R17, R32 ;  /* 0x0000002011117221 */ /* 0x000fe20000010000 */
[----:B------:R-:W-:Y:S09]  /*78a0*/  @!P3 BRA `(.L_x_378) ;  /* 0x000000040004b947 */ /* 0x000ff20003800000 */
        /* <DEDUP_REMOVED lines=8> */
.L_x_379:
        /* <DEDUP_REMOVED lines=13> */
.L_x_381:
[----:B------:R-:W-:Y:S05]  /*7a00*/  BSYNC.RECONVERGENT B3 ;  /* 0x0000000000037941 */ /* 0x000fea0003800200 */
.L_x_380:
[----:B------:R-:W-:Y:S01]  /*7a10*/  LOP3.LUT R28, R2, UR7, R33, 0x96, !PT ;  /* 0x00000007021c7c12 */ /* 0x000fe2000f8e9621 */
[----:B------:R-:W-:-:S04]  /*7a20*/  IMAD.WIDE.U32 R4, R9, -0x326172a9, RZ ;  /* 0xcd9e8d5709047825 */ /* 0x000fc800078e00ff */
        /* <DEDUP_REMOVED lines=38> */
[----:B------:R-:W-:Y:S01]  /*7c90*/  LOP3.LUT R4, R4, UR30, R33, 0x96, !PT ;  /* 0x0000001e04047c12 */ /* 0x000fe2000f8e9621 */
[----:B------:R-:W-:Y:S01]  /*7ca0*/  HFMA2 R33, -RZ, RZ, 0, 0 ;  /* 0x00000000ff217431 */ /* 0x000fe200000001ff */
[----:B------:R-:W-:-:S07]  /*7cb0*/  MOV R0, R32 ;  /* 0x0000002000007202 */ /* 0x000fce0000000f00 */
.L_x_378:
[----:B------:R-:W-:Y:S05]  /*7cc0*/  BSYNC.RECONVERGENT B2 ;  /* 0x0000000000027941 */ /* 0x000fea0003800200 */
.L_x_377:
[----:B------:R-:W-:Y:S01]  /*7cd0*/  I2FP.F32.U32 R3, R3 ;  /* 0x0000000300037245 */ /* 0x000fe20000201000 */
[----:B------:R-:W-:Y:S01]  /*7ce0*/  IMAD.U32 R29, R30, 0x10000, RZ ;  /* 0x000100001e1d7824 */ /* 0x000fe200078e00ff */
[----:B------:R-:W-:Y:S01]  /*7cf0*/  ISETP.NE.AND P4, PT, R33, 0x1, PT ;  /* 0x000000012100780c */ /* 0x000fe20003f85270 */
[----:B------:R-:W-:Y:S02]  /*7d00*/  BSSY.RECONVERGENT B2, `(.L_x_382) ;  /* 0x0000050000027945 */ /* 0x000fe40003800200 */
[----:B------:R-:W-:Y:S01]  /*7d10*/  FFMA.FTZ R28, R3, R62, 1.1641532182693481445e-10 ;  /* 0x2f000000031c7423 */ /* 0x000fe2000001003e */
[----:B------:R-:W-:Y:S01]  /*7d20*/  FMUL.FTZ R32, R29, R50 ;  /* 0x000000321d207220 */ /* 0x000fe20000410000 */
[C---:B------:R-:W-:Y:S01]  /*7d30*/  IMAD.U32 R3, R34.reuse, 0x10000, RZ ;  /* 0x0001000022037824 */ /* 0x040fe200078e00ff */
[----:B------:R-:W-:Y:S02]  /*7d40*/  PRMT R29, R34, 0x7632, R29 ;  /* 0x00007632221d7816 */ /* 0x000fe4000000001d */
[----:B------:R-:W-:Y:S01]  /*7d50*/  FMUL.FTZ R32, R32, R57 ;  /* 0x0000003920207220 */ /* 0x000fe20000410000 */
[----:B------:R-:W-:-:S04]  /*7d60*/  FSETP.GTU.FTZ.AND P3, PT, R28, R61, PT ;  /* 0x0000003d1c00720b */ /* 0x000fc80003f7c000 */
[----:B------:R-:W-:Y:S01]  /*7d70*/  FSEL R28, R32, RZ, !P3 ;  /* 0x000000ff201c7208 */ /* 0x000fe20005800000 */
[----:B------:R-:W-:Y:S01]  /*7d80*/  HFMA2 R32, -RZ, RZ, 0, 1.1920928955078125e-07 ;  /* 0x00000002ff207431 */ /* 0x000fe200000001ff */
[----:B------:R-:W-:-:S03]  /*7d90*/  PLOP3.LUT P3, PT, P3, PT, PT, 0x8, 0x80 ;  /* 0x000000000080781c */ /* 0x000fc60001f6e170 */
[--C-:B------:R-:W-:Y:S01]  /*7da0*/  FADD.FTZ R28, R28, R3.reuse ;  /* 0x000000031c1c7221 */ /* 0x100fe20000010000 */
[----:B------:R-:W-:Y:S01]  /*7db0*/  PRMT R3, R30, 0x7632, R3 ;  /* 0x000076321e037816 */ /* 0x000fe20000000003 */
[----:B------:R-:W-:Y:S02]  /*7dc0*/  IMAD.MOV.U32 R30, RZ, RZ, R0 ;  /* 0x000000ffff1e7224 */ /* 0x000fe400078e0000 */
        /* <DEDUP_REMOVED lines=10> */
.L_x_384:
        /* <DEDUP_REMOVED lines=13> */
.L_x_386:
[----:B------:R-:W-:Y:S05]  /*7f40*/  BSYNC.RECONVERGENT B3 ;  /* 0x0000000000037941 */ /* 0x000fea0003800200 */
.L_x_385:
        /* <DEDUP_REMOVED lines=37> */
[----:B------:R-:W-:Y:S02]  /*81a0*/  LOP3.LUT R5, R54, UR31, R33, 0x96, !PT ;  /* 0x0000001f36057c12 */ /* 0x000fe4000f8e9621 */
[----:B------:R-:W-:Y:S01]  /*81b0*/  MOV R52, R32 ;  /* 0x0000002000347202 */ /* 0x000fe20000000f00 */
[----:B------:R-:W-:-:S04]  /*81c0*/  IMAD.WIDE.U32 R32, R0, -0x326172a9, RZ ;  /* 0xcd9e8d5700207825 */ /* 0x000fc800078e00ff */
[----:B------:R-:W-:Y:S01]  /*81d0*/  IMAD.MOV.U32 R0, RZ, RZ, R32 ;  /* 0x000000ffff007224 */ /* 0x000fe200078e0020 */
[----:B------:R-:W-:Y:S01]  /*81e0*/  LOP3.LUT R4, R4, UR30, R33, 0x96, !PT ;  /* 0x0000001e04047c12 */ /* 0x000fe2000f8e9621 */
[----:B------:R-:W-:-:S07]  /*81f0*/  IMAD.MOV.U32 R32, RZ, RZ, RZ ;  /* 0x000000ffff207224 */ /* 0x000fce00078e00ff */
.L_x_383:
[----:B------:R-:W-:Y:S05]  /*8200*/  BSYNC.RECONVERGENT B2 ;  /* 0x0000000000027941 */ /* 0x000fea0003800200 */
.L_x_382:
[----:B------:R-:W-:Y:S01]  /*8210*/  I2FP.F32.U32 R33, R30 ;  /* 0x0000001e00217245 */ /* 0x000fe20000201000 */
[----:B------:R-:W-:Y:S01]  /*8220*/  IMAD.U32 R42, R29, 0x10000, RZ ;  /* 0x000100001d2a7824 */ /* 0x000fe200078e00ff */
[----:B------:R-:W-:Y:S01]  /*8230*/  SHF.L.U32 R3, R3, 0x10, RZ ;  /* 0x0000001003037819 */ /* 0x000fe200000006ff */
[----:B------:R-:W-:Y:S01]  /*8240*/  BSSY.RECONVERGENT B2, `(.L_x_387) ;  /* 0x000004e000027945 */ /* 0x000fe20003800200 */
[----:B------:R-:W-:Y:S01]  /*8250*/  ISETP.NE.AND P5, PT, R32, 0x1, PT ;  /* 0x000000012000780c */ /* 0x000fe20003fa5270 */
[----:B------:R-:W-:Y:S02]  /*8260*/  FFMA.FTZ R30, R33, R62, 1.1641532182693481445e-10 ;  /* 0x2f000000211e7423 */ /* 0x000fe4000001003e */
[----:B------:R-:W-:Y:S01]  /*8270*/  FMUL.FTZ R34, R3, R50 ;  /* 0x0000003203227220 */ /* 0x000fe20000410000 */
[----:B------:R-:W-:Y:S02]  /*8280*/  MOV R3, R0 ;  /* 0x0000000000037202 */ /* 0x000fe40000000f00 */
[----:B------:R-:W-:Y:S01]  /*8290*/  FSETP.GTU.FTZ.AND P4, PT, R30, R61, PT ;  /* 0x0000003d1e00720b */ /* 0x000fe20003f9c000 */
[----:B------:R-:W-:Y:S01]  /*82a0*/  FMUL.FTZ R34, R34, R57 ;  /* 0x0000003922227220 */ /* 0x000fe20000410000 */
[----:B------:R-:W-:-:S04]  /*82b0*/  IMAD.MOV.U32 R30, RZ, RZ, 0x2 ;  /* 0x00000002ff1e7424 */ /* 0x000fc800078e00ff */
        /* <DEDUP_REMOVED lines=13> */
.L_x_389:
        /* <DEDUP_REMOVED lines=13> */
.L_x_391:
[----:B------:R-:W-:Y:S05]  /*8460*/  BSYNC.RECONVERGENT B3 ;  /* 0x0000000000037941 */ /* 0x000fea0003800200 */
.L_x_390:
        /* <DEDUP_REMOVED lines=43> */
.L_x_388:
[----:B------:R-:W-:Y:S05]  /*8720*/  BSYNC.RECONVERGENT B2 ;  /* 0x0000000000027941 */ /* 0x000fea0003800200 */
.L_x_387:
[----:B------:R-:W-:Y:S01]  /*8730*/  I2FP.F32.U32 R3, R3 ;  /* 0x0000000300037245 */ /* 0x000fe20000201000 */
[----:B------:R-:W-:Y:S01]  /*8740*/  BSSY.RECONVERGENT B2, `(.L_x_392) ;  /* 0x0000054000027945 */ /* 0x000fe20003800200 */
[----:B------:R-:W-:Y:S01]  /*8750*/  ISETP.NE.AND P6, PT, R30, 0x1, PT ;  /* 0x000000011e00780c */ /* 0x000fe20003fc5270 */
[----:B------:R-:W-:Y:S01]  /*8760*/  IMAD.MOV.U32 R34, RZ, RZ, R0 ;  /* 0x000000ffff227224 */ /* 0x000fe200078e0000 */
[----:B------:R-:W-:Y:S01]  /*8770*/  PRMT R48, R31, 0x7632, R48 ;  /* 0x000076321f307816 */ /* 0x000fe20000000030 */
[----:B------:R-:W-:Y:S01]  /*8780*/  FFMA.FTZ R32, R3, R62, 1.1641532182693481445e-10 ;  /* 0x2f00000003207423 */ /* 0x000fe2000001003e */
[----:B------:R-:W-:Y:S01]  /*8790*/  IMAD.U32 R3, R31, 0x10000, RZ ;  /* 0x000100001f037824 */ /* 0x000fe200078e00ff */
[----:B------:R-:W-:-:S03]  /*87a0*/  PRMT R33, R35, 0x7632, R33 ;  /* 0x0000763223217816 */ /* 0x000fc60000000021 */
[----:B------:R-:W-:Y:S01]  /*87b0*/  FSETP.GTU.FTZ.AND P5, PT, R32, R61, PT ;  /* 0x0000003d2000720b */ /* 0x000fe20003fbc000 */
[----:B------:R-:W-:Y:S01]  /*87c0*/  FMUL.FTZ R32, R3, R50 ;  /* 0x0000003203207220 */ /* 0x000fe20000410000 */
[----:B------:R-:W-:-:S03]  /*87d0*/  SHF.L.U32 R3, R35, 0x10, RZ ;  /* 0x0000001023037819 */ /* 0x000fc600000006ff */
[----:B------:R-:W-:-:S05]  /*87e0*/  FMUL.FTZ R32, R32, R57 ;  /* 0x0000003920207220 */ /* 0x000fca0000410000 */
[----:B------:R-:W-:Y:S02]  /*87f0*/  FSEL R32, R32, RZ, !P5 ;  /* 0x000000ff20207208 */ /* 0x000fe40006800000 */
[----:B------:R-:W-:-:S03]  /*8800*/  PLOP3.LUT P5, PT, P5, PT, PT, 0x8, 0x80 ;  /* 0x000000000080781c */ /* 0x000fc60002fae170 */
[----:B------:R-:W-:Y:S01]  /*8810*/  FADD.FTZ R32, R32, R3 ;  /* 0x0000000320207221 */ /* 0x000fe20000010000 */
[----:B------:R-:W-:-:S04]  /*8820*/  IMAD.MOV.U32 R3, RZ, RZ, 0x2 ;  /* 0x00000002ff037424 */ /* 0x000fc800078e00ff */
        /* <DEDUP_REMOVED lines=10> */
.L_x_394:
[----:B------:R-:W-:Y:S01]  /*88d0*/  VIADD R7, R7, 0x1 ;  /* 0x0000000107077836 */ /* 0x000fe20000000000 */
[----:B------:R-:W-:Y:S03]  /*88e0*/  BSSY.RECONVERGENT B3, `(.L_x_395) ;  /* 0x000000e000037945 */ /* 0x000fe60003800200 */
[C---:B------:R-:W-:Y:S01]  /*88f0*/  IMAD.WIDE.U32 R34, R7.reuse, -0x2daee0ad, RZ ;  /* 0xd2511f5307227825 */ /* 0x040fe200078e00ff */
[----:B------:R-:W-:-:S13]  /*8900*/  ISETP.NE.AND P6, PT, R7, RZ, PT ;  /* 0x000000ff0700720c */ /* 0x000fda0003fc5270 */
[----:B------:R-:W-:Y:S05]  /*8910*/  @P6 BRA `(.L_x_396) ;  /* 0x0000000000286947 */ /* 0x000fea0003800000 */
[----:B------:R-:W-:Y:S02]  /*8920*/  IADD3 R6, PT, PT, R6, 0x1, RZ ;  /* 0x0000000106067810 */ /* 0x000fe40007ffe0ff */
[----:B------:R-:W-:Y:S02]  /*8930*/  P2R R0, PR, RZ, 0x1 ;  /* 0x00000001ff007803 */ /* 0x000fe40000000000 */
[----:B------:R-:W-:-:S13]  /*8940*/  ISETP.NE.AND P6, PT, R6, RZ, PT ;  /* 0x000000ff0600720c */ /* 0x000fda0003fc5270 */
[----:B------:R-:W-:Y:S02]  /*8950*/  @!P6 VIADD R9, R9, 0x1 ;  /* 0x000000010909e836 */ /* 0x000fe40000000000 */
[----:B------:R-:W-:Y:S02]  /*8960*/  @!P6 VIADD R3, R2, 0x1 ;  /* 0x000000010203e836 */ /* 0x000fe40000000000 */
[----:B------:R-:W-:Y:S01]  /*8970*/  @!P6 IMAD.MOV.U32 R6, RZ, RZ, RZ ;  /* 0x000000ffff06e224 */ /* 0x000fe200078e00ff */
[----:B------:R-:W-:-:S13]  /*8980*/  ISETP.NE.AND P0, PT, R9, RZ, !P6 ;  /* 0x000000ff0900720c */ /* 0x000fda0007705270 */
[----:B------:R-:W-:Y:S02]  /*8990*/  @P0 IADD3 R3, PT, PT, R2, RZ, RZ ;  /* 0x000000ff02030210 */ /* 0x000fe40007ffe0ff */
[----:B------:R-:W-:-:S03]  /*89a0*/  ISETP.NE.AND P0, PT, R0, RZ, PT ;  /* 0x000000ff0000720c */ /* 0x000fc60003f05270 */
[----:B------:R-:W-:-:S10]  /*89b0*/  @!P6 IMAD.MOV.U32 R2, RZ, RZ, R3 ;  /* 0x000000ffff02e224 */ /* 0x000fd400078e0003 */
.L_x_396:
[----:B------:R-:W-:Y:S05]  /*89c0*/  BSYNC.RECONVERGENT B3 ;  /* 0x0000000000037941 */ /* 0x000fea0003800200 */
.L_x_395:
        /* <DEDUP_REMOVED lines=39> */
[----:B------:R-:W-:Y:S02]  /*8c40*/  IMAD.MOV.U32 R52, RZ, RZ, R30 ;  /* 0x000000ffff347224 */ /* 0x000fe400078e001e */
[----:B------:R-:W-:-:S04]  /*8c50*/  IMAD.WIDE.U32 R30, R0, -0x326172a9, RZ ;  /* 0xcd9e8d57001e7825 */ /* 0x000fc800078e00ff */
[----:B------:R-:W-:Y:S01]  /*8c60*/  IMAD.MOV.U32 R0, RZ, RZ, R30 ;  /* 0x000000ffff007224 */ /* 0x000fe200078e001e */
[----:B------:R-:W-:-:S07]  /*8c70*/  LOP3.LUT R4, R4, UR30, R31, 0x96, !PT ;  /* 0x0000001e04047c12 */ /* 0x000fce000f8e961f */
.L_x_393:
[----:B------:R-:W-:Y:S05]  /*8c80*/  BSYNC.RECONVERGENT B2 ;  /* 0x0000000000027941 */ /* 0x000fea0003800200 */
.L_x_392:
[----:B------:R-:W-:Y:S01]  /*8c90*/  I2FP.F32.U32 R31, R34 ;  /* 0x00000022001f7245 */ /* 0x000fe20000201000 */
[----:B------:R-:W-:-:S04]  /*8ca0*/  IMAD.U32 R33, R33, 0x10000, RZ ;  /* 0x0001000021217824 */ /* 0x000fc800078e00ff */
[----:B------:R-:W-:Y:S01]  /*8cb0*/  FFMA.FTZ R62, R31, R62, 1.1641532182693481445e-10 ;  /* 0x2f0000001f3e7423 */ /* 0x000fe2000001003e */
[----:B------:R-:W-:-:S04]  /*8cc0*/  IMAD.U32 R31, R48, 0x10000, RZ ;  /* 0x00010000301f7824 */ /* 0x000fc800078e00ff */
[----:B------:R-:W-:Y:S01]  /*8cd0*/  FMUL.FTZ R30, R31, R50 ;  /* 0x000000321f1e7220 */ /* 0x000fe20000410000 */
[----:B------:R-:W-:-:S03]  /*8ce0*/  FSETP.GTU.FTZ.AND P6, PT, R62, R61, PT ;  /* 0x0000003d3e00720b */ /* 0x000fc60003fdc000 */
[----:B------:R-:W-:-:S05]  /*8cf0*/  FMUL.FTZ R30, R30, R57 ;  /* 0x000000391e1e7220 */ /* 0x000fca0000410000 */
[----:B------:R-:W-:Y:S02]  /*8d00*/  FSEL R30, R30, RZ, !P6 ;  /* 0x000000ff1e1e7208 */ /* 0x000fe40007000000 */
[----:B------:R-:W-:-:S03]  /*8d10*/  PLOP3.LUT P6, PT, P6, PT, PT, 0x8, 0x80 ;  /* 0x000000000080781c */ /* 0x000fc600037ce170 */
[----:B------:R-:W-:Y:S01]  /*8d20*/  FADD.FTZ R48, R30, R33 ;  /* 0x000000211e307221 */ /* 0x000fe20000010000 */
[----:B------:R-:W-:Y:S02]  /*8d30*/  F2FP.BF16.F32.PACK_AB R30, R29, R28 ;  /* 0x0000001c1d1e723e */ /* 0x000fe400000010ff */
[----:B------:R-:W-:Y:S02]  /*8d40*/  F2FP.BF16.F32.PACK_AB R29, R17, R18 ;  /* 0x00000012111d723e */ /* 0x000fe400000010ff */
[----:B------:R-:W-:Y:S02]  /*8d50*/  F2FP.BF16.F32.PACK_AB R28, R12, R13 ;  /* 0x0000000d0c1c723e */ /* 0x000fe400000010ff */
[----:B------:R-:W-:Y:S01]  /*8d60*/  F2FP.BF16.F32.PACK_AB R31, R48, R32 ;  /* 0x00000020301f723e */ /* 0x000fe200000010ff */
[----:B------:R-:W-:Y:S06]  /*8d70*/  BRA `(.L_x_397) ;  /* 0x0000002800307947 */ /* 0x000fec0003800000 */
.L_x_356:
[----:B------:R-:W-:Y:S01]  /*8d80*/  ISETP.NE.AND P0, PT, R3, 0x1, PT ;  /* 0x000000010300780c */ /* 0x000fe20003f05270 */
[----:B------:R-:W-:Y:S01]  /*8d90*/  BSSY.RECONVERGENT B2, `(.L_x_398) ;  /* 0x0000048000027945 */ /* 0x000fe20003800200 */
[----:B------:R-:W-:Y:S02]  /*8da0*/  HFMA2 R17, -RZ, RZ, 0, 1.1920928955078125e-07 ;  /* 0x00000002ff117431 */ /* 0x000fe400000001ff */
[----:B------:R-:W-:Y:S02]  /*8db0*/  IMAD.MOV.U32 R12, RZ, RZ, R0 ;  /* 0x000000ffff0c7224 */ /* 0x000fe400078e0000 */
[----:B------:R-:W-:-:S07]  /*8dc0*/  IMAD.MOV.U32 R52, RZ, RZ, R54 ;  /* 0x000000ffff347224 */ /* 0x000fce00078e0036 */
[----:B------:R-:W-:Y:S05]  /*8dd0*/  @!P0 BRA `(.L_x_399) ;  /* 0x00000004000c8947 */ /* 0x000fea0003800000 */
        /* <DEDUP_REMOVED lines=10> */
.L_x_400:
        /* <DEDUP_REMOVED lines=13> */
.L_x_402:
[----:B------:R-:W-:Y:S05]  /*8f50*/  BSYNC.RECONVERGENT B3 ;  /* 0x0000000000037941 */ /* 0x000fea0003800200 */
.L_x_401:
        /* <DEDUP_REMOVED lines=41> */
[----:B------:R-:W-:Y:S01]  /*91f0*/  IMAD.MOV.U32 R0, RZ, RZ, R34 ;  /* 0x000000ffff007224 */ /* 0x000fe200078e0022 */
[----:B------:R-:W-:-:S07]  /*9200*/  MOV R12, R54 ;  /* 0x00000036000c7202 */ /* 0x000fce0000000f00 */
.L_x_399:
[----:B------:R-:W-:Y:S05]  /*9210*/  BSYNC.RECONVERGENT B2 ;  /* 0x0000000000027941 */ /* 0x000fea0003800200 */
.L_x_398:
[----:B------:R-:W0:Y:S01]  /*9220*/  LDC R57, c[0x0][0x404] ;  /* 0x00010100ff397b82 */ /* 0x000e220000000800 */
[----:B------:R-:W-:Y:S01]  /*9230*/  I2FP.F32.U32 R3, R12 ;  /* 0x0000000c00037245 */ /* 0x000fe20000201000 */
[----:B------:R-:W-:Y:S01]  /*9240*/  IMAD.MOV.U32 R58, RZ, RZ, 0x2f800000 ;  /* 0x2f800000ff3a7424 */ /* 0x000fe200078e00ff */
[----:B------:R-:W-:Y:S01]  /*9250*/  ISETP.NE.AND P1, PT, R17, 0x1, PT ;  /* 0x000000011100780c */ /* 0x000fe20003f25270 */
[----:B------:R-:W-:Y:S01]  /*9260*/  BSSY.RECONVERGENT B2, `(.L_x_403) ;  /* 0x000004f000027945 */ /* 0x000fe20003800200 */
[C---:B-----5:R-:W-:Y:S01]  /*9270*/  SHF.L.U32 R13, R28.reuse, 0x10, RZ ;  /* 0x000000101c0d7819 */ /* 0x060fe200000006ff */
[----:B------:R-:W-:Y:S01]  /*9280*/  FFMA.FTZ R12, R3, R58, 1.1641532182693481445e-10 ;  /* 0x2f000000030c7423 */ /* 0x000fe2000001003a */
[----:B------:R-:W-:Y:S01]  /*9290*/  PRMT R3, R28, 0x7632, R3 ;  /* 0x000076321c037816 */ /* 0x000fe20000000003 */
[----:B------:R-:W1:Y:S01]  /*92a0*/  LDC R48, c[0x0][0x408] ;  /* 0x00010200ff307b82 */ /* 0x000e620000000800 */
[----:B------:R-:W-:Y:S02]  /*92b0*/  IMAD.MOV.U32 R18, RZ, RZ, 0x2 ;  /* 0x00000002ff127424 */ /* 0x000fe400078e00ff */
[----:B------:R-:W-:Y:S01]  /*92c0*/  FMUL.FTZ R13, R13, R50 ;  /* 0x000000320d0d7220 */ /* 0x000fe20000410000 */
[----:B0-----:R-:W-:Y:S01]  /*92d0*/  FSETP.GTU.FTZ.AND P0, PT, R12, R57, PT ;  /* 0x000000390c00720b */ /* 0x001fe20003f1c000 */
[----:B------:R-:W-:-:S03]  /*92e0*/  IMAD.MOV.U32 R12, RZ, RZ, R0 ;  /* 0x000000ffff0c7224 */ /* 0x000fc600078e0000 */
        /* <DEDUP_REMOVED lines=13> */
.L_x_405:
        /* <DEDUP_REMOVED lines=13> */
.L_x_407:
[----:B------:R-:W-:Y:S05]  /*9490*/  BSYNC.RECONVERGENT B3 ;  /* 0x0000000000037941 */ /* 0x000fea0003800200 */
.L_x_406:
        /* <DEDUP_REMOVED lines=43> */
.L_x_404:
[----:B------:R-:W-:Y:S05]  /*9750*/  BSYNC.RECONVERGENT B2 ;  /* 0x0000000000027941 */ /* 0x000fea0003800200 */
.L_x_403:
        /* <DEDUP_REMOVED lines=21> */
.L_x_410:
        /* <DEDUP_REMOVED lines=13> */
.L_x_412:
[----:B------:R-:W-:Y:S05]  /*9980*/  BSYNC.RECONVERGENT B3 ;  /* 0x0000000000037941 */ /* 0x000fea0003800200 */
.L_x_411:
        /* <DEDUP_REMOVED lines=43> */
.L_x_409:
[----:B------:R-:W-:Y:S05]  /*9c40*/  BSYNC.RECONVERGENT B2 ;  /* 0x0000000000027941 */ /* 0x000fea0003800200 */
.L_x_408:
[----:B------:R-:W-:Y:S01]  /*9c50*/  I2FP.F32.U32 R3, R3 ;  /* 0x0000000300037245 */ /* 0x000fe20000201000 */
[----:B------:R-:W-:Y:S01]  /*9c60*/  BSSY.RECONVERGENT B2, `(.L_x_413) ;  /* 0x000004e000027945 */ /* 0x000fe20003800200 */
[----:B------:R-:W-:Y:S02]  /*9c70*/  SHF.L.U32 R17, R29, 0x10, RZ ;  /* 0x000000101d117819 */ /* 0x000fe400000006ff */
[----:B------:R-:W-:Y:S01]  /*9c80*/  ISETP.NE.AND P3, PT, R28, 0x1, PT ;  /* 0x000000011c00780c */ /* 0x000fe20003f65270 */
[----:B------:R-:W-:Y:S01]  /*9c90*/  FFMA.FTZ R18, R3, R58, 1.1641532182693481445e-10 ;  /* 0x2f00000003127423 */ /* 0x000fe2000001003a */
[----:B------:R-:W-:Y:S01]  /*9ca0*/  PRMT R3, R29, 0x7632, R3 ;  /* 0x000076321d037816 */ /* 0x000fe20000000003 */
[----:B------:R-:W-:Y:S01]  /*9cb0*/  FMUL.FTZ R17, R17, R50 ;  /* 0x0000003211117220 */ /* 0x000fe20000410000 */
[----:B------:R-:W-:Y:S02]  /*9cc0*/  IMAD.MOV.U32 R29, RZ, RZ, 0x2 ;  /* 0x00000002ff1d7424 */ /* 0x000fe400078e00ff */
        /* <DEDUP_REMOVED lines=14> */
.L_x_415:
        /* <DEDUP_REMOVED lines=13> */
.L_x_417:
[----:B------:R-:W-:Y:S05]  /*9e80*/  BSYNC.RECONVERGENT B3 ;  /* 0x0000000000037941 */ /* 0x000fea0003800200 */
.L_x_416:
[----:B------:R-:W-:Y:S01]  /*9e90*/  LOP3.LUT R28, R2, UR7, R33, 0x96, !PT ;  /* 0x00000007021c7c12 */ /* 0x000fe2000f8e9621 */
[----:B------:R-:W-:Y:S01]  /*9ea0*/  IMAD.WIDE.U32 R4, R9, -0x326172a9, RZ ;  /* 0xcd9e8d5709047825 */ /* 0x000fe200078e00ff */
[----:B------:R-:W-:-:S03]  /*9eb0*/  MOV R17, R52 ;  /* 0x0000003400117202 */ /* 0x000fc60000000f00 */
        /* <DEDUP_REMOVED lines=38> */
[----:B------:R-:W-:Y:S01]  /*a120*/  LOP3.LUT R5, R32, UR31, R29, 0x96, !PT ;  /* 0x0000001f20057c12 */ /* 0x000fe2000f8e961d */
[----:B------:R-:W-:-:S07]  /*a130*/  IMAD.MOV.U32 R29, RZ, RZ, RZ ;  /* 0x000000ffff1d7224 */ /* 0x000fce00078e00ff */
.L_x_414:
[----:B------:R-:W-:Y:S05]  /*a140*/  BSYNC.RECONVERGENT B2 ;  /* 0x0000000000027941 */ /* 0x000fea0003800200 */
.L_x_413:
        /* <DEDUP_REMOVED lines=8> */
[----:B------:R-:W-:-:S05]  /*a1d0*/  FMUL.FTZ R3, R3, R48 ;  /* 0x0000003003037220 */ /* 0x000fca0000410000 */
[----:B------:R-:W-:Y:S01]  /*a1e0*/  FSEL R17, R3, RZ, !P2 ;  /* 0x000000ff03117208 */ /* 0x000fe20005000000 */
[----:B------:R-:W-:Y:S01]  /*a1f0*/  IMAD.MOV.U32 R3, RZ, RZ, R0 ;  /* 0x000000ffff037224 */ /* 0x000fe200078e0000 */
[----:B------:R-:W-:Y:S01]  /*a200*/  PLOP3.LUT P2, PT, P2, PT, PT, 0x8, 0x80 ;  /* 0x000000000080781c */ /* 0x000fe2000174e170 */
[----:B------:R-:W-:-:S12]  /*a210*/  @!P3 BRA `(.L_x_419) ;  /* 0x000000040004b947 */ /* 0x000fd80003800000 */
        /* <DEDUP_REMOVED lines=8> */
.L_x_420:
        /* <DEDUP_REMOVED lines=13> */
.L_x_422:
[----:B------:R-:W-:Y:S05]  /*a370*/  BSYNC.RECONVERGENT B3 ;  /* 0x0000000000037941 */ /* 0x000fea0003800200 */
.L_x_421:
        /* <DEDUP_REMOVED lines=43> */
.L_x_419:
[----:B------:R-:W-:Y:S05]  /*a630*/  BSYNC.RECONVERGENT B2 ;  /* 0x0000000000027941 */ /* 0x000fea0003800200 */
.L_x_418:
        /* <DEDUP_REMOVED lines=9> */
[----:B------:R-:W-:Y:S01]  /*a6d0*/  FMUL.FTZ R28, R29, R48 ;  /* 0x000000301d1c7220 */ /* 0x000fe20000410000 */
[----:B------:R-:W-:-:S04]  /*a6e0*/  IMAD.MOV.U32 R29, RZ, RZ, R0 ;  /* 0x000000ffff1d7224 */ /* 0x000fc800078e0000 */
        /* <DEDUP_REMOVED lines=12> */
.L_x_425:
        /* <DEDUP_REMOVED lines=13> */
.L_x_427:
[----:B------:R-:W-:Y:S05]  /*a880*/  BSYNC.RECONVERGENT B3 ;  /* 0x0000000000037941 */ /* 0x000fea0003800200 */
.L_x_426:
        /* <DEDUP_REMOVED lines=43> */
.L_x_424:
[----:B------:R-:W-:Y:S05]  /*ab40*/  BSYNC.RECONVERGENT B2 ;  /* 0x0000000000027941 */ /* 0x000fea0003800200 */
.L_x_423:
[----:B------:R-:W-:Y:S01]  /*ab50*/  I2FP.F32.U32 R29, R29 ;  /* 0x0000001d001d7245 */ /* 0x000fe20000201000 */
[----:B------:R-:W-:Y:S01]  /*ab60*/  IMAD.U32 R3, R3, 0x10000, RZ ;  /* 0x0001000003037824 */ /* 0x000fe200078e00ff */
[----:B------:R-:W-:Y:S01]  /*ab70*/  ISETP.NE.AND P5, PT, R30, 0x1, PT ;  /* 0x000000011e00780c */ /* 0x000fe20003fa5270 */
[----:B------:R-:W-:Y:S02]  /*ab80*/  BSSY.RECONVERGENT B2, `(.L_x_428) ;  /* 0x000004c000027945 */ /* 0x000fe40003800200 */
[----:B------:R-:W-:Y:S01]  /*ab90*/  FFMA.FTZ R32, R29, R58, 1.1641532182693481445e-10 ;  /* 0x2f0000001d207423 */ /* 0x000fe2000001003a */
[----:B------:R-:W-:-:S04]  /*aba0*/  FMUL.FTZ R3, R3, R50 ;  /* 0x0000003203037220 */ /* 0x000fc80000410000 */
[----:B------:R-:W-:Y:S01]  /*abb0*/  FMUL.FTZ R3, R3, R48 ;  /* 0x0000003003037220 */ /* 0x000fe20000410000 */
[----:B------:R-:W-:Y:S01]  /*abc0*/  FSETP.GTU.FTZ.AND P4, PT, R32, R57, PT ;  /* 0x000000392000720b */ /* 0x000fe20003f9c000 */
[----:B------:R-:W-:-:S03]  /*abd0*/  IMAD.MOV.U32 R32, RZ, RZ, 0x2 ;  /* 0x00000002ff207424 */ /* 0x000fc600078e00ff */
        /* <DEDUP_REMOVED lines=13> */
.L_x_430:
        /* <DEDUP_REMOVED lines=13> */
.L_x_432:
[----:B------:R-:W-:Y:S05]  /*ad80*/  BSYNC.RECONVERGENT B3 ;  /* 0x0000000000037941 */ /* 0x000fea0003800200 */
.L_x_431:
        /* <DEDUP_REMOVED lines=39> */
[----:B------:R-:W-:-:S03]  /*b000*/  IMAD.WIDE.U32 R32, R0, -0x326172a9, RZ ;  /* 0xcd9e8d5700207825 */ /* 0x000fc600078e00ff */
[----:B------:R-:W-:Y:S01]  /*b010*/  MOV R0, R32 ;  /* 0x0000002000007202 */ /* 0x000fe20000000f00 */
[----:B------:R-:W-:Y:S01]  /*b020*/  IMAD.MOV.U32 R32, RZ, RZ, RZ ;  /* 0x000000ffff207224 */ /* 0x000fe200078e00ff */
[----:B------:R-:W-:-:S07]  /*b030*/  LOP3.LUT R4, R4, UR30, R33, 0x96, !PT ;  /* 0x0000001e04047c12 */ /* 0x000fce000f8e9621 */
.L_x_429:
[----:B------:R-:W-:Y:S05]  /*b040*/  BSYNC.RECONVERGENT B2 ;  /* 0x0000000000027941 */ /* 0x000fea0003800200 */
.L_x_428:
[----:B------:R-:W-:Y:S01]  /*b050*/  I2FP.F32.U32 R3, R3 ;  /* 0x0000000300037245 */ /* 0x000fe20000201000 */
[C---:B------:R-:W-:Y:S01]  /*b060*/  IMAD.U32 R33, R31.reuse, 0x10000, RZ ;  /* 0x000100001f217824 */ /* 0x040fe200078e00ff */
[----:B------:R-:W-:Y:S01]  /*b070*/  ISETP.NE.AND P6, PT, R32, 0x1, PT ;  /* 0x000000012000780c */ /* 0x000fe20003fc5270 */
[----:B------:R-:W-:Y:S01]  /*b080*/  BSSY.RECONVERGENT B2, `(.L_x_433) ;  /* 0x000004f000027945 */ /* 0x000fe20003800200 */
[----:B------:R-:W-:Y:S01]  /*b090*/  PRMT R30, R31, 0x7632, R30 ;  /* 0x000076321f1e7816 */ /* 0x000fe2000000001e */
[----:B------:R-:W-:Y:S01]  /*b0a0*/  FFMA.FTZ R34, R3, R58, 1.1641532182693481445e-10 ;  /* 0x2f00000003227423 */ /* 0x000fe2000001003a */
[----:B------:R-:W-:Y:S01]  /*b0b0*/  FMUL.FTZ R33, R33, R50 ;  /* 0x0000003221217220 */ /* 0x000fe20000410000 */
[----:B------:R-:W-:-:S03]  /*b0c0*/  HFMA2 R3, -RZ, RZ, 0, 1.1920928955078125e-07 ;  /* 0x00000002ff037431 */ /* 0x000fc600000001ff */
[----:B------:R-:W-:Y:S01]  /*b0d0*/  FMUL.FTZ R31, R33, R48 ;  /* 0x00000030211f7220 */ /* 0x000fe20000410000 */
[----:B------:R-:W-:Y:S01]  /*b0e0*/  FSETP.GTU.FTZ.AND P5, PT, R34, R57, PT ;  /* 0x000000392200720b */ /* 0x000fe20003fbc000 */
[----:B------:R-:W-:-:S03]  /*b0f0*/  IMAD.MOV.U32 R34, RZ, RZ, R0 ;  /* 0x000000ffff227224 */ /* 0x000fc600078e0000 */
        /* <DEDUP_REMOVED lines=12> */
.L_x_435:
        /* <DEDUP_REMOVED lines=15> */
.L_x_437:
[----:B------:R-:W-:Y:S05]  /*b2b0*/  BSYNC.RECONVERGENT B3 ;  /* 0x0000000000037941 */ /* 0x000fea0003800200 */
.L_x_436:
        /* <DEDUP_REMOVED lines=43> */
.L_x_434:
[----:B------:R-:W-:Y:S05]  /*b570*/  BSYNC.RECONVERGENT B2 ;  /* 0x0000000000027941 */ /* 0x000fea0003800200 */
.L_x_433:
[----:B------:R-:W-:-:S05]  /*b580*/  I2FP.F32.U32 R33, R34 ;  /* 0x0000002200217245 */ /* 0x000fca0000201000 */
[----:B------:R-:W-:Y:S01]  /*b590*/  FFMA.FTZ R58, R33, R58, 1.1641532182693481445e-10 ;  /* 0x2f000000213a7423 */ /* 0x000fe2000001003a */
[----:B------:R-:W-:Y:S02]  /*b5a0*/  SHF.L.U32 R33, R30, 0x10, RZ ;  /* 0x000000101e217819 */ /* 0x000fe400000006ff */
[----:B------:R-:W-:Y:S02]  /*b5b0*/  F2FP.BF16.F32.PACK_AB R30, R29, R28 ;  /* 0x0000001c1d1e723e */ /* 0x000fe400000010ff */
[----:B------:R-:W-:Y:S01]  /*b5c0*/  FSETP.GTU.FTZ.AND P6, PT, R58, R57, PT ;  /* 0x000000393a00720b */ /* 0x000fe20003fdc000 */
[----:B------:R-:W-:Y:S01]  /*b5d0*/  FMUL.FTZ R33, R33, R50 ;  /* 0x0000003221217220 */ /* 0x000fe20000410000 */
[----:B------:R-:W-:Y:S02]  /*b5e0*/  F2FP.BF16.F32.PACK_AB R29, R17, R18 ;  /* 0x00000012111d723e */ /* 0x000fe400000010ff */
[----:B------:R-:W-:Y:S01]  /*b5f0*/  F2FP.BF16.F32.PACK_AB R28, R12, R13 ;  /* 0x0000000d0c1c723e */ /* 0x000fe200000010ff */
[----:B------:R-:W-:-:S05]  /*b600*/  FMUL.FTZ R33, R33, R48 ;  /* 0x0000003021217220 */ /* 0x000fca0000410000 */
[----:B------:R-:W-:Y:S02]  /*b610*/  FSEL R48, R33, RZ, !P6 ;  /* 0x000000ff21307208 */ /* 0x000fe40007000000 */
[----:B------:R-:W-:Y:S02]  /*b620*/  PLOP3.LUT P6, PT, P6, PT, PT, 0x8, 0x80 ;  /* 0x000000000080781c */ /* 0x000fe400037ce170 */
[----:B------:R-:W-:-:S11]  /*b630*/  F2FP.BF16.F32.PACK_AB R31, R48, R31 ;  /* 0x0000001f301f723e */ /* 0x000fd600000010ff */
.L_x_397:
[----:B------:R-:W0:Y:S01]  /*b640*/  LDC.64 R32, c[0x0][0x3a8] ;  /* 0x0000ea00ff207b82 */ /* 0x000e220000000a00 */
[----:B------:R-:W-:Y:S02]  /*b650*/  SEL R35, RZ, 0x1000000, !P6 ;  /* 0x01000000ff237807 */ /* 0x000fe40007000000 */
[----:B------:R-:W-:Y:S02]  /*b660*/  SEL R34, RZ, 0x10000, !P5 ;  /* 0x00010000ff227807 */ /* 0x000fe40006800000 */
[----:B------:R-:W-:Y:S02]  /*b670*/  SEL R55, RZ, 0x100, !P4 ;  /* 0x00000100ff377807 */ /* 0x000fe40006000000 */
[----:B------:R-:W-:Y:S02]  /*b680*/  SEL R54, RZ, 0x1000000, !P2 ;  /* 0x01000000ff367807 */ /* 0x000fe40005000000 */
[----:B------:R-:W-:Y:S02]  /*b690*/  LOP3.LUT R55, R55, R35, R34, 0xfe, !PT ;  /* 0x0000002337377212 */ /* 0x000fe400078efe22 */
[----:B------:R-:W-:-:S02]  /*b6a0*/  SEL R35, RZ, 0x10000, !P1 ;  /* 0x00010000ff237807 */ /* 0x000fc40004800000 */
[----:B------:R-:W-:Y:S02]  /*b6b0*/  SEL R34, RZ, 0x100, !P0 ;  /* 0x00000100ff227807 */ /* 0x000fe40004000000 */
[----:B------:R-:W-:Y:S02]  /*b6c0*/  ISETP.NE.AND P6, PT, R56, RZ, PT ;  /* 0x000000ff3800720c */ /* 0x000fe40003fc5270 */
[----:B------:R-:W-:Y:S02]  /*b6d0*/  LOP3.LUT R34, R34, R54, R35, 0xfe, !PT ;  /* 0x0000003622227212 */ /* 0x000fe400078efe23 */
[----:B------:R-:W-:Y:S02]  /*b6e0*/  SEL R54, RZ, 0x1, !P3 ;  /* 0x00000001ff367807 */ /* 0x000fe40005800000 */
[----:B------:R-:W-:Y:S01]  /*b6f0*/  SEL R35, RZ, 0x1, !P6 ;  /* 0x00000001ff237807 */ /* 0x000fe20007000000 */
[----:B0-----:R-:W-:-:S05]  /*b700*/  IMAD.WIDE.U32 R32, R51, 0x10, R32 ;  /* 0x0000001033207825 */ /* 0x001fca00078e0020 */
[----:B------:R0:W-:Y:S02]  /*b710*/  STG.E.128 desc[UR8][R32.64], R28 ;  /* 0x0000001c20007986 */ /* 0x0001e4000c101d08 */
[----:B0-----:R-:W0:Y:S01]  /*b720*/  LDC.64 R30, c[0x0][0x3b0] ;  /* 0x0000ec00ff1e7b82 */ /* 0x001e220000000a00 */
[----:B------:R-:W-:Y:S01]  /*b730*/  LOP3.LUT R29, R55, R54, RZ, 0xfc, !PT ;  /* 0x00000036371d7212 */ /* 0x000fe200078efcff */
[----:B------:R-:W-:Y:S01]  /*b740*/  IMAD.MOV.U32 R54, RZ, RZ, R52 ;  /* 0x000000ffff367224 */ /* 0x000fe200078e0034 */
[----:B------:R-:W-:Y:S01]  /*b750*/  LOP3.LUT R28, R34, R35, RZ, 0xfc, !PT ;  /* 0x00000023221c7212 */ /* 0x000fe200078efcff */
[----:B0-----:R-:W-:-:S04]  /*b760*/  IMAD.WIDE.U32 R30, R51, 0x8, R30 ;  /* 0x00000008331e7825 */ /* 0x001fc800078e001e */
[----:B------:R-:W-:Y:S01]  /*b770*/  VIADD R51, R51, 0x20 ;  /* 0x0000002033337836 */ /* 0x000fe20000000000 */
[----:B------:R1:W-:Y:S06]  /*b780*/  STG.E.64 desc[UR8][R30.64], R28 ;  /* 0x0000001c1e007986 */ /* 0x0003ec000c101b08 */
.L_x_355:
[----:B------:R-:W-:Y:S05]  /*b790*/  BSYNC.RECONVERGENT B1 ;  /* 0x0000000000017941 */ /* 0x000fea0003800200 */
.L_x_354:
[----:B------:R-:W-:Y:S01]  /*b7a0*/  ISETP.GE.U32.AND P0, PT, R10, 0x60, PT ;  /* 0x000000600a00780c */ /* 0x000fe20003f06070 */
[----:B------:R-:W-:-:S12]  /*b7b0*/  BSSY.RECONVERGENT B1, `(.L_x_438) ;  /* 0x0000552000017945 */ /* 0x000fd80003800200 */
[----:B------:R-:W-:Y:S05]  /*b7c0*/  @!P0 BRA `(.L_x_439) ;  /* 0x0000005400408947 */ /* 0x000fea0003800000 */
[----:B01----:R-:W0:Y:S02]  /*b7d0*/  LDC.64 R28, c[0x0][0x390] ;  /* 0x0000e400ff1c7b82 */ /* 0x003e240000000a00 */
[----:B0-----:R-:W-:-:S06]  /*b7e0*/  IMAD.WIDE.U32 R28, R51, 0x10, R28 ;  /* 0x00000010331c7825 */ /* 0x001fcc00078e001c */
[----:B------:R-:W5:Y:S01]  /*b7f0*/  LDG.E.128 R28, desc[UR8][R28.64] ;  /* 0x000000081c1c7981 */ /* 0x000f62000c1e1d00 */
[----:B------:R-:W-:-:S04]  /*b800*/  UISETP.NE.U32.AND UP1, UPT, UR10, URZ, UPT ;  /* 0x000000ff0a00728c */ /* 0x000fc8000bf25070 */
[----:B------:R-:W-:-:S09]  /*b810*/  UISETP.NE.AND.EX UP1, UPT, UR11, URZ, UPT, UP1 ;  /* 0x000000ff0b00728c */ /* 0x000fd2000bf25310 */
[----:B------:R-:W-:Y:S05]  /*b820*/  BRA.U !UP1, `(.L_x_440) ;  /* 0x0000002909987547 */ /* 0x000fea000b800000 */
[----:B------:R-:W0:Y:S02]  /*b830*/  LDC.64 R32, c[0x0][0x3a0] ;  /* 0x0000e800ff207b82 */ /* 0x000e240000000a00 */
[----:B0-----:R-:W-:-:S06]  /*b840*/  IMAD.WIDE.U32 R32, R51, 0x10, R32 ;  /* 0x0000001033207825 */ /* 0x001fcc00078e0020 */
[----:B------:R-:W5:Y:S01]  /*b850*/  LDG.E.128 R32, desc[UR8][R32.64] ;  /* 0x0000000820207981 */ /* 0x000f62000c1e1d00 */
        /* <DEDUP_REMOVED lines=16> */
.L_x_443:
        /* <DEDUP_REMOVED lines=13> */
.L_x_445:
[----:B------:R-:W-:Y:S05]  /*ba30*/  BSYNC.RECONVERGENT B3 ;  /* 0x0000000000037941 */ /* 0x000fea0003800200 */
.L_x_444:
[----:B------:R-:W-:Y:S01]  /*ba40*/  IMAD.WIDE.U32 R56, R9, -0x326172a9, RZ ;  /* 0xcd9e8d5709387825 */ /* 0x000fe200078e00ff */
[----:B------:R-:W-:-:S03]  /*ba50*/  LOP3.LUT R52, R2, UR7, R5, 0x96, !PT ;  /* 0x0000000702347c12 */ /* 0x000fc6000f8e9605 */
[----:B------:R-:W-:Y:S02]  /*ba60*/  HFMA2 R37, -RZ, RZ, 0, 0 ;  /* 0x00000000ff257431 */ /* 0x000fe400000001ff */
        /* <DEDUP_REMOVED lines=38> */
[----:B------:R-:W-:-:S07]  /*bcd0*/  LOP3.LUT R5, R56, UR31, R53, 0x96, !PT ;  /* 0x0000001f38057c12 */ /* 0x000fce000f8e9635 */
.L_x_442:
[----:B------:R-:W-:Y:S05]  /*bce0*/  BSYNC.RECONVERGENT B2 ;  /* 0x0000000000027941 */ /* 0x000fea0003800200 */
.L_x_441:
[----:B------:R-:W0:Y:S01]  /*bcf0*/  LDC R61, c[0x0][0x408] ;  /* 0x00010200ff3d7b82 */ /* 0x000e220000000800 */
[----:B------:R-:W-:Y:S01]  /*bd00*/  I2FP.F32.U32 R16, R16 ;  /* 0x0000001000107245 */ /* 0x000fe20000201000 */
[----:B------:R-:W-:Y:S01]  /*bd10*/  IMAD.MOV.U32 R63, RZ, RZ, 0x2f800000 ;  /* 0x2f800000ff3f7424 */ /* 0x000fe200078e00ff */
[----:B------:R-:W-:Y:S01]  /*bd20*/  ISETP.NE.AND P2, PT, R37, 0x1, PT ;  /* 0x000000012500780c */ /* 0x000fe20003f45270 */
[----:B-----5:R-:W-:Y:S01]  /*bd30*/  IMAD.U32 R43, R28, 0x10000, RZ ;  /* 0x000100001c2b7824 */ /* 0x020fe200078e00ff */
[----:B------:R-:W-:Y:S01]  /*bd40*/  BSSY.RECONVERGENT B2, `(.L_x_446) ;  /* 0x0000051000027945 */ /* 0x000fe20003800200 */
[----:B------:R-:W-:Y:S01]  /*bd50*/  FFMA.FTZ R3, R16, R63, 1.1641532182693481445e-10 ;  /* 0x2f00000010037423 */ /* 0x000fe2000001003f */
[----:B------:R-:W-:Y:S01]  /*bd60*/  PRMT R28, R28, 0x7632, R28 ;  /* 0x000076321c1c7816 */ /* 0x000fe2000000001c */
[----:B------:R-:W1:Y:S01]  /*bd70*/  LDC R62, c[0x0][0x404] ;  /* 0x00010100ff3e7b82 */ /* 0x000e620000000800 */
[----:B------:R-:W-:Y:S01]  /*bd80*/  FMUL.FTZ R16, R43, R50 ;  /* 0x000000322b107220 */ /* 0x000fe20000410000 */
[----:B------:R-:W-:-:S03]  /*bd90*/  IMAD.MOV.U32 R38, RZ, RZ, 0x2 ;  /* 0x00000002ff267424 */ /* 0x000fc600078e00ff */
[----:B0-----:R-:W-:Y:S01]  /*bda0*/  FMUL.FTZ R16, R16, R61 ;  /* 0x0000003d10107220 */ /* 0x001fe20000410000 */
[----:B-1----:R-:W-:Y:S02]  /*bdb0*/  FSETP.GTU.FTZ.AND P1, PT, R3, R62, PT ;  /* 0x0000003e0300720b */ /* 0x002fe40003f3c000 */
[----:B------:R-:W-:Y:S02]  /*bdc0*/  SHF.L.U32 R3, R32, 0x10, RZ ;  /* 0x0000001020037819 */ /* 0x000fe400000006ff */
        /* <DEDUP_REMOVED lines=15> */
.L_x_448:
        /* <DEDUP_REMOVED lines=13> */
.L_x_450:
[----:B------:R-:W-:Y:S05]  /*bf90*/  BSYNC.RECONVERGENT B3 ;  /* 0x0000000000037941 */ /* 0x000fea0003800200 */
.L_x_449:
        /* <DEDUP_REMOVED lines=42> */
[----:B------:R-:W-:-:S07]  /*c240*/  LOP3.LUT R5, R56, UR31, R55, 0x96, !PT ;  /* 0x0000001f38057c12 */ /* 0x000fce000f8e9637 */
.L_x_447:
[----:B------:R-:W-:Y:S05]  /*c250*/  BSYNC.RECONVERGENT B2 ;  /* 0x0000000000027941 */ /* 0x000fea0003800200 */
.L_x_446:
[----:B------:R-:W-:Y:S01]  /*c260*/  I2FP.F32.U32 R32, R32 ;  /* 0x0000002000207245 */ /* 0x000fe20000201000 */
[----:B------:R-:W-:Y:S01]  /*c270*/  IMAD.U32 R3, R3, 0x10000, RZ ;  /* 0x0001000003037824 */ /* 0x000fe200078e00ff */
[----:B------:R-:W-:Y:S01]  /*c280*/  SHF.L.U32 R43, R28, 0x10, RZ ;  /* 0x000000101c2b7819 */ /* 0x000fe200000006ff */
[----:B------:R-:W-:Y:S01]  /*c290*/  BSSY.RECONVERGENT B2, `(.L_x_451) ;  /* 0x000004f000027945 */ /* 0x000fe20003800200 */
[----:B------:R-:W-:Y:S01]  /*c2a0*/  ISETP.NE.AND P2, PT, R38, 0x1, PT ;  /* 0x000000012600780c */ /* 0x000fe20003f45270 */
[----:B------:R-:W-:Y:S02]  /*c2b0*/  FFMA.FTZ R37, R32, R63, 1.1641532182693481445e-10 ;  /* 0x2f00000020257423 */ /* 0x000fe4000001003f */
[----:B------:R-:W-:-:S03]  /*c2c0*/  FMUL.FTZ R28, R43, R50 ;  /* 0x000000322b1c7220 */ /* 0x000fc60000410000 */
[----:B------:R-:W-:Y:S01]  /*c2d0*/  FSETP.GTU.FTZ.AND P1, PT, R37, R62, PT ;  /* 0x0000003e2500720b */ /* 0x000fe20003f3c000 */
[----:B------:R-:W-:Y:S01]  /*c2e0*/  FMUL.FTZ R28, R28, R61 ;  /* 0x0000003d1c1c7220 */ /* 0x000fe20000410000 */
[----:B------:R-:W-:-:S04]  /*c2f0*/  IMAD.MOV.U32 R37, RZ, RZ, 0x2 ;  /* 0x00000002ff257424 */ /* 0x000fc800078e00ff */
[----:B------:R-:W-:Y:S02]  /*c300*/  FSEL R28, R28, RZ, !P1 ;  /* 0x000000ff1c1c7208 */ /* 0x000fe40004800000 */
[----:B------:R-:W-:-:S03]  /*c310*/  PLOP3.LUT P1, PT, P1, PT, PT, 0x8, 0x80 ;  /* 0x000000000080781c */ /* 0x000fc60000f2e170 */
[----:B------:R-:W-:Y:S01]  /*c320*/  FADD.FTZ R28, R28, R3 ;  /* 0x000000031c1c7221 */ /* 0x000fe20000010000 */
[----:B------:R-:W-:Y:S02]  /*c330*/  MOV R3, R0 ;  /* 0x0000000000037202 */ /* 0x000fe40000000f00 */
[----:B------:R-:W-:Y:S01]  /*c340*/  P2R R58, PR, RZ, 0x2 ;  /* 0x00000002ff3a7803 */ /* 0x000fe20000000000 */
        /* <DEDUP_REMOVED lines=10> */
.L_x_453:
        /* <DEDUP_REMOVED lines=13> */
.L_x_455:
[----:B------:R-:W-:Y:S05]  /*c4c0*/  BSYNC.RECONVERGENT B3 ;  /* 0x0000000000037941 */ /* 0x000fea0003800200 */
.L_x_454:
        /* <DEDUP_REMOVED lines=43> */
.L_x_452:
[----:B------:R-:W-:Y:S05]  /*c780*/  BSYNC.RECONVERGENT B2 ;  /* 0x0000000000027941 */ /* 0x000fea0003800200 */
.L_x_451:
        /* <DEDUP_REMOVED lines=12> */
[--C-:B------:R-:W-:Y:S01]  /*c850*/  FADD.FTZ R32, R32, R3.reuse ;  /* 0x0000000320207221 */ /* 0x100fe20000010000 */
[----:B------:R-:W-:Y:S02]  /*c860*/  PRMT R3, R29, 0x7632, R3 ;  /* 0x000076321d037816 */ /* 0x000fe40000000003 */
[----:B------:R-:W-:Y:S01]  /*c870*/  PRMT R29, R33, 0x7632, R29 ;  /* 0x00007632211d7816 */ /* 0x000fe2000000001d */
[----:B------:R-:W-:Y:S01]  /*c880*/  IMAD.MOV.U32 R33, RZ, RZ, R0 ;  /* 0x000000ffff217224 */ /* 0x000fe200078e0000 */
        /* <DEDUP_REMOVED lines=10> */
.L_x_458:
        /* <DEDUP_REMOVED lines=13> */
.L_x_460:
[----:B------:R-:W-:Y:S05]  /*ca00*/  BSYNC.RECONVERGENT B3 ;  /* 0x0000000000037941 */ /* 0x000fea0003800200 */
.L_x_459:
        /* <DEDUP_REMOVED lines=43> */
.L_x_457:
[----:B------:R-:W-:Y:S05]  /*ccc0*/  BSYNC.RECONVERGENT B2 ;  /* 0x0000000000027941 */ /* 0x000fea0003800200 */
.L_x_456:
[----:B------:R-:W-:Y:S01]  /*ccd0*/  I2FP.F32.U32 R44, R33 ;  /* 0x00000021002c7245 */ /* 0x000fe20000201000 */
[----:B------:R-:W-:Y:S01]  /*cce0*/  IMAD.U32 R33, R3, 0x10000, RZ ;  /* 0x0001000003217824 */ /* 0x000fe200078e00ff */
[----:B------:R-:W-:Y:S01]  /*ccf0*/  ISETP.NE.AND P3, PT, R43, 0x1, PT ;  /* 0x000000012b00780c */ /* 0x000fe20003f65270 */
[----:B------:R-:W-:Y:S01]  /*cd00*/  IMAD.U32 R54, R29, 0x10000, RZ ;  /* 0x000100001d367824 */ /* 0x000fe200078e00ff */
[----:B------:R-:W-:Y:S01]  /*cd10*/  BSSY.RECONVERGENT B2, `(.L_x_461) ;  /* 0x000004d000027945 */ /* 0x000fe20003800200 */
[----:B------:R-:W-:Y:S01]  /*cd20*/  FFMA.FTZ R3, R44, R63, 1.1641532182693481445e-10 ;  /* 0x2f0000002c037423 */ /* 0x000fe2000001003f */
[----:B------:R-:W-:-:S04]  /*cd30*/  FMUL.FTZ R44, R33, R50 ;  /* 0x00000032212c7220 */ /* 0x000fc80000410000 */
[----:B------:R-:W-:Y:S01]  /*cd40*/  FMUL.FTZ R44, R44, R61 ;  /* 0x0000003d2c2c7220 */ /* 0x000fe20000410000 */
[----:B------:R-:W-:Y:S01]  /*cd50*/  FSETP.GTU.FTZ.AND P2, PT, R3, R62, PT ;  /* 0x0000003e0300720b */ /* 0x000fe20003f5c000 */
[----:B------:R-:W-:-:S03]  /*cd60*/  IMAD.MOV.U32 R3, RZ, RZ, R0 ;  /* 0x000000ffff037224 */ /* 0x000fc600078e0000 */
[----:B------:R-:W-:Y:S01]  /*cd70*/  FSEL R29, R44, RZ, !P2 ;  /* 0x000000ff2c1d7208 */ /* 0x000fe20005000000 */
[----:B------:R-:W-:Y:S01]  /*cd80*/  HFMA2 R44, -RZ, RZ, 0, 1.1920928955078125e-07 ;  /* 0x00000002ff2c7431 */ /* 0x000fe200000001ff */
[----:B------:R-:W-:-:S03]  /*cd90*/  PLOP3.LUT P2, PT, P2, PT, PT, 0x8, 0x80 ;  /* 0x000000000080781c */ /* 0x000fc6000174e170 */
[----:B------:R-:W-:-:S04]  /*cda0*/  FADD.FTZ R29, R29, R54 ;  /* 0x000000361d1d7221 */ /* 0x000fc80000010000 */
        /* <DEDUP_REMOVED lines=10> */
.L_x_463:
        /* <DEDUP_REMOVED lines=13> */
.L_x_465:
[----:B------:R-:W-:Y:S05]  /*cf20*/  BSYNC.RECONVERGENT B3 ;  /* 0x0000000000037941 */ /* 0x000fea0003800200 */
.L_x_464:
        /* <DEDUP_REMOVED lines=43> */
.L_x_462:
[----:B------:R-:W-:Y:S05]  /*d1e0*/  BSYNC.RECONVERGENT B2 ;  /* 0x0000000000027941 */ /* 0x000fea0003800200 */
.L_x_461:
        /* <DEDUP_REMOVED lines=10> */
[----:B------:R-:W-:-:S02]  /*d290*/  PRMT R3, R30, 0x7632, R3 ;  /* 0x000076321e037816 */ /* 0x000fc40000000003 */
[----:B------:R-:W-:Y:S02]  /*d2a0*/  PRMT R30, R34, 0x7632, R30 ;  /* 0x00007632221e7816 */ /* 0x000fe4000000001e */
[----:B------:R-:W-:Y:S01]  /*d2b0*/  FSEL R43, R54, RZ, !P3 ;  /* 0x000000ff362b7208 */ /* 0x000fe20005800000 */
[----:B------:R-:W-:Y:S01]  /*d2c0*/  IMAD.U32 R54, R34, 0x10000, RZ ;  /* 0x0001000022367824 */ /* 0x000fe200078e00ff */
        /* <DEDUP_REMOVED lines=11> */
.L_x_468:
[----:B------:R-:W-:Y:S01]  /*d380*/  IADD3 R7, PT, PT, R7, 0x1, RZ ;  /* 0x0000000107077810 */ /* 0x000fe20007ffe0ff */
[----:B------:R-:W-:Y:S03]  /*d390*/  BSSY.RECONVERGENT B3, `(.L_x_469) ;  /* 0x000000c000037945 */ /* 0x000fe60003800200 */
[C---:B------:R-:W-:Y:S01]  /*d3a0*/  ISETP.NE.AND P4, PT, R7.reuse, RZ, PT ;  /* 0x000000ff0700720c */ /* 0x040fe20003f85270 */
[----:B------:R-:W-:-:S12]  /*d3b0*/  IMAD.WIDE.U32 R56, R7, -0x2daee0ad, RZ ;  /* 0xd2511f5307387825 */ /* 0x000fd800078e00ff */
[----:B------:R-:W-:Y:S05]  /*d3c0*/  @P4 BRA `(.L_x_470) ;  /* 0x0000000000204947 */ /* 0x000fea0003800000 */
[----:B------:R-:W-:-:S05]  /*d3d0*/  VIADD R6, R6, 0x1 ;  /* 0x0000000106067836 */ /* 0x000fca0000000000 */
[----:B------:R-:W-:-:S13]  /*d3e0*/  ISETP.NE.AND P4, PT, R6, RZ, PT ;  /* 0x000000ff0600720c */ /* 0x000fda0003f85270 */
[----:B------:R-:W-:Y:S01]  /*d3f0*/  @!P4 IADD3 R9, PT, PT, R9, 0x1, RZ ;  /* 0x000000010909c810 */ /* 0x000fe20007ffe0ff */
[----:B------:R-:W-:Y:S01]  /*d400*/  @!P4 VIADD R0, R2, 0x1 ;  /* 0x000000010200c836 */ /* 0x000fe20000000000 */
[----:B------:R-:W-:Y:S02]  /*d410*/  @!P4 MOV R6, RZ ;  /* 0x000000ff0006c202 */ /* 0x000fe40000000f00 */
[----:B------:R-:W-:-:S13]  /*d420*/  ISETP.NE.AND P5, PT, R9, RZ, !P4 ;  /* 0x000000ff0900720c */ /* 0x000fda00067a5270 */
[----:B------:R-:W-:-:S05]  /*d430*/  @P5 IADD3 R0, PT, PT, R2, RZ, RZ ;  /* 0x000000ff02005210 */ /* 0x000fca0007ffe0ff */
[----:B------:R-:W-:-:S07]  /*d440*/  @!P4 IMAD.MOV.U32 R2, RZ, RZ, R0 ;  /* 0x000000ffff02c224 */ /* 0x000fce00078e0000 */
.L_x_470:
[----:B------:R-:W-:Y:S05]  /*d450*/  BSYNC.RECONVERGENT B3 ;  /* 0x0000000000037941 */ /* 0x000fea0003800200 */
.L_x_469:
        /* <DEDUP_REMOVED lines=42> */
[----:B------:R-:W-:-:S07]  /*d700*/  LOP3.LUT R4, R4, UR30, R55, 0x96, !PT ;  /* 0x0000001e04047c12 */ /* 0x000fce000f8e9637 */
.L_x_467:
[----:B------:R-:W-:Y:S05]  /*d710*/  BSYNC.RECONVERGENT B2 ;  /* 0x0000000000027941 */ /* 0x000fea0003800200 */
.L_x_466:
        /* <DEDUP_REMOVED lines=8> */
[----:B------:R-:W-:Y:S02]  /*d7a0*/  FSETP.GTU.FTZ.AND P4, PT, R3, R62, PT ;  /* 0x0000003e0300720b */ /* 0x000fe40003f9c000 */
[----:B------:R-:W-:Y:S02]  /*d7b0*/  MOV R3, R0 ;  /* 0x0000000000037202 */ /* 0x000fe40000000f00 */
[----:B------:R-:W-:Y:S01]  /*d7c0*/  FSEL R30, R34, RZ, !P4 ;  /* 0x000000ff221e7208 */ /* 0x000fe20006000000 */
[----:B------:R-:W-:Y:S01]  /*d7d0*/  IMAD.MOV.U32 R34, RZ, RZ, 0x2 ;  /* 0x00000002ff227424 */ /* 0x000fe200078e00ff */
        /* <DEDUP_REMOVED lines=8> */
[----:B------:R-:W-:Y:S01]  /*d860*/  @P5 VIADD R34, R49, 0x1 ;  /* 0x0000000131225836 */ /* 0x000fe20000000000 */
[----:B------:R-:W-:Y:S01]  /*d870*/  @!P5 MOV R3, R5 ;  /* 0x000000050003d202 */ /* 0x000fe20000000f00 */
[----:B------:R-:W-:Y:S01]  /*d880*/  @P5 IMAD.MOV.U32 R3, RZ, RZ, R4 ;  /* 0x000000ffff035224 */ /* 0x000fe200078e0004 */
[----:B------:R-:W-:Y:S06]  /*d890*/  BRA `(.L_x_472) ;  /* 0x0000000000e47947 */ /* 0x000fec0003800000 */
.L_x_473:
        /* <DEDUP_REMOVED lines=13> */
.L_x_475:
[----:B------:R-:W-:Y:S05]  /*d970*/  BSYNC.RECONVERGENT B3 ;  /* 0x0000000000037941 */ /* 0x000fea0003800200 */
.L_x_474:
        /* <DEDUP_REMOVED lines=43> */
.L_x_472:
[----:B------:R-:W-:Y:S05]  /*dc30*/  BSYNC.RECONVERGENT B2 ;  /* 0x0000000000027941 */ /* 0x000fea0003800200 */
.L_x_471:
[----:B------:R-:W-:Y:S01]  /*dc40*/  I2FP.F32.U32 R54, R3 ;  /* 0x0000000300367245 */ /* 0x000fe20000201000 */
[----:B------:R-:W-:Y:S01]  /*dc50*/  BSSY.RECONVERGENT B2, `(.L_x_476) ;  /* 0x0000054000027945 */ /* 0x000fe20003800200 */
[----:B------:R-:W-:Y:S02]  /*dc60*/  ISETP.NE.AND P6, PT, R34, 0x1, PT ;  /* 0x000000012200780c */ /* 0x000fe40003fc5270 */
[----:B------:R-:W-:Y:S01]  /*dc70*/  PRMT R53, R31, 0x7632, R53 ;  /* 0x000076321f357816 */ /* 0x000fe20000000035 */
[----:B------:R-:W-:-:S05]  /*dc80*/  FFMA.FTZ R3, R54, R63, 1.1641532182693481445e-10 ;  /* 0x2f00000036037423 */ /* 0x000fca000001003f */
[----:B------:R-:W-:Y:S01]  /*dc90*/  FSETP.GTU.FTZ.AND P5, PT, R3, R62, PT ;  /* 0x0000003e0300720b */ /* 0x000fe20003fbc000 */
[----:B------:R-:W-:Y:S01]  /*dca0*/  IMAD.U32 R3, R31, 0x10000, RZ ;  /* 0x000100001f037824 */ /* 0x000fe200078e00ff */
[----:B------:R-:W-:-:S03]  /*dcb0*/  PRMT R31, R35, 0x7632, R31 ;  /* 0x00007632231f7816 */ /* 0x000fc6000000001f */
[----:B------:R-:W-:Y:S01]  /*dcc0*/  FMUL.FTZ R54, R3, R50 ;  /* 0x0000003203367220 */ /* 0x000fe20000410000 */
[----:B------:R-:W-:-:S03]  /*dcd0*/  IMAD.MOV.U32 R3, RZ, RZ, 0x2 ;  /* 0x00000002ff037424 */ /* 0x000fc600078e00ff */
[----:B------:R-:W-:-:S05]  /*dce0*/  FMUL.FTZ R54, R54, R61 ;  /* 0x0000003d36367220 */ /* 0x000fca0000410000 */
[----:B------:R-:W-:Y:S02]  /*dcf0*/  FSEL R33, R54, RZ, !P5 ;  /* 0x000000ff36217208 */ /* 0x000fe40006800000 */
[----:B------:R-:W-:Y:S02]  /*dd00*/  SHF.L.U32 R54, R35, 0x10, RZ ;  /* 0x0000001023367819 */ /* 0x000fe400000006ff */
[----:B------:R-:W-:-:S03]  /*dd10*/  PLOP3.LUT P5, PT, P5, PT, PT, 0x8, 0x80 ;  /* 0x000000000080781c */ /* 0x000fc60002fae170 */
[----:B------:R-:W-:Y:S01]  /*dd20*/  FADD.FTZ R33, R33, R54 ;  /* 0x0000003621217221 */ /* 0x000fe20000010000 */
[----:B------:R-:W-:-:S03]  /*dd30*/  MOV R54, R0 ;  /* 0x0000000000367202 */ /* 0x000fc60000000f00 */
        /* <DEDUP_REMOVED lines=10> */
.L_x_478:
[----:B------:R-:W-:Y:S01]  /*dde0*/  IADD3 R7, PT, PT, R7, 0x1, RZ ;  /* 0x0000000107077810 */ /* 0x000fe20007ffe0ff */
[----:B------:R-:W-:Y:S03]  /*ddf0*/  BSSY.RECONVERGENT B3, `(.L_x_479) ;  /* 0x000000e000037945 */ /* 0x000fe60003800200 */
[C---:B------:R-:W-:Y:S01]  /*de00*/  ISETP.NE.AND P6, PT, R7.reuse, RZ, PT ;  /* 0x000000ff0700720c */ /* 0x040fe20003fc5270 */
[----:B------:R-:W-:-:S12]  /*de10*/  IMAD.WIDE.U32 R54, R7, -0x2daee0ad, RZ ;  /* 0xd2511f5307367825 */ /* 0x000fd800078e00ff */
[----:B------:R-:W-:Y:S05]  /*de20*/  @P6 BRA `(.L_x_480) ;  /* 0x0000000000286947 */ /* 0x000fea0003800000 */
[----:B------:R-:W-:Y:S01]  /*de30*/  VIADD R6, R6, 0x1 ;  /* 0x0000000106067836 */ /* 0x000fe20000000000 */
[----:B------:R-:W-:-:S04]  /*de40*/  P2R R0, PR, RZ, 0x1 ;  /* 0x00000001ff007803 */ /* 0x000fc80000000000 */
[----:B------:R-:W-:-:S13]  /*de50*/  ISETP.NE.AND P6, PT, R6, RZ, PT ;  /* 0x000000ff0600720c */ /* 0x000fda0003fc5270 */
[----:B------:R-:W-:Y:S01]  /*de60*/  @!P6 IADD3 R9, PT, PT, R9, 0x1, RZ ;  /* 0x000000010909e810 */ /* 0x000fe20007ffe0ff */
[----:B------:R-:W-:Y:S01]  /*de70*/  @!P6 VIADD R3, R2, 0x1 ;  /* 0x000000010203e836 */ /* 0x000fe20000000000 */
[----:B------:R-:W-:Y:S02]  /*de80*/  @!P6 MOV R6, RZ ;  /* 0x000000ff0006e202 */ /* 0x000fe40000000f00 */
[----:B------:R-:W-:-:S13]  /*de90*/  ISETP.NE.AND P0, PT, R9, RZ, !P6 ;  /* 0x000000ff0900720c */ /* 0x000fda0007705270 */
[----:B------:R-:W-:Y:S02]  /*dea0*/  @P0 IADD3 R3, PT, PT, R2, RZ, RZ ;  /* 0x000000ff02030210 */ /* 0x000fe40007ffe0ff */
[----:B------:R-:W-:-:S03]  /*deb0*/  ISETP.NE.AND P0, PT, R0, RZ, PT ;  /* 0x000000ff0000720c */ /* 0x000fc60003f05270 */
[----:B------:R-:W-:-:S10]  /*dec0*/  @!P6 IMAD.MOV.U32 R2, RZ, RZ, R3 ;  /* 0x000000ffff02e224 */ /* 0x000fd400078e0003 */
.L_x_480:
[----:B------:R-:W-:Y:S05]  /*ded0*/  BSYNC.RECONVERGENT B3 ;  /* 0x0000000000037941 */ /* 0x000fea0003800200 */
.L_x_479:
        /* <DEDUP_REMOVED lines=43> */
.L_x_477:
[----:B------:R-:W-:Y:S05]  /*e190*/  BSYNC.RECONVERGENT B2 ;  /* 0x0000000000027941 */ /* 0x000fea0003800200 */
.L_x_476:
[----:B------:R-:W-:Y:S01]  /*e1a0*/  I2FP.F32.U32 R34, R54 ;  /* 0x0000003600227245 */ /* 0x000fe20000201000 */
[----:B------:R-:W-:Y:S01]  /*e1b0*/  IMAD.U32 R53, R53, 0x10000, RZ ;  /* 0x0001000035357824 */ /* 0x000fe200078e00ff */
[----:B------:R-:W-:Y:S02]  /*e1c0*/  SHF.L.U32 R31, R31, 0x10, RZ ;  /* 0x000000101f1f7819 */ /* 0x000fe400000006ff */
[----:B------:R-:W-:Y:S01]  /*e1d0*/  F2FP.BF16.F32.PACK_AB R30, R30, R43 ;  /* 0x0000002b1e1e723e */ /* 0x000fe200000010ff */
[----:B------:R-:W-:Y:S01]  /*e1e0*/  FFMA.FTZ R63, R34, R63, 1.1641532182693481445e-10 ;  /* 0x2f000000223f7423 */ /* 0x000fe2000001003f */
[----:B------:R-:W-:Y:S01]  /*e1f0*/  FMUL.FTZ R50, R53, R50 ;  /* 0x0000003235327220 */ /* 0x000fe20000410000 */
[----:B------:R-:W-:Y:S02]  /*e200*/  F2FP.BF16.F32.PACK_AB R29, R29, R32 ;  /* 0x000000201d1d723e */ /* 0x000fe400000010ff */
[----:B------:R-:W-:Y:S01]  /*e210*/  F2FP.BF16.F32.PACK_AB R28, R28, R16 ;  /* 0x000000101c1c723e */ /* 0x000fe200000010ff */
[----:B------:R-:W-:Y:S01]  /*e220*/  FMUL.FTZ R50, R50, R61 ;  /* 0x0000003d32327220 */ /* 0x000fe20000410000 */
[----:B------:R-:W-:-:S04]  /*e230*/  FSETP.GTU.FTZ.AND P6, PT, R63, R62, PT ;  /* 0x0000003e3f00720b */ /* 0x000fc80003fdc000 */
[----:B------:R-:W-:Y:S02]  /*e240*/  FSEL R50, R50, RZ, !P6 ;  /* 0x000000ff32327208 */ /* 0x000fe40007000000 */
[----:B------:R-:W-:-:S03]  /*e250*/  PLOP3.LUT P6, PT, P6, PT, PT, 0x8, 0x80 ;  /* 0x000000000080781c */ /* 0x000fc600037ce170 */
[----:B------:R-:W-:-:S05]  /*e260*/  FADD.FTZ R53, R50, R31 ;  /* 0x0000001f32357221 */ /* 0x000fca0000010000 */
[----:B------:R-:W-:Y:S01]  /*e270*/  F2FP.BF16.F32.PACK_AB R31, R53, R33 ;  /* 0x00000021351f723e */ /* 0x000fe200000010ff */
[----:B------:R-:W-:Y:S06]  /*e280*/  BRA `(.L_x_481) ;  /* 0x00000028003c7947 */ /* 0x000fec0003800000 */
.L_x_440:
        /* <DEDUP_REMOVED lines=9> */
[----:B------:R-:W-:Y:S01]  /*e320*/  @!P1 MOV R32, 0x3 ;  /* 0x0000000300209802 */ /* 0x000fe20000000f00 */
[----:B------:R-:W-:Y:S01]  /*e330*/  @!P1 IMAD.MOV.U32 R52, RZ, RZ, R54 ;  /* 0x000000ffff349224 */ /* 0x000fe200078e0036 */
[----:B------:R-:W-:Y:S01]  /*e340*/  @!P1 MOV R16, R5 ;  /* 0x0000000500109202 */ /* 0x000fe20000000f00 */
[----:B------:R-:W-:Y:S01]  /*e350*/  @P1 VIADD R32, R3, 0x1 ;  /* 0x0000000103201836 */ /* 0x000fe20000000000 */
[----:B------:R-:W-:Y:S01]  /*e360*/  @P1 MOV R52, R54 ;  /* 0x0000003600341202 */ /* 0x000fe20000000f00 */
[----:B------:R-:W-:Y:S01]  /*e370*/  @P1 IMAD.MOV.U32 R16, RZ, RZ, R4 ;  /* 0x000000ffff101224 */ /* 0x000fe200078e0004 */
[----:B------:R-:W-:Y:S06]  /*e380*/  BRA `(.L_x_483) ;  /* 0x0000000000e07947 */ /* 0x000fec0003800000 */
.L_x_484:
        /* <DEDUP_REMOVED lines=8> */
[----:B------:R-:W-:Y:S02]  /*e410*/  @!P1 VIADD R0, R2, 0x1 ;  /* 0x0000000102009836 */ /* 0x000fe40000000000 */
[----:B------:R-:W-:Y:S01]  /*e420*/  @!P1 IMAD.MOV.U32 R6, RZ, RZ, RZ ;  /* 0x000000ffff069224 */ /* 0x000fe200078e00ff */
[----:B------:R-:W-:-:S13]  /*e430*/  ISETP.NE.AND P2, PT, R9, RZ, !P1 ;  /* 0x000000ff0900720c */ /* 0x000fda0004f45270 */
[----:B------:R-:W-:-:S04]  /*e440*/  @P2 IADD3 R0, PT, PT, R2, RZ, RZ ;  /* 0x000000ff02002210 */ /* 0x000fc80007ffe0ff */
[----:B------:R-:W-:-:S07]  /*e450*/  @!P1 MOV R2, R0 ;  /* 0x0000000000029202 */ /* 0x000fce0000000f00 */
.L_x_486:
[----:B------:R-:W-:Y:S05]  /*e460*/  BSYNC.RECONVERGENT B3 ;  /* 0x0000000000037941 */ /* 0x000fea0003800200 */
.L_x_485:
[----:B------:R-:W-:Y:S01]  /*e470*/  IMAD.WIDE.U32 R32, R9, -0x326172a9, RZ ;  /* 0xcd9e8d5709207825 */ /* 0x000fe200078e00ff */
[----:B------:R-:W-:Y:S02]  /*e480*/  LOP3.LUT R34, R2, UR7, R5, 0x96, !PT ;  /* 0x0000000702227c12 */ /* 0x000fe4000f8e9605 */
[----:B------:R-:W-:Y:S02]  /*e490*/  MOV R16, R54 ;  /* 0x0000003600107202 */ /* 0x000fe40000000f00 */
        /* <DEDUP_REMOVED lines=38> */
[----:B------:R-:W-:-:S07]  /*e700*/  IMAD.MOV.U32 R32, RZ, RZ, RZ ;  /* 0x000000ffff207224 */ /* 0x000fce00078e00ff */
.L_x_483:
[----:B------:R-:W-:Y:S05]  /*e710*/  BSYNC.RECONVERGENT B2 ;  /* 0x0000000000027941 */ /* 0x000fea0003800200 */
.L_x_482:
        /* <DEDUP_REMOVED lines=9> */
[----:B------:R-:W-:-:S03]  /*e7b0*/  FMUL.FTZ R3, R3, R50 ;  /* 0x0000003203037220 */ /* 0x000fc60000410000 */
[----:B0-----:R-:W-:-:S04]  /*e7c0*/  FSETP.GTU.FTZ.AND P1, PT, R16, R57, PT ;  /* 0x000000391000720b */ /* 0x001fc80003f3c000 */
[----:B------:R-:W-:Y:S01]  /*e7d0*/  PLOP3.LUT P3, PT, P1, PT, PT, 0x8, 0x80 ;  /* 0x000000000080781c */ /* 0x000fe20000f6e170 */
[----:B-1----:R-:W-:-:S03]  /*e7e0*/  FMUL.FTZ R3, R3, R56 ;  /* 0x0000003803037220 */ /* 0x002fc60000410000 */
[----:B------:R-:W-:Y:S02]  /*e7f0*/  P2R R59, PR, RZ, 0x8 ;  /* 0x00000008ff3b7803 */ /* 0x000fe40000000000 */
[----:B------:R-:W-:Y:S02]  /*e800*/  FSEL R16, R3, RZ, !P1 ;  /* 0x000000ff03107208 */ /* 0x000fe40004800000 */
[----:B------:R-:W-:Y:S01]  /*e810*/  PRMT R3, R28, 0x7632, R3 ;  /* 0x000076321c037816 */ /* 0x000fe20000000003 */
[----:B------:R-:W-:Y:S01]  /*e820*/  IMAD.MOV.U32 R28, RZ, RZ, R0 ;  /* 0x000000ffff1c7224 */ /* 0x000fe200078e0000 */
[----:B------:R-:W-:Y:S06]  /*e830*/  @!P2 BRA `(.L_x_488) ;  /* 0x000000040004a947 */ /* 0x000fec0003800000 */
[----:B------:R-:W-:-:S13]  /*e840*/  ISETP.NE.AND P1, PT, R32, 0x3, PT ;  /* 0x000000032000780c */ /* 0x000fda0003f25270 */
[----:B------:R-:W-:Y:S05]  /*e850*/  @!P1 BRA `(.L_x_489) ;  /* 0x0000000000189947 */ /* 0x000fea0003800000 */
[----:B------:R-:W-:-:S13]  /*e860*/  ISETP.NE.AND P1, PT, R32, 0x2, PT ;  /* 0x000000022000780c */ /* 0x000fda0003f25270 */
[----:B------:R-:W-:Y:S01]  /*e870*/  @!P1 MOV R33, 0x3 ;  /* 0x0000000300219802 */ /* 0x000fe20000000f00 */
[----:B------:R-:W-:Y:S01]  /*e880*/  @!P1 IMAD.MOV.U32 R28, RZ, RZ, R5 ;  /* 0x000000ffff1c9224 */ /* 0x000fe200078e0005 */
[----:B------:R-:W-:Y:S01]  /*e890*/  @P1 IADD3 R33, PT, PT, R32, 0x1, RZ ;  /* 0x0000000120211810 */ /* 0x000fe20007ffe0ff */
[----:B------:R-:W-:Y:S01]  /*e8a0*/  @P1 IMAD.MOV.U32 R28, RZ, RZ, R4 ;  /* 0x000000ffff1c1224 */ /* 0x000fe200078e0004 */
[----:B------:R-:W-:Y:S06]  /*e8b0*/  BRA `(.L_x_488) ;  /* 0x0000000000e47947 */ /* 0x000fec0003800000 */
.L_x_489:
        /* <DEDUP_REMOVED lines=13> */
.L_x_491:
[----:B------:R-:W-:Y:S05]  /*e990*/  BSYNC.RECONVERGENT B3 ;  /* 0x0000000000037941 */ /* 0x000fea0003800200 */
.L_x_490:
        /* <DEDUP_REMOVED lines=41> */
[----:B------:R-:W-:Y:S02]  /*ec30*/  HFMA2 R33, -RZ, RZ, 0, 0 ;  /* 0x00000000ff217431 */ /* 0x000fe400000001ff */
[----:B------:R-:W-:-:S07]  /*ec40*/  IMAD.MOV.U32 R52, RZ, RZ, R32 ;  /* 0x000000ffff347224 */ /* 0x000fce00078e0020 */
.L_x_488:
[----:B------:R-:W-:Y:S05]  /*ec50*/  BSYNC.RECONVERGENT B2 ;  /* 0x0000000000027941 */ /* 0x000fea0003800200 */
.L_x_487:
        /* <DEDUP_REMOVED lines=9> */
[----:B------:R-:W-:Y:S02]  /*ecf0*/  PLOP3.LUT P3, PT, P1, PT, PT, 0x8, 0x80 ;  /* 0x000000000080781c */ /* 0x000fe40000f6e170 */
[----:B------:R-:W-:Y:S01]  /*ed00*/  FSEL R28, R3, RZ, !P1 ;  /* 0x000000ff031c7208 */ /* 0x000fe20004800000 */
[----:B------:R-:W-:Y:S01]  /*ed10*/  IMAD.MOV.U32 R3, RZ, RZ, R0 ;  /* 0x000000ffff037224 */ /* 0x000fe200078e0000 */
[----:B------:R-:W-:Y:S02]  /*ed20*/  P2R R58, PR, RZ, 0x8 ;  /* 0x00000008ff3a7803 */ /* 0x000fe40000000000 */
[----:B------:R-:W-:Y:S01]  /*ed30*/  MOV R60, R28 ;  /* 0x0000001c003c7202 */ /* 0x000fe20000000f00 */
[----:B------:R-:W-:Y:S06]  /*ed40*/  @!P2 BRA `(.L_x_493) ;  /* 0x000000040004a947 */ /* 0x000fec0003800000 */
[----:B------:R-:W-:-:S13]  /*ed50*/  ISETP.NE.AND P1, PT, R33, 0x3, PT ;  /* 0x000000032100780c */ /* 0x000fda0003f25270 */
[----:B------:R-:W-:Y:S05]  /*ed60*/  @!P1 BRA `(.L_x_494) ;  /* 0x0000000000189947 */ /* 0x000fea0003800000 */
[----:B------:R-:W-:-:S13]  /*ed70*/  ISETP.NE.AND P1, PT, R33, 0x2, PT ;  /* 0x000000022100780c */ /* 0x000fda0003f25270 */
[----:B------:R-:W-:Y:S01]  /*ed80*/  @!P1 IMAD.MOV.U32 R34, RZ, RZ, 0x3 ;  /* 0x00000003ff229424 */ /* 0x000fe200078e00ff */
[----:B------:R-:W-:Y:S01]  /*ed90*/  @!P1 MOV R3, R5 ;  /* 0x0000000500039202 */ /* 0x000fe20000000f00 */
[----:B------:R-:W-:Y:S01]  /*eda0*/  @P1 VIADD R34, R33, 0x1 ;  /* 0x0000000121221836 */ /* 0x000fe20000000000 */
[----:B------:R-:W-:Y:S01]  /*edb0*/  @P1 MOV R3, R4 ;  /* 0x0000000400031202 */ /* 0x000fe20000000f00 */
[----:B------:R-:W-:Y:S06]  /*edc0*/  BRA `(.L_x_493) ;  /* 0x0000000000e47947 */ /* 0x000fec0003800000 */
.L_x_494:
[----:B------:R-:W-:Y:S01]  /*edd0*/  VIADD R7, R7, 0x1 ;  /* 0x0000000107077836 */ /* 0x000fe20000000000 */
[----:B------:R-:W-:Y:S03]  /*ede0*/  BSSY.RECONVERGENT B3, `(.L_x_495) ;  /* 0x000000c000037945 */ /* 0x000fe60003800200 */
[C---:B------:R-:W-:Y:S01]  /*edf0*/  IMAD.WIDE.U32 R4, R7.reuse, -0x2daee0ad, RZ ;  /* 0xd2511f5307047825 */ /* 0x040fe200078e00ff */
[----:B------:R-:W-:-:S13]  /*ee00*/  ISETP.NE.AND P1, PT, R7, RZ, PT ;  /* 0x000000ff0700720c */ /* 0x000fda0003f25270 */
[----:B------:R-:W-:Y:S05]  /*ee10*/  @P1 BRA `(.L_x_496) ;  /* 0x0000000000201947 */ /* 0x000fea0003800000 */
[----:B------:R-:W-:-:S04]  /*ee20*/  IADD3 R6, PT, PT, R6, 0x1, RZ ;  /* 0x0000000106067810 */ /* 0x000fc80007ffe0ff */
[----:B------:R-:W-:-:S13]  /*ee30*/  ISETP.NE.AND P1, PT, R6, RZ, PT ;  /* 0x000000ff0600720c */ /* 0x000fda0003f25270 */
[----:B------:R-:W-:Y:S01]  /*ee40*/  @!P1 VIADD R9, R9, 0x1 ;  /* 0x0000000109099836 */ /* 0x000fe20000000000 */
[----:B------:R-:W-:Y:S02]  /*ee50*/  @!P1 IADD3 R0, PT, PT, R2, 0x1, RZ ;  /* 0x0000000102009810 */ /* 0x000fe40007ffe0ff */
[----:B------:R-:W-:Y:S02]  /*ee60*/  @!P1 MOV R6, RZ ;  /* 0x000000ff00069202 */ /* 0x000fe40000000f00 */
[----:B------:R-:W-:-:S13]  /*ee70*/  ISETP.NE.AND P2, PT, R9, RZ, !P1 ;  /* 0x000000ff0900720c */ /* 0x000fda0004f45270 */
[----:B------:R-:W-:-:S04]  /*ee80*/  @P2 IMAD.MOV R0, RZ, RZ, R2 ;  /* 0x000000ffff002224 */ /* 0x000fc800078e0202 */
[----:B------:R-:W-:-:S07]  /*ee90*/  @!P1 IMAD.MOV.U32 R2, RZ, RZ, R0 ;  /* 0x000000ffff029224 */ /* 0x000fce00078e0000 */
.L_x_496:
[----:B------:R-:W-:Y:S05]  /*eea0*/  BSYNC.RECONVERGENT B3 ;  /* 0x0000000000037941 */ /* 0x000fea0003800200 */
.L_x_495:
        /* <DEDUP_REMOVED lines=39> */
[----:B------:R-:W-:Y:S02]  /*f120*/  MOV R0, R54 ;  /* 0x0000003600007202 */ /* 0x000fe40000000f00 */
[----:B------:R-:W-:Y:S01]  /*f130*/  LOP3.LUT R5, R34, UR31, R33, 0x96, !PT ;  /* 0x0000001f22057c12 */ /* 0x000fe2000f8e9621 */
[----:B------:R-:W-:Y:S01]  /*f140*/  IMAD.MOV.U32 R34, RZ, RZ, RZ ;  /* 0x000000ffff227224 */ /* 0x000fe200078e00ff */
[----:B------:R-:W-:-:S07]  /*f150*/  MOV R52, R32 ;  /* 0x0000002000347202 */ /* 0x000fce0000000f00 */
.L_x_493:
[----:B------:R-:W-:Y:S05]  /*f160*/  BSYNC.RECONVERGENT B2 ;  /* 0x0000000000027941 */ /* 0x000fea0003800200 */
.L_x_492:
        /* <DEDUP_REMOVED lines=9> */
[----:B------:R-:W-:Y:S02]  /*f200*/  FSEL R32, R3, RZ, !P1 ;  /* 0x000000ff03207208 */ /* 0x000fe40004800000 */
[----:B------:R-:W-:Y:S02]  /*f210*/  PRMT R3, R29, 0x7632, R3 ;  /* 0x000076321d037816 */ /* 0x000fe40000000003 */
[----:B------:R-:W-:Y:S01]  /*f220*/  PLOP3.LUT P1, PT, P1, PT, PT, 0x8, 0x80 ;  /* 0x000000000080781c */ /* 0x000fe20000f2e170 */
[----:B------:R-:W-:Y:S01]  /*f230*/  IMAD.MOV.U32 R38, RZ, RZ, R32 ;  /* 0x000000ffff267224 */ /* 0x000fe200078e0020 */
[----:B------:R-:W-:Y:S01]  /*f240*/  MOV R29, R0 ;  /* 0x00000000001d7202 */ /* 0x000fe20000000f00 */
[----:B------:R-:W-:Y:S10]  /*f250*/  @!P2 BRA `(.L_x_498) ;  /* 0x000000040004a947 */ /* 0x000ff40003800000 */
        /* <DEDUP_REMOVED lines=8> */
.L_x_499:
        /* <DEDUP_REMOVED lines=13> */
.L_x_501:
[----:B------:R-:W-:Y:S05]  /*f3b0*/  BSYNC.RECONVERGENT B3 ;  /* 0x0000000000037941 */ /* 0x000fea0003800200 */
.L_x_500:
[----:B------:R-:W-:Y:S01]  /*f3c0*/  LOP3.LUT R34, R2, UR7, R55, 0x96, !PT ;  /* 0x0000000702227c12 */ /* 0x000fe2000f8e9637 */
[----:B------:R-:W-:-:S04]  /*f3d0*/  IMAD.WIDE.U32 R4, R9, -0x326172a9, RZ ;  /* 0xcd9e8d5709047825 */ /* 0x000fc800078e00ff */
[----:B------:R-:W-:Y:S01]  /*f3e0*/  HFMA2 R33, -RZ, RZ, 0, 0 ;  /* 0x00000000ff217431 */ /* 0x000fe200000001ff */
[----:B------:R-:W-:Y:S01]  /*f3f0*/  MOV R29, R52 ;  /* 0x00000034001d7202 */ /* 0x000fe20000000f00 */
        /* <DEDUP_REMOVED lines=39> */
.L_x_498:
[----:B------:R-:W-:Y:S05]  /*f670*/  BSYNC.RECONVERGENT B2 ;  /* 0x0000000000027941 */ /* 0x000fea0003800200 */
.L_x_497:
        /* <DEDUP_REMOVED lines=11> */
[----:B------:R-:W-:Y:S02]  /*f730*/  PLOP3.LUT P2, PT, P2, PT, PT, 0x8, 0x80 ;  /* 0x000000000080781c */ /* 0x000fe4000174e170 */
[----:B------:R-:W-:Y:S01]  /*f740*/  MOV R37, R29 ;  /* 0x0000001d00257202 */ /* 0x000fe20000000f00 */
[----:B------:R-:W-:Y:S10]  /*f750*/  @!P3 BRA `(.L_x_503) ;  /* 0x000000040004b947 */ /* 0x000ff40003800000 */
[----:B------:R-:W-:-:S13]  /*f760*/  ISETP.NE.AND P3, PT, R33, 0x3, PT ;  /* 0x000000032100780c */ /* 0x000fda0003f65270 */
[----:B------:R-:W-:Y:S05]  /*f770*/  @!P3 BRA `(.L_x_504) ;  /* 0x000000000018b947 */ /* 0x000fea0003800000 */
[----:B------:R-:W-:-:S13]  /*f780*/  ISETP.NE.AND P3, PT, R33, 0x2, PT ;  /* 0x000000022100780c */ /* 0x000fda0003f65270 */
[----:B------:R-:W-:Y:S01]  /*f790*/  @!P3 IMAD.MOV.U32 R35, RZ, RZ, 0x3 ;  /* 0x00000003ff23b424 */ /* 0x000fe200078e00ff */
[----:B------:R-:W-:Y:S01]  /*f7a0*/  @P3 IADD3 R35, PT, PT, R33, 0x1, RZ ;  /* 0x0000000121233810 */ /* 0x000fe20007ffe0ff */
[----:B------:R-:W-:Y:S01]  /*f7b0*/  @!P3 IMAD.MOV.U32 R3, RZ, RZ, R5 ;  /* 0x000000ffff03b224 */ /* 0x000fe200078e0005 */
[----:B------:R-:W-:Y:S01]  /*f7c0*/  @P3 MOV R3, R4 ;  /* 0x0000000400033202 */ /* 0x000fe20000000f00 */
[----:B------:R-:W-:Y:S06]  /*f7d0*/  BRA `(.L_x_503) ;  /* 0x0000000000e47947 */ /* 0x000fec0003800000 */
.L_x_504:
        /* <DEDUP_REMOVED lines=13> */
.L_x_506:
[----:B------:R-:W-:Y:S05]  /*f8b0*/  BSYNC.RECONVERGENT B3 ;  /* 0x0000000000037941 */ /* 0x000fea0003800200 */
.L_x_505:
        /* <DEDUP_REMOVED lines=40> */
[----:B------:R-:W-:Y:S01]  /*fb40*/  LOP3.LUT R5, R54, UR31, R35, 0x96, !PT ;  /* 0x0000001f36057c12 */ /* 0x000fe2000f8e9623 */
[----:B------:R-:W-:Y:S01]  /*fb50*/  IMAD.MOV.U32 R35, RZ, RZ, RZ ;  /* 0x000000ffff237224 */ /* 0x000fe200078e00ff */
[----:B------:R-:W-:-:S07]  /*fb60*/  MOV R52, R34 ;  /* 0x0000002200347202 */ /* 0x000fce0000000f00 */
.L_x_503:
[----:B------:R-:W-:Y:S05]  /*fb70*/  BSYNC.RECONVERGENT B2 ;  /* 0x0000000000027941 */ /* 0x000fea0003800200 */
.L_x_502:
[----:B------:R-:W-:Y:S01]  /*fb80*/  I2FP.F32.U32 R34, R3 ;  /* 0x0000000300227245 */ /* 0x000fe20000201000 */
[----:B------:R-:W-:Y:S01]  /*fb90*/  BSSY.RECONVERGENT B2, `(.L_x_507) ;  /* 0x000004f000027945 */ /* 0x000fe20003800200 */
[----:B------:R-:W-:Y:S01]  /*fba0*/  SHF.L.U32 R3, R30, 0x10, RZ ;  /* 0x000000101e037819 */ /* 0x000fe200000006ff */
[----:B------:R-:W-:Y:S01]  /*fbb0*/  IMAD.MOV.U32 R49, RZ, RZ, 0x2 ;  /* 0x00000002ff317424 */ /* 0x000fe200078e00ff */
[----:B------:R-:W-:Y:S01]  /*fbc0*/  ISETP.NE.AND P4, PT, R35, 0x1, PT ;  /* 0x000000012300780c */ /* 0x000fe20003f85270 */
[----:B------:R-:W-:Y:S02]  /*fbd0*/  FFMA.FTZ R34, R34, R61, 1.1641532182693481445e-10 ;  /* 0x2f00000022227423 */ /* 0x000fe4000001003d */
[----:B------:R-:W-:Y:S01]  /*fbe0*/  FMUL.FTZ R33, R3, R50 ;  /* 0x0000003203217220 */ /* 0x000fe20000410000 */
[----:B------:R-:W-:Y:S02]  /*fbf0*/  PRMT R3, R30, 0x7632, R3 ;  /* 0x000076321e037816 */ /* 0x000fe40000000003 */
[----:B------:R-:W-:Y:S01]  /*fc00*/  FSETP.GTU.FTZ.AND P3, PT, R34, R57, PT ;  /* 0x000000392200720b */ /* 0x000fe20003f7c000 */
[----:B------:R-:W-:Y:S01]  /*fc10*/  FMUL.FTZ R30, R33, R56 ;  /* 0x00000038211e7220 */ /* 0x000fe20000410000 */
[----:B------:R-:W-:-:S04]  /*fc20*/  MOV R33, R0 ;  /* 0x0000000000217202 */ /* 0x000fc80000000f00 */
        /* <DEDUP_REMOVED lines=12> */
.L_x_509:
        /* <DEDUP_REMOVED lines=13> */
.L_x_511:
[----:B------:R-:W-:Y:S05]  /*fdc0*/  BSYNC.RECONVERGENT B3 ;  /* 0x0000000000037941 */ /* 0x000fea0003800200 */
.L_x_510:
        /* <DEDUP_REMOVED lines=43> */
.L_x_508:
[----:B------:R-:W-:Y:S05]  /*10080*/  BSYNC.RECONVERGENT B2 ;  /* 0x0000000000027941 */ /* 0x000fea0003800200 */
.L_x_507:
        /* <DEDUP_REMOVED lines=8> */
[----:B------:R-:W-:-:S03]  /*10110*/  HFMA2 R34, -RZ, RZ, 0, 1.1920928955078125e-07 ;  /* 0x00000002ff227431 */ /* 0x000fc600000001ff */
        /* <DEDUP_REMOVED lines=13> */
.L_x_514:
        /* <DEDUP_REMOVED lines=8> */
[----:B------:R-:W-:Y:S01]  /*10270*/  @!P5 IADD3 R0, PT, PT, R2, 0x1, RZ ;  /* 0x000000010200d810 */ /* 0x000fe20007ffe0ff */
[----:B------:R-:W-:-:S03]  /*10280*/  @!P5 IMAD.MOV.U32 R6, RZ, RZ, RZ ;  /* 0x000000ffff06d224 */ /* 0x000fc600078e00ff */
[----:B------:R-:W-:-:S13]  /*10290*/  ISETP.NE.AND P6, PT, R9, RZ, !P5 ;  /* 0x000000ff0900720c */ /* 0x000fda0006fc5270 */
[----:B------:R-:W-:-:S05]  /*102a0*/  @P6 IMAD.MOV R0, RZ, RZ, R2 ;  /* 0x000000ffff006224 */ /* 0x000fca00078e0202 */
[----:B------:R-:W-:-:S07]  /*102b0*/  @!P5 MOV R2, R0 ;  /* 0x000000000002d202 */ /* 0x000fce0000000f00 */
.L_x_516:
[----:B------:R-:W-:Y:S05]  /*102c0*/  BSYNC.RECONVERGENT B3 ;  /* 0x0000000000037941 */ /* 0x000fea0003800200 */
.L_x_515:
        /* <DEDUP_REMOVED lines=43> */
.L_x_513:
[----:B------:R-:W-:Y:S05]  /*10580*/  BSYNC.RECONVERGENT B2 ;  /* 0x0000000000027941 */ /* 0x000fea0003800200 */
.L_x_512:
[----:B------:R-:W-:Y:S01]  /*10590*/  I2FP.F32.U32 R54, R3 ;  /* 0x0000000300367245 */ /* 0x000fe20000201000 */
[----:B------:R-:W-:Y:S01]  /*105a0*/  BSSY.RECONVERGENT B2, `(.L_x_517) ;  /* 0x0000051000027945 */ /* 0x000fe20003800200 */
[C---:B------:R-:W-:Y:S02]  /*105b0*/  SHF.L.U32 R3, R31.reuse, 0x10, RZ ;  /* 0x000000101f037819 */ /* 0x040fe400000006ff */
[----:B------:R-:W-:Y:S01]  /*105c0*/  ISETP.NE.AND P6, PT, R34, 0x1, PT ;  /* 0x000000012200780c */ /* 0x000fe20003fc5270 */
[----:B------:R-:W-:Y:S01]  /*105d0*/  FFMA.FTZ R54, R54, R61, 1.1641532182693481445e-10 ;  /* 0x2f00000036367423 */ /* 0x000fe2000001003d */
[----:B------:R-:W-:Y:S01]  /*105e0*/  PRMT R53, R31, 0x7632, R53 ;  /* 0x000076321f357816 */ /* 0x000fe20000000035 */
[----:B------:R-:W-:-:S03]  /*105f0*/  FMUL.FTZ R3, R3, R50 ;  /* 0x0000003203037220 */ /* 0x000fc60000410000 */
[----:B------:R-:W-:Y:S01]  /*10600*/  FSETP.GTU.FTZ.AND P5, PT, R54, R57, PT ;  /* 0x000000393600720b */ /* 0x000fe20003fbc000 */
[----:B------:R-:W-:Y:S01]  /*10610*/  FMUL.FTZ R3, R3, R56 ;  /* 0x0000003803037220 */ /* 0x000fe20000410000 */
[----:B------:R-:W-:-:S04]  /*10620*/  MOV R54, R0 ;  /* 0x0000000000367202 */ /* 0x000fc80000000f00 */
[----:B------:R-:W-:Y:S01]  /*10630*/  FSEL R31, R3, RZ, !P5 ;  /* 0x000000ff031f7208 */ /* 0x000fe20006800000 */
[----:B------:R-:W-:Y:S01]  /*10640*/  IMAD.MOV.U32 R3, RZ, RZ, 0x2 ;  /* 0x00000002ff037424 */ /* 0x000fe200078e00ff */
        /* <DEDUP_REMOVED lines=11> */
.L_x_519:
        /* <DEDUP_REMOVED lines=15> */
.L_x_521:
[----:B------:R-:W-:Y:S05]  /*107f0*/  BSYNC.RECONVERGENT B3 ;  /* 0x0000000000037941 */ /* 0x000fea0003800200 */
.L_x_520:
        /* <DEDUP_REMOVED lines=43> */
.L_x_518:
[----:B------:R-:W-:Y:S05]  /*10ab0*/  BSYNC.RECONVERGENT B2 ;  /* 0x0000000000027941 */ /* 0x000fea0003800200 */
.L_x_517:
[----:B------:R-:W-:Y:S01]  /*10ac0*/  I2FP.F32.U32 R34, R54 ;  /* 0x0000003600227245 */ /* 0x000fe20000201000 */
[----:B------:R-:W-:Y:S01]  /*10ad0*/  IMAD.U32 R53, R53, 0x10000, RZ ;  /* 0x0001000035357824 */ /* 0x000fe200078e00ff */
[----:B------:R-:W-:Y:S02]  /*10ae0*/  F2FP.BF16.F32.PACK_AB R30, R33, R30 ;  /* 0x0000001e211e723e */ /* 0x000fe400000010ff */
[----:B------:R-:W-:Y:S01]  /*10af0*/  F2FP.BF16.F32.PACK_AB R29, R29, R32 ;  /* 0x000000201d1d723e */ /* 0x000fe200000010ff */
[----:B------:R-:W-:Y:S01]  /*10b00*/  FFMA.FTZ R34, R34, R61, 1.1641532182693481445e-10 ;  /* 0x2f00000022227423 */ /* 0x000fe2000001003d */
[----:B------:R-:W-:Y:S01]  /*10b10*/  FMUL.FTZ R53, R53, R50 ;  /* 0x0000003235357220 */ /* 0x000fe20000410000 */
[----:B------:R-:W-:-:S03]  /*10b20*/  F2FP.BF16.F32.PACK_AB R28, R28, R16 ;  /* 0x000000101c1c723e */ /* 0x000fc600000010ff */
[----:B------:R-:W-:Y:S01]  /*10b30*/  FMUL.FTZ R53, R53, R56 ;  /* 0x0000003835357220 */ /* 0x000fe20000410000 */
[----:B------:R-:W-:-:S04]  /*10b40*/  FSETP.GTU.FTZ.AND P6, PT, R34, R57, PT ;  /* 0x000000392200720b */ /* 0x000fc80003fdc000 */
[----:B------:R-:W-:Y:S02]  /*10b50*/  FSEL R53, R53, RZ, !P6 ;  /* 0x000000ff35357208 */ /* 0x000fe40007000000 */
[----:B------:R-:W-:Y:S02]  /*10b60*/  PLOP3.LUT P6, PT, P6, PT, PT, 0x8, 0x80 ;  /* 0x000000000080781c */ /* 0x000fe400037ce170 */
[----:B------:R-:W-:-:S11]  /*10b70*/  F2FP.BF16.F32.PACK_AB R31, R53, R31 ;  /* 0x0000001f351f723e */ /* 0x000fd600000010ff */
.L_x_481:
[----:B------:R-:W0:Y:S01]  /*10b80*/  LDC.64 R32, c[0x0][0x3a8] ;  /* 0x0000ea00ff207b82 */ /* 0x000e220000000a00 */
[----:B------:R-:W-:Y:S02]  /*10b90*/  SEL R35, RZ, 0x1000000, !P6 ;  /* 0x01000000ff237807 */ /* 0x000fe40007000000 */
[----:B------:R-:W-:Y:S02]  /*10ba0*/  SEL R55, RZ, 0x10000, !P5 ;  /* 0x00010000ff377807 */ /* 0x000fe40006800000 */
[----:B------:R-:W-:Y:S02]  /*10bb0*/  SEL R50, RZ, 0x100, !P4 ;  /* 0x00000100ff327807 */ /* 0x000fe40006000000 */
[----:B------:R-:W-:Y:S02]  /*10bc0*/  ISETP.NE.AND P5, PT, R58, RZ, PT ;  /* 0x000000ff3a00720c */ /* 0x000fe40003fa5270 */
[----:B------:R-:W-:Y:S02]  /*10bd0*/  LOP3.LUT R55, R50, R35, R55, 0xfe, !PT ;  /* 0x0000002332377212 */ /* 0x000fe400078efe37 */
[----:B------:R-:W-:-:S02]  /*10be0*/  SEL R34, RZ, 0x1000000, !P2 ;  /* 0x01000000ff227807 */ /* 0x000fc40005000000 */
[----:B------:R-:W-:Y:S02]  /*10bf0*/  SEL R50, RZ, 0x10000, !P1 ;  /* 0x00010000ff327807 */ /* 0x000fe40004800000 */
[----:B------:R-:W-:Y:S02]  /*10c00*/  SEL R35, RZ, 0x100, !P5 ;  /* 0x00000100ff237807 */ /* 0x000fe40006800000 */
[----:B------:R-:W-:Y:S02]  /*10c10*/  ISETP.NE.AND P6, PT, R59, RZ, PT ;  /* 0x000000ff3b00720c */ /* 0x000fe40003fc5270 */
[----:B------:R-:W-:Y:S02]  /*10c20*/  LOP3.LUT R34, R35, R34, R50, 0xfe, !PT ;  /* 0x0000002223227212 */ /* 0x000fe400078efe32 */
[----:B------:R-:W-:Y:S02]  /*10c30*/  SEL R50, RZ, 0x1, !P3 ;  /* 0x00000001ff327807 */ /* 0x000fe40005800000 */
[----:B------:R-:W-:Y:S01]  /*10c40*/  SEL R35, RZ, 0x1, !P6 ;  /* 0x00000001ff237807 */ /* 0x000fe20007000000 */
[----:B0-----:R-:W-:Y:S01]  /*10c50*/  IMAD.WIDE.U32 R32, R51, 0x10, R32 ;  /* 0x0000001033207825 */ /* 0x001fe200078e0020 */
[----:B------:R-:W-:-:S04]  /*10c60*/  MOV R54, R52 ;  /* 0x0000003400367202 */ /* 0x000fc80000000f00 */
[----:B------:R0:W-:Y:S02]  /*10c70*/  STG.E.128 desc[UR8][R32.64], R28 ;  /* 0x0000001c20007986 */ /* 0x0001e4000c101d08 */
[----:B0-----:R-:W0:Y:S01]  /*10c80*/  LDC.64 R30, c[0x0][0x3b0] ;  /* 0x0000ec00ff1e7b82 */ /* 0x001e220000000a00 */
[----:B------:R-:W-:Y:S02]  /*10c90*/  LOP3.LUT R29, R55, R50, RZ, 0xfc, !PT ;  /* 0x00000032371d7212 */ /* 0x000fe400078efcff */
[----:B------:R-:W-:Y:S01]  /*10ca0*/  LOP3.LUT R28, R34, R35, RZ, 0xfc, !PT ;  /* 0x00000023221c7212 */ /* 0x000fe200078efcff */
[----:B0-----:R-:W-:-:S05]  /*10cb0*/  IMAD.WIDE.U32 R30, R51, 0x8, R30 ;  /* 0x00000008331e7825 */ /* 0x001fca00078e001e */
[----:B------:R2:W-:Y:S02]  /*10cc0*/  STG.E.64 desc[UR8][R30.64], R28 ;  /* 0x0000001c1e007986 */ /* 0x0005e4000c101b08 */
.L_x_439:
[----:B------:R-:W-:Y:S05]  /*10cd0*/  BSYNC.RECONVERGENT B1 ;  /* 0x0000000000017941 */ /* 0x000fea0003800200 */
.L_x_438:
[----:B012---:R-:W-:Y:S01]  /*10ce0*/  FADD.FTZ R29, RZ, R15 ;  /* 0x0000000fff1d7221 */ /* 0x007fe20000010000 */
[C---:B------:R-:W-:Y:S01]  /*10cf0*/  ISETP.GE.U32.AND P5, PT, R10.reuse, 0x20, PT ;  /* 0x000000200a00780c */ /* 0x040fe20003fa6070 */
[----:B------:R-:W0:Y:S01]  /*10d00*/  S2R R31, SR_TID.X ;  /* 0x00000000001f7919 */ /* 0x000e220000002100 */
[----:B------:R-:W-:Y:S01]  /*10d10*/  ISETP.GT.U32.AND P3, PT, R10, 0x3f, PT ;  /* 0x0000003f0a00780c */ /* 0x000fe20003f64070 */
[----:B------:R-:W-:Y:S01]  /*10d20*/  FADD.FTZ R29, R14, R29 ;  /* 0x0000001d0e1d7221 */ /* 0x000fe20000010000 */
[----:B------:R-:W-:Y:S01]  /*10d30*/  ISETP.GT.U32.AND P2, PT, R10, 0x5f, PT ;  /* 0x0000005f0a00780c */ /* 0x000fe20003f44070 */
[----:B------:R-:W-:Y:S02]  /*10d40*/  UMOV UR4, 0xffffffff ;  /* 0xffffffff00047882 */ /* 0x000fe40000000000 */
[----:B------:R-:W-:-:S04]  /*10d50*/  FADD.FTZ R28, R36, R29 ;  /* 0x0000001d241c7221 */ /* 0x000fc80000010000 */
[----:B------:R-:W-:-:S04]  /*10d60*/  FADD.FTZ R28, R19, R28 ;  /* 0x0000001c131c7221 */ /* 0x000fc80000010000 */
[----:B------:R-:W-:-:S04]  /*10d70*/  FADD.FTZ R29, R39, R28 ;  /* 0x0000001c271d7221 */ /* 0x000fc80000010000 */
[----:B------:R-:W-:-:S04]  /*10d80*/  FADD.FTZ R28, R40, R29 ;  /* 0x0000001d281c7221 */ /* 0x000fc80000010000 */
[----:B------:R-:W-:-:S04]  /*10d90*/  FADD.FTZ R29, R45, R28 ;  /* 0x0000001c2d1d7221 */ /* 0x000fc80000010000 */
[----:B------:R-:W-:-:S05]  /*10da0*/  FADD.FTZ R29, R46, R29 ;  /* 0x0000001d2e1d7221 */ /* 0x000fca0000010000 */
[----:B------:R-:W-:Y:S02]  /*10db0*/  FSEL R28, R29, RZ, P5 ;  /* 0x000000ff1d1c7208 */ /* 0x000fe40002800000 */
[----:B0-----:R-:W-:-:S03]  /*10dc0*/  LOP3.LUT R31, R31, 0x1f, RZ, 0xc0, !PT ;  /* 0x0000001f1f1f7812 */ /* 0x001fc600078ec0ff */
[----:B------:R-:W-:Y:S01]  /*10dd0*/  FADD.FTZ R29, R13, R28 ;  /* 0x0000001c0d1d7221 */ /* 0x000fe20000010000 */
[----:B------:R-:W-:-:S03]  /*10de0*/  ISETP.NE.AND P1, PT, R31, RZ, PT ;  /* 0x000000ff1f00720c */ /* 0x000fc60003f25270 */
        /* <DEDUP_REMOVED lines=86> */
.L_x_541:
        /* <DEDUP_REMOVED lines=8> */
[----:B------:R-:W-:Y:S01]  /*113d0*/  FADD.FTZ R32, R32, R35 ;  /* 0x0000002320207221 */ /* 0x000fe20000010000 */
[----:B------:R-:W-:-:S03]  /*113e0*/  FSEL R35, R33, RZ, !P2 ;  /* 0x000000ff21237208 */ /* 0x000fc60005000000 */
        /* <DEDUP_REMOVED lines=8> */
[----:B------:R-:W-:Y:S01]  /*11470*/  IMAD.U32 R31, R76, 0x10000, RZ ;  /* 0x000100004c1f7824 */ /* 0x000fe200078e00ff */
[----:B------:R-:W-:Y:S01]  /*11480*/  SHF.L.U32 R32, R81, 0x10, RZ ;  /* 0x0000001051207819 */ /* 0x000fe200000006ff */
[----:B------:R-:W-:Y:S01]  /*11490*/  FMUL.FTZ R28, R34, R29 ;  /* 0x0000001d221c7220 */ /* 0x000fe20000410000 */
[----:B------:R-:W-:Y:S01]  /*114a0*/  FADD.FTZ R29, R14, -R35 ;  /* 0x800000230e1d7221 */ /* 0x000fe20000010000 */
[----:B------:R-:W-:Y:S01]  /*114b0*/  IMAD.U32 R30, R80, 0x10000, RZ ;  /* 0x00010000501e7824 */ /* 0x000fe200078e00ff */
[----:B------:R-:W-:Y:S01]  /*114c0*/  SHF.L.U32 R52, R85, 0x10, RZ ;  /* 0x0000001055347819 */ /* 0x000fe200000006ff */
[----:B------:R-:W-:Y:S01]  /*114d0*/  FFMA.FTZ R28, R28, R31, R33 ;  /* 0x0000001f1c1c7223 */ /* 0x000fe20000010021 */
[----:B------:R-:W-:Y:S01]  /*114e0*/  FMUL.FTZ R29, R34, R29 ;  /* 0x0000001d221d7220 */ /* 0x000fe20000410000 */
[----:B------:R-:W-:Y:S01]  /*114f0*/  FADD.FTZ R31, R36, -R35 ;  /* 0x80000023241f7221 */ /* 0x000fe20000010000 */
[----:B------:R-:W-:Y:S01]  /*11500*/  IMAD.U32 R50, R82, 0x10000, RZ ;  /* 0x0001000052327824 */ /* 0x000fe200078e00ff */
[----:B------:R-:W-:Y:S01]  /*11510*/  SHF.L.U32 R33, R66, 0x10, RZ ;  /* 0x0000001042217819 */ /* 0x000fe200000006ff */
[----:B------:R-:W-:Y:S01]  /*11520*/  FFMA.FTZ R51, R29, R30, R32 ;  /* 0x0000001e1d337223 */ /* 0x000fe20000010020 */
[----:B------:R-:W-:Y:S01]  /*11530*/  SHF.L.U32 R32, R65, 0x10, RZ ;  /* 0x0000001041207819 */ /* 0x000fe200000006ff */
[----:B------:R-:W-:-:S02]  /*11540*/  IMAD.U32 R30, R77, 0x10000, RZ ;  /* 0x000100004d1e7824 */ /* 0x000fc400078e00ff */
[C---:B------:R-:W-:Y:S01]  /*11550*/  FMUL.FTZ R29, R34.reuse, R31 ;  /* 0x0000001f221d7220 */ /* 0x040fe20000410000 */
[----:B------:R-:W-:Y:S01]  /*11560*/  FADD.FTZ R31, R19, -R35 ;  /* 0x80000023131f7221 */ /* 0x000fe20000010000 */
[----:B------:R-:W-:Y:S02]  /*11570*/  F2FP.BF16.F32.PACK_AB R28, R51, R28 ;  /* 0x0000001c331c723e */ /* 0x000fe400000010ff */
[----:B------:R-:W-:Y:S01]  /*11580*/  FFMA.FTZ R29, R29, R30, R32 ;  /* 0x0000001e1d1d7223 */ /* 0x000fe20000010020 */
[----:B------:R-:W-:Y:S01]  /*11590*/  SHF.L.U32 R30, R83, 0x10, RZ ;  /* 0x00000010531e7819 */ /* 0x000fe200000006ff */
[----:B------:R-:W-:Y:S01]  /*115a0*/  FMUL.FTZ R31, R34, R31 ;  /* 0x0000001f221f7220 */ /* 0x000fe20000410000 */
[----:B------:R-:W-:-:S03]  /*115b0*/  IMAD.U32 R32, R84, 0x10000, RZ ;  /* 0x0001000054207824 */ /* 0x000fc600078e00ff */
[----:B------:R-:W-:Y:S01]  /*115c0*/  FFMA.FTZ R50, R31, R50, R30 ;  /* 0x000000321f327223 */ /* 0x000fe2000001001e */
[----:B------:R-:W-:-:S04]  /*115d0*/  FADD.FTZ R31, R39, -R35 ;  /* 0x80000023271f7221 */ /* 0x000fc80000010000 */
        /* <DEDUP_REMOVED lines=9> */
[----:B------:R-:W-:Y:S01]  /*11670*/  FADD.FTZ R31, R45, -R35 ;  /* 0x800000232d1f7221 */ /* 0x000fe20000010000 */
[----:B------:R-:W-:Y:S01]  /*11680*/  SHF.L.U32 R52, R67, 0x10, RZ ;  /* 0x0000001043347819 */ /* 0x000fe200000006ff */
[----:B------:R-:W-:Y:S02]  /*11690*/  IMAD.U32 R32, R79, 0x10000, RZ ;  /* 0x000100004f207824 */ /* 0x000fe400078e00ff */
[----:B------:R-:W-:Y:S01]  /*116a0*/  FMUL.FTZ R31, R34, R31 ;  /* 0x0000001f221f7220 */ /* 0x000fe20000410000 */
[----:B------:R-:W-:-:S03]  /*116b0*/  F2FP.BF16.F32.PACK_AB R30, R55, R30 ;  /* 0x0000001e371e723e */ /* 0x000fc600000010ff */
[----:B------:R-:W-:Y:S01]  /*116c0*/  FFMA.FTZ R31, R31, R32, R52 ;  /* 0x000000201f1f7223 */ /* 0x000fe20000010034 */
[----:B------:R-:W-:Y:S01]  /*116d0*/  IMAD.U32 R32, R86, 0x10000, RZ ;  /* 0x0001000056207824 */ /* 0x000fe200078e00ff */
[----:B------:R-:W-:-:S05]  /*116e0*/  SHF.L.U32 R52, R87, 0x10, RZ ;  /* 0x0000001057347819 */ /* 0x000fca00000006ff */
[----:B------:R-:W-:Y:S02]  /*116f0*/  FFMA.FTZ R52, R33, R32, R52 ;  /* 0x0000002021347223 */ /* 0x000fe40000010034 */
[----:B------:R-:W0:Y:S03]  /*11700*/  LDC.64 R32, c[0x0][0x428] ;  /* 0x00010a00ff207b82 */ /* 0x000e260000000a00 */
[----:B------:R-:W-:Y:S01]  /*11710*/  F2FP.BF16.F32.PACK_AB R31, R52, R31 ;  /* 0x0000001f341f723e */ /* 0x000fe200000010ff */
[----:B0-----:R-:W-:-:S04]  /*11720*/  IMAD.WIDE.U32 R32, R11, 0x10, R32 ;  /* 0x000000100b207825 */ /* 0x001fc800078e0020 */
[----:B------:R-:W-:Y:S01]  /*11730*/  VIADD R11, R11, 0x20 ;  /* 0x000000200b0b7836 */ /* 0x000fe20000000000 */
[----:B------:R1:W-:Y:S06]  /*11740*/  STG.E.128 desc[UR8][R32.64], R28 ;  /* 0x0000001c20007986 */ /* 0x0003ec000c101d08 */
.L_x_524:
[----:B------:R-:W-:Y:S05]  /*11750*/  BSYNC.RECONVERGENT B1 ;  /* 0x0000000000017941 */ /* 0x000fea0003800200 */
.L_x_523:
[----:B------:R-:W-:Y:S01]  /*11760*/  ISETP.GE.U32.AND P1, PT, R10, 0x40, PT ;  /* 0x000000400a00780c */ /* 0x000fe20003f26070 */
[----:B------:R-:W-:-:S12]  /*11770*/  BSSY.RECONVERGENT B1, `(.L_x_525) ;  /* 0x0000034000017945 */ /* 0x000fd80003800200 */
[----:B------:R-:W-:Y:S05]  /*11780*/  @!P1 BRA `(.L_x_526) ;  /* 0x0000000000c89947 */ /* 0x000fea0003800000 */
[----:B------:R-:W2:Y:S04]  /*11790*/  LDL R57, [R1] ;  /* 0x0000000001397983 */ /* 0x000ea80000100800 */
[----:B------:R-:W3:Y:S01]  /*117a0*/  LDL R56, [R1+0x4] ;  /* 0x0000040001387983 */ /* 0x000ee20000100800 */
[--C-:B01----:R-:W-:Y:S01]  /*117b0*/  FADD.FTZ R29, R13, -R35.reuse ;  /* 0x800000230d1d7221 */ /* 0x103fe20000010000 */
        /* <DEDUP_REMOVED lines=10> */
[----:B------:R-:W-:-:S02]  /*11860*/  IMAD.U32 R33, R70, 0x10000, RZ ;  /* 0x0001000046217824 */ /* 0x000fc400078e00ff */
[----:B------:R-:W-:Y:S01]  /*11870*/  FFMA.FTZ R51, R29, R30, R32 ;  /* 0x0000001e1d337223 */ /* 0x000fe20000010020 */
[----:B------:R-:W-:Y:S01]  /*11880*/  SHF.L.U32 R30, R73, 0x10, RZ ;  /* 0x00000010491e7819 */ /* 0x000fe200000006ff */
[----:B------:R-:W-:Y:S02]  /*11890*/  IMAD.U32 R32, R69, 0x10000, RZ ;  /* 0x0001000045207824 */ /* 0x000fe400078e00ff */
[C---:B------:R-:W-:Y:S01]  /*118a0*/  FMUL.FTZ R29, R34.reuse, R31 ;  /* 0x0000001f221d7220 */ /* 0x040fe20000410000 */
[----:B------:R-:W-:Y:S01]  /*118b0*/  FADD.FTZ R31, R17, -R35 ;  /* 0x80000023111f7221 */ /* 0x000fe20000010000 */
[----:B------:R-:W-:Y:S01]  /*118c0*/  IMAD.U32 R52, R93, 0x10000, RZ ;  /* 0x000100005d347824 */ /* 0x000fe200078e00ff */
[----:B------:R-:W-:Y:S01]  /*118d0*/  F2FP.BF16.F32.PACK_AB R28, R51, R28 ;  /* 0x0000001c331c723e */ /* 0x000fe200000010ff */
[----:B------:R-:W-:Y:S01]  /*118e0*/  FFMA.FTZ R29, R29, R30, R32 ;  /* 0x0000001e1d1d7223 */ /* 0x000fe20000010020 */
[----:B------:R-:W-:Y:S01]  /*118f0*/  FMUL.FTZ R31, R34, R31 ;  /* 0x0000001f221f7220 */ /* 0x000fe20000410000 */
[----:B------:R-:W-:Y:S01]  /*11900*/  IMAD.U32 R30, R91, 0x10000, RZ ;  /* 0x000100005b1e7824 */ /* 0x000fe200078e00ff */
[----:B------:R-:W-:-:S03]  /*11910*/  SHF.L.U32 R32, R92, 0x10, RZ ;  /* 0x000000105c207819 */ /* 0x000fc600000006ff */
        /* <DEDUP_REMOVED lines=17> */
[----:B--2---:R-:W-:Y:S01]  /*11a30*/  SHF.L.U32 R32, R57, 0x10, RZ ;  /* 0x0000001039207819 */ /* 0x004fe200000006ff */
[----:B---3--:R-:W-:-:S04]  /*11a40*/  IMAD.U32 R52, R56, 0x10000, RZ ;  /* 0x0001000038347824 */ /* 0x008fc800078e00ff */
[----:B------:R-:W-:Y:S02]  /*11a50*/  FFMA.FTZ R52, R33, R32, R52 ;  /* 0x0000002021347223 */ /* 0x000fe40000010034 */
[----:B------:R-:W0:Y:S03]  /*11a60*/  LDC.64 R32, c[0x0][0x428] ;  /* 0x00010a00ff207b82 */ /* 0x000e260000000a00 */
[----:B------:R-:W-:Y:S01]  /*11a70*/  F2FP.BF16.F32.PACK_AB R31, R52, R31 ;  /* 0x0000001f341f723e */ /* 0x000fe200000010ff */
[C---:B0-----:R-:W-:Y:S01]  /*11a80*/  IMAD.WIDE.U32 R32, R11.reuse, 0x10, R32 ;  /* 0x000000100b207825 */ /* 0x041fe200078e0020 */
[----:B------:R-:W-:-:S04]  /*11a90*/  IADD3 R11, PT, PT, R11, 0x20, RZ ;  /* 0x000000200b0b7810 */ /* 0x000fc80007ffe0ff */
[----:B------:R2:W-:Y:S03]  /*11aa0*/  STG.E.128 desc[UR8][R32.64], R28 ;  /* 0x0000001c20007986 */ /* 0x0005e6000c101d08 */
.L_x_526:
[----:B------:R-:W-:Y:S05]  /*11ab0*/  BSYNC.RECONVERGENT B1 ;  /* 0x0000000000017941 */ /* 0x000fea0003800200 */
.L_x_525:
[----:B------:R-:W-:Y:S04]  /*11ac0*/  BSSY.RECONVERGENT B1, `(.L_x_527) ;  /* 0x0000039000017945 */ /* 0x000fe80003800200 */
[----:B------:R-:W-:Y:S05]  /*11ad0*/  @!P0 BRA `(.L_x_528) ;  /* 0x0000000000dc8947 */ /* 0x000fea0003800000 */
[----:B012---:R-:W-:Y:S01]  /*11ae0*/  PRMT R31, R24, 0x7632, R31 ;  /* 0x00007632181f7816 */ /* 0x007fe2000000001f */
[----:B------:R-:W-:Y:S01]  /*11af0*/  FADD.FTZ R29, R60, -R35 ;  /* 0x800000233c1d7221 */ /* 0x000fe20000010000 */
[----:B------:R-:W-:Y:S02]  /*11b00*/  PRMT R33, R20, 0x7632, R33 ;  /* 0x0000763214217816 */ /* 0x000fe40000000021 */
[----:B------:R-:W-:Y:S01]  /*11b10*/  PRMT R30, R25, 0x7632, R30 ;  /* 0x00007632191e7816 */ /* 0x000fe2000000001e */
[----:B------:R-:W-:Y:S01]  /*11b20*/  FMUL.FTZ R28, R34, R29 ;  /* 0x0000001d221c7220 */ /* 0x000fe20000410000 */
[----:B------:R-:W-:Y:S01]  /*11b30*/  SHF.L.U32 R33, R33, 0x10, RZ ;  /* 0x0000001021217819 */ /* 0x000fe200000006ff */
[----:B------:R-:W-:Y:S01]  /*11b40*/  IMAD.U32 R31, R31, 0x10000, RZ ;  /* 0x000100001f1f7824 */ /* 0x000fe200078e00ff */
[----:B------:R-:W-:Y:S01]  /*11b50*/  PRMT R32, R21, 0x7632, R32 ;  /* 0x0000763215207816 */ /* 0x000fe20000000020 */
[----:B------:R-:W-:Y:S01]  /*11b60*/  FADD.FTZ R29, R37, -R35 ;  /* 0x80000023251d7221 */ /* 0x000fe20000010000 */
[----:B------:R-:W-:-:S02]  /*11b70*/  IMAD.U32 R30, R30, 0x10000, RZ ;  /* 0x000100001e1e7824 */ /* 0x000fc400078e00ff */
[----:B------:R-:W-:Y:S01]  /*11b80*/  FFMA.FTZ R28, R28, R31, R33 ;  /* 0x0000001f1c1c7223 */ /* 0x000fe20000010021 */
[----:B------:R-:W-:Y:S01]  /*11b90*/  SHF.L.U32 R32, R32, 0x10, RZ ;  /* 0x0000001020207819 */ /* 0x000fe200000006ff */
[----:B------:R-:W-:Y:S01]  /*11ba0*/  FMUL.FTZ R29, R34, R29 ;  /* 0x0000001d221d7220 */ /* 0x000fe20000410000 */
[----:B------:R-:W-:Y:S01]  /*11bb0*/  FADD.FTZ R31, R44, -R35 ;  /* 0x800000232c1f7221 */ /* 0x000fe20000010000 */
[----:B------:R-:W-:Y:S02]  /*11bc0*/  PRMT R33, R26, 0x7632, R33 ;  /* 0x000076321a217816 */ /* 0x000fe40000000021 */
[----:B------:R-:W-:Y:S01]  /*11bd0*/  FFMA.FTZ R29, R29, R30, R32 ;  /* 0x0000001e1d1d7223 */ /* 0x000fe20000010020 */
[----:B------:R-:W-:Y:S01]  /*11be0*/  PRMT R51, R22, 0x7632, R51 ;  /* 0x0000763216337816 */ /* 0x000fe20000000033 */
[----:B------:R-:W-:Y:S01]  /*11bf0*/  FMUL.FTZ R30, R34, R31 ;  /* 0x0000001f221e7220 */ /* 0x000fe20000410000 */
[----:B------:R-:W-:Y:S01]  /*11c00*/  FADD.FTZ R31, R16, -R35 ;  /* 0x80000023101f7221 */ /* 0x000fe20000010000 */
[----:B------:R-:W-:Y:S01]  /*11c10*/  IMAD.U32 R33, R33, 0x10000, RZ ;  /* 0x0001000021217824 */ /* 0x000fe200078e00ff */
[----:B------:R-:W-:Y:S01]  /*11c20*/  SHF.L.U32 R51, R51, 0x10, RZ ;  /* 0x0000001033337819 */ /* 0x000fe200000006ff */
[----:B------:R-:W-:Y:S01]  /*11c30*/  IMAD.U32 R32, R24, 0x10000, RZ ;  /* 0x0001000018207824 */ /* 0x000fe200078e00ff */
[----:B------:R-:W-:Y:S01]  /*11c40*/  SHF.L.U32 R50, R20, 0x10, RZ ;  /* 0x0000001014327819 */ /* 0x000fe200000006ff */
[----:B------:R-:W-:Y:S01]  /*11c50*/  FMUL.FTZ R31, R34, R31 ;  /* 0x0000001f221f7220 */ /* 0x000fe20000410000 */
[----:B------:R-:W-:Y:S01]  /*11c60*/  SHF.L.U32 R52, R22, 0x10, RZ ;  /* 0x0000001016347819 */ /* 0x000fe200000006ff */
[----:B------:R-:W-:-:S02]  /*11c70*/  FFMA.FTZ R30, R30, R33, R51 ;  /* 0x000000211e1e7223 */ /* 0x000fc40000010033 */
[----:B------:R-:W-:Y:S01]  /*11c80*/  FFMA.FTZ R51, R31, R32, R50 ;  /* 0x000000201f337223 */ /* 0x000fe20000010032 */
[----:B------:R-:W-:Y:S01]  /*11c90*/  FADD.FTZ R31, R38, -R35 ;  /* 0x80000023261f7221 */ /* 0x000fe20000010000 */
[----:B------:R-:W-:Y:S01]  /*11ca0*/  SHF.L.U32 R32, R21, 0x10, RZ ;  /* 0x0000001015207819 */ /* 0x000fe200000006ff */
[----:B------:R-:W-:Y:S02]  /*11cb0*/  IMAD.U32 R50, R25, 0x10000, RZ ;  /* 0x0001000019327824 */ /* 0x000fe400078e00ff */
[----:B------:R-:W-:Y:S01]  /*11cc0*/  FMUL.FTZ R31, R34, R31 ;  /* 0x0000001f221f7220 */ /* 0x000fe20000410000 */
[----:B------:R-:W-:-:S03]  /*11cd0*/  F2FP.BF16.F32.PACK_AB R28, R28, R51 ;  /* 0x000000331c1c723e */ /* 0x000fc600000010ff */
[----:B------:R-:W-:Y:S01]  /*11ce0*/  FFMA.FTZ R50, R31, R50, R32 ;  /* 0x000000321f327223 */ /* 0x000fe20000010020 */
[----:B------:R-:W-:Y:S01]  /*11cf0*/  FADD.FTZ R31, R43, -R35 ;  /* 0x800000232b1f7221 */ /* 0x000fe20000010000 */
[----:B------:R-:W-:-:S03]  /*11d00*/  IMAD.U32 R32, R26, 0x10000, RZ ;  /* 0x000100001a207824 */ /* 0x000fc600078e00ff */
[----:B------:R-:W-:Y:S01]  /*11d10*/  FMUL.FTZ R31, R34, R31 ;  /* 0x0000001f221f7220 */ /* 0x000fe20000410000 */
[----:B------:R-:W-:-:S03]  /*11d20*/  F2FP.BF16.F32.PACK_AB R29, R29, R50 ;  /* 0x000000321d1d723e */ /* 0x000fc600000010ff */
[----:B------:R-:W-:Y:S01]  /*11d30*/  FFMA.FTZ R55, R31, R32, R52 ;  /* 0x000000201f377223 */ /* 0x000fe20000010034 */
[----:B------:R-:W-:Y:S01]  /*11d40*/  PRMT R32, R27, 0x7632, R32 ;  /* 0x000076321b207816 */ /* 0x000fe20000000020 */
[--C-:B------:R-:W-:Y:S01]  /*11d50*/  FADD.FTZ R31, R53, -R35.reuse ;  /* 0x80000023351f7221 */ /* 0x100fe20000010000 */
[----:B------:R-:W-:Y:S01]  /*11d60*/  PRMT R52, R23, 0x7632, R52 ;  /* 0x0000763217347816 */ /* 0x000fe20000000034 */
[----:B------:R-:W-:Y:S01]  /*11d70*/  FADD.FTZ R35, R49, -R35 ;  /* 0x8000002331237221 */ /* 0x000fe20000010000 */
[----:B------:R-:W-:Y:S01]  /*11d80*/  F2FP.BF16.F32.PACK_AB R30, R30, R55 ;  /* 0x000000371e1e723e */ /* 0x000fe200000010ff */
[----:B------:R-:W-:Y:S01]  /*11d90*/  IMAD.U32 R32, R32, 0x10000, RZ ;  /* 0x0001000020207824 */ /* 0x000fe200078e00ff */
[----:B------:R-:W-:Y:S01]  /*11da0*/  SHF.L.U32 R52, R52, 0x10, RZ ;  /* 0x0000001034347819 */ /* 0x000fe200000006ff */
[C---:B------:R-:W-:Y:S01]  /*11db0*/  FMUL.FTZ R31, R34.reuse, R31 ;  /* 0x0000001f221f7220 */ /* 0x040fe20000410000 */
[----:B------:R-:W-:Y:S01]  /*11dc0*/  FMUL.FTZ R35, R34, R35 ;  /* 0x0000002322237220 */ /* 0x000fe20000410000 */
[----:B------:R-:W-:-:S02]  /*11dd0*/  IMAD.U32 R34, R27, 0x10000, RZ ;  /* 0x000100001b227824 */ /* 0x000fc400078e00ff */
[----:B------:R-:W-:Y:S01]  /*11de0*/  FFMA.FTZ R56, R31, R32, R52 ;  /* 0x000000201f387223 */ /* 0x000fe20000010034 */
[----:B------:R-:W-:Y:S01]  /*11df0*/  SHF.L.U32 R52, R23, 0x10, RZ ;  /* 0x0000001017347819 */ /* 0x000fe200000006ff */
[----:B------:R-:W0:Y:S04]  /*11e00*/  LDC.64 R32, c[0x0][0x428] ;  /* 0x00010a00ff207b82 */ /* 0x000e280000000a00 */
[----:B------:R-:W-:-:S05]  /*11e10*/  FFMA.FTZ R31, R35, R34, R52 ;  /* 0x00000022231f7223 */ /* 0x000fca0000010034 */
[----:B------:R-:W-:Y:S01]  /*11e20*/  F2FP.BF16.F32.PACK_AB R31, R56, R31 ;  /* 0x0000001f381f723e */ /* 0x000fe200000010ff */
[----:B0-----:R-:W-:-:S05]  /*11e30*/  IMAD.WIDE.U32 R32, R11, 0x10, R32 ;  /* 0x000000100b207825 */ /* 0x001fca00078e0020 */
[----:B------:R3:W-:Y:S02]  /*11e40*/  STG.E.128 desc[UR8][R32.64], R28 ;  /* 0x0000001c20007986 */ /* 0x0007e4000c101d08 */
.L_x_528:
[----:B------:R-:W-:Y:S05]  /*11e50*/  BSYNC.RECONVERGENT B1 ;  /* 0x0000000000017941 */ /* 0x000fea0003800200 */
.L_x_527:
[----:B0123--:R-:W0:Y:S02]  /*11e60*/  LDC.64 R28, c[0x0][0x380] ;  /* 0x0000e000ff1c7b82 */ /* 0x00fe240000000a00 */
[----:B0-----:R-:W-:-:S05]  /*11e70*/  IMAD R8, R28, 0x4, R8 ;  /* 0x000000041c087824 */ /* 0x001fca00078e0208 */
[----:B------:R-:W-:-:S13]  /*11e80*/  ISETP.GE.AND P0, PT, R8, R29, PT ;  /* 0x0000001d0800720c */ /* 0x000fda0003f06270 */
[----:B------:R-:W-:Y:S05]  /*11e90*/  @!P0 BRA `(.L_x_529) ;  /* 0xfffffeec00708947 */ /* 0x000fea000383ffff */
[----:B------:R-:W-:Y:S05]  /*11ea0*/  BSYNC B0 ;  /* 0x0000000000007941 */ /* 0x000fea0003800000 */
.L_x_270:
[----:B------:R-:W-:Y:S05]  /*11eb0*/  EXIT ;  /* 0x000000000000794d */ /* 0x000fea0003800000 */
.L_x_522:
[----:B------:R-:W-:Y:S01]  /*11ec0*/  HFMA2 R57, -RZ, RZ, 0, 1.847743988037109375e-06 ;  /* 0x0000001fff397431 */ /* 0x000fe200000001ff */
[----:B------:R-:W-:Y:S01]  /*11ed0*/  BSSY B1, `(.L_x_530) ;  /* 0x0000007000017945 */ /* 0x000fe20003800000 */
[----:B------:R-:W-:Y:S01]  /*11ee0*/  MOV R55, R28 ;  /* 0x0000001c00377202 */ /* 0x000fe20000000f00 */
[----:B------:R-:W-:Y:S02]  /*11ef0*/  IMAD.MOV.U32 R52, RZ, RZ, 0x1 ;  /* 0x00000001ff347424 */ /* 0x000fe400078e00ff */
[----:B------:R-:W-:-:S07]  /*11f00*/  IMAD.MOV.U32 R50, RZ, RZ, -0x1 ;  /* 0xffffffffff327424 */ /* 0x000fce00078e00ff */
[----:B------:R-:W-:Y:S05]  /*11f10*/  WARPSYNC.COLLECTIVE R50, `(.L_x_531) ;  /* 0x0000000032087348 */ /* 0x000fea0003c00000 */
[----:B------:R0:W1:Y:S02]  /*11f20*/  SHFL.BFLY P4, R51, R55, R52, R57 ;  /* 0x0c00003437337389 */ /* 0x0000640000080039 */
[----:B01----:R-:W-:Y:S05]  /*11f30*/  ENDCOLLECTIVE ;  /* 0x000000000000791b */ /* 0x003fea0003800000 */
.L_x_531:
[----:B------:R-:W-:Y:S05]  /*11f40*/  BSYNC B1 ;  /* 0x0000000000017941 */ /* 0x000fea0003800000 */
.L_x_530:
[----:B------:R-:W-:Y:S01]  /*11f50*/  MOV R29, R51 ;  /* 0x00000033001d7202 */ /* 0x000fe20000000f00 */
[----:B------:R-:W-:Y:S02]  /*11f60*/  HFMA2 R52, -RZ, RZ, 0, 1.1920928955078125e-07 ;  /* 0x00000002ff347431 */ /* 0x000fe400000001ff */
[----:B------:R-:W-:Y:S01]  /*11f70*/  IMAD.MOV.U32 R57, RZ, RZ, 0x1f ;  /* 0x0000001fff397424 */ /* 0x000fe200078e00ff */
[----:B------:R-:W-:Y:S01]  /*11f80*/  MOV R50, 0xffffffff ;  /* 0xffffffff00327802 */ /* 0x000fe20000000f00 */
[----:B------:R-:W-:-:S04]  /*11f90*/  FADD.FTZ R30, R28, R29 ;  /* 0x0000001d1c1e7221 */ /* 0x000fc80000010000 */
[----:B------:R-:W-:-:S07]  /*11fa0*/  IMAD.MOV.U32 R55, RZ, RZ, R30 ;  /* 0x000000ffff377224 */ /* 0x000fce00078e001e */
[----:B------:R-:W-:Y:S05]  /*11fb0*/  WARPSYNC.COLLECTIVE R50, `(.L_x_532) ;  /* 0x0000000032087348 */ /* 0x000fea0003c00000 */
[----:B------:R0:W1:Y:S02]  /*11fc0*/  SHFL.BFLY P4, R51, R55, R52, R57 ;  /* 0x0c00003437337389 */ /* 0x0000640000080039 */
[----:B01----:R-:W-:Y:S05]  /*11fd0*/  ENDCOLLECTIVE ;  /* 0x000000000000791b */ /* 0x003fea0003800000 */
.L_x_532:
[----:B------:R-:W-:Y:S02]  /*11fe0*/  IMAD.MOV.U32 R52, RZ, RZ, 0x4 ;  /* 0x00000004ff347424 */ /* 0x000fe400078e00ff */
[----:B------:R-:W-:-:S04]  /*11ff0*/  IMAD.MOV.U32 R29, RZ, RZ, R51 ;  /* 0x000000ffff1d7224 */ /* 0x000fc800078e0033 */
[----:B------:R-:W-:-:S05]  /*12000*/  FADD.FTZ R31, R30, R29 ;  /* 0x0000001d1e1f7221 */ /* 0x000fca0000010000 */
[----:B------:R-:W-:-:S07]  /*12010*/  MOV R55, R31 ;  /* 0x0000001f00377202 */ /* 0x000fce0000000f00 */
[----:B------:R-:W-:Y:S05]  /*12020*/  WARPSYNC.COLLECTIVE R50, `(.L_x_533) ;  /* 0x0000000032087348 */ /* 0x000fea0003c00000 */
[----:B------:R0:W1:Y:S02]  /*12030*/  SHFL.BFLY P4, R51, R55, R52, R57 ;  /* 0x0c00003437337389 */ /* 0x0000640000080039 */
[----:B01----:R-:W-:Y:S05]  /*12040*/  ENDCOLLECTIVE ;  /* 0x000000000000791b */ /* 0x003fea0003800000 */
.L_x_533:
[----:B------:R-:W-:Y:S01]  /*12050*/  HFMA2 R52, -RZ, RZ, 0, 4.76837158203125e-07 ;  /* 0x00000008ff347431 */ /* 0x000fe200000001ff */
[----:B------:R-:W-:-:S05]  /*12060*/  MOV R32, R51 ;  /* 0x0000003300207202 */ /* 0x000fca0000000f00 */
[----:B------:R-:W-:-:S04]  /*12070*/  FADD.FTZ R32, R31, R32 ;  /* 0x000000201f207221 */ /* 0x000fc80000010000 */
[----:B------:R-:W-:-:S07]  /*12080*/  IMAD.MOV.U32 R55, RZ, RZ, R32 ;  /* 0x000000ffff377224 */ /* 0x000fce00078e0020 */
[----:B------:R-:W-:Y:S05]  /*12090*/  WARPSYNC.COLLECTIVE R50, `(.L_x_534) ;  /* 0x0000000032087348 */ /* 0x000fea0003c00000 */
[----:B------:R0:W1:Y:S02]  /*120a0*/  SHFL.BFLY P4, R51, R55, R52, R57 ;  /* 0x0c00003437337389 */ /* 0x0000640000080039 */
[----:B01----:R-:W-:Y:S05]  /*120b0*/  ENDCOLLECTIVE ;  /* 0x000000000000791b */ /* 0x003fea0003800000 */
.L_x_534:
[----:B------:R-:W-:Y:S02]  /*120c0*/  IMAD.MOV.U32 R52, RZ, RZ, 0x10 ;  /* 0x00000010ff347424 */ /* 0x000fe400078e00ff */
[----:B------:R-:W-:-:S04]  /*120d0*/  IMAD.MOV.U32 R29, RZ, RZ, R51 ;  /* 0x000000ffff1d7224 */ /* 0x000fc800078e0033 */
[----:B------:R-:W-:Y:S02]  /*120e0*/  FADD.FTZ R34, R32, R29 ;  /* 0x0000001d20227221 */ /* 0x000fe40000010000 */
[----:B------:R-:W0:Y:S03]  /*120f0*/  LDC R29, c[0x0][0x400] ;  /* 0x00010000ff1d7b82 */ /* 0x000e260000000800 */
[----:B------:R-:W-:-:S07]  /*12100*/  MOV R55, R34 ;  /* 0x0000002200377202 */ /* 0x000fce0000000f00 */
[----:B0-----:R-:W-:Y:S05]  /*12110*/  WARPSYNC.COLLECTIVE R50, `(.L_x_535) ;  /* 0x0000000032087348 */ /* 0x001fea0003c00000 */
[----:B------:R1:W2:Y:S02]  /*12120*/  SHFL.BFLY P4, R51, R55, R52, R57 ;  /* 0x0c00003437337389 */ /* 0x0002a40000080039 */
[----:B012---:R-:W-:Y:S05]  /*12130*/  ENDCOLLECTIVE ;  /* 0x000000000000791b */ /* 0x007fea0003800000 */
.L_x_535:
        /* <DEDUP_REMOVED lines=57> */
.L_x_536:
[----:B------:R-:W-:Y:S02]  /*124d0*/  IMAD.MOV.U32 R52, RZ, RZ, 0x2 ;  /* 0x00000002ff347424 */ /* 0x000fe400078e00ff */
[----:B------:R-:W-:-:S04]  /*124e0*/  IMAD.MOV.U32 R31, RZ, RZ, R51 ;  /* 0x000000ffff1f7224 */ /* 0x000fc800078e0033 */
[----:B------:R-:W-:-:S05]  /*124f0*/  FADD.FTZ R31, R28, R31 ;  /* 0x0000001f1c1f7221 */ /* 0x000fca0000010000 */
[----:B------:R-:W-:-:S07]  /*12500*/  MOV R55, R31 ;  /* 0x0000001f00377202 */ /* 0x000fce0000000f00 */
[----:B------:R-:W-:Y:S05]  /*12510*/  WARPSYNC.COLLECTIVE R50, `(.L_x_537) ;  /* 0x0000000032087348 */ /* 0x000fea0003c00000 */
[----:B------:R0:W1:Y:S02]  /*12520*/  SHFL.BFLY P4, R51, R55, R52, R57 ;  /* 0x0c00003437337389 */ /* 0x0000640000080039 */
[----:B01----:R-:W-:Y:S05]  /*12530*/  ENDCOLLECTIVE ;  /* 0x000000000000791b */ /* 0x003fea0003800000 */
.L_x_537:
[----:B------:R-:W-:Y:S01]  /*12540*/  HFMA2 R52, -RZ, RZ, 0, 2.384185791015625e-07 ;  /* 0x00000004ff347431 */ /* 0x000fe200000001ff */
[----:B------:R-:W-:-:S05]  /*12550*/  MOV R30, R51 ;  /* 0x00000033001e7202 */ /* 0x000fca0000000f00 */
[----:B------:R-:W-:-:S04]  /*12560*/  FADD.FTZ R30, R31, R30 ;  /* 0x0000001e1f1e7221 */ /* 0x000fc80000010000 */
[----:B------:R-:W-:-:S07]  /*12570*/  IMAD.MOV.U32 R55, RZ, RZ, R30 ;  /* 0x000000ffff377224 */ /* 0x000fce00078e001e */
[----:B------:R-:W-:Y:S05]  /*12580*/  WARPSYNC.COLLECTIVE R50, `(.L_x_538) ;  /* 0x0000000032087348 */ /* 0x000fea0003c00000 */
[----:B------:R0:W1:Y:S02]  /*12590*/  SHFL.BFLY P4, R51, R55, R52, R57 ;  /* 0x0c00003437337389 */ /* 0x0000640000080039 */
[----:B01----:R-:W-:Y:S05]  /*125a0*/  ENDCOLLECTIVE ;  /* 0x000000000000791b */ /* 0x003fea0003800000 */
.L_x_538:
[----:B------:R-:W-:Y:S02]  /*125b0*/  IMAD.MOV.U32 R52, RZ, RZ, 0x8 ;  /* 0x00000008ff347424 */ /* 0x000fe400078e00ff */
[----:B------:R-:W-:-:S04]  /*125c0*/  IMAD.MOV.U32 R35, RZ, RZ, R51 ;  /* 0x000000ffff237224 */ /* 0x000fc800078e0033 */
[----:B------:R-:W-:-:S05]  /*125d0*/  FADD.FTZ R35, R30, R35 ;  /* 0x000000231e237221 */ /* 0x000fca0000010000 */
[----:B------:R-:W-:-:S07]  /*125e0*/  MOV R55, R35 ;  /* 0x0000002300377202 */ /* 0x000fce0000000f00 */
[----:B------:R-:W-:Y:S05]  /*125f0*/  WARPSYNC.COLLECTIVE R50, `(.L_x_539) ;  /* 0x0000000032087348 */ /* 0x000fea0003c00000 */
[----:B------:R0:W1:Y:S02]  /*12600*/  SHFL.BFLY P4, R51, R55, R52, R57 ;  /* 0x0c00003437337389 */ /* 0x0000640000080039 */
[----:B01----:R-:W-:Y:S05]  /*12610*/  ENDCOLLECTIVE ;  /* 0x000000000000791b */ /* 0x003fea0003800000 */
.L_x_539:
[----:B------:R-:W-:Y:S01]  /*12620*/  HFMA2 R52, -RZ, RZ, 0, 9.5367431640625e-07 ;  /* 0x00000010ff347431 */ /* 0x000fe200000001ff */
[----:B------:R-:W-:-:S05]  /*12630*/  MOV R32, R51 ;  /* 0x0000003300207202 */ /* 0x000fca0000000f00 */
[----:B------:R-:W-:-:S04]  /*12640*/  FADD.FTZ R32, R35, R32 ;  /* 0x0000002023207221 */ /* 0x000fc80000010000 */
[----:B------:R-:W-:-:S07]  /*12650*/  IMAD.MOV.U32 R55, RZ, RZ, R32 ;  /* 0x000000ffff377224 */ /* 0x000fce00078e0020 */
[----:B------:R-:W-:Y:S05]  /*12660*/  WARPSYNC.COLLECTIVE R50, `(.L_x_540) ;  /* 0x0000000032087348 */ /* 0x000fea0003c00000 */
[----:B------:R0:W1:Y:S02]  /*12670*/  SHFL.BFLY P4, R51, R55, R52, R57 ;  /* 0x0c00003437337389 */ /* 0x0000640000080039 */
[----:B01----:R-:W-:Y:S05]  /*12680*/  ENDCOLLECTIVE ;  /* 0x000000000000791b */ /* 0x003fea0003800000 */
.L_x_540:
[----:B------:R-:W-:Y:S05]  /*12690*/  BRA `(.L_x_541) ;  /* 0xffffffec002c7947 */ /* 0x000fea000383ffff */
.L_x_542:
        /* <DEDUP_REMOVED lines=14> */
.L_x_28710:


//--------------------- .text._ZN10layer_norm13ln_fwd_kernelINS_13Kernel_traitsI13__nv_bfloat16S2_S2_S2_fjLj768ELj1ELj4ELj1ELj16ENS_18Kernel_traits_baseILj768ES2_S2_S2_S2_fjLj128EEEEELb1ELb0ELb0ELb1EEEvNS_9FwdParamsE --------------------------
	.section	.text._ZN10layer_norm13ln_fwd_kernelINS_13Kernel_traitsI13__nv_bfloat16S2_S2_S2_fjLj768ELj1ELj4ELj1ELj16ENS_18Kernel_traits_baseILj768ES2_S2_S2_S2_fjLj128EEEEELb1ELb0ELb0ELb1EEEvNS_9FwdParamsE,"ax",@progbits
	.align	128
        .global         _ZN10layer_norm13ln_fwd_kernelINS_13Kernel_traitsI13__nv_bfloat16S2_S2_S2_fjLj768ELj1ELj4ELj1ELj16ENS_18Kernel_traits_baseILj768ES2_S2_S2_S2_fjLj128EEEEELb1ELb0ELb0ELb1EEEvNS_9FwdParamsE
        .type           _ZN10layer_norm13ln_fwd_kernelINS_13Kernel_traitsI13__nv_bfloat16S2_S2_S2_fjLj768ELj1ELj4ELj1ELj16ENS_18Kernel_traits_baseILj768ES2_S2_S2_S2_fjLj128EEEEELb1ELb0ELb0ELb1EEEvNS_9FwdParamsE,@function
        .size           _ZN10layer_norm13ln_fwd_kernelINS_13Kernel_traitsI13__nv_bfloat16S2_S2_S2_fjLj768ELj1ELj4ELj1ELj16ENS_18Kernel_traits_baseILj768ES2_S2_S2_S2_fjLj128EEEEELb1ELb0ELb0ELb1EEEvNS_9FwdParamsE,(.L_x_28711 - _ZN10layer_norm13ln_fwd_kernelINS_13Kernel_traitsI13__nv_bfloat16S2_S2_S2_fjLj768ELj1ELj4ELj1ELj16ENS_18Kernel_traits_baseILj768ES2_S2_S2_S2_fjLj128EEEEELb1ELb0ELb0ELb1EEEvNS_9FwdParamsE)
        .other          _ZN10layer_norm13ln_fwd_kernelINS_13Kernel_traitsI13__nv_bfloat16S2_S2_S2_fjLj768ELj1ELj4ELj1ELj16ENS_18Kernel_traits_baseILj768ES2_S2_S2_S2_fjLj128EEEEELb1ELb0ELb0ELb1EEEvNS_9FwdParamsE,@"STO_CUDA_ENTRY STV_DEFAULT"
_ZN10layer_norm13ln_fwd_kernelINS_13Kernel_traitsI13__nv_bfloat16S2_S2_S2_fjLj768ELj1ELj4ELj1ELj16ENS_18Kernel_traits_baseILj768ES2_S2_S2_S2_fjLj128EEEEELb1ELb0ELb0ELb1EEEvNS_9FwdParamsE:
.text._ZN10layer_norm13ln_fwd_kernelINS_13Kernel_traitsI13__nv_bfloat16S2_S2_S2_fjLj768ELj1ELj4ELj1ELj16ENS_18Kernel_traits_baseILj768ES2_S2_S2_S2_fjLj128EEEEELb1ELb0ELb0ELb1EEEvNS_9FwdParamsE:
[----:B------:R-:W-:Y:S01]  /*0000*/  LDC R1, c[0x0][0x37c] ;  /* 0x0000df00ff017b82 */ /* 0x000fe20000000800 */
[----:B------:R-:W0:Y:S01]  /*0010*/  LDCU.U8 UR4, c[0x0][0x464] ;  /* 0x00008c80ff0477ac */ /* 0x000e220008000000 */
[----:B------:R-:W1:Y:S06]  /*0020*/  S2R R36, SR_TID.X ;  /* 0x0000000000247919 */ /* 0x000e6c0000002100 */
[----:B------:R-:W2:Y:S01]  /*0030*/  LDC R39, c[0x0][0x45c] ;  /* 0x00011700ff277b82 */ /* 0x000ea20000000800 */
[----:B------:R-:W3:Y:S01]  /*0040*/  LDCU.64 UR6, c[0x0][0x450] ;  /* 0x00008a00ff0677ac */ /* 0x000ee20008000a00 */
[----:B------:R-:W4:Y:S06]  /*0050*/  LDCU.64 UR8, c[0x0][0x358] ;  /* 0x00006b00ff0877ac */ /* 0x000f2c0008000a00 */
[----:B------:R-:W1:Y:S01]  /*0060*/  LDC R32, c[0x0][0x458] ;  /* 0x00011600ff207b82 */ /* 0x000e620000000800 */
[----:B------:R-:W1:Y:S01]  /*0070*/  LDCU UR10, c[0x0][0x384] ;  /* 0x00007080ff0a77ac */ /* 0x000e620008000800 */
[----:B0-----:R-:W-:Y:S01]  /*0080*/  ISETP.NE.AND P1, PT, RZ, UR4, PT ;  /* 0x00000004ff007c0c */ /* 0x001fe2000bf25270 */
[----:B------:R-:W0:Y:S05]  /*0090*/  LDCU.64 UR4, c[0x0][0x438] ;  /* 0x00008700ff0477ac */ /* 0x000e2a0008000a00 */
[----:B------:R-:W0:Y:S01]  /*00a0*/  LDC.64 R2, c[0x0][0x3d0] ;  /* 0x0000f400ff027b82 */ /* 0x000e220000000a00 */
[----:B---3--:R-:W-:-:S02]  /*00b0*/  IMAD.U32 R4, RZ, RZ, UR6 ;  /* 0x00000006ff047e24 */ /* 0x008fc4000f8e00ff */
[----:B------:R-:W-:-:S04]  /*00c0*/  IMAD.U32 R5, RZ, RZ, UR7 ;  /* 0x00000007ff057e24 */ /* 0x000fc8000f8e00ff */
[----:B--2---:R-:W-:Y:S02]  /*00d0*/  @P1 MOV R33, R39 ;  /* 0x0000002700211202 */ /* 0x004fe40000000f00 */
[----:B----4-:R-:W2:Y:S01]  /*00e0*/  @P1 LDG.E.64 R4, desc[UR8][R4.64] ;  /* 0x0000000804041981 */ /* 0x010ea2000c1e1b00 */
[----:B-1----:R-:W-:Y:S01]  /*00f0*/  LOP3.LUT R0, R36, 0x1f, RZ, 0xc0, !PT ;  /* 0x0000001f24007812 */ /* 0x002fe200078ec0ff */
[----:B------:R-:W1:Y:S02]  /*0100*/  @P1 LDC R41, c[0x0][0x460] ;  /* 0x00011800ff291b82 */ /* 0x000e640000000800 */
[----:B------:R3:W1:Y:S01]  /*0110*/  @P1 LDG.E.64 R6, desc[UR8][R32.64] ;  /* 0x0000000820061981 */ /* 0x000662000c1e1b00 */
[----:B0-----:R-:W-:-:S04]  /*0120*/  ISETP.NE.U32.AND P0, PT, RZ, UR4, PT ;  /* 0x00000004ff007c0c */ /* 0x001fc8000bf05070 */
[----:B------:R-:W-:-:S13]  /*0130*/  ISETP.NE.AND.EX P0, PT, RZ, UR5, PT, P0 ;  /* 0x00000005ff007c0c */ /* 0x000fda000bf05300 */
[----:B------:R-:W0:Y:S02]  /*0140*/  @P0 LDC.64 R34, c[0x0][0x438] ;  /* 0x00010e00ff220b82 */ /* 0x000e240000000a00 */
[----:B0-----:R-:W-:-:S05]  /*0150*/  @P0 IMAD.WIDE.U32 R34, R0, 0x10, R34 ;  /* 0x0000001000220825 */ /* 0x001fca00078e0022 */
[----:B------:R-:W5:Y:S04]  /*0160*/  @P0 LDG.E.128 R12, desc[UR8][R34.64+0x200] ;  /* 0x00020008220c0981 */ /* 0x000f68000c1e1d00 */
[----:B------:R-:W5:Y:S04]  /*0170*/  @P0 LDG.E.128 R16, desc[UR8][R34.64+0x400] ;  /* 0x0004000822100981 */ /* 0x000f68000c1e1d00 */
[----:B------:R-:W5:Y:S01]  /*0180*/  @P0 LDG.E.128 R20, desc[UR8][R34.64] ;  /* 0x0000000822140981 */ /* 0x000f62000c1e1d00 */
[----:B------:R-:W0:Y:S01]  /*0190*/  S2UR UR5, SR_CTAID.X ;  /* 0x00000000000579c3 */ /* 0x000e220000002500 */
[----:B------:R-:W-:Y:S01]  /*01a0*/  IMAD.WIDE.U32 R2, R0, 0x10, R2 ;  /* 0x0000001000027825 */ /* 0x000fe200078e0002 */
[----:B---3--:R-:W-:-:S04]  /*01b0*/  SHF.R.U32.HI R33, RZ, 0x5, R36 ;  /* 0x00000005ff217819 */ /* 0x008fc80000011624 */
[----:B------:R-:W5:Y:S02]  /*01c0*/  LDG.E.128 R28, desc[UR8][R2.64] ;  /* 0x00000008021c7981 */ /* 0x000f64000c1e1d00 */
[----:B------:R-:W3:Y:S02]  /*01d0*/  LDC R37, c[0x0][0x360] ;  /* 0x0000d800ff257b82 */ /* 0x000ee40000000800 */
[----:B------:R-:W5:Y:S04]  /*01e0*/  LDG.E.128 R24, desc[UR8][R2.64+0x200] ;  /* 0x0002000802187981 */ /* 0x000f68000c1e1d00 */
[----:B------:R4:W5:Y:S01]  /*01f0*/  LDG.E.128 R8, desc[UR8][R2.64+0x400] ;  /* 0x0004000802087981 */ /* 0x000962000c1e1d00 */
[----:B0-----:R-:W-:-:S06]  /*0200*/  USHF.L.U32 UR4, UR5, 0x2, URZ ;  /* 0x0000000205047899 */ /* 0x001fcc00080006ff */
[----:B----4-:R-:W-:-:S04]  /*0210*/  LOP3.LUT R2, R33, UR4, RZ, 0xfc, !PT ;  /* 0x0000000421027c12 */ /* 0x010fc8000f8efcff */
[----:B------:R-:W-:Y:S01]  /*0220*/  ISETP.GE.AND P2, PT, R2, UR10, PT ;  /* 0x0000000a02007c0c */ /* 0x000fe2000bf46270 */
[----:B---3--:R-:W-:Y:S01]  /*0230*/  IMAD R3, R37, UR5, R36 ;  /* 0x0000000525037c24 */ /* 0x008fe2000f8e0224 */
[----:B--2---:R-:W-:Y:S02]  /*0240*/  @P1 R2UR UR6, R4 ;  /* 0x00000000040612ca */ /* 0x004fe400000e0000 */
[----:B------:R-:W-:Y:S02]  /*0250*/  @P1 R2UR UR7, R5 ;  /* 0x00000000050712ca */ /* 0x000fe400000e0000 */
[----:B-1----:R-:W-:-:S05]  /*0260*/  @P1 IADD3 R32, P3, PT, R6, R41, RZ ;  /* 0x0000002906201210 */ /* 0x002fca0007f7e0ff */
[----:B------:R-:W-:Y:S02]  /*0270*/  @P1 IMAD.X R39, RZ, RZ, R7, P3 ;  /* 0x000000ffff271224 */ /* 0x000fe400018e0607 */
[----:B------:R-:W-:Y:S06]  /*0280*/  @P2 EXIT ;  /* 0x000000000000294d */ /* 0x000fec0003800000 */
[--C-:B------:R-:W-:Y:S01]  /*0290*/  SHF.R.U64 R4, R32, 0x2, R39.reuse ;  /* 0x0000000220047819 */ /* 0x100fe20000001227 */
[----:B------:R-:W-:Y:S01]  /*02a0*/  IMAD.HI.U32 R6, R3, -0x326172a9, RZ ;  /* 0xcd9e8d5703067827 */ /* 0x000fe200078e00ff */
[----:B------:R-:W-:Y:S01]  /*02b0*/  SHF.R.U32.HI R5, RZ, 0x2, R39 ;  /* 0x00000002ff057819 */ /* 0x000fe20000011627 */
[----:B------:R-:W-:Y:S01]  /*02c0*/  UIADD3 UR14, UPT, UPT, UR6, -0x61c88647, URZ ;  /* 0x9e3779b9060e7890 */ /* 0x000fe2000fffe0ff */
[----:B-----5:R-:W-:Y:S01]  /*02d0*/  @!P0 CS2R R14, SRZ ;  /* 0x00000000000e8805 */ /* 0x020fe2000001ff00 */
[C---:B------:R-:W-:Y:S01]  /*02e0*/  IMAD.HI.U32 R7, R4.reuse, -0x2daee0ad, RZ ;  /* 0xd2511f5304077827 */ /* 0x040fe200078e00ff */
[----:B------:R-:W-:Y:S01]  /*02f0*/  LOP3.LUT R6, R5, UR6, R6, 0x96, !PT ;  /* 0x0000000605067c12 */ /* 0x000fe2000f8e9606 */
[----:B------:R-:W-:Y:S01]  /*0300*/  UIADD3 UR15, UPT, UPT, UR7, -0x4498517b, URZ ;  /* 0xbb67ae85070f7890 */ /* 0x000fe2000fffe0ff */
[----:B------:R-:W-:Y:S01]  /*0310*/  @!P0 CS2R R22, SRZ ;  /* 0x0000000000168805 */ /* 0x000fe2000001ff00 */
[----:B------:R-:W-:Y:S01]  /*0320*/  IMAD R34, R3, -0x326172a9, RZ ;  /* 0xcd9e8d5703227824 */ /* 0x000fe200078e02ff */
[----:B------:R-:W-:Y:S01]  /*0330*/  LOP3.LUT R7, R7, UR7, RZ, 0x3c, !PT ;  /* 0x0000000707077c12 */ /* 0x000fe2000f8e3cff */
[----:B------:R-:W-:Y:S01]  /*0340*/  IMAD R36, R4, -0x2daee0ad, RZ ;  /* 0xd2511f5304247824 */ /* 0x000fe200078e02ff */
[----:B------:R-:W-:Y:S01]  /*0350*/  UIADD3 UR17, UPT, UPT, UR7, 0x76cf5d0a, URZ ;  /* 0x76cf5d0a07117890 */ /* 0x000fe2000fffe0ff */
[----:B------:R-:W-:Y:S01]  /*0360*/  IMAD.HI.U32 R35, R6, -0x2daee0ad, RZ ;  /* 0xd2511f5306237827 */ /* 0x000fe200078e00ff */
[----:B------:R-:W-:Y:S01]  /*0370*/  UIADD3 UR16, UPT, UPT, UR6, 0x3c6ef372, URZ ;  /* 0x3c6ef37206107890 */ /* 0x000fe2000fffe0ff */
[----:B------:R-:W-:Y:S01]  /*0380*/  PRMT R53, R14, 0x7632, R53 ;  /* 0x000076320e357816 */ /* 0x000fe20000000035 */
[----:B------:R-:W-:Y:S01]  /*0390*/  UIADD3 UR18, UPT, UPT, UR6, -0x255992d5, URZ ;  /* 0xdaa66d2b06127890 */ /* 0x000fe2000fffe0ff */
[----:B------:R-:W-:Y:S01]  /*03a0*/  IMAD.HI.U32 R33, R7, -0x326172a9, RZ ;  /* 0xcd9e8d5707217827 */ /* 0x000fe200078e00ff */
[----:B------:R-:W-:Y:S01]  /*03b0*/  LOP3.LUT R35, R36, UR15, R35, 0x96, !PT ;  /* 0x0000000f24237c12 */ /* 0x000fe2000f8e9623 */
[----:B------:R-:W-:Y:S01]  /*03c0*/  UIADD3 UR19, UPT, UPT, UR7, 0x32370b8f, URZ ;  /* 0x32370b8f07137890 */ /* 0x000fe2000fffe0ff */
[----:B------:R-:W-:Y:S01]  /*03d0*/  PRMT R51, R15, 0x7632, R51 ;  /* 0x000076320f337816 */ /* 0x000fe20000000033 */
[----:B------:R-:W-:Y:S01]  /*03e0*/  IMAD R37, R6, -0x2daee0ad, RZ ;  /* 0xd2511f5306257824 */ /* 0x000fe200078e02ff */
[----:B------:R-:W-:Y:S01]  /*03f0*/  LOP3.LUT R33, R34, UR14, R33, 0x96, !PT ;  /* 0x0000000e22217c12 */ /* 0x000fe2000f8e9621 */
[----:B------:R-:W-:Y:S01]  /*0400*/  IMAD R34, R7, -0x326172a9, RZ ;  /* 0xcd9e8d5707227824 */ /* 0x000fe200078e02ff */
[----:B------:R-:W-:Y:S01]  /*0410*/  UIADD3 UR21, UPT, UPT, UR7, -0x126145ec, URZ ;  /* 0xed9eba1407157890 */ /* 0x000fe2000fffe0ff */
[----:B------:R-:W-:Y:S01]  /*0420*/  IMAD.HI.U32 R7, R35, -0x326172a9, RZ ;  /* 0xcd9e8d5723077827 */ /* 0x000fe200078e00ff */
[----:B------:R-:W-:Y:S01]  /*0430*/  UIADD3 UR20, UPT, UPT, UR6, 0x78dde6e4, URZ ;  /* 0x78dde6e406147890 */ /* 0x000fe2000fffe0ff */
[----:B------:R-:W-:Y:S01]  /*0440*/  @!P0 CS2R R18, SRZ ;  /* 0x0000000000128805 */ /* 0x000fe2000001ff00 */
[----:B------:R-:W-:Y:S01]  /*0450*/  UIADD3 UR22, UPT, UPT, UR6, 0x1715609d, URZ ;  /* 0x1715609d06167890 */ /* 0x000fe2000fffe0ff */
[C---:B------:R-:W-:Y:S01]  /*0460*/  IMAD.HI.U32 R6, R33.reuse, -0x2daee0ad, RZ ;  /* 0xd2511f5321067827 */ /* 0x040fe200078e00ff */
[----:B------:R-:W-:Y:S01]  /*0470*/  LOP3.LUT R7, R34, UR16, R7, 0x96, !PT ;  /* 0x0000001022077c12 */ /* 0x000fe2000f8e9607 */
[----:B------:R-:W-:Y:S01]  /*0480*/  UIADD3 UR23, UPT, UPT, UR7, -0x56f99767, URZ ;  /* 0xa906689907177890 */ /* 0x000fe2000fffe0ff */
[----:B------:R-:W-:Y:S01]  /*0490*/  @!P0 CS2R R12, SRZ ;  /* 0x00000000000c8805 */ /* 0x000fe2000001ff00 */
[----:B------:R-:W-:Y:S01]  /*04a0*/  IMAD R36, R33, -0x2daee0ad, RZ ;  /* 0xd2511f5321247824 */ /* 0x000fe200078e02ff */
[----:B------:R-:W-:Y:S01]  /*04b0*/  LOP3.LUT R6, R37, UR17, R6, 0x96, !PT ;  /* 0x0000001125067c12 */ /* 0x000fe2000f8e9606 */
[----:B------:R-:W-:Y:S01]  /*04c0*/  IMAD R34, R35, -0x326172a9, RZ ;  /* 0xcd9e8d5723227824 */ /* 0x000fe200078e02ff */
[----:B------:R-:W-:Y:S01]  /*04d0*/  UIADD3 UR25, UPT, UPT, UR7, 0x646e171e, URZ ;  /* 0x646e171e07197890 */ /* 0x000fe2000fffe0ff */
[C---:B------:R-:W-:Y:S01]  /*04e0*/  IMAD.HI.U32 R35, R7.reuse, -0x2daee0ad, RZ ;  /* 0xd2511f5307237827 */ /* 0x040fe200078e00ff */
[----:B------:R-:W-:Y:S01]  /*04f0*/  UIADD3 UR24, UPT, UPT, UR6, -0x4ab325aa, URZ ;  /* 0xb54cda5606187890 */ /* 0x000fe2000fffe0ff */
[----:B------:R-:W-:Y:S01]  /*0500*/  @!P0 CS2R R16, SRZ ;  /* 0x0000000000108805 */ /* 0x000fe2000001ff00 */
[----:B------:R-:W-:Y:S01]  /*0510*/  UIADD3 UR26, UPT, UPT, UR6, 0x5384540f, URZ ;  /* 0x5384540f061a7890 */ /* 0x000fe2000fffe0ff */
[----:B------:R-:W-:Y:S01]  /*0520*/  IMAD.HI.U32 R33, R6, -0x326172a9, RZ ;  /* 0xcd9e8d5706217827 */ /* 0x000fe200078e00ff */
[----:B------:R-:W-:Y:S01]  /*0530*/  LOP3.LUT R35, R36, UR19, R35, 0x96, !PT ;  /* 0x0000001324237c12 */ /* 0x000fe2000f8e9623 */
[----:B------:R-:W-:Y:S01]  /*0540*/  UIADD3 UR27, UPT, UPT, UR7, 0x1fd5c5a3, URZ ;  /* 0x1fd5c5a3071b7890 */ /* 0x000fe2000fffe0ff */
[----:B------:R-:W-:Y:S01]  /*0550*/  @!P0 CS2R R20, SRZ ;  /* 0x0000000000148805 */ /* 0x000fe2000001ff00 */
[----:B------:R-:W-:Y:S01]  /*0560*/  IMAD R36, R7, -0x2daee0ad, RZ ;  /* 0xd2511f5307247824 */ /* 0x000fe200078e02ff */
[----:B------:R-:W-:Y:S01]  /*0570*/  LOP3.LUT R34, R34, UR18, R33, 0x96, !PT ;  /* 0x0000001222227c12 */ /* 0x000fe2000f8e9621 */
[----:B------:R-:W-:Y:S01]  /*0580*/  IMAD R33, R6, -0x326172a9, RZ ;  /* 0xcd9e8d5706217824 */ /* 0x000fe200078e02ff */
[----:B------:R-:W0:Y:S01]  /*0590*/  LDCU.64 UR4, c[0x0][0x3e0] ;  /* 0x00007c00ff0477ac */ /* 0x000e220008000a00 */
[----:B------:R-:W-:Y:S01]  /*05a0*/  IMAD.HI.U32 R6, R35, -0x326172a9, RZ ;  /* 0xcd9e8d5723067827 */ /* 0x000fe200078e00ff */
[----:B------:R-:W-:Y:S01]  /*05b0*/  PRMT R61, R22, 0x7632, R61 ;  /* 0x00007632163d7816 */ /* 0x000fe2000000003d */
[----:B------:R-:W-:Y:S01]  /*05c0*/  BSSY B0, `(.L_x_543) ;  /* 0x000110b000007945 */ /* 0x000fe20003800000 */
[----:B------:R-:W-:Y:S01]  /*05d0*/  UIADD3 UR29, UPT, UPT, UR7, -0x24c28bd8, URZ ;  /* 0xdb3d7428071d7890 */ /* 0x000fe2000fffe0ff */
[----:B------:R-:W-:Y:S01]  /*05e0*/  IMAD.HI.U32 R7, R34, -0x2daee0ad, RZ ;  /* 0xd2511f5322077827 */ /* 0x000fe200078e00ff */
[----:B------:R-:W-:Y:S01]  /*05f0*/  LOP3.LUT R6, R33, UR20, R6, 0x96, !PT ;  /* 0x0000001421067c12 */ /* 0x000fe2000f8e9606 */
[----:B------:R-:W-:Y:S01]  /*0600*/  UIADD3 UR28, UPT, UPT, UR6, -0xe443238, URZ ;  /* 0xf1bbcdc8061c7890 */ /* 0x000fe2000fffe0ff */
[----:B------:R-:W-:Y:S01]  /*0610*/  PRMT R45, R18, 0x7632, R45 ;  /* 0x00007632122d7816 */ /* 0x000fe2000000002d */
[----:B------:R-:W-:Y:S01]  /*0620*/  IMAD R39, R34, -0x2daee0ad, RZ ;  /* 0xd2511f5322277824 */ /* 0x000fe200078e02ff */
[----:B------:R-:W-:Y:S01]  /*0630*/  LOP3.LUT R7, R36, UR21, R7, 0x96, !PT ;  /* 0x0000001524077c12 */ /* 0x000fe2000f8e9607 */
[----:B------:R-:W-:Y:S01]  /*0640*/  IMAD R35, R35, -0x326172a9, RZ ;  /* 0xcd9e8d5723237824 */ /* 0x000fe200078e02ff */
[----:B------:R-:W-:Y:S01]  /*0650*/  UIADD3 UR30, UPT, UPT, UR6, -0x700cb87f, URZ ;  /* 0x8ff34781061e7890 */ /* 0x000fe2000fffe0ff */
[----:B------:R-:W-:Y:S01]  /*0660*/  IMAD.HI.U32 R36, R6, -0x2daee0ad, RZ ;  /* 0xd2511f5306247827 */ /* 0x000fe200078e00ff */
[----:B------:R-:W-:Y:S01]  /*0670*/  UIADD3 UR31, UPT, UPT, UR7, -0x695add53, URZ ;  /* 0x96a522ad071f7890 */ /* 0x000fe2000fffe0ff */
[----:B------:R-:W-:Y:S01]  /*0680*/  PRMT R55, R13, 0x7632, R55 ;  /* 0x000076320d377816 */ /* 0x000fe20000000037 */
[----:B------:R-:W1:Y:S01]  /*0690*/  LDCU UR33, c[0x0][0x404] ;  /* 0x00008080ff2177ac */ /* 0x000e620008000800 */
[----:B------:R-:W-:Y:S01]  /*06a0*/  IMAD.HI.U32 R34, R7, -0x326172a9, RZ ;  /* 0xcd9e8d5707227827 */ /* 0x000fe200078e00ff */
[----:B------:R-:W-:-:S02]  /*06b0*/  LOP3.LUT R39, R39, UR23, R36, 0x96, !PT ;  /* 0x0000001727277c12 */ /* 0x000fc4000f8e9624 */
[-C--:B------:R-:W-:Y:S01]  /*06c0*/  @P0 MOV R36, R11.reuse ;  /* 0x0000000b00240202 */ /* 0x080fe20000000f00 */
[----:B------:R-:W-:Y:S01]  /*06d0*/  @P0 IMAD.MOV.U32 R33, RZ, RZ, R8 ;  /* 0x000000ffff210224 */ /* 0x000fe200078e0008 */
[----:B------:R-:W-:Y:S01]  /*06e0*/  LOP3.LUT R37, R35, UR22, R34, 0x96, !PT ;  /* 0x0000001623257c12 */ /* 0x000fe2000f8e9622 */
[----:B------:R-:W-:Y:S01]  /*06f0*/  IMAD R41, R6, -0x2daee0ad, RZ ;  /* 0xd2511f5306297824 */ /* 0x000fe200078e02ff */
[----:B------:R-:W-:Y:S01]  /*0700*/  @!P0 MOV R33, R8 ;  /* 0x0000000800218202 */ /* 0x000fe20000000f00 */
[----:B------:R-:W-:Y:S01]  /*0710*/  IMAD R7, R7, -0x326172a9, RZ ;  /* 0xcd9e8d5707077824 */ /* 0x000fe200078e02ff */
[----:B------:R-:W-:Y:S01]  /*0720*/  @!P0 MOV R36, R11 ;  /* 0x0000000b00248202 */ /* 0x000fe20000000f00 */
[----:B------:R-:W-:Y:S01]  /*0730*/  IMAD.HI.U32 R8, R37, -0x2daee0ad, RZ ;  /* 0xd2511f5325087827 */ /* 0x000fe200078e00ff */
[----:B------:R-:W-:Y:S01]  /*0740*/  PRMT R57, R12, 0x7632, R57 ;  /* 0x000076320c397816 */ /* 0x000fe20000000039 */
[----:B0-----:R-:W-:Y:S01]  /*0750*/  UISETP.NE.U32.AND UP0, UPT, UR4, URZ, UPT ;  /* 0x000000ff0400728c */ /* 0x001fe2000bf05070 */
[----:B------:R-:W-:Y:S01]  /*0760*/  PRMT R43, R19, 0x7632, R43 ;  /* 0x00007632132b7816 */ /* 0x000fe2000000002b */
[----:B------:R-:W-:Y:S01]  /*0770*/  IMAD.HI.U32 R6, R39, -0x326172a9, RZ ;  /* 0xcd9e8d5727067827 */ /* 0x000fe200078e00ff */
[----:B------:R-:W-:Y:S01]  /*0780*/  LOP3.LUT R41, R41, UR25, R8, 0x96, !PT ;  /* 0x0000001929297c12 */ /* 0x000fe2000f8e9608 */
[----:B------:R-:W-:Y:S01]  /*0790*/  UISETP.NE.AND.EX UP0, UPT, UR5, URZ, UPT, UP0 ;  /* 0x000000ff0500728c */ /* 0x000fe2000bf05300 */
[----:B------:R-:W-:Y:S01]  /*07a0*/  PRMT R49, R16, 0x7632, R49 ;  /* 0x0000763210317816 */ /* 0x000fe20000000031 */
[----:B------:R-:W-:Y:S01]  /*07b0*/  @P0 IMAD.MOV.U32 R35, RZ, RZ, R10 ;  /* 0x000000ffff230224 */ /* 0x000fe200078e000a */
[----:B------:R-:W-:Y:S01]  /*07c0*/  LOP3.LUT R38, R7, UR24, R6, 0x96, !PT ;  /* 0x0000001807267c12 */ /* 0x000fe2000f8e9606 */
[----:B------:R-:W-:Y:S01]  /*07d0*/  @!P0 IMAD.MOV.U32 R35, RZ, RZ, R10 ;  /* 0x000000ffff238224 */ /* 0x000fe200078e000a */
[----:B------:R-:W-:Y:S01]  /*07e0*/  PRMT R63, R21, 0x7632, R63 ;  /* 0x00007632153f7816 */ /* 0x000fe2000000003f */
[----:B------:R-:W-:Y:S01]  /*07f0*/  IMAD.U32 R7, R14, 0x10000, RZ ;  /* 0x000100000e077824 */ /* 0x000fe200078e00ff */
[----:B------:R-:W-:Y:S01]  /*0800*/  PRMT R52, R27, 0x7632, R52 ;  /* 0x000076321b347816 */ /* 0x000fe20000000034 */
[----:B------:R-:W-:Y:S01]  /*0810*/  IMAD R39, R39, -0x326172a9, RZ ;  /* 0xcd9e8d5727277824 */ /* 0x000fe200078e02ff */
[----:B------:R-:W-:Y:S01]  /*0820*/  PRMT R46, R35, 0x7632, R46 ;  /* 0x00007632232e7816 */ /* 0x000fe2000000002e */
[----:B------:R-:W-:Y:S01]  /*0830*/  IMAD.HI.U32 R10, R41, -0x326172a9, RZ ;  /* 0xcd9e8d57290a7827 */ /* 0x000fe200078e00ff */
[----:B------:R-:W-:Y:S01]  /*0840*/  PRMT R54, R26, 0x7632, R54 ;  /* 0x000076321a367816 */ /* 0x000fe20000000036 */
[----:B------:R-:W0:Y:S01]  /*0850*/  LDCU UR34, c[0x0][0x408] ;  /* 0x00008100ff2277ac */ /* 0x000e220008000800 */
[----:B------:R-:W-:Y:S01]  /*0860*/  PRMT R58, R24, 0x7632, R58 ;  /* 0x00007632183a7816 */ /* 0x000fe2000000003a */
[----:B------:R-:W-:Y:S01]  /*0870*/  IMAD R14, R37, -0x2daee0ad, RZ ;  /* 0xd2511f53250e7824 */ /* 0x000fe200078e02ff */
[----:B------:R-:W-:Y:S01]  /*0880*/  LOP3.LUT R39, R39, UR26, R10, 0x96, !PT ;  /* 0x0000001a27277c12 */ /* 0x000fe2000f8e960a */
[----:B------:R-:W-:Y:S01]  /*0890*/  IMAD.HI.U32 R11, R38, -0x2daee0ad, RZ ;  /* 0xd2511f53260b7827 */ /* 0x000fe200078e00ff */
[----:B------:R-:W-:Y:S01]  /*08a0*/  PRMT R60, R31, 0x7632, R60 ;  /* 0x000076321f3c7816 */ /* 0x000fe2000000003c */
[----:B------:R-:W2:Y:S01]  /*08b0*/  LDCU UR12, c[0x0][0x388] ;  /* 0x00007100ff0c77ac */ /* 0x000ea20008000800 */
[----:B------:R-:W-:Y:S01]  /*08c0*/  PRMT R64, R29, 0x7632, R64 ;  /* 0x000076321d407816 */ /* 0x000fe20000000040 */
[----:B------:R-:W-:Y:S01]  /*08d0*/  IMAD.U32 R6, R15, 0x10000, RZ ;  /* 0x000100000f067824 */ /* 0x000fe200078e00ff */
[----:B------:R-:W-:Y:S01]  /*08e0*/  LOP3.LUT R37, R14, UR27, R11, 0x96, !PT ;  /* 0x0000001b0e257c12 */ /* 0x000fe2000f8e960b */
[----:B------:R-:W-:Y:S01]  /*08f0*/  IMAD R38, R38, -0x2daee0ad, RZ ;  /* 0xd2511f5326267824 */ /* 0x000fe200078e02ff */
[----:B------:R-:W-:Y:S01]  /*0900*/  SHF.L.U32 R11, R18, 0x10, RZ ;  /* 0x00000010120b7819 */ /* 0x000fe200000006ff */
[----:B------:R-:W-:Y:S01]  /*0910*/  IMAD.HI.U32 R15, R39, -0x2daee0ad, RZ ;  /* 0xd2511f53270f7827 */ /* 0x000fe200078e00ff */
[----:B------:R-:W-:Y:S01]  /*0920*/  PRMT R66, R28, 0x7632, R66 ;  /* 0x000076321c427816 */ /* 0x000fe20000000042 */
[----:B------:R-:W3:Y:S01]  /*0930*/  LDCU.U8 UR32, c[0x0][0x410] ;  /* 0x00008200ff2077ac */ /* 0x000ee20008000000 */
[----:B------:R-:W-:Y:S01]  /*0940*/  PRMT R47, R17, 0x7632, R47 ;  /* 0x00007632112f7816 */ /* 0x000fe2000000002f */
[----:B------:R-:W-:Y:S01]  /*0950*/  IMAD R41, R41, -0x326172a9, RZ ;  /* 0xcd9e8d5729297824 */ /* 0x000fe200078e02ff */
[----:B------:R-:W-:Y:S01]  /*0960*/  LOP3.LUT R38, R38, UR29, R15, 0x96, !PT ;  /* 0x0000001d26267c12 */ /* 0x000fe2000f8e960f */
[----:B------:R-:W-:Y:S01]  /*0970*/  IMAD.HI.U32 R14, R37, -0x326172a9, RZ ;  /* 0xcd9e8d57250e7827 */ /* 0x000fe200078e00ff */
[----:B------:R-:W-:Y:S01]  /*0980*/  PRMT R59, R23, 0x7632, R59 ;  /* 0x00007632173b7816 */ /* 0x000fe2000000003b */
[----:B------:R-:W4:Y:S01]  /*0990*/  LDCU UR13, c[0x0][0x448] ;  /* 0x00008900ff0d77ac */ /* 0x000f220008000800 */
[----:B------:R-:W-:Y:S01]  /*09a0*/  PRMT R65, R20, 0x7632, R65 ;  /* 0x0000763214417816 */ /* 0x000fe20000000041 */
[--C-:B------:R-:W-:Y:S01]  /*09b0*/  @P0 IMAD.MOV.U32 R34, RZ, RZ, R9.reuse ;  /* 0x000000ffff220224 */ /* 0x100fe200078e0009 */
        /* <DEDUP_REMOVED lines=9> */
[----:B------:R-:W0:Y:S01]  /*0a50*/  LDCU.64 UR10, c[0x0][0x3a0] ;  /* 0x00007400ff0a77ac */ /* 0x000e220008000a00 */
[----:B------:R-:W-:Y:S01]  /*0a60*/  PRMT R62, R30, 0x7632, R62 ;  /* 0x000076321e3e7816 */ /* 0x000fe2000000003e */
[----:B------:R-:W-:Y:S01]  /*0a70*/  IMAD R18, R39, -0x2daee0ad, RZ ;  /* 0xd2511f5327127824 */ /* 0x000fe200078e02ff */
[----:B------:R-:W-:Y:S01]  /*0a80*/  SHF.L.U32 R8, R13, 0x10, RZ ;  /* 0x000000100d087819 */ /* 0x000fe200000006ff */
[----:B------:R-:W-:Y:S01]  /*0a90*/  IMAD.HI.U32 R79, R74, -0x2daee0ad, RZ ;  /* 0xd2511f534a4f7827 */ /* 0x000fe200078e00ff */
[----:B------:R-:W-:-:S02]  /*0aa0*/  SHF.L.U32 R14, R23, 0x10, RZ ;  /* 0x00000010170e7819 */ /* 0x000fc400000006ff */
[----:B------:R-:W-:Y:S01]  /*0ab0*/  LOP3.LUT R67, R22, UR30, R67, 0x96, !PT ;  /* 0x0000001e16437c12 */ /* 0x000fe2000f8e9643 */
[----:B------:R-:W-:Y:S01]  /*0ac0*/  IMAD.U32 R9, R12, 0x10000, RZ ;  /* 0x000100000c097824 */ /* 0x000fe200078e00ff */
[----:B------:R-:W-:Y:S01]  /*0ad0*/  LOP3.LUT R79, R18, UR31, R79, 0x96, !PT ;  /* 0x0000001f124f7c12 */ /* 0x000fe2000f8e964f */
[----:B------:R-:W-:Y:S01]  /*0ae0*/  IMAD.U32 R12, R17, 0x10000, RZ ;  /* 0x00010000110c7824 */ /* 0x000fe200078e00ff */
[----:B------:R-:W-:Y:S01]  /*0af0*/  SHF.L.U32 R17, R20, 0x10, RZ ;  /* 0x0000001014117819 */ /* 0x000fe200000006ff */
[----:B------:R-:W-:Y:S01]  /*0b00*/  IMAD.U32 R13, R16, 0x10000, RZ ;  /* 0x00010000100d7824 */ /* 0x000fe200078e00ff */
[----:B------:R-:W-:Y:S01]  /*0b10*/  SHF.L.U32 R22, R26, 0x10, RZ ;  /* 0x000000101a167819 */ /* 0x000fe200000006ff */
[----:B------:R-:W-:Y:S01]  /*0b20*/  IMAD.U32 R10, R19, 0x10000, RZ ;  /* 0x00010000130a7824 */ /* 0x000fe200078e00ff */
[----:B------:R-:W-:Y:S01]  /*0b30*/  LOP3.LUT R101, R32, 0x3, RZ, 0xc0, !PT ;  /* 0x0000000320657812 */ /* 0x000fe200078ec0ff */
[----:B------:R-:W-:Y:S01]  /*0b40*/  IMAD.U32 R16, R21, 0x10000, RZ ;  /* 0x0001000015107824 */ /* 0x000fe200078e00ff */
[----:B------:R-:W-:Y:S01]  /*0b50*/  SHF.L.U32 R21, R34, 0x10, RZ ;  /* 0x0000001022157819 */ /* 0x000fe200000006ff */
        /* <DEDUP_REMOVED lines=16> */
[----:B------:R-:W-:Y:S01]  /*0c60*/  IMAD.MOV.U32 R42, RZ, RZ, RZ ;  /* 0x000000ffff2a7224 */ /* 0x000fe200078e00ff */
[----:B------:R-:W-:Y:S01]  /*0c70*/  SHF.L.U32 R62, R62, 0x10, RZ ;  /* 0x000000103e3e7819 */ /* 0x000fe200000006ff */
[----:B------:R-:W-:Y:S01]  /*0c80*/  IMAD.U32 R43, R43, 0x10000, RZ ;  /* 0x000100002b2b7824 */ /* 0x000fe200078e00ff */
[----:B------:R-:W-:Y:S01]  /*0c90*/  SHF.L.U32 R65, R65, 0x10, RZ ;  /* 0x0000001041417819 */ /* 0x000fe200000006ff */
[----:B------:R-:W-:-:S02]  /*0ca0*/  IMAD.U32 R45, R45, 0x10000, RZ ;  /* 0x000100002d2d7824 */ /* 0x000fc400078e00ff */
[----:B------:R-:W-:Y:S02]  /*0cb0*/  IMAD.U32 R46, R46, 0x10000, RZ ;  /* 0x000100002e2e7824 */ /* 0x000fe400078e00ff */
[----:B------:R-:W-:Y:S02]  /*0cc0*/  IMAD.U32 R48, R48, 0x10000, RZ ;  /* 0x0001000030307824 */ /* 0x000fe400078e00ff */
[----:B------:R-:W-:Y:S02]  /*0cd0*/  IMAD.U32 R49, R49, 0x10000, RZ ;  /* 0x0001000031317824 */ /* 0x000fe400078e00ff */
[----:B------:R-:W-:Y:S02]  /*0ce0*/  IMAD.U32 R51, R51, 0x10000, RZ ;  /* 0x0001000033337824 */ /* 0x000fe400078e00ff */
[----:B------:R-:W-:Y:S02]  /*0cf0*/  IMAD.U32 R52, R52, 0x10000, RZ ;  /* 0x0001000034347824 */ /* 0x000fe400078e00ff */
        /* <DEDUP_REMOVED lines=9> */
[----:B------:R-:W-:Y:S02]  /*0d90*/  IMAD R74, R74, -0x2daee0ad, RZ ;  /* 0xd2511f534a4a7824 */ /* 0x000fe400078e02ff */
[----:B01234-:R-:W-:-:S07]  /*0da0*/  IMAD R72, R38, -0x326172a9, RZ ;  /* 0xcd9e8d5726487824 */ /* 0x01ffce00078e02ff */
.L_x_790:
[----:B0-----:R-:W0:Y:S01]  /*0db0*/  @UP0 LDCU.64 UR4, c[0x0][0x3e0] ;  /* 0x00007c00ff0407ac */ /* 0x001e220008000a00 */
[----:B------:R-:W1:Y:S01]  /*0dc0*/  LDC.64 R94, c[0x0][0x390] ;  /* 0x0000e400ff5e7b82 */ /* 0x000e620000000a00 */
[----:B------:R-:W-:Y:S01]  /*0dd0*/  IMAD R30, R2, UR12, RZ ;  /* 0x0000000c021e7c24 */ /* 0x000fe2000f8e02ff */
[----:B------:R-:W-:Y:S02]  /*0de0*/  PLOP3.LUT P0, PT, PT, PT, UP0, 0x80, 0x8 ;  /* 0x000000000008781c */ /* 0x000fe40003f0f008 */
[----:B------:R-:W-:Y:S02]  /*0df0*/  PLOP3.LUT P1, PT, PT, PT, UP0, 0x80, 0x8 ;  /* 0x000000000008781c */ /* 0x000fe40003f2f008 */
[----:B------:R-:W-:-:S04]  /*0e00*/  SHF.R.S32.HI R31, RZ, 0x1f, R30 ;  /* 0x0000001fff1f7819 */ /* 0x000fc8000001141e */
[----:B------:R-:W-:-:S04]  /*0e10*/  LEA.HI R31, R31, R30, RZ, 0x3 ;  /* 0x0000001e1f1f7211 */ /* 0x000fc800078f18ff */
[----:B------:R-:W-:Y:S02]  /*0e20*/  LEA.HI.SX32 R69, R31, R0, 0x1d ;  /* 0x000000001f457211 */ /* 0x000fe400078feaff */
[----:B0-----:R-:W-:Y:S01]  /*0e30*/  MOV R29, UR5 ;  /* 0x00000005001d7c02 */ /* 0x001fe20008000f00 */
[----:B------:R-:W-:-:S04]  /*0e40*/  IMAD.U32 R28, RZ, RZ, UR4 ;  /* 0x00000004ff1c7e24 */ /* 0x000fc8000f8e00ff */
[----:B------:R-:W-:-:S04]  /*0e50*/  @P0 IMAD.WIDE R32, R2, 0x2, R28 ;  /* 0x0000000202200825 */ /* 0x000fc800078e021c */
[----:B-1----:R-:W-:Y:S02]  /*0e60*/  IMAD.WIDE.U32 R28, R69, 0x10, R94 ;  /* 0x00000010451c7825 */ /* 0x002fe400078e005e */
[----:B------:R-:W2:Y:S04]  /*0e70*/  @P1 LDG.E.U16 R32, desc[UR8][R32.64] ;  /* 0x0000000820201981 */ /* 0x000ea8000c1e1500 */
[----:B------:R-:W5:Y:S01]  /*0e80*/  LDG.E.128 R28, desc[UR8][R28.64] ;  /* 0x000000081c1c7981 */ /* 0x000f62000c1e1d00 */
[----:B------:R-:W-:Y:S01]  /*0e90*/  ISETP.NE.U32.AND P0, PT, RZ, UR10, PT ;  /* 0x0000000aff007c0c */ /* 0x000fe2000bf05070 */
[----:B------:R-:W-:Y:S01]  /*0ea0*/  HFMA2 R77, -RZ, RZ, 0.1171875, 0 ;  /* 0x2f800000ff4d7431 */ /* 0x000fe200000001ff */
[----:B------:R-:W-:Y:S01]  /*0eb0*/  PLOP3.LUT P1, PT, PT, PT, UP0, 0x80, 0x8 ;  /* 0x000000000008781c */ /* 0x000fe20003f2f008 */
[----:B------:R-:W-:Y:S01]  /*0ec0*/  IMAD.MOV.U32 R78, RZ, RZ, 0x3f800000 ;  /* 0x3f800000ff4e7424 */ /* 0x000fe200078e00ff */
[----:B------:R-:W-:-:S04]  /*0ed0*/  ISETP.NE.AND.EX P2, PT, RZ, UR11, PT, P0 ;  /* 0x0000000bff007c0c */ /* 0x000fc8000bf45300 */
[----:B------:R-:W-:-:S07]  /*0ee0*/  P2R R91, PR, RZ, 0x4 ;  /* 0x00000004ff5b7803 */ /* 0x000fce0000000000 */
[----:B--2---:R-:W-:Y:S02]  /*0ef0*/  @P1 IMAD.U32 R78, R32, 0x10000, RZ ;  /* 0x00010000204e1824 */ /* 0x004fe400078e00ff */
[----:B------:R-:W-:Y:S05]  /*0f00*/  @!P2 BRA `(.L_x_544) ;  /* 0x000000280080a947 */ /* 0x000fea0003800000 */
[----:B------:R-:W0:Y:S02]  /*0f10*/  LDC.64 R32, c[0x0][0x3a0] ;  /* 0x0000e800ff207b82 */ /* 0x000e240000000a00 */
[----:B0-----:R-:W-:-:S06]  /*0f20*/  IMAD.WIDE.U32 R32, R69, 0x10, R32 ;  /* 0x0000001045207825 */ /* 0x001fcc00078e0020 */
[----:B------:R-:W5:Y:S01]  /*0f30*/  LDG.E.128 R32, desc[UR8][R32.64] ;  /* 0x0000000820207981 */ /* 0x000f62000c1e1d00 */
[----:B------:R-:W-:Y:S01]  /*0f40*/  ISETP.NE.AND P0, PT, R101, 0x1, PT ;  /* 0x000000016500780c */ /* 0x000fe20003f05270 */
[----:B------:R-:W-:Y:S01]  /*0f50*/  BSSY.RECONVERGENT B1, `(.L_x_545) ;  /* 0x000004a000017945 */ /* 0x000fe20003800200 */
[----:B------:R-:W-:Y:S01]  /*0f60*/  IMAD.MOV.U32 R37, RZ, RZ, 0x2 ;  /* 0x00000002ff257424 */ /* 0x000fe200078e00ff */
[----:B------:R-:W-:Y:S01]  /*0f70*/  MOV R84, R74 ;  /* 0x0000004a00547202 */ /* 0x000fe20000000f00 */
[----:B------:R-:W-:-:S09]  /*0f80*/  IMAD.MOV.U32 R36, RZ, RZ, R72 ;  /* 0x000000ffff247224 */ /* 0x000fd200078e0048 */
[----:B------:R-:W-:Y:S05]  /*0f90*/  @!P0 BRA `(.L_x_546) ;  /* 0x0000000400148947 */ /* 0x000fea0003800000 */
[----:B------:R-:W-:-:S05]  /*0fa0*/  IMAD.MOV.U32 R36, RZ, RZ, 0x2 ;  /* 0x00000002ff247424 */ /* 0x000fca00078e00ff */
[----:B------:R-:W-:-:S05]  /*0fb0*/  VIADDMNMX.U32 R36, R101, 0xfffffffe, R36, PT ;  /* 0xfffffffe65247846 */ /* 0x000fca0003800024 */
[----:B------:R-:W-:-:S04]  /*0fc0*/  IMAD.SHL.U32 R38, R36, 0x4, RZ ;  /* 0x0000000424267824 */ /* 0x000fc800078e00ff */
[----:B------:R-:W0:Y:S02]  /*0fd0*/  LDC R36, c[0x2][R38] ;  /* 0x0080000026247b82 */ /* 0x000e240000000800 */
[----:B0-----:R-:W-:-:S04]  /*0fe0*/  SHF.R.S32.HI R37, RZ, 0x1f, R36 ;  /* 0x0000001fff257819 */ /* 0x001fc80000011424 */
.L_x_28546:
[----:B------:R-:W-:Y:S05]  /*0ff0*/  BRX R36 -0x1000                                        (*"BRANCH_TARGETS .L_x_28547,.L_x_28548,.L_x_28549"*) ;  /* 0xfffffff024007949 */ /* 0x000fea000383ffff */
.L_x_28549:
[----:B------:R-:W-:Y:S01]  /*1000*/  IADD3 R37, PT, PT, R101, 0x1, RZ ;  /* 0x0000000165257810 */ /* 0x000fe20007ffe0ff */
[----:B------:R-:W-:Y:S02]  /*1010*/  IMAD.MOV.U32 R84, RZ, RZ, R74 ;  /* 0x000000ffff547224 */ /* 0x000fe400078e004a */
[----:B------:R-:W-:Y:S01]  /*1020*/  IMAD.MOV.U32 R36, RZ, RZ, R67 ;  /* 0x000000ffff247224 */ /* 0x000fe200078e0043 */
[----:B------:R-:W-:Y:S06]  /*1030*/  BRA `(.L_x_546) ;  /* 0x0000000000ec7947 */ /* 0x000fec0003800000 */
.L_x_28547:
[----:B------:R-:W-:Y:S01]  /*1040*/  MOV R84, R74 ;  /* 0x0000004a00547202 */ /* 0x000fe20000000f00 */
[----:B------:R-:W-:Y:S02]  /*1050*/  IMAD.MOV.U32 R37, RZ, RZ, 0x3 ;  /* 0x00000003ff257424 */ /* 0x000fe400078e00ff */
[----:B------:R-:W-:Y:S01]  /*1060*/  IMAD.MOV.U32 R36, RZ, RZ, R79 ;  /* 0x000000ffff247224 */ /* 0x000fe200078e004f */
[----:B------:R-:W-:Y:S06]  /*1070*/  BRA `(.L_x_546) ;  /* 0x0000000000dc7947 */ /* 0x000fec0003800000 */
.L_x_28548:
        /* <DEDUP_REMOVED lines=13> */
.L_x_548:
[----:B------:R-:W-:Y:S05]  /*1150*/  BSYNC.RECONVERGENT B2 ;  /* 0x0000000000027941 */ /* 0x000fea0003800200 */
.L_x_547:
        /* <DEDUP_REMOVED lines=40> */
[----:B------:R-:W-:-:S07]  /*13e0*/  IMAD.MOV.U32 R36, RZ, RZ, R74 ;  /* 0x000000ffff247224 */ /* 0x000fce00078e004a */
.L_x_546:
[----:B------:R-:W-:Y:S05]  /*13f0*/  BSYNC.RECONVERGENT B1 ;  /* 0x0000000000017941 */ /* 0x000fea0003800200 */
.L_x_545:
[----:B------:R-:W-:Y:S01]  /*1400*/  I2FP.F32.U32 R36, R36 ;  /* 0x0000002400247245 */ /* 0x000fe20000201000 */
[----:B------:R-:W-:Y:S01]  /*1410*/  IMAD.U32 R76, RZ, RZ, UR34 ;  /* 0x00000022ff4c7e24 */ /* 0x000fe2000f8e00ff */
[----:B-----5:R-:W-:Y:S01]  /*1420*/  SHF.L.U32 R39, R28, 0x10, RZ ;  /* 0x000000101c277819 */ /* 0x020fe200000006ff */
[----:B------:R-:W-:Y:S01]  /*1430*/  IMAD.U32 R75, RZ, RZ, UR33 ;  /* 0x00000021ff4b7e24 */ /* 0x000fe2000f8e00ff */
[----:B------:R-:W-:Y:S01]  /*1440*/  ISETP.NE.AND P1, PT, R37, 0x1, PT ;  /* 0x000000012500780c */ /* 0x000fe20003f25270 */
[----:B------:R-:W-:Y:S01]  /*1450*/  FFMA.FTZ R36, R36, R77, 1.1641532182693481445e-10 ;  /* 0x2f00000024247423 */ /* 0x000fe2000001004d */
[----:B------:R-:W-:Y:S01]  /*1460*/  SHF.L.U32 R70, R32, 0x10, RZ ;  /* 0x0000001020467819 */ /* 0x000fe200000006ff */
[----:B------:R-:W-:Y:S01]  /*1470*/  FMUL.FTZ R39, R39, R78 ;  /* 0x0000004e27277220 */ /* 0x000fe20000410000 */
[----:B------:R-:W-:Y:S01]  /*1480*/  BSSY.RECONVERGENT B1, `(.L_x_549) ;  /* 0x000004c000017945 */ /* 0x000fe20003800200 */
[----:B------:R-:W-:Y:S01]  /*1490*/  PRMT R28, R28, 0x7632, R28 ;  /* 0x000076321c1c7816 */ /* 0x000fe2000000001c */
[----:B------:R-:W-:-:S02]  /*14a0*/  IMAD.MOV.U32 R71, RZ, RZ, 0x2 ;  /* 0x00000002ff477424 */ /* 0x000fc400078e00ff */
[----:B------:R-:W-:Y:S01]  /*14b0*/  FMUL.FTZ R39, R39, R76 ;  /* 0x0000004c27277220 */ /* 0x000fe20000410000 */
[----:B------:R-:W-:Y:S02]  /*14c0*/  FSETP.GTU.FTZ.AND P0, PT, R36, R75, PT ;  /* 0x0000004b2400720b */ /* 0x000fe40003f1c000 */
[----:B------:R-:W-:Y:S02]  /*14d0*/  PRMT R32, R32, 0x7632, R32 ;  /* 0x0000763220207816 */ /* 0x000fe40000000020 */
[----:B------:R-:W-:Y:S02]  /*14e0*/  FSEL R39, R39, RZ, !P0 ;  /* 0x000000ff27277208 */ /* 0x000fe40004000000 */
[----:B------:R-:W-:-:S03]  /*14f0*/  PLOP3.LUT P0, PT, P0, PT, PT, 0x8, 0x80 ;  /* 0x000000000080781c */ /* 0x000fc6000070e170 */
[----:B------:R-:W-:Y:S01]  /*1500*/  FADD.FTZ R70, R39, R70 ;  /* 0x0000004627467221 */ /* 0x000fe20000010000 */
[----:B------:R-:W-:Y:S01]  /*1510*/  P2R R36, PR, RZ, 0x1 ;  /* 0x00000001ff247803 */ /* 0x000fe20000000000 */
        /* <DEDUP_REMOVED lines=10> */
.L_x_551:
        /* <DEDUP_REMOVED lines=13> */
.L_x_553:
[----:B------:R-:W-:Y:S05]  /*1690*/  BSYNC.RECONVERGENT B2 ;  /* 0x0000000000027941 */ /* 0x000fea0003800200 */
.L_x_552:
        /* <DEDUP_REMOVED lines=40> */
[----:B------:R-:W-:Y:S01]  /*1920*/  IMAD.MOV.U32 R39, RZ, RZ, R84 ;  /* 0x000000ffff277224 */ /* 0x000fe200078e0054 */
[----:B------:R-:W-:-:S07]  /*1930*/  MOV R84, R38 ;  /* 0x0000002600547202 */ /* 0x000fce0000000f00 */
.L_x_550:
[----:B------:R-:W-:Y:S05]  /*1940*/  BSYNC.RECONVERGENT B1 ;  /* 0x0000000000017941 */ /* 0x000fea0003800200 */
.L_x_549:
[----:B------:R-:W-:Y:S01]  /*1950*/  I2FP.F32.U32 R38, R39 ;  /* 0x0000002700267245 */ /* 0x000fe20000201000 */
[----:B------:R-:W-:Y:S01]  /*1960*/  IMAD.U32 R37, R28, 0x10000, RZ ;  /* 0x000100001c257824 */ /* 0x000fe200078e00ff */
[----:B------:R-:W-:Y:S01]  /*1970*/  ISETP.NE.AND P1, PT, R71, 0x1, PT ;  /* 0x000000014700780c */ /* 0x000fe20003f25270 */
[----:B------:R-:W-:Y:S01]  /*1980*/  BSSY.RECONVERGENT B1, `(.L_x_554) ;  /* 0x000004c000017945 */ /* 0x000fe20003800200 */
[----:B------:R-:W-:Y:S01]  /*1990*/  SHF.L.U32 R32, R32, 0x10, RZ ;  /* 0x0000001020207819 */ /* 0x000fe200000006ff */
[----:B------:R-:W-:Y:S01]  /*19a0*/  FFMA.FTZ R38, R38, R77, 1.1641532182693481445e-10 ;  /* 0x2f00000026267423 */ /* 0x000fe2000001004d */
[----:B------:R-:W-:Y:S01]  /*19b0*/  FMUL.FTZ R37, R37, R78 ;  /* 0x0000004e25257220 */ /* 0x000fe20000410000 */
[----:B------:R-:W-:-:S03]  /*19c0*/  IMAD.MOV.U32 R28, RZ, RZ, R72 ;  /* 0x000000ffff1c7224 */ /* 0x000fc600078e0048 */
[----:B------:R-:W-:Y:S01]  /*19d0*/  FMUL.FTZ R37, R37, R76 ;  /* 0x0000004c25257220 */ /* 0x000fe20000410000 */
[----:B------:R-:W-:-:S04]  /*19e0*/  FSETP.GTU.FTZ.AND P0, PT, R38, R75, PT ;  /* 0x0000004b2600720b */ /* 0x000fc80003f1c000 */
        /* <DEDUP_REMOVED lines=13> */
.L_x_556:
        /* <DEDUP_REMOVED lines=13> */
.L_x_558:
[----:B------:R-:W-:Y:S05]  /*1b90*/  BSYNC.RECONVERGENT B2 ;  /* 0x0000000000027941 */ /* 0x000fea0003800200 */
.L_x_557:
        /* <DEDUP_REMOVED lines=40> */
[----:B------:R-:W-:Y:S02]  /*1e20*/  LOP3.LUT R79, R80, UR31, R39, 0x96, !PT ;  /* 0x0000001f504f7c12 */ /* 0x000fe4000f8e9627 */
[----:B------:R-:W-:-:S07]  /*1e30*/  MOV R84, R38 ;  /* 0x0000002600547202 */ /* 0x000fce0000000f00 */
.L_x_555:
[----:B------:R-:W-:Y:S05]  /*1e40*/  BSYNC.RECONVERGENT B1 ;  /* 0x0000000000017941 */ /* 0x000fea0003800200 */
.L_x_554:
        /* <DEDUP_REMOVED lines=9> */
[----:B------:R-:W-:Y:S02]  /*1ee0*/  FSETP.GTU.FTZ.AND P1, PT, R28, R75, PT ;  /* 0x0000004b1c00720b */ /* 0x000fe40003f3c000 */
[----:B------:R-:W-:Y:S02]  /*1ef0*/  SHF.L.U32 R28, R33, 0x10, RZ ;  /* 0x00000010211c7819 */ /* 0x000fe400000006ff */
[----:B------:R-:W-:Y:S02]  /*1f00*/  FSEL R37, R37, RZ, !P1 ;  /* 0x000000ff25257208 */ /* 0x000fe40004800000 */
[----:B------:R-:W-:-:S03]  /*1f10*/  PLOP3.LUT P1, PT, P1, PT, PT, 0x8, 0x80 ;  /* 0x000000000080781c */ /* 0x000fc60000f2e170 */
[----:B------:R-:W-:Y:S01]  /*1f20*/  FADD.FTZ R73, R37, R28 ;  /* 0x0000001c25497221 */ /* 0x000fe20000010000 */
[----:B------:R-:W-:Y:S01]  /*1f30*/  PRMT R37, R33, 0x7632, R37 ;  /* 0x0000763221257816 */ /* 0x000fe20000000025 */
[----:B------:R-:W-:Y:S01]  /*1f40*/  IMAD.MOV.U32 R33, RZ, RZ, 0x2 ;  /* 0x00000002ff217424 */ /* 0x000fe200078e00ff */
        /* <DEDUP_REMOVED lines=9> */
.L_x_561:
        /* <DEDUP_REMOVED lines=13> */
.L_x_563:
[----:B------:R-:W-:Y:S05]  /*20b0*/  BSYNC.RECONVERGENT B2 ;  /* 0x0000000000027941 */ /* 0x000fea0003800200 */
.L_x_562:
        /* <DEDUP_REMOVED lines=38> */
[----:B------:R-:W-:-:S03]  /*2320*/  LOP3.LUT R67, R80, UR30, R39, 0x96, !PT ;  /* 0x0000001e50437c12 */ /* 0x000fc6000f8e9627 */
[----:B------:R-:W-:Y:S01]  /*2330*/  IMAD.MOV.U32 R72, RZ, RZ, R38 ;  /* 0x000000ffff487224 */ /* 0x000fe200078e0026 */
[----:B------:R-:W-:Y:S02]  /*2340*/  LOP3.LUT R79, R32, UR31, R29, 0x96, !PT ;  /* 0x0000001f204f7c12 */ /* 0x000fe4000f8e961d */
[----:B------:R-:W-:Y:S01]  /*2350*/  MOV R29, R84 ;  /* 0x00000054001d7202 */ /* 0x000fe20000000f00 */
[----:B------:R-:W-:-:S07]  /*2360*/  IMAD.MOV.U32 R84, RZ, RZ, R28 ;  /* 0x000000ffff547224 */ /* 0x000fce00078e001c */
.L_x_560:
[----:B------:R-:W-:Y:S05]  /*2370*/  BSYNC.RECONVERGENT B1 ;  /* 0x0000000000017941 */ /* 0x000fea0003800200 */
.L_x_559:
[----:B------:R-:W-:Y:S01]  /*2380*/  I2FP.F32.U32 R28, R29 ;  /* 0x0000001d001c7245 */ /* 0x000fe20000201000 */
[----:B------:R-:W-:Y:S01]  /*2390*/  BSSY.RECONVERGENT B1, `(.L_x_564) ;  /* 0x000004f000017945 */ /* 0x000fe20003800200 */
[----:B------:R-:W-:Y:S01]  /*23a0*/  SHF.L.U32 R71, R71, 0x10, RZ ;  /* 0x0000001047477819 */ /* 0x000fe200000006ff */
[----:B------:R-:W-:Y:S01]  /*23b0*/  IMAD.MOV.U32 R32, RZ, RZ, 0x2 ;  /* 0x00000002ff207424 */ /* 0x000fe200078e00ff */
[----:B------:R-:W-:Y:S01]  /*23c0*/  ISETP.NE.AND P3, PT, R33, 0x1, PT ;  /* 0x000000012100780c */ /* 0x000fe20003f65270 */
[----:B------:R-:W-:Y:S01]  /*23d0*/  FFMA.FTZ R28, R28, R77, 1.1641532182693481445e-10 ;  /* 0x2f0000001c1c7423 */ /* 0x000fe2000001004d */
[----:B------:R-:W-:Y:S01]  /*23e0*/  MOV R29, R72 ;  /* 0x00000048001d7202 */ /* 0x000fe20000000f00 */
[----:B------:R-:W-:-:S03]  /*23f0*/  FMUL.FTZ R71, R71, R78 ;  /* 0x0000004e47477220 */ /* 0x000fc60000410000 */
        /* <DEDUP_REMOVED lines=15> */
.L_x_566:
        /* <DEDUP_REMOVED lines=13> */
.L_x_568:
[----:B------:R-:W-:Y:S05]  /*25c0*/  BSYNC.RECONVERGENT B2 ;  /* 0x0000000000027941 */ /* 0x000fea0003800200 */
.L_x_567:
        /* <DEDUP_REMOVED lines=40> */
[----:B------:R-:W-:Y:S02]  /*2850*/  HFMA2 R32, -RZ, RZ, 0, 0 ;  /* 0x00000000ff207431 */ /* 0x000fe400000001ff */
[----:B------:R-:W-:Y:S02]  /*2860*/  IMAD.MOV.U32 R29, RZ, RZ, R84 ;  /* 0x000000ffff1d7224 */ /* 0x000fe400078e0054 */
[----:B------:R-:W-:-:S07]  /*2870*/  IMAD.MOV.U32 R84, RZ, RZ, R28 ;  /* 0x000000ffff547224 */ /* 0x000fce00078e001c */
.L_x_565:
[----:B------:R-:W-:Y:S05]  /*2880*/  BSYNC.RECONVERGENT B1 ;  /* 0x0000000000017941 */ /* 0x000fea0003800200 */
.L_x_564:
[----:B------:R-:W-:Y:S01]  /*2890*/  I2FP.F32.U32 R28, R29 ;  /* 0x0000001d001c7245 */ /* 0x000fe20000201000 */
[----:B------:R-:W-:Y:S01]  /*28a0*/  IMAD.U32 R29, R30, 0x10000, RZ ;  /* 0x000100001e1d7824 */ /* 0x000fe200078e00ff */
[----:B------:R-:W-:Y:S01]  /*28b0*/  ISETP.NE.AND P4, PT, R32, 0x1, PT ;  /* 0x000000012000780c */ /* 0x000fe20003f85270 */
[----:B------:R-:W-:Y:S01]  /*28c0*/  BSSY.RECONVERGENT B1, `(.L_x_569) ;  /* 0x000004f000017945 */ /* 0x000fe20003800200 */
[----:B------:R-:W-:Y:S02]  /*28d0*/  HFMA2 R33, -RZ, RZ, 0, 1.1920928955078125e-07 ;  /* 0x00000002ff217431 */ /* 0x000fe400000001ff */
[----:B------:R-:W-:Y:S01]  /*28e0*/  FFMA.FTZ R28, R28, R77, 1.1641532182693481445e-10 ;  /* 0x2f0000001c1c7423 */ /* 0x000fe2000001004d */
[----:B------:R-:W-:Y:S01]  /*28f0*/  FMUL.FTZ R29, R29, R78 ;  /* 0x0000004e1d1d7220 */ /* 0x000fe20000410000 */
[----:B------:R-:W-:-:S03]  /*2900*/  PRMT R30, R30, 0x7632, R30 ;  /* 0x000076321e1e7816 */ /* 0x000fc6000000001e */
[----:B------:R-:W-:Y:S01]  /*2910*/  FMUL.FTZ R29, R29, R76 ;  /* 0x0000004c1d1d7220 */ /* 0x000fe20000410000 */
[----:B------:R-:W-:Y:S01]  /*2920*/  FSETP.GTU.FTZ.AND P3, PT, R28, R75, PT ;  /* 0x0000004b1c00720b */ /* 0x000fe20003f7c000 */
[C---:B------:R-:W-:Y:S01]  /*2930*/  IMAD.U32 R28, R34.reuse, 0x10000, RZ ;  /* 0x00010000221c7824 */ /* 0x040fe200078e00ff */
[----:B------:R-:W-:Y:S02]  /*2940*/  PRMT R34, R34, 0x7632, R34 ;  /* 0x0000763222227816 */ /* 0x000fe40000000022 */
        /* <DEDUP_REMOVED lines=13> */
.L_x_571:
        /* <DEDUP_REMOVED lines=13> */
.L_x_573:
[----:B------:R-:W-:Y:S05]  /*2af0*/  BSYNC.RECONVERGENT B2 ;  /* 0x0000000000027941 */ /* 0x000fea0003800200 */
.L_x_572:
        /* <DEDUP_REMOVED lines=43> */
.L_x_570:
[----:B------:R-:W-:Y:S05]  /*2db0*/  BSYNC.RECONVERGENT B1 ;  /* 0x0000000000017941 */ /* 0x000fea0003800200 */
.L_x_569:
[----:B------:R-:W-:Y:S01]  /*2dc0*/  I2FP.F32.U32 R28, R29 ;  /* 0x0000001d001c7245 */ /* 0x000fe20000201000 */
[----:B------:R-:W-:Y:S01]  /*2dd0*/  IMAD.U32 R29, R30, 0x10000, RZ ;  /* 0x000100001e1d7824 */ /* 0x000fe200078e00ff */
[----:B------:R-:W-:Y:S01]  /*2de0*/  ISETP.NE.AND P5, PT, R33, 0x1, PT ;  /* 0x000000012100780c */ /* 0x000fe20003fa5270 */
[----:B------:R-:W-:Y:S01]  /*2df0*/  BSSY.RECONVERGENT B1, `(.L_x_574) ;  /* 0x000004d000017945 */ /* 0x000fe20003800200 */
[----:B------:R-:W-:Y:S01]  /*2e00*/  SHF.L.U32 R34, R34, 0x10, RZ ;  /* 0x0000001022227819 */ /* 0x000fe200000006ff */
[----:B------:R-:W-:Y:S01]  /*2e10*/  FFMA.FTZ R28, R28, R77, 1.1641532182693481445e-10 ;  /* 0x2f0000001c1c7423 */ /* 0x000fe2000001004d */
[----:B------:R-:W-:Y:S01]  /*2e20*/  FMUL.FTZ R29, R29, R78 ;  /* 0x0000004e1d1d7220 */ /* 0x000fe20000410000 */
[----:B------:R-:W-:-:S03]  /*2e30*/  IMAD.MOV.U32 R30, RZ, RZ, 0x2 ;  /* 0x00000002ff1e7424 */ /* 0x000fc600078e00ff */
        /* <DEDUP_REMOVED lines=15> */
.L_x_576:
        /* <DEDUP_REMOVED lines=13> */
.L_x_578:
[----:B------:R-:W-:Y:S05]  /*3000*/  BSYNC.RECONVERGENT B2 ;  /* 0x0000000000027941 */ /* 0x000fea0003800200 */
.L_x_577:
        /* <DEDUP_REMOVED lines=43> */
.L_x_575:
[----:B------:R-:W-:Y:S05]  /*32c0*/  BSYNC.RECONVERGENT B1 ;  /* 0x0000000000017941 */ /* 0x000fea0003800200 */
.L_x_574:
[----:B------:R-:W-:Y:S01]  /*32d0*/  I2FP.F32.U32 R28, R29 ;  /* 0x0000001d001c7245 */ /* 0x000fe20000201000 */
[----:B------:R-:W-:Y:S01]  /*32e0*/  IMAD.U32 R82, R35, 0x10000, RZ ;  /* 0x0001000023527824 */ /* 0x000fe200078e00ff */
[C---:B------:R-:W-:Y:S01]  /*32f0*/  SHF.L.U32 R29, R31.reuse, 0x10, RZ ;  /* 0x000000101f1d7819 */ /* 0x040fe200000006ff */
[----:B------:R-:W-:Y:S01]  /*3300*/  BSSY.RECONVERGENT B1, `(.L_x_579) ;  /* 0x0000051000017945 */ /* 0x000fe20003800200 */
[----:B------:R-:W-:Y:S01]  /*3310*/  ISETP.NE.AND P6, PT, R30, 0x1, PT ;  /* 0x000000011e00780c */ /* 0x000fe20003fc5270 */
[----:B------:R-:W-:Y:S01]  /*3320*/  FFMA.FTZ R28, R28, R77, 1.1641532182693481445e-10 ;  /* 0x2f0000001c1c7423 */ /* 0x000fe2000001004d */
[----:B------:R-:W-:Y:S01]  /*3330*/  PRMT R37, R31, 0x7632, R37 ;  /* 0x000076321f257816 */ /* 0x000fe20000000025 */
[----:B------:R-:W-:Y:S01]  /*3340*/  FMUL.FTZ R29, R29, R78 ;  /* 0x0000004e1d1d7220 */ /* 0x000fe20000410000 */
[----:B------:R-:W-:Y:S01]  /*3350*/  PRMT R38, R35, 0x7632, R38 ;  /* 0x0000763223267816 */ /* 0x000fe20000000026 */
[----:B------:R-:W-:Y:S01]  /*3360*/  IMAD.MOV.U32 R74, RZ, RZ, 0x2 ;  /* 0x00000002ff4a7424 */ /* 0x000fe200078e00ff */
[----:B------:R-:W-:Y:S01]  /*3370*/  FSETP.GTU.FTZ.AND P5, PT, R28, R75, PT ;  /* 0x0000004b1c00720b */ /* 0x000fe20003fbc000 */
[----:B------:R-:W-:-:S05]  /*3380*/  FMUL.FTZ R29, R29, R76 ;  /* 0x0000004c1d1d7220 */ /* 0x000fca0000410000 */
[----:B------:R-:W-:Y:S02]  /*3390*/  FSEL R29, R29, RZ, !P5 ;  /* 0x000000ff1d1d7208 */ /* 0x000fe40006800000 */
[----:B------:R-:W-:-:S03]  /*33a0*/  PLOP3.LUT P5, PT, P5, PT, PT, 0x8, 0x80 ;  /* 0x000000000080781c */ /* 0x000fc60002fae170 */
[----:B------:R-:W-:Y:S01]  /*33b0*/  FADD.FTZ R82, R29, R82 ;  /* 0x000000521d527221 */ /* 0x000fe20000010000 */
[----:B------:R-:W-:Y:S01]  /*33c0*/  MOV R29, R72 ;  /* 0x00000048001d7202 */ /* 0x000fe20000000f00 */
        /* <DEDUP_REMOVED lines=9> */
.L_x_581:
        /* <DEDUP_REMOVED lines=15> */
.L_x_583:
[----:B------:R-:W-:Y:S05]  /*3550*/  BSYNC.RECONVERGENT B2 ;  /* 0x0000000000027941 */ /* 0x000fea0003800200 */
.L_x_582:
        /* <DEDUP_REMOVED lines=41> */
[----:B------:R-:W-:Y:S02]  /*37f0*/  IMAD.MOV.U32 R29, RZ, RZ, R84 ;  /* 0x000000ffff1d7224 */ /* 0x000fe400078e0054 */
[----:B------:R-:W-:-:S07]  /*3800*/  IMAD.MOV.U32 R84, RZ, RZ, R28 ;  /* 0x000000ffff547224 */ /* 0x000fce00078e001c */
.L_x_580:
[----:B------:R-:W-:Y:S05]  /*3810*/  BSYNC.RECONVERGENT B1 ;  /* 0x0000000000017941 */ /* 0x000fea0003800200 */
.L_x_579:
[----:B------:R-:W-:Y:S01]  /*3820*/  I2FP.F32.U32 R28, R29 ;  /* 0x0000001d001c7245 */ /* 0x000fe20000201000 */
[----:B------:R-:W-:Y:S01]  /*3830*/  IMAD.U32 R37, R37, 0x10000, RZ ;  /* 0x0001000025257824 */ /* 0x000fe200078e00ff */
[----:B------:R-:W-:Y:S01]  /*3840*/  F2FP.BF16.F32.PACK_AB R34, R80, R81 ;  /* 0x000000515022723e */ /* 0x000fe200000010ff */
[----:B------:R-:W-:Y:S01]  /*3850*/  IMAD.U32 R38, R38, 0x10000, RZ ;  /* 0x0001000026267824 */ /* 0x000fe200078e00ff */
[----:B------:R-:W-:Y:S01]  /*3860*/  F2FP.BF16.F32.PACK_AB R33, R71, R73 ;  /* 0x000000494721723e */ /* 0x000fe200000010ff */
[----:B------:R-:W-:Y:S01]  /*3870*/  FFMA.FTZ R28, R28, R77, 1.1641532182693481445e-10 ;  /* 0x2f0000001c1c7423 */ /* 0x000fe2000001004d */
[----:B------:R-:W-:Y:S01]  /*3880*/  FMUL.FTZ R37, R37, R78 ;  /* 0x0000004e25257220 */ /* 0x000fe20000410000 */
[----:B------:R-:W-:-:S03]  /*3890*/  F2FP.BF16.F32.PACK_AB R32, R68, R70 ;  /* 0x000000464420723e */ /* 0x000fc600000010ff */
[----:B------:R-:W-:Y:S01]  /*38a0*/  FMUL.FTZ R37, R37, R76 ;  /* 0x0000004c25257220 */ /* 0x000fe20000410000 */
[----:B------:R-:W-:-:S04]  /*38b0*/  FSETP.GTU.FTZ.AND P6, PT, R28, R75, PT ;  /* 0x0000004b1c00720b */ /* 0x000fc80003fdc000 */
[----:B------:R-:W-:Y:S02]  /*38c0*/  FSEL R37, R37, RZ, !P6 ;  /* 0x000000ff25257208 */ /* 0x000fe40007000000 */
[----:B------:R-:W-:-:S03]  /*38d0*/  PLOP3.LUT P6, PT, P6, PT, PT, 0x8, 0x80 ;  /* 0x000000000080781c */ /* 0x000fc600037ce170 */
[----:B------:R-:W-:-:S05]  /*38e0*/  FADD.FTZ R83, R37, R38 ;  /* 0x0000002625537221 */ /* 0x000fca0000010000 */
[----:B------:R-:W-:Y:S01]  /*38f0*/  F2FP.BF16.F32.PACK_AB R35, R83, R82 ;  /* 0x000000525323723e */ /* 0x000fe200000010ff */
[----:B------:R-:W-:Y:S06]  /*3900*/  BRA `(.L_x_584) ;  /* 0x0000002800107947 */ /* 0x000fec0003800000 */
.L_x_544:
[----:B------:R-:W-:Y:S01]  /*3910*/  ISETP.NE.AND P0, PT, R101, 0x1, PT ;  /* 0x000000016500780c */ /* 0x000fe20003f05270 */
[----:B------:R-:W-:Y:S01]  /*3920*/  BSSY.RECONVERGENT B1, `(.L_x_585) ;  /* 0x0000046000017945 */ /* 0x000fe20003800200 */
[----:B------:R-:W-:Y:S01]  /*3930*/  MOV R34, 0x2 ;  /* 0x0000000200227802 */ /* 0x000fe20000000f00 */
[----:B------:R-:W-:Y:S02]  /*3940*/  IMAD.MOV.U32 R32, RZ, RZ, R72 ;  /* 0x000000ffff207224 */ /* 0x000fe400078e0048 */
[----:B------:R-:W-:-:S08]  /*3950*/  IMAD.MOV.U32 R84, RZ, RZ, R74 ;  /* 0x000000ffff547224 */ /* 0x000fd000078e004a */
        /* <DEDUP_REMOVED lines=11> */
.L_x_587:
        /* <DEDUP_REMOVED lines=13> */
.L_x_589:
[----:B------:R-:W-:Y:S05]  /*3ae0*/  BSYNC.RECONVERGENT B2 ;  /* 0x0000000000027941 */ /* 0x000fea0003800200 */
.L_x_588:
        /* <DEDUP_REMOVED lines=40> */
[----:B------:R-:W-:-:S07]  /*3d70*/  IMAD.MOV.U32 R32, RZ, RZ, R74 ;  /* 0x000000ffff207224 */ /* 0x000fce00078e004a */
.L_x_586:
[----:B------:R-:W-:Y:S05]  /*3d80*/  BSYNC.RECONVERGENT B1 ;  /* 0x0000000000017941 */ /* 0x000fea0003800200 */
.L_x_585:
[----:B------:R-:W-:Y:S01]  /*3d90*/  I2FP.F32.U32 R32, R32 ;  /* 0x0000002000207245 */ /* 0x000fe20000201000 */
[----:B------:R-:W-:Y:S01]  /*3da0*/  IMAD.U32 R75, RZ, RZ, UR33 ;  /* 0x00000021ff4b7e24 */ /* 0x000fe2000f8e00ff */
[----:B-----5:R-:W-:Y:S01]  /*3db0*/  SHF.L.U32 R33, R28, 0x10, RZ ;  /* 0x000000101c217819 */ /* 0x020fe200000006ff */
[----:B------:R-:W-:Y:S01]  /*3dc0*/  IMAD.U32 R76, RZ, RZ, UR34 ;  /* 0x00000022ff4c7e24 */ /* 0x000fe2000f8e00ff */
[----:B------:R-:W-:Y:S01]  /*3dd0*/  ISETP.NE.AND P1, PT, R34, 0x1, PT ;  /* 0x000000012200780c */ /* 0x000fe20003f25270 */
[----:B------:R-:W-:Y:S01]  /*3de0*/  FFMA.FTZ R32, R32, R77, 1.1641532182693481445e-10 ;  /* 0x2f00000020207423 */ /* 0x000fe2000001004d */
[----:B------:R-:W-:Y:S01]  /*3df0*/  BSSY.RECONVERGENT B1, `(.L_x_590) ;  /* 0x000004b000017945 */ /* 0x000fe20003800200 */
[----:B------:R-:W-:Y:S01]  /*3e00*/  FMUL.FTZ R33, R33, R78 ;  /* 0x0000004e21217220 */ /* 0x000fe20000410000 */
[----:B------:R-:W-:Y:S01]  /*3e10*/  HFMA2 R35, -RZ, RZ, 0, 1.1920928955078125e-07 ;  /* 0x00000002ff237431 */ /* 0x000fe200000001ff */
[----:B------:R-:W-:Y:S02]  /*3e20*/  PRMT R28, R28, 0x7632, R28 ;  /* 0x000076321c1c7816 */ /* 0x000fe4000000001c */
[----:B------:R-:W-:Y:S01]  /*3e30*/  FSETP.GTU.FTZ.AND P0, PT, R32, R75, PT ;  /* 0x0000004b2000720b */ /* 0x000fe20003f1c000 */
[----:B------:R-:W-:-:S03]  /*3e40*/  FMUL.FTZ R33, R33, R76 ;  /* 0x0000004c21217220 */ /* 0x000fc60000410000 */
[----:B------:R-:W-:Y:S02]  /*3e50*/  PLOP3.LUT P2, PT, P0, PT, PT, 0x8, 0x80 ;  /* 0x000000000080781c */ /* 0x000fe4000074e170 */
[----:B------:R-:W-:Y:S01]  /*3e60*/  FSEL R70, R33, RZ, !P0 ;  /* 0x000000ff21467208 */ /* 0x000fe20004000000 */
[----:B------:R-:W-:Y:S01]  /*3e70*/  IMAD.MOV.U32 R33, RZ, RZ, R72 ;  /* 0x000000ffff217224 */ /* 0x000fe200078e0048 */
[----:B------:R-:W-:Y:S01]  /*3e80*/  P2R R36, PR, RZ, 0x4 ;  /* 0x00000004ff247803 */ /* 0x000fe20000000000 */
        /* <DEDUP_REMOVED lines=9> */
.L_x_592:
        /* <DEDUP_REMOVED lines=13> */
.L_x_594:
[----:B------:R-:W-:Y:S05]  /*3ff0*/  BSYNC.RECONVERGENT B2 ;  /* 0x0000000000027941 */ /* 0x000fea0003800200 */
.L_x_593:
        /* <DEDUP_REMOVED lines=40> */
[----:B------:R-:W-:Y:S02]  /*4280*/  IMAD.MOV.U32 R33, RZ, RZ, R84 ;  /* 0x000000ffff217224 */ /* 0x000fe400078e0054 */
[----:B------:R-:W-:-:S07]  /*4290*/  IMAD.MOV.U32 R84, RZ, RZ, R32 ;  /* 0x000000ffff547224 */ /* 0x000fce00078e0020 */
.L_x_591:
[----:B------:R-:W-:Y:S05]  /*42a0*/  BSYNC.RECONVERGENT B1 ;  /* 0x0000000000017941 */ /* 0x000fea0003800200 */
.L_x_590:
[----:B------:R-:W-:Y:S01]  /*42b0*/  ISETP.NE.AND P2, PT, R35, 0x1, PT ;  /* 0x000000012300780c */ /* 0x000fe20003f45270 */
[----:B------:R-:W-:Y:S01]  /*42c0*/  BSSY.RECONVERGENT B1, `(.L_x_595) ;  /* 0x000004c000017945 */ /* 0x000fe20003800200 */
[----:B------:R-:W-:Y:S01]  /*42d0*/  I2FP.F32.U32 R32, R33 ;  /* 0x0000002100207245 */ /* 0x000fe20000201000 */
[----:B------:R-:W-:Y:S01]  /*42e0*/  IMAD.U32 R33, R28, 0x10000, RZ ;  /* 0x000100001c217824 */ /* 0x000fe200078e00ff */
[----:B------:R-:W-:-:S03]  /*42f0*/  MOV R28, R72 ;  /* 0x00000048001c7202 */ /* 0x000fc60000000f00 */
[----:B------:R-:W-:Y:S01]  /*4300*/  FFMA.FTZ R32, R32, R77, 1.1641532182693481445e-10 ;  /* 0x2f00000020207423 */ /* 0x000fe2000001004d */
[----:B------:R-:W-:-:S04]  /*4310*/  FMUL.FTZ R33, R33, R78 ;  /* 0x0000004e21217220 */ /* 0x000fc80000410000 */
[----:B------:R-:W-:Y:S01]  /*4320*/  FMUL.FTZ R33, R33, R76 ;  /* 0x0000004c21217220 */ /* 0x000fe20000410000 */
[----:B------:R-:W-:Y:S01]  /*4330*/  FSETP.GTU.FTZ.AND P1, PT, R32, R75, PT ;  /* 0x0000004b2000720b */ /* 0x000fe20003f3c000 */
[----:B------:R-:W-:-:S03]  /*4340*/  IMAD.MOV.U32 R32, RZ, RZ, 0x2 ;  /* 0x00000002ff207424 */ /* 0x000fc600078e00ff */
[----:B------:R-:W-:Y:S02]  /*4350*/  PLOP3.LUT P0, PT, P1, PT, PT, 0x8, 0x80 ;  /* 0x000000000080781c */ /* 0x000fe40000f0e170 */
[----:B------:R-:W-:Y:S01]  /*4360*/  FSEL R68, R33, RZ, !P1 ;  /* 0x000000ff21447208 */ /* 0x000fe20004800000 */
[----:B------:R-:W-:Y:S10]  /*4370*/  @!P2 BRA `(.L_x_596) ;  /* 0x000000040000a947 */ /* 0x000ff40003800000 */
        /* <DEDUP_REMOVED lines=8> */
.L_x_597:
        /* <DEDUP_REMOVED lines=13> */
.L_x_599:
[----:B------:R-:W-:Y:S05]  /*44d0*/  BSYNC.RECONVERGENT B2 ;  /* 0x0000000000027941 */ /* 0x000fea0003800200 */
.L_x_598:
        /* <DEDUP_REMOVED lines=42> */
.L_x_596:
[----:B------:R-:W-:Y:S05]  /*4780*/  BSYNC.RECONVERGENT B1 ;  /* 0x0000000000017941 */ /* 0x000fea0003800200 */
.L_x_595:
[----:B------:R-:W-:Y:S01]  /*4790*/  I2FP.F32.U32 R28, R28 ;  /* 0x0000001c001c7245 */ /* 0x000fe20000201000 */
[----:B------:R-:W-:Y:S01]  /*47a0*/  BSSY.RECONVERGENT B1, `(.L_x_600) ;  /* 0x000004e000017945 */ /* 0x000fe20003800200 */
[C---:B------:R-:W-:Y:S02]  /*47b0*/  SHF.L.U32 R33, R29.reuse, 0x10, RZ ;  /* 0x000000101d217819 */ /* 0x040fe400000006ff */
[----:B------:R-:W-:Y:S01]  /*47c0*/  ISETP.NE.AND P3, PT, R32, 0x1, PT ;  /* 0x000000012000780c */ /* 0x000fe20003f65270 */
[----:B------:R-:W-:Y:S01]  /*47d0*/  FFMA.FTZ R28, R28, R77, 1.1641532182693481445e-10 ;  /* 0x2f0000001c1c7423 */ /* 0x000fe2000001004d */
[----:B------:R-:W-:Y:S01]  /*47e0*/  PRMT R37, R29, 0x7632, R37 ;  /* 0x000076321d257816 */ /* 0x000fe20000000025 */
[----:B------:R-:W-:Y:S01]  /*47f0*/  FMUL.FTZ R33, R33, R78 ;  /* 0x0000004e21217220 */ /* 0x000fe20000410000 */
[----:B------:R-:W-:Y:S02]  /*4800*/  IMAD.MOV.U32 R29, RZ, RZ, R72 ;  /* 0x000000ffff1d7224 */ /* 0x000fe400078e0048 */
[----:B------:R-:W-:Y:S01]  /*4810*/  FSETP.GTU.FTZ.AND P2, PT, R28, R75, PT ;  /* 0x0000004b1c00720b */ /* 0x000fe20003f5c000 */
[----:B------:R-:W-:-:S03]  /*4820*/  FMUL.FTZ R33, R33, R76 ;  /* 0x0000004c21217220 */ /* 0x000fc60000410000 */
[----:B------:R-:W-:Y:S02]  /*4830*/  PLOP3.LUT P1, PT, P2, PT, PT, 0x8, 0x80 ;  /* 0x000000000080781c */ /* 0x000fe4000172e170 */
[----:B------:R-:W-:Y:S01]  /*4840*/  FSEL R73, R33, RZ, !P2 ;  /* 0x000000ff21497208 */ /* 0x000fe20005000000 */
[----:B------:R-:W-:Y:S01]  /*4850*/  IMAD.MOV.U32 R33, RZ, RZ, 0x2 ;  /* 0x00000002ff217424 */ /* 0x000fe200078e00ff */
        /* <DEDUP_REMOVED lines=9> */
.L_x_602:
        /* <DEDUP_REMOVED lines=13> */
.L_x_604:
[----:B------:R-:W-:Y:S05]  /*49c0*/  BSYNC.RECONVERGENT B2 ;  /* 0x0000000000027941 */ /* 0x000fea0003800200 */
.L_x_603:
        /* <DEDUP_REMOVED lines=43> */
.L_x_601:
[----:B------:R-:W-:Y:S05]  /*4c80*/  BSYNC.RECONVERGENT B1 ;  /* 0x0000000000017941 */ /* 0x000fea0003800200 */
.L_x_600:
[----:B------:R-:W-:Y:S01]  /*4c90*/  ISETP.NE.AND P4, PT, R33, 0x1, PT ;  /* 0x000000012100780c */ /* 0x000fe20003f85270 */
[----:B------:R-:W-:Y:S01]  /*4ca0*/  BSSY.RECONVERGENT B1, `(.L_x_605) ;  /* 0x000004d000017945 */ /* 0x000fe20003800200 */
[----:B------:R-:W-:Y:S01]  /*4cb0*/  I2FP.F32.U32 R28, R29 ;  /* 0x0000001d001c7245 */ /* 0x000fe20000201000 */
[----:B------:R-:W-:Y:S01]  /*4cc0*/  IMAD.MOV.U32 R32, RZ, RZ, 0x2 ;  /* 0x00000002ff207424 */ /* 0x000fe200078e00ff */
[----:B------:R-:W-:Y:S01]  /*4cd0*/  SHF.L.U32 R37, R37, 0x10, RZ ;  /* 0x0000001025257819 */ /* 0x000fe200000006ff */
[----:B------:R-:W-:Y:S02]  /*4ce0*/  IMAD.MOV.U32 R29, RZ, RZ, R72 ;  /* 0x000000ffff1d7224 */ /* 0x000fe400078e0048 */
[----:B------:R-:W-:Y:S02]  /*4cf0*/  FFMA.FTZ R28, R28, R77, 1.1641532182693481445e-10 ;  /* 0x2f0000001c1c7423 */ /* 0x000fe4000001004d */
[----:B------:R-:W-:-:S03]  /*4d00*/  FMUL.FTZ R37, R37, R78 ;  /* 0x0000004e25257220 */ /* 0x000fc60000410000 */
[----:B------:R-:W-:Y:S01]  /*4d10*/  FSETP.GTU.FTZ.AND P3, PT, R28, R75, PT ;  /* 0x0000004b1c00720b */ /* 0x000fe20003f7c000 */
[----:B------:R-:W-:-:S03]  /*4d20*/  FMUL.FTZ R37, R37, R76 ;  /* 0x0000004c25257220 */ /* 0x000fc60000410000 */
[----:B------:R-:W-:Y:S02]  /*4d30*/  PLOP3.LUT P2, PT, P3, PT, PT, 0x8, 0x80 ;  /* 0x000000000080781c */ /* 0x000fe40001f4e170 */
[----:B------:R-:W-:Y:S01]  /*4d40*/  FSEL R71, R37, RZ, !P3 ;  /* 0x000000ff25477208 */ /* 0x000fe20005800000 */
[----:B------:R-:W-:Y:S10]  /*4d50*/  @!P4 BRA `(.L_x_606) ;  /* 0x000000040004c947 */ /* 0x000ff40003800000 */
        /* <DEDUP_REMOVED lines=8> */
.L_x_607:
        /* <DEDUP_REMOVED lines=13> */
.L_x_609:
[----:B------:R-:W-:Y:S05]  /*4eb0*/  BSYNC.RECONVERGENT B2 ;  /* 0x0000000000027941 */ /* 0x000fea0003800200 */
.L_x_608:
        /* <DEDUP_REMOVED lines=41> */
[----:B------:R-:W-:Y:S01]  /*5150*/  MOV R29, R84 ;  /* 0x00000054001d7202 */ /* 0x000fe20000000f00 */
[----:B------:R-:W-:-:S07]  /*5160*/  IMAD.MOV.U32 R84, RZ, RZ, R28 ;  /* 0x000000ffff547224 */ /* 0x000fce00078e001c */
.L_x_606:
[----:B------:R-:W-:Y:S05]  /*5170*/  BSYNC.RECONVERGENT B1 ;  /* 0x0000000000017941 */ /* 0x000fea0003800200 */
.L_x_605:
[----:B------:R-:W-:Y:S01]  /*5180*/  I2FP.F32.U32 R28, R29 ;  /* 0x0000001d001c7245 */ /* 0x000fe20000201000 */
[----:B------:R-:W-:Y:S01]  /*5190*/  BSSY.RECONVERGENT B1, `(.L_x_610) ;  /* 0x000004e000017945 */ /* 0x000fe20003800200 */
[----:B------:R-:W-:Y:S01]  /*51a0*/  SHF.L.U32 R29, R30, 0x10, RZ ;  /* 0x000000101e1d7819 */ /* 0x000fe200000006ff */
[----:B------:R-:W-:Y:S01]  /*51b0*/  IMAD.MOV.U32 R33, RZ, RZ, 0x2 ;  /* 0x00000002ff217424 */ /* 0x000fe200078e00ff */
[----:B------:R-:W-:Y:S01]  /*51c0*/  ISETP.NE.AND P4, PT, R32, 0x1, PT ;  /* 0x000000012000780c */ /* 0x000fe20003f85270 */
[----:B------:R-:W-:Y:S01]  /*51d0*/  FFMA.FTZ R28, R28, R77, 1.1641532182693481445e-10 ;  /* 0x2f0000001c1c7423 */ /* 0x000fe2000001004d */
[----:B------:R-:W-:Y:S01]  /*51e0*/  PRMT R30, R30, 0x7632, R30 ;  /* 0x000076321e1e7816 */ /* 0x000fe2000000001e */
        /* <DEDUP_REMOVED lines=15> */
.L_x_612:
        /* <DEDUP_REMOVED lines=13> */
.L_x_614:
[----:B------:R-:W-:Y:S05]  /*53b0*/  BSYNC.RECONVERGENT B2 ;  /* 0x0000000000027941 */ /* 0x000fea0003800200 */
.L_x_613:
        /* <DEDUP_REMOVED lines=43> */
.L_x_611:
[----:B------:R-:W-:Y:S05]  /*5670*/  BSYNC.RECONVERGENT B1 ;  /* 0x0000000000017941 */ /* 0x000fea0003800200 */
.L_x_610:
        /* <DEDUP_REMOVED lines=21> */
.L_x_617:
        /* <DEDUP_REMOVED lines=13> */
.L_x_619:
[----:B------:R-:W-:Y:S05]  /*58a0*/  BSYNC.RECONVERGENT B2 ;  /* 0x0000000000027941 */ /* 0x000fea0003800200 */
.L_x_618:
        /* <DEDUP_REMOVED lines=43> */
.L_x_616:
[----:B------:R-:W-:Y:S05]  /*5b60*/  BSYNC.RECONVERGENT B1 ;  /* 0x0000000000017941 */ /* 0x000fea0003800200 */
.L_x_615:
[----:B------:R-:W-:Y:S01]  /*5b70*/  I2FP.F32.U32 R28, R29 ;  /* 0x0000001d001c7245 */ /* 0x000fe20000201000 */
[----:B------:R-:W-:Y:S01]  /*5b80*/  BSSY.RECONVERGENT B1, `(.L_x_620) ;  /* 0x0000050000017945 */ /* 0x000fe20003800200 */
[C---:B------:R-:W-:Y:S01]  /*5b90*/  SHF.L.U32 R29, R31.reuse, 0x10, RZ ;  /* 0x000000101f1d7819 */ /* 0x040fe200000006ff */
        /* <DEDUP_REMOVED lines=19> */
.L_x_622:
        /* <DEDUP_REMOVED lines=12> */
[----:B------:R-:W-:Y:S01]  /*5d90*/  @P0 IMAD.MOV R29, RZ, RZ, R42 ;  /* 0x000000ffff1d0224 */ /* 0x000fe200078e022a */
[----:B------:R-:W-:-:S03]  /*5da0*/  ISETP.NE.AND P0, PT, R28, RZ, PT ;  /* 0x000000ff1c00720c */ /* 0x000fc60003f05270 */
[----:B------:R-:W-:-:S10]  /*5db0*/  @!P6 IMAD.MOV.U32 R42, RZ, RZ, R29 ;  /* 0x000000ffff2ae224 */ /* 0x000fd400078e001d */
.L_x_624:
[----:B------:R-:W-:Y:S05]  /*5dc0*/  BSYNC.RECONVERGENT B2 ;  /* 0x0000000000027941 */ /* 0x000fea0003800200 */
.L_x_623:
        /* <DEDUP_REMOVED lines=43> */
.L_x_621:
[----:B------:R-:W-:Y:S05]  /*6080*/  BSYNC.RECONVERGENT B1 ;  /* 0x0000000000017941 */ /* 0x000fea0003800200 */
.L_x_620:
        /* <DEDUP_REMOVED lines=12> */
.L_x_584:
[----:B------:R-:W-:Y:S01]  /*6150*/  SEL R86, RZ, 0x10000, !P5 ;  /* 0x00010000ff567807 */ /* 0x000fe20006800000 */
[----:B------:R-:W0:Y:S01]  /*6160*/  LDC.64 R38, c[0x0][0x3b0] ;  /* 0x0000ec00ff267b82 */ /* 0x000e220000000a00 */
[----:B------:R-:W-:Y:S01]  /*6170*/  ISETP.NE.AND P5, PT, R36, RZ, PT ;  /* 0x000000ff2400720c */ /* 0x000fe20003fa5270 */
[----:B------:R-:W-:Y:S01]  /*6180*/  VIADD R85, R69, 0x20 ;  /* 0x0000002045557836 */ /* 0x000fe20000000000 */
[----:B------:R-:W-:Y:S02]  /*6190*/  SEL R31, RZ, 0x1000000, !P6 ;  /* 0x01000000ff1f7807 */ /* 0x000fe40007000000 */
[----:B------:R-:W-:Y:S02]  /*61a0*/  SEL R87, RZ, 0x100, !P4 ;  /* 0x00000100ff577807 */ /* 0x000fe40006000000 */
[----:B------:R-:W-:Y:S01]  /*61b0*/  SEL R30, RZ, 0x1000000, !P2 ;  /* 0x01000000ff1e7807 */ /* 0x000fe20005000000 */
[----:B------:R-:W1:Y:S01]  /*61c0*/  LDC.64 R36, c[0x0][0x3a8] ;  /* 0x0000ea00ff247b82 */ /* 0x000e620000000a00 */
[----:B------:R-:W-:-:S02]  /*61d0*/  SEL R29, RZ, 0x10000, !P1 ;  /* 0x00010000ff1d7807 */ /* 0x000fc40004800000 */
[----:B------:R-:W-:Y:S02]  /*61e0*/  SEL R28, RZ, 0x100, !P0 ;  /* 0x00000100ff1c7807 */ /* 0x000fe40004000000 */
[----:B------:R-:W-:Y:S02]  /*61f0*/  LOP3.LUT R87, R87, R31, R86, 0xfe, !PT ;  /* 0x0000001f57577212 */ /* 0x000fe400078efe56 */
[----:B------:R-:W-:Y:S02]  /*6200*/  SEL R86, RZ, 0x1, !P3 ;  /* 0x00000001ff567807 */ /* 0x000fe40005800000 */
[----:B------:R-:W-:Y:S02]  /*6210*/  LOP3.LUT R28, R28, R30, R29, 0xfe, !PT ;  /* 0x0000001e1c1c7212 */ /* 0x000fe400078efe1d */
[----:B------:R-:W-:Y:S02]  /*6220*/  SEL R29, RZ, 0x1, !P5 ;  /* 0x00000001ff1d7807 */ /* 0x000fe40006800000 */
[----:B------:R-:W-:-:S02]  /*6230*/  LOP3.LUT R87, R87, R86, RZ, 0xfc, !PT ;  /* 0x0000005657577212 */ /* 0x000fc400078efcff */
[----:B------:R-:W-:Y:S01]  /*6240*/  LOP3.LUT R86, R28, R29, RZ, 0xfc, !PT ;  /* 0x0000001d1c567212 */ /* 0x000fe200078efcff */
[----:B0-----:R-:W-:Y:S01]  /*6250*/  IMAD.WIDE.U32 R88, R69, 0x8, R38 ;  /* 0x0000000845587825 */ /* 0x001fe200078e0026 */
[----:B------:R-:W-:-:S03]  /*6260*/  ISETP.NE.AND P6, PT, R91, RZ, PT ;  /* 0x000000ff5b00720c */ /* 0x000fc60003fc5270 */
[----:B------:R-:W-:-:S04]  /*6270*/  IMAD.WIDE.U32 R28, R85, 0x10, R94 ;  /* 0x00000010551c7825 */ /* 0x000fc800078e005e */
[----:B-1----:R-:W-:-:S05]  /*6280*/  IMAD.WIDE.U32 R92, R69, 0x10, R36 ;  /* 0x00000010455c7825 */ /* 0x002fca00078e0024 */
[----:B------:R0:W-:Y:S04]  /*6290*/  STG.E.128 desc[UR8][R92.64], R32 ;  /* 0x000000205c007986 */ /* 0x0001e8000c101d08 */
[----:B------:R0:W-:Y:S04]  /*62a0*/  STG.E.64 desc[UR8][R88.64], R86 ;  /* 0x0000005658007986 */ /* 0x0001e8000c101b08 */
[----:B------:R-:W5:Y:S01]  /*62b0*/  LDG.E.128 R28, desc[UR8][R28.64] ;  /* 0x000000081c1c7981 */ /* 0x000f62000c1e1d00 */
[----:B------:R-:W-:Y:S05]  /*62c0*/  @!P6 BRA `(.L_x_625) ;  /* 0x000000280074e947 */ /* 0x000fea0003800000 */
[----:B0-----:R-:W0:Y:S02]  /*62d0*/  LDC.64 R32, c[0x0][0x3a0] ;  /* 0x0000e800ff207b82 */ /* 0x001e240000000a00 */
        /* <DEDUP_REMOVED lines=18> */
.L_x_628:
        /* <DEDUP_REMOVED lines=13> */
.L_x_630:
[----:B------:R-:W-:Y:S05]  /*64d0*/  BSYNC.RECONVERGENT B2 ;  /* 0x0000000000027941 */ /* 0x000fea0003800200 */
.L_x_629:
        /* <DEDUP_REMOVED lines=38> */
[----:B------:R-:W-:Y:S02]  /*6740*/  LOP3.LUT R67, R92, UR30, R89, 0x96, !PT ;  /* 0x0000001e5c437c12 */ /* 0x000fe4000f8e9659 */
[----:B------:R-:W-:Y:S02]  /*6750*/  MOV R72, R88 ;  /* 0x0000005800487202 */ /* 0x000fe40000000f00 */
[----:B------:R-:W-:Y:S01]  /*6760*/  LOP3.LUT R79, R86, UR31, R97, 0x96, !PT ;  /* 0x0000001f564f7c12 */ /* 0x000fe2000f8e9661 */
[----:B------:R-:W-:-:S07]  /*6770*/  IMAD.MOV.U32 R86, RZ, RZ, R84 ;  /* 0x000000ffff567224 */ /* 0x000fce00078e0054 */
.L_x_627:
[----:B------:R-:W-:Y:S05]  /*6780*/  BSYNC.RECONVERGENT B1 ;  /* 0x0000000000017941 */ /* 0x000fea0003800200 */
.L_x_626:
[----:B------:R-:W-:Y:S01]  /*6790*/  I2FP.F32.U32 R74, R86 ;  /* 0x00000056004a7245 */ /* 0x000fe20000201000 */
[----:B-----5:R-:W-:Y:S01]  /*67a0*/  IMAD.U32 R93, R32, 0x10000, RZ ;  /* 0x00010000205d7824 */ /* 0x020fe200078e00ff */
[----:B------:R-:W-:Y:S01]  /*67b0*/  SHF.L.U32 R89, R28, 0x10, RZ ;  /* 0x000000101c597819 */ /* 0x000fe200000006ff */
        /* <DEDUP_REMOVED lines=8> */
[----:B------:R-:W-:Y:S01]  /*6840*/  FMUL.FTZ R89, R89, R76 ;  /* 0x0000004c59597220 */ /* 0x000fe20000410000 */
[----:B------:R-:W-:-:S04]  /*6850*/  MOV R84, R72 ;  /* 0x0000004800547202 */ /* 0x000fc80000000f00 */
[----:B------:R-:W-:Y:S02]  /*6860*/  FSEL R86, R89, RZ, !P0 ;  /* 0x000000ff59567208 */ /* 0x000fe40004000000 */
[----:B------:R-:W-:-:S03]  /*6870*/  PLOP3.LUT P0, PT, P0, PT, PT, 0x8, 0x80 ;  /* 0x000000000080781c */ /* 0x000fc6000070e170 */
[----:B------:R-:W-:Y:S01]  /*6880*/  FADD.FTZ R86, R86, R93 ;  /* 0x0000005d56567221 */ /* 0x000fe20000010000 */
[----:B------:R-:W-:Y:S01]  /*6890*/  P2R R74, PR, RZ, 0x1 ;  /* 0x00000001ff4a7803 */ /* 0x000fe20000000000 */
        /* <DEDUP_REMOVED lines=9> */
.L_x_633:
        /* <DEDUP_REMOVED lines=13> */
.L_x_635:
[----:B------:R-:W-:Y:S05]  /*6a00*/  BSYNC.RECONVERGENT B2 ;  /* 0x0000000000027941 */ /* 0x000fea0003800200 */
.L_x_634:
        /* <DEDUP_REMOVED lines=40> */
[----:B------:R-:W-:Y:S02]  /*6c90*/  IMAD.MOV.U32 R96, RZ, RZ, R88 ;  /* 0x000000ffff607224 */ /* 0x000fe400078e0058 */
[----:B------:R-:W-:Y:S01]  /*6ca0*/  HFMA2 R88, -RZ, RZ, 0, 0 ;  /* 0x00000000ff587431 */ /* 0x000fe200000001ff */
[----:B------:R-:W-:-:S07]  /*6cb0*/  LOP3.LUT R79, R92, UR31, R89, 0x96, !PT ;  /* 0x0000001f5c4f7c12 */ /* 0x000fce000f8e9659 */
.L_x_632:
[----:B------:R-:W-:Y:S05]  /*6cc0*/  BSYNC.RECONVERGENT B1 ;  /* 0x0000000000017941 */ /* 0x000fea0003800200 */
.L_x_631:
[----:B------:R-:W-:Y:S01]  /*6cd0*/  I2FP.F32.U32 R84, R84 ;  /* 0x0000005400547245 */ /* 0x000fe20000201000 */
[----:B------:R-:W-:Y:S01]  /*6ce0*/  IMAD.U32 R87, R28, 0x10000, RZ ;  /* 0x000100001c577824 */ /* 0x000fe200078e00ff */
[----:B------:R-:W-:Y:S01]  /*6cf0*/  ISETP.NE.AND P1, PT, R88, 0x1, PT ;  /* 0x000000015800780c */ /* 0x000fe20003f25270 */
[----:B------:R-:W-:Y:S01]  /*6d00*/  IMAD.U32 R89, R32, 0x10000, RZ ;  /* 0x0001000020597824 */ /* 0x000fe200078e00ff */
[----:B------:R-:W-:Y:S01]  /*6d10*/  BSSY.RECONVERGENT B1, `(.L_x_636) ;  /* 0x000004c000017945 */ /* 0x000fe20003800200 */
[----:B------:R-:W-:Y:S01]  /*6d20*/  FFMA.FTZ R84, R84, R77, 1.1641532182693481445e-10 ;  /* 0x2f00000054547423 */ /* 0x000fe2000001004d */
[----:B------:R-:W-:Y:S01]  /*6d30*/  FMUL.FTZ R87, R87, R78 ;  /* 0x0000004e57577220 */ /* 0x000fe20000410000 */
[----:B------:R-:W-:Y:S02]  /*6d40*/  HFMA2 R32, -RZ, RZ, 0, 1.1920928955078125e-07 ;  /* 0x00000002ff207431 */ /* 0x000fe400000001ff */
[----:B------:R-:W-:Y:S02]  /*6d50*/  IMAD.MOV.U32 R28, RZ, RZ, R72 ;  /* 0x000000ffff1c7224 */ /* 0x000fe400078e0048 */
[----:B------:R-:W-:Y:S01]  /*6d60*/  FMUL.FTZ R87, R87, R76 ;  /* 0x0000004c57577220 */ /* 0x000fe20000410000 */
[----:B------:R-:W-:-:S04]  /*6d70*/  FSETP.GTU.FTZ.AND P0, PT, R84, R75, PT ;  /* 0x0000004b5400720b */ /* 0x000fc80003f1c000 */
        /* <DEDUP_REMOVED lines=12> */
.L_x_638:
        /* <DEDUP_REMOVED lines=13> */
.L_x_640:
[----:B------:R-:W-:Y:S05]  /*6f10*/  BSYNC.RECONVERGENT B2 ;  /* 0x0000000000027941 */ /* 0x000fea0003800200 */
.L_x_639:
        /* <DEDUP_REMOVED lines=43> */
.L_x_637:
[----:B------:R-:W-:Y:S05]  /*71d0*/  BSYNC.RECONVERGENT B1 ;  /* 0x0000000000017941 */ /* 0x000fea0003800200 */
.L_x_636:
[----:B------:R-:W-:Y:S01]  /*71e0*/  I2FP.F32.U32 R28, R28 ;  /* 0x0000001c001c7245 */ /* 0x000fe20000201000 */
[----:B------:R-:W-:Y:S01]  /*71f0*/  IMAD.U32 R87, R29, 0x10000, RZ ;  /* 0x000100001d577824 */ /* 0x000fe200078e00ff */
[----:B------:R-:W-:Y:S01]  /*7200*/  ISETP.NE.AND P2, PT, R32, 0x1, PT ;  /* 0x000000012000780c */ /* 0x000fe20003f45270 */
[----:B------:R-:W-:Y:S01]  /*7210*/  BSSY.RECONVERGENT B1, `(.L_x_641) ;  /* 0x000004f000017945 */ /* 0x000fe20003800200 */
[----:B------:R-:W-:Y:S01]  /*7220*/  SHF.L.U32 R88, R33, 0x10, RZ ;  /* 0x0000001021587819 */ /* 0x000fe200000006ff */
[----:B------:R-:W-:Y:S01]  /*7230*/  FFMA.FTZ R28, R28, R77, 1.1641532182693481445e-10 ;  /* 0x2f0000001c1c7423 */ /* 0x000fe2000001004d */
[----:B------:R-:W-:Y:S01]  /*7240*/  FMUL.FTZ R87, R87, R78 ;  /* 0x0000004e57577220 */ /* 0x000fe20000410000 */
[----:B------:R-:W-:Y:S01]  /*7250*/  PRMT R89, R33, 0x7632, R89 ;  /* 0x0000763221597816 */ /* 0x000fe20000000059 */
[----:B------:R-:W-:Y:S02]  /*7260*/  IMAD.MOV.U32 R33, RZ, RZ, 0x2 ;  /* 0x00000002ff217424 */ /* 0x000fe400078e00ff */
[----:B------:R-:W-:Y:S01]  /*7270*/  FMUL.FTZ R87, R87, R76 ;  /* 0x0000004c57577220 */ /* 0x000fe20000410000 */
[----:B------:R-:W-:-:S04]  /*7280*/  FSETP.GTU.FTZ.AND P1, PT, R28, R75, PT ;  /* 0x0000004b1c00720b */ /* 0x000fc80003f3c000 */
[----:B------:R-:W-:Y:S02]  /*7290*/  FSEL R87, R87, RZ, !P1 ;  /* 0x000000ff57577208 */ /* 0x000fe40004800000 */
[----:B------:R-:W-:-:S03]  /*72a0*/  PLOP3.LUT P1, PT, P1, PT, PT, 0x8, 0x80 ;  /* 0x000000000080781c */ /* 0x000fc60000f2e170 */
[----:B------:R-:W-:Y:S01]  /*72b0*/  FADD.FTZ R88, R87, R88 ;  /* 0x0000005857587221 */ /* 0x000fe20000010000 */
        /* <DEDUP_REMOVED lines=11> */
.L_x_643:
        /* <DEDUP_REMOVED lines=13> */
.L_x_645:
[----:B------:R-:W-:Y:S05]  /*7440*/  BSYNC.RECONVERGENT B2 ;  /* 0x0000000000027941 */ /* 0x000fea0003800200 */
.L_x_644:
        /* <DEDUP_REMOVED lines=43> */
.L_x_642:
[----:B------:R-:W-:Y:S05]  /*7700*/  BSYNC.RECONVERGENT B1 ;  /* 0x0000000000017941 */ /* 0x000fea0003800200 */
.L_x_641:
        /* <DEDUP_REMOVED lines=23> */
.L_x_648:
        /* <DEDUP_REMOVED lines=13> */
.L_x_650:
[----:B------:R-:W-:Y:S05]  /*7950*/  BSYNC.RECONVERGENT B2 ;  /* 0x0000000000027941 */ /* 0x000fea0003800200 */
.L_x_649:
        /* <DEDUP_REMOVED lines=43> */
.L_x_647:
[----:B------:R-:W-:Y:S05]  /*7c10*/  BSYNC.RECONVERGENT B1 ;  /* 0x0000000000017941 */ /* 0x000fea0003800200 */
.L_x_646:
[----:B------:R-:W-:Y:S01]  /*7c20*/  I2FP.F32.U32 R28, R29 ;  /* 0x0000001d001c7245 */ /* 0x000fe20000201000 */
[----:B------:R-:W-:Y:S01]  /*7c30*/  IMAD.U32 R29, R30, 0x10000, RZ ;  /* 0x000100001e1d7824 */ /* 0x000fe200078e00ff */
[----:B------:R-:W-:Y:S01]  /*7c40*/  ISETP.NE.AND P4, PT, R32, 0x1, PT ;  /* 0x000000012000780c */ /* 0x000fe20003f85270 */
[----:B------:R-:W-:Y:S01]  /*7c50*/  IMAD.U32 R90, R34, 0x10000, RZ ;  /* 0x00010000225a7824 */ /* 0x000fe200078e00ff */
[----:B------:R-:W-:Y:S01]  /*7c60*/  BSSY.RECONVERGENT B1, `(.L_x_651) ;  /* 0x000004e000017945 */ /* 0x000fe20003800200 */
[----:B------:R-:W-:Y:S01]  /*7c70*/  FFMA.FTZ R28, R28, R77, 1.1641532182693481445e-10 ;  /* 0x2f0000001c1c7423 */ /* 0x000fe2000001004d */
[----:B------:R-:W-:Y:S01]  /*7c80*/  FMUL.FTZ R29, R29, R78 ;  /* 0x0000004e1d1d7220 */ /* 0x000fe20000410000 */
[----:B------:R-:W-:Y:S01]  /*7c90*/  HFMA2 R33, -RZ, RZ, 0, 1.1920928955078125e-07 ;  /* 0x00000002ff217431 */ /* 0x000fe200000001ff */
[----:B------:R-:W-:Y:S02]  /*7ca0*/  PRMT R30, R30, 0x7632, R30 ;  /* 0x000076321e1e7816 */ /* 0x000fe4000000001e */
[----:B------:R-:W-:Y:S01]  /*7cb0*/  FMUL.FTZ R29, R29, R76 ;  /* 0x0000004c1d1d7220 */ /* 0x000fe20000410000 */
[----:B------:R-:W-:-:S02]  /*7cc0*/  FSETP.GTU.FTZ.AND P3, PT, R28, R75, PT ;  /* 0x0000004b1c00720b */ /* 0x000fc40003f7c000 */
        /* <DEDUP_REMOVED lines=14> */
.L_x_653:
        /* <DEDUP_REMOVED lines=13> */
.L_x_655:
[----:B------:R-:W-:Y:S05]  /*7e80*/  BSYNC.RECONVERGENT B2 ;  /* 0x0000000000027941 */ /* 0x000fea0003800200 */
.L_x_654:
        /* <DEDUP_REMOVED lines=43> */
.L_x_652:
[----:B------:R-:W-:Y:S05]  /*8140*/  BSYNC.RECONVERGENT B1 ;  /* 0x0000000000017941 */ /* 0x000fea0003800200 */
.L_x_651:
        /* <DEDUP_REMOVED lines=23> */
.L_x_658:
        /* <DEDUP_REMOVED lines=13> */
.L_x_660:
[----:B------:R-:W-:Y:S05]  /*8390*/  BSYNC.RECONVERGENT B2 ;  /* 0x0000000000027941 */ /* 0x000fea0003800200 */
.L_x_659:
        /* <DEDUP_REMOVED lines=43> */
.L_x_657:
[----:B------:R-:W-:Y:S05]  /*8650*/  BSYNC.RECONVERGENT B1 ;  /* 0x0000000000017941 */ /* 0x000fea0003800200 */
.L_x_656:
        /* <DEDUP_REMOVED lines=25> */
.L_x_663:
        /* <DEDUP_REMOVED lines=15> */
.L_x_665:
[----:B------:R-:W-:Y:S05]  /*88e0*/  BSYNC.RECONVERGENT B2 ;  /* 0x0000000000027941 */ /* 0x000fea0003800200 */
.L_x_664:
        /* <DEDUP_REMOVED lines=43> */
.L_x_662:
[----:B------:R-:W-:Y:S05]  /*8ba0*/  BSYNC.RECONVERGENT B1 ;  /* 0x0000000000017941 */ /* 0x000fea0003800200 */
.L_x_661:
        /* <DEDUP_REMOVED lines=15> */
.L_x_625:
[----:B------:R-:W-:Y:S01]  /*8ca0*/  ISETP.NE.AND P0, PT, R74, 0x1, PT ;  /* 0x000000014a00780c */ /* 0x000fe20003f05270 */
[----:B------:R-:W-:Y:S01]  /*8cb0*/  BSSY.RECONVERGENT B1, `(.L_x_667) ;  /* 0x0000047000017945 */ /* 0x000fe20003800200 */
[----:B0-----:R-:W-:Y:S02]  /*8cc0*/  HFMA2 R34, -RZ, RZ, 0, 1.1920928955078125e-07 ;  /* 0x00000002ff227431 */ /* 0x001fe400000001ff */
        /* <DEDUP_REMOVED lines=13> */
.L_x_669:
        /* <DEDUP_REMOVED lines=13> */
.L_x_671:
[----:B------:R-:W-:Y:S05]  /*8e70*/  BSYNC.RECONVERGENT B2 ;  /* 0x0000000000027941 */ /* 0x000fea0003800200 */
.L_x_670:
        /* <DEDUP_REMOVED lines=38> */
[----:B------:R-:W-:Y:S02]  /*90e0*/  IMAD.MOV.U32 R72, RZ, RZ, R34 ;  /* 0x000000ffff487224 */ /* 0x000fe400078e0022 */
[----:B------:R-:W-:Y:S01]  /*90f0*/  HFMA2 R34, -RZ, RZ, 0, 0 ;  /* 0x00000000ff227431 */ /* 0x000fe200000001ff */
[----:B------:R-:W-:Y:S01]  /*9100*/  LOP3.LUT R79, R32, UR31, R97, 0x96, !PT ;  /* 0x0000001f204f7c12 */ /* 0x000fe2000f8e9661 */
[----:B------:R-:W-:-:S07]  /*9110*/  IMAD.MOV.U32 R32, RZ, RZ, R84 ;  /* 0x000000ffff207224 */ /* 0x000fce00078e0054 */
.L_x_668:
[----:B------:R-:W-:Y:S05]  /*9120*/  BSYNC.RECONVERGENT B1 ;  /* 0x0000000000017941 */ /* 0x000fea0003800200 */
.L_x_667:
[----:B------:R-:W-:Y:S01]  /*9130*/  I2FP.F32.U32 R32, R32 ;  /* 0x0000002000207245 */ /* 0x000fe20000201000 */
[----:B-----5:R-:W-:Y:S01]  /*9140*/  IMAD.U32 R33, R28, 0x10000, RZ ;  /* 0x000100001c217824 */ /* 0x020fe200078e00ff */
[----:B------:R-:W-:Y:S01]  /*9150*/  ISETP.NE.AND P1, PT, R34, 0x1, PT ;  /* 0x000000012200780c */ /* 0x000fe20003f25270 */
[----:B------:R-:W-:Y:S01]  /*9160*/  BSSY.RECONVERGENT B1, `(.L_x_672) ;  /* 0x000004d000017945 */ /* 0x000fe20003800200 */
[----:B------:R-:W-:Y:S01]  /*9170*/  PRMT R28, R28, 0x7632, R28 ;  /* 0x000076321c1c7816 */ /* 0x000fe2000000001c */
[----:B------:R-:W-:Y:S01]  /*9180*/  FFMA.FTZ R32, R32, R77, 1.1641532182693481445e-10 ;  /* 0x2f00000020207423 */ /* 0x000fe2000001004d */
[----:B------:R-:W-:Y:S01]  /*9190*/  FMUL.FTZ R33, R33, R78 ;  /* 0x0000004e21217220 */ /* 0x000fe20000410000 */
[----:B------:R-:W-:-:S03]  /*91a0*/  IMAD.MOV.U32 R35, RZ, RZ, 0x2 ;  /* 0x00000002ff237424 */ /* 0x000fc600078e00ff */
[----:B------:R-:W-:Y:S01]  /*91b0*/  FSETP.GTU.FTZ.AND P0, PT, R32, R75, PT ;  /* 0x0000004b2000720b */ /* 0x000fe20003f1c000 */
[----:B------:R-:W-:-:S03]  /*91c0*/  FMUL.FTZ R33, R33, R76 ;  /* 0x0000004c21217220 */ /* 0x000fc60000410000 */
[----:B------:R-:W-:Y:S02]  /*91d0*/  PLOP3.LUT P2, PT, P0, PT, PT, 0x8, 0x80 ;  /* 0x000000000080781c */ /* 0x000fe4000074e170 */
[----:B------:R-:W-:Y:S02]  /*91e0*/  FSEL R86, R33, RZ, !P0 ;  /* 0x000000ff21567208 */ /* 0x000fe40004000000 */
[----:B------:R-:W-:Y:S02]  /*91f0*/  P2R R74, PR, RZ, 0x4 ;  /* 0x00000004ff4a7803 */ /* 0x000fe40000000000 */
[----:B------:R-:W-:Y:S01]  /*9200*/  MOV R33, R72 ;  /* 0x0000004800217202 */ /* 0x000fe20000000f00 */
        /* <DEDUP_REMOVED lines=9> */
.L_x_674:
        /* <DEDUP_REMOVED lines=13> */
.L_x_676:
[----:B------:R-:W-:Y:S05]  /*9370*/  BSYNC.RECONVERGENT B2 ;  /* 0x0000000000027941 */ /* 0x000fea0003800200 */
.L_x_675:
        /* <DEDUP_REMOVED lines=43> */
.L_x_673:
[----:B------:R-:W-:Y:S05]  /*9630*/  BSYNC.RECONVERGENT B1 ;  /* 0x0000000000017941 */ /* 0x000fea0003800200 */
.L_x_672:
        /* <DEDUP_REMOVED lines=21> */
.L_x_679:
        /* <DEDUP_REMOVED lines=13> */
.L_x_681:
[----:B------:R-:W-:Y:S05]  /*9860*/  BSYNC.RECONVERGENT B2 ;  /* 0x0000000000027941 */ /* 0x000fea0003800200 */
.L_x_680:
        /* <DEDUP_REMOVED lines=43> */
.L_x_678:
[----:B------:R-:W-:Y:S05]  /*9b20*/  BSYNC.RECONVERGENT B1 ;  /* 0x0000000000017941 */ /* 0x000fea0003800200 */
.L_x_677:
[----:B------:R-:W-:Y:S01]  /*9b30*/  I2FP.F32.U32 R28, R28 ;  /* 0x0000001c001c7245 */ /* 0x000fe20000201000 */
[C---:B------:R-:W-:Y:S01]  /*9b40*/  IMAD.U32 R33, R29.reuse, 0x10000, RZ ;  /* 0x000100001d217824 */ /* 0x040fe200078e00ff */
[----:B------:R-:W-:Y:S01]  /*9b50*/  ISETP.NE.AND P3, PT, R32, 0x1, PT ;  /* 0x000000012000780c */ /* 0x000fe20003f65270 */
[----:B------:R-:W-:Y:S01]  /*9b60*/  BSSY.RECONVERGENT B1, `(.L_x_682) ;  /* 0x000004c000017945 */ /* 0x000fe20003800200 */
[----:B------:R-:W-:Y:S01]  /*9b70*/  PRMT R87, R29, 0x7632, R87 ;  /* 0x000076321d577816 */ /* 0x000fe20000000057 */
[----:B------:R-:W-:Y:S01]  /*9b80*/  FFMA.FTZ R28, R28, R77, 1.1641532182693481445e-10 ;  /* 0x2f0000001c1c7423 */ /* 0x000fe2000001004d */
[----:B------:R-:W-:Y:S01]  /*9b90*/  FMUL.FTZ R33, R33, R78 ;  /* 0x0000004e21217220 */ /* 0x000fe20000410000 */
[----:B------:R-:W-:-:S03]  /*9ba0*/  MOV R29, R72 ;  /* 0x00000048001d7202 */ /* 0x000fc60000000f00 */
[----:B------:R-:W-:Y:S01]  /*9bb0*/  FMUL.FTZ R33, R33, R76 ;  /* 0x0000004c21217220 */ /* 0x000fe20000410000 */
[----:B------:R-:W-:-:S04]  /*9bc0*/  FSETP.GTU.FTZ.AND P2, PT, R28, R75, PT ;  /* 0x0000004b1c00720b */ /* 0x000fc80003f5c000 */
[----:B------:R-:W-:Y:S01]  /*9bd0*/  FSEL R88, R33, RZ, !P2 ;  /* 0x000000ff21587208 */ /* 0x000fe20005000000 */
[----:B------:R-:W-:Y:S01]  /*9be0*/  IMAD.MOV.U32 R33, RZ, RZ, 0x2 ;  /* 0x00000002ff217424 */ /* 0x000fe200078e00ff */
[----:B------:R-:W-:Y:S01]  /*9bf0*/  PLOP3.LUT P1, PT, P2, PT, PT, 0x8, 0x80 ;  /* 0x000000000080781c */ /* 0x000fe2000172e170 */
[----:B------:R-:W-:-:S12]  /*9c00*/  @!P3 BRA `(.L_x_683) ;  /* 0x000000040004b947 */ /* 0x000fd80003800000 */
        /* <DEDUP_REMOVED lines=8> */
.L_x_684:
        /* <DEDUP_REMOVED lines=13> */
.L_x_686:
[----:B------:R-:W-:Y:S05]  /*9d60*/  BSYNC.RECONVERGENT B2 ;  /* 0x0000000000027941 */ /* 0x000fea0003800200 */
.L_x_685:
        /* <DEDUP_REMOVED lines=43> */
.L_x_683:
[----:B------:R-:W-:Y:S05]  /*a020*/  BSYNC.RECONVERGENT B1 ;  /* 0x0000000000017941 */ /* 0x000fea0003800200 */
.L_x_682:
[----:B------:R-:W-:Y:S01]  /*a030*/  ISETP.NE.AND P4, PT, R33, 0x1, PT ;  /* 0x000000012100780c */ /* 0x000fe20003f85270 */
[----:B------:R-:W-:Y:S01]  /*a040*/  IMAD.U32 R87, R87, 0x10000, RZ ;  /* 0x0001000057577824 */ /* 0x000fe200078e00ff */
[----:B------:R-:W-:Y:S01]  /*a050*/  I2FP.F32.U32 R28, R29 ;  /* 0x0000001d001c7245 */ /* 0x000fe20000201000 */
[----:B------:R-:W-:Y:S01]  /*a060*/  BSSY.RECONVERGENT B1, `(.L_x_687) ;  /* 0x000004b000017945 */ /* 0x000fe20003800200 */
[----:B------:R-:W-:Y:S02]  /*a070*/  IMAD.MOV.U32 R32, RZ, RZ, 0x2 ;  /* 0x00000002ff207424 */ /* 0x000fe400078e00ff */
[----:B------:R-:W-:Y:S01]  /*a080*/  FMUL.FTZ R87, R87, R78 ;  /* 0x0000004e57577220 */ /* 0x000fe20000410000 */
[----:B------:R-:W-:Y:S01]  /*a090*/  MOV R29, R72 ;  /* 0x00000048001d7202 */ /* 0x000fe20000000f00 */
[----:B------:R-:W-:Y:S02]  /*a0a0*/  FFMA.FTZ R28, R28, R77, 1.1641532182693481445e-10 ;  /* 0x2f0000001c1c7423 */ /* 0x000fe4000001004d */
[----:B------:R-:W-:-:S03]  /*a0b0*/  FMUL.FTZ R87, R87, R76 ;  /* 0x0000004c57577220 */ /* 0x000fc60000410000 */
[----:B------:R-:W-:-:S04]  /*a0c0*/  FSETP.GTU.FTZ.AND P3, PT, R28, R75, PT ;  /* 0x0000004b1c00720b */ /* 0x000fc80003f7c000 */
        /* <DEDUP_REMOVED lines=11> */
.L_x_689:
        /* <DEDUP_REMOVED lines=13> */
.L_x_691:
[----:B------:R-:W-:Y:S05]  /*a250*/  BSYNC.RECONVERGENT B2 ;  /* 0x0000000000027941 */ /* 0x000fea0003800200 */
.L_x_690:
        /* <DEDUP_REMOVED lines=43> */
.L_x_688:
[----:B------:R-:W-:Y:S05]  /*a510*/  BSYNC.RECONVERGENT B1 ;  /* 0x0000000000017941 */ /* 0x000fea0003800200 */
.L_x_687:
[----:B------:R-:W-:Y:S01]  /*a520*/  I2FP.F32.U32 R28, R29 ;  /* 0x0000001d001c7245 */ /* 0x000fe20000201000 */
[----:B------:R-:W-:Y:S01]  /*a530*/  IMAD.U32 R29, R30, 0x10000, RZ ;  /* 0x000100001e1d7824 */ /* 0x000fe200078e00ff */
[----:B------:R-:W-:Y:S01]  /*a540*/  ISETP.NE.AND P4, PT, R32, 0x1, PT ;  /* 0x000000012000780c */ /* 0x000fe20003f85270 */
[----:B------:R-:W-:Y:S01]  /*a550*/  BSSY.RECONVERGENT B1, `(.L_x_692) ;  /* 0x000004c000017945 */ /* 0x000fe20003800200 */
[----:B------:R-:W-:Y:S01]  /*a560*/  PRMT R30, R30, 0x7632, R30 ;  /* 0x000076321e1e7816 */ /* 0x000fe2000000001e */
[----:B------:R-:W-:Y:S01]  /*a570*/  FFMA.FTZ R28, R28, R77, 1.1641532182693481445e-10 ;  /* 0x2f0000001c1c7423 */ /* 0x000fe2000001004d */
[----:B------:R-:W-:Y:S01]  /*a580*/  FMUL.FTZ R29, R29, R78 ;  /* 0x0000004e1d1d7220 */ /* 0x000fe20000410000 */
[----:B------:R-:W-:-:S03]  /*a590*/  IMAD.MOV.U32 R33, RZ, RZ, 0x2 ;  /* 0x00000002ff217424 */ /* 0x000fc600078e00ff */
[----:B------:R-:W-:Y:S01]  /*a5a0*/  FMUL.FTZ R29, R29, R76 ;  /* 0x0000004c1d1d7220 */ /* 0x000fe20000410000 */
[----:B------:R-:W-:-:S04]  /*a5b0*/  FSETP.GTU.FTZ.AND P3, PT, R28, R75, PT ;  /* 0x0000004b1c00720b */ /* 0x000fc80003f7c000 */
        /* <DEDUP_REMOVED lines=12> */
.L_x_694:
        /* <DEDUP_REMOVED lines=13> */
.L_x_696:
[----:B------:R-:W-:Y:S05]  /*a750*/  BSYNC.RECONVERGENT B2 ;  /* 0x0000000000027941 */ /* 0x000fea0003800200 */
.L_x_695:
        /* <DEDUP_REMOVED lines=43> */
.L_x_693:
[----:B------:R-:W-:Y:S05]  /*aa10*/  BSYNC.RECONVERGENT B1 ;  /* 0x0000000000017941 */ /* 0x000fea0003800200 */
.L_x_692:
        /* <DEDUP_REMOVED lines=10> */
[----:B------:R-:W-:Y:S02]  /*aac0*/  MOV R29, R72 ;  /* 0x00000048001d7202 */ /* 0x000fe40000000f00 */
        /* <DEDUP_REMOVED lines=10> */
.L_x_699:
        /* <DEDUP_REMOVED lines=13> */
.L_x_701:
[----:B------:R-:W-:Y:S05]  /*ac40*/  BSYNC.RECONVERGENT B2 ;  /* 0x0000000000027941 */ /* 0x000fea0003800200 */
.L_x_700:
        /* <DEDUP_REMOVED lines=43> */
.L_x_698:
[----:B------:R-:W-:Y:S05]  /*af00*/  BSYNC.RECONVERGENT B1 ;  /* 0x0000000000017941 */ /* 0x000fea0003800200 */
.L_x_697:
[----:B------:R-:W-:Y:S01]  /*af10*/  I2FP.F32.U32 R28, R29 ;  /* 0x0000001d001c7245 */ /* 0x000fe20000201000 */
[C---:B------:R-:W-:Y:S01]  /*af20*/  IMAD.U32 R29, R31.reuse, 0x10000, RZ ;  /* 0x000100001f1d7824 */ /* 0x040fe200078e00ff */
        /* <DEDUP_REMOVED lines=20> */
.L_x_704:
        /* <DEDUP_REMOVED lines=15> */
.L_x_706:
[----:B------:R-:W-:Y:S05]  /*b160*/  BSYNC.RECONVERGENT B2 ;  /* 0x0000000000027941 */ /* 0x000fea0003800200 */
.L_x_705:
        /* <DEDUP_REMOVED lines=43> */
.L_x_703:
[----:B------:R-:W-:Y:S05]  /*b420*/  BSYNC.RECONVERGENT B1 ;  /* 0x0000000000017941 */ /* 0x000fea0003800200 */
.L_x_702:
        /* <DEDUP_REMOVED lines=12> */
.L_x_666:
[----:B------:R-:W-:Y:S01]  /*b4f0*/  SEL R31, RZ, 0x1000000, !P6 ;  /* 0x01000000ff1f7807 */ /* 0x000fe20007000000 */
[C---:B------:R-:W-:Y:S01]  /*b500*/  IMAD.WIDE.U32 R104, R85.reuse, 0x10, R36 ;  /* 0x0000001055687825 */ /* 0x040fe200078e0024 */
[----:B------:R-:W-:Y:S02]  /*b510*/  SEL R98, RZ, 0x10000, !P5 ;  /* 0x00010000ff627807 */ /* 0x000fe40006800000 */
[----:B------:R-:W-:Y:S01]  /*b520*/  SEL R99, RZ, 0x100, !P4 ;  /* 0x00000100ff637807 */ /* 0x000fe20006000000 */
[----:B------:R-:W-:Y:S01]  /*b530*/  IMAD.WIDE.U32 R100, R85, 0x8, R38 ;  /* 0x0000000855647825 */ /* 0x000fe200078e0026 */
[----:B------:R-:W-:Y:S01]  /*b540*/  SEL R30, RZ, 0x1000000, !P2 ;  /* 0x01000000ff1e7807 */ /* 0x000fe20005000000 */
[----:B------:R0:W-:Y:S01]  /*b550*/  STG.E.128 desc[UR8][R104.64], R32 ;  /* 0x0000002068007986 */ /* 0x0001e2000c101d08 */
[----:B------:R-:W-:Y:S02]  /*b560*/  SEL R29, RZ, 0x10000, !P1 ;  /* 0x00010000ff1d7807 */ /* 0x000fe40004800000 */
[----:B------:R-:W-:-:S02]  /*b570*/  SEL R28, RZ, 0x100, !P0 ;  /* 0x00000100ff1c7807 */ /* 0x000fc40004000000 */
[----:B------:R-:W-:Y:S02]  /*b580*/  ISETP.NE.AND P5, PT, R74, RZ, PT ;  /* 0x000000ff4a00720c */ /* 0x000fe40003fa5270 */
[----:B------:R-:W-:Y:S02]  /*b590*/  LOP3.LUT R99, R99, R31, R98, 0xfe, !PT ;  /* 0x0000001f63637212 */ /* 0x000fe400078efe62 */
[----:B------:R-:W-:Y:S02]  /*b5a0*/  SEL R98, RZ, 0x1, !P3 ;  /* 0x00000001ff627807 */ /* 0x000fe40005800000 */
[----:B------:R-:W-:Y:S02]  /*b5b0*/  LOP3.LUT R28, R28, R30, R29, 0xfe, !PT ;  /* 0x0000001e1c1c7212 */ /* 0x000fe400078efe1d */
[----:B------:R-:W-:Y:S01]  /*b5c0*/  ISETP.NE.AND P6, PT, R91, RZ, PT ;  /* 0x000000ff5b00720c */ /* 0x000fe20003fc5270 */
[----:B------:R-:W-:Y:S01]  /*b5d0*/  VIADD R91, R69, 0x40 ;  /* 0x00000040455b7836 */ /* 0x000fe20000000000 */
[----:B------:R-:W-:-:S02]  /*b5e0*/  SEL R29, RZ, 0x1, !P5 ;  /* 0x00000001ff1d7807 */ /* 0x000fc40006800000 */
[----:B------:R-:W-:Y:S02]  /*b5f0*/  LOP3.LUT R99, R99, R98, RZ, 0xfc, !PT ;  /* 0x0000006263637212 */ /* 0x000fe400078efcff */
[----:B------:R-:W-:Y:S01]  /*b600*/  LOP3.LUT R98, R28, R29, RZ, 0xfc, !PT ;  /* 0x0000001d1c627212 */ /* 0x000fe200078efcff */
[----:B------:R-:W-:-:S04]  /*b610*/  IMAD.WIDE.U32 R28, R91, 0x10, R94 ;  /* 0x000000105b1c7825 */ /* 0x000fc800078e005e */
        /* <DEDUP_REMOVED lines=22> */
.L_x_710:
        /* <DEDUP_REMOVED lines=13> */
.L_x_712:
[----:B------:R-:W-:Y:S05]  /*b850*/  BSYNC.RECONVERGENT B2 ;  /* 0x0000000000027941 */ /* 0x000fea0003800200 */
.L_x_711:
        /* <DEDUP_REMOVED lines=41> */
[----:B------:R-:W-:Y:S01]  /*baf0*/  MOV R94, R96 ;  /* 0x00000060005e7202 */ /* 0x000fe20000000f00 */
[----:B------:R-:W-:-:S07]  /*bb00*/  IMAD.MOV.U32 R95, RZ, RZ, RZ ;  /* 0x000000ffff5f7224 */ /* 0x000fce00078e00ff */
.L_x_709:
[----:B------:R-:W-:Y:S05]  /*bb10*/  BSYNC.RECONVERGENT B1 ;  /* 0x0000000000017941 */ /* 0x000fea0003800200 */
.L_x_708:
[----:B------:R-:W-:Y:S01]  /*bb20*/  I2FP.F32.U32 R94, R94 ;  /* 0x0000005e005e7245 */ /* 0x000fe20000201000 */
[----:B-----5:R-:W-:Y:S01]  /*bb30*/  IMAD.U32 R97, R28, 0x10000, RZ ;  /* 0x000100001c617824 */ /* 0x020fe200078e00ff */
[----:B------:R-:W-:Y:S01]  /*bb40*/  ISETP.NE.AND P1, PT, R95, 0x1, PT ;  /* 0x000000015f00780c */ /* 0x000fe20003f25270 */
[----:B------:R-:W-:Y:S01]  /*bb50*/  BSSY.RECONVERGENT B1, `(.L_x_713) ;  /* 0x0000050000017945 */ /* 0x000fe20003800200 */
[----:B------:R-:W-:Y:S01]  /*bb60*/  SHF.L.U32 R99, R32, 0x10, RZ ;  /* 0x0000001020637819 */ /* 0x000fe200000006ff */
[----:B------:R-:W-:Y:S01]  /*bb70*/  FFMA.FTZ R94, R94, R77, 1.1641532182693481445e-10 ;  /* 0x2f0000005e5e7423 */ /* 0x000fe2000001004d */
[----:B------:R-:W-:Y:S01]  /*bb80*/  FMUL.FTZ R97, R97, R78 ;  /* 0x0000004e61617220 */ /* 0x000fe20000410000 */
[----:B------:R-:W-:Y:S02]  /*bb90*/  PRMT R28, R28, 0x7632, R28 ;  /* 0x000076321c1c7816 */ /* 0x000fe4000000001c */
[----:B------:R-:W-:Y:S01]  /*bba0*/  PRMT R32, R32, 0x7632, R32 ;  /* 0x0000763220207816 */ /* 0x000fe20000000020 */
[----:B------:R-:W-:Y:S01]  /*bbb0*/  FMUL.FTZ R97, R97, R76 ;  /* 0x0000004c61617220 */ /* 0x000fe20000410000 */
[----:B------:R-:W-:-:S04]  /*bbc0*/  FSETP.GTU.FTZ.AND P0, PT, R94, R75, PT ;  /* 0x0000004b5e00720b */ /* 0x000fc80003f1c000 */
[----:B------:R-:W-:Y:S01]  /*bbd0*/  FSEL R96, R97, RZ, !P0 ;  /* 0x000000ff61607208 */ /* 0x000fe20004000000 */
[----:B------:R-:W-:Y:S01]  /*bbe0*/  IMAD.MOV.U32 R97, RZ, RZ, R72 ;  /* 0x000000ffff617224 */ /* 0x000fe200078e0048 */
[----:B------:R-:W-:-:S03]  /*bbf0*/  PLOP3.LUT P0, PT, P0, PT, PT, 0x8, 0x80 ;  /* 0x000000000080781c */ /* 0x000fc6000070e170 */
[----:B------:R-:W-:Y:S01]  /*bc00*/  FADD.FTZ R96, R96, R99 ;  /* 0x0000006360607221 */ /* 0x000fe20000010000 */
[----:B------:R-:W-:Y:S01]  /*bc10*/  P2R R94, PR, RZ, 0x1 ;  /* 0x00000001ff5e7803 */ /* 0x000fe20000000000 */
        /* <DEDUP_REMOVED lines=10> */
.L_x_715:
        /* <DEDUP_REMOVED lines=13> */
.L_x_717:
[----:B------:R-:W-:Y:S05]  /*bd90*/  BSYNC.RECONVERGENT B2 ;  /* 0x0000000000027941 */ /* 0x000fea0003800200 */
.L_x_716:
        /* <DEDUP_REMOVED lines=41> */
[----:B------:R-:W-:Y:S02]  /*c030*/  IMAD.MOV.U32 R74, RZ, RZ, R98 ;  /* 0x000000ffff4a7224 */ /* 0x000fe400078e0062 */
[----:B------:R-:W-:-:S07]  /*c040*/  IMAD.MOV.U32 R99, RZ, RZ, RZ ;  /* 0x000000ffff637224 */ /* 0x000fce00078e00ff */
.L_x_714:
[----:B------:R-:W-:Y:S05]  /*c050*/  BSYNC.RECONVERGENT B1 ;  /* 0x0000000000017941 */ /* 0x000fea0003800200 */
.L_x_713:
[----:B------:R-:W-:Y:S01]  /*c060*/  I2FP.F32.U32 R98, R97 ;  /* 0x0000006100627245 */ /* 0x000fe20000201000 */
[----:B------:R-:W-:Y:S01]  /*c070*/  IMAD.U32 R32, R32, 0x10000, RZ ;  /* 0x0001000020207824 */ /* 0x000fe200078e00ff */
[----:B------:R-:W-:Y:S01]  /*c080*/  SHF.L.U32 R95, R28, 0x10, RZ ;  /* 0x000000101c5f7819 */ /* 0x000fe200000006ff */
[----:B------:R-:W-:Y:S01]  /*c090*/  BSSY.RECONVERGENT B1, `(.L_x_718) ;  /* 0x000004d000017945 */ /* 0x000fe20003800200 */
[----:B------:R-:W-:Y:S01]  /*c0a0*/  ISETP.NE.AND P1, PT, R99, 0x1, PT ;  /* 0x000000016300780c */ /* 0x000fe20003f25270 */
[----:B------:R-:W-:Y:S01]  /*c0b0*/  FFMA.FTZ R98, R98, R77, 1.1641532182693481445e-10 ;  /* 0x2f00000062627423 */ /* 0x000fe2000001004d */
[----:B------:R-:W-:Y:S01]  /*c0c0*/  MOV R28, R72 ;  /* 0x00000048001c7202 */ /* 0x000fe20000000f00 */
[----:B------:R-:W-:-:S03]  /*c0d0*/  FMUL.FTZ R95, R95, R78 ;  /* 0x0000004e5f5f7220 */ /* 0x000fc60000410000 */
[----:B------:R-:W-:Y:S01]  /*c0e0*/  FSETP.GTU.FTZ.AND P0, PT, R98, R75, PT ;  /* 0x0000004b6200720b */ /* 0x000fe20003f1c000 */
[----:B------:R-:W-:-:S05]  /*c0f0*/  FMUL.FTZ R95, R95, R76 ;  /* 0x0000004c5f5f7220 */ /* 0x000fca0000410000 */
        /* <DEDUP_REMOVED lines=13> */
.L_x_720:
        /* <DEDUP_REMOVED lines=11> */
[----:B------:R-:W-:-:S04]  /*c280*/  @P2 IADD3 R28, PT, PT, R42, RZ, RZ ;  /* 0x000000ff2a1c2210 */ /* 0x000fc80007ffe0ff */
[----:B------:R-:W-:-:S07]  /*c290*/  @!P1 MOV R42, R28 ;  /* 0x0000001c002a9202 */ /* 0x000fce0000000f00 */
.L_x_722:
[----:B------:R-:W-:Y:S05]  /*c2a0*/  BSYNC.RECONVERGENT B2 ;  /* 0x0000000000027941 */ /* 0x000fea0003800200 */
.L_x_721:
[----:B------:R-:W-:Y:S01]  /*c2b0*/  IMAD.WIDE.U32 R100, R3, -0x326172a9, RZ ;  /* 0xcd9e8d5703647825 */ /* 0x000fe200078e00ff */
[----:B------:R-:W-:-:S03]  /*c2c0*/  LOP3.LUT R98, R42, UR7, R105, 0x96, !PT ;  /* 0x000000072a627c12 */ /* 0x000fc6000f8e9669 */
[----:B------:R-:W-:Y:S01]  /*c2d0*/  HFMA2 R32, -RZ, RZ, 0, 0 ;  /* 0x00000000ff207431 */ /* 0x000fe200000001ff */
        /* <DEDUP_REMOVED lines=40> */
.L_x_719:
[----:B------:R-:W-:Y:S05]  /*c560*/  BSYNC.RECONVERGENT B1 ;  /* 0x0000000000017941 */ /* 0x000fea0003800200 */
.L_x_718:
[----:B------:R-:W-:Y:S01]  /*c570*/  I2FP.F32.U32 R28, R28 ;  /* 0x0000001c001c7245 */ /* 0x000fe20000201000 */
[C---:B------:R-:W-:Y:S01]  /*c580*/  IMAD.U32 R97, R29.reuse, 0x10000, RZ ;  /* 0x000100001d617824 */ /* 0x040fe200078e00ff */
[----:B------:R-:W-:Y:S01]  /*c590*/  ISETP.NE.AND P2, PT, R32, 0x1, PT ;  /* 0x000000012000780c */ /* 0x000fe20003f45270 */
[----:B------:R-:W-:Y:S01]  /*c5a0*/  BSSY.RECONVERGENT B1, `(.L_x_723) ;  /* 0x000004f000017945 */ /* 0x000fe20003800200 */
[----:B------:R-:W-:Y:S01]  /*c5b0*/  PRMT R102, R29, 0x7632, R102 ;  /* 0x000076321d667816 */ /* 0x000fe20000000066 */
[----:B------:R-:W-:Y:S01]  /*c5c0*/  FFMA.FTZ R28, R28, R77, 1.1641532182693481445e-10 ;  /* 0x2f0000001c1c7423 */ /* 0x000fe2000001004d */
[----:B------:R-:W-:Y:S01]  /*c5d0*/  FMUL.FTZ R97, R97, R78 ;  /* 0x0000004e61617220 */ /* 0x000fe20000410000 */
[----:B------:R-:W-:Y:S02]  /*c5e0*/  PRMT R103, R33, 0x7632, R103 ;  /* 0x0000763221677816 */ /* 0x000fe40000000067 */
[----:B------:R-:W-:Y:S01]  /*c5f0*/  MOV R29, R72 ;  /* 0x00000048001d7202 */ /* 0x000fe20000000f00 */
[----:B------:R-:W-:Y:S01]  /*c600*/  FMUL.FTZ R97, R97, R76 ;  /* 0x0000004c61617220 */ /* 0x000fe20000410000 */
[----:B------:R-:W-:-:S02]  /*c610*/  FSETP.GTU.FTZ.AND P1, PT, R28, R75, PT ;  /* 0x0000004b1c00720b */ /* 0x000fc40003f3c000 */
[----:B------:R-:W-:Y:S01]  /*c620*/  SHF.L.U32 R28, R33, 0x10, RZ ;  /* 0x00000010211c7819 */ /* 0x000fe200000006ff */
[----:B------:R-:W-:Y:S01]  /*c630*/  IMAD.MOV.U32 R33, RZ, RZ, 0x2 ;  /* 0x00000002ff217424 */ /* 0x000fe200078e00ff */
        /* <DEDUP_REMOVED lines=12> */
.L_x_725:
        /* <DEDUP_REMOVED lines=13> */
.L_x_727:
[----:B------:R-:W-:Y:S05]  /*c7d0*/  BSYNC.RECONVERGENT B2 ;  /* 0x0000000000027941 */ /* 0x000fea0003800200 */
.L_x_726:
        /* <DEDUP_REMOVED lines=41> */
[----:B------:R-:W-:Y:S01]  /*ca70*/  IMAD.MOV.U32 R29, RZ, RZ, R74 ;  /* 0x000000ffff1d7224 */ /* 0x000fe200078e004a */
[----:B------:R-:W-:-:S07]  /*ca80*/  MOV R74, R28 ;  /* 0x0000001c004a7202 */ /* 0x000fce0000000f00 */
.L_x_724:
[----:B------:R-:W-:Y:S05]  /*ca90*/  BSYNC.RECONVERGENT B1 ;  /* 0x0000000000017941 */ /* 0x000fea0003800200 */
.L_x_723:
[----:B------:R-:W-:Y:S01]  /*caa0*/  I2FP.F32.U32 R28, R29 ;  /* 0x0000001d001c7245 */ /* 0x000fe20000201000 */
[----:B------:R-:W-:Y:S01]  /*cab0*/  IMAD.U32 R98, R103, 0x10000, RZ ;  /* 0x0001000067627824 */ /* 0x000fe200078e00ff */
[----:B------:R-:W-:Y:S01]  /*cac0*/  SHF.L.U32 R29, R102, 0x10, RZ ;  /* 0x00000010661d7819 */ /* 0x000fe200000006ff */
[----:B------:R-:W-:Y:S01]  /*cad0*/  BSSY.RECONVERGENT B1, `(.L_x_728) ;  /* 0x000004d000017945 */ /* 0x000fe20003800200 */
[----:B------:R-:W-:Y:S01]  /*cae0*/  ISETP.NE.AND P3, PT, R33, 0x1, PT ;  /* 0x000000012100780c */ /* 0x000fe20003f65270 */
[----:B------:R-:W-:Y:S01]  /*caf0*/  FFMA.FTZ R28, R28, R77, 1.1641532182693481445e-10 ;  /* 0x2f0000001c1c7423 */ /* 0x000fe2000001004d */
[----:B------:R-:W-:Y:S02]  /*cb00*/  HFMA2 R32, -RZ, RZ, 0, 1.1920928955078125e-07 ;  /* 0x00000002ff207431 */ /* 0x000fe400000001ff */
[----:B------:R-:W-:Y:S02]  /*cb10*/  FMUL.FTZ R29, R29, R78 ;  /* 0x0000004e1d1d7220 */ /* 0x000fe40000410000 */
[----:B------:R-:W-:-:S02]  /*cb20*/  FSETP.GTU.FTZ.AND P2, PT, R28, R75, PT ;  /* 0x0000004b1c00720b */ /* 0x000fc40003f5c000 */
[----:B------:R-:W-:-:S05]  /*cb30*/  FMUL.FTZ R29, R29, R76 ;  /* 0x0000004c1d1d7220 */ /* 0x000fca0000410000 */
        /* <DEDUP_REMOVED lines=13> */
.L_x_730:
        /* <DEDUP_REMOVED lines=13> */
.L_x_732:
[----:B------:R-:W-:Y:S05]  /*cce0*/  BSYNC.RECONVERGENT B2 ;  /* 0x0000000000027941 */ /* 0x000fea0003800200 */
.L_x_731:
        /* <DEDUP_REMOVED lines=40> */
[----:B------:R-:W-:Y:S01]  /*cf70*/  HFMA2 R32, -RZ, RZ, 0, 0 ;  /* 0x00000000ff207431 */ /* 0x000fe200000001ff */
[----:B------:R-:W-:Y:S01]  /*cf80*/  MOV R29, R74 ;  /* 0x0000004a001d7202 */ /* 0x000fe20000000f00 */
[----:B------:R-:W-:-:S07]  /*cf90*/  IMAD.MOV.U32 R74, RZ, RZ, R28 ;  /* 0x000000ffff4a7224 */ /* 0x000fce00078e001c */
.L_x_729:
[----:B------:R-:W-:Y:S05]  /*cfa0*/  BSYNC.RECONVERGENT B1 ;  /* 0x0000000000017941 */ /* 0x000fea0003800200 */
.L_x_728:
        /* <DEDUP_REMOVED lines=8> */
[----:B------:R-:W-:Y:S01]  /*d030*/  IMAD.MOV.U32 R33, RZ, RZ, 0x2 ;  /* 0x00000002ff217424 */ /* 0x000fe200078e00ff */
[----:B------:R-:W-:Y:S01]  /*d040*/  PRMT R34, R34, 0x7632, R34 ;  /* 0x0000763222227816 */ /* 0x000fe20000000022 */
[----:B------:R-:W-:Y:S01]  /*d050*/  FMUL.FTZ R29, R29, R76 ;  /* 0x0000004c1d1d7220 */ /* 0x000fe20000410000 */
[----:B------:R-:W-:-:S04]  /*d060*/  FSETP.GTU.FTZ.AND P3, PT, R28, R75, PT ;  /* 0x0000004b1c00720b */ /* 0x000fc80003f7c000 */
        /* <DEDUP_REMOVED lines=13> */
.L_x_735:
        /* <DEDUP_REMOVED lines=13> */
.L_x_737:
[----:B------:R-:W-:Y:S05]  /*d210*/  BSYNC.RECONVERGENT B2 ;  /* 0x0000000000027941 */ /* 0x000fea0003800200 */
.L_x_736:
        /* <DEDUP_REMOVED lines=43> */
.L_x_734:
[----:B------:R-:W-:Y:S05]  /*d4d0*/  BSYNC.RECONVERGENT B1 ;  /* 0x0000000000017941 */ /* 0x000fea0003800200 */
.L_x_733:
        /* <DEDUP_REMOVED lines=23> */
.L_x_740:
        /* <DEDUP_REMOVED lines=13> */
.L_x_742:
[----:B------:R-:W-:Y:S05]  /*d720*/  BSYNC.RECONVERGENT B2 ;  /* 0x0000000000027941 */ /* 0x000fea0003800200 */
.L_x_741:
        /* <DEDUP_REMOVED lines=43> */
.L_x_739:
[----:B------:R-:W-:Y:S05]  /*d9e0*/  BSYNC.RECONVERGENT B1 ;  /* 0x0000000000017941 */ /* 0x000fea0003800200 */
.L_x_738:
        /* <DEDUP_REMOVED lines=11> */
[----:B------:R-:W-:-:S02]  /*daa0*/  FSETP.GTU.FTZ.AND P5, PT, R28, R75, PT ;  /* 0x0000004b1c00720b */ /* 0x000fc40003fbc000 */
[----:B------:R-:W-:Y:S02]  /*dab0*/  MOV R28, R72 ;  /* 0x00000048001c7202 */ /* 0x000fe40000000f00 */
        /* <DEDUP_REMOVED lines=12> */
.L_x_745:
        /* <DEDUP_REMOVED lines=8> */
[----:B------:R-:W-:Y:S01]  /*dc00*/  @!P6 VIADD R3, R3, 0x1 ;  /* 0x000000010303e836 */ /* 0x000fe20000000000 */
[----:B------:R-:W-:Y:S02]  /*dc10*/  @!P6 IADD3 R29, PT, PT, R42, 0x1, RZ ;  /* 0x000000012a1de810 */ /* 0x000fe40007ffe0ff */
[----:B------:R-:W-:Y:S02]  /*dc20*/  @!P6 MOV R5, RZ ;  /* 0x000000ff0005e202 */ /* 0x000fe40000000f00 */
[----:B------:R-:W-:-:S13]  /*dc30*/  ISETP.NE.AND P0, PT, R3, RZ, !P6 ;  /* 0x000000ff0300720c */ /* 0x000fda0007705270 */
[----:B------:R-:W-:Y:S01]  /*dc40*/  @P0 IMAD.MOV R29, RZ, RZ, R42 ;  /* 0x000000ffff1d0224 */ /* 0x000fe200078e022a */
[----:B------:R-:W-:-:S03]  /*dc50*/  ISETP.NE.AND P0, PT, R28, RZ, PT ;  /* 0x000000ff1c00720c */ /* 0x000fc60003f05270 */
[----:B------:R-:W-:-:S10]  /*dc60*/  @!P6 IMAD.MOV.U32 R42, RZ, RZ, R29 ;  /* 0x000000ffff2ae224 */ /* 0x000fd400078e001d */
.L_x_747:
[----:B------:R-:W-:Y:S05]  /*dc70*/  BSYNC.RECONVERGENT B2 ;  /* 0x0000000000027941 */ /* 0x000fea0003800200 */
.L_x_746:
        /* <DEDUP_REMOVED lines=43> */
.L_x_744:
[----:B------:R-:W-:Y:S05]  /*df30*/  BSYNC.RECONVERGENT B1 ;  /* 0x0000000000017941 */ /* 0x000fea0003800200 */
.L_x_743:
[----:B------:R-:W-:Y:S01]  /*df40*/  I2FP.F32.U32 R28, R28 ;  /* 0x0000001c001c7245 */ /* 0x000fe20000201000 */
[----:B------:R-:W-:Y:S01]  /*df50*/  IMAD.U32 R104, R104, 0x10000, RZ ;  /* 0x0001000068687824 */ /* 0x000fe200078e00ff */
[----:B------:R-:W-:Y:S02]  /*df60*/  SHF.L.U32 R103, R103, 0x10, RZ ;  /* 0x0000001067677819 */ /* 0x000fe400000006ff */
[----:B------:R-:W-:Y:S01]  /*df70*/  F2FP.BF16.F32.PACK_AB R30, R99, R100 ;  /* 0x00000064631e723e */ /* 0x000fe200000010ff */
[----:B------:R-:W-:Y:S01]  /*df80*/  FFMA.FTZ R28, R28, R77, 1.1641532182693481445e-10 ;  /* 0x2f0000001c1c7423 */ /* 0x000fe2000001004d */
[----:B------:R-:W-:Y:S01]  /*df90*/  F2FP.BF16.F32.PACK_AB R29, R98, R97 ;  /* 0x00000061621d723e */ /* 0x000fe200000010ff */
[----:B------:R-:W-:-:S03]  /*dfa0*/  FMUL.FTZ R103, R103, R78 ;  /* 0x0000004e67677220 */ /* 0x000fc60000410000 */
[----:B------:R-:W-:Y:S01]  /*dfb0*/  FSETP.GTU.FTZ.AND P6, PT, R28, R75, PT ;  /* 0x0000004b1c00720b */ /* 0x000fe20003fdc000 */
[----:B------:R-:W-:Y:S01]  /*dfc0*/  FMUL.FTZ R103, R103, R76 ;  /* 0x0000004c67677220 */ /* 0x000fe20000410000 */
[----:B------:R-:W-:-:S04]  /*dfd0*/  F2FP.BF16.F32.PACK_AB R28, R95, R96 ;  /* 0x000000605f1c723e */ /* 0x000fc800000010ff */
[----:B------:R-:W-:Y:S02]  /*dfe0*/  FSEL R103, R103, RZ, !P6 ;  /* 0x000000ff67677208 */ /* 0x000fe40007000000 */
[----:B------:R-:W-:-:S03]  /*dff0*/  PLOP3.LUT P6, PT, P6, PT, PT, 0x8, 0x80 ;  /* 0x000000000080781c */ /* 0x000fc600037ce170 */
[----:B------:R-:W-:-:S05]  /*e000*/  FADD.FTZ R35, R103, R104 ;  /* 0x0000006867237221 */ /* 0x000fca0000010000 */
[----:B------:R-:W-:Y:S01]  /*e010*/  F2FP.BF16.F32.PACK_AB R31, R35, R102 ;  /* 0x00000066231f723e */ /* 0x000fe200000010ff */
[----:B------:R-:W-:Y:S06]  /*e020*/  BRA `(.L_x_748) ;  /* 0x0000002800187947 */ /* 0x000fec0003800000 */
.L_x_707:
[----:B------:R-:W-:Y:S01]  /*e030*/  ISETP.NE.AND P0, PT, R102, 0x1, PT ;  /* 0x000000016600780c */ /* 0x000fe20003f05270 */
[----:B------:R-:W-:Y:S01]  /*e040*/  BSSY.RECONVERGENT B1, `(.L_x_749) ;  /* 0x0000048000017945 */ /* 0x000fe20003800200 */
[----:B0-----:R-:W-:Y:S02]  /*e050*/  HFMA2 R34, -RZ, RZ, 0, 1.1920928955078125e-07 ;  /* 0x00000002ff227431 */ /* 0x001fe400000001ff */
[----:B------:R-:W-:Y:S01]  /*e060*/  IMAD.MOV.U32 R32, RZ, RZ, R72 ;  /* 0x000000ffff207224 */ /* 0x000fe200078e0048 */
[----:B------:R-:W-:-:S08]  /*e070*/  MOV R74, R96 ;  /* 0x00000060004a7202 */ /* 0x000fd00000000f00 */
[----:B------:R-:W-:Y:S05]  /*e080*/  @!P0 BRA `(.L_x_750) ;  /* 0x00000004000c8947 */ /* 0x000fea0003800000 */
[----:B------:R-:W-:-:S13]  /*e090*/  ISETP.NE.AND P0, PT, R102, 0x3, PT ;  /* 0x000000036600780c */ /* 0x000fda0003f05270 */
[----:B------:R-:W-:Y:S05]  /*e0a0*/  @!P0 BRA `(.L_x_751) ;  /* 0x0000000000208947 */ /* 0x000fea0003800000 */
[----:B------:R-:W-:-:S13]  /*e0b0*/  ISETP.NE.AND P0, PT, R102, 0x2, PT ;  /* 0x000000026600780c */ /* 0x000fda0003f05270 */
[----:B------:R-:W-:Y:S01]  /*e0c0*/  @!P0 IMAD.MOV.U32 R34, RZ, RZ, 0x3 ;  /* 0x00000003ff228424 */ /* 0x000fe200078e00ff */
[----:B------:R-:W-:Y:S01]  /*e0d0*/  @!P0 MOV R74, R96 ;  /* 0x00000060004a8202 */ /* 0x000fe20000000f00 */
[----:B------:R-:W-:Y:S01]  /*e0e0*/  @!P0 IMAD.MOV.U32 R32, RZ, RZ, R79 ;  /* 0x000000ffff208224 */ /* 0x000fe200078e004f */
[----:B------:R-:W-:Y:S01]  /*e0f0*/  @P0 IADD3 R34, PT, PT, R102, 0x1, RZ ;  /* 0x0000000166220810 */ /* 0x000fe20007ffe0ff */
[----:B------:R-:W-:Y:S01]  /*e100*/  @P0 IMAD.MOV.U32 R74, RZ, RZ, R96 ;  /* 0x000000ffff4a0224 */ /* 0x000fe200078e0060 */
[----:B------:R-:W-:Y:S01]  /*e110*/  @P0 MOV R32, R67 ;  /* 0x0000004300200202 */ /* 0x000fe20000000f00 */
[----:B------:R-:W-:Y:S06]  /*e120*/  BRA `(.L_x_750) ;  /* 0x0000000000e47947 */ /* 0x000fec0003800000 */
.L_x_751:
        /* <DEDUP_REMOVED lines=13> */
.L_x_753:
[----:B------:R-:W-:Y:S05]  /*e200*/  BSYNC.RECONVERGENT B2 ;  /* 0x0000000000027941 */ /* 0x000fea0003800200 */
.L_x_752:
        /* <DEDUP_REMOVED lines=41> */
[----:B------:R-:W-:Y:S01]  /*e4a0*/  IMAD.MOV.U32 R34, RZ, RZ, RZ ;  /* 0x000000ffff227224 */ /* 0x000fe200078e00ff */
[----:B------:R-:W-:-:S07]  /*e4b0*/  MOV R32, R96 ;  /* 0x0000006000207202 */ /* 0x000fce0000000f00 */
.L_x_750:
[----:B------:R-:W-:Y:S05]  /*e4c0*/  BSYNC.RECONVERGENT B1 ;  /* 0x0000000000017941 */ /* 0x000fea0003800200 */
.L_x_749:
[----:B------:R-:W-:Y:S01]  /*e4d0*/  I2FP.F32.U32 R32, R32 ;  /* 0x0000002000207245 */ /* 0x000fe20000201000 */
[----:B------:R-:W-:Y:S01]  /*e4e0*/  BSSY.RECONVERGENT B1, `(.L_x_754) ;  /* 0x000004f000017945 */ /* 0x000fe20003800200 */
[----:B-----5:R-:W-:Y:S01]  /*e4f0*/  SHF.L.U32 R33, R28, 0x10, RZ ;  /* 0x000000101c217819 */ /* 0x020fe200000006ff */
[----:B------:R-:W-:Y:S01]  /*e500*/  IMAD.MOV.U32 R35, RZ, RZ, 0x2 ;  /* 0x00000002ff237424 */ /* 0x000fe200078e00ff */
[----:B------:R-:W-:Y:S01]  /*e510*/  ISETP.NE.AND P1, PT, R34, 0x1, PT ;  /* 0x000000012200780c */ /* 0x000fe20003f25270 */
[----:B------:R-:W-:Y:S01]  /*e520*/  FFMA.FTZ R32, R32, R77, 1.1641532182693481445e-10 ;  /* 0x2f00000020207423 */ /* 0x000fe2000001004d */
[----:B------:R-:W-:Y:S01]  /*e530*/  PRMT R28, R28, 0x7632, R28 ;  /* 0x000076321c1c7816 */ /* 0x000fe2000000001c */
[----:B------:R-:W-:-:S03]  /*e540*/  FMUL.FTZ R33, R33, R78 ;  /* 0x0000004e21217220 */ /* 0x000fc60000410000 */
        /* <DEDUP_REMOVED lines=15> */
.L_x_756:
        /* <DEDUP_REMOVED lines=13> */
.L_x_758:
[----:B------:R-:W-:Y:S05]  /*e710*/  BSYNC.RECONVERGENT B2 ;  /* 0x0000000000027941 */ /* 0x000fea0003800200 */
.L_x_757:
        /* <DEDUP_REMOVED lines=43> */
.L_x_755:
[----:B------:R-:W-:Y:S05]  /*e9d0*/  BSYNC.RECONVERGENT B1 ;  /* 0x0000000000017941 */ /* 0x000fea0003800200 */
.L_x_754:
[----:B------:R-:W-:Y:S01]  /*e9e0*/  I2FP.F32.U32 R32, R33 ;  /* 0x0000002100207245 */ /* 0x000fe20000201000 */
[----:B------:R-:W-:Y:S01]  /*e9f0*/  BSSY.RECONVERGENT B1, `(.L_x_759) ;  /* 0x000004d000017945 */ /* 0x000fe20003800200 */
[----:B------:R-:W-:Y:S02]  /*ea00*/  ISETP.NE.AND P2, PT, R35, 0x1, PT ;  /* 0x000000012300780c */ /* 0x000fe40003f45270 */
[----:B------:R-:W-:Y:S01]  /*ea10*/  SHF.L.U32 R33, R28, 0x10, RZ ;  /* 0x000000101c217819 */ /* 0x000fe200000006ff */
[----:B------:R-:W-:Y:S01]  /*ea20*/  FFMA.FTZ R32, R32, R77, 1.1641532182693481445e-10 ;  /* 0x2f00000020207423 */ /* 0x000fe2000001004d */
[----:B------:R-:W-:-:S03]  /*ea30*/  MOV R28, R72 ;  /* 0x00000048001c7202 */ /* 0x000fc60000000f00 */
[----:B------:R-:W-:Y:S01]  /*ea40*/  FMUL.FTZ R33, R33, R78 ;  /* 0x0000004e21217220 */ /* 0x000fe20000410000 */
[----:B------:R-:W-:Y:S01]  /*ea50*/  FSETP.GTU.FTZ.AND P1, PT, R32, R75, PT ;  /* 0x0000004b2000720b */ /* 0x000fe20003f3c000 */
[----:B------:R-:W-:Y:S02]  /*ea60*/  IMAD.MOV.U32 R32, RZ, RZ, 0x2 ;  /* 0x00000002ff207424 */ /* 0x000fe400078e00ff */
[----:B------:R-:W-:Y:S01]  /*ea70*/  FMUL.FTZ R33, R33, R76 ;  /* 0x0000004c21217220 */ /* 0x000fe20000410000 */
[----:B------:R-:W-:-:S04]  /*ea80*/  PLOP3.LUT P0, PT, P1, PT, PT, 0x8, 0x80 ;  /* 0x000000000080781c */ /* 0x000fc80000f0e170 */
[----:B------:R-:W-:Y:S01]  /*ea90*/  FSEL R95, R33, RZ, !P1 ;  /* 0x000000ff215f7208 */ /* 0x000fe20004800000 */
        /* <DEDUP_REMOVED lines=9> */
.L_x_761:
        /* <DEDUP_REMOVED lines=13> */
.L_x_763:
[----:B------:R-:W-:Y:S05]  /*ec00*/  BSYNC.RECONVERGENT B2 ;  /* 0x0000000000027941 */ /* 0x000fea0003800200 */
.L_x_762:
        /* <DEDUP_REMOVED lines=40> */
[----:B------:R-:W-:Y:S01]  /*ee90*/  MOV R74, R32 ;  /* 0x00000020004a7202 */ /* 0x000fe20000000f00 */
[----:B------:R-:W-:Y:S01]  /*eea0*/  IMAD.MOV.U32 R32, RZ, RZ, RZ ;  /* 0x000000ffff207224 */ /* 0x000fe200078e00ff */
[----:B------:R-:W-:-:S07]  /*eeb0*/  LOP3.LUT R79, R34, UR31, R33, 0x96, !PT ;  /* 0x0000001f224f7c12 */ /* 0x000fce000f8e9621 */
.L_x_760:
[----:B------:R-:W-:Y:S05]  /*eec0*/  BSYNC.RECONVERGENT B1 ;  /* 0x0000000000017941 */ /* 0x000fea0003800200 */
.L_x_759:
[----:B------:R-:W-:Y:S01]  /*eed0*/  I2FP.F32.U32 R28, R28 ;  /* 0x0000001c001c7245 */ /* 0x000fe20000201000 */
[----:B------:R-:W-:Y:S01]  /*eee0*/  BSSY.RECONVERGENT B1, `(.L_x_764) ;  /* 0x000004e000017945 */ /* 0x000fe20003800200 */
[C---:B------:R-:W-:Y:S02]  /*eef0*/  SHF.L.U32 R33, R29.reuse, 0x10, RZ ;  /* 0x000000101d217819 */ /* 0x040fe400000006ff */
[----:B------:R-:W-:Y:S01]  /*ef00*/  ISETP.NE.AND P3, PT, R32, 0x1, PT ;  /* 0x000000012000780c */ /* 0x000fe20003f65270 */
[----:B------:R-:W-:Y:S01]  /*ef10*/  FFMA.FTZ R28, R28, R77, 1.1641532182693481445e-10 ;  /* 0x2f0000001c1c7423 */ /* 0x000fe2000001004d */
[----:B------:R-:W-:Y:S01]  /*ef20*/  PRMT R100, R29, 0x7632, R100 ;  /* 0x000076321d647816 */ /* 0x000fe20000000064 */
[----:B------:R-:W-:Y:S01]  /*ef30*/  FMUL.FTZ R33, R33, R78 ;  /* 0x0000004e21217220 */ /* 0x000fe20000410000 */
[----:B------:R-:W-:Y:S02]  /*ef40*/  MOV R29, R72 ;  /* 0x00000048001d7202 */ /* 0x000fe40000000f00 */
        /* <DEDUP_REMOVED lines=14> */
.L_x_766:
        /* <DEDUP_REMOVED lines=13> */
.L_x_768:
[----:B------:R-:W-:Y:S05]  /*f100*/  BSYNC.RECONVERGENT B2 ;  /* 0x0000000000027941 */ /* 0x000fea0003800200 */
.L_x_767:
        /* <DEDUP_REMOVED lines=43> */
.L_x_765:
[----:B------:R-:W-:Y:S05]  /*f3c0*/  BSYNC.RECONVERGENT B1 ;  /* 0x0000000000017941 */ /* 0x000fea0003800200 */
.L_x_764:
        /* <DEDUP_REMOVED lines=10> */
[----:B------:R-:W-:Y:S02]  /*f470*/  FSEL R98, R29, RZ, !P3 ;  /* 0x000000ff1d627208 */ /* 0x000fe40005800000 */
        /* <DEDUP_REMOVED lines=10> */
.L_x_771:
        /* <DEDUP_REMOVED lines=13> */
.L_x_773:
[----:B------:R-:W-:Y:S05]  /*f5f0*/  BSYNC.RECONVERGENT B2 ;  /* 0x0000000000027941 */ /* 0x000fea0003800200 */
.L_x_772:
        /* <DEDUP_REMOVED lines=41> */
[----:B------:R-:W-:Y:S01]  /*f890*/  MOV R74, R28 ;  /* 0x0000001c004a7202 */ /* 0x000fe20000000f00 */
[----:B------:R-:W-:-:S07]  /*f8a0*/  IMAD.MOV.U32 R32, RZ, RZ, RZ ;  /* 0x000000ffff207224 */ /* 0x000fce00078e00ff */
.L_x_770:
[----:B------:R-:W-:Y:S05]  /*f8b0*/  BSYNC.RECONVERGENT B1 ;  /* 0x0000000000017941 */ /* 0x000fea0003800200 */
.L_x_769:
        /* <DEDUP_REMOVED lines=22> */
.L_x_776:
        /* <DEDUP_REMOVED lines=13> */
.L_x_778:
[----:B------:R-:W-:Y:S05]  /*faf0*/  BSYNC.RECONVERGENT B2 ;  /* 0x0000000000027941 */ /* 0x000fea0003800200 */
.L_x_777:
        /* <DEDUP_REMOVED lines=43> */
.L_x_775:
[----:B------:R-:W-:Y:S05]  /*fdb0*/  BSYNC.RECONVERGENT B1 ;  /* 0x0000000000017941 */ /* 0x000fea0003800200 */
.L_x_774:
        /* <DEDUP_REMOVED lines=21> */
.L_x_781:
        /* <DEDUP_REMOVED lines=13> */
.L_x_783:
[----:B------:R-:W-:Y:S05]  /*ffe0*/  BSYNC.RECONVERGENT B2 ;  /* 0x0000000000027941 */ /* 0x000fea0003800200 */
.L_x_782:
        /* <DEDUP_REMOVED lines=43> */
.L_x_780:
[----:B------:R-:W-:Y:S05]  /*102a0*/  BSYNC.RECONVERGENT B1 ;  /* 0x0000000000017941 */ /* 0x000fea0003800200 */
.L_x_779:
        /* <DEDUP_REMOVED lines=22> */
.L_x_786:
        /* <DEDUP_REMOVED lines=15> */
.L_x_788:
[----:B------:R-:W-:Y:S05]  /*10500*/  BSYNC.RECONVERGENT B2 ;  /* 0x0000000000027941 */ /* 0x000fea0003800200 */
.L_x_787:
        /* <DEDUP_REMOVED lines=43> */
.L_x_785:
[----:B------:R-:W-:Y:S05]  /*107c0*/  BSYNC.RECONVERGENT B1 ;  /* 0x0000000000017941 */ /* 0x000fea0003800200 */
.L_x_784:
[----:B------:R-:W-:Y:S02]  /*107d0*/  I2FP.F32.U32 R28, R29 ;  /* 0x0000001d001c7245 */ /* 0x000fe40000201000 */
        /* <DEDUP_REMOVED lines=9> */
[----:B------:R-:W-:Y:S02]  /*10870*/  PLOP3.LUT P6, PT, P6, PT, PT, 0x8, 0x80 ;  /* 0x000000000080781c */ /* 0x000fe400037ce170 */
[----:B------:R-:W-:-:S11]  /*10880*/  F2FP.BF16.F32.PACK_AB R31, R35, R102 ;  /* 0x00000066231f723e */ /* 0x000fd600000010ff */
.L_x_748:
[----:B------:R-:W-:Y:S01]  /*10890*/  FADD.FTZ R33, RZ, R70 ;  /* 0x00000046ff217221 */ /* 0x000fe20000010000 */
[----:B------:R-:W-:Y:S01]  /*108a0*/  SEL R34, RZ, 0x1000000, !P2 ;  /* 0x01000000ff227807 */ /* 0x000fe20005000000 */
[----:B------:R-:W-:Y:S01]  /*108b0*/  IMAD.WIDE.U32 R36, R91, 0x10, R36 ;  /* 0x000000105b247825 */ /* 0x000fe200078e0024 */
[----:B------:R-:W-:-:S03]  /*108c0*/  SEL R75, RZ, 0x100, !P0 ;  /* 0x00000100ff4b7807 */ /* 0x000fc60004000000 */
[----:B------:R-:W-:Y:S01]  /*108d0*/  FADD.FTZ R32, R33, R68 ;  /* 0x0000004421207221 */ /* 0x000fe20000010000 */
[----:B------:R-:W-:Y:S01]  /*108e0*/  SEL R76, RZ, 0x1000000, !P6 ;  /* 0x01000000ff4c7807 */ /* 0x000fe20007000000 */
[----:B------:R-:W-:Y:S01]  /*108f0*/  IMAD.WIDE.U32 R38, R91, 0x8, R38 ;  /* 0x000000085b267825 */ /* 0x000fe200078e0026 */
[----:B------:R-:W-:-:S03]  /*10900*/  SEL R77, RZ, 0x10000, !P5 ;  /* 0x00010000ff4d7807 */ /* 0x000fc60006800000 */
[----:B------:R-:W-:Y:S01]  /*10910*/  FADD.FTZ R32, R32, R73 ;  /* 0x0000004920207221 */ /* 0x000fe20000010000 */
[----:B------:R-:W-:Y:S01]  /*10920*/  SEL R78, RZ, 0x100, !P4 ;  /* 0x00000100ff4e7807 */ /* 0x000fe20006000000 */
[----:B------:R0:W-:Y:S01]  /*10930*/  STG.E.128 desc[UR8][R36.64], R28 ;  /* 0x0000001c24007986 */ /* 0x0001e2000c101d08 */
[----:B------:R-:W-:Y:S01]  /*10940*/  ISETP.NE.AND P6, PT, R94, RZ, PT ;  /* 0x000000ff5e00720c */ /* 0x000fe20003fc5270 */
[----:B------:R-:W-:Y:S01]  /*10950*/  FADD.FTZ R32, R32, R71 ;  /* 0x0000004720207221 */ /* 0x000fe20000010000 */
[----:B------:R-:W-:Y:S01]  /*10960*/  LOP3.LUT R78, R78, R76, R77, 0xfe, !PT ;  /* 0x0000004c4e4e7212 */ /* 0x000fe200078efe4d */
[----:B------:R-:W-:Y:S01]  /*10970*/  UMOV UR4, 0xffffffff ;  /* 0xffffffff00047882 */ /* 0x000fe20000000000 */
[----:B------:R-:W-:Y:S01]  /*10980*/  SEL R77, RZ, 0x1, !P3 ;  /* 0x00000001ff4d7807 */ /* 0x000fe20005800000 */
[----:B------:R-:W-:Y:S01]  /*10990*/  FADD.FTZ R33, R32, R81 ;  /* 0x0000005120217221 */ /* 0x000fe20000010000 */
[----:B------:R-:W-:Y:S02]  /*109a0*/  SEL R76, RZ, 0x1, !P6 ;  /* 0x00000001ff4c7807 */ /* 0x000fe40007000000 */
[----:B------:R-:W-:Y:S01]  /*109b0*/  ISETP.NE.AND P0, PT, R0, RZ, PT ;  /* 0x000000ff0000720c */ /* 0x000fe20003f05270 */
        /* <DEDUP_REMOVED lines=10> */
[----:B------:R-:W-:-:S03]  /*10a60*/  SEL R32, RZ, 0x10000, !P1 ;  /* 0x00010000ff207807 */ /* 0x000fc60004800000 */
[----:B------:R-:W-:Y:S01]  /*10a70*/  FADD.FTZ R33, R33, R92 ;  /* 0x0000005c21217221 */ /* 0x000fe20000010000 */
[----:B------:R-:W-:-:S03]  /*10a80*/  LOP3.LUT R75, R75, R34, R32, 0xfe, !PT ;  /* 0x000000224b4b7212 */ /* 0x000fc600078efe20 */
[----:B------:R-:W-:Y:S01]  /*10a90*/  FADD.FTZ R32, R33, R96 ;  /* 0x0000006021207221 */ /* 0x000fe20000010000 */
[----:B------:R-:W-:-:S03]  /*10aa0*/  LOP3.LUT R33, R78, R77, RZ, 0xfc, !PT ;  /* 0x0000004d4e217212 */ /* 0x000fc600078efcff */
[----:B------:R-:W-:Y:S01]  /*10ab0*/  FADD.FTZ R34, R32, R95 ;  /* 0x0000005f20227221 */ /* 0x000fe20000010000 */
[----:B------:R-:W-:-:S03]  /*10ac0*/  LOP3.LUT R32, R75, R76, RZ, 0xfc, !PT ;  /* 0x0000004c4b207212 */ /* 0x000fc600078efcff */
[----:B------:R-:W-:Y:S02]  /*10ad0*/  FADD.FTZ R75, R34, R97 ;  /* 0x00000061224b7221 */ /* 0x000fe40000010000 */
[----:B------:R0:W-:Y:S02]  /*10ae0*/  STG.E.64 desc[UR8][R38.64], R32 ;  /* 0x0000002026007986 */ /* 0x0001e4000c101b08 */
[----:B------:R-:W-:-:S04]  /*10af0*/  FADD.FTZ R75, R75, R98 ;  /* 0x000000624b4b7221 */ /* 0x000fc80000010000 */
[----:B------:R-:W-:-:S04]  /*10b00*/  FADD.FTZ R34, R75, R100 ;  /* 0x000000644b227221 */ /* 0x000fc80000010000 */
[----:B------:R-:W-:-:S04]  /*10b10*/  FADD.FTZ R75, R34, R99 ;  /* 0x00000063224b7221 */ /* 0x000fc80000010000 */
[----:B------:R-:W-:-:S04]  /*10b20*/  FADD.FTZ R34, R75, R102 ;  /* 0x000000664b227221 */ /* 0x000fc80000010000 */
[----:B------:R-:W-:Y:S01]  /*10b30*/  FADD.FTZ R34, R34, R35 ;  /* 0x0000002322227221 */ /* 0x000fe20000010000 */
[----:B0-----:R-:W-:Y:S06]  /*10b40*/  BRA.DIV UR4, `(.L_x_789) ;  /* 0x0000000a04d07947 */ /* 0x001fec000b800000 */
        /* <DEDUP_REMOVED lines=69> */
.L_x_802:
        /* <DEDUP_REMOVED lines=8> */
[C---:B------:R-:W-:Y:S01]  /*11020*/  FADD.FTZ R110, -R33.reuse, R73 ;  /* 0x00000049216e7221 */ /* 0x040fe20000010100 */
[C---:B------:R-:W-:Y:S01]  /*11030*/  FADD.FTZ R82, -R33.reuse, R82 ;  /* 0x0000005221527221 */ /* 0x040fe20000010100 */
[----:B------:R-:W2:Y:S01]  /*11040*/  MUFU.RSQ R73, R30 ;  /* 0x0000001e00497308 */ /* 0x000ea20000001400 */
        /* <DEDUP_REMOVED lines=22> */
[C---:B--2---:R-:W-:Y:S01]  /*111b0*/  FMUL.FTZ R31, R73.reuse, R110 ;  /* 0x0000006e491f7220 */ /* 0x044fe20000410000 */
[C---:B------:R-:W-:Y:S01]  /*111c0*/  FMUL.FTZ R33, R73.reuse, R82 ;  /* 0x0000005249217220 */ /* 0x040fe20000410000 */
[C---:B------:R-:W-:Y:S01]  /*111d0*/  FMUL.FTZ R106, R73.reuse, R106 ;  /* 0x0000006a496a7220 */ /* 0x040fe20000410000 */
[----:B------:R-:W-:Y:S01]  /*111e0*/  FMUL.FTZ R108, R73, R108 ;  /* 0x0000006c496c7220 */ /* 0x000fe20000410000 */
[----:B------:R-:W-:Y:S01]  /*111f0*/  FFMA.FTZ R35, R31, R41, R16 ;  /* 0x000000291f237223 */ /* 0x000fe20000010010 */
[----:B------:R-:W-:Y:S01]  /*11200*/  FMUL.FTZ R80, R73, R80 ;  /* 0x0000005049507220 */ /* 0x000fe20000410000 */
[----:B------:R-:W-:Y:S01]  /*11210*/  FFMA.FTZ R31, R33, R27, R14 ;  /* 0x0000001b211f7223 */ /* 0x000fe2000001000e */
[----:B------:R-:W-:Y:S01]  /*11220*/  FFMA.FTZ R106, R106, R40, R17 ;  /* 0x000000286a6a7223 */ /* 0x000fe20000010011 */
[----:B------:R-:W-:Y:S01]  /*11230*/  FFMA.FTZ R33, R108, R66, R65 ;  /* 0x000000426c217223 */ /* 0x000fe20000010041 */
[----:B------:R-:W-:Y:S01]  /*11240*/  FFMA.FTZ R37, R80, R62, R61 ;  /* 0x0000003e50257223 */ /* 0x000fe2000001003d */
[----:B-1----:R-:W-:-:S04]  /*11250*/  IMAD.WIDE.U32 R70, R69, 0x10, R28 ;  /* 0x0000001045467825 */ /* 0x002fc800078e001c */
[C---:B------:R-:W-:Y:S01]  /*11260*/  FMUL.FTZ R90, R73.reuse, R90 ;  /* 0x0000005a495a7220 */ /* 0x040fe20000410000 */
[C---:B------:R-:W-:Y:S01]  /*11270*/  FMUL.FTZ R68, R73.reuse, R68 ;  /* 0x0000004449447220 */ /* 0x040fe20000410000 */
[----:B------:R-:W-:Y:S01]  /*11280*/  FMUL.FTZ R34, R73, R34 ;  /* 0x0000002249227220 */ /* 0x000fe20000410000 */
[----:B------:R-:W-:-:S04]  /*11290*/  IMAD.WIDE.U32 R76, R85, 0x10, R28 ;  /* 0x00000010554c7825 */ /* 0x000fc800078e001c */
[C---:B------:R-:W-:Y:S01]  /*112a0*/  FMUL.FTZ R69, R73.reuse, R102 ;  /* 0x0000006649457220 */ /* 0x040fe20000410000 */
[----:B------:R-:W-:Y:S01]  /*112b0*/  FMUL.FTZ R104, R73, R104 ;  /* 0x0000006849687220 */ /* 0x000fe20000410000 */
[----:B------:R-:W0:Y:S01]  /*112c0*/  @!P0 LDC.64 R84, c[0x0][0x3c0] ;  /* 0x0000f000ff548b82 */ /* 0x000e220000000a00 */
[----:B------:R-:W-:Y:S01]  /*112d0*/  IMAD.WIDE.U32 R80, R91, 0x10, R28 ;  /* 0x000000105b507825 */ /* 0x000fe200078e001c */
[----:B------:R-:W-:-:S03]  /*112e0*/  F2FP.BF16.F32.PACK_AB R28, R33, R106 ;  /* 0x0000006a211c723e */ /* 0x000fc600000010ff */
[C---:B------:R-:W-:Y:S01]  /*112f0*/  FMUL.FTZ R33, R73.reuse, R88 ;  /* 0x0000005849217220 */ /* 0x040fe20000410000 */
[----:B------:R-:W-:Y:S01]  /*11300*/  FFMA.FTZ R90, R90, R22, R7 ;  /* 0x000000165a5a7223 */ /* 0x000fe20000010007 */
[----:B------:R-:W-:Y:S01]  /*11310*/  FFMA.FTZ R39, R68, R54, R53 ;  /* 0x0000003644277223 */ /* 0x000fe20000010035 */
[----:B------:R-:W-:Y:S01]  /*11320*/  FMUL.FTZ R114, R73, R114 ;  /* 0x0000007249727220 */ /* 0x000fe20000410000 */
[----:B------:R-:W-:Y:S01]  /*11330*/  FFMA.FTZ R33, R33, R25, R8 ;  /* 0x0000001921217223 */ /* 0x000fe20000010008 */
[----:B------:R-:W1:Y:S01]  /*11340*/  @!P0 LDC.64 R82, c[0x0][0x3c8] ;  /* 0x0000f200ff528b82 */ /* 0x000e620000000a00 */
[----:B------:R-:W-:Y:S01]  /*11350*/  FFMA.FTZ R68, R34, R56, R55 ;  /* 0x0000003822447223 */ /* 0x000fe20000010037 */
[----:B------:R-:W-:Y:S01]  /*11360*/  FFMA.FTZ R69, R69, R19, R10 ;  /* 0x0000001345457223 */ /* 0x000fe2000001000a */
[----:B------:R-:W-:Y:S01]  /*11370*/  FFMA.FTZ R104, R104, R44, R43 ;  /* 0x0000002c68687223 */ /* 0x000fe2000001002b */
[----:B------:R-:W-:Y:S01]  /*11380*/  FFMA.FTZ R30, R114, R26, R15 ;  /* 0x0000001a721e7223 */ /* 0x000fe2000001000f */
[----:B------:R-:W-:Y:S01]  /*11390*/  F2FP.BF16.F32.PACK_AB R34, R39, R90 ;  /* 0x0000005a2722723e */ /* 0x000fe200000010ff */
[C---:B------:R-:W-:Y:S01]  /*113a0*/  FMUL.FTZ R112, R73.reuse, R112 ;  /* 0x0000007049707220 */ /* 0x040fe20000410000 */
[----:B------:R-:W-:Y:S01]  /*113b0*/  F2FP.BF16.F32.PACK_AB R33, R68, R33 ;  /* 0x000000214421723e */ /* 0x000fe200000010ff */
[C---:B------:R-:W-:Y:S01]  /*113c0*/  FMUL.FTZ R86, R73.reuse, R86 ;  /* 0x0000005649567220 */ /* 0x040fe20000410000 */
[----:B------:R-:W-:Y:S01]  /*113d0*/  F2FP.BF16.F32.PACK_AB R39, R104, R69 ;  /* 0x000000456827723e */ /* 0x000fe200000010ff */
[----:B------:R-:W-:Y:S01]  /*113e0*/  FMUL.FTZ R106, R73, R32 ;  /* 0x00000020496a7220 */ /* 0x000fe20000410000 */
[----:B------:R-:W2:Y:S01]  /*113f0*/  LDC.64 R68, c[0x0][0x380] ;  /* 0x0000e000ff447b82 */ /* 0x000ea20000000a00 */
[----:B------:R-:W-:Y:S01]  /*11400*/  FFMA.FTZ R112, R112, R64, R63 ;  /* 0x0000004070707223 */ /* 0x000fe2000001003f */
[----:B------:R-:W-:Y:S01]  /*11410*/  F2FP.BF16.F32.PACK_AB R30, R37, R30 ;  /* 0x0000001e251e723e */ /* 0x000fe200000010ff */
[----:B------:R-:W-:Y:S01]  /*11420*/  FFMA.FTZ R32, R86, R24, R9 ;  /* 0x0000001856207223 */ /* 0x000fe20000010009 */
[----:B------:R-:W-:Y:S01]  /*11430*/  FFMA.FTZ R37, R106, R58, R57 ;  /* 0x0000003a6a257223 */ /* 0x000fe20000010039 */
[C---:B------:R-:W-:Y:S01]  /*11440*/  FMUL.FTZ R116, R73.reuse, R116 ;  /* 0x0000007449747220 */ /* 0x040fe20000410000 */
[----:B------:R-:W-:Y:S01]  /*11450*/  F2FP.BF16.F32.PACK_AB R29, R112, R35 ;  /* 0x00000023701d723e */ /* 0x000fe200000010ff */
[C---:B------:R-:W-:Y:S01]  /*11460*/  FMUL.FTZ R35, R73.reuse, R94 ;  /* 0x0000005e49237220 */ /* 0x040fe20000410000 */
[----:B------:R-:W-:Y:S01]  /*11470*/  FMUL.FTZ R92, R73, R92 ;  /* 0x0000005c495c7220 */ /* 0x000fe20000410000 */
[----:B------:R-:W-:Y:S01]  /*11480*/  F2FP.BF16.F32.PACK_AB R32, R37, R32 ;  /* 0x000000202520723e */ /* 0x000fe200000010ff */
        /* <DEDUP_REMOVED lines=15> */
[----:B0-----:R-:W-:Y:S01]  /*11580*/  @!P0 IMAD.WIDE R84, R2, 0x4, R84 ;  /* 0x0000000402548825 */ /* 0x001fe200078e0254 */
[----:B------:R-:W-:-:S02]  /*11590*/  F2FP.BF16.F32.PACK_AB R31, R116, R31 ;  /* 0x0000001f741f723e */ /* 0x000fc400000010ff */
[----:B------:R-:W-:Y:S01]  /*115a0*/  F2FP.BF16.F32.PACK_AB R35, R92, R35 ;  /* 0x000000235c23723e */ /* 0x000fe200000010ff */
[----:B-1----:R-:W-:Y:S01]  /*115b0*/  @!P0 IMAD.WIDE R82, R2, 0x4, R82 ;  /* 0x0000000402528825 */ /* 0x002fe200078e0252 */
[----:B------:R-:W-:Y:S01]  /*115c0*/  F2FP.BF16.F32.PACK_AB R38, R89, R38 ;  /* 0x000000265926723e */ /* 0x000fe200000010ff */
[----:B------:R0:W-:Y:S01]  /*115d0*/  @!P0 STG.E desc[UR8][R84.64], R75 ;  /* 0x0000004b54008986 */ /* 0x0001e2000c101908 */
[----:B------:R-:W-:Y:S01]  /*115e0*/  F2FP.BF16.F32.PACK_AB R37, R98, R37 ;  /* 0x000000256225723e */ /* 0x000fe200000010ff */
[----:B--2---:R-:W-:Y:S01]  /*115f0*/  IMAD R2, R68, 0x4, R2 ;  /* 0x0000000444027824 */ /* 0x004fe200078e0202 */
[----:B------:R-:W-:Y:S01]  /*11600*/  F2FP.BF16.F32.PACK_AB R36, R87, R36 ;  /* 0x000000245724723e */ /* 0x000fe200000010ff */
[----:B------:R0:W-:Y:S03]  /*11610*/  @!P0 STG.E desc[UR8][R82.64], R73 ;  /* 0x0000004952008986 */ /* 0x0001e6000c101908 */
[----:B------:R-:W-:Y:S01]  /*11620*/  ISETP.GE.AND P0, PT, R2, R69, PT ;  /* 0x000000450200720c */ /* 0x000fe20003f06270 */
[----:B------:R0:W-:Y:S04]  /*11630*/  STG.E.128 desc[UR8][R70.64], R28 ;  /* 0x0000001c46007986 */ /* 0x0001e8000c101d08 */
[----:B------:R0:W-:Y:S04]  /*11640*/  STG.E.128 desc[UR8][R76.64], R32 ;  /* 0x000000204c007986 */ /* 0x0001e8000c101d08 */
[----:B------:R0:W-:Y:S04]  /*11650*/  STG.E.128 desc[UR8][R80.64], R36 ;  /* 0x0000002450007986 */ /* 0x0001e8000c101d08 */
[----:B------:R-:W-:Y:S05]  /*11660*/  @!P0 BRA `(.L_x_790) ;  /* 0xfffffef400d08947 */ /* 0x000fea000383ffff */
[----:B------:R-:W-:Y:S05]  /*11670*/  BSYNC B0 ;  /* 0x0000000000007941 */ /* 0x000fea0003800000 */
.L_x_543:
[----:B------:R-:W-:Y:S05]  /*11680*/  EXIT ;  /* 0x000000000000794d */ /* 0x000fea0003800000 */
.L_x_789:
        /* <DEDUP_REMOVED lines=8> */
.L_x_792:
[----:B------:R-:W-:Y:S05]  /*11710*/  BSYNC B1 ;  /* 0x0000000000017941 */ /* 0x000fea0003800000 */
.L_x_791:
        /* <DEDUP_REMOVED lines=9> */
.L_x_793:
[----:B------:R-:W-:Y:S02]  /*117b0*/  IMAD.MOV.U32 R38, RZ, RZ, 0x4 ;  /* 0x00000004ff267424 */ /* 0x000fe400078e00ff */
[----:B------:R-:W-:-:S04]  /*117c0*/  IMAD.MOV.U32 R29, RZ, RZ, R37 ;  /* 0x000000ffff1d7224 */ /* 0x000fc800078e0025 */
[----:B------:R-:W-:-:S05]  /*117d0*/  FADD.FTZ R31, R30, R29 ;  /* 0x0000001d1e1f7221 */ /* 0x000fca0000010000 */
[----:B------:R-:W-:-:S07]  /*117e0*/  MOV R39, R31 ;  /* 0x0000001f00277202 */ /* 0x000fce0000000f00 */
[----:B------:R-:W-:Y:S05]  /*117f0*/  WARPSYNC.COLLECTIVE R36, `(.L_x_794) ;  /* 0x0000000024087348 */ /* 0x000fea0003c00000 */
[----:B------:R0:W1:Y:S02]  /*11800*/  SHFL.BFLY P1, R37, R39, R38, R77 ;  /* 0x0c00002627257389 */ /* 0x000064000002004d */
[----:B01----:R-:W-:Y:S05]  /*11810*/  ENDCOLLECTIVE ;  /* 0x000000000000791b */ /* 0x003fea0003800000 */
.L_x_794:
[----:B------:R-:W-:Y:S01]  /*11820*/  HFMA2 R38, -RZ, RZ, 0, 4.76837158203125e-07 ;  /* 0x00000008ff267431 */ /* 0x000fe200000001ff */
[----:B------:R-:W-:-:S05]  /*11830*/  MOV R28, R37 ;  /* 0x00000025001c7202 */ /* 0x000fca0000000f00 */
[----:B------:R-:W-:-:S04]  /*11840*/  FADD.FTZ R32, R31, R28 ;  /* 0x0000001c1f207221 */ /* 0x000fc80000010000 */
[----:B------:R-:W-:-:S07]  /*11850*/  IMAD.MOV.U32 R39, RZ, RZ, R32 ;  /* 0x000000ffff277224 */ /* 0x000fce00078e0020 */
[----:B------:R-:W-:Y:S05]  /*11860*/  WARPSYNC.COLLECTIVE R36, `(.L_x_795) ;  /* 0x0000000024087348 */ /* 0x000fea0003c00000 */
[----:B------:R0:W1:Y:S02]  /*11870*/  SHFL.BFLY P1, R37, R39, R38, R77 ;  /* 0x0c00002627257389 */ /* 0x000064000002004d */
[----:B01----:R-:W-:Y:S05]  /*11880*/  ENDCOLLECTIVE ;  /* 0x000000000000791b */ /* 0x003fea0003800000 */
.L_x_795:
        /* <DEDUP_REMOVED lines=8> */
.L_x_796:
[----:B------:R-:W-:Y:S01]  /*11910*/  HFMA2 R38, -RZ, RZ, 0, 5.9604644775390625e-08 ;  /* 0x00000001ff267431 */ /* 0x000fe200000001ff */
[----:B------:R-:W-:-:S05]  /*11920*/  MOV R28, R37 ;  /* 0x00000025001c7202 */ /* 0x000fca0000000f00 */
[----:B------:R-:W-:-:S04]  /*11930*/  FADD.FTZ R28, R33, R28 ;  /* 0x0000001c211c7221 */ /* 0x000fc80000010000 */
[----:B------:R-:W-:-:S04]  /*11940*/  FMUL.FTZ R75, R28, R29 ;  /* 0x0000001d1c4b7220 */ /* 0x000fc80000410000 */
        /* <DEDUP_REMOVED lines=47> */
[----:B------:R-:W-:-:S04]  /*11c40*/  FFMA.FTZ R28, R31, R31, R28 ;  /* 0x0000001f1f1c7223 */ /* 0x000fc8000001001c */
[----:B------:R-:W-:-:S07]  /*11c50*/  IMAD.MOV.U32 R39, RZ, RZ, R28 ;  /* 0x000000ffff277224 */ /* 0x000fce00078e001c */
[----:B------:R-:W-:Y:S05]  /*11c60*/  WARPSYNC.COLLECTIVE R36, `(.L_x_797) ;  /* 0x0000000024087348 */ /* 0x000fea0003c00000 */
[----:B------:R0:W1:Y:S02]  /*11c70*/  SHFL.BFLY P1, R37, R39, R38, R77 ;  /* 0x0c00002627257389 */ /* 0x000064000002004d */
[----:B01----:R-:W-:Y:S05]  /*11c80*/  ENDCOLLECTIVE ;  /* 0x000000000000791b */ /* 0x003fea0003800000 */
.L_x_797:
[----:B------:R-:W-:Y:S02]  /*11c90*/  IMAD.MOV.U32 R38, RZ, RZ, 0x2 ;  /* 0x00000002ff267424 */ /* 0x000fe400078e00ff */
[----:B------:R-:W-:-:S04]  /*11ca0*/  IMAD.MOV.U32 R31, RZ, RZ, R37 ;  /* 0x000000ffff1f7224 */ /* 0x000fc800078e0025 */
[----:B------:R-:W-:-:S05]  /*11cb0*/  FADD.FTZ R31, R28, R31 ;  /* 0x0000001f1c1f7221 */ /* 0x000fca0000010000 */
[----:B------:R-:W-:-:S07]  /*11cc0*/  MOV R39, R31 ;  /* 0x0000001f00277202 */ /* 0x000fce0000000f00 */
[----:B------:R-:W-:Y:S05]  /*11cd0*/  WARPSYNC.COLLECTIVE R36, `(.L_x_798) ;  /* 0x0000000024087348 */ /* 0x000fea0003c00000 */
[----:B------:R0:W1:Y:S02]  /*11ce0*/  SHFL.BFLY P1, R37, R39, R38, R77 ;  /* 0x0c00002627257389 */ /* 0x000064000002004d */
[----:B01----:R-:W-:Y:S05]  /*11cf0*/  ENDCOLLECTIVE ;  /* 0x000000000000791b */ /* 0x003fea0003800000 */
.L_x_798:
[----:B------:R-:W-:Y:S01]  /*11d00*/  HFMA2 R38, -RZ, RZ, 0, 2.384185791015625e-07 ;  /* 0x00000004ff267431 */ /* 0x000fe200000001ff */
[----:B------:R-:W-:-:S05]  /*11d10*/  MOV R30, R37 ;  /* 0x00000025001e7202 */ /* 0x000fca0000000f00 */
[----:B------:R-:W-:-:S04]  /*11d20*/  FADD.FTZ R30, R31, R30 ;  /* 0x0000001e1f1e7221 */ /* 0x000fc80000010000 */
[----:B------:R-:W-:-:S07]  /*11d30*/  IMAD.MOV.U32 R39, RZ, RZ, R30 ;  /* 0x000000ffff277224 */ /* 0x000fce00078e001e */
[----:B------:R-:W-:Y:S05]  /*11d40*/  WARPSYNC.COLLECTIVE R36, `(.L_x_799) ;  /* 0x0000000024087348 */ /* 0x000fea0003c00000 */
[----:B------:R0:W1:Y:S02]  /*11d50*/  SHFL.BFLY P1, R37, R39, R38, R77 ;  /* 0x0c00002627257389 */ /* 0x000064000002004d */
[----:B01----:R-:W-:Y:S05]  /*11d60*/  ENDCOLLECTIVE ;  /* 0x000000000000791b */ /* 0x003fea0003800000 */
.L_x_799:
[----:B------:R-:W-:Y:S02]  /*11d70*/  IMAD.MOV.U32 R38, RZ, RZ, 0x8 ;  /* 0x00000008ff267424 */ /* 0x000fe400078e00ff */
[----:B------:R-:W-:-:S04]  /*11d80*/  IMAD.MOV.U32 R33, RZ, RZ, R37 ;  /* 0x000000ffff217224 */ /* 0x000fc800078e0025 */
[----:B------:R-:W-:-:S05]  /*11d90*/  FADD.FTZ R33, R30, R33 ;  /* 0x000000211e217221 */ /* 0x000fca0000010000 */
[----:B------:R-:W-:-:S07]  /*11da0*/  MOV R39, R33 ;  /* 0x0000002100277202 */ /* 0x000fce0000000f00 */
[----:B------:R-:W-:Y:S05]  /*11db0*/  WARPSYNC.COLLECTIVE R36, `(.L_x_800) ;  /* 0x0000000024087348 */ /* 0x000fea0003c00000 */
[----:B------:R0:W1:Y:S02]  /*11dc0*/  SHFL.BFLY P1, R37, R39, R38, R77 ;  /* 0x0c00002627257389 */ /* 0x000064000002004d */
[----:B01----:R-:W-:Y:S05]  /*11dd0*/  ENDCOLLECTIVE ;  /* 0x000000000000791b */ /* 0x003fea0003800000 */
.L_x_800:
[----:B------:R-:W-:Y:S01]  /*11de0*/  HFMA2 R38, -RZ, RZ, 0, 9.5367431640625e-07 ;  /* 0x00000010ff267431 */ /* 0x000fe200000001ff */
[----:B------:R-:W-:-:S05]  /*11df0*/  MOV R32, R37 ;  /* 0x0000002500207202 */ /* 0x000fca0000000f00 */
[----:B------:R-:W-:-:S04]  /*11e00*/  FADD.FTZ R32, R33, R32 ;  /* 0x0000002021207221 */ /* 0x000fc80000010000 */
[----:B------:R-:W-:-:S07]  /*11e10*/  IMAD.MOV.U32 R39, RZ, RZ, R32 ;  /* 0x000000ffff277224 */ /* 0x000fce00078e0020 */
[----:B------:R-:W-:Y:S05]  /*11e20*/  WARPSYNC.COLLECTIVE R36, `(.L_x_801) ;  /* 0x0000000024087348 */ /* 0x000fea0003c00000 */
[----:B------:R0:W1:Y:S02]  /*11e30*/  SHFL.BFLY P1, R37, R39, R38, R77 ;  /* 0x0c00002627257389 */ /* 0x000064000002004d */
[----:B01----:R-:W-:Y:S05]  /*11e40*/  ENDCOLLECTIVE ;  /* 0x000000000000791b */ /* 0x003fea0003800000 */
.L_x_801:
[----:B------:R-:W-:Y:S05]  /*11e50*/  BRA `(.L_x_802) ;  /* 0xfffffff000507947 */ /* 0x000fea000383ffff */
.L_x_803:
        /* <DEDUP_REMOVED lines=10> */
.L_x_28711:


//--------------------- .text._ZN10layer_norm13ln_fwd_kernelINS_13Kernel_traitsI13__nv_bfloat16S2_S2_S2_fjLj768ELj1ELj4ELj1ELj16ENS_18Kernel_traits_baseILj768ES2_S2_S2_S2_fjLj128EEEEELb1ELb0ELb1ELb0EEEvNS_9FwdParamsE --------------------------
	.section	.text._ZN10layer_norm13ln_fwd_kernelINS_13Kernel_traitsI13__nv_bfloat16S2_S2_S2_fjLj768ELj1ELj4ELj1ELj16ENS_18Kernel_traits_baseILj768ES2_S2_S2_S2_fjLj128EEEEELb1ELb0ELb1ELb0EEEvNS_9FwdParamsE,"ax",@progbits
	.align	128
        .global         _ZN10layer_norm13ln_fwd_kernelINS_13Kernel_traitsI13__nv_bfloat16S2_S2_S2_fjLj768ELj1ELj4ELj1ELj16ENS_18Kernel_traits_baseILj768ES2_S2_S2_S2_fjLj128EEEEELb1ELb0ELb1ELb0EEEvNS_9FwdParamsE
        .type           _ZN10layer_norm13ln_fwd_kernelINS_13Kernel_traitsI13__nv_bfloat16S2_S2_S2_fjLj768ELj1ELj4ELj1ELj16ENS_18Kernel_traits_baseILj768ES2_S2_S2_S2_fjLj128EEEEELb1ELb0ELb1ELb0EEEvNS_9FwdParamsE,@function
        .size           _ZN10layer_norm13ln_fwd_kernelINS_13Kernel_traitsI13__nv_bfloat16S2_S2_S2_fjLj768ELj1ELj4ELj1ELj16ENS_18Kernel_traits_baseILj768ES2_S2_S2_S2_fjLj128EEEEELb1ELb0ELb1ELb0EEEvNS_9FwdParamsE,(.L_x_28712 - _ZN10layer_norm13ln_fwd_kernelINS_13Kernel_traitsI13__nv_bfloat16S2_S2_S2_fjLj768ELj1ELj4ELj1ELj16ENS_18Kernel_traits_baseILj768ES2_S2_S2_S2_fjLj128EEEEELb1ELb0ELb1ELb0EEEvNS_9FwdParamsE)
        .other          _ZN10layer_norm13ln_fwd_kernelINS_13Kernel_traitsI13__nv_bfloat16S2_S2_S2_fjLj768ELj1ELj4ELj1ELj16ENS_18Kernel_traits_baseILj768ES2_S2_S2_S2_fjLj128EEEEELb1ELb0ELb1ELb0EEEvNS_9FwdParamsE,@"STO_CUDA_ENTRY STV_DEFAULT"
_ZN10layer_norm13ln_fwd_kernelINS_13Kernel_traitsI13__nv_bfloat16S2_S2_S2_fjLj768ELj1ELj4ELj1ELj16ENS_18Kernel_traits_baseILj768ES2_S2_S2_S2_fjLj128EEEEELb1ELb0ELb1ELb0EEEvNS_9FwdParamsE:
.text._ZN10layer_norm13ln_fwd_kernelINS_13Kernel_traitsI13__nv_bfloat16S2_S2_S2_fjLj768ELj1ELj4ELj1ELj16ENS_18Kernel_traits_baseILj768ES2_S2_S2_S2_fjLj128EEEEELb1ELb0ELb1ELb0EEEvNS_9FwdParamsE:
[----:B------:R-:W-:Y:S01]  /*0000*/  LDC R1, c[0x0][0x37c] ;  /* 0x0000df00ff017b82 */ /* 0x000fe20000000800 */
[----:B------:R-:W0:Y:S07]  /*0010*/  LDCU.U8 UR8, c[0x0][0x464] ;  /* 0x00008c80ff0877ac */ /* 0x000e2e0008000000 */
[----:B------:R-:W1:Y:S01]  /*0020*/  LDC R0, c[0x0][0x458] ;  /* 0x00011600ff007b82 */ /* 0x000e620000000800 */
[----:B------:R-:W2:Y:S01]  /*0030*/  LDCU.64 UR4, c[0x0][0x450] ;  /* 0x00008a00ff0477ac */ /* 0x000ea20008000a00 */
[----:B------:R-:W3:Y:S06]  /*0040*/  LDCU.64 UR6, c[0x0][0x358] ;  /* 0x00006b00ff0677ac */ /* 0x000eec0008000a00 */
[----:B------:R-:W4:Y:S01]  /*0050*/  LDC R9, c[0x0][0x45c] ;  /* 0x00011700ff097b82 */ /* 0x000f220000000800 */
[----:B------:R-:W5:Y:S01]  /*0060*/  S2R R66, SR_TID.X ;  /* 0x0000000000427919 */ /* 0x000f620000002100 */
[----:B------:R-:W4:Y:S06]  /*0070*/  LDCU.64 UR10, c[0x0][0x438] ;  /* 0x00008700ff0a77ac */ /* 0x000f2c0008000a00 */
[----:B------:R-:W5:Y:S01]  /*0080*/  LDC R13, c[0x0][0x388] ;  /* 0x0000e200ff0d7b82 */ /* 0x000f620000000800 */
[----:B0-----:R-:W-:Y:S01]  /*0090*/  ISETP.NE.AND P0, PT, RZ, UR8, PT ;  /* 0x00000008ff007c0c */ /* 0x001fe2000bf05270 */
[----:B--2---:R-:W-:-:S02]  /*00a0*/  IMAD.U32 R2, RZ, RZ, UR4 ;  /* 0x00000004ff027e24 */ /* 0x004fc4000f8e00ff */
[----:B------:R-:W-:-:S10]  /*00b0*/  IMAD.U32 R3, RZ, RZ, UR5 ;  /* 0x00000005ff037e24 */ /* 0x000fd4000f8e00ff */
[----:B-1----:R-:W-:Y:S01]  /*00c0*/  @P0 MOV R4, R0 ;  /* 0x0000000000040202 */ /* 0x002fe20000000f00 */
[----:B---3--:R-:W2:Y:S01]  /*00d0*/  @P0 LDG.E.64 R2, desc[UR6][R2.64] ;  /* 0x0000000602020981 */ /* 0x008ea2000c1e1b00 */
[----:B----4-:R-:W-:Y:S01]  /*00e0*/  @P0 IMAD.MOV.U32 R5, RZ, RZ, R9 ;  /* 0x000000ffff050224 */ /* 0x010fe200078e0009 */
[----:B------:R-:W0:Y:S05]  /*00f0*/  @P0 LDC R11, c[0x0][0x460] ;  /* 0x00011800ff0b0b82 */ /* 0x000e2a0000000800 */
[----:B------:R-:W0:Y:S01]  /*0100*/  @P0 LDG.E.64 R4, desc[UR6][R4.64] ;  /* 0x0000000604040981 */ /* 0x000e22000c1e1b00 */
[----:B------:R-:W-:Y:S01]  /*0110*/  UISETP.NE.U32.AND UP0, UPT, UR10, URZ, UPT ;  /* 0x000000ff0a00728c */ /* 0x000fe2000bf05070 */
[----:B------:R-:W-:Y:S01]  /*0120*/  BSSY.RECONVERGENT B0, `(.L_x_804) ;  /* 0x0000056000007945 */ /* 0x000fe20003800200 */
[----:B------:R-:W1:Y:S01]  /*0130*/  S2UR UR9, SR_CTAID.X ;  /* 0x00000000000979c3 */ /* 0x000e620000002500 */
[----:B-----5:R-:W-:Y:S01]  /*0140*/  LOP3.LUT R69, R66, 0x1f, RZ, 0xc0, !PT ;  /* 0x0000001f42457812 */ /* 0x020fe200078ec0ff */
[----:B------:R-:W-:-:S06]  /*0150*/  UISETP.NE.AND.EX UP0, UPT, UR11, URZ, UPT, UP0 ;  /* 0x000000ff0b00728c */ /* 0x000fcc000bf05300 */
[----:B------:R-:W3:Y:S01]  /*0160*/  LDC R7, c[0x0][0x360] ;  /* 0x0000d800ff077b82 */ /* 0x000ee20000000800 */
[----:B-1----:R-:W-:Y:S02]  /*0170*/  USHF.L.U32 UR8, UR9, 0x2, URZ ;  /* 0x0000000209087899 */ /* 0x002fe400080006ff */
[--C-:B---3--:R-:W-:Y:S01]  /*0180*/  IMAD R68, R7, UR9, R66.reuse ;  /* 0x0000000907447c24 */ /* 0x108fe2000f8e0242 */
[----:B------:R-:W-:-:S04]  /*0190*/  SHF.R.U32.HI R66, RZ, 0x5, R66 ;  /* 0x00000005ff427819 */ /* 0x000fc80000011642 */
[----:B------:R-:W-:Y:S02]  /*01a0*/  LOP3.LUT R66, R66, UR8, RZ, 0xfc, !PT ;  /* 0x0000000842427c12 */ /* 0x000fe4000f8efcff */
[----:B--2---:R-:W-:Y:S02]  /*01b0*/  @P0 R2UR UR4, R2 ;  /* 0x00000000020402ca */ /* 0x004fe400000e0000 */
[----:B------:R-:W-:Y:S02]  /*01c0*/  @P0 R2UR UR5, R3 ;  /* 0x00000000030502ca */ /* 0x000fe400000e0000 */
[----:B------:R-:W-:Y:S02]  /*01d0*/  SHF.R.S32.HI R2, RZ, 0x1f, R13 ;  /* 0x0000001fff027819 */ /* 0x000fe4000001140d */
[----:B0-----:R-:W-:Y:S01]  /*01e0*/  @P0 IADD3 R0, P1, PT, R4, R11, RZ ;  /* 0x0000000b04000210 */ /* 0x001fe20007f3e0ff */
[----:B------:R-:W-:Y:S01]  /*01f0*/  IMAD.MOV.U32 R11, RZ, RZ, R69 ;  /* 0x000000ffff0b7224 */ /* 0x000fe200078e0045 */
[----:B------:R-:W-:-:S02]  /*0200*/  LEA.HI R2, R2, R13, RZ, 0x3 ;  /* 0x0000000d02027211 */ /* 0x000fc400078f18ff */
[----:B------:R-:W-:Y:S02]  /*0210*/  @P0 IADD3.X R9, PT, PT, RZ, R5, RZ, P1, !PT ;  /* 0x00000005ff090210 */ /* 0x000fe40000ffe4ff */
[----:B------:R-:W-:Y:S01]  /*0220*/  LOP3.LUT R67, R11, 0x1f, RZ, 0x3c, !PT ;  /* 0x0000001f0b437812 */ /* 0x000fe200078e3cff */
[----:B------:R-:W-:Y:S01]  /*0230*/  UIADD3 UR12, UPT, UPT, UR4, -0x61c88647, URZ ;  /* 0x9e3779b9040c7890 */ /* 0x000fe2000fffe0ff */
[--C-:B------:R-:W-:Y:S01]  /*0240*/  SHF.R.U64 R65, R0, 0x2, R9.reuse ;  /* 0x0000000200417819 */ /* 0x100fe20000001209 */
[----:B------:R-:W-:Y:S01]  /*0250*/  UIADD3 UR10, UPT, UPT, UR5, -0x4498517b, URZ ;  /* 0xbb67ae85050a7890 */ /* 0x000fe2000fffe0ff */
[----:B------:R-:W-:Y:S01]  /*0260*/  LEA.HI.SX32 R67, R2, R67, 0x1d ;  /* 0x0000004302437211 */ /* 0x000fe200078feaff */
        /* <DEDUP_REMOVED lines=18> */
[C---:B------:R-:W-:Y:S02]  /*0390*/  ISETP.GE.U32.AND P0, PT, R67.reuse, 0x20, PT ;  /* 0x000000204300780c */ /* 0x040fe40003f06070 */
[----:B------:R-:W-:-:S11]  /*03a0*/  ISETP.GE.U32.AND P1, PT, R67, 0x40, PT ;  /* 0x000000404300780c */ /* 0x000fd60003f26070 */
[----:B------:R-:W0:Y:S08]  /*03b0*/  @P0 LDC.64 R2, c[0x0][0x3d0] ;  /* 0x0000f400ff020b82 */ /* 0x000e300000000a00 */
[----:B------:R-:W1:Y:S08]  /*03c0*/  @P0 LDC.64 R4, c[0x0][0x438] ;  /* 0x00010e00ff040b82 */ /* 0x000e700000000a00 */
[----:B------:R-:W2:Y:S08]  /*03d0*/  @P1 LDC.64 R6, c[0x0][0x3d0] ;  /* 0x0000f400ff061b82 */ /* 0x000eb00000000a00 */
[----:B------:R-:W3:Y:S01]  /*03e0*/  @P1 LDC.64 R8, c[0x0][0x438] ;  /* 0x00010e00ff081b82 */ /* 0x000ee20000000a00 */
[----:B0-----:R-:W-:-:S05]  /*03f0*/  @P0 IMAD.WIDE.U32 R2, R11, 0x10, R2 ;  /* 0x000000100b020825 */ /* 0x001fca00078e0002 */
[----:B------:R0:W5:Y:S01]  /*0400*/  @P0 LDG.E.128 R48, desc[UR6][R2.64] ;  /* 0x0000000602300981 */ /* 0x000162000c1e1d00 */
[C---:B-1----:R-:W-:Y:S01]  /*0410*/  @P0 IMAD.WIDE.U32 R4, R11.reuse, 0x10, R4 ;  /* 0x000000100b040825 */ /* 0x042fe200078e0004 */
[----:B------:R-:W-:-:S04]  /*0420*/  @P0 LOP3.LUT R11, R11, 0x20, RZ, 0xfc, !PT ;  /* 0x000000200b0b0812 */ /* 0x000fc800078efcff */
[----:B------:R0:W5:Y:S01]  /*0430*/  @P0 LD.E.128 R44, desc[UR6][R4.64] ;  /* 0x00000006042c0980 */ /* 0x000162000c101d00 */
[----:B--2---:R-:W-:-:S05]  /*0440*/  @P1 IMAD.WIDE.U32 R6, R11, 0x10, R6 ;  /* 0x000000100b061825 */ /* 0x004fca00078e0006 */
[----:B------:R0:W5:Y:S01]  /*0450*/  @P1 LDG.E.128 R40, desc[UR6][R6.64] ;  /* 0x0000000606281981 */ /* 0x000162000c1e1d00 */
[----:B---3--:R-:W-:-:S05]  /*0460*/  @P1 IMAD.WIDE.U32 R8, R11, 0x10, R8 ;  /* 0x000000100b081825 */ /* 0x008fca00078e0008 */
[----:B------:R0:W5:Y:S01]  /*0470*/  @P1 LD.E.128 R36, desc[UR6][R8.64] ;  /* 0x0000000608241980 */ /* 0x000162000c101d00 */
[----:B------:R-:W-:Y:S01]  /*0480*/  ISETP.GE.U32.AND P0, PT, R67, 0x60, PT ;  /* 0x000000604300780c */ /* 0x000fe20003f06070 */
[----:B------:R-:W-:-:S12]  /*0490*/  @P1 VIADD R11, R11, 0x20 ;  /* 0x000000200b0b1836 */ /* 0x000fd80000000000 */
        /* <DEDUP_REMOVED lines=8> */
.L_x_805:
[C---:B------:R-:W-:Y:S02]  /*0520*/  ISETP.GE.U32.AND P0, PT, R67.reuse, 0x20, PT ;  /* 0x000000204300780c */ /* 0x040fe40003f06070 */
[C---:B------:R-:W-:Y:S02]  /*0530*/  ISETP.GE.U32.AND P1, PT, R67.reuse, 0x40, PT ;  /* 0x000000404300780c */ /* 0x040fe40003f26070 */
[----:B------:R-:W-:-:S09]  /*0540*/  ISETP.GE.U32.AND P2, PT, R67, 0x60, PT ;  /* 0x000000604300780c */ /* 0x000fd20003f46070 */
[----:B------:R-:W0:Y:S08]  /*0550*/  @P0 LDC.64 R2, c[0x0][0x3d0] ;  /* 0x0000f400ff020b82 */ /* 0x000e300000000a00 */
[----:B------:R-:W1:Y:S08]  /*0560*/  @P1 LDC.64 R6, c[0x0][0x3d0] ;  /* 0x0000f400ff061b82 */ /* 0x000e700000000a00 */
[----:B------:R-:W2:Y:S01]  /*0570*/  @P2 LDC.64 R8, c[0x0][0x3d0] ;  /* 0x0000f400ff082b82 */ /* 0x000ea20000000a00 */
[C---:B0-----:R-:W-:Y:S01]  /*0580*/  @P0 IMAD.WIDE.U32 R4, R11.reuse, 0x10, R2 ;  /* 0x000000100b040825 */ /* 0x041fe200078e0002 */
[----:B------:R-:W-:-:S04]  /*0590*/  @P0 LOP3.LUT R11, R11, 0x20, RZ, 0xfc, !PT ;  /* 0x000000200b0b0812 */ /* 0x000fc800078efcff */
[----:B------:R0:W5:Y:S01]  /*05a0*/  @P0 LDG.E.128 R48, desc[UR6][R4.64] ;  /* 0x0000000604300981 */ /* 0x000162000c1e1d00 */
[----:B-1----:R-:W-:-:S04]  /*05b0*/  @P1 IMAD.WIDE.U32 R6, R11, 0x10, R6 ;  /* 0x000000100b061825 */ /* 0x002fc800078e0006 */
[----:B------:R-:W-:Y:S01]  /*05c0*/  @P1 VIADD R11, R11, 0x20 ;  /* 0x000000200b0b1836 */ /* 0x000fe20000000000 */
[----:B------:R0:W5:Y:S03]  /*05d0*/  @P1 LDG.E.128 R40, desc[UR6][R6.64] ;  /* 0x0000000606281981 */ /* 0x000166000c1e1d00 */
[----:B--2---:R-:W-:-:S05]  /*05e0*/  @P2 IMAD.WIDE.U32 R2, R11, 0x10, R8 ;  /* 0x000000100b022825 */ /* 0x004fca00078e0008 */
[----:B------:R0:W5:Y:S01]  /*05f0*/  @P2 LDG.E.128 R32, desc[UR6][R2.64] ;  /* 0x0000000602202981 */ /* 0x000162000c1e1d00 */
[----:B------:R-:W-:Y:S01]  /*0600*/  HFMA2 R38, -RZ, RZ, 0, 0 ;  /* 0x00000000ff267431 */ /* 0x000fe200000001ff */
[----:B------:R-:W-:Y:S01]  /*0610*/  CS2R R36, SRZ ;  /* 0x0000000000247805 */ /* 0x000fe2000001ff00 */
[----:B------:R-:W-:Y:S01]  /*0620*/  IMAD.MOV.U32 R46, RZ, RZ, RZ ;  /* 0x000000ffff2e7224 */ /* 0x000fe200078e00ff */
[----:B------:R-:W-:Y:S02]  /*0630*/  CS2R R44, SRZ ;  /* 0x00000000002c7805 */ /* 0x000fe4000001ff00 */
[----:B------:R-:W-:Y:S02]  /*0640*/  @P2 CS2R R30, SRZ ;  /* 0x00000000001e2805 */ /* 0x000fe4000001ff00 */
[----:B------:R-:W-:Y:S01]  /*0650*/  @P2 CS2R R28, SRZ ;  /* 0x00000000001c2805 */ /* 0x000fe2000001ff00 */
[----:B------:R-:W-:Y:S01]  /*0660*/  @P0 IMAD.MOV.U32 R47, RZ, RZ, RZ ;  /* 0x000000ffff2f0224 */ /* 0x000fe200078e00ff */
[----:B0-----:R-:W-:-:S07]  /*0670*/  @P1 MOV R39, RZ ;  /* 0x000000ff00271202 */ /* 0x001fce0000000f00 */
.L_x_806:
[----:B------:R-:W-:Y:S05]  /*0680*/  BSYNC.RECONVERGENT B0 ;  /* 0x0000000000007941 */ /* 0x000fea0003800200 */
.L_x_804:
[----:B------:R-:W0:Y:S02]  /*0690*/  LDCU UR8, c[0x0][0x384] ;  /* 0x00007080ff0877ac */ /* 0x000e240008000800 */
[----:B0-----:R-:W-:-:S13]  /*06a0*/  ISETP.GE.AND P0, PT, R66, UR8, PT ;  /* 0x0000000842007c0c */ /* 0x001fda000bf06270 */
[----:B------:R-:W-:Y:S05]  /*06b0*/  @P0 EXIT ;  /* 0x000000000000094d */ /* 0x000fea0003800000 */
[----:B------:R-:W-:Y:S01]  /*06c0*/  IMAD.HI.U32 R3, R68, -0x326172a9, RZ ;  /* 0xcd9e8d5744037827 */ /* 0x000fe200078e00ff */
[----:B------:R-:W-:Y:S01]  /*06d0*/  BSSY B0, `(.L_x_807) ;  /* 0x00013b4000007945 */ /* 0x000fe20003800000 */
[----:B------:R-:W-:Y:S01]  /*06e0*/  LOP3.LUT R87, R0, 0x3, RZ, 0xc0, !PT ;  /* 0x0000000300577812 */ /* 0x000fe200078ec0ff */
[----:B------:R-:W0:Y:S01]  /*06f0*/  LDCU.64 UR8, c[0x0][0x408] ;  /* 0x00008100ff0877ac */ /* 0x000e220008000a00 */
[C---:B------:R-:W-:Y:S01]  /*0700*/  IMAD.HI.U32 R2, R65.reuse, -0x2daee0ad, RZ ;  /* 0xd2511f5341027827 */ /* 0x040fe200078e00ff */
[----:B------:R-:W-:Y:S02]  /*0710*/  LOP3.LUT R3, R64, UR4, R3, 0x96, !PT ;  /* 0x0000000440037c12 */ /* 0x000fe4000f8e9603 */
[----:B-----5:R-:W-:Y:S01]  /*0720*/  PRMT R61, R28, 0x7632, R61 ;  /* 0x000076321c3d7816 */ /* 0x020fe2000000003d */
[----:B------:R-:W-:Y:S01]  /*0730*/  IMAD R5, R68, -0x326172a9, RZ ;  /* 0xcd9e8d5744057824 */ /* 0x000fe200078e02ff */
[----:B------:R-:W-:Y:S01]  /*0740*/  LOP3.LUT R2, R2, UR5, RZ, 0x3c, !PT ;  /* 0x0000000502027c12 */ /* 0x000fe2000f8e3cff */
[----:B------:R-:W-:Y:S01]  /*0750*/  IMAD R7, R65, -0x2daee0ad, RZ ;  /* 0xd2511f5341077824 */ /* 0x000fe200078e02ff */
[----:B------:R-:W-:Y:S01]  /*0760*/  PRMT R60, R32, 0x7632, R60 ;  /* 0x00007632203c7816 */ /* 0x000fe2000000003c */
[----:B------:R-:W-:Y:S01]  /*0770*/  IMAD.HI.U32 R6, R3, -0x2daee0ad, RZ ;  /* 0xd2511f5303067827 */ /* 0x000fe200078e00ff */
[----:B------:R-:W-:-:S02]  /*0780*/  PRMT R59, R39, 0x7632, R59 ;  /* 0x00007632273b7816 */ /* 0x000fc4000000003b */
[----:B------:R-:W-:Y:S01]  /*0790*/  PRMT R58, R43, 0x7632, R58 ;  /* 0x000076322b3a7816 */ /* 0x000fe2000000003a */
[----:B------:R-:W-:Y:S01]  /*07a0*/  IMAD.HI.U32 R4, R2, -0x326172a9, RZ ;  /* 0xcd9e8d5702047827 */ /* 0x000fe200078e00ff */
[----:B------:R-:W-:Y:S01]  /*07b0*/  LOP3.LUT R6, R7, UR10, R6, 0x96, !PT ;  /* 0x0000000a07067c12 */ /* 0x000fe2000f8e9606 */
[----:B------:R-:W1:Y:S01]  /*07c0*/  LDCU.64 UR10, c[0x0][0x3a0] ;  /* 0x00007400ff0a77ac */ /* 0x000e620008000a00 */
        /* <DEDUP_REMOVED lines=15> */
[----:B------:R-:W-:Y:S01]  /*08c0*/  IMAD.HI.U32 R6, R2, -0x2daee0ad, RZ ;  /* 0xd2511f5302067827 */ /* 0x000fe200078e00ff */
[----:B------:R-:W-:Y:S01]  /*08d0*/  PRMT R19, R47, 0x7632, R19 ;  /* 0x000076322f137816 */ /* 0x000fe20000000013 */
[----:B------:R-:W2:Y:S01]  /*08e0*/  LDCU UR26, c[0x0][0x404] ;  /* 0x00008080ff1a77ac */ /* 0x000ea20008000800 */
[----:B------:R-:W-:Y:S01]  /*08f0*/  PRMT R18, R51, 0x7632, R18 ;  /* 0x0000763233127816 */ /* 0x000fe20000000012 */
[----:B------:R-:W-:Y:S01]  /*0900*/  IMAD.HI.U32 R4, R3, -0x326172a9, RZ ;  /* 0xcd9e8d5703047827 */ /* 0x000fe200078e00ff */
[----:B------:R-:W-:-:S02]  /*0910*/  LOP3.LUT R6, R7, UR15, R6, 0x96, !PT ;  /* 0x0000000f07067c12 */ /* 0x000fc4000f8e9606 */
[----:B------:R-:W-:Y:S01]  /*0920*/  PRMT R17, R46, 0x7632, R17 ;  /* 0x000076322e117816 */ /* 0x000fe20000000011 */
[----:B------:R-:W-:Y:S01]  /*0930*/  IMAD R8, R2, -0x2daee0ad, RZ ;  /* 0xd2511f5302087824 */ /* 0x000fe200078e02ff */
[----:B------:R-:W-:Y:S01]  /*0940*/  LOP3.LUT R4, R5, UR14, R4, 0x96, !PT ;  /* 0x0000000e05047c12 */ /* 0x000fe2000f8e9604 */
[----:B------:R-:W-:Y:S01]  /*0950*/  IMAD R3, R3, -0x326172a9, RZ ;  /* 0xcd9e8d5703037824 */ /* 0x000fe200078e02ff */
[----:B------:R-:W-:Y:S01]  /*0960*/  PRMT R16, R50, 0x7632, R16 ;  /* 0x0000763232107816 */ /* 0x000fe20000000010 */
[----:B------:R-:W-:Y:S01]  /*0970*/  IMAD.HI.U32 R2, R6, -0x326172a9, RZ ;  /* 0xcd9e8d5706027827 */ /* 0x000fe200078e00ff */
[----:B------:R-:W-:Y:S02]  /*0980*/  PRMT R15, R45, 0x7632, R15 ;  /* 0x000076322d0f7816 */ /* 0x000fe4000000000f */
        /* <DEDUP_REMOVED lines=16> */
[----:B------:R-:W-:Y:S01]  /*0a90*/  LOP3.LUT R2, R5, UR27, R2, 0x96, !PT ;  /* 0x0000001b05027c12 */ /* 0x000fe2000f8e9602 */
[----:B------:R-:W3:Y:S02]  /*0aa0*/  LDCU.U8 UR27, c[0x0][0x410] ;  /* 0x00008200ff1b77ac */ /* 0x000ee40008000000 */
[----:B------:R-:W-:Y:S01]  /*0ab0*/  IMAD R8, R3, -0x2daee0ad, RZ ;  /* 0xd2511f5303087824 */ /* 0x000fe200078e02ff */
[----:B------:R-:W-:Y:S01]  /*0ac0*/  LOP3.LUT R6, R7, UR20, R6, 0x96, !PT ;  /* 0x0000001407067c12 */ /* 0x000fe2000f8e9606 */
[----:B------:R-:W-:Y:S02]  /*0ad0*/  IMAD R4, R4, -0x326172a9, RZ ;  /* 0xcd9e8d5704047824 */ /* 0x000fe400078e02ff */
[----:B------:R-:W-:-:S04]  /*0ae0*/  IMAD.HI.U32 R5, R2, -0x2daee0ad, RZ ;  /* 0xd2511f5302057827 */ /* 0x000fc800078e00ff */
[----:B------:R-:W-:Y:S01]  /*0af0*/  IMAD.HI.U32 R3, R6, -0x326172a9, RZ ;  /* 0xcd9e8d5706037827 */ /* 0x000fe200078e00ff */
[----:B------:R-:W-:Y:S01]  /*0b00*/  LOP3.LUT R5, R8, UR28, R5, 0x96, !PT ;  /* 0x0000001c08057c12 */ /* 0x000fe2000f8e9605 */
[----:B------:R-:W4:Y:S02]  /*0b10*/  LDCU UR28, c[0x0][0x448] ;  /* 0x00008900ff1c77ac */ /* 0x000f240008000800 */
        /* <DEDUP_REMOVED lines=12> */
[----:B------:R-:W-:Y:S01]  /*0be0*/  IMAD.MOV.U32 R11, RZ, RZ, RZ ;  /* 0x000000ffff0b7224 */ /* 0x000fe200078e00ff */
[----:B------:R-:W-:Y:S01]  /*0bf0*/  LOP3.LUT R62, R5, UR24, R62, 0x96, !PT ;  /* 0x00000018053e7c12 */ /* 0x000fe2000f8e963e */
[----:B------:R-:W-:Y:S02]  /*0c00*/  IMAD R94, R2, -0x2daee0ad, RZ ;  /* 0xd2511f53025e7824 */ /* 0x000fe400078e02ff */
[----:B01234-:R-:W-:-:S07]  /*0c10*/  IMAD R10, R4, -0x326172a9, RZ ;  /* 0xcd9e8d57040a7824 */ /* 0x01ffce00078e02ff */
.L_x_1173:
        /* <DEDUP_REMOVED lines=8> */
[----:B------:R-:W-:Y:S01]  /*0ca0*/  BSSY.RECONVERGENT B1, `(.L_x_808) ;  /* 0x000061b000017945 */ /* 0x000fe20003800200 */
[----:B------:R-:W-:Y:S01]  /*0cb0*/  HFMA2 R100, -RZ, RZ, 0, 0 ;  /* 0x00000000ff647431 */ /* 0x000fe200000001ff */
[----:B--2---:R-:W-:-:S13]  /*0cc0*/  ISETP.GE.AND P3, PT, R102, 0x1, PT ;  /* 0x000000016600780c */ /* 0x004fda0003f66270 */
[----:B------:R-:W-:-:S04]  /*0cd0*/  @P3 VIADD R54, R102, 0xffffffff ;  /* 0xffffffff66363836 */ /* 0x000fc80000000000 */
        /* <DEDUP_REMOVED lines=14> */
.L_x_811:
[----:B------:R-:W-:Y:S05]  /*0dc0*/  BSYNC.RECONVERGENT B2 ;  /* 0x0000000000027941 */ /* 0x000fea0003800200 */
.L_x_810:
[----:B------:R-:W-:-:S04]  /*0dd0*/  UISETP.NE.U32.AND UP0, UPT, UR10, URZ, UPT ;  /* 0x000000ff0a00728c */ /* 0x000fc8000bf05070 */
[----:B------:R-:W-:-:S09]  /*0de0*/  UISETP.NE.AND.EX UP0, UPT, UR11, URZ, UPT, UP0 ;  /* 0x000000ff0b00728c */ /* 0x000fd2000bf05300 */
[----:B------:R-:W-:Y:S05]  /*0df0*/  BRA.U !UP0, `(.L_x_812) ;  /* 0x00000031084c7547 */ /* 0x000fea000b800000 */
[----:B------:R-:W0:Y:S02]  /*0e00*/  LDC.64 R52, c[0x0][0x3a0] ;  /* 0x0000e800ff347b82 */ /* 0x000e240000000a00 */
[----:B0-----:R-:W-:-:S06]  /*0e10*/  IMAD.WIDE.U32 R52, R101, 0x10, R52 ;  /* 0x0000001065347825 */ /* 0x001fcc00078e0034 */
[----:B------:R-:W2:Y:S01]  /*0e20*/  LDG.E.128 R52, desc[UR6][R52.64] ;  /* 0x0000000634347981 */ /* 0x000ea2000c1e1d00 */
[----:B------:R-:W-:Y:S01]  /*0e30*/  ISETP.GT.AND P1, PT, R102, RZ, PT ;  /* 0x000000ff6600720c */ /* 0x000fe20003f24270 */
[----:B------:R-:W-:-:S12]  /*0e40*/  BSSY.RECONVERGENT B2, `(.L_x_813) ;  /* 0x000005d000027945 */ /* 0x000fd80003800200 */
[----:B------:R-:W-:Y:S02]  /*0e50*/  @!P1 IMAD.MOV.U32 R96, RZ, RZ, R94 ;  /* 0x000000ffff609224 */ /* 0x000fe400078e005e */
[----:B------:R-:W-:Y:S01]  /*0e60*/  @!P1 IMAD.MOV.U32 R76, RZ, RZ, R87 ;  /* 0x000000ffff4c9224 */ /* 0x000fe200078e0057 */
[----:B--2---:R-:W-:Y:S01]  /*0e70*/  @!P1 SHF.L.U32 R9, R52, 0x10, RZ ;  /* 0x0000001034099819 */ /* 0x004fe200000006ff */
[----:B------:R-:W-:Y:S06]  /*0e80*/  @!P1 BRA `(.L_x_814) ;  /* 0x0000000400609947 */ /* 0x000fec0003800000 */
        /* <DEDUP_REMOVED lines=10> */
[----:B------:R-:W-:Y:S01]  /*0f30*/  @!P2 MOV R7, R63 ;  /* 0x0000003f0007a202 */ /* 0x000fe20000000f00 */
[--C-:B------:R-:W-:Y:S01]  /*0f40*/  @!P2 IMAD.MOV.U32 R96, RZ, RZ, R94.reuse ;  /* 0x000000ffff60a224 */ /* 0x100fe200078e005e */
[----:B------:R-:W-:Y:S01]  /*0f50*/  @P2 MOV R7, R62 ;  /* 0x0000003e00072202 */ /* 0x000fe20000000f00 */
[----:B------:R-:W-:Y:S02]  /*0f60*/  @P2 VIADD R76, R87, 0x1 ;  /* 0x00000001574c2836 */ /* 0x000fe40000000000 */
[----:B------:R-:W-:Y:S01]  /*0f70*/  @P2 IMAD.MOV.U32 R96, RZ, RZ, R94 ;  /* 0x000000ffff602224 */ /* 0x000fe200078e005e */
[----:B------:R-:W-:Y:S06]  /*0f80*/  BRA `(.L_x_816) ;  /* 0x0000000000f07947 */ /* 0x000fec0003800000 */
.L_x_817:
        /* <DEDUP_REMOVED lines=13> */
.L_x_819:
[----:B------:R-:W-:Y:S05]  /*1060*/  BSYNC.RECONVERGENT B4 ;  /* 0x0000000000047941 */ /* 0x000fea0003800200 */
.L_x_818:
[----:B------:R-:W-:Y:S01]  /*1070*/  IMAD.WIDE.U32 R8, R68, -0x326172a9, RZ ;  /* 0xcd9e8d5744087825 */ /* 0x000fe200078e00ff */
[----:B------:R-:W-:Y:S01]  /*1080*/  LOP3.LUT R76, R11, UR5, R63, 0x96, !PT ;  /* 0x000000050b4c7c12 */ /* 0x000fe2000f8e963f */
[----:B------:R-:W-:Y:S01]  /*1090*/  UIADD3 UR29, UPT, UPT, UR5, -0x4498517b, URZ ;  /* 0xbb67ae85051d7890 */ /* 0x000fe2000fffe0ff */
[----:B------:R-:W-:Y:S02]  /*10a0*/  MOV R7, R94 ;  /* 0x0000005e00077202 */ /* 0x000fe40000000f00 */
[----:B------:R-:W-:Y:S01]  /*10b0*/  LOP3.LUT R86, R64, UR4, R9, 0x96, !PT ;  /* 0x0000000440567c12 */ /* 0x000fe2000f8e9609 */
[----:B------:R-:W-:-:S04]  /*10c0*/  IMAD.WIDE.U32 R76, R76, -0x326172a9, RZ ;  /* 0xcd9e8d574c4c7825 */ /* 0x000fc800078e00ff */
[----:B------:R-:W-:Y:S01]  /*10d0*/  IMAD.WIDE.U32 R86, R86, -0x2daee0ad, RZ ;  /* 0xd2511f5356567825 */ /* 0x000fe200078e00ff */
[----:B------:R-:W-:-:S04]  /*10e0*/  LOP3.LUT R63, R8, UR12, R77, 0x96, !PT ;  /* 0x0000000c083f7c12 */ /* 0x000fc8000f8e964d */
[----:B------:R-:W-:Y:S01]  /*10f0*/  LOP3.LUT R8, R62, UR29, R87, 0x96, !PT ;  /* 0x0000001d3e087c12 */ /* 0x000fe2000f8e9657 */
[----:B------:R-:W-:Y:S01]  /*1100*/  UIADD3 UR29, UPT, UPT, UR5, 0x76cf5d0a, URZ ;  /* 0x76cf5d0a051d7890 */ /* 0x000fe2000fffe0ff */
[----:B------:R-:W-:-:S04]  /*1110*/  IMAD.WIDE.U32 R62, R63, -0x2daee0ad, RZ ;  /* 0xd2511f533f3e7825 */ /* 0x000fc800078e00ff */
[----:B------:R-:W-:Y:S01]  /*1120*/  IMAD.WIDE.U32 R8, R8, -0x326172a9, RZ ;  /* 0xcd9e8d5708087825 */ /* 0x000fe200078e00ff */
[----:B------:R-:W-:Y:S01]  /*1130*/  LOP3.LUT R77, R86, UR29, R63, 0x96, !PT ;  /* 0x0000001d564d7c12 */ /* 0x000fe2000f8e963f */
[----:B------:R-:W-:-:S03]  /*1140*/  UIADD3 UR29, UPT, UPT, UR4, -0x4ab325aa, URZ ;  /* 0xb54cda56041d7890 */ /* 0x000fc6000fffe0ff */
        /* <DEDUP_REMOVED lines=32> */
.L_x_816:
[----:B------:R-:W-:Y:S05]  /*1350*/  BSYNC.RECONVERGENT B3 ;  /* 0x0000000000037941 */ /* 0x000fea0003800200 */
.L_x_815:
[----:B------:R-:W-:Y:S01]  /*1360*/  I2FP.F32.U32 R7, R7 ;  /* 0x0000000700077245 */ /* 0x000fe20000201000 */
[----:B------:R-:W-:Y:S01]  /*1370*/  IMAD.MOV.U32 R86, RZ, RZ, 0x2f800000 ;  /* 0x2f800000ff567424 */ /* 0x000fe200078e00ff */
[----:B-----5:R-:W-:-:S03]  /*1380*/  SHF.L.U32 R8, R24, 0x10, RZ ;  /* 0x0000001018087819 */ /* 0x020fc600000006ff */
[----:B------:R-:W-:Y:S01]  /*1390*/  FFMA.FTZ R7, R7, R86, 1.1641532182693481445e-10 ;  /* 0x2f00000007077423 */ /* 0x000fe20000010056 */
[----:B------:R-:W-:Y:S02]  /*13a0*/  IMAD.U32 R86, R52, 0x10000, RZ ;  /* 0x0001000034567824 */ /* 0x000fe400078e00ff */
[----:B------:R-:W-:Y:S02]  /*13b0*/  FMUL.FTZ R8, R8, UR9 ;  /* 0x0000000908087c20 */ /* 0x000fe40008410000 */
[----:B------:R-:W-:Y:S02]  /*13c0*/  FSETP.GTU.FTZ.AND P2, PT, R7, UR26, PT ;  /* 0x0000001a07007c0b */ /* 0x000fe4000bf5c000 */
[----:B------:R-:W-:-:S05]  /*13d0*/  FMUL.FTZ R8, R8, UR8 ;  /* 0x0000000808087c20 */ /* 0x000fca0008410000 */
[----:B------:R-:W-:Y:S02]  /*13e0*/  FSEL R9, R8, RZ, !P2 ;  /* 0x000000ff08097208 */ /* 0x000fe40005000000 */
[----:B------:R-:W-:-:S03]  /*13f0*/  SEL R8, RZ, 0x1, P2 ;  /* 0x00000001ff087807 */ /* 0x000fc60001000000 */
[----:B------:R-:W-:-:S07]  /*1400*/  FADD.FTZ R9, R86, R9 ;  /* 0x0000000956097221 */ /* 0x000fce0000010000 */
.L_x_814:
[----:B------:R-:W-:Y:S05]  /*1410*/  BSYNC.RECONVERGENT B2 ;  /* 0x0000000000027941 */ /* 0x000fea0003800200 */
.L_x_813:
[----:B------:R-:W-:Y:S01]  /*1420*/  @!P1 PRMT R7, R52, 0x7632, R7 ;  /* 0x0000763234079816 */ /* 0x000fe20000000007 */
[----:B------:R-:W-:Y:S01]  /*1430*/  BSSY.RECONVERGENT B2, `(.L_x_820) ;  /* 0x0000061000027945 */ /* 0x000fe20003800200 */
[----:B------:R-:W-:Y:S01]  /*1440*/  F2FP.BF16.F32.PACK_AB R103, RZ, R9 ;  /* 0x00000009ff67723e */ /* 0x000fe200000010ff */
[----:B------:R-:W-:Y:S01]  /*1450*/  @!P1 IMAD.MOV.U32 R90, RZ, RZ, R96 ;  /* 0x000000ffff5a9224 */ /* 0x000fe200078e0060 */
[----:B------:R-:W-:Y:S01]  /*1460*/  @!P1 MOV R85, R76 ;  /* 0x0000004c00559202 */ /* 0x000fe20000000f00 */
[----:B------:R-:W-:Y:S01]  /*1470*/  @!P1 IMAD.U32 R7, R7, 0x10000, RZ ;  /* 0x0001000007079824 */ /* 0x000fe200078e00ff */
        /* <DEDUP_REMOVED lines=17> */
.L_x_824:
        /* <DEDUP_REMOVED lines=13> */
.L_x_826:
[----:B------:R-:W-:Y:S05]  /*1660*/  BSYNC.RECONVERGENT B4 ;  /* 0x0000000000047941 */ /* 0x000fea0003800200 */
.L_x_825:
[----:B------:R-:W-:Y:S01]  /*1670*/  IMAD.WIDE.U32 R62, R68, -0x326172a9, RZ ;  /* 0xcd9e8d57443e7825 */ /* 0x000fe200078e00ff */
[----:B------:R-:W-:Y:S01]  /*1680*/  LOP3.LUT R6, R11, UR5, R77, 0x96, !PT ;  /* 0x000000050b067c12 */ /* 0x000fe2000f8e964d */
[----:B------:R-:W-:Y:S02]  /*1690*/  UIADD3 UR29, UPT, UPT, UR5, -0x4498517b, URZ ;  /* 0xbb67ae85051d7890 */ /* 0x000fe4000fffe0ff */
[----:B------:R-:W-:Y:S01]  /*16a0*/  HFMA2 R85, -RZ, RZ, 0, 0 ;  /* 0x00000000ff557431 */ /* 0x000fe200000001ff */
        /* <DEDUP_REMOVED lines=27> */
[----:B------:R-:W-:Y:S01]  /*1860*/  IMAD.WIDE.U32 R6, R7, -0x326172a9, RZ ;  /* 0xcd9e8d5707067825 */ /* 0x000fe200078e00ff */
[----:B------:R-:W-:-:S03]  /*1870*/  UIADD3 UR29, UPT, UPT, UR5, 0x1fd5c5a3, URZ ;  /* 0x1fd5c5a3051d7890 */ /* 0x000fc6000fffe0ff */
        /* <DEDUP_REMOVED lines=14> */
.L_x_823:
[----:B------:R-:W-:Y:S05]  /*1960*/  BSYNC.RECONVERGENT B3 ;  /* 0x0000000000037941 */ /* 0x000fea0003800200 */
.L_x_822:
[----:B-----5:R-:W-:Y:S01]  /*1970*/  PRMT R7, R24, 0x7632, R7 ;  /* 0x0000763218077816 */ /* 0x020fe20000000007 */
[----:B------:R-:W-:Y:S01]  /*1980*/  IMAD.MOV.U32 R77, RZ, RZ, 0x2f800000 ;  /* 0x2f800000ff4d7424 */ /* 0x000fe200078e00ff */
[----:B------:R-:W-:Y:S02]  /*1990*/  I2FP.F32.U32 R6, R6 ;  /* 0x0000000600067245 */ /* 0x000fe40000201000 */
[----:B------:R-:W-:Y:S01]  /*19a0*/  PRMT R52, R52, 0x7632, R52 ;  /* 0x0000763234347816 */ /* 0x000fe20000000034 */
[----:B------:R-:W-:Y:S02]  /*19b0*/  IMAD.U32 R7, R7, 0x10000, RZ ;  /* 0x0001000007077824 */ /* 0x000fe400078e00ff */
[----:B------:R-:W-:Y:S01]  /*19c0*/  FFMA.FTZ R6, R6, R77, 1.1641532182693481445e-10 ;  /* 0x2f00000006067423 */ /* 0x000fe2000001004d */
[----:B------:R-:W-:Y:S01]  /*19d0*/  SHF.L.U32 R52, R52, 0x10, RZ ;  /* 0x0000001034347819 */ /* 0x000fe200000006ff */
[----:B------:R-:W-:-:S03]  /*19e0*/  FMUL.FTZ R7, R7, UR9 ;  /* 0x0000000907077c20 */ /* 0x000fc60008410000 */
[----:B------:R-:W-:Y:S01]  /*19f0*/  FSETP.GTU.FTZ.AND P2, PT, R6, UR26, PT ;  /* 0x0000001a06007c0b */ /* 0x000fe2000bf5c000 */
[----:B------:R-:W-:-:S03]  /*1a00*/  FMUL.FTZ R7, R7, UR8 ;  /* 0x0000000807077c20 */ /* 0x000fc60008410000 */
[----:B------:R-:W-:Y:S02]  /*1a10*/  SEL R6, RZ, 0x1, P2 ;  /* 0x00000001ff067807 */ /* 0x000fe40001000000 */
[----:B------:R-:W-:-:S05]  /*1a20*/  FSEL R7, R7, RZ, !P2 ;  /* 0x000000ff07077208 */ /* 0x000fca0005000000 */
[----:B------:R-:W-:-:S07]  /*1a30*/  FADD.FTZ R7, R52, R7 ;  /* 0x0000000734077221 */ /* 0x000fce0000010000 */
.L_x_821:
[----:B------:R-:W-:Y:S05]  /*1a40*/  BSYNC.RECONVERGENT B2 ;  /* 0x0000000000027941 */ /* 0x000fea0003800200 */
.L_x_820:
[----:B------:R-:W-:Y:S01]  /*1a50*/  BSSY.RECONVERGENT B2, `(.L_x_827) ;  /* 0x000005f000027945 */ /* 0x000fe20003800200 */
[----:B------:R-:W-:Y:S01]  /*1a60*/  F2FP.BF16.F32.PACK_AB R104, RZ, R7 ;  /* 0x00000007ff68723e */ /* 0x000fe200000010ff */
[----:B------:R-:W-:Y:S01]  /*1a70*/  @!P1 IMAD.U32 R77, R53, 0x10000, RZ ;  /* 0x00010000354d9824 */ /* 0x000fe200078e00ff */
[----:B------:R-:W-:Y:S01]  /*1a80*/  @!P1 MOV R86, R85 ;  /* 0x0000005500569202 */ /* 0x000fe20000000f00 */
[----:B------:R-:W-:Y:S01]  /*1a90*/  @!P1 IMAD.MOV.U32 R52, RZ, RZ, R90 ;  /* 0x000000ffff349224 */ /* 0x000fe200078e005a */
        /* <DEDUP_REMOVED lines=17> */
.L_x_831:
        /* <DEDUP_REMOVED lines=13> */
.L_x_833:
[----:B------:R-:W-:Y:S05]  /*1c80*/  BSYNC.RECONVERGENT B4 ;  /* 0x0000000000047941 */ /* 0x000fea0003800200 */
.L_x_832:
[----:B------:R-:W-:Y:S01]  /*1c90*/  IMAD.WIDE.U32 R62, R68, -0x326172a9, RZ ;  /* 0xcd9e8d57443e7825 */ /* 0x000fe200078e00ff */
[----:B------:R-:W-:Y:S01]  /*1ca0*/  LOP3.LUT R76, R11, UR5, R87, 0x96, !PT ;  /* 0x000000050b4c7c12 */ /* 0x000fe2000f8e9657 */
[----:B------:R-:W-:Y:S02]  /*1cb0*/  UIADD3 UR29, UPT, UPT, UR5, -0x4498517b, URZ ;  /* 0xbb67ae85051d7890 */ /* 0x000fe4000fffe0ff */
[----:B------:R-:W-:Y:S01]  /*1cc0*/  IMAD.MOV.U32 R5, RZ, RZ, R90 ;  /* 0x000000ffff057224 */ /* 0x000fe200078e005a */
        /* <DEDUP_REMOVED lines=43> */
.L_x_830:
[----:B------:R-:W-:Y:S05]  /*1f80*/  BSYNC.RECONVERGENT B3 ;  /* 0x0000000000037941 */ /* 0x000fea0003800200 */
.L_x_829:
[----:B------:R-:W-:Y:S01]  /*1f90*/  I2FP.F32.U32 R5, R5 ;  /* 0x0000000500057245 */ /* 0x000fe20000201000 */
[----:B------:R-:W-:Y:S02]  /*1fa0*/  HFMA2 R90, -RZ, RZ, 0.1171875, 0 ;  /* 0x2f800000ff5a7431 */ /* 0x000fe400000001ff */
[----:B-----5:R-:W-:Y:S02]  /*1fb0*/  IMAD.U32 R76, R25, 0x10000, RZ ;  /* 0x00010000194c7824 */ /* 0x020fe400078e00ff */
[----:B------:R-:W-:Y:S02]  /*1fc0*/  IMAD.U32 R77, R53, 0x10000, RZ ;  /* 0x00010000354d7824 */ /* 0x000fe400078e00ff */
[----:B------:R-:W-:Y:S01]  /*1fd0*/  FFMA.FTZ R5, R5, R90, 1.1641532182693481445e-10 ;  /* 0x2f00000005057423 */ /* 0x000fe2000001005a */
[----:B------:R-:W-:-:S04]  /*1fe0*/  FMUL.FTZ R76, R76, UR9 ;  /* 0x000000094c4c7c20 */ /* 0x000fc80008410000 */
[----:B------:R-:W-:Y:S01]  /*1ff0*/  FMUL.FTZ R76, R76, UR8 ;  /* 0x000000084c4c7c20 */ /* 0x000fe20008410000 */
[----:B------:R-:W-:-:S04]  /*2000*/  FSETP.GTU.FTZ.AND P2, PT, R5, UR26, PT ;  /* 0x0000001a05007c0b */ /* 0x000fc8000bf5c000 */
[----:B------:R-:W-:Y:S02]  /*2010*/  FSEL R76, R76, RZ, !P2 ;  /* 0x000000ff4c4c7208 */ /* 0x000fe40005000000 */
[----:B------:R-:W-:-:S03]  /*2020*/  SEL R5, RZ, 0x1, P2 ;  /* 0x00000001ff057807 */ /* 0x000fc60001000000 */
[----:B------:R-:W-:-:S07]  /*2030*/  FADD.FTZ R77, R77, R76 ;  /* 0x0000004c4d4d7221 */ /* 0x000fce0000010000 */
.L_x_828:
[----:B------:R-:W-:Y:S05]  /*2040*/  BSYNC.RECONVERGENT B2 ;  /* 0x0000000000027941 */ /* 0x000fea0003800200 */
.L_x_827:
        /* <DEDUP_REMOVED lines=23> */
.L_x_838:
        /* <DEDUP_REMOVED lines=13> */
.L_x_840:
[----:B------:R-:W-:Y:S05]  /*2290*/  BSYNC.RECONVERGENT B4 ;  /* 0x0000000000047941 */ /* 0x000fea0003800200 */
.L_x_839:
[----:B------:R-:W-:Y:S01]  /*22a0*/  IMAD.WIDE.U32 R62, R68, -0x326172a9, RZ ;  /* 0xcd9e8d57443e7825 */ /* 0x000fe200078e00ff */
[----:B------:R-:W-:Y:S01]  /*22b0*/  LOP3.LUT R86, R11, UR5, R95, 0x96, !PT ;  /* 0x000000050b567c12 */ /* 0x000fe2000f8e965f */
[----:B------:R-:W-:Y:S01]  /*22c0*/  UIADD3 UR29, UPT, UPT, UR5, -0x4498517b, URZ ;  /* 0xbb67ae85051d7890 */ /* 0x000fe2000fffe0ff */
[----:B------:R-:W-:Y:S01]  /*22d0*/  MOV R4, R52 ;  /* 0x0000003400047202 */ /* 0x000fe20000000f00 */
[----:B------:R-:W-:Y:S01]  /*22e0*/  IMAD.MOV.U32 R85, RZ, RZ, RZ ;  /* 0x000000ffff557224 */ /* 0x000fe200078e00ff */
        /* <DEDUP_REMOVED lines=42> */
.L_x_837:
[----:B------:R-:W-:Y:S05]  /*2590*/  BSYNC.RECONVERGENT B3 ;  /* 0x0000000000037941 */ /* 0x000fea0003800200 */
.L_x_836:
[----:B-----5:R-:W-:Y:S01]  /*25a0*/  PRMT R52, R25, 0x7632, R52 ;  /* 0x0000763219347816 */ /* 0x020fe20000000034 */
[----:B------:R-:W-:Y:S01]  /*25b0*/  IMAD.MOV.U32 R87, RZ, RZ, 0x2f800000 ;  /* 0x2f800000ff577424 */ /* 0x000fe200078e00ff */
[----:B------:R-:W-:Y:S02]  /*25c0*/  I2FP.F32.U32 R4, R4 ;  /* 0x0000000400047245 */ /* 0x000fe40000201000 */
[----:B------:R-:W-:Y:S02]  /*25d0*/  SHF.L.U32 R52, R52, 0x10, RZ ;  /* 0x0000001034347819 */ /* 0x000fe400000006ff */
[----:B------:R-:W-:Y:S01]  /*25e0*/  PRMT R53, R53, 0x7632, R53 ;  /* 0x0000763235357816 */ /* 0x000fe20000000035 */
[----:B------:R-:W-:Y:S02]  /*25f0*/  FFMA.FTZ R4, R4, R87, 1.1641532182693481445e-10 ;  /* 0x2f00000004047423 */ /* 0x000fe40000010057 */
[----:B------:R-:W-:Y:S02]  /*2600*/  FMUL.FTZ R52, R52, UR9 ;  /* 0x0000000934347c20 */ /* 0x000fe40008410000 */
[----:B------:R-:W-:Y:S01]  /*2610*/  IMAD.U32 R53, R53, 0x10000, RZ ;  /* 0x0001000035357824 */ /* 0x000fe200078e00ff */
[----:B------:R-:W-:Y:S01]  /*2620*/  FSETP.GTU.FTZ.AND P2, PT, R4, UR26, PT ;  /* 0x0000001a04007c0b */ /* 0x000fe2000bf5c000 */
[----:B------:R-:W-:-:S03]  /*2630*/  FMUL.FTZ R52, R52, UR8 ;  /* 0x0000000834347c20 */ /* 0x000fc60008410000 */
[----:B------:R-:W-:Y:S02]  /*2640*/  SEL R4, RZ, 0x1, P2 ;  /* 0x00000001ff047807 */ /* 0x000fe40001000000 */
[----:B------:R-:W-:-:S05]  /*2650*/  FSEL R52, R52, RZ, !P2 ;  /* 0x000000ff34347208 */ /* 0x000fca0005000000 */
[----:B------:R-:W-:-:S07]  /*2660*/  FADD.FTZ R76, R53, R52 ;  /* 0x00000034354c7221 */ /* 0x000fce0000010000 */
.L_x_835:
[----:B------:R-:W-:Y:S05]  /*2670*/  BSYNC.RECONVERGENT B2 ;  /* 0x0000000000027941 */ /* 0x000fea0003800200 */
.L_x_834:
        /* <DEDUP_REMOVED lines=22> */
.L_x_845:
        /* <DEDUP_REMOVED lines=13> */
.L_x_847:
[----:B------:R-:W-:Y:S05]  /*28b0*/  BSYNC.RECONVERGENT B4 ;  /* 0x0000000000047941 */ /* 0x000fea0003800200 */
.L_x_846:
        /* <DEDUP_REMOVED lines=47> */
.L_x_844:
[----:B------:R-:W-:Y:S05]  /*2bb0*/  BSYNC.RECONVERGENT B3 ;  /* 0x0000000000037941 */ /* 0x000fea0003800200 */
.L_x_843:
[----:B------:R-:W-:Y:S01]  /*2bc0*/  I2FP.F32.U32 R3, R3 ;  /* 0x0000000300037245 */ /* 0x000fe20000201000 */
[----:B------:R-:W-:Y:S02]  /*2bd0*/  IMAD.MOV.U32 R86, RZ, RZ, 0x2f800000 ;  /* 0x2f800000ff567424 */ /* 0x000fe400078e00ff */
[----:B-----5:R-:W-:Y:S02]  /*2be0*/  IMAD.U32 R53, R26, 0x10000, RZ ;  /* 0x000100001a357824 */ /* 0x020fe400078e00ff */
        /* <DEDUP_REMOVED lines=8> */
.L_x_842:
[----:B------:R-:W-:Y:S05]  /*2c70*/  BSYNC.RECONVERGENT B2 ;  /* 0x0000000000027941 */ /* 0x000fea0003800200 */
.L_x_841:
[----:B------:R-:W-:Y:S01]  /*2c80*/  @!P1 PRMT R85, R54, 0x7632, R85 ;  /* 0x0000763236559816 */ /* 0x000fe20000000055 */
[----:B------:R-:W-:Y:S01]  /*2c90*/  BSSY.RECONVERGENT B2, `(.L_x_848) ;  /* 0x0000061000027945 */ /* 0x000fe20003800200 */
[----:B------:R-:W-:Y:S01]  /*2ca0*/  F2FP.BF16.F32.PACK_AB R108, RZ, R86 ;  /* 0x00000056ff6c723e */ /* 0x000fe200000010ff */
[----:B------:R-:W-:Y:S01]  /*2cb0*/  @!P1 IMAD.MOV.U32 R90, RZ, RZ, R106 ;  /* 0x000000ffff5a9224 */ /* 0x000fe200078e006a */
[----:B------:R-:W-:Y:S01]  /*2cc0*/  @!P1 SHF.L.U32 R85, R85, 0x10, RZ ;  /* 0x0000001055559819 */ /* 0x000fe200000006ff */
        /* <DEDUP_REMOVED lines=18> */
.L_x_852:
        /* <DEDUP_REMOVED lines=13> */
.L_x_854:
[----:B------:R-:W-:Y:S05]  /*2ec0*/  BSYNC.RECONVERGENT B4 ;  /* 0x0000000000047941 */ /* 0x000fea0003800200 */
.L_x_853:
        /* <DEDUP_REMOVED lines=47> */
.L_x_851:
[----:B------:R-:W-:Y:S05]  /*31c0*/  BSYNC.RECONVERGENT B3 ;  /* 0x0000000000037941 */ /* 0x000fea0003800200 */
.L_x_850:
[----:B-----5:R-:W-:Y:S01]  /*31d0*/  PRMT R52, R26, 0x7632, R52 ;  /* 0x000076321a347816 */ /* 0x020fe20000000034 */
[----:B------:R-:W-:Y:S01]  /*31e0*/  HFMA2 R85, -RZ, RZ, 0.1171875, 0 ;  /* 0x2f800000ff557431 */ /* 0x000fe200000001ff */
[----:B------:R-:W-:Y:S02]  /*31f0*/  I2FP.F32.U32 R2, R2 ;  /* 0x0000000200027245 */ /* 0x000fe40000201000 */
[----:B------:R-:W-:Y:S01]  /*3200*/  PRMT R54, R54, 0x7632, R54 ;  /* 0x0000763236367816 */ /* 0x000fe20000000036 */
[----:B------:R-:W-:Y:S02]  /*3210*/  IMAD.U32 R52, R52, 0x10000, RZ ;  /* 0x0001000034347824 */ /* 0x000fe400078e00ff */
[----:B------:R-:W-:Y:S02]  /*3220*/  FFMA.FTZ R2, R2, R85, 1.1641532182693481445e-10 ;  /* 0x2f00000002027423 */ /* 0x000fe40000010055 */
[----:B------:R-:W-:Y:S01]  /*3230*/  FMUL.FTZ R52, R52, UR9 ;  /* 0x0000000934347c20 */ /* 0x000fe20008410000 */
[----:B------:R-:W-:-:S02]  /*3240*/  IMAD.U32 R85, R54, 0x10000, RZ ;  /* 0x0001000036557824 */ /* 0x000fc400078e00ff */
[----:B------:R-:W-:Y:S01]  /*3250*/  FSETP.GTU.FTZ.AND P2, PT, R2, UR26, PT ;  /* 0x0000001a02007c0b */ /* 0x000fe2000bf5c000 */
[----:B------:R-:W-:-:S03]  /*3260*/  FMUL.FTZ R52, R52, UR8 ;  /* 0x0000000834347c20 */ /* 0x000fc60008410000 */
[----:B------:R-:W-:Y:S02]  /*3270*/  SEL R2, RZ, 0x1, P2 ;  /* 0x00000001ff027807 */ /* 0x000fe40001000000 */
[----:B------:R-:W-:-:S05]  /*3280*/  FSEL R52, R52, RZ, !P2 ;  /* 0x000000ff34347208 */ /* 0x000fca0005000000 */
[----:B------:R-:W-:-:S07]  /*3290*/  FADD.FTZ R85, R85, R52 ;  /* 0x0000003455557221 */ /* 0x000fce0000010000 */
.L_x_849:
[----:B------:R-:W-:Y:S05]  /*32a0*/  BSYNC.RECONVERGENT B2 ;  /* 0x0000000000027941 */ /* 0x000fea0003800200 */
.L_x_848:
        /* <DEDUP_REMOVED lines=22> */
.L_x_859:
        /* <DEDUP_REMOVED lines=13> */
.L_x_861:
[----:B------:R-:W-:Y:S05]  /*34e0*/  BSYNC.RECONVERGENT B4 ;  /* 0x0000000000047941 */ /* 0x000fea0003800200 */
.L_x_860:
        /* <DEDUP_REMOVED lines=45> */
[----:B------:R-:W-:-:S07]  /*37c0*/  HFMA2 R52, -RZ, RZ, 0, 0 ;  /* 0x00000000ff347431 */ /* 0x000fce00000001ff */
.L_x_858:
[----:B------:R-:W-:Y:S05]  /*37d0*/  BSYNC.RECONVERGENT B3 ;  /* 0x0000000000037941 */ /* 0x000fea0003800200 */
.L_x_857:
[----:B------:R-:W-:Y:S01]  /*37e0*/  I2FP.F32.U32 R0, R0 ;  /* 0x0000000000007245 */ /* 0x000fe20000201000 */
[----:B------:R-:W-:Y:S01]  /*37f0*/  IMAD.MOV.U32 R87, RZ, RZ, 0x2f800000 ;  /* 0x2f800000ff577424 */ /* 0x000fe200078e00ff */
[----:B------:R-:W-:Y:S01]  /*3800*/  SHF.L.U32 R90, R55, 0x10, RZ ;  /* 0x00000010375a7819 */ /* 0x000fe200000006ff */
[----:B-----5:R-:W-:Y:S02]  /*3810*/  IMAD.U32 R53, R27, 0x10000, RZ ;  /* 0x000100001b357824 */ /* 0x020fe400078e00ff */
[----:B------:R-:W-:Y:S02]  /*3820*/  FFMA.FTZ R0, R0, R87, 1.1641532182693481445e-10 ;  /* 0x2f00000000007423 */ /* 0x000fe40000010057 */
[----:B------:R-:W-:-:S03]  /*3830*/  FMUL.FTZ R53, R53, UR9 ;  /* 0x0000000935357c20 */ /* 0x000fc60008410000 */
[----:B------:R-:W-:Y:S01]  /*3840*/  FSETP.GTU.FTZ.AND P2, PT, R0, UR26, PT ;  /* 0x0000001a00007c0b */ /* 0x000fe2000bf5c000 */
[----:B------:R-:W-:-:S03]  /*3850*/  FMUL.FTZ R53, R53, UR8 ;  /* 0x0000000835357c20 */ /* 0x000fc60008410000 */
[----:B------:R-:W-:Y:S02]  /*3860*/  SEL R0, RZ, 0x1, P2 ;  /* 0x00000001ff007807 */ /* 0x000fe40001000000 */
[----:B------:R-:W-:-:S05]  /*3870*/  FSEL R53, R53, RZ, !P2 ;  /* 0x000000ff35357208 */ /* 0x000fca0005000000 */
[----:B------:R-:W-:-:S07]  /*3880*/  FADD.FTZ R89, R90, R53 ;  /* 0x000000355a597221 */ /* 0x000fce0000010000 */
.L_x_856:
[----:B------:R-:W-:Y:S05]  /*3890*/  BSYNC.RECONVERGENT B2 ;  /* 0x0000000000027941 */ /* 0x000fea0003800200 */
.L_x_855:
        /* <DEDUP_REMOVED lines=23> */
.L_x_866:
        /* <DEDUP_REMOVED lines=13> */
.L_x_868:
[----:B------:R-:W-:Y:S05]  /*3ae0*/  BSYNC.RECONVERGENT B4 ;  /* 0x0000000000047941 */ /* 0x000fea0003800200 */
.L_x_867:
[----:B------:R-:W-:Y:S01]  /*3af0*/  IMAD.WIDE.U32 R62, R68, -0x326172a9, RZ ;  /* 0xcd9e8d57443e7825 */ /* 0x000fe200078e00ff */
[----:B------:R-:W-:Y:S01]  /*3b00*/  LOP3.LUT R52, R11, UR5, R95, 0x96, !PT ;  /* 0x000000050b347c12 */ /* 0x000fe2000f8e965f */
[----:B------:R-:W-:Y:S02]  /*3b10*/  UIADD3 UR29, UPT, UPT, UR5, -0x4498517b, URZ ;  /* 0xbb67ae85051d7890 */ /* 0x000fe4000fffe0ff */
        /* <DEDUP_REMOVED lines=44> */
.L_x_865:
[----:B------:R-:W-:Y:S05]  /*3de0*/  BSYNC.RECONVERGENT B3 ;  /* 0x0000000000037941 */ /* 0x000fea0003800200 */
.L_x_864:
[----:B-----5:R-:W-:Y:S01]  /*3df0*/  PRMT R55, R27, 0x7632, R55 ;  /* 0x000076321b377816 */ /* 0x020fe20000000037 */
[----:B------:R-:W-:Y:S01]  /*3e00*/  HFMA2 R95, -RZ, RZ, 0.1171875, 0 ;  /* 0x2f800000ff5f7431 */ /* 0x000fe200000001ff */
[----:B------:R-:W-:-:S03]  /*3e10*/  I2FP.F32.U32 R52, R53 ;  /* 0x0000003500347245 */ /* 0x000fc60000201000 */
[C---:B------:R-:W-:Y:S01]  /*3e20*/  IMAD.U32 R53, R55.reuse, 0x10000, RZ ;  /* 0x0001000037357824 */ /* 0x040fe200078e00ff */
        /* <DEDUP_REMOVED lines=9> */
.L_x_863:
[----:B------:R-:W-:Y:S05]  /*3ec0*/  BSYNC.RECONVERGENT B2 ;  /* 0x0000000000027941 */ /* 0x000fea0003800200 */
.L_x_862:
[----:B------:R-:W-:Y:S02]  /*3ed0*/  F2FP.BF16.F32.PACK_AB R55, RZ, R90 ;  /* 0x0000005aff37723e */ /* 0x000fe400000010ff */
[----:B------:R-:W-:Y:S02]  /*3ee0*/  PRMT R54, R108, 0x5410, R54 ;  /* 0x000054106c367816 */ /* 0x000fe40000000036 */
[----:B------:R-:W-:Y:S02]  /*3ef0*/  PRMT R53, R105, 0x5410, R107 ;  /* 0x0000541069357816 */ /* 0x000fe4000000006b */
[----:B------:R-:W-:Y:S02]  /*3f00*/  PRMT R52, R103, 0x5410, R104 ;  /* 0x0000541067347816 */ /* 0x000fe40000000068 */
[----:B------:R-:W-:Y:S01]  /*3f10*/  PRMT R55, R106, 0x5410, R55 ;  /* 0x000054106a377816 */ /* 0x000fe20000000037 */
[----:B------:R-:W-:Y:S06]  /*3f20*/  BRA `(.L_x_869) ;  /* 0x0000002c00547947 */ /* 0x000fec0003800000 */
.L_x_812:
[----:B------:R-:W-:Y:S01]  /*3f30*/  MOV R109, UR5 ;  /* 0x00000005006d7c02 */ /* 0x000fe20008000f00 */
[----:B------:R-:W-:Y:S01]  /*3f40*/  BSSY.RECONVERGENT B2, `(.L_x_870) ;  /* 0x000005b000027945 */ /* 0x000fe20003800200 */
[----:B------:R-:W-:Y:S01]  /*3f50*/  IMAD.MOV.U32 R9, RZ, RZ, RZ ;  /* 0x000000ffff097224 */ /* 0x000fe200078e00ff */
[----:B------:R-:W-:Y:S01]  /*3f60*/  MOV R52, R87 ;  /* 0x0000005700347202 */ /* 0x000fe20000000f00 */
[----:B------:R-:W-:Y:S02]  /*3f70*/  IMAD.MOV.U32 R96, RZ, RZ, R94 ;  /* 0x000000ffff607224 */ /* 0x000fe400078e005e */
[----:B------:R-:W-:Y:S01]  /*3f80*/  VIADD R109, R109, 0x76cf5d0a ;  /* 0x76cf5d0a6d6d7836 */ /* 0x000fe20000000000 */
        /* <DEDUP_REMOVED lines=17> */
.L_x_874:
        /* <DEDUP_REMOVED lines=13> */
.L_x_876:
[----:B------:R-:W-:Y:S05]  /*4170*/  BSYNC.RECONVERGENT B4 ;  /* 0x0000000000047941 */ /* 0x000fea0003800200 */
.L_x_875:
        /* <DEDUP_REMOVED lines=9> */
[----:B------:R-:W-:Y:S01]  /*4210*/  IMAD.WIDE.U32 R62, R63, -0x2daee0ad, RZ ;  /* 0xd2511f533f3e7825 */ /* 0x000fe200078e00ff */
[----:B------:R-:W-:-:S03]  /*4220*/  UIADD3 UR29, UPT, UPT, UR4, -0x4ab325aa, URZ ;  /* 0xb54cda56041d7890 */ /* 0x000fc6000fffe0ff */
[----:B------:R-:W-:Y:S01]  /*4230*/  IMAD.WIDE.U32 R8, R8, -0x326172a9, RZ ;  /* 0xcd9e8d5708087825 */ /* 0x000fe200078e00ff */
[----:B------:R-:W-:-:S04]  /*4240*/  LOP3.LUT R54, R109, R54, R63, 0x96, !PT ;  /* 0x000000366d367212 */ /* 0x000fc800078e963f */
        /* <DEDUP_REMOVED lines=28> */
[----:B------:R-:W-:Y:S02]  /*4410*/  MOV R10, R52 ;  /* 0x00000034000a7202 */ /* 0x000fe40000000f00 */
[----:B------:R-:W-:Y:S01]  /*4420*/  LOP3.LUT R62, R62, UR24, R53, 0x96, !PT ;  /* 0x000000183e3e7c12 */ /* 0x000fe2000f8e9635 */
[----:B------:R-:W-:Y:S01]  /*4430*/  IMAD.MOV.U32 R52, RZ, RZ, RZ ;  /* 0x000000ffff347224 */ /* 0x000fe200078e00ff */
[----:B------:R-:W-:-:S07]  /*4440*/  LOP3.LUT R63, R8, UR25, R97, 0x96, !PT ;  /* 0x00000019083f7c12 */ /* 0x000fce000f8e9661 */
.L_x_873:
[----:B------:R-:W-:Y:S05]  /*4450*/  BSYNC.RECONVERGENT B3 ;  /* 0x0000000000037941 */ /* 0x000fea0003800200 */
.L_x_872:
[----:B------:R-:W-:Y:S01]  /*4460*/  I2FP.F32.U32 R7, R7 ;  /* 0x0000000700077245 */ /* 0x000fe20000201000 */
[----:B------:R-:W-:Y:S02]  /*4470*/  HFMA2 R8, -RZ, RZ, 0.1171875, 0 ;  /* 0x2f800000ff087431 */ /* 0x000fe400000001ff */
[----:B-----5:R-:W-:-:S03]  /*4480*/  IMAD.U32 R9, R24, 0x10000, RZ ;  /* 0x0001000018097824 */ /* 0x020fc600078e00ff */
[----:B------:R-:W-:Y:S01]  /*4490*/  FFMA.FTZ R7, R7, R8, 1.1641532182693481445e-10 ;  /* 0x2f00000007077423 */ /* 0x000fe20000010008 */
[----:B------:R-:W-:-:S04]  /*44a0*/  FMUL.FTZ R9, R9, UR9 ;  /* 0x0000000909097c20 */ /* 0x000fc80008410000 */
[----:B------:R-:W-:Y:S01]  /*44b0*/  FMUL.FTZ R9, R9, UR8 ;  /* 0x0000000809097c20 */ /* 0x000fe20008410000 */
[----:B------:R-:W-:-:S04]  /*44c0*/  FSETP.GTU.FTZ.AND P1, PT, R7, UR26, PT ;  /* 0x0000001a07007c0b */ /* 0x000fc8000bf3c000 */
[----:B------:R-:W-:Y:S02]  /*44d0*/  SEL R8, RZ, 0x1, P1 ;  /* 0x00000001ff087807 */ /* 0x000fe40000800000 */
[----:B------:R-:W-:-:S07]  /*44e0*/  FSEL R9, R9, RZ, !P1 ;  /* 0x000000ff09097208 */ /* 0x000fce0004800000 */
.L_x_871:
[----:B------:R-:W-:Y:S05]  /*44f0*/  BSYNC.RECONVERGENT B2 ;  /* 0x0000000000027941 */ /* 0x000fea0003800200 */
.L_x_870:
[----:B------:R-:W-:Y:S01]  /*4500*/  BSSY.RECONVERGENT B2, `(.L_x_877) ;  /* 0x0000059000027945 */ /* 0x000fe20003800200 */
[----:B------:R-:W-:Y:S01]  /*4510*/  F2FP.BF16.F32.PACK_AB R104, RZ, R9 ;  /* 0x00000009ff68723e */ /* 0x000fe200000010ff */
[----:B------:R-:W-:Y:S01]  /*4520*/  IMAD.MOV.U32 R7, RZ, RZ, RZ ;  /* 0x000000ffff077224 */ /* 0x000fe200078e00ff */
[----:B------:R-:W-:Y:S01]  /*4530*/  MOV R53, R52 ;  /* 0x0000003400357202 */ /* 0x000fe20000000f00 */
[----:B------:R-:W-:Y:S06]  /*4540*/  @!P3 BRA `(.L_x_878) ;  /* 0x000000040050b947 */ /* 0x000fec0003800000 */
[----:B------:R-:W-:Y:S01]  /*4550*/  ISETP.NE.AND P1, PT, R52, 0x1, PT ;  /* 0x000000013400780c */ /* 0x000fe20003f25270 */
[----:B------:R-:W-:Y:S01]  /*4560*/  BSSY.RECONVERGENT B3, `(.L_x_879) ;  /* 0x0000048000037945 */ /* 0x000fe20003800200 */
[----:B------:R-:W-:Y:S02]  /*4570*/  IMAD.MOV.U32 R53, RZ, RZ, 0x2 ;  /* 0x00000002ff357424 */ /* 0x000fe400078e00ff */
[----:B------:R-:W-:-:S09]  /*4580*/  IMAD.MOV.U32 R7, RZ, RZ, R10 ;  /* 0x000000ffff077224 */ /* 0x000fd200078e000a */
[----:B------:R-:W-:Y:S05]  /*4590*/  @!P1 BRA `(.L_x_880) ;  /* 0x0000000400109947 */ /* 0x000fea0003800000 */
        /* <DEDUP_REMOVED lines=8> */
.L_x_881:
        /* <DEDUP_REMOVED lines=13> */
.L_x_883:
[----:B------:R-:W-:Y:S05]  /*46f0*/  BSYNC.RECONVERGENT B4 ;  /* 0x0000000000047941 */ /* 0x000fea0003800200 */
.L_x_882:
        /* <DEDUP_REMOVED lines=46> */
.L_x_880:
[----:B------:R-:W-:Y:S05]  /*49e0*/  BSYNC.RECONVERGENT B3 ;  /* 0x0000000000037941 */ /* 0x000fea0003800200 */
.L_x_879:
[----:B------:R-:W-:Y:S01]  /*49f0*/  I2FP.F32.U32 R6, R7 ;  /* 0x0000000700067245 */ /* 0x000fe20000201000 */
[----:B------:R-:W-:Y:S01]  /*4a00*/  HFMA2 R55, -RZ, RZ, 0.1171875, 0 ;  /* 0x2f800000ff377431 */ /* 0x000fe200000001ff */
[----:B-----5:R-:W-:-:S04]  /*4a10*/  PRMT R7, R24, 0x7632, R7 ;  /* 0x0000763218077816 */ /* 0x020fc80000000007 */
[----:B------:R-:W-:Y:S01]  /*4a20*/  FFMA.FTZ R6, R6, R55, 1.1641532182693481445e-10 ;  /* 0x2f00000006067423 */ /* 0x000fe20000010037 */
[----:B------:R-:W-:-:S04]  /*4a30*/  IMAD.U32 R7, R7, 0x10000, RZ ;  /* 0x0001000007077824 */ /* 0x000fc800078e00ff */
[----:B------:R-:W-:Y:S01]  /*4a40*/  FMUL.FTZ R7, R7, UR9 ;  /* 0x0000000907077c20 */ /* 0x000fe20008410000 */
[----:B------:R-:W-:-:S03]  /*4a50*/  FSETP.GTU.FTZ.AND P1, PT, R6, UR26, PT ;  /* 0x0000001a06007c0b */ /* 0x000fc6000bf3c000 */
[----:B------:R-:W-:Y:S01]  /*4a60*/  FMUL.FTZ R7, R7, UR8 ;  /* 0x0000000807077c20 */ /* 0x000fe20008410000 */
[----:B------:R-:W-:-:S04]  /*4a70*/  SEL R6, RZ, 0x1, P1 ;  /* 0x00000001ff067807 */ /* 0x000fc80000800000 */
[----:B------:R-:W-:-:S07]  /*4a80*/  FSEL R7, R7, RZ, !P1 ;  /* 0x000000ff07077208 */ /* 0x000fce0004800000 */
.L_x_878:
[----:B------:R-:W-:Y:S05]  /*4a90*/  BSYNC.RECONVERGENT B2 ;  /* 0x0000000000027941 */ /* 0x000fea0003800200 */
.L_x_877:
        /* <DEDUP_REMOVED lines=18> */
.L_x_888:
        /* <DEDUP_REMOVED lines=13> */
.L_x_890:
[----:B------:R-:W-:Y:S05]  /*4c90*/  BSYNC.RECONVERGENT B4 ;  /* 0x0000000000047941 */ /* 0x000fea0003800200 */
.L_x_889:
        /* <DEDUP_REMOVED lines=46> */
.L_x_887:
[----:B------:R-:W-:Y:S05]  /*4f80*/  BSYNC.RECONVERGENT B3 ;  /* 0x0000000000037941 */ /* 0x000fea0003800200 */
.L_x_886:
        /* <DEDUP_REMOVED lines=9> */
.L_x_885:
[----:B------:R-:W-:Y:S05]  /*5020*/  BSYNC.RECONVERGENT B2 ;  /* 0x0000000000027941 */ /* 0x000fea0003800200 */
.L_x_884:
        /* <DEDUP_REMOVED lines=18> */
.L_x_895:
        /* <DEDUP_REMOVED lines=13> */
.L_x_897:
[----:B------:R-:W-:Y:S05]  /*5220*/  BSYNC.RECONVERGENT B4 ;  /* 0x0000000000047941 */ /* 0x000fea0003800200 */
.L_x_896:
        /* <DEDUP_REMOVED lines=46> */
.L_x_894:
[----:B------:R-:W-:Y:S05]  /*5510*/  BSYNC.RECONVERGENT B3 ;  /* 0x0000000000037941 */ /* 0x000fea0003800200 */
.L_x_893:
[----:B-----5:R-:W-:Y:S01]  /*5520*/  PRMT R52, R25, 0x7632, R52 ;  /* 0x0000763219347816 */ /* 0x020fe20000000034 */
[----:B------:R-:W-:Y:S01]  /*5530*/  HFMA2 R55, -RZ, RZ, 0.1171875, 0 ;  /* 0x2f800000ff377431 */ /* 0x000fe200000001ff */
[----:B------:R-:W-:-:S03]  /*5540*/  I2FP.F32.U32 R4, R4 ;  /* 0x0000000400047245 */ /* 0x000fc60000201000 */
[----:B------:R-:W-:Y:S02]  /*5550*/  IMAD.U32 R52, R52, 0x10000, RZ ;  /* 0x0001000034347824 */ /* 0x000fe400078e00ff */
[----:B------:R-:W-:Y:S02]  /*5560*/  FFMA.FTZ R4, R4, R55, 1.1641532182693481445e-10 ;  /* 0x2f00000004047423 */ /* 0x000fe40000010037 */
[----:B------:R-:W-:-:S03]  /*5570*/  FMUL.FTZ R52, R52, UR9 ;  /* 0x0000000934347c20 */ /* 0x000fc60008410000 */
[----:B------:R-:W-:Y:S01]  /*5580*/  FSETP.GTU.FTZ.AND P1, PT, R4, UR26, PT ;  /* 0x0000001a04007c0b */ /* 0x000fe2000bf3c000 */
[----:B------:R-:W-:-:S03]  /*5590*/  FMUL.FTZ R52, R52, UR8 ;  /* 0x0000000834347c20 */ /* 0x000fc60008410000 */
[----:B------:R-:W-:Y:S02]  /*55a0*/  SEL R4, RZ, 0x1, P1 ;  /* 0x00000001ff047807 */ /* 0x000fe40000800000 */
[----:B------:R-:W-:-:S07]  /*55b0*/  FSEL R76, R52, RZ, !P1 ;  /* 0x000000ff344c7208 */ /* 0x000fce0004800000 */
.L_x_892:
[----:B------:R-:W-:Y:S05]  /*55c0*/  BSYNC.RECONVERGENT B2 ;  /* 0x0000000000027941 */ /* 0x000fea0003800200 */
.L_x_891:
        /* <DEDUP_REMOVED lines=18> */
.L_x_902:
        /* <DEDUP_REMOVED lines=13> */
.L_x_904:
[----:B------:R-:W-:Y:S05]  /*57c0*/  BSYNC.RECONVERGENT B4 ;  /* 0x0000000000047941 */ /* 0x000fea0003800200 */
.L_x_903:
        /* <DEDUP_REMOVED lines=46> */
.L_x_901:
[----:B------:R-:W-:Y:S05]  /*5ab0*/  BSYNC.RECONVERGENT B3 ;  /* 0x0000000000037941 */ /* 0x000fea0003800200 */
.L_x_900:
        /* <DEDUP_REMOVED lines=9> */
.L_x_899:
[----:B------:R-:W-:Y:S05]  /*5b50*/  BSYNC.RECONVERGENT B2 ;  /* 0x0000000000027941 */ /* 0x000fea0003800200 */
.L_x_898:
        /* <DEDUP_REMOVED lines=18> */
.L_x_909:
        /* <DEDUP_REMOVED lines=13> */
.L_x_911:
[----:B------:R-:W-:Y:S05]  /*5d50*/  BSYNC.RECONVERGENT B4 ;  /* 0x0000000000047941 */ /* 0x000fea0003800200 */
.L_x_910:
        /* <DEDUP_REMOVED lines=46> */
.L_x_908:
[----:B------:R-:W-:Y:S05]  /*6040*/  BSYNC.RECONVERGENT B3 ;  /* 0x0000000000037941 */ /* 0x000fea0003800200 */
.L_x_907:
        /* <DEDUP_REMOVED lines=10> */
.L_x_906:
[----:B------:R-:W-:Y:S05]  /*60f0*/  BSYNC.RECONVERGENT B2 ;  /* 0x0000000000027941 */ /* 0x000fea0003800200 */
.L_x_905:
        /* <DEDUP_REMOVED lines=18> */
.L_x_916:
        /* <DEDUP_REMOVED lines=13> */
.L_x_918:
[----:B------:R-:W-:Y:S05]  /*62f0*/  BSYNC.RECONVERGENT B4 ;  /* 0x0000000000047941 */ /* 0x000fea0003800200 */
.L_x_917:
        /* <DEDUP_REMOVED lines=46> */
.L_x_915:
[----:B------:R-:W-:Y:S05]  /*65e0*/  BSYNC.RECONVERGENT B3 ;  /* 0x0000000000037941 */ /* 0x000fea0003800200 */
.L_x_914:
        /* <DEDUP_REMOVED lines=9> */
.L_x_913:
[----:B------:R-:W-:Y:S05]  /*6680*/  BSYNC.RECONVERGENT B2 ;  /* 0x0000000000027941 */ /* 0x000fea0003800200 */
.L_x_912:
        /* <DEDUP_REMOVED lines=18> */
.L_x_923:
        /* <DEDUP_REMOVED lines=13> */
.L_x_925:
[----:B------:R-:W-:Y:S05]  /*6880*/  BSYNC.RECONVERGENT B4 ;  /* 0x0000000000047941 */ /* 0x000fea0003800200 */
.L_x_924:
        /* <DEDUP_REMOVED lines=46> */
.L_x_922:
[----:B------:R-:W-:Y:S05]  /*6b70*/  BSYNC.RECONVERGENT B3 ;  /* 0x0000000000037941 */ /* 0x000fea0003800200 */
.L_x_921:
        /* <DEDUP_REMOVED lines=10> */
.L_x_920:
[----:B------:R-:W-:Y:S05]  /*6c20*/  BSYNC.RECONVERGENT B2 ;  /* 0x0000000000027941 */ /* 0x000fea0003800200 */
.L_x_919:
[----:B------:R-:W-:Y:S02]  /*6c30*/  F2FP.BF16.F32.PACK_AB R55, RZ, R90 ;  /* 0x0000005aff37723e */ /* 0x000fe400000010ff */
[----:B------:R-:W-:Y:S02]  /*6c40*/  PRMT R54, R107, 0x5410, R108 ;  /* 0x000054106b367816 */ /* 0x000fe4000000006c */
[----:B------:R-:W-:Y:S02]  /*6c50*/  PRMT R53, R105, 0x5410, R106 ;  /* 0x0000541069357816 */ /* 0x000fe4000000006a */
[----:B------:R-:W-:Y:S02]  /*6c60*/  PRMT R52, R104, 0x5410, R103 ;  /* 0x0000541068347816 */ /* 0x000fe40000000067 */
[----:B------:R-:W-:-:S07]  /*6c70*/  PRMT R55, R97, 0x5410, R55 ;  /* 0x0000541061377816 */ /* 0x000fce0000000037 */
.L_x_869:
[----:B------:R-:W0:Y:S01]  /*6c80*/  LDC.64 R94, c[0x0][0x3a8] ;  /* 0x0000ea00ff5e7b82 */ /* 0x000e220000000a00 */
[----:B------:R-:W-:Y:S01]  /*6c90*/  BSSY.RECONVERGENT B2, `(.L_x_926) ;  /* 0x0000019000027945 */ /* 0x000fe20003800200 */
[----:B0-----:R-:W-:-:S04]  /*6ca0*/  IMAD.WIDE.U32 R104, R101, 0x10, R94 ;  /* 0x0000001065687825 */ /* 0x001fc800078e005e */
[----:B------:R-:W-:Y:S01]  /*6cb0*/  IMAD.MOV.U32 R94, RZ, RZ, R96 ;  /* 0x000000ffff5e7224 */ /* 0x000fe200078e0060 */
[----:B------:R0:W-:Y:S01]  /*6cc0*/  STG.E.128 desc[UR6][R104.64], R52 ;  /* 0x0000003468007986 */ /* 0x0001e2000c101d06 */
[----:B------:R-:W-:Y:S05]  /*6cd0*/  @!P3 BRA `(.L_x_927) ;  /* 0x000000000050b947 */ /* 0x000fea0003800000 */
[----:B0-----:R-:W-:Y:S01]  /*6ce0*/  SHF.L.U32 R55, R0, 0x10, RZ ;  /* 0x0000001000377819 */ /* 0x001fe200000006ff */
[----:B------:R-:W0:Y:S01]  /*6cf0*/  LDC.64 R52, c[0x0][0x3b0] ;  /* 0x0000ec00ff347b82 */ /* 0x000e220000000a00 */
[----:B------:R-:W-:Y:S02]  /*6d00*/  LOP3.LUT R54, R84, 0xffff, RZ, 0xc0, !PT ;  /* 0x0000ffff54367812 */ /* 0x000fe400078ec0ff */
[----:B------:R-:W-:Y:S02]  /*6d10*/  LOP3.LUT R95, R55, 0xff0000, RZ, 0xc0, !PT ;  /* 0x00ff0000375f7812 */ /* 0x000fe400078ec0ff */
[----:B------:R-:W-:Y:S02]  /*6d20*/  PRMT R55, R2, 0x7104, RZ ;  /* 0x0000710402377816 */ /* 0x000fe400000000ff */
[----:B------:R-:W-:Y:S02]  /*6d30*/  PRMT R106, R95, 0x4210, R54 ;  /* 0x000042105f6a7816 */ /* 0x000fe40000000036 */
[----:B------:R-:W-:-:S02]  /*6d40*/  LOP3.LUT R104, R4, 0xff, RZ, 0xc0, !PT ;  /* 0x000000ff04687812 */ /* 0x000fc400078ec0ff */
[----:B------:R-:W-:Y:S02]  /*6d50*/  LOP3.LUT R96, R5, 0xff, RZ, 0xc0, !PT ;  /* 0x000000ff05607812 */ /* 0x000fe400078ec0ff */
[----:B------:R-:W-:Y:S01]  /*6d60*/  LOP3.LUT R54, R6, 0xff, RZ, 0xc0, !PT ;  /* 0x000000ff06367812 */ /* 0x000fe200078ec0ff */
[----:B------:R-:W-:Y:S01]  /*6d70*/  IMAD.WIDE.U32 R104, R104, 0x1000000, RZ ;  /* 0x0100000068687825 */ /* 0x000fe200078e00ff */
[----:B------:R-:W-:-:S03]  /*6d80*/  LOP3.LUT R106, R106, 0xff00, R55, 0xf8, !PT ;  /* 0x0000ff006a6a7812 */ /* 0x000fc600078ef837 */
[----:B------:R-:W-:Y:S01]  /*6d90*/  IMAD.WIDE.U32 R96, R96, 0x10000, RZ ;  /* 0x0001000060607825 */ /* 0x000fe200078e00ff */
[----:B------:R-:W-:-:S03]  /*6da0*/  LOP3.LUT R103, R106, 0xff, R3, 0xf8, !PT ;  /* 0x000000ff6a677812 */ /* 0x000fc600078ef803 */
[----:B------:R-:W-:Y:S01]  /*6db0*/  IMAD.WIDE.U32 R54, R54, 0x100, RZ ;  /* 0x0000010036367825 */ /* 0x000fe200078e00ff */
[----:B------:R-:W-:-:S03]  /*6dc0*/  LOP3.LUT R97, R97, R103, R105, 0xfe, !PT ;  /* 0x0000006761617212 */ /* 0x000fc600078efe69 */
[----:B0-----:R-:W-:Y:S01]  /*6dd0*/  IMAD.WIDE.U32 R52, R100, 0x8, R52 ;  /* 0x0000000864347825 */ /* 0x001fe200078e0034 */
[----:B------:R-:W-:Y:S02]  /*6de0*/  LOP3.LUT R95, R54, R104, R96, 0xfe, !PT ;  /* 0x00000068365f7212 */ /* 0x000fe400078efe60 */
[----:B------:R-:W-:Y:S02]  /*6df0*/  LOP3.LUT R55, R97, R55, RZ, 0xfc, !PT ;  /* 0x0000003761377212 */ /* 0x000fe400078efcff */
[----:B------:R-:W-:-:S05]  /*6e00*/  LOP3.LUT R54, R95, 0xff, R8, 0xf8, !PT ;  /* 0x000000ff5f367812 */ /* 0x000fca00078ef808 */
[----:B------:R1:W-:Y:S02]  /*6e10*/  STG.E.64 desc[UR6][R52.64], R54 ;  /* 0x0000003634007986 */ /* 0x0003e4000c101b06 */
.L_x_927:
[----:B------:R-:W-:Y:S05]  /*6e20*/  BSYNC.RECONVERGENT B2 ;  /* 0x0000000000027941 */ /* 0x000fea0003800200 */
.L_x_926:
[----:B------:R-:W-:Y:S02]  /*6e30*/  VIADD R101, R101, 0x20 ;  /* 0x0000002065657836 */ /* 0x000fe40000000000 */
[----:B------:R-:W-:-:S07]  /*6e40*/  VIADD R100, R100, 0x20 ;  /* 0x0000002064647836 */ /* 0x000fce0000000000 */
.L_x_809:
[----:B------:R-:W-:Y:S05]  /*6e50*/  BSYNC.RECONVERGENT B1 ;  /* 0x0000000000017941 */ /* 0x000fea0003800200 */
.L_x_808:
[----:B------:R-:W-:Y:S01]  /*6e60*/  ISETP.GE.U32.AND P1, PT, R67, 0x40, PT ;  /* 0x000000404300780c */ /* 0x000fe20003f26070 */
[----:B------:R-:W-:-:S12]  /*6e70*/  BSSY.RECONVERGENT B1, `(.L_x_928) ;  /* 0x000060d000017945 */ /* 0x000fd80003800200 */
[----:B------:R-:W-:Y:S05]  /*6e80*/  @!P1 BRA `(.L_x_929) ;  /* 0x00000060002c9947 */ /* 0x000fea0003800000 */
[----:B------:R-:W-:Y:S04]  /*6e90*/  BSSY.RECONVERGENT B2, `(.L_x_930) ;  /* 0x0000005000027945 */ /* 0x000fe80003800200 */
[----:B------:R-:W-:Y:S05]  /*6ea0*/  @!P3 BRA `(.L_x_931) ;  /* 0x00000000000cb947 */ /* 0x000fea0003800000 */
[----:B-----5:R-:W2:Y:S02]  /*6eb0*/  LDC.64 R24, c[0x0][0x390] ;  /* 0x0000e400ff187b82 */ /* 0x020ea40000000a00 */
[----:B--2---:R-:W-:-:S06]  /*6ec0*/  IMAD.WIDE.U32 R24, R100, 0x10, R24 ;  /* 0x0000001064187825 */ /* 0x004fcc00078e0018 */
[----:B------:R-:W5:Y:S02]  /*6ed0*/  LDG.E.128 R24, desc[UR6][R24.64] ;  /* 0x0000000618187981 */ /* 0x000f64000c1e1d00 */
.L_x_931:
[----:B------:R-:W-:Y:S05]  /*6ee0*/  BSYNC.RECONVERGENT B2 ;  /* 0x0000000000027941 */ /* 0x000fea0003800200 */
.L_x_930:
[----:B------:R-:W-:-:S04]  /*6ef0*/  UISETP.NE.U32.AND UP0, UPT, UR10, URZ, UPT ;  /* 0x000000ff0a00728c */ /* 0x000fc8000bf05070 */
[----:B------:R-:W-:-:S09]  /*6f00*/  UISETP.NE.AND.EX UP0, UPT, UR11, URZ, UPT, UP0 ;  /* 0x000000ff0b00728c */ /* 0x000fd2000bf05300 */
[----:B------:R-:W-:Y:S05]  /*6f10*/  BRA.U !UP0, `(.L_x_932) ;  /* 0x0000003108407547 */ /* 0x000fea000b800000 */
[----:B01----:R-:W0:Y:S02]  /*6f20*/  LDC.64 R52, c[0x0][0x3a0] ;  /* 0x0000e800ff347b82 */ /* 0x003e240000000a00 */
[----:B0-----:R-:W-:-:S06]  /*6f30*/  IMAD.WIDE.U32 R52, R101, 0x10, R52 ;  /* 0x0000001065347825 */ /* 0x001fcc00078e0034 */
[----:B------:R-:W2:Y:S01]  /*6f40*/  LDG.E.128 R52, desc[UR6][R52.64] ;  /* 0x0000000634347981 */ /* 0x000ea2000c1e1d00 */
[----:B------:R-:W-:Y:S01]  /*6f50*/  ISETP.GT.AND P2, PT, R102, RZ, PT ;  /* 0x000000ff6600720c */ /* 0x000fe20003f44270 */
[----:B------:R-:W-:-:S12]  /*6f60*/  BSSY.RECONVERGENT B2, `(.L_x_933) ;  /* 0x000005d000027945 */ /* 0x000fd80003800200 */
[----:B------:R-:W-:Y:S01]  /*6f70*/  @!P2 MOV R104, R94 ;  /* 0x0000005e0068a202 */ /* 0x000fe20000000f00 */
[----:B------:R-:W-:Y:S02]  /*6f80*/  @!P2 IMAD.MOV.U32 R74, RZ, RZ, R87 ;  /* 0x000000ffff4aa224 */ /* 0x000fe400078e0057 */
[----:B--2---:R-:W-:Y:S01]  /*6f90*/  @!P2 IMAD.U32 R70, R52, 0x10000, RZ ;  /* 0x000100003446a824 */ /* 0x004fe200078e00ff */
        /* <DEDUP_REMOVED lines=17> */
.L_x_937:
        /* <DEDUP_REMOVED lines=13> */
.L_x_939:
[----:B------:R-:W-:Y:S05]  /*7180*/  BSYNC.RECONVERGENT B4 ;  /* 0x0000000000047941 */ /* 0x000fea0003800200 */
.L_x_938:
        /* <DEDUP_REMOVED lines=45> */
[----:B------:R-:W-:-:S07]  /*7460*/  LOP3.LUT R63, R70, UR25, R105, 0x96, !PT ;  /* 0x00000019463f7c12 */ /* 0x000fce000f8e9669 */
.L_x_936:
[----:B------:R-:W-:Y:S05]  /*7470*/  BSYNC.RECONVERGENT B3 ;  /* 0x0000000000037941 */ /* 0x000fea0003800200 */
.L_x_935:
        /* <DEDUP_REMOVED lines=11> */
.L_x_934:
[----:B------:R-:W-:Y:S05]  /*7530*/  BSYNC.RECONVERGENT B2 ;  /* 0x0000000000027941 */ /* 0x000fea0003800200 */
.L_x_933:
        /* <DEDUP_REMOVED lines=23> */
.L_x_944:
        /* <DEDUP_REMOVED lines=13> */
.L_x_946:
[----:B------:R-:W-:Y:S05]  /*7780*/  BSYNC.RECONVERGENT B4 ;  /* 0x0000000000047941 */ /* 0x000fea0003800200 */
.L_x_945:
        /* <DEDUP_REMOVED lines=46> */
.L_x_943:
[----:B------:R-:W-:Y:S05]  /*7a70*/  BSYNC.RECONVERGENT B3 ;  /* 0x0000000000037941 */ /* 0x000fea0003800200 */
.L_x_942:
[----:B-----5:R-:W-:Y:S01]  /*7a80*/  PRMT R52, R24, 0x7632, R52 ;  /* 0x0000763218347816 */ /* 0x020fe20000000034 */
[----:B------:R-:W-:Y:S01]  /*7a90*/  IMAD.MOV.U32 R75, RZ, RZ, 0x2f800000 ;  /* 0x2f800000ff4b7424 */ /* 0x000fe200078e00ff */
[----:B------:R-:W-:Y:S02]  /*7aa0*/  I2FP.F32.U32 R6, R6 ;  /* 0x0000000600067245 */ /* 0x000fe40000201000 */
[C---:B------:R-:W-:Y:S02]  /*7ab0*/  SHF.L.U32 R71, R52.reuse, 0x10, RZ ;  /* 0x0000001034477819 */ /* 0x040fe400000006ff */
        /* <DEDUP_REMOVED lines=9> */
.L_x_941:
[----:B------:R-:W-:Y:S05]  /*7b50*/  BSYNC.RECONVERGENT B2 ;  /* 0x0000000000027941 */ /* 0x000fea0003800200 */
.L_x_940:
        /* <DEDUP_REMOVED lines=22> */
.L_x_951:
        /* <DEDUP_REMOVED lines=13> */
.L_x_953:
[----:B------:R-:W-:Y:S05]  /*7d90*/  BSYNC.RECONVERGENT B4 ;  /* 0x0000000000047941 */ /* 0x000fea0003800200 */
.L_x_952:
        /* <DEDUP_REMOVED lines=44> */
[----:B------:R-:W-:Y:S01]  /*8060*/  MOV R10, R94 ;  /* 0x0000005e000a7202 */ /* 0x000fe20000000f00 */
[----:B------:R-:W-:Y:S01]  /*8070*/  IMAD.MOV.U32 R52, RZ, RZ, R74 ;  /* 0x000000ffff347224 */ /* 0x000fe200078e004a */
[----:B------:R-:W-:-:S07]  /*8080*/  LOP3.LUT R63, R82, UR25, R75, 0x96, !PT ;  /* 0x00000019523f7c12 */ /* 0x000fce000f8e964b */
.L_x_950:
[----:B------:R-:W-:Y:S05]  /*8090*/  BSYNC.RECONVERGENT B3 ;  /* 0x0000000000037941 */ /* 0x000fea0003800200 */
.L_x_949:
        /* <DEDUP_REMOVED lines=11> */
.L_x_948:
[----:B------:R-:W-:Y:S05]  /*8150*/  BSYNC.RECONVERGENT B2 ;  /* 0x0000000000027941 */ /* 0x000fea0003800200 */
.L_x_947:
        /* <DEDUP_REMOVED lines=23> */
.L_x_958:
        /* <DEDUP_REMOVED lines=13> */
.L_x_960:
[----:B------:R-:W-:Y:S05]  /*83a0*/  BSYNC.RECONVERGENT B4 ;  /* 0x0000000000047941 */ /* 0x000fea0003800200 */
.L_x_959:
        /* <DEDUP_REMOVED lines=46> */
.L_x_957:
[----:B------:R-:W-:Y:S05]  /*8690*/  BSYNC.RECONVERGENT B3 ;  /* 0x0000000000037941 */ /* 0x000fea0003800200 */
.L_x_956:
        /* <DEDUP_REMOVED lines=13> */
.L_x_955:
[----:B------:R-:W-:Y:S05]  /*8770*/  BSYNC.RECONVERGENT B2 ;  /* 0x0000000000027941 */ /* 0x000fea0003800200 */
.L_x_954:
        /* <DEDUP_REMOVED lines=22> */
.L_x_965:
        /* <DEDUP_REMOVED lines=13> */
.L_x_967:
[----:B------:R-:W-:Y:S05]  /*89b0*/  BSYNC.RECONVERGENT B4 ;  /* 0x0000000000047941 */ /* 0x000fea0003800200 */
.L_x_966:
        /* <DEDUP_REMOVED lines=45> */
[----:B------:R-:W-:-:S07]  /*8c90*/  IMAD.MOV.U32 R52, RZ, RZ, RZ ;  /* 0x000000ffff347224 */ /* 0x000fce00078e00ff */
.L_x_964:
[----:B------:R-:W-:Y:S05]  /*8ca0*/  BSYNC.RECONVERGENT B3 ;  /* 0x0000000000037941 */ /* 0x000fea0003800200 */
.L_x_963:
[----:B------:R-:W-:Y:S01]  /*8cb0*/  I2FP.F32.U32 R3, R3 ;  /* 0x0000000300037245 */ /* 0x000fe20000201000 */
[----:B------:R-:W-:Y:S02]  /*8cc0*/  HFMA2 R82, -RZ, RZ, 0.1171875, 0 ;  /* 0x2f800000ff527431 */ /* 0x000fe400000001ff */
[----:B-----5:R-:W-:-:S03]  /*8cd0*/  IMAD.U32 R53, R26, 0x10000, RZ ;  /* 0x000100001a357824 */ /* 0x020fc600078e00ff */
[----:B------:R-:W-:Y:S01]  /*8ce0*/  FFMA.FTZ R3, R3, R82, 1.1641532182693481445e-10 ;  /* 0x2f00000003037423 */ /* 0x000fe20000010052 */
[----:B------:R-:W-:Y:S01]  /*8cf0*/  FMUL.FTZ R53, R53, UR9 ;  /* 0x0000000935357c20 */ /* 0x000fe20008410000 */
[----:B------:R-:W-:-:S03]  /*8d00*/  IMAD.U32 R82, R54, 0x10000, RZ ;  /* 0x0001000036527824 */ /* 0x000fc600078e00ff */
[----:B------:R-:W-:Y:S01]  /*8d10*/  FMUL.FTZ R53, R53, UR8 ;  /* 0x0000000835357c20 */ /* 0x000fe20008410000 */
[----:B------:R-:W-:-:S04]  /*8d20*/  FSETP.GTU.FTZ.AND P4, PT, R3, UR26, PT ;  /* 0x0000001a03007c0b */ /* 0x000fc8000bf9c000 */
[----:B------:R-:W-:Y:S02]  /*8d30*/  FSEL R83, R53, RZ, !P4 ;  /* 0x000000ff35537208 */ /* 0x000fe40006000000 */
[----:B------:R-:W-:-:S03]  /*8d40*/  SEL R3, RZ, 0x1, P4 ;  /* 0x00000001ff037807 */ /* 0x000fc60002000000 */
[----:B------:R-:W-:-:S07]  /*8d50*/  FADD.FTZ R83, R82, R83 ;  /* 0x0000005352537221 */ /* 0x000fce0000010000 */
.L_x_962:
[----:B------:R-:W-:Y:S05]  /*8d60*/  BSYNC.RECONVERGENT B2 ;  /* 0x0000000000027941 */ /* 0x000fea0003800200 */
.L_x_961:
        /* <DEDUP_REMOVED lines=23> */
.L_x_972:
        /* <DEDUP_REMOVED lines=13> */
.L_x_974:
[----:B------:R-:W-:Y:S05]  /*8fb0*/  BSYNC.RECONVERGENT B4 ;  /* 0x0000000000047941 */ /* 0x000fea0003800200 */
.L_x_973:
        /* <DEDUP_REMOVED lines=47> */
.L_x_971:
[----:B------:R-:W-:Y:S05]  /*92b0*/  BSYNC.RECONVERGENT B3 ;  /* 0x0000000000037941 */ /* 0x000fea0003800200 */
.L_x_970:
        /* <DEDUP_REMOVED lines=13> */
.L_x_969:
[----:B------:R-:W-:Y:S05]  /*9390*/  BSYNC.RECONVERGENT B2 ;  /* 0x0000000000027941 */ /* 0x000fea0003800200 */
.L_x_968:
        /* <DEDUP_REMOVED lines=22> */
.L_x_979:
        /* <DEDUP_REMOVED lines=13> */
.L_x_981:
[----:B------:R-:W-:Y:S05]  /*95d0*/  BSYNC.RECONVERGENT B4 ;  /* 0x0000000000047941 */ /* 0x000fea0003800200 */
.L_x_980:
        /* <DEDUP_REMOVED lines=46> */
.L_x_978:
[----:B------:R-:W-:Y:S05]  /*98c0*/  BSYNC.RECONVERGENT B3 ;  /* 0x0000000000037941 */ /* 0x000fea0003800200 */
.L_x_977:
        /* <DEDUP_REMOVED lines=11> */
.L_x_976:
[----:B------:R-:W-:Y:S05]  /*9980*/  BSYNC.RECONVERGENT B2 ;  /* 0x0000000000027941 */ /* 0x000fea0003800200 */
.L_x_975:
        /* <DEDUP_REMOVED lines=23> */
.L_x_986:
        /* <DEDUP_REMOVED lines=13> */
.L_x_988:
[----:B------:R-:W-:Y:S05]  /*9bd0*/  BSYNC.RECONVERGENT B4 ;  /* 0x0000000000047941 */ /* 0x000fea0003800200 */
.L_x_987:
        /* <DEDUP_REMOVED lines=47> */
.L_x_985:
[----:B------:R-:W-:Y:S05]  /*9ed0*/  BSYNC.RECONVERGENT B3 ;  /* 0x0000000000037941 */ /* 0x000fea0003800200 */
.L_x_984:
[----:B-----5:R-:W-:Y:S01]  /*9ee0*/  PRMT R55, R27, 0x7632, R55 ;  /* 0x000076321b377816 */ /* 0x020fe20000000037 */
[----:B------:R-:W-:Y:S01]  /*9ef0*/  IMAD.MOV.U32 R93, RZ, RZ, 0x2f800000 ;  /* 0x2f800000ff5d7424 */ /* 0x000fe200078e00ff */
[----:B------:R-:W-:Y:S02]  /*9f00*/  I2FP.F32.U32 R52, R53 ;  /* 0x0000003500347245 */ /* 0x000fe40000201000 */
[C---:B------:R-:W-:Y:S02]  /*9f10*/  SHF.L.U32 R53, R55.reuse, 0x10, RZ ;  /* 0x0000001037357819 */ /* 0x040fe400000006ff */
[----:B------:R-:W-:Y:S01]  /*9f20*/  PRMT R55, R55, 0x7632, R55 ;  /* 0x0000763237377816 */ /* 0x000fe20000000037 */
[----:B------:R-:W-:Y:S02]  /*9f30*/  FFMA.FTZ R52, R52, R93, 1.1641532182693481445e-10 ;  /* 0x2f00000034347423 */ /* 0x000fe4000001005d */
[----:B------:R-:W-:-:S03]  /*9f40*/  FMUL.FTZ R53, R53, UR9 ;  /* 0x0000000935357c20 */ /* 0x000fc60008410000 */
[----:B------:R-:W-:Y:S01]  /*9f50*/  FSETP.GTU.FTZ.AND P2, PT, R52, UR26, PT ;  /* 0x0000001a34007c0b */ /* 0x000fe2000bf5c000 */
[----:B------:R-:W-:Y:S01]  /*9f60*/  FMUL.FTZ R53, R53, UR8 ;  /* 0x0000000835357c20 */ /* 0x000fe20008410000 */
[----:B------:R-:W-:Y:S02]  /*9f70*/  IMAD.U32 R52, R55, 0x10000, RZ ;  /* 0x0001000037347824 */ /* 0x000fe400078e00ff */
[----:B------:R-:W-:Y:S02]  /*9f80*/  SEL R84, RZ, 0x1, P2 ;  /* 0x00000001ff547807 */ /* 0x000fe40001000000 */
[----:B------:R-:W-:-:S05]  /*9f90*/  FSEL R53, R53, RZ, !P2 ;  /* 0x000000ff35357208 */ /* 0x000fca0005000000 */
[----:B------:R-:W-:-:S07]  /*9fa0*/  FADD.FTZ R93, R52, R53 ;  /* 0x00000035345d7221 */ /* 0x000fce0000010000 */
.L_x_983:
[----:B------:R-:W-:Y:S05]  /*9fb0*/  BSYNC.RECONVERGENT B2 ;  /* 0x0000000000027941 */ /* 0x000fea0003800200 */
.L_x_982:
[----:B------:R-:W-:Y:S02]  /*9fc0*/  F2FP.BF16.F32.PACK_AB R55, RZ, R93 ;  /* 0x0000005dff37723e */ /* 0x000fe400000010ff */
[----:B------:R-:W-:Y:S02]  /*9fd0*/  PRMT R54, R108, 0x5410, R54 ;  /* 0x000054106c367816 */ /* 0x000fe40000000036 */
[----:B------:R-:W-:Y:S02]  /*9fe0*/  PRMT R53, R105, 0x5410, R107 ;  /* 0x0000541069357816 */ /* 0x000fe4000000006b */
[----:B------:R-:W-:Y:S02]  /*9ff0*/  PRMT R52, R103, 0x5410, R104 ;  /* 0x0000541067347816 */ /* 0x000fe40000000068 */
[----:B------:R-:W-:Y:S01]  /*a000*/  PRMT R55, R106, 0x5410, R55 ;  /* 0x000054106a377816 */ /* 0x000fe20000000037 */
[----:B------:R-:W-:Y:S06]  /*a010*/  BRA `(.L_x_989) ;  /* 0x0000002c00547947 */ /* 0x000fec0003800000 */
.L_x_932:
[----:B------:R-:W-:Y:S01]  /*a020*/  IMAD.U32 R109, RZ, RZ, UR5 ;  /* 0x00000005ff6d7e24 */ /* 0x000fe2000f8e00ff */
[----:B------:R-:W-:Y:S01]  /*a030*/  BSSY.RECONVERGENT B2, `(.L_x_990) ;  /* 0x000005b000027945 */ /* 0x000fe20003800200 */
[----:B------:R-:W-:Y:S02]  /*a040*/  HFMA2 R70, -RZ, RZ, 0, 0 ;  /* 0x00000000ff467431 */ /* 0x000fe400000001ff */
[----:B------:R-:W-:Y:S02]  /*a050*/  IMAD.MOV.U32 R96, RZ, RZ, R94 ;  /* 0x000000ffff607224 */ /* 0x000fe400078e005e */
[----:B01----:R-:W-:Y:S01]  /*a060*/  IMAD.MOV.U32 R52, RZ, RZ, R87 ;  /* 0x000000ffff347224 */ /* 0x003fe200078e0057 */
[----:B------:R-:W-:Y:S01]  /*a070*/  IADD3 R109, PT, PT, R109, 0x76cf5d0a, RZ ;  /* 0x76cf5d0a6d6d7810 */ /* 0x000fe20007ffe0ff */
        /* <DEDUP_REMOVED lines=17> */
.L_x_994:
        /* <DEDUP_REMOVED lines=13> */
.L_x_996:
[----:B------:R-:W-:Y:S05]  /*a260*/  BSYNC.RECONVERGENT B4 ;  /* 0x0000000000047941 */ /* 0x000fea0003800200 */
.L_x_995:
        /* <DEDUP_REMOVED lines=45> */
.L_x_993:
[----:B------:R-:W-:Y:S05]  /*a540*/  BSYNC.RECONVERGENT B3 ;  /* 0x0000000000037941 */ /* 0x000fea0003800200 */
.L_x_992:
[----:B------:R-:W-:Y:S01]  /*a550*/  I2FP.F32.U32 R8, R8 ;  /* 0x0000000800087245 */ /* 0x000fe20000201000 */
[----:B------:R-:W-:Y:S01]  /*a560*/  IMAD.MOV.U32 R53, RZ, RZ, 0x2f800000 ;  /* 0x2f800000ff357424 */ /* 0x000fe200078e00ff */
[----:B-----5:R-:W-:-:S03]  /*a570*/  SHF.L.U32 R54, R24, 0x10, RZ ;  /* 0x0000001018367819 */ /* 0x020fc600000006ff */
[----:B------:R-:W-:Y:S02]  /*a580*/  FFMA.FTZ R8, R8, R53, 1.1641532182693481445e-10 ;  /* 0x2f00000008087423 */ /* 0x000fe40000010035 */
[----:B------:R-:W-:-:S03]  /*a590*/  FMUL.FTZ R54, R54, UR9 ;  /* 0x0000000936367c20 */ /* 0x000fc60008410000 */
[----:B------:R-:W-:Y:S01]  /*a5a0*/  FSETP.GTU.FTZ.AND P2, PT, R8, UR26, PT ;  /* 0x0000001a08007c0b */ /* 0x000fe2000bf5c000 */
[----:B------:R-:W-:-:S03]  /*a5b0*/  FMUL.FTZ R54, R54, UR8 ;  /* 0x0000000836367c20 */ /* 0x000fc60008410000 */
[----:B------:R-:W-:Y:S02]  /*a5c0*/  SEL R8, RZ, 0x1, P2 ;  /* 0x00000001ff087807 */ /* 0x000fe40001000000 */
[----:B------:R-:W-:-:S07]  /*a5d0*/  FSEL R70, R54, RZ, !P2 ;  /* 0x000000ff36467208 */ /* 0x000fce0005000000 */
.L_x_991:
[----:B------:R-:W-:Y:S05]  /*a5e0*/  BSYNC.RECONVERGENT B2 ;  /* 0x0000000000027941 */ /* 0x000fea0003800200 */
.L_x_990:
[----:B------:R-:W-:Y:S01]  /*a5f0*/  BSSY.RECONVERGENT B2, `(.L_x_997) ;  /* 0x0000059000027945 */ /* 0x000fe20003800200 */
[----:B------:R-:W-:Y:S01]  /*a600*/  F2FP.BF16.F32.PACK_AB R104, RZ, R70 ;  /* 0x00000046ff68723e */ /* 0x000fe200000010ff */
[----:B------:R-:W-:Y:S02]  /*a610*/  IMAD.MOV.U32 R71, RZ, RZ, RZ ;  /* 0x000000ffff477224 */ /* 0x000fe400078e00ff */
[----:B------:R-:W-:Y:S01]  /*a620*/  IMAD.MOV.U32 R53, RZ, RZ, R52 ;  /* 0x000000ffff357224 */ /* 0x000fe200078e0034 */
[----:B------:R-:W-:Y:S06]  /*a630*/  @!P3 BRA `(.L_x_998) ;  /* 0x000000040050b947 */ /* 0x000fec0003800000 */
[----:B------:R-:W-:Y:S01]  /*a640*/  ISETP.NE.AND P2, PT, R52, 0x1, PT ;  /* 0x000000013400780c */ /* 0x000fe20003f45270 */
[----:B------:R-:W-:Y:S01]  /*a650*/  BSSY.RECONVERGENT B3, `(.L_x_999) ;  /* 0x0000048000037945 */ /* 0x000fe20003800200 */
[----:B------:R-:W-:Y:S02]  /*a660*/  HFMA2 R53, -RZ, RZ, 0, 1.1920928955078125e-07 ;  /* 0x00000002ff357431 */ /* 0x000fe400000001ff */
[----:B------:R-:W-:-:S09]  /*a670*/  IMAD.MOV.U32 R6, RZ, RZ, R10 ;  /* 0x000000ffff067224 */ /* 0x000fd200078e000a */
[----:B------:R-:W-:Y:S05]  /*a680*/  @!P2 BRA `(.L_x_1000) ;  /* 0x000000040010a947 */ /* 0x000fea0003800000 */
        /* <DEDUP_REMOVED lines=8> */
.L_x_1001:
        /* <DEDUP_REMOVED lines=13> */
.L_x_1003:
[----:B------:R-:W-:Y:S05]  /*a7e0*/  BSYNC.RECONVERGENT B4 ;  /* 0x0000000000047941 */ /* 0x000fea0003800200 */
.L_x_1002:
        /* <DEDUP_REMOVED lines=46> */
.L_x_1000:
[----:B------:R-:W-:Y:S05]  /*aad0*/  BSYNC.RECONVERGENT B3 ;  /* 0x0000000000037941 */ /* 0x000fea0003800200 */
.L_x_999:
[----:B-----5:R-:W-:Y:S01]  /*aae0*/  PRMT R52, R24, 0x7632, R52 ;  /* 0x0000763218347816 */ /* 0x020fe20000000034 */
[----:B------:R-:W-:Y:S01]  /*aaf0*/  IMAD.MOV.U32 R55, RZ, RZ, 0x2f800000 ;  /* 0x2f800000ff377424 */ /* 0x000fe200078e00ff */
[----:B------:R-:W-:Y:S02]  /*ab00*/  I2FP.F32.U32 R6, R6 ;  /* 0x0000000600067245 */ /* 0x000fe40000201000 */
[----:B------:R-:W-:-:S03]  /*ab10*/  SHF.L.U32 R52, R52, 0x10, RZ ;  /* 0x0000001034347819 */ /* 0x000fc600000006ff */
[----:B------:R-:W-:Y:S02]  /*ab20*/  FFMA.FTZ R6, R6, R55, 1.1641532182693481445e-10 ;  /* 0x2f00000006067423 */ /* 0x000fe40000010037 */
[----:B------:R-:W-:-:S03]  /*ab30*/  FMUL.FTZ R52, R52, UR9 ;  /* 0x0000000934347c20 */ /* 0x000fc60008410000 */
[----:B------:R-:W-:Y:S01]  /*ab40*/  FSETP.GTU.FTZ.AND P2, PT, R6, UR26, PT ;  /* 0x0000001a06007c0b */ /* 0x000fe2000bf5c000 */
[----:B------:R-:W-:-:S03]  /*ab50*/  FMUL.FTZ R52, R52, UR8 ;  /* 0x0000000834347c20 */ /* 0x000fc60008410000 */
[----:B------:R-:W-:Y:S02]  /*ab60*/  SEL R6, RZ, 0x1, P2 ;  /* 0x00000001ff067807 */ /* 0x000fe40001000000 */
[----:B------:R-:W-:-:S07]  /*ab70*/  FSEL R71, R52, RZ, !P2 ;  /* 0x000000ff34477208 */ /* 0x000fce0005000000 */
.L_x_998:
[----:B------:R-:W-:Y:S05]  /*ab80*/  BSYNC.RECONVERGENT B2 ;  /* 0x0000000000027941 */ /* 0x000fea0003800200 */
.L_x_997:
        /* <DEDUP_REMOVED lines=18> */
.L_x_1008:
        /* <DEDUP_REMOVED lines=13> */
.L_x_1010:
[----:B------:R-:W-:Y:S05]  /*ad80*/  BSYNC.RECONVERGENT B4 ;  /* 0x0000000000047941 */ /* 0x000fea0003800200 */
.L_x_1009:
        /* <DEDUP_REMOVED lines=46> */
.L_x_1007:
[----:B------:R-:W-:Y:S05]  /*b070*/  BSYNC.RECONVERGENT B3 ;  /* 0x0000000000037941 */ /* 0x000fea0003800200 */
.L_x_1006:
        /* <DEDUP_REMOVED lines=9> */
.L_x_1005:
[----:B------:R-:W-:Y:S05]  /*b110*/  BSYNC.RECONVERGENT B2 ;  /* 0x0000000000027941 */ /* 0x000fea0003800200 */
.L_x_1004:
        /* <DEDUP_REMOVED lines=18> */
.L_x_1015:
        /* <DEDUP_REMOVED lines=13> */
.L_x_1017:
[----:B------:R-:W-:Y:S05]  /*b310*/  BSYNC.RECONVERGENT B4 ;  /* 0x0000000000047941 */ /* 0x000fea0003800200 */
.L_x_1016:
        /* <DEDUP_REMOVED lines=46> */
.L_x_1014:
[----:B------:R-:W-:Y:S05]  /*b600*/  BSYNC.RECONVERGENT B3 ;  /* 0x0000000000037941 */ /* 0x000fea0003800200 */
.L_x_1013:
        /* <DEDUP_REMOVED lines=10> */
.L_x_1012:
[----:B------:R-:W-:Y:S05]  /*b6b0*/  BSYNC.RECONVERGENT B2 ;  /* 0x0000000000027941 */ /* 0x000fea0003800200 */
.L_x_1011:
        /* <DEDUP_REMOVED lines=18> */
.L_x_1022:
        /* <DEDUP_REMOVED lines=13> */
.L_x_1024:
[----:B------:R-:W-:Y:S05]  /*b8b0*/  BSYNC.RECONVERGENT B4 ;  /* 0x0000000000047941 */ /* 0x000fea0003800200 */
.L_x_1023:
        /* <DEDUP_REMOVED lines=46> */
.L_x_1021:
[----:B------:R-:W-:Y:S05]  /*bba0*/  BSYNC.RECONVERGENT B3 ;  /* 0x0000000000037941 */ /* 0x000fea0003800200 */
.L_x_1020:
        /* <DEDUP_REMOVED lines=9> */
.L_x_1019:
[----:B------:R-:W-:Y:S05]  /*bc40*/  BSYNC.RECONVERGENT B2 ;  /* 0x0000000000027941 */ /* 0x000fea0003800200 */
.L_x_1018:
        /* <DEDUP_REMOVED lines=18> */
.L_x_1029:
        /* <DEDUP_REMOVED lines=13> */
.L_x_1031:
[----:B------:R-:W-:Y:S05]  /*be40*/  BSYNC.RECONVERGENT B4 ;  /* 0x0000000000047941 */ /* 0x000fea0003800200 */
.L_x_1030:
        /* <DEDUP_REMOVED lines=46> */
.L_x_1028:
[----:B------:R-:W-:Y:S05]  /*c130*/  BSYNC.RECONVERGENT B3 ;  /* 0x0000000000037941 */ /* 0x000fea0003800200 */
.L_x_1027:
        /* <DEDUP_REMOVED lines=10> */
.L_x_1026:
[----:B------:R-:W-:Y:S05]  /*c1e0*/  BSYNC.RECONVERGENT B2 ;  /* 0x0000000000027941 */ /* 0x000fea0003800200 */
.L_x_1025:
        /* <DEDUP_REMOVED lines=18> */
.L_x_1036:
        /* <DEDUP_REMOVED lines=13> */
.L_x_1038:
[----:B------:R-:W-:Y:S05]  /*c3e0*/  BSYNC.RECONVERGENT B4 ;  /* 0x0000000000047941 */ /* 0x000fea0003800200 */
.L_x_1037:
        /* <DEDUP_REMOVED lines=46> */
.L_x_1035:
[----:B------:R-:W-:Y:S05]  /*c6d0*/  BSYNC.RECONVERGENT B3 ;  /* 0x0000000000037941 */ /* 0x000fea0003800200 */
.L_x_1034:
        /* <DEDUP_REMOVED lines=9> */
.L_x_1033:
[----:B------:R-:W-:Y:S05]  /*c770*/  BSYNC.RECONVERGENT B2 ;  /* 0x0000000000027941 */ /* 0x000fea0003800200 */
.L_x_1032:
        /* <DEDUP_REMOVED lines=18> */
.L_x_1043:
        /* <DEDUP_REMOVED lines=13> */
.L_x_1045:
[----:B------:R-:W-:Y:S05]  /*c970*/  BSYNC.RECONVERGENT B4 ;  /* 0x0000000000047941 */ /* 0x000fea0003800200 */
.L_x_1044:
        /* <DEDUP_REMOVED lines=46> */
.L_x_1042:
[----:B------:R-:W-:Y:S05]  /*cc60*/  BSYNC.RECONVERGENT B3 ;  /* 0x0000000000037941 */ /* 0x000fea0003800200 */
.L_x_1041:
[----:B------:R-:W-:Y:S01]  /*cc70*/  I2FP.F32.U32 R52, R53 ;  /* 0x0000003500347245 */ /* 0x000fe20000201000 */
[----:B------:R-:W-:Y:S01]  /*cc80*/  IMAD.MOV.U32 R55, RZ, RZ, 0x2f800000 ;  /* 0x2f800000ff377424 */ /* 0x000fe200078e00ff */
[----:B-----5:R-:W-:-:S03]  /*cc90*/  PRMT R53, R27, 0x7632, R53 ;  /* 0x000076321b357816 */ /* 0x020fc60000000035 */
[----:B------:R-:W-:Y:S01]  /*cca0*/  FFMA.FTZ R52, R52, R55, 1.1641532182693481445e-10 ;  /* 0x2f00000034347423 */ /* 0x000fe20000010037 */
[----:B------:R-:W-:-:S04]  /*ccb0*/  SHF.L.U32 R53, R53, 0x10, RZ ;  /* 0x0000001035357819 */ /* 0x000fc800000006ff */
[----:B------:R-:W-:Y:S01]  /*ccc0*/  FSETP.GTU.FTZ.AND P2, PT, R52, UR26, PT ;  /* 0x0000001a34007c0b */ /* 0x000fe2000bf5c000 */
[----:B------:R-:W-:-:S03]  /*ccd0*/  FMUL.FTZ R53, R53, UR9 ;  /* 0x0000000935357c20 */ /* 0x000fc60008410000 */
[----:B------:R-:W-:Y:S01]  /*cce0*/  SEL R84, RZ, 0x1, P2 ;  /* 0x00000001ff547807 */ /* 0x000fe20001000000 */
[----:B------:R-:W-:-:S05]  /*ccf0*/  FMUL.FTZ R53, R53, UR8 ;  /* 0x0000000835357c20 */ /* 0x000fca0008410000 */
[----:B------:R-:W-:-:S07]  /*cd00*/  FSEL R93, R53, RZ, !P2 ;  /* 0x000000ff355d7208 */ /* 0x000fce0005000000 */
.L_x_1040:
[----:B------:R-:W-:Y:S05]  /*cd10*/  BSYNC.RECONVERGENT B2 ;  /* 0x0000000000027941 */ /* 0x000fea0003800200 */
.L_x_1039:
[----:B------:R-:W-:Y:S02]  /*cd20*/  F2FP.BF16.F32.PACK_AB R55, RZ, R93 ;  /* 0x0000005dff37723e */ /* 0x000fe400000010ff */
[----:B------:R-:W-:Y:S02]  /*cd30*/  PRMT R54, R107, 0x5410, R108 ;  /* 0x000054106b367816 */ /* 0x000fe4000000006c */
[----:B------:R-:W-:Y:S02]  /*cd40*/  PRMT R53, R105, 0x5410, R106 ;  /* 0x0000541069357816 */ /* 0x000fe4000000006a */
[----:B------:R-:W-:Y:S02]  /*cd50*/  PRMT R52, R104, 0x5410, R103 ;  /* 0x0000541068347816 */ /* 0x000fe40000000067 */
[----:B------:R-:W-:-:S07]  /*cd60*/  PRMT R55, R97, 0x5410, R55 ;  /* 0x0000541061377816 */ /* 0x000fce0000000037 */
.L_x_989:
[----:B------:R-:W0:Y:S01]  /*cd70*/  LDC.64 R104, c[0x0][0x3a8] ;  /* 0x0000ea00ff687b82 */ /* 0x000e220000000a00 */
[----:B------:R-:W-:Y:S01]  /*cd80*/  BSSY.RECONVERGENT B2, `(.L_x_1046) ;  /* 0x0000019000027945 */ /* 0x000fe20003800200 */
[----:B------:R-:W-:Y:S02]  /*cd90*/  IMAD.MOV.U32 R94, RZ, RZ, R96 ;  /* 0x000000ffff5e7224 */ /* 0x000fe400078e0060 */
[----:B0-----:R-:W-:-:S05]  /*cda0*/  IMAD.WIDE.U32 R104, R101, 0x10, R104 ;  /* 0x0000001065687825 */ /* 0x001fca00078e0068 */
[----:B------:R0:W-:Y:S01]  /*cdb0*/  STG.E.128 desc[UR6][R104.64], R52 ;  /* 0x0000003468007986 */ /* 0x0001e2000c101d06 */
[----:B------:R-:W-:Y:S05]  /*cdc0*/  @!P3 BRA `(.L_x_1047) ;  /* 0x000000000050b947 */ /* 0x000fea0003800000 */
[----:B0-----:R-:W-:Y:S01]  /*cdd0*/  IMAD.U32 R55, R0, 0x10000, RZ ;  /* 0x0001000000377824 */ /* 0x001fe200078e00ff */
[----:B------:R-:W0:Y:S01]  /*cde0*/  LDC.64 R52, c[0x0][0x3b0] ;  /* 0x0000ec00ff347b82 */ /* 0x000e220000000a00 */
[----:B------:R-:W-:Y:S02]  /*cdf0*/  LOP3.LUT R54, R84, 0xffff, RZ, 0xc0, !PT ;  /* 0x0000ffff54367812 */ /* 0x000fe400078ec0ff */
[----:B------:R-:W-:Y:S02]  /*ce00*/  PRMT R95, R2, 0x7104, RZ ;  /* 0x00007104025f7816 */ /* 0x000fe400000000ff */
[----:B------:R-:W-:Y:S02]  /*ce10*/  LOP3.LUT R55, R55, 0xff0000, RZ, 0xc0, !PT ;  /* 0x00ff000037377812 */ /* 0x000fe400078ec0ff */
[----:B------:R-:W-:Y:S02]  /*ce20*/  LOP3.LUT R104, R4, 0xff, RZ, 0xc0, !PT ;  /* 0x000000ff04687812 */ /* 0x000fe400078ec0ff */
[----:B------:R-:W-:-:S02]  /*ce30*/  PRMT R54, R55, 0x4210, R54 ;  /* 0x0000421037367816 */ /* 0x000fc40000000036 */
[----:B------:R-:W-:Y:S01]  /*ce40*/  LOP3.LUT R96, R5, 0xff, RZ, 0xc0, !PT ;  /* 0x000000ff05607812 */ /* 0x000fe200078ec0ff */
[----:B------:R-:W-:Y:S01]  /*ce50*/  IMAD.WIDE.U32 R104, R104, 0x1000000, RZ ;  /* 0x0100000068687825 */ /* 0x000fe200078e00ff */
[----:B------:R-:W-:Y:S02]  /*ce60*/  LOP3.LUT R55, R6, 0xff, RZ, 0xc0, !PT ;  /* 0x000000ff06377812 */ /* 0x000fe400078ec0ff */
[----:B------:R-:W-:Y:S01]  /*ce70*/  LOP3.LUT R106, R54, 0xff00, R95, 0xf8, !PT ;  /* 0x0000ff00366a7812 */ /* 0x000fe200078ef85f */
[----:B------:R-:W-:-:S03]  /*ce80*/  IMAD.WIDE.U32 R96, R96, 0x10000, RZ ;  /* 0x0001000060607825 */ /* 0x000fc600078e00ff */
[----:B------:R-:W-:Y:S01]  /*ce90*/  LOP3.LUT R95, R106, 0xff, R3, 0xf8, !PT ;  /* 0x000000ff6a5f7812 */ /* 0x000fe200078ef803 */
[----:B------:R-:W-:-:S03]  /*cea0*/  IMAD.WIDE.U32 R54, R55, 0x100, RZ ;  /* 0x0000010037367825 */ /* 0x000fc600078e00ff */
[----:B------:R-:W-:Y:S01]  /*ceb0*/  LOP3.LUT R95, R97, R95, R105, 0xfe, !PT ;  /* 0x0000005f615f7212 */ /* 0x000fe200078efe69 */
[----:B0-----:R-:W-:Y:S01]  /*cec0*/  IMAD.WIDE.U32 R52, R100, 0x8, R52 ;  /* 0x0000000864347825 */ /* 0x001fe200078e0034 */
[----:B------:R-:W-:Y:S02]  /*ced0*/  LOP3.LUT R103, R54, R104, R96, 0xfe, !PT ;  /* 0x0000006836677212 */ /* 0x000fe400078efe60 */
[----:B------:R-:W-:Y:S02]  /*cee0*/  LOP3.LUT R55, R95, R55, RZ, 0xfc, !PT ;  /* 0x000000375f377212 */ /* 0x000fe400078efcff */
[----:B------:R-:W-:-:S05]  /*cef0*/  LOP3.LUT R54, R103, 0xff, R8, 0xf8, !PT ;  /* 0x000000ff67367812 */ /* 0x000fca00078ef808 */
[----:B------:R1:W-:Y:S02]  /*cf00*/  STG.E.64 desc[UR6][R52.64], R54 ;  /* 0x0000003634007986 */ /* 0x0003e4000c101b06 */
.L_x_1047:
[----:B------:R-:W-:Y:S05]  /*cf10*/  BSYNC.RECONVERGENT B2 ;  /* 0x0000000000027941 */ /* 0x000fea0003800200 */
.L_x_1046:
[----:B------:R-:W-:Y:S01]  /*cf20*/  IADD3 R101, PT, PT, R101, 0x20, RZ ;  /* 0x0000002065657810 */ /* 0x000fe20007ffe0ff */
[----:B------:R-:W-:-:S07]  /*cf30*/  VIADD R100, R100, 0x20 ;  /* 0x0000002064647836 */ /* 0x000fce0000000000 */
.L_x_929:
[----:B------:R-:W-:Y:S05]  /*cf40*/  BSYNC.RECONVERGENT B1 ;  /* 0x0000000000017941 */ /* 0x000fea0003800200 */
.L_x_928:
        /* <DEDUP_REMOVED lines=8> */
.L_x_1051:
[----:B------:R-:W-:Y:S05]  /*cfd0*/  BSYNC.RECONVERGENT B2 ;  /* 0x0000000000027941 */ /* 0x000fea0003800200 */
.L_x_1050:
        /* <DEDUP_REMOVED lines=8> */
[----:B------:R-:W-:Y:S01]  /*d060*/  @!P4 IMAD.MOV.U32 R92, RZ, RZ, R94 ;  /* 0x000000ffff5cc224 */ /* 0x000fe200078e005e */
[----:B------:R-:W-:Y:S01]  /*d070*/  @!P4 MOV R78, R87 ;  /* 0x00000057004ec202 */ /* 0x000fe20000000f00 */
[----:B--2---:R-:W-:Y:S01]  /*d080*/  @!P4 IMAD.U32 R72, R52, 0x10000, RZ ;  /* 0x000100003448c824 */ /* 0x004fe200078e00ff */
        /* <DEDUP_REMOVED lines=17> */
.L_x_1057:
        /* <DEDUP_REMOVED lines=13> */
.L_x_1059:
[----:B------:R-:W-:Y:S05]  /*d270*/  BSYNC.RECONVERGENT B4 ;  /* 0x0000000000047941 */ /* 0x000fea0003800200 */
.L_x_1058:
        /* <DEDUP_REMOVED lines=46> */
[----:B------:R-:W-:-:S07]  /*d560*/  HFMA2 R78, -RZ, RZ, 0, 0 ;  /* 0x00000000ff4e7431 */ /* 0x000fce00000001ff */
.L_x_1056:
[----:B------:R-:W-:Y:S05]  /*d570*/  BSYNC.RECONVERGENT B3 ;  /* 0x0000000000037941 */ /* 0x000fea0003800200 */
.L_x_1055:
        /* <DEDUP_REMOVED lines=11> */
.L_x_1054:
[----:B------:R-:W-:Y:S05]  /*d630*/  BSYNC.RECONVERGENT B2 ;  /* 0x0000000000027941 */ /* 0x000fea0003800200 */
.L_x_1053:
        /* <DEDUP_REMOVED lines=23> */
.L_x_1064:
        /* <DEDUP_REMOVED lines=13> */
.L_x_1066:
[----:B------:R-:W-:Y:S05]  /*d880*/  BSYNC.RECONVERGENT B4 ;  /* 0x0000000000047941 */ /* 0x000fea0003800200 */
.L_x_1065:
        /* <DEDUP_REMOVED lines=47> */
.L_x_1063:
[----:B------:R-:W-:Y:S05]  /*db80*/  BSYNC.RECONVERGENT B3 ;  /* 0x0000000000037941 */ /* 0x000fea0003800200 */
.L_x_1062:
        /* <DEDUP_REMOVED lines=13> */
.L_x_1061:
[----:B------:R-:W-:Y:S05]  /*dc60*/  BSYNC.RECONVERGENT B2 ;  /* 0x0000000000027941 */ /* 0x000fea0003800200 */
.L_x_1060:
        /* <DEDUP_REMOVED lines=22> */
.L_x_1071:
        /* <DEDUP_REMOVED lines=13> */
.L_x_1073:
[----:B------:R-:W-:Y:S05]  /*dea0*/  BSYNC.RECONVERGENT B4 ;  /* 0x0000000000047941 */ /* 0x000fea0003800200 */
.L_x_1072:
        /* <DEDUP_REMOVED lines=46> */
[----:B------:R-:W-:-:S07]  /*e190*/  MOV R52, R78 ;  /* 0x0000004e00347202 */ /* 0x000fce0000000f00 */
.L_x_1070:
[----:B------:R-:W-:Y:S05]  /*e1a0*/  BSYNC.RECONVERGENT B3 ;  /* 0x0000000000037941 */ /* 0x000fea0003800200 */
.L_x_1069:
[----:B------:R-:W-:Y:S01]  /*e1b0*/  I2FP.F32.U32 R5, R5 ;  /* 0x0000000500057245 */ /* 0x000fe20000201000 */
[----:B------:R-:W-:Y:S01]  /*e1c0*/  IMAD.MOV.U32 R78, RZ, RZ, 0x2f800000 ;  /* 0x2f800000ff4e7424 */ /* 0x000fe200078e00ff */
[----:B-----5:R-:W-:-:S03]  /*e1d0*/  SHF.L.U32 R79, R25, 0x10, RZ ;  /* 0x00000010194f7819 */ /* 0x020fc600000006ff */
        /* <DEDUP_REMOVED lines=8> */
.L_x_1068:
[----:B------:R-:W-:Y:S05]  /*e260*/  BSYNC.RECONVERGENT B2 ;  /* 0x0000000000027941 */ /* 0x000fea0003800200 */
.L_x_1067:
[----:B------:R-:W-:Y:S01]  /*e270*/  @!P4 PRMT R79, R53, 0x7632, R79 ;  /* 0x00007632354fc816 */ /* 0x000fe2000000004f */
[----:B------:R-:W-:Y:S01]  /*e280*/  BSSY.RECONVERGENT B2, `(.L_x_1074) ;  /* 0x0000061000027945 */ /* 0x000fe20003800200 */
[----:B------:R-:W-:Y:S01]  /*e290*/  F2FP.BF16.F32.PACK_AB R104, RZ, R78 ;  /* 0x0000004eff68723e */ /* 0x000fe200000010ff */
[----:B------:R-:W-:Y:S01]  /*e2a0*/  @!P4 IMAD.MOV.U32 R87, RZ, RZ, R80 ;  /* 0x000000ffff57c224 */ /* 0x000fe200078e0050 */
[----:B------:R-:W-:Y:S02]  /*e2b0*/  @!P4 MOV R88, R52 ;  /* 0x000000340058c202 */ /* 0x000fe40000000f00 */
[----:B------:R-:W-:Y:S01]  /*e2c0*/  @!P4 SHF.L.U32 R79, R79, 0x10, RZ ;  /* 0x000000104f4fc819 */ /* 0x000fe200000006ff */
        /* <DEDUP_REMOVED lines=17> */
.L_x_1078:
        /* <DEDUP_REMOVED lines=13> */
.L_x_1080:
[----:B------:R-:W-:Y:S05]  /*e4b0*/  BSYNC.RECONVERGENT B4 ;  /* 0x0000000000047941 */ /* 0x000fea0003800200 */
.L_x_1079:
[----:B------:R-:W-:Y:S01]  /*e4c0*/  IMAD.WIDE.U32 R62, R68, -0x326172a9, RZ ;  /* 0xcd9e8d57443e7825 */ /* 0x000fe200078e00ff */
[----:B------:R-:W-:Y:S01]  /*e4d0*/  LOP3.LUT R80, R11, UR5, R95, 0x96, !PT ;  /* 0x000000050b507c12 */ /* 0x000fe2000f8e965f */
[----:B------:R-:W-:Y:S02]  /*e4e0*/  UIADD3 UR29, UPT, UPT, UR5, -0x4498517b, URZ ;  /* 0xbb67ae85051d7890 */ /* 0x000fe4000fffe0ff */
[----:B------:R-:W-:Y:S02]  /*e4f0*/  HFMA2 R87, -RZ, RZ, 0, 0 ;  /* 0x00000000ff577431 */ /* 0x000fe400000001ff */
        /* <DEDUP_REMOVED lines=43> */
.L_x_1077:
[----:B------:R-:W-:Y:S05]  /*e7b0*/  BSYNC.RECONVERGENT B3 ;  /* 0x0000000000037941 */ /* 0x000fea0003800200 */
.L_x_1076:
        /* <DEDUP_REMOVED lines=13> */
.L_x_1075:
[----:B------:R-:W-:Y:S05]  /*e890*/  BSYNC.RECONVERGENT B2 ;  /* 0x0000000000027941 */ /* 0x000fea0003800200 */
.L_x_1074:
[----:B------:R-:W-:Y:S01]  /*e8a0*/  BSSY.RECONVERGENT B2, `(.L_x_1081) ;  /* 0x000005f000027945 */ /* 0x000fe20003800200 */
[----:B------:R-:W-:Y:S01]  /*e8b0*/  F2FP.BF16.F32.PACK_AB R106, RZ, R79 ;  /* 0x0000004fff6a723e */ /* 0x000fe200000010ff */
[----:B------:R-:W-:Y:S01]  /*e8c0*/  @!P4 IMAD.MOV.U32 R92, RZ, RZ, R88 ;  /* 0x000000ffff5cc224 */ /* 0x000fe200078e0058 */
[----:B------:R-:W-:Y:S02]  /*e8d0*/  @!P4 SHF.L.U32 R81, R54, 0x10, RZ ;  /* 0x000000103651c819 */ /* 0x000fe400000006ff */
[----:B------:R-:W-:Y:S01]  /*e8e0*/  @!P4 MOV R52, R87 ;  /* 0x000000570034c202 */ /* 0x000fe20000000f00 */
        /* <DEDUP_REMOVED lines=17> */
.L_x_1085:
        /* <DEDUP_REMOVED lines=13> */
.L_x_1087:
[----:B------:R-:W-:Y:S05]  /*ead0*/  BSYNC.RECONVERGENT B4 ;  /* 0x0000000000047941 */ /* 0x000fea0003800200 */
.L_x_1086:
        /* <DEDUP_REMOVED lines=45> */
[----:B------:R-:W-:Y:S01]  /*edb0*/  HFMA2 R52, -RZ, RZ, 0, 0 ;  /* 0x00000000ff347431 */ /* 0x000fe200000001ff */
[----:B------:R-:W-:-:S07]  /*edc0*/  LOP3.LUT R63, R80, UR25, R53, 0x96, !PT ;  /* 0x00000019503f7c12 */ /* 0x000fce000f8e9635 */
.L_x_1084:
[----:B------:R-:W-:Y:S05]  /*edd0*/  BSYNC.RECONVERGENT B3 ;  /* 0x0000000000037941 */ /* 0x000fea0003800200 */
.L_x_1083:
[----:B------:R-:W-:Y:S01]  /*ede0*/  I2FP.F32.U32 R3, R3 ;  /* 0x0000000300037245 */ /* 0x000fe20000201000 */
[----:B------:R-:W-:Y:S01]  /*edf0*/  IMAD.MOV.U32 R80, RZ, RZ, 0x2f800000 ;  /* 0x2f800000ff507424 */ /* 0x000fe200078e00ff */
[----:B-----5:R-:W-:-:S03]  /*ee00*/  SHF.L.U32 R53, R26, 0x10, RZ ;  /* 0x000000101a357819 */ /* 0x020fc600000006ff */
[----:B------:R-:W-:Y:S01]  /*ee10*/  FFMA.FTZ R3, R3, R80, 1.1641532182693481445e-10 ;  /* 0x2f00000003037423 */ /* 0x000fe20000010050 */
[----:B------:R-:W-:Y:S02]  /*ee20*/  IMAD.U32 R80, R54, 0x10000, RZ ;  /* 0x0001000036507824 */ /* 0x000fe400078e00ff */
[----:B------:R-:W-:Y:S02]  /*ee30*/  FMUL.FTZ R53, R53, UR9 ;  /* 0x0000000935357c20 */ /* 0x000fe40008410000 */
[----:B------:R-:W-:Y:S02]  /*ee40*/  FSETP.GTU.FTZ.AND P5, PT, R3, UR26, PT ;  /* 0x0000001a03007c0b */ /* 0x000fe4000bfbc000 */
[----:B------:R-:W-:Y:S02]  /*ee50*/  FMUL.FTZ R53, R53, UR8 ;  /* 0x0000000835357c20 */ /* 0x000fe40008410000 */
[----:B------:R-:W-:-:S03]  /*ee60*/  SEL R3, RZ, 0x1, P5 ;  /* 0x00000001ff037807 */ /* 0x000fc60002800000 */
[----:B------:R-:W-:-:S05]  /*ee70*/  FSEL R81, R53, RZ, !P5 ;  /* 0x000000ff35517208 */ /* 0x000fca0006800000 */
[----:B------:R-:W-:-:S07]  /*ee80*/  FADD.FTZ R81, R80, R81 ;  /* 0x0000005150517221 */ /* 0x000fce0000010000 */
.L_x_1082:
[----:B------:R-:W-:Y:S05]  /*ee90*/  BSYNC.RECONVERGENT B2 ;  /* 0x0000000000027941 */ /* 0x000fea0003800200 */
.L_x_1081:
        /* <DEDUP_REMOVED lines=23> */
.L_x_1092:
        /* <DEDUP_REMOVED lines=13> */
.L_x_1094:
[----:B------:R-:W-:Y:S05]  /*f0e0*/  BSYNC.RECONVERGENT B4 ;  /* 0x0000000000047941 */ /* 0x000fea0003800200 */
.L_x_1093:
        /* <DEDUP_REMOVED lines=47> */
.L_x_1091:
[----:B------:R-:W-:Y:S05]  /*f3e0*/  BSYNC.RECONVERGENT B3 ;  /* 0x0000000000037941 */ /* 0x000fea0003800200 */
.L_x_1090:
        /* <DEDUP_REMOVED lines=13> */
.L_x_1089:
[----:B------:R-:W-:Y:S05]  /*f4c0*/  BSYNC.RECONVERGENT B2 ;  /* 0x0000000000027941 */ /* 0x000fea0003800200 */
.L_x_1088:
        /* <DEDUP_REMOVED lines=22> */
.L_x_1099:
        /* <DEDUP_REMOVED lines=13> */
.L_x_1101:
[----:B------:R-:W-:Y:S05]  /*f700*/  BSYNC.RECONVERGENT B4 ;  /* 0x0000000000047941 */ /* 0x000fea0003800200 */
.L_x_1100:
        /* <DEDUP_REMOVED lines=47> */
.L_x_1098:
[----:B------:R-:W-:Y:S05]  /*fa00*/  BSYNC.RECONVERGENT B3 ;  /* 0x0000000000037941 */ /* 0x000fea0003800200 */
.L_x_1097:
        /* <DEDUP_REMOVED lines=11> */
.L_x_1096:
[----:B------:R-:W-:Y:S05]  /*fac0*/  BSYNC.RECONVERGENT B2 ;  /* 0x0000000000027941 */ /* 0x000fea0003800200 */
.L_x_1095:
        /* <DEDUP_REMOVED lines=23> */
.L_x_1106:
        /* <DEDUP_REMOVED lines=13> */
.L_x_1108:
[----:B------:R-:W-:Y:S05]  /*fd10*/  BSYNC.RECONVERGENT B4 ;  /* 0x0000000000047941 */ /* 0x000fea0003800200 */
.L_x_1107:
        /* <DEDUP_REMOVED lines=47> */
.L_x_1105:
[----:B------:R-:W-:Y:S05]  /*10010*/  BSYNC.RECONVERGENT B3 ;  /* 0x0000000000037941 */ /* 0x000fea0003800200 */
.L_x_1104:
[----:B-----5:R-:W-:Y:S02]  /*10020*/  PRMT R54, R27, 0x7632, R54 ;  /* 0x000076321b367816 */ /* 0x020fe40000000036 */
[----:B------:R-:W-:Y:S01]  /*10030*/  I2FP.F32.U32 R52, R53 ;  /* 0x0000003500347245 */ /* 0x000fe20000201000 */
[----:B------:R-:W-:Y:S01]  /*10040*/  IMAD.MOV.U32 R53, RZ, RZ, 0x2f800000 ;  /* 0x2f800000ff357424 */ /* 0x000fe200078e00ff */
        /* <DEDUP_REMOVED lines=10> */
.L_x_1103:
[----:B------:R-:W-:Y:S05]  /*100f0*/  BSYNC.RECONVERGENT B2 ;  /* 0x0000000000027941 */ /* 0x000fea0003800200 */
.L_x_1102:
[----:B------:R-:W-:Y:S02]  /*10100*/  F2FP.BF16.F32.PACK_AB R55, RZ, R88 ;  /* 0x00000058ff37723e */ /* 0x000fe400000010ff */
[----:B------:R-:W-:Y:S02]  /*10110*/  PRMT R54, R107, 0x5410, R108 ;  /* 0x000054106b367816 */ /* 0x000fe4000000006c */
[----:B------:R-:W-:Y:S02]  /*10120*/  PRMT R53, R104, 0x5410, R106 ;  /* 0x0000541068357816 */ /* 0x000fe4000000006a */
[----:B------:R-:W-:Y:S02]  /*10130*/  PRMT R52, R102, 0x5410, R103 ;  /* 0x0000541066347816 */ /* 0x000fe40000000067 */
[----:B------:R-:W-:Y:S01]  /*10140*/  PRMT R55, R105, 0x5410, R55 ;  /* 0x0000541069377816 */ /* 0x000fe20000000037 */
[----:B------:R-:W-:Y:S06]  /*10150*/  BRA `(.L_x_1109) ;  /* 0x0000002c00587947 */ /* 0x000fec0003800000 */
.L_x_1052:
[----:B------:R-:W-:Y:S01]  /*10160*/  MOV R109, UR5 ;  /* 0x00000005006d7c02 */ /* 0x000fe20008000f00 */
[----:B------:R-:W-:Y:S01]  /*10170*/  BSSY.RECONVERGENT B2, `(.L_x_1110) ;  /* 0x000005b000027945 */ /* 0x000fe20003800200 */
[----:B------:R-:W-:Y:S01]  /*10180*/  IMAD.MOV.U32 R72, RZ, RZ, RZ ;  /* 0x000000ffff487224 */ /* 0x000fe200078e00ff */
[----:B------:R-:W-:Y:S01]  /*10190*/  MOV R106, R94 ;  /* 0x0000005e006a7202 */ /* 0x000fe20000000f00 */
        /* <DEDUP_REMOVED lines=19> */
.L_x_1114:
        /* <DEDUP_REMOVED lines=13> */
.L_x_1116:
[----:B------:R-:W-:Y:S05]  /*103a0*/  BSYNC.RECONVERGENT B4 ;  /* 0x0000000000047941 */ /* 0x000fea0003800200 */
.L_x_1115:
        /* <DEDUP_REMOVED lines=45> */
.L_x_1113:
[----:B------:R-:W-:Y:S05]  /*10680*/  BSYNC.RECONVERGENT B3 ;  /* 0x0000000000037941 */ /* 0x000fea0003800200 */
.L_x_1112:
        /* <DEDUP_REMOVED lines=9> */
.L_x_1111:
[----:B------:R-:W-:Y:S05]  /*10720*/  BSYNC.RECONVERGENT B2 ;  /* 0x0000000000027941 */ /* 0x000fea0003800200 */
.L_x_1110:
[----:B------:R-:W-:Y:S01]  /*10730*/  BSSY.RECONVERGENT B2, `(.L_x_1117) ;  /* 0x0000059000027945 */ /* 0x000fe20003800200 */
[----:B------:R-:W-:Y:S01]  /*10740*/  F2FP.BF16.F32.PACK_AB R102, RZ, R72 ;  /* 0x00000048ff66723e */ /* 0x000fe200000010ff */
[----:B------:R-:W-:Y:S01]  /*10750*/  IMAD.MOV.U32 R53, RZ, RZ, R52 ;  /* 0x000000ffff357224 */ /* 0x000fe200078e0034 */
[----:B------:R-:W-:Y:S01]  /*10760*/  MOV R73, RZ ;  /* 0x000000ff00497202 */ /* 0x000fe20000000f00 */
        /* <DEDUP_REMOVED lines=14> */
.L_x_1121:
        /* <DEDUP_REMOVED lines=13> */
.L_x_1123:
[----:B------:R-:W-:Y:S05]  /*10920*/  BSYNC.RECONVERGENT B4 ;  /* 0x0000000000047941 */ /* 0x000fea0003800200 */
.L_x_1122:
        /* <DEDUP_REMOVED lines=46> */
.L_x_1120:
[----:B------:R-:W-:Y:S05]  /*10c10*/  BSYNC.RECONVERGENT B3 ;  /* 0x0000000000037941 */ /* 0x000fea0003800200 */
.L_x_1119:
        /* <DEDUP_REMOVED lines=10> */
.L_x_1118:
[----:B------:R-:W-:Y:S05]  /*10cc0*/  BSYNC.RECONVERGENT B2 ;  /* 0x0000000000027941 */ /* 0x000fea0003800200 */
.L_x_1117:
[----:B------:R-:W-:Y:S01]  /*10cd0*/  BSSY.RECONVERGENT B2, `(.L_x_1124) ;  /* 0x0000058000027945 */ /* 0x000fe20003800200 */
[----:B------:R-:W-:Y:S01]  /*10ce0*/  F2FP.BF16.F32.PACK_AB R97, RZ, R73 ;  /* 0x00000049ff61723e */ /* 0x000fe200000010ff */
[----:B------:R-:W-:Y:S01]  /*10cf0*/  IMAD.MOV.U32 R78, RZ, RZ, RZ ;  /* 0x000000ffff4e7224 */ /* 0x000fe200078e00ff */
[----:B------:R-:W-:Y:S01]  /*10d00*/  MOV R52, R53 ;  /* 0x0000003500347202 */ /* 0x000fe20000000f00 */
[----:B------:R-:W-:Y:S06]  /*10d10*/  @!P3 BRA `(.L_x_1125) ;  /* 0x00000004004cb947 */ /* 0x000fec0003800000 */
[----:B------:R-:W-:Y:S01]  /*10d20*/  ISETP.NE.AND P4, PT, R53, 0x1, PT ;  /* 0x000000013500780c */ /* 0x000fe20003f85270 */
[----:B------:R-:W-:Y:S01]  /*10d30*/  BSSY.RECONVERGENT B3, `(.L_x_1126) ;  /* 0x0000048000037945 */ /* 0x000fe20003800200 */
[----:B------:R-:W-:Y:S01]  /*10d40*/  IMAD.MOV.U32 R52, RZ, RZ, 0x2 ;  /* 0x00000002ff347424 */ /* 0x000fe200078e00ff */
[----:B------:R-:W-:-:S10]  /*10d50*/  MOV R5, R10 ;  /* 0x0000000a00057202 */ /* 0x000fd40000000f00 */
[----:B------:R-:W-:Y:S05]  /*10d60*/  @!P4 BRA `(.L_x_1127) ;  /* 0x000000040010c947 */ /* 0x000fea0003800000 */
        /* <DEDUP_REMOVED lines=8> */
.L_x_1128:
        /* <DEDUP_REMOVED lines=13> */
.L_x_1130:
[----:B------:R-:W-:Y:S05]  /*10ec0*/  BSYNC.RECONVERGENT B4 ;  /* 0x0000000000047941 */ /* 0x000fea0003800200 */
.L_x_1129:
        /* <DEDUP_REMOVED lines=46> */
.L_x_1127:
[----:B------:R-:W-:Y:S05]  /*111b0*/  BSYNC.RECONVERGENT B3 ;  /* 0x0000000000037941 */ /* 0x000fea0003800200 */
.L_x_1126:
        /* <DEDUP_REMOVED lines=9> */
.L_x_1125:
[----:B------:R-:W-:Y:S05]  /*11250*/  BSYNC.RECONVERGENT B2 ;  /* 0x0000000000027941 */ /* 0x000fea0003800200 */
.L_x_1124:
        /* <DEDUP_REMOVED lines=18> */
.L_x_1135:
        /* <DEDUP_REMOVED lines=13> */
.L_x_1137:
[----:B------:R-:W-:Y:S05]  /*11450*/  BSYNC.RECONVERGENT B4 ;  /* 0x0000000000047941 */ /* 0x000fea0003800200 */
.L_x_1136:
        /* <DEDUP_REMOVED lines=46> */
.L_x_1134:
[----:B------:R-:W-:Y:S05]  /*11740*/  BSYNC.RECONVERGENT B3 ;  /* 0x0000000000037941 */ /* 0x000fea0003800200 */
.L_x_1133:
        /* <DEDUP_REMOVED lines=10> */
.L_x_1132:
[----:B------:R-:W-:Y:S05]  /*117f0*/  BSYNC.RECONVERGENT B2 ;  /* 0x0000000000027941 */ /* 0x000fea0003800200 */
.L_x_1131:
        /* <DEDUP_REMOVED lines=18> */
.L_x_1142:
        /* <DEDUP_REMOVED lines=13> */
.L_x_1144:
[----:B------:R-:W-:Y:S05]  /*119f0*/  BSYNC.RECONVERGENT B4 ;  /* 0x0000000000047941 */ /* 0x000fea0003800200 */
.L_x_1143:
        /* <DEDUP_REMOVED lines=46> */
.L_x_1141:
[----:B------:R-:W-:Y:S05]  /*11ce0*/  BSYNC.RECONVERGENT B3 ;  /* 0x0000000000037941 */ /* 0x000fea0003800200 */
.L_x_1140:
        /* <DEDUP_REMOVED lines=9> */
.L_x_1139:
[----:B------:R-:W-:Y:S05]  /*11d80*/  BSYNC.RECONVERGENT B2 ;  /* 0x0000000000027941 */ /* 0x000fea0003800200 */
.L_x_1138:
        /* <DEDUP_REMOVED lines=18> */
.L_x_1149:
        /* <DEDUP_REMOVED lines=13> */
.L_x_1151:
[----:B------:R-:W-:Y:S05]  /*11f80*/  BSYNC.RECONVERGENT B4 ;  /* 0x0000000000047941 */ /* 0x000fea0003800200 */
.L_x_1150:
        /* <DEDUP_REMOVED lines=46> */
.L_x_1148:
[----:B------:R-:W-:Y:S05]  /*12270*/  BSYNC.RECONVERGENT B3 ;  /* 0x0000000000037941 */ /* 0x000fea0003800200 */
.L_x_1147:
        /* <DEDUP_REMOVED lines=10> */
.L_x_1146:
[----:B------:R-:W-:Y:S05]  /*12320*/  BSYNC.RECONVERGENT B2 ;  /* 0x0000000000027941 */ /* 0x000fea0003800200 */
.L_x_1145:
        /* <DEDUP_REMOVED lines=18> */
.L_x_1156:
        /* <DEDUP_REMOVED lines=13> */
.L_x_1158:
[----:B------:R-:W-:Y:S05]  /*12520*/  BSYNC.RECONVERGENT B4 ;  /* 0x0000000000047941 */ /* 0x000fea0003800200 */
.L_x_1157:
        /* <DEDUP_REMOVED lines=46> */
.L_x_1155:
[----:B------:R-:W-:Y:S05]  /*12810*/  BSYNC.RECONVERGENT B3 ;  /* 0x0000000000037941 */ /* 0x000fea0003800200 */
.L_x_1154:
        /* <DEDUP_REMOVED lines=9> */
.L_x_1153:
[----:B------:R-:W-:Y:S05]  /*128b0*/  BSYNC.RECONVERGENT B2 ;  /* 0x0000000000027941 */ /* 0x000fea0003800200 */
.L_x_1152:
        /* <DEDUP_REMOVED lines=18> */
.L_x_1163:
        /* <DEDUP_REMOVED lines=13> */
.L_x_1165:
[----:B------:R-:W-:Y:S05]  /*12ab0*/  BSYNC.RECONVERGENT B4 ;  /* 0x0000000000047941 */ /* 0x000fea0003800200 */
.L_x_1164:
        /* <DEDUP_REMOVED lines=46> */
.L_x_1162:
[----:B------:R-:W-:Y:S05]  /*12da0*/  BSYNC.RECONVERGENT B3 ;  /* 0x0000000000037941 */ /* 0x000fea0003800200 */
.L_x_1161:
        /* <DEDUP_REMOVED lines=10> */
.L_x_1160:
[----:B------:R-:W-:Y:S05]  /*12e50*/  BSYNC.RECONVERGENT B2 ;  /* 0x0000000000027941 */ /* 0x000fea0003800200 */
.L_x_1159:
[----:B------:R-:W-:Y:S01]  /*12e60*/  F2FP.BF16.F32.PACK_AB R55, RZ, R88 ;  /* 0x00000058ff37723e */ /* 0x000fe200000010ff */
[----:B------:R-:W-:Y:S01]  /*12e70*/  IMAD.MOV.U32 R94, RZ, RZ, R106 ;  /* 0x000000ffff5e7224 */ /* 0x000fe200078e006a */
[----:B------:R-:W-:Y:S02]  /*12e80*/  PRMT R54, R105, 0x5410, R107 ;  /* 0x0000541069367816 */ /* 0x000fe4000000006b */
[----:B------:R-:W-:Y:S02]  /*12e90*/  PRMT R53, R103, 0x5410, R104 ;  /* 0x0000541067357816 */ /* 0x000fe40000000068 */
[----:B------:R-:W-:Y:S02]  /*12ea0*/  PRMT R52, R102, 0x5410, R97 ;  /* 0x0000541066347816 */ /* 0x000fe40000000061 */
[----:B------:R-:W-:-:S07]  /*12eb0*/  PRMT R55, R96, 0x5410, R55 ;  /* 0x0000541060377816 */ /* 0x000fce0000000037 */
.L_x_1109:
[----:B------:R-:W0:Y:S02]  /*12ec0*/  LDC.64 R96, c[0x0][0x3a8] ;  /* 0x0000ea00ff607b82 */ /* 0x000e240000000a00 */
[----:B0-----:R-:W-:-:S05]  /*12ed0*/  IMAD.WIDE.U32 R96, R101, 0x10, R96 ;  /* 0x0000001065607825 */ /* 0x001fca00078e0060 */
[----:B------:R2:W-:Y:S01]  /*12ee0*/  STG.E.128 desc[UR6][R96.64], R52 ;  /* 0x0000003460007986 */ /* 0x0005e2000c101d06 */
[----:B------:R-:W-:Y:S05]  /*12ef0*/  @!P3 BRA `(.L_x_1049) ;  /* 0x000000000050b947 */ /* 0x000fea0003800000 */
[----:B--2---:R-:W-:Y:S01]  /*12f00*/  SHF.L.U32 R55, R0, 0x10, RZ ;  /* 0x0000001000377819 */ /* 0x004fe200000006ff */
        /* <DEDUP_REMOVED lines=19> */
.L_x_1049:
[----:B------:R-:W-:Y:S05]  /*13040*/  BSYNC.RECONVERGENT B1 ;  /* 0x0000000000017941 */ /* 0x000fea0003800200 */
.L_x_1048:
[----:B0123--:R-:W-:Y:S01]  /*13050*/  FADD.FTZ R52, RZ, R9 ;  /* 0x00000009ff347221 */ /* 0x00ffe20000010000 */
[C---:B------:R-:W-:Y:S01]  /*13060*/  ISETP.GT.U32.AND P5, PT, R67.reuse, 0x3f, PT ;  /* 0x0000003f4300780c */ /* 0x040fe20003fa4070 */
[----:B------:R-:W0:Y:S01]  /*13070*/  S2R R96, SR_TID.X ;  /* 0x0000000000607919 */ /* 0x000e220000002100 */
[----:B------:R-:W-:Y:S01]  /*13080*/  ISETP.GT.U32.AND P4, PT, R67, 0x5f, PT ;  /* 0x0000005f4300780c */ /* 0x000fe20003f84070 */
[----:B------:R-:W-:Y:S01]  /*13090*/  FADD.FTZ R52, R7, R52 ;  /* 0x0000003407347221 */ /* 0x000fe20000010000 */
[----:B------:R-:W-:-:S03]  /*130a0*/  UMOV UR29, 0xffffffff ;  /* 0xffffffff001d7882 */ /* 0x000fc60000000000 */
[----:B------:R-:W-:-:S04]  /*130b0*/  FADD.FTZ R53, R77, R52 ;  /* 0x000000344d357221 */ /* 0x000fc80000010000 */
[----:B------:R-:W-:-:S04]  /*130c0*/  FADD.FTZ R53, R76, R53 ;  /* 0x000000354c357221 */ /* 0x000fc80000010000 */
[----:B------:R-:W-:-:S04]  /*130d0*/  FADD.FTZ R52, R86, R53 ;  /* 0x0000003556347221 */ /* 0x000fc80000010000 */
[----:B------:R-:W-:-:S04]  /*130e0*/  FADD.FTZ R52, R85, R52 ;  /* 0x0000003455347221 */ /* 0x000fc80000010000 */
[----:B------:R-:W-:-:S04]  /*130f0*/  FADD.FTZ R53, R89, R52 ;  /* 0x0000003459357221 */ /* 0x000fc80000010000 */
[----:B------:R-:W-:-:S05]  /*13100*/  FADD.FTZ R53, R90, R53 ;  /* 0x000000355a357221 */ /* 0x000fca0000010000 */
[----:B------:R-:W-:Y:S02]  /*13110*/  FSEL R53, R53, RZ, P0 ;  /* 0x000000ff35357208 */ /* 0x000fe40000000000 */
[----:B0-----:R-:W-:-:S03]  /*13120*/  LOP3.LUT P3, R96, R96, 0x1f, RZ, 0xc0, !PT ;  /* 0x0000001f60607812 */ /* 0x001fc6000786c0ff */
        /* <DEDUP_REMOVED lines=87> */
.L_x_1185:
[----:B-1----:R-:W-:Y:S01]  /*136a0*/  FADD.FTZ R104, R102, R97 ;  /* 0x0000006166687221 */ /* 0x002fe20000010000 */
[----:B------:R-:W-:Y:S01]  /*136b0*/  FMUL.FTZ R97, R100, R100 ;  /* 0x0000006464617220 */ /* 0x000fe20000410000 */
[----:B------:R-:W-:Y:S01]  /*136c0*/  ISETP.NE.AND P4, PT, RZ, UR27, PT ;  /* 0x0000001bff007c0c */ /* 0x000fe2000bf85270 */
[----:B------:R-:W1:Y:S01]  /*136d0*/  @!P3 LDC.64 R54, c[0x0][0x3c0] ;  /* 0x0000f000ff36bb82 */ /* 0x000e620000000a00 */
[----:B------:R-:W-:Y:S01]  /*136e0*/  FFMA.FTZ R95, R104, R95, UR28 ;  /* 0x0000001c685f7e23 */ /* 0x000fe2000801005f */
[----:B------:R-:W-:Y:S01]  /*136f0*/  BSSY.RECONVERGENT B1, `(.L_x_1167) ;  /* 0x00000ad000017945 */ /* 0x000fe20003800200 */
[----:B0-----:R-:W-:-:S05]  /*13700*/  FSEL R102, R97, RZ, P4 ;  /* 0x000000ff61667208 */ /* 0x001fca0002000000 */
[----:B------:R-:W0:Y:S01]  /*13710*/  @!P3 LDC.64 R52, c[0x0][0x3c8] ;  /* 0x0000f200ff34bb82 */ /* 0x000e220000000a00 */
[----:B------:R-:W-:-:S06]  /*13720*/  FADD.FTZ R95, R95, R102 ;  /* 0x000000665f5f7221 */ /* 0x000fcc0000010000 */
[----:B------:R-:W2:Y:S01]  /*13730*/  MUFU.RSQ R95, R95 ;  /* 0x0000005f005f7308 */ /* 0x000ea20000001400 */
[----:B-1----:R-:W-:-:S05]  /*13740*/  @!P3 IMAD.WIDE R54, R66, 0x4, R54 ;  /* 0x000000044236b825 */ /* 0x002fca00078e0236 */
[----:B------:R1:W-:Y:S01]  /*13750*/  @!P3 STG.E desc[UR6][R54.64], R100 ;  /* 0x000000643600b986 */ /* 0x0003e2000c101906 */
[----:B0-----:R-:W-:-:S05]  /*13760*/  @!P3 IMAD.WIDE R52, R66, 0x4, R52 ;  /* 0x000000044234b825 */ /* 0x001fca00078e0234 */
[----:B--2---:R1:W-:Y:S01]  /*13770*/  @!P3 STG.E desc[UR6][R52.64], R95 ;  /* 0x0000005f3400b986 */ /* 0x0043e2000c101906 */
[----:B-----5:R-:W-:-:S13]  /*13780*/  ISETP.GE.AND P3, PT, R98, 0x1, PT ;  /* 0x000000016200780c */ /* 0x020fda0003f66270 */
[----:B-1----:R-:W-:Y:S05]  /*13790*/  @!P3 BRA `(.L_x_1168) ;  /* 0x000000080088b947 */ /* 0x002fea0003800000 */
        /* <DEDUP_REMOVED lines=10> */
[----:B------:R-:W-:Y:S01]  /*13840*/  FADD.FTZ R54, R77, -R100 ;  /* 0x800000644d367221 */ /* 0x000fe20000010000 */
[----:B------:R-:W-:Y:S01]  /*13850*/  SHF.L.U32 R53, R48, 0x10, RZ ;  /* 0x0000001030357819 */ /* 0x000fe200000006ff */
[----:B------:R-:W-:Y:S01]  /*13860*/  IMAD.U32 R55, R44, 0x10000, RZ ;  /* 0x000100002c377824 */ /* 0x000fe200078e00ff */
[----:B------:R-:W-:Y:S01]  /*13870*/  SHF.L.U32 R97, R49, 0x10, RZ ;  /* 0x0000001031617819 */ /* 0x000fe200000006ff */
[C---:B------:R-:W-:Y:S01]  /*13880*/  FMUL.FTZ R52, R95.reuse, R52 ;  /* 0x000000345f347220 */ /* 0x040fe20000410000 */
[----:B------:R-:W-:Y:S01]  /*13890*/  SHF.L.U32 R103, R50, 0x10, RZ ;  /* 0x0000001032677819 */ /* 0x000fe200000006ff */
[----:B------:R-:W-:Y:S01]  /*138a0*/  FMUL.FTZ R96, R95, R96 ;  /* 0x000000605f607220 */ /* 0x000fe20000410000 */
[----:B------:R-:W-:Y:S02]  /*138b0*/  IMAD.U32 R101, R45, 0x10000, RZ ;  /* 0x000100002d657824 */ /* 0x000fe400078e00ff */
[----:B------:R-:W-:Y:S01]  /*138c0*/  FMUL.FTZ R54, R95, R54 ;  /* 0x000000365f367220 */ /* 0x000fe20000410000 */
[----:B------:R-:W-:-:S02]  /*138d0*/  IMAD.U32 R105, R46, 0x10000, RZ ;  /* 0x000100002e697824 */ /* 0x000fc400078e00ff */
[----:B------:R-:W-:Y:S01]  /*138e0*/  FFMA.FTZ R52, R52, R53, R55 ;  /* 0x0000003534347223 */ /* 0x000fe20000010037 */
[--C-:B------:R-:W-:Y:S01]  /*138f0*/  FADD.FTZ R98, R89, -R100.reuse ;  /* 0x8000006459627221 */ /* 0x100fe20000010000 */
[----:B------:R-:W-:Y:S01]  /*13900*/  FFMA.FTZ R53, R54, R97, R101 ;  /* 0x0000006136357223 */ /* 0x000fe20000010065 */
[----:B------:R-:W-:Y:S01]  /*13910*/  FFMA.FTZ R102, R96, R103, R105 ;  /* 0x0000006760667223 */ /* 0x000fe20000010069 */
[----:B------:R-:W-:Y:S01]  /*13920*/  SHF.L.U32 R107, R51, 0x10, RZ ;  /* 0x00000010336b7819 */ /* 0x000fe200000006ff */
[----:B------:R-:W0:Y:S01]  /*13930*/  LDC.64 R96, c[0x0][0x428] ;  /* 0x00010a00ff607b82 */ /* 0x000e220000000a00 */
[----:B------:R-:W-:Y:S02]  /*13940*/  IMAD.U32 R109, R47, 0x10000, RZ ;  /* 0x000100002f6d7824 */ /* 0x000fe400078e00ff */
[----:B------:R-:W-:Y:S01]  /*13950*/  FMUL.FTZ R98, R95, R98 ;  /* 0x000000625f627220 */ /* 0x000fe20000410000 */
[--C-:B------:R-:W-:Y:S01]  /*13960*/  FADD.FTZ R54, R7, -R100.reuse ;  /* 0x8000006407367221 */ /* 0x100fe20000010000 */
[--C-:B------:R-:W-:Y:S01]  /*13970*/  FADD.FTZ R104, R85, -R100.reuse ;  /* 0x8000006455687221 */ /* 0x100fe20000010000 */
[--C-:B------:R-:W-:Y:S01]  /*13980*/  FADD.FTZ R108, R90, -R100.reuse ;  /* 0x800000645a6c7221 */ /* 0x100fe20000010000 */
[----:B------:R-:W-:Y:S01]  /*13990*/  FFMA.FTZ R106, R98, R107, R109 ;  /* 0x0000006b626a7223 */ /* 0x000fe2000001006d */
[----:B------:R-:W-:Y:S01]  /*139a0*/  FADD.FTZ R98, R76, -R100 ;  /* 0x800000644c627221 */ /* 0x000fe20000010000 */
[----:B------:R-:W-:Y:S01]  /*139b0*/  SHF.L.U32 R55, R12, 0x10, RZ ;  /* 0x000000100c377819 */ /* 0x000fe200000006ff */
[----:B------:R-:W-:Y:S01]  /*139c0*/  IMAD.U32 R101, R13, 0x10000, RZ ;  /* 0x000100000d657824 */ /* 0x000fe200078e00ff */
[----:B------:R-:W-:Y:S01]  /*139d0*/  SHF.L.U32 R103, R14, 0x10, RZ ;  /* 0x000000100e677819 */ /* 0x000fe200000006ff */
[----:B------:R-:W-:Y:S01]  /*139e0*/  IMAD.U32 R105, R15, 0x10000, RZ ;  /* 0x000100000f697824 */ /* 0x000fe200078e00ff */
[----:B------:R-:W-:Y:S01]  /*139f0*/  SHF.L.U32 R107, R16, 0x10, RZ ;  /* 0x00000010106b7819 */ /* 0x000fe200000006ff */
[----:B------:R-:W-:Y:S01]  /*13a00*/  IMAD.U32 R109, R17, 0x10000, RZ ;  /* 0x00010000116d7824 */ /* 0x000fe200078e00ff */
[----:B------:R-:W-:Y:S01]  /*13a10*/  SHF.L.U32 R111, R18, 0x10, RZ ;  /* 0x00000010126f7819 */ /* 0x000fe200000006ff */
[----:B------:R-:W-:-:S02]  /*13a20*/  IMAD.U32 R113, R19, 0x10000, RZ ;  /* 0x0001000013717824 */ /* 0x000fc400078e00ff */
        /* <DEDUP_REMOVED lines=8> */
[----:B0-----:R-:W-:Y:S01]  /*13ab0*/  IMAD.WIDE.U32 R96, R99, 0x10, R96 ;  /* 0x0000001063607825 */ /* 0x001fe200078e0060 */
[----:B------:R-:W-:Y:S02]  /*13ac0*/  F2FP.BF16.F32.PACK_AB R55, R111, R106 ;  /* 0x0000006a6f37723e */ /* 0x000fe400000010ff */
[----:B------:R-:W-:-:S02]  /*13ad0*/  F2FP.BF16.F32.PACK_AB R54, R107, R102 ;  /* 0x000000666b36723e */ /* 0x000fc400000010ff */
[----:B------:R-:W-:Y:S02]  /*13ae0*/  F2FP.BF16.F32.PACK_AB R53, R98, R53 ;  /* 0x000000356235723e */ /* 0x000fe400000010ff */
[----:B------:R-:W-:Y:S02]  /*13af0*/  F2FP.BF16.F32.PACK_AB R52, R101, R52 ;  /* 0x000000346534723e */ /* 0x000fe400000010ff */
[----:B------:R-:W-:-:S03]  /*13b00*/  IADD3 R99, PT, PT, R99, 0x20, RZ ;  /* 0x0000002063637810 */ /* 0x000fc60007ffe0ff */
[----:B------:R0:W-:Y:S04]  /*13b10*/  STG.E.128 desc[UR6][R96.64], R52 ;  /* 0x0000003460007986 */ /* 0x0001e8000c101d06 */
.L_x_1170:
[----:B------:R-:W-:Y:S05]  /*13b20*/  BSYNC.RECONVERGENT B2 ;  /* 0x0000000000027941 */ /* 0x000fea0003800200 */
.L_x_1169:
[----:B------:R-:W-:Y:S04]  /*13b30*/  BSSY.RECONVERGENT B2, `(.L_x_1171) ;  /* 0x0000032000027945 */ /* 0x000fe80003800200 */
[----:B------:R-:W-:Y:S05]  /*13b40*/  @!P1 BRA `(.L_x_1172) ;  /* 0x0000000000c09947 */ /* 0x000fea0003800000 */
[--C-:B0-----:R-:W-:Y:S01]  /*13b50*/  FADD.FTZ R52, R70, -R100.reuse ;  /* 0x8000006446347221 */ /* 0x101fe20000010000 */
[--C-:B------:R-:W-:Y:S01]  /*13b60*/  FADD.FTZ R96, R83, -R100.reuse ;  /* 0x8000006453607221 */ /* 0x100fe20000010000 */
[----:B------:R-:W-:Y:S01]  /*13b70*/  FADD.FTZ R54, R75, -R100 ;  /* 0x800000644b367221 */ /* 0x000fe20000010000 */
[----:B------:R-:W-:Y:S01]  /*13b80*/  SHF.L.U32 R55, R36, 0x10, RZ ;  /* 0x0000001024377819 */ /* 0x000fe200000006ff */
[----:B------:R-:W-:Y:S01]  /*13b90*/  IMAD.U32 R53, R40, 0x10000, RZ ;  /* 0x0001000028357824 */ /* 0x000fe200078e00ff */
[----:B------:R-:W-:Y:S01]  /*13ba0*/  SHF.L.U32 R101, R37, 0x10, RZ ;  /* 0x0000001025657819 */ /* 0x000fe200000006ff */
[----:B------:R-:W-:Y:S01]  /*13bb0*/  IMAD.U32 R97, R41, 0x10000, RZ ;  /* 0x0001000029617824 */ /* 0x000fe200078e00ff */
[----:B------:R-:W-:Y:S01]  /*13bc0*/  SHF.L.U32 R105, R38, 0x10, RZ ;  /* 0x0000001026697819 */ /* 0x000fe200000006ff */
[C---:B------:R-:W-:Y:S01]  /*13bd0*/  FMUL.FTZ R52, R95.reuse, R52 ;  /* 0x000000345f347220 */ /* 0x040fe20000410000 */
[----:B------:R-:W-:Y:S01]  /*13be0*/  FMUL.FTZ R96, R95, R96 ;  /* 0x000000605f607220 */ /* 0x000fe20000410000 */
[----:B------:R-:W-:-:S02]  /*13bf0*/  IMAD.U32 R103, R42, 0x10000, RZ ;  /* 0x000100002a677824 */ /* 0x000fc400078e00ff */
[----:B------:R-:W-:Y:S01]  /*13c00*/  FMUL.FTZ R54, R95, R54 ;  /* 0x000000365f367220 */ /* 0x000fe20000410000 */
        /* <DEDUP_REMOVED lines=31> */
[----:B------:R-:W-:Y:S01]  /*13e00*/  F2FP.BF16.F32.PACK_AB R54, R107, R102 ;  /* 0x000000666b36723e */ /* 0x000fe200000010ff */
[----:B------:R-:W-:Y:S01]  /*13e10*/  VIADD R99, R99, 0x20 ;  /* 0x0000002063637836 */ /* 0x000fe20000000000 */
[----:B------:R-:W-:-:S02]  /*13e20*/  F2FP.BF16.F32.PACK_AB R53, R98, R53 ;  /* 0x000000356235723e */ /* 0x000fc400000010ff */
[----:B------:R-:W-:-:S05]  /*13e30*/  F2FP.BF16.F32.PACK_AB R52, R101, R52 ;  /* 0x000000346534723e */ /* 0x000fca00000010ff */
[----:B------:R1:W-:Y:S02]  /*13e40*/  STG.E.128 desc[UR6][R96.64], R52 ;  /* 0x0000003460007986 */ /* 0x0003e4000c101d06 */
.L_x_1172:
[----:B------:R-:W-:Y:S05]  /*13e50*/  BSYNC.RECONVERGENT B2 ;  /* 0x0000000000027941 */ /* 0x000fea0003800200 */
.L_x_1171:
[----:B------:R-:W-:Y:S05]  /*13e60*/  @!P2 BRA `(.L_x_1168) ;  /* 0x0000000000d4a947 */ /* 0x000fea0003800000 */
[--C-:B01----:R-:W-:Y:S01]  /*13e70*/  FADD.FTZ R52, R72, -R100.reuse ;  /* 0x8000006448347221 */ /* 0x103fe20000010000 */
[--C-:B------:R-:W-:Y:S01]  /*13e80*/  FADD.FTZ R54, R73, -R100.reuse ;  /* 0x8000006449367221 */ /* 0x100fe20000010000 */
[--C-:B------:R-:W-:Y:S01]  /*13e90*/  FADD.FTZ R98, R78, -R100.reuse ;  /* 0x800000644e627221 */ /* 0x100fe20000010000 */
[--C-:B------:R-:W-:Y:S01]  /*13ea0*/  FADD.FTZ R102, R79, -R100.reuse ;  /* 0x800000644f667221 */ /* 0x100fe20000010000 */
[--C-:B------:R-:W-:Y:S01]  /*13eb0*/  FADD.FTZ R104, R81, -R100.reuse ;  /* 0x8000006451687221 */ /* 0x100fe20000010000 */
[--C-:B------:R-:W-:Y:S01]  /*13ec0*/  FADD.FTZ R106, R80, -R100.reuse ;  /* 0x80000064506a7221 */ /* 0x100fe20000010000 */
[--C-:B------:R-:W-:Y:S01]  /*13ed0*/  FADD.FTZ R108, R92, -R100.reuse ;  /* 0x800000645c6c7221 */ /* 0x100fe20000010000 */
[----:B------:R-:W-:Y:S01]  /*13ee0*/  FADD.FTZ R100, R88, -R100 ;  /* 0x8000006458647221 */ /* 0x000fe20000010000 */
[----:B------:R-:W-:Y:S01]  /*13ef0*/  SHF.L.U32 R97, R32, 0x10, RZ ;  /* 0x0000001020617819 */ /* 0x000fe200000006ff */
[----:B------:R-:W-:Y:S01]  /*13f00*/  FMUL.FTZ R96, R95, R52 ;  /* 0x000000345f607220 */ /* 0x000fe20000410000 */
[----:B------:R-:W-:-:S02]  /*13f10*/  IMAD.U32 R101, R28, 0x10000, RZ ;  /* 0x000100001c657824 */ /* 0x000fc400078e00ff */
        /* <DEDUP_REMOVED lines=8> */
[----:B------:R-:W-:Y:S01]  /*13fa0*/  SHF.L.U32 R103, R33, 0x10, RZ ;  /* 0x0000001021677819 */ /* 0x000fe200000006ff */
[----:B------:R-:W0:Y:S01]  /*13fb0*/  LDC.64 R96, c[0x0][0x428] ;  /* 0x00010a00ff607b82 */ /* 0x000e220000000a00 */
[----:B------:R-:W-:Y:S01]  /*13fc0*/  SHF.L.U32 R107, R34, 0x10, RZ ;  /* 0x00000010226b7819 */ /* 0x000fe200000006ff */
[----:B------:R-:W-:Y:S01]  /*13fd0*/  IMAD.U32 R105, R29, 0x10000, RZ ;  /* 0x000100001d697824 */ /* 0x000fe200078e00ff */
[----:B------:R-:W-:Y:S01]  /*13fe0*/  PRMT R102, R33, 0x7632, R102 ;  /* 0x0000763221667816 */ /* 0x000fe20000000066 */
[----:B------:R-:W-:Y:S01]  /*13ff0*/  IMAD.U32 R109, R30, 0x10000, RZ ;  /* 0x000100001e6d7824 */ /* 0x000fe200078e00ff */
[----:B------:R-:W-:Y:S01]  /*14000*/  PRMT R111, R35, 0x7632, R111 ;  /* 0x00007632236f7816 */ /* 0x000fe2000000006f */
[--C-:B------:R-:W-:Y:S01]  /*14010*/  FFMA.FTZ R98, R98, R103, R105.reuse ;  /* 0x0000006762627223 */ /* 0x100fe20000010069 */
[----:B------:R-:W-:Y:S01]  /*14020*/  PRMT R105, R34, 0x7632, R105 ;  /* 0x0000763222697816 */ /* 0x000fe20000000069 */
[--C-:B------:R-:W-:Y:S01]  /*14030*/  FFMA.FTZ R107, R104, R107, R109.reuse ;  /* 0x0000006b686b7223 */ /* 0x100fe2000001006d */
[----:B------:R-:W-:Y:S01]  /*14040*/  PRMT R104, R29, 0x7632, R104 ;  /* 0x000076321d687816 */ /* 0x000fe20000000068 */
[----:B------:R-:W-:Y:S01]  /*14050*/  IMAD.U32 R106, R35, 0x10000, RZ ;  /* 0x00010000236a7824 */ /* 0x000fe200078e00ff */
[----:B------:R-:W-:Y:S01]  /*14060*/  PRMT R109, R30, 0x7632, R109 ;  /* 0x000076321e6d7816 */ /* 0x000fe2000000006d */
[----:B------:R-:W-:Y:S01]  /*14070*/  IMAD.U32 R102, R102, 0x10000, RZ ;  /* 0x0001000066667824 */ /* 0x000fe200078e00ff */
[----:B------:R-:W-:Y:S01]  /*14080*/  PRMT R113, R31, 0x7632, R113 ;  /* 0x000076321f717816 */ /* 0x000fe20000000071 */
[----:B------:R-:W-:Y:S01]  /*14090*/  IMAD.U32 R111, R111, 0x10000, RZ ;  /* 0x000100006f6f7824 */ /* 0x000fe200078e00ff */
[----:B------:R-:W-:Y:S01]  /*140a0*/  SHF.L.U32 R101, R60, 0x10, RZ ;  /* 0x000000103c657819 */ /* 0x000fe200000006ff */
[----:B------:R-:W-:Y:S01]  /*140b0*/  IMAD.U32 R109, R109, 0x10000, RZ ;  /* 0x000100006d6d7824 */ /* 0x000fe200078e00ff */
[----:B------:R-:W-:Y:S01]  /*140c0*/  SHF.L.U32 R108, R31, 0x10, RZ ;  /* 0x000000101f6c7819 */ /* 0x000fe200000006ff */
[----:B------:R-:W-:Y:S01]  /*140d0*/  IMAD.U32 R103, R61, 0x10000, RZ ;  /* 0x000100003d677824 */ /* 0x000fe200078e00ff */
[----:B------:R-:W-:-:S02]  /*140e0*/  SHF.L.U32 R105, R105, 0x10, RZ ;  /* 0x0000001069697819 */ /* 0x000fc400000006ff */
[----:B------:R-:W-:Y:S01]  /*140f0*/  SHF.L.U32 R113, R113, 0x10, RZ ;  /* 0x0000001071717819 */ /* 0x000fe200000006ff */
[----:B------:R-:W-:Y:S01]  /*14100*/  FFMA.FTZ R55, R55, R106, R108 ;  /* 0x0000006a37377223 */ /* 0x000fe2000001006c */
[----:B------:R-:W-:Y:S01]  /*14110*/  SHF.L.U32 R104, R104, 0x10, RZ ;  /* 0x0000001068687819 */ /* 0x000fe200000006ff */
[----:B------:R-:W-:Y:S01]  /*14120*/  FFMA.FTZ R54, R54, R105, R109 ;  /* 0x0000006936367223 */ /* 0x000fe2000001006d */
[----:B------:R-:W-:Y:S01]  /*14130*/  FFMA.FTZ R52, R52, R101, R103 ;  /* 0x0000006534347223 */ /* 0x000fe20000010067 */
[----:B------:R-:W-:Y:S01]  /*14140*/  FFMA.FTZ R100, R100, R111, R113 ;  /* 0x0000006f64647223 */ /* 0x000fe20000010071 */
[----:B0-----:R-:W-:-:S04]  /*14150*/  IMAD.WIDE.U32 R96, R99, 0x10, R96 ;  /* 0x0000001063607825 */ /* 0x001fc800078e0060 */
[----:B------:R-:W-:Y:S01]  /*14160*/  FFMA.FTZ R53, R53, R102, R104 ;  /* 0x0000006635357223 */ /* 0x000fe20000010068 */
[----:B------:R-:W-:Y:S02]  /*14170*/  F2FP.BF16.F32.PACK_AB R54, R54, R107 ;  /* 0x0000006b3636723e */ /* 0x000fe400000010ff */
[----:B------:R-:W-:Y:S02]  /*14180*/  F2FP.BF16.F32.PACK_AB R55, R100, R55 ;  /* 0x000000376437723e */ /* 0x000fe400000010ff */
[----:B------:R-:W-:Y:S02]  /*14190*/  F2FP.BF16.F32.PACK_AB R53, R53, R98 ;  /* 0x000000623535723e */ /* 0x000fe400000010ff */
[----:B------:R-:W-:-:S05]  /*141a0*/  F2FP.BF16.F32.PACK_AB R52, R52, R95 ;  /* 0x0000005f3434723e */ /* 0x000fca00000010ff */
[----:B------:R2:W-:Y:S02]  /*141b0*/  STG.E.128 desc[UR6][R96.64], R52 ;  /* 0x0000003460007986 */ /* 0x0005e4000c101d06 */
.L_x_1168:
[----:B------:R-:W-:Y:S05]  /*141c0*/  BSYNC.RECONVERGENT B1 ;  /* 0x0000000000017941 */ /* 0x000fea0003800200 */
.L_x_1167:
[----:B012---:R-:W0:Y:S02]  /*141d0*/  LDC.64 R52, c[0x0][0x380] ;  /* 0x0000e000ff347b82 */ /* 0x007e240000000a00 */
[----:B0-----:R-:W-:-:S04]  /*141e0*/  LEA R66, R52, R66, 0x2 ;  /* 0x0000004234427211 */ /* 0x001fc800078e10ff */
[----:B------:R-:W-:-:S13]  /*141f0*/  ISETP.GE.AND P0, PT, R66, R53, PT ;  /* 0x000000354200720c */ /* 0x000fda0003f06270 */
[----:B------:R-:W-:Y:S05]  /*14200*/  @!P0 BRA `(.L_x_1173) ;  /* 0xfffffec800848947 */ /* 0x000fea000383ffff */
[----:B------:R-:W-:Y:S05]  /*14210*/  BSYNC B0 ;  /* 0x0000000000007941 */ /* 0x000fea0003800000 */
.L_x_807:
[----:B------:R-:W-:Y:S05]  /*14220*/  EXIT ;  /* 0x000000000000794d */ /* 0x000fea0003800000 */
.L_x_1166:
[----:B------:R-:W-:Y:S01]  /*14230*/  HFMA2 R105, -RZ, RZ, 0, 5.9604644775390625e-08 ;  /* 0x00000001ff697431 */ /* 0x000fe200000001ff */
[----:B------:R-:W-:Y:S01]  /*14240*/  BSSY B1, `(.L_x_1174) ;  /* 0x0000007000017945 */ /* 0x000fe20003800000 */
[----:B------:R-:W-:Y:S01]  /*14250*/  IMAD.MOV.U32 R106, RZ, RZ, R53 ;  /* 0x000000ffff6a7224 */ /* 0x000fe200078e0035 */
[----:B------:R-:W-:Y:S01]  /*14260*/  MOV R103, 0xffffffff ;  /* 0xffffffff00677802 */ /* 0x000fe20000000f00 */
[----:B------:R-:W-:-:S07]  /*14270*/  IMAD.MOV.U32 R108, RZ, RZ, 0x1f ;  /* 0x0000001fff6c7424 */ /* 0x000fce00078e00ff */
[----:B-----5:R-:W-:Y:S05]  /*14280*/  WARPSYNC.COLLECTIVE R103, `(.L_x_1175) ;  /* 0x0000000067087348 */ /* 0x020fea0003c00000 */
[----:B------:R0:W1:Y:S02]  /*14290*/  SHFL.BFLY P6, R104, R106, R105, R108 ;  /* 0x0c0000696a687389 */ /* 0x00006400000c006c */
[----:B01---5:R-:W-:Y:S05]  /*142a0*/  ENDCOLLECTIVE ;  /* 0x000000000000791b */ /* 0x023fea0003800000 */
.L_x_1175:
[----:B------:R-:W-:Y:S05]  /*142b0*/  BSYNC B1 ;  /* 0x0000000000017941 */ /* 0x000fea0003800000 */
.L_x_1174:
[----:B------:R-:W-:Y:S02]  /*142c0*/  IMAD.MOV.U32 R52, RZ, RZ, R104 ;  /* 0x000000ffff347224 */ /* 0x000fe400078e0068 */
[----:B------:R-:W-:Y:S02]  /*142d0*/  HFMA2 R108, -RZ, RZ, 0, 1.847743988037109375e-06 ;  /* 0x0000001fff6c7431 */ /* 0x000fe400000001ff */
[----:B------:R-:W-:Y:S01]  /*142e0*/  IMAD.MOV.U32 R105, RZ, RZ, 0x2 ;  /* 0x00000002ff697424 */ /* 0x000fe200078e00ff */
[----:B------:R-:W0:Y:S01]  /*142f0*/  LDC R95, c[0x0][0x400] ;  /* 0x00010000ff5f7b82 */ /* 0x000e220000000800 */
[----:B------:R-:W-:Y:S01]  /*14300*/  FADD.FTZ R54, R53, R52 ;  /* 0x0000003435367221 */ /* 0x000fe20000010000 */
[----:B------:R-:W-:-:S04]  /*14310*/  IMAD.MOV.U32 R103, RZ, RZ, -0x1 ;  /* 0xffffffffff677424 */ /* 0x000fc800078e00ff */
[----:B------:R-:W-:-:S07]  /*14320*/  MOV R106, R54 ;  /* 0x00000036006a7202 */ /* 0x000fce0000000f00 */
[----:B0-----:R-:W-:Y:S05]  /*14330*/  WARPSYNC.COLLECTIVE R103, `(.L_x_1176) ;  /* 0x0000000067087348 */ /* 0x001fea0003c00000 */
[----:B------:R1:W2:Y:S02]  /*14340*/  SHFL.BFLY P6, R104, R106, R105, R108 ;  /* 0x0c0000696a687389 */ /* 0x0002a400000c006c */
[----:B012---:R-:W-:Y:S05]  /*14350*/  ENDCOLLECTIVE ;  /* 0x000000000000791b */ /* 0x007fea0003800000 */
.L_x_1176:
[----:B------:R-:W-:Y:S01]  /*14360*/  HFMA2 R105, -RZ, RZ, 0, 2.384185791015625e-07 ;  /* 0x00000004ff697431 */ /* 0x000fe200000001ff */
[----:B------:R-:W-:-:S05]  /*14370*/  MOV R55, R104 ;  /* 0x0000006800377202 */ /* 0x000fca0000000f00 */
[----:B------:R-:W-:-:S04]  /*14380*/  FADD.FTZ R55, R54, R55 ;  /* 0x0000003736377221 */ /* 0x000fc80000010000 */
[----:B------:R-:W-:-:S07]  /*14390*/  IMAD.MOV.U32 R106, RZ, RZ, R55 ;  /* 0x000000ffff6a7224 */ /* 0x000fce00078e0037 */
[----:B------:R-:W-:Y:S05]  /*143a0*/  WARPSYNC.COLLECTIVE R103, `(.L_x_1177) ;  /* 0x0000000067087348 */ /* 0x000fea0003c00000 */
[----:B------:R0:W1:Y:S02]  /*143b0*/  SHFL.BFLY P6, R104, R106, R105, R108 ;  /* 0x0c0000696a687389 */ /* 0x00006400000c006c */
[----:B01----:R-:W-:Y:S05]  /*143c0*/  ENDCOLLECTIVE ;  /* 0x000000000000791b */ /* 0x003fea0003800000 */
.L_x_1177:
[----:B------:R-:W-:Y:S02]  /*143d0*/  IMAD.MOV.U32 R105, RZ, RZ, 0x8 ;  /* 0x00000008ff697424 */ /* 0x000fe400078e00ff */
[----:B------:R-:W-:-:S04]  /*143e0*/  IMAD.MOV.U32 R52, RZ, RZ, R104 ;  /* 0x000000ffff347224 */ /* 0x000fc800078e0068 */
[----:B------:R-:W-:-:S05]  /*143f0*/  FADD.FTZ R97, R55, R52 ;  /* 0x0000003437617221 */ /* 0x000fca0000010000 */
[----:B------:R-:W-:-:S07]  /*14400*/  MOV R106, R97 ;  /* 0x00000061006a7202 */ /* 0x000fce0000000f00 */
[----:B------:R-:W-:Y:S05]  /*14410*/  WARPSYNC.COLLECTIVE R103, `(.L_x_1178) ;  /* 0x0000000067087348 */ /* 0x000fea0003c00000 */
[----:B------:R0:W1:Y:S02]  /*14420*/  SHFL.BFLY P6, R104, R106, R105, R108 ;  /* 0x0c0000696a687389 */ /* 0x00006400000c006c */
[----:B01----:R-:W-:Y:S05]  /*14430*/  ENDCOLLECTIVE ;  /* 0x000000000000791b */ /* 0x003fea0003800000 */
.L_x_1178:
[----:B------:R-:W-:Y:S01]  /*14440*/  HFMA2 R105, -RZ, RZ, 0, 9.5367431640625e-07 ;  /* 0x00000010ff697431 */ /* 0x000fe200000001ff */
[----:B------:R-:W-:-:S05]  /*14450*/  MOV R52, R104 ;  /* 0x0000006800347202 */ /* 0x000fca0000000f00 */
[----:B------:R-:W-:-:S04]  /*14460*/  FADD.FTZ R101, R97, R52 ;  /* 0x0000003461657221 */ /* 0x000fc80000010000 */
[----:B------:R-:W-:-:S07]  /*14470*/  IMAD.MOV.U32 R106, RZ, RZ, R101 ;  /* 0x000000ffff6a7224 */ /* 0x000fce00078e0065 */
[----:B------:R-:W-:Y:S05]  /*14480*/  WARPSYNC.COLLECTIVE R103, `(.L_x_1179) ;  /* 0x0000000067087348 */ /* 0x000fea0003c00000 */
[----:B------:R0:W1:Y:S02]  /*14490*/  SHFL.BFLY P6, R104, R106, R105, R108 ;  /* 0x0c0000696a687389 */ /* 0x00006400000c006c */
[----:B01----:R-:W-:Y:S05]  /*144a0*/  ENDCOLLECTIVE ;  /* 0x000000000000791b */ /* 0x003fea0003800000 */
.L_x_1179:
[----:B------:R-:W-:Y:S02]  /*144b0*/  IMAD.MOV.U32 R105, RZ, RZ, 0x1 ;  /* 0x00000001ff697424 */ /* 0x000fe400078e00ff */
[----:B------:R-:W-:-:S04]  /*144c0*/  IMAD.MOV.U32 R52, RZ, RZ, R104 ;  /* 0x000000ffff347224 */ /* 0x000fc800078e0068 */
        /* <DEDUP_REMOVED lines=55> */
.L_x_1180:
[----:B------:R-:W-:Y:S01]  /*14840*/  HFMA2 R105, -RZ, RZ, 0, 1.1920928955078125e-07 ;  /* 0x00000002ff697431 */ /* 0x000fe200000001ff */
[----:B------:R-:W-:-:S05]  /*14850*/  MOV R53, R104 ;  /* 0x0000006800357202 */ /* 0x000fca0000000f00 */
[----:B------:R-:W-:-:S04]  /*14860*/  FADD.FTZ R53, R52, R53 ;  /* 0x0000003534357221 */ /* 0x000fc80000010000 */
[----:B------:R-:W-:-:S07]  /*14870*/  IMAD.MOV.U32 R106, RZ, RZ, R53 ;  /* 0x000000ffff6a7224 */ /* 0x000fce00078e0035 */
[----:B------:R-:W-:Y:S05]  /*14880*/  WARPSYNC.COLLECTIVE R103, `(.L_x_1181) ;  /* 0x0000000067087348 */ /* 0x000fea0003c00000 */
[----:B------:R0:W1:Y:S02]  /*14890*/  SHFL.BFLY P6, R104, R106, R105, R108 ;  /* 0x0c0000696a687389 */ /* 0x00006400000c006c */
[----:B01----:R-:W-:Y:S05]  /*148a0*/  ENDCOLLECTIVE ;  /* 0x000000000000791b */ /* 0x003fea0003800000 */
.L_x_1181:
[----:B------:R-:W-:Y:S02]  /*148b0*/  IMAD.MOV.U32 R105, RZ, RZ, 0x4 ;  /* 0x00000004ff697424 */ /* 0x000fe400078e00ff */
[----:B------:R-:W-:-:S04]  /*148c0*/  IMAD.MOV.U32 R54, RZ, RZ, R104 ;  /* 0x000000ffff367224 */ /* 0x000fc800078e0068 */
[----:B------:R-:W-:-:S05]  /*148d0*/  FADD.FTZ R54, R53, R54 ;  /* 0x0000003635367221 */ /* 0x000fca0000010000 */
[----:B------:R-:W-:-:S07]  /*148e0*/  MOV R106, R54 ;  /* 0x00000036006a7202 */ /* 0x000fce0000000f00 */
[----:B------:R-:W-:Y:S05]  /*148f0*/  WARPSYNC.COLLECTIVE R103, `(.L_x_1182) ;  /* 0x0000000067087348 */ /* 0x000fea0003c00000 */
[----:B------:R0:W1:Y:S02]  /*14900*/  SHFL.BFLY P6, R104, R106, R105, R108 ;  /* 0x0c0000696a687389 */ /* 0x00006400000c006c */
[----:B01----:R-:W-:Y:S05]  /*14910*/  ENDCOLLECTIVE ;  /* 0x000000000000791b */ /* 0x003fea0003800000 */
.L_x_1182:
[----:B------:R-:W-:Y:S01]  /*14920*/  HFMA2 R105, -RZ, RZ, 0, 4.76837158203125e-07 ;  /* 0x00000008ff697431 */ /* 0x000fe200000001ff */
[----:B------:R-:W-:-:S05]  /*14930*/  MOV R55, R104 ;  /* 0x0000006800377202 */ /* 0x000fca0000000f00 */
[----:B------:R-:W-:-:S04]  /*14940*/  FADD.FTZ R55, R54, R55 ;  /* 0x0000003736377221 */ /* 0x000fc80000010000 */
[----:B------:R-:W-:-:S07]  /*14950*/  IMAD.MOV.U32 R106, RZ, RZ, R55 ;  /* 0x000000ffff6a7224 */ /* 0x000fce00078e0037 */
[----:B------:R-:W-:Y:S05]  /*14960*/  WARPSYNC.COLLECTIVE R103, `(.L_x_1183) ;  /* 0x0000000067087348 */ /* 0x000fea0003c00000 */
[----:B------:R0:W1:Y:S02]  /*14970*/  SHFL.BFLY P6, R104, R106, R105, R108 ;  /* 0x0c0000696a687389 */ /* 0x00006400000c006c */
[----:B01----:R-:W-:Y:S05]  /*14980*/  ENDCOLLECTIVE ;  /* 0x000000000000791b */ /* 0x003fea0003800000 */
.L_x_1183:
[----:B------:R-:W-:Y:S02]  /*14990*/  IMAD.MOV.U32 R105, RZ, RZ, 0x10 ;  /* 0x00000010ff697424 */ /* 0x000fe400078e00ff */
[----:B------:R-:W-:-:S04]  /*149a0*/  IMAD.MOV.U32 R102, RZ, RZ, R104 ;  /* 0x000000ffff667224 */ /* 0x000fc800078e0068 */
[----:B------:R-:W-:-:S05]  /*149b0*/  FADD.FTZ R102, R55, R102 ;  /* 0x0000006637667221 */ /* 0x000fca0000010000 */
[----:B------:R-:W-:-:S07]  /*149c0*/  MOV R106, R102 ;  /* 0x00000066006a7202 */ /* 0x000fce0000000f00 */
[----:B------:R-:W-:Y:S05]  /*149d0*/  WARPSYNC.COLLECTIVE R103, `(.L_x_1184) ;  /* 0x0000000067087348 */ /* 0x000fea0003c00000 */
[----:B------:R0:W1:Y:S02]  /*149e0*/  SHFL.BFLY P6, R104, R106, R105, R108 ;  /* 0x0c0000696a687389 */ /* 0x00006400000c006c */
[----:B01----:R-:W-:Y:S05]  /*149f0*/  ENDCOLLECTIVE ;  /* 0x000000000000791b */ /* 0x003fea0003800000 */
.L_x_1184:
[----:B------:R-:W-:Y:S01]  /*14a00*/  MOV R97, R104 ;  /* 0x0000006800617202 */ /* 0x000fe20000000f00 */
[----:B------:R-:W-:Y:S06]  /*14a10*/  BRA `(.L_x_1185) ;  /* 0xffffffec00207947 */ /* 0x000fec000383ffff */
.L_x_1186:
        /* <DEDUP_REMOVED lines=14> */
.L_x_28712:


//--------------------- .text._ZN10layer_norm13ln_fwd_kernelINS_13Kernel_traitsI13__nv_bfloat16S2_S2_S2_fjLj768ELj1ELj4ELj1ELj16ENS_18Kernel_traits_baseILj768ES2_S2_S2_S2_fjLj128EEEEELb1ELb0ELb1ELb1EEEvNS_9FwdParamsE --------------------------
	.section	.text._ZN10layer_norm13ln_fwd_kernelINS_13Kernel_traitsI13__nv_bfloat16S2_S2_S2_fjLj768ELj1ELj4ELj1ELj16ENS_18Kernel_traits_baseILj768ES2_S2_S2_S2_fjLj128EEEEELb1ELb0ELb1ELb1EEEvNS_9FwdParamsE,"ax",@progbits
	.align	128
        .global         _ZN10layer_norm13ln_fwd_kernelINS_13Kernel_traitsI13__nv_bfloat16S2_S2_S2_fjLj768ELj1ELj4ELj1ELj16ENS_18Kernel_traits_baseILj768ES2_S2_S2_S2_fjLj128EEEEELb1ELb0ELb1ELb1EEEvNS_9FwdParamsE
        .type           _ZN10layer_norm13ln_fwd_kernelINS_13Kernel_traitsI13__nv_bfloat16S2_S2_S2_fjLj768ELj1ELj4ELj1ELj16ENS_18Kernel_traits_baseILj768ES2_S2_S2_S2_fjLj128EEEEELb1ELb0ELb1ELb1EEEvNS_9FwdParamsE,@function
        .size           _ZN10layer_norm13ln_fwd_kernelINS_13Kernel_traitsI13__nv_bfloat16S2_S2_S2_fjLj768ELj1ELj4ELj1ELj16ENS_18Kernel_traits_baseILj768ES2_S2_S2_S2_fjLj128EEEEELb1ELb0ELb1ELb1EEEvNS_9FwdParamsE,(.L_x_28713 - _ZN10layer_norm13ln_fwd_kernelINS_13Kernel_traitsI13__nv_bfloat16S2_S2_S2_fjLj768ELj1ELj4ELj1ELj16ENS_18Kernel_traits_baseILj768ES2_S2_S2_S2_fjLj128EEEEELb1ELb0ELb1ELb1EEEvNS_9FwdParamsE)
        .other          _ZN10layer_norm13ln_fwd_kernelINS_13Kernel_traitsI13__nv_bfloat16S2_S2_S2_fjLj768ELj1ELj4ELj1ELj16ENS_18Kernel_traits_baseILj768ES2_S2_S2_S2_fjLj128EEEEELb1ELb0ELb1ELb1EEEvNS_9FwdParamsE,@"STO_CUDA_ENTRY STV_DEFAULT"
_ZN10layer_norm13ln_fwd_kernelINS_13Kernel_traitsI13__nv_bfloat16S2_S2_S2_fjLj768ELj1ELj4ELj1ELj16ENS_18Kernel_traits_baseILj768ES2_S2_S2_S2_fjLj128EEEEELb1ELb0ELb1ELb1EEEvNS_9FwdParamsE:
.text._ZN10layer_norm13ln_fwd_kernelINS_13Kernel_traitsI13__nv_bfloat16S2_S2_S2_fjLj768ELj1ELj4ELj1ELj16ENS_18Kernel_traits_baseILj768ES2_S2_S2_S2_fjLj128EEEEELb1ELb0ELb1ELb1EEEvNS_9FwdParamsE:
        /* <DEDUP_REMOVED lines=16> */
[----:B------:R-:W-:Y:S01]  /*0100*/  @P1 IMAD.MOV.U32 R5, RZ, RZ, R64 ;  /* 0x000000ffff051224 */ /* 0x000fe200078e0040 */
[----:B------:R-:W1:Y:S01]  /*0110*/  @P1 LDC R23, c[0x0][0x460] ;  /* 0x00011800ff171b82 */ /* 0x000e620000000800 */
[----:B0-----:R-:W-:-:S03]  /*0120*/  ISETP.NE.U32.AND P0, PT, RZ, UR4, PT ;  /* 0x00000004ff007c0c */ /* 0x001fc6000bf05070 */
[----:B------:R-:W1:Y:S01]  /*0130*/  @P1 LDG.E.64 R16, desc[UR8][R4.64] ;  /* 0x0000000804101981 */ /* 0x000e62000c1e1b00 */
[----:B------:R-:W-:-:S13]  /*0140*/  ISETP.NE.AND.EX P0, PT, RZ, UR5, PT, P0 ;  /* 0x00000005ff007c0c */ /* 0x000fda000bf05300 */
[----:B------:R-:W0:Y:S01]  /*0150*/  @P0 LDC.64 R20, c[0x0][0x438] ;  /* 0x00010e00ff140b82 */ /* 0x000e220000000a00 */
[----:B------:R-:W-:-:S05]  /*0160*/  IMAD.WIDE.U32 R18, R68, 0x10, R18 ;  /* 0x0000001044127825 */ /* 0x000fca00078e0012 */
[----:B------:R3:W5:Y:S04]  /*0170*/  LDG.E.128 R12, desc[UR8][R18.64] ;  /* 0x00000008120c7981 */ /* 0x000768000c1e1d00 */
[----:B------:R3:W5:Y:S04]  /*0180*/  LDG.E.128 R8, desc[UR8][R18.64+0x200] ;  /* 0x0002000812087981 */ /* 0x000768000c1e1d00 */
[----:B------:R3:W5:Y:S01]  /*0190*/  LDG.E.128 R4, desc[UR8][R18.64+0x400] ;  /* 0x0004000812047981 */ /* 0x000762000c1e1d00 */
[----:B0-----:R-:W-:-:S05]  /*01a0*/  @P0 IMAD.WIDE.U32 R20, R68, 0x10, R20 ;  /* 0x0000001044140825 */ /* 0x001fca00078e0014 */
[----:B------:R3:W5:Y:S04]  /*01b0*/  @P0 LDG.E.128 R32, desc[UR8][R20.64] ;  /* 0x0000000814200981 */ /* 0x000768000c1e1d00 */
[----:B------:R3:W5:Y:S04]  /*01c0*/  @P0 LDG.E.128 R28, desc[UR8][R20.64+0x200] ;  /* 0x00020008141c0981 */ /* 0x000768000c1e1d00 */
[----:B------:R3:W5:Y:S01]  /*01d0*/  @P0 LDG.E.128 R24, desc[UR8][R20.64+0x400] ;  /* 0x0004000814180981 */ /* 0x000762000c1e1d00 */
[----:B------:R-:W0:Y:S01]  /*01e0*/  S2UR UR5, SR_CTAID.X ;  /* 0x00000000000579c3 */ /* 0x000e220000002500 */
[----:B------:R-:W-:-:S07]  /*01f0*/  SHF.R.U32.HI R67, RZ, 0x5, R65 ;  /* 0x00000005ff437819 */ /* 0x000fce0000011641 */
[----:B------:R-:W4:Y:S01]  /*0200*/  LDC R0, c[0x0][0x360] ;  /* 0x0000d800ff007b82 */ /* 0x000f220000000800 */
[----:B0-----:R-:W-:-:S06]  /*0210*/  USHF.L.U32 UR4, UR5, 0x2, URZ ;  /* 0x0000000205047899 */ /* 0x001fcc00080006ff */
[----:B------:R-:W-:-:S04]  /*0220*/  LOP3.LUT R67, R67, UR4, RZ, 0xfc, !PT ;  /* 0x0000000443437c12 */ /* 0x000fc8000f8efcff */
[----:B------:R-:W-:Y:S01]  /*0230*/  ISETP.GE.AND P2, PT, R67, UR10, PT ;  /* 0x0000000a43007c0c */ /* 0x000fe2000bf46270 */
[----:B----4-:R-:W-:Y:S01]  /*0240*/  IMAD R65, R0, UR5, R65 ;  /* 0x0000000500417c24 */ /* 0x010fe2000f8e0241 */
[----:B--2---:R-:W-:Y:S02]  /*0250*/  @P1 R2UR UR6, R2 ;  /* 0x00000000020612ca */ /* 0x004fe400000e0000 */
[----:B------:R-:W-:Y:S02]  /*0260*/  @P1 R2UR UR7, R3 ;  /* 0x00000000030712ca */ /* 0x000fe400000e0000 */
[----:B-1----:R-:W-:-:S05]  /*0270*/  @P1 IADD3 R77, P3, PT, R16, R23, RZ ;  /* 0x00000017104d1210 */ /* 0x002fca0007f7e0ff */
[----:B------:R-:W-:Y:S02]  /*0280*/  @P1 IMAD.X R64, RZ, RZ, R17, P3 ;  /* 0x000000ffff401224 */ /* 0x000fe400018e0611 */
[----:B---3--:R-:W-:Y:S06]  /*0290*/  @P2 EXIT ;  /* 0x000000000000294d */ /* 0x008fec0003800000 */
[--C-:B------:R-:W-:Y:S01]  /*02a0*/  SHF.R.U64 R66, R77, 0x2, R64.reuse ;  /* 0x000000024d427819 */ /* 0x100fe20000001240 */
[C---:B------:R-:W-:Y:S01]  /*02b0*/  IMAD.HI.U32 R3, R65.reuse, -0x326172a9, RZ ;  /* 0xcd9e8d5741037827 */ /* 0x040fe200078e00ff */
[----:B------:R-:W-:Y:S01]  /*02c0*/  SHF.R.U32.HI R64, RZ, 0x2, R64 ;  /* 0x00000002ff407819 */ /* 0x000fe20000011640 */
[----:B------:R-:W-:Y:S01]  /*02d0*/  UIADD3 UR15, UPT, UPT, UR6, -0x61c88647, URZ ;  /* 0x9e3779b9060f7890 */ /* 0x000fe2000fffe0ff */
[-C--:B-----5:R-:W-:Y:S01]  /*02e0*/  @P0 MOV R63, R12.reuse ;  /* 0x0000000c003f0202 */ /* 0x0a0fe20000000f00 */
[----:B------:R-:W-:Y:S01]  /*02f0*/  IMAD.HI.U32 R0, R66, -0x2daee0ad, RZ ;  /* 0xd2511f5342007827 */ /* 0x000fe200078e00ff */
[----:B------:R-:W-:Y:S01]  /*0300*/  LOP3.LUT R3, R64, UR6, R3, 0x96, !PT ;  /* 0x0000000640037c12 */ /* 0x000fe2000f8e9603 */
[----:B------:R-:W-:Y:S01]  /*0310*/  UIADD3 UR16, UPT, UPT, UR7, -0x4498517b, URZ ;  /* 0xbb67ae8507107890 */ /* 0x000fe2000fffe0ff */
[----:B------:R-:W-:Y:S01]  /*0320*/  @!P0 MOV R63, R12 ;  /* 0x0000000c003f8202 */ /* 0x000fe20000000f00 */
[----:B------:R-:W-:Y:S01]  /*0330*/  IMAD R17, R65, -0x326172a9, RZ ;  /* 0xcd9e8d5741117824 */ /* 0x000fe200078e02ff */
[----:B------:R-:W-:Y:S01]  /*0340*/  LOP3.LUT R0, R0, UR7, RZ, 0x3c, !PT ;  /* 0x0000000700007c12 */ /* 0x000fe2000f8e3cff */
[----:B------:R-:W-:Y:S01]  /*0350*/  IMAD R19, R66, -0x2daee0ad, RZ ;  /* 0xd2511f5342137824 */ /* 0x000fe200078e02ff */
[----:B------:R-:W-:Y:S01]  /*0360*/  UIADD3 UR18, UPT, UPT, UR7, 0x76cf5d0a, URZ ;  /* 0x76cf5d0a07127890 */ /* 0x000fe2000fffe0ff */
[----:B------:R-:W-:Y:S01]  /*0370*/  IMAD.HI.U32 R16, R3, -0x2daee0ad, RZ ;  /* 0xd2511f5303107827 */ /* 0x000fe200078e00ff */
[----:B------:R-:W-:Y:S01]  /*0380*/  UIADD3 UR17, UPT, UPT, UR6, 0x3c6ef372, URZ ;  /* 0x3c6ef37206117890 */ /* 0x000fe2000fffe0ff */
[----:B------:R-:W-:Y:S01]  /*0390*/  @!P0 CS2R R34, SRZ ;  /* 0x0000000000228805 */ /* 0x000fe2000001ff00 */
[----:B------:R-:W-:Y:S01]  /*03a0*/  UIADD3 UR19, UPT, UPT, UR6, -0x255992d5, URZ ;  /* 0xdaa66d2b06137890 */ /* 0x000fe2000fffe0ff */
[C---:B------:R-:W-:Y:S01]  /*03b0*/  IMAD.HI.U32 R2, R0.reuse, -0x326172a9, RZ ;  /* 0xcd9e8d5700027827 */ /* 0x040fe200078e00ff */
[----:B------:R-:W-:Y:S01]  /*03c0*/  LOP3.LUT R16, R19, UR16, R16, 0x96, !PT ;  /* 0x0000001013107c12 */ /* 0x000fe2000f8e9610 */
[----:B------:R-:W-:Y:S01]  /*03d0*/  UIADD3 UR20, UPT, UPT, UR7, 0x32370b8f, URZ ;  /* 0x32370b8f07147890 */ /* 0x000fe2000fffe0ff */
[----:B------:R-:W-:Y:S01]  /*03e0*/  @!P0 CS2R R32, SRZ ;  /* 0x0000000000208805 */ /* 0x000fe2000001ff00 */
        /* <DEDUP_REMOVED lines=8> */
[----:B------:R-:W-:Y:S01]  /*0470*/  IMAD.HI.U32 R17, R2, -0x2daee0ad, RZ ;  /* 0xd2511f5302117827 */ /* 0x000fe200078e00ff */
        /* <DEDUP_REMOVED lines=9> */
[-C--:B------:R-:W-:Y:S01]  /*0510*/  @P0 MOV R60, R15.reuse ;  /* 0x0000000f003c0202 */ /* 0x080fe20000000f00 */
[----:B------:R-:W-:Y:S01]  /*0520*/  UIADD3 UR4, UPT, UPT, UR6, 0x5384540f, URZ ;  /* 0x5384540f06047890 */ /* 0x000fe2000fffe0ff */
[----:B------:R-:W-:Y:S01]  /*0530*/  IMAD.HI.U32 R3, R17, -0x326172a9, RZ ;  /* 0xcd9e8d5711037827 */ /* 0x000fe200078e00ff */
[----:B------:R-:W-:Y:S01]  /*0540*/  LOP3.LUT R2, R19, UR20, R2, 0x96, !PT ;  /* 0x0000001413027c12 */ /* 0x000fe2000f8e9602 */
[----:B------:R-:W-:Y:S01]  /*0550*/  UIADD3 UR27, UPT, UPT, UR7, 0x1fd5c5a3, URZ ;  /* 0x1fd5c5a3071b7890 */ /* 0x000fe2000fffe0ff */
[-C--:B------:R-:W-:Y:S01]  /*0560*/  @P0 MOV R57, R10.reuse ;  /* 0x0000000a00390202 */ /* 0x080fe20000000f00 */
[----:B------:R-:W-:Y:S01]  /*0570*/  IMAD R19, R0, -0x2daee0ad, RZ ;  /* 0xd2511f5300137824 */ /* 0x000fe200078e02ff */
[----:B------:R-:W-:Y:S01]  /*0580*/  LOP3.LUT R3, R16, UR19, R3, 0x96, !PT ;  /* 0x0000001310037c12 */ /* 0x000fe2000f8e9603 */
[----:B------:R-:W-:Y:S01]  /*0590*/  IMAD R17, R17, -0x326172a9, RZ ;  /* 0xcd9e8d5711117824 */ /* 0x000fe200078e02ff */
[----:B------:R-:W-:Y:S01]  /*05a0*/  UIADD3 UR28, UPT, UPT, UR6, -0xe443238, URZ ;  /* 0xf1bbcdc8061c7890 */ /* 0x000fe2000fffe0ff */
[C---:B------:R-:W-:Y:S01]  /*05b0*/  IMAD.HI.U32 R0, R2.reuse, -0x326172a9, RZ ;  /* 0xcd9e8d5702007827 */ /* 0x040fe200078e00ff */
[----:B------:R-:W-:Y:S01]  /*05c0*/  UIADD3 UR29, UPT, UPT, UR6, -0x700cb87f, URZ ;  /* 0x8ff34781061d7890 */ /* 0x000fe2000fffe0ff */
[----:B------:R-:W-:Y:S01]  /*05d0*/  @!P0 MOV R60, R15 ;  /* 0x0000000f003c8202 */ /* 0x000fe20000000f00 */
[----:B------:R-:W-:Y:S01]  /*05e0*/  UIADD3 UR30, UPT, UPT, UR7, -0x695add53, URZ ;  /* 0x96a522ad071e7890 */ /* 0x000fe2000fffe0ff */
[----:B------:R-:W-:Y:S01]  /*05f0*/  IMAD.HI.U32 R16, R3, -0x2daee0ad, RZ ;  /* 0xd2511f5303107827 */ /* 0x000fe200078e00ff */
[----:B------:R-:W-:Y:S01]  /*0600*/  LOP3.LUT R0, R17, UR21, R0, 0x96, !PT ;  /* 0x0000001511007c12 */ /* 0x000fe2000f8e9600 */
[----:B------:R-:W-:Y:S01]  /*0610*/  BSSY B0, `(.L_x_1187) ;  /* 0x00012b9000007945 */ /* 0x000fe20003800000 */
[----:B------:R-:W-:Y:S01]  /*0620*/  @!P0 MOV R57, R10 ;  /* 0x0000000a00398202 */ /* 0x000fe20000000f00 */
[----:B------:R-:W-:Y:S01]  /*0630*/  IMAD R17, R2, -0x326172a9, RZ ;  /* 0xcd9e8d5702117824 */ /* 0x000fe200078e02ff */
[----:B------:R-:W-:Y:S01]  /*0640*/  LOP3.LUT R16, R19, UR22, R16, 0x96, !PT ;  /* 0x0000001613107c12 */ /* 0x000fe2000f8e9610 */
[----:B------:R-:W-:Y:S01]  /*0650*/  IMAD R18, R3, -0x2daee0ad, RZ ;  /* 0xd2511f5303127824 */ /* 0x000fe200078e02ff */
[-C--:B------:R-:W-:Y:S01]  /*0660*/  @P0 MOV R54, R5.reuse ;  /* 0x0000000500360202 */ /* 0x080fe20000000f00 */
[----:B------:R-:W-:Y:S01]  /*0670*/  IMAD.HI.U32 R3, R0, -0x2daee0ad, RZ ;  /* 0xd2511f5300037827 */ /* 0x000fe200078e00ff */
[----:B------:R-:W-:-:S02]  /*0680*/  @!P0 MOV R54, R5 ;  /* 0x0000000500368202 */ /* 0x000fc40000000f00 */
[----:B------:R-:W-:Y:S02]  /*0690*/  @!P0 CS2R R26, SRZ ;  /* 0x00000000001a8805 */ /* 0x000fe4000001ff00 */
[----:B------:R-:W-:Y:S01]  /*06a0*/  @!P0 CS2R R24, SRZ ;  /* 0x0000000000188805 */ /* 0x000fe2000001ff00 */
[----:B------:R-:W-:Y:S01]  /*06b0*/  IMAD.HI.U32 R2, R16, -0x326172a9, RZ ;  /* 0xcd9e8d5710027827 */ /* 0x000fe200078e00ff */
[----:B------:R-:W-:Y:S01]  /*06c0*/  LOP3.LUT R3, R18, UR24, R3, 0x96, !PT ;  /* 0x0000001812037c12 */ /* 0x000fe2000f8e9603 */
[----:B------:R-:W0:Y:S01]  /*06d0*/  LDCU UR10, c[0x0][0x404] ;  /* 0x00008080ff0a77ac */ /* 0x000e220008000800 */
[----:B------:R-:W-:Y:S01]  /*06e0*/  LOP3.LUT R77, R77, 0x3, RZ, 0xc0, !PT ;  /* 0x000000034d4d7812 */ /* 0x000fe200078ec0ff */
[----:B------:R-:W-:Y:S01]  /*06f0*/  IMAD R19, R0, -0x2daee0ad, RZ ;  /* 0xd2511f5300137824 */ /* 0x000fe200078e02ff */
[----:B------:R-:W-:Y:S01]  /*0700*/  LOP3.LUT R2, R17, UR23, R2, 0x96, !PT ;  /* 0x0000001711027c12 */ /* 0x000fe2000f8e9602 */
[----:B------:R-:W-:Y:S01]  /*0710*/  IMAD R17, R16, -0x326172a9, RZ ;  /* 0xcd9e8d5710117824 */ /* 0x000fe200078e02ff */
[----:B------:R-:W-:Y:S01]  /*0720*/  PRMT R22, R31, 0x7632, R22 ;  /* 0x000076321f167816 */ /* 0x000fe20000000016 */
[----:B------:R-:W-:Y:S01]  /*0730*/  IMAD.HI.U32 R0, R3, -0x326172a9, RZ ;  /* 0xcd9e8d5703007827 */ /* 0x000fe200078e00ff */
[----:B------:R-:W-:Y:S01]  /*0740*/  PRMT R20, R30, 0x7632, R20 ;  /* 0x000076321e147816 */ /* 0x000fe20000000014 */
[----:B------:R-:W1:Y:S01]  /*0750*/  LDCU.U8 UR11, c[0x0][0x410] ;  /* 0x00008200ff0b77ac */ /* 0x000e620008000000 */
[----:B------:R-:W-:Y:S01]  /*0760*/  PRMT R18, R29, 0x7632, R18 ;  /* 0x000076321d127816 */ /* 0x000fe20000000012 */
[C---:B------:R-:W-:Y:S01]  /*0770*/  IMAD.HI.U32 R16, R2.reuse, -0x2daee0ad, RZ ;  /* 0xd2511f5302107827 */ /* 0x040fe200078e00ff */
[----:B------:R-:W-:Y:S01]  /*0780*/  LOP3.LUT R0, R17, UR25, R0, 0x96, !PT ;  /* 0x0000001911007c12 */ /* 0x000fe2000f8e9600 */
[----:B------:R-:W2:Y:S01]  /*0790*/  LDCU UR14, c[0x0][0x448] ;  /* 0x00008900ff0e77ac */ /* 0x000ea20008000800 */
[----:B------:R-:W-:Y:S01]  /*07a0*/  PRMT R10, R33, 0x7632, R10 ;  /* 0x00007632210a7816 */ /* 0x000fe2000000000a */
[--C-:B------:R-:W-:Y:S01]  /*07b0*/  @P0 IMAD.MOV.U32 R62, RZ, RZ, R13.reuse ;  /* 0x000000ffff3e0224 */ /* 0x100fe200078e000d */
[----:B------:R-:W-:Y:S01]  /*07c0*/  LOP3.LUT R16, R19, UR26, R16, 0x96, !PT ;  /* 0x0000001a13107c12 */ /* 0x000fe2000f8e9610 */
[----:B------:R-:W-:Y:S01]  /*07d0*/  @!P0 IMAD.MOV.U32 R62, RZ, RZ, R13 ;  /* 0x000000ffff3e8224 */ /* 0x000fe200078e000d */
[----:B------:R-:W-:Y:S01]  /*07e0*/  PRMT R19, R57, 0x7632, R19 ;  /* 0x0000763239137816 */ /* 0x000fe20000000013 */
[----:B------:R-:W-:Y:S01]  /*07f0*/  IMAD R13, R2, -0x2daee0ad, RZ ;  /* 0xd2511f53020d7824 */ /* 0x000fe200078e02ff */
[----:B------:R-:W3:Y:S01]  /*0800*/  LDCU.64 UR12, c[0x0][0x408] ;  /* 0x00008100ff0c77ac */ /* 0x000ee20008000a00 */
[----:B------:R-:W-:-:S02]  /*0810*/  IMAD R3, R3, -0x326172a9, RZ ;  /* 0xcd9e8d5703037824 */ /* 0x000fc400078e02ff */
[----:B------:R-:W-:-:S04]  /*0820*/  IMAD.HI.U32 R2, R16, -0x326172a9, RZ ;  /* 0xcd9e8d5710027827 */ /* 0x000fc800078e00ff */
[----:B------:R-:W-:Y:S01]  /*0830*/  IMAD.HI.U32 R12, R0, -0x2daee0ad, RZ ;  /* 0xd2511f53000c7827 */ /* 0x000fe200078e00ff */
[----:B------:R-:W-:Y:S01]  /*0840*/  LOP3.LUT R2, R3, UR4, R2, 0x96, !PT ;  /* 0x0000000403027c12 */ /* 0x000fe2000f8e9602 */
[----:B------:R-:W-:Y:S02]  /*0850*/  UIADD3 UR4, UPT, UPT, UR7, -0x24c28bd8, URZ ;  /* 0xdb3d742807047890 */ /* 0x000fe4000fffe0ff */
[----:B------:R-:W-:Y:S01]  /*0860*/  @P0 IMAD.MOV.U32 R59, RZ, RZ, R8 ;  /* 0x000000ffff3b0224 */ /* 0x000fe200078e0008 */
[----:B------:R-:W-:Y:S01]  /*0870*/  LOP3.LUT R12, R13, UR27, R12, 0x96, !PT ;  /* 0x0000001b0d0c7c12 */ /* 0x000fe2000f8e960c */
[----:B------:R-:W-:Y:S01]  /*0880*/  @P0 IMAD.MOV.U32 R58, RZ, RZ, R9 ;  /* 0x000000ffff3a0224 */ /* 0x000fe200078e0009 */
[----:B------:R-:W-:Y:S01]  /*0890*/  PRMT R13, R60, 0x7632, R13 ;  /* 0x000076323c0d7816 */ /* 0x000fe2000000000d */
[----:B------:R-:W-:Y:S02]  /*08a0*/  @!P0 IMAD.MOV.U32 R59, RZ, RZ, R8 ;  /* 0x000000ffff3b8224 */ /* 0x000fe400078e0008 */
[----:B------:R-:W-:-:S02]  /*08b0*/  @!P0 IMAD.MOV.U32 R58, RZ, RZ, R9 ;  /* 0x000000ffff3a8224 */ /* 0x000fc400078e0009 */
[----:B------:R-:W-:Y:S01]  /*08c0*/  IMAD R9, R0, -0x2daee0ad, RZ ;  /* 0xd2511f5300097824 */ /* 0x000fe200078e02ff */
[----:B------:R-:W-:Y:S01]  /*08d0*/  PRMT R15, R59, 0x7632, R15 ;  /* 0x000076323b0f7816 */ /* 0x000fe2000000000f */
[----:B------:R-:W-:Y:S01]  /*08e0*/  IMAD.HI.U32 R8, R2, -0x2daee0ad, RZ ;  /* 0xd2511f5302087827 */ /* 0x000fe200078e00ff */
[----:B------:R-:W-:-:S03]  /*08f0*/  PRMT R17, R58, 0x7632, R17 ;  /* 0x000076323a117816 */ /* 0x000fc60000000011 */
[----:B------:R-:W-:Y:S01]  /*0900*/  IMAD R3, R16, -0x326172a9, RZ ;  /* 0xcd9e8d5710037824 */ /* 0x000fe200078e02ff */
[----:B------:R-:W-:Y:S01]  /*0910*/  LOP3.LUT R72, R9, UR4, R8, 0x96, !PT ;  /* 0x0000000409487c12 */ /* 0x000fe2000f8e9608 */
[----:B------:R-:W-:Y:S01]  /*0920*/  IMAD.HI.U32 R0, R12, -0x326172a9, RZ ;  /* 0xcd9e8d570c007827 */ /* 0x000fe200078e00ff */
[----:B------:R-:W-:Y:S01]  /*0930*/  PRMT R16, R28, 0x7632, R16 ;  /* 0x000076321c107816 */ /* 0x000fe20000000010 */
[----:B------:R-:W4:Y:S01]  /*0940*/  LDCU.64 UR4, c[0x0][0x3a0] ;  /* 0x00007400ff0477ac */ /* 0x000f220008000a00 */
[----:B------:R-:W-:Y:S01]  /*0950*/  PRMT R9, R62, 0x7632, R9 ;  /* 0x000076323e097816 */ /* 0x000fe20000000009 */
[----:B------:R-:W-:Y:S01]  /*0960*/  @P0 IMAD.MOV.U32 R61, RZ, RZ, R14 ;  /* 0x000000ffff3d0224 */ /* 0x000fe200078e000e */
[----:B------:R-:W-:Y:S01]  /*0970*/  LOP3.LUT R0, R3, UR28, R0, 0x96, !PT ;  /* 0x0000001c03007c12 */ /* 0x000fe2000f8e9600 */
[----:B------:R-:W-:Y:S01]  /*0980*/  @P0 IMAD.MOV.U32 R56, RZ, RZ, R11 ;  /* 0x000000ffff380224 */ /* 0x000fe200078e000b */
[----:B------:R-:W-:Y:S01]  /*0990*/  PRMT R8, R32, 0x7632, R8 ;  /* 0x0000763220087816 */ /* 0x000fe20000000008 */
[----:B------:R-:W-:-:S02]  /*09a0*/  @P0 IMAD.MOV.U32 R55, RZ, RZ, R4 ;  /* 0x000000ffff370224 */ /* 0x000fc400078e0004 */
[----:B------:R-:W-:Y:S02]  /*09b0*/  IMAD R12, R12, -0x326172a9, RZ ;  /* 0xcd9e8d570c0c7824 */ /* 0x000fe400078e02ff */
[----:B------:R-:W-:-:S04]  /*09c0*/  IMAD.HI.U32 R73, R72, -0x326172a9, RZ ;  /* 0xcd9e8d5748497827 */ /* 0x000fc800078e00ff */
[--C-:B------:R-:W-:Y:S01]  /*09d0*/  @!P0 IMAD.MOV.U32 R61, RZ, RZ, R14.reuse ;  /* 0x000000ffff3d8224 */ /* 0x100fe200078e000e */
[----:B------:R-:W-:Y:S01]  /*09e0*/  LOP3.LUT R73, R12, UR29, R73, 0x96, !PT ;  /* 0x0000001d0c497c12 */ /* 0x000fe2000f8e9649 */
[----:B------:R-:W-:Y:S01]  /*09f0*/  @!P0 IMAD.MOV.U32 R56, RZ, RZ, R11 ;  /* 0x000000ffff388224 */ /* 0x000fe200078e000b */
[----:B------:R-:W-:Y:S01]  /*0a00*/  PRMT R14, R35, 0x7632, R14 ;  /* 0x00007632230e7816 */ /* 0x000fe2000000000e */
[----:B------:R-:W-:Y:S01]  /*0a10*/  @!P0 IMAD.MOV.U32 R55, RZ, RZ, R4 ;  /* 0x000000ffff378224 */ /* 0x000fe200078e0004 */
[----:B------:R-:W-:Y:S01]  /*0a20*/  PRMT R12, R34, 0x7632, R12 ;  /* 0x00007632220c7816 */ /* 0x000fe2000000000c */
[----:B------:R-:W-:Y:S01]  /*0a30*/  IMAD R2, R2, -0x2daee0ad, RZ ;  /* 0xd2511f5302027824 */ /* 0x000fe200078e02ff */
[----:B------:R-:W-:Y:S01]  /*0a40*/  PRMT R21, R56, 0x7632, R21 ;  /* 0x0000763238157816 */ /* 0x000fe20000000015 */
[----:B------:R-:W-:Y:S01]  /*0a50*/  IMAD.HI.U32 R75, R0, -0x2daee0ad, RZ ;  /* 0xd2511f53004b7827 */ /* 0x000fe200078e00ff */
[----:B------:R-:W-:Y:S02]  /*0a60*/  PRMT R23, R55, 0x7632, R23 ;  /* 0x0000763237177816 */ /* 0x000fe40000000017 */
[----:B------:R-:W-:Y:S01]  /*0a70*/  PRMT R11, R61, 0x7632, R11 ;  /* 0x000076323d0b7816 */ /* 0x000fe2000000000b */
[--C-:B------:R-:W-:Y:S01]  /*0a80*/  @P0 IMAD.MOV.U32 R53, RZ, RZ, R6.reuse ;  /* 0x000000ffff350224 */ /* 0x100fe200078e0006 */
[----:B------:R-:W-:Y:S01]  /*0a90*/  LOP3.LUT R75, R2, UR30, R75, 0x96, !PT ;  /* 0x0000001e024b7c12 */ /* 0x000fe2000f8e964b */
[----:B------:R-:W-:-:S02]  /*0aa0*/  @!P0 IMAD.MOV.U32 R53, RZ, RZ, R6 ;  /* 0x000000ffff358224 */ /* 0x000fc400078e0006 */
[----:B------:R-:W-:Y:S02]  /*0ab0*/  HFMA2 R6, -RZ, RZ, 0, 0 ;  /* 0x00000000ff067431 */ /* 0x000fe400000001ff */
[--C-:B------:R-:W-:Y:S02]  /*0ac0*/  @P0 IMAD.MOV.U32 R52, RZ, RZ, R7.reuse ;  /* 0x000000ffff340224 */ /* 0x100fe400078e0007 */
[--C-:B------:R-:W-:Y:S01]  /*0ad0*/  @!P0 IMAD.MOV.U32 R52, RZ, RZ, R7.reuse ;  /* 0x000000ffff348224 */ /* 0x100fe200078e0007 */
[----:B------:R-:W-:Y:S01]  /*0ae0*/  PRMT R7, R63, 0x7632, R7 ;  /* 0x000076323f077816 */ /* 0x000fe20000000007 */
[----:B------:R-:W-:Y:S02]  /*0af0*/  IMAD R76, R0, -0x2daee0ad, RZ ;  /* 0xd2511f53004c7824 */ /* 0x000fe400078e02ff */
[----:B01234-:R-:W-:-:S07]  /*0b00*/  IMAD R72, R72, -0x326172a9, RZ ;  /* 0xcd9e8d5748487824 */ /* 0x01ffce00078e02ff */
.L_x_1543:
[----:B------:R-:W0:Y:S08]  /*0b10*/  LDC.64 R44, c[0x0][0x3f0] ;  /* 0x0000fc00ff2c7b82 */ /* 0x000e300000000a00 */
[----:B------:R-:W1:Y:S08]  /*0b20*/  LDC R50, c[0x0][0x388] ;  /* 0x0000e200ff327b82 */ /* 0x000e700000000800 */
[----:B------:R-:W2:Y:S01]  /*0b30*/  LDC.64 R42, c[0x0][0x3f8] ;  /* 0x0000fe00ff2a7b82 */ /* 0x000ea20000000a00 */
[----:B0-----:R-:W-:-:S05]  /*0b40*/  IMAD.WIDE R44, R67, 0x4, R44 ;  /* 0x00000004432c7825 */ /* 0x001fca00078e022c */
[----:B------:R-:W3:Y:S01]  /*0b50*/  LDG.E R91, desc[UR8][R44.64] ;  /* 0x000000082c5b7981 */ /* 0x000ee2000c1e1900 */
[----:B------:R-:W-:Y:S02]  /*0b60*/  IMAD.MOV.U32 R92, RZ, RZ, RZ ;  /* 0x000000ffff5c7224 */ /* 0x000fe400078e00ff */
[----:B--2---:R-:W-:-:S05]  /*0b70*/  IMAD.WIDE R42, R67, 0x4, R42 ;  /* 0x00000004432a7825 */ /* 0x004fca00078e022a */
[----:B------:R0:W5:Y:S01]  /*0b80*/  LDG.E R48, desc[UR8][R42.64] ;  /* 0x000000082a307981 */ /* 0x000162000c1e1900 */
[----:B---3--:R-:W-:-:S13]  /*0b90*/  ISETP.GE.AND P1, PT, R91, 0x1, PT ;  /* 0x000000015b00780c */ /* 0x008fda0003f26270 */
[----:B------:R-:W2:Y:S01]  /*0ba0*/  @P1 LDC.64 R40, c[0x0][0x390] ;  /* 0x0000e400ff281b82 */ /* 0x000ea20000000a00 */
[----:B------:R-:W-:-:S04]  /*0bb0*/  @P1 VIADD R47, R91, 0xffffffff ;  /* 0xffffffff5b2f1836 */ /* 0x000fc80000000000 */
[----:B-1----:R-:W-:-:S05]  /*0bc0*/  @P1 IMAD R47, R47, R50, RZ ;  /* 0x000000322f2f1224 */ /* 0x002fca00078e02ff */
[----:B------:R-:W-:-:S04]  /*0bd0*/  @P1 SHF.R.S32.HI R46, RZ, 0x1f, R47 ;  /* 0x0000001fff2e1819 */ /* 0x000fc8000001142f */
[----:B------:R-:W-:-:S04]  /*0be0*/  @P1 LEA.HI R47, R46, R47, RZ, 0x3 ;  /* 0x0000002f2e2f1211 */ /* 0x000fc800078f18ff */
[----:B------:R-:W-:-:S05]  /*0bf0*/  @P1 LEA.HI.SX32 R92, R47, R68, 0x1d ;  /* 0x000000442f5c1211 */ /* 0x000fca00078feaff */
[----:B--2---:R-:W-:-:S05]  /*0c00*/  @P1 IMAD.WIDE.U32 R40, R92, 0x10, R40 ;  /* 0x000000105c281825 */ /* 0x004fca00078e0028 */
[----:B------:R0:W5:Y:S01]  /*0c10*/  @P1 LDG.E.128 R36, desc[UR8][R40.64] ;  /* 0x0000000828241981 */ /* 0x000162000c1e1d00 */
[----:B------:R-:W-:Y:S01]  /*0c20*/  ISETP.NE.U32.AND P0, PT, RZ, UR4, PT ;  /* 0x00000004ff007c0c */ /* 0x000fe2000bf05070 */
[----:B------:R-:W-:-:S03]  /*0c30*/  IMAD R44, R67, R50, RZ ;  /* 0x00000032432c7224 */ /* 0x000fc600078e02ff */
[----:B------:R-:W-:Y:S02]  /*0c40*/  ISETP.NE.AND.EX P0, PT, RZ, UR5, PT, P0 ;  /* 0x00000005ff007c0c */ /* 0x000fe4000bf05300 */
[----:B------:R-:W-:Y:S01]  /*0c50*/  SHF.R.S32.HI R45, RZ, 0x1f, R44 ;  /* 0x0000001fff2d7819 */ /* 0x000fe2000001142c */
[----:B------:R-:W-:Y:S01]  /*0c60*/  IMAD.U32 R81, RZ, RZ, UR7 ;  /* 0x00000007ff517e24 */ /* 0x000fe2000f8e00ff */
[----:B------:R-:W-:Y:S02]  /*0c70*/  MOV R89, UR6 ;  /* 0x0000000600597c02 */ /* 0x000fe40008000f00 */
[----:B------:R-:W-:Y:S02]  /*0c80*/  LEA.HI R45, R45, R44, RZ, 0x3 ;  /* 0x0000002c2d2d7211 */ /* 0x000fe400078f18ff */
[----:B------:R-:W-:Y:S01]  /*0c90*/  IADD3 R81, PT, PT, R81, -0x24c28bd8, RZ ;  /* 0xdb3d742851517810 */ /* 0x000fe20007ffe0ff */
[----:B------:R-:W-:Y:S01]  /*0ca0*/  VIADD R89, R89, 0x5384540f ;  /* 0x5384540f59597836 */ /* 0x000fe20000000000 */
[----:B------:R-:W-:-:S03]  /*0cb0*/  LEA.HI.SX32 R93, R45, R68, 0x1d ;  /* 0x000000442d5d7211 */ /* 0x000fc600078feaff */
[----:B0-----:R-:W-:Y:S05]  /*0cc0*/  @!P0 BRA `(.L_x_1188) ;  /* 0x0000002c00b48947 */ /* 0x001fea0003800000 */
        /* <DEDUP_REMOVED lines=25> */
.L_x_1193:
        /* <DEDUP_REMOVED lines=13> */
.L_x_1195:
[----:B------:R-:W-:Y:S05]  /*0f30*/  BSYNC.RECONVERGENT B3 ;  /* 0x0000000000037941 */ /* 0x000fea0003800200 */
.L_x_1194:
        /* <DEDUP_REMOVED lines=30> */
[----:B------:R-:W-:-:S04]  /*1120*/  LOP3.LUT R46, R89, R46, R45, 0x96, !PT ;  /* 0x0000002e592e7212 */ /* 0x000fc800078e962d */
[----:B------:R-:W-:Y:S01]  /*1130*/  LOP3.LUT R78, R78, UR27, R73, 0x96, !PT ;  /* 0x0000001b4e4e7c12 */ /* 0x000fe2000f8e9649 */
[----:B------:R-:W-:-:S04]  /*1140*/  IMAD.WIDE.U32 R46, R46, -0x2daee0ad, RZ ;  /* 0xd2511f532e2e7825 */ /* 0x000fc800078e00ff */
[----:B------:R-:W-:Y:S01]  /*1150*/  IMAD.WIDE.U32 R78, R78, -0x326172a9, RZ ;  /* 0xcd9e8d574e4e7825 */ /* 0x000fe200078e00ff */
[----:B------:R-:W-:-:S04]  /*1160*/  LOP3.LUT R72, R81, R72, R47, 0x96, !PT ;  /* 0x0000004851487212 */ /* 0x000fc800078e962f */
[----:B------:R-:W-:Y:S01]  /*1170*/  LOP3.LUT R44, R44, UR28, R79, 0x96, !PT ;  /* 0x0000001c2c2c7c12 */ /* 0x000fe2000f8e964f */
[----:B------:R-:W-:-:S04]  /*1180*/  IMAD.WIDE.U32 R72, R72, -0x326172a9, RZ ;  /* 0xcd9e8d5748487825 */ /* 0x000fc800078e00ff */
[----:B------:R-:W-:Y:S01]  /*1190*/  IMAD.WIDE.U32 R44, R44, -0x2daee0ad, RZ ;  /* 0xd2511f532c2c7825 */ /* 0x000fe200078e00ff */
[----:B------:R-:W-:-:S03]  /*11a0*/  LOP3.LUT R73, R78, UR29, R73, 0x96, !PT ;  /* 0x0000001d4e497c12 */ /* 0x000fc6000f8e9649 */
[----:B------:R-:W-:Y:S01]  /*11b0*/  IMAD.MOV.U32 R49, RZ, RZ, R44 ;  /* 0x000000ffff317224 */ /* 0x000fe200078e002c */
[----:B------:R-:W-:Y:S01]  /*11c0*/  LOP3.LUT R75, R46, UR30, R45, 0x96, !PT ;  /* 0x0000001e2e4b7c12 */ /* 0x000fe2000f8e962d */
[----:B------:R-:W-:-:S07]  /*11d0*/  IMAD.MOV.U32 R46, RZ, RZ, RZ ;  /* 0x000000ffff2e7224 */ /* 0x000fce00078e00ff */
.L_x_1192:
[----:B------:R-:W-:Y:S05]  /*11e0*/  BSYNC.RECONVERGENT B2 ;  /* 0x0000000000027941 */ /* 0x000fea0003800200 */
.L_x_1191:
[----:B------:R-:W-:Y:S01]  /*11f0*/  I2FP.F32.U32 R5, R5 ;  /* 0x0000000500057245 */ /* 0x000fe20000201000 */
[----:B------:R-:W-:Y:S01]  /*1200*/  IMAD.MOV.U32 R76, RZ, RZ, 0x2f800000 ;  /* 0x2f800000ff4c7424 */ /* 0x000fe200078e00ff */
[----:B-----5:R-:W-:Y:S01]  /*1210*/  SHF.L.U32 R44, R36, 0x10, RZ ;  /* 0x00000010242c7819 */ /* 0x020fe200000006ff */
[----:B------:R-:W-:Y:S02]  /*1220*/  IMAD.U32 R45, R40, 0x10000, RZ ;  /* 0x00010000282d7824 */ /* 0x000fe400078e00ff */
[----:B------:R-:W-:Y:S02]  /*1230*/  FFMA.FTZ R5, R5, R76, 1.1641532182693481445e-10 ;  /* 0x2f00000005057423 */ /* 0x000fe4000001004c */
[----:B------:R-:W-:-:S03]  /*1240*/  FMUL.FTZ R44, R44, UR13 ;  /* 0x0000000d2c2c7c20 */ /* 0x000fc60008410000 */
[----:B------:R-:W-:Y:S01]  /*1250*/  FSETP.GTU.FTZ.AND P3, PT, R5, UR10, PT ;  /* 0x0000000a05007c0b */ /* 0x000fe2000bf7c000 */
[----:B------:R-:W-:-:S03]  /*1260*/  FMUL.FTZ R44, R44, UR12 ;  /* 0x0000000c2c2c7c20 */ /* 0x000fc60008410000 */
[----:B------:R-:W-:Y:S02]  /*1270*/  SEL R5, RZ, 0x1, P3 ;  /* 0x00000001ff057807 */ /* 0x000fe40001800000 */
[----:B------:R-:W-:-:S05]  /*1280*/  FSEL R44, R44, RZ, !P3 ;  /* 0x000000ff2c2c7208 */ /* 0x000fca0005800000 */
[----:B------:R-:W-:-:S07]  /*1290*/  FADD.FTZ R45, R45, R44 ;  /* 0x0000002c2d2d7221 */ /* 0x000fce0000010000 */
.L_x_1190:
[----:B------:R-:W-:Y:S05]  /*12a0*/  BSYNC.RECONVERGENT B1 ;  /* 0x0000000000017941 */ /* 0x000fea0003800200 */
.L_x_1189:
        /* <DEDUP_REMOVED lines=23> */
.L_x_1200:
        /* <DEDUP_REMOVED lines=13> */
.L_x_1202:
[----:B------:R-:W-:Y:S05]  /*14f0*/  BSYNC.RECONVERGENT B3 ;  /* 0x0000000000037941 */ /* 0x000fea0003800200 */
.L_x_1201:
        /* <DEDUP_REMOVED lines=38> */
[----:B------:R-:W-:-:S04]  /*1760*/  LOP3.LUT R73, R82, UR29, R73, 0x96, !PT ;  /* 0x0000001d52497c12 */ /* 0x000fc8000f8e9649 */
[----:B------:R-:W-:Y:S01]  /*1770*/  LOP3.LUT R75, R78, UR30, R47, 0x96, !PT ;  /* 0x0000001e4e4b7c12 */ /* 0x000fe2000f8e962f */
[----:B------:R-:W-:Y:S01]  /*1780*/  IMAD.MOV.U32 R47, RZ, RZ, RZ ;  /* 0x000000ffff2f7224 */ /* 0x000fe200078e00ff */
[----:B------:R-:W-:-:S07]  /*1790*/  MOV R71, R46 ;  /* 0x0000002e00477202 */ /* 0x000fce0000000f00 */
.L_x_1199:
[----:B------:R-:W-:Y:S05]  /*17a0*/  BSYNC.RECONVERGENT B2 ;  /* 0x0000000000027941 */ /* 0x000fea0003800200 */
.L_x_1198:
        /* <DEDUP_REMOVED lines=13> */
.L_x_1197:
[----:B------:R-:W-:Y:S05]  /*1880*/  BSYNC.RECONVERGENT B1 ;  /* 0x0000000000017941 */ /* 0x000fea0003800200 */
.L_x_1196:
        /* <DEDUP_REMOVED lines=16> */
[----:B------:R-:W-:Y:S01]  /*1990*/  @!P3 IMAD.MOV.U32 R40, RZ, RZ, R71 ;  /* 0x000000ffff28b224 */ /* 0x000fe200078e0047 */
[----:B------:R-:W-:Y:S01]  /*19a0*/  @P3 IADD3 R46, PT, PT, R47, 0x1, RZ ;  /* 0x000000012f2e3810 */ /* 0x000fe20007ffe0ff */
[----:B------:R-:W-:Y:S02]  /*19b0*/  @!P3 IMAD.MOV.U32 R3, RZ, RZ, R75 ;  /* 0x000000ffff03b224 */ /* 0x000fe400078e004b */
[----:B------:R-:W-:Y:S02]  /*19c0*/  @P3 IMAD.MOV.U32 R40, RZ, RZ, R71 ;  /* 0x000000ffff283224 */ /* 0x000fe400078e0047 */
[----:B------:R-:W-:Y:S01]  /*19d0*/  @P3 IMAD.MOV.U32 R3, RZ, RZ, R73 ;  /* 0x000000ffff033224 */ /* 0x000fe200078e0049 */
[----:B------:R-:W-:Y:S06]  /*19e0*/  BRA `(.L_x_1206) ;  /* 0x0000000000e07947 */ /* 0x000fec0003800000 */
.L_x_1207:
        /* <DEDUP_REMOVED lines=13> */
.L_x_1209:
[----:B------:R-:W-:Y:S05]  /*1ac0*/  BSYNC.RECONVERGENT B3 ;  /* 0x0000000000037941 */ /* 0x000fea0003800200 */
.L_x_1208:
        /* <DEDUP_REMOVED lines=39> */
[----:B------:R-:W-:Y:S02]  /*1d40*/  IMAD.MOV.U32 R40, RZ, RZ, R46 ;  /* 0x000000ffff287224 */ /* 0x000fe400078e002e */
[----:B------:R-:W-:Y:S01]  /*1d50*/  HFMA2 R46, -RZ, RZ, 0, 0 ;  /* 0x00000000ff2e7431 */ /* 0x000fe200000001ff */
[----:B------:R-:W-:-:S07]  /*1d60*/  LOP3.LUT R75, R78, UR30, R47, 0x96, !PT ;  /* 0x0000001e4e4b7c12 */ /* 0x000fce000f8e962f */
.L_x_1206:
[----:B------:R-:W-:Y:S05]  /*1d70*/  BSYNC.RECONVERGENT B2 ;  /* 0x0000000000027941 */ /* 0x000fea0003800200 */
.L_x_1205:
        /* <DEDUP_REMOVED lines=11> */
.L_x_1204:
[----:B------:R-:W-:Y:S05]  /*1e30*/  BSYNC.RECONVERGENT B1 ;  /* 0x0000000000017941 */ /* 0x000fea0003800200 */
.L_x_1203:
        /* <DEDUP_REMOVED lines=23> */
.L_x_1214:
        /* <DEDUP_REMOVED lines=13> */
.L_x_1216:
[----:B------:R-:W-:Y:S05]  /*2080*/  BSYNC.RECONVERGENT B3 ;  /* 0x0000000000037941 */ /* 0x000fea0003800200 */
.L_x_1215:
        /* <DEDUP_REMOVED lines=42> */
.L_x_1213:
[----:B------:R-:W-:Y:S05]  /*2330*/  BSYNC.RECONVERGENT B2 ;  /* 0x0000000000027941 */ /* 0x000fea0003800200 */
.L_x_1212:
        /* <DEDUP_REMOVED lines=13> */
.L_x_1211:
[----:B------:R-:W-:Y:S05]  /*2410*/  BSYNC.RECONVERGENT B1 ;  /* 0x0000000000017941 */ /* 0x000fea0003800200 */
.L_x_1210:
        /* <DEDUP_REMOVED lines=22> */
.L_x_1221:
        /* <DEDUP_REMOVED lines=13> */
.L_x_1223:
[----:B------:R-:W-:Y:S05]  /*2650*/  BSYNC.RECONVERGENT B3 ;  /* 0x0000000000037941 */ /* 0x000fea0003800200 */
.L_x_1222:
        /* <DEDUP_REMOVED lines=38> */
[----:B------:R-:W-:Y:S02]  /*28c0*/  LOP3.LUT R73, R78, UR29, R73, 0x96, !PT ;  /* 0x0000001d4e497c12 */ /* 0x000fe4000f8e9649 */
[----:B------:R-:W-:Y:S01]  /*28d0*/  MOV R83, R40 ;  /* 0x0000002800537202 */ /* 0x000fe20000000f00 */
[----:B------:R-:W-:Y:S01]  /*28e0*/  IMAD.MOV.U32 R40, RZ, RZ, RZ ;  /* 0x000000ffff287224 */ /* 0x000fe200078e00ff */
[----:B------:R-:W-:-:S07]  /*28f0*/  LOP3.LUT R75, R46, UR30, R41, 0x96, !PT ;  /* 0x0000001e2e4b7c12 */ /* 0x000fce000f8e9629 */
.L_x_1220:
[----:B------:R-:W-:Y:S05]  /*2900*/  BSYNC.RECONVERGENT B2 ;  /* 0x0000000000027941 */ /* 0x000fea0003800200 */
.L_x_1219:
        /* <DEDUP_REMOVED lines=11> */
.L_x_1218:
[----:B------:R-:W-:Y:S05]  /*29c0*/  BSYNC.RECONVERGENT B1 ;  /* 0x0000000000017941 */ /* 0x000fea0003800200 */
.L_x_1217:
        /* <DEDUP_REMOVED lines=23> */
.L_x_1228:
        /* <DEDUP_REMOVED lines=13> */
.L_x_1230:
[----:B------:R-:W-:Y:S05]  /*2c10*/  BSYNC.RECONVERGENT B3 ;  /* 0x0000000000037941 */ /* 0x000fea0003800200 */
.L_x_1229:
        /* <DEDUP_REMOVED lines=42> */
.L_x_1227:
[----:B------:R-:W-:Y:S05]  /*2ec0*/  BSYNC.RECONVERGENT B2 ;  /* 0x0000000000027941 */ /* 0x000fea0003800200 */
.L_x_1226:
[----:B-----5:R-:W-:Y:S01]  /*2ed0*/  PRMT R42, R38, 0x7632, R42 ;  /* 0x00007632262a7816 */ /* 0x020fe2000000002a */
[----:B------:R-:W-:Y:S01]  /*2ee0*/  IMAD.MOV.U32 R47, RZ, RZ, 0x2f800000 ;  /* 0x2f800000ff2f7424 */ /* 0x000fe200078e00ff */
[----:B------:R-:W-:-:S03]  /*2ef0*/  I2FP.F32.U32 R40, R46 ;  /* 0x0000002e00287245 */ /* 0x000fc60000201000 */
[C---:B------:R-:W-:Y:S01]  /*2f00*/  IMAD.U32 R46, R42.reuse, 0x10000, RZ ;  /* 0x000100002a2e7824 */ /* 0x040fe200078e00ff */
[----:B------:R-:W-:Y:S01]  /*2f10*/  PRMT R42, R42, 0x7632, R42 ;  /* 0x000076322a2a7816 */ /* 0x000fe2000000002a */
[----:B------:R-:W-:Y:S02]  /*2f20*/  FFMA.FTZ R40, R40, R47, 1.1641532182693481445e-10 ;  /* 0x2f00000028287423 */ /* 0x000fe4000001002f */
[----:B------:R-:W-:Y:S01]  /*2f30*/  FMUL.FTZ R46, R46, UR13 ;  /* 0x0000000d2e2e7c20 */ /* 0x000fe20008410000 */
[----:B------:R-:W-:Y:S02]  /*2f40*/  SHF.L.U32 R47, R42, 0x10, RZ ;  /* 0x000000102a2f7819 */ /* 0x000fe400000006ff */
[----:B------:R-:W-:Y:S01]  /*2f50*/  FSETP.GTU.FTZ.AND P3, PT, R40, UR10, PT ;  /* 0x0000000a28007c0b */ /* 0x000fe2000bf7c000 */
[----:B------:R-:W-:-:S03]  /*2f60*/  FMUL.FTZ R46, R46, UR12 ;  /* 0x0000000c2e2e7c20 */ /* 0x000fc60008410000 */
[----:B------:R-:W-:Y:S02]  /*2f70*/  SEL R69, RZ, 0x1, P3 ;  /* 0x00000001ff457807 */ /* 0x000fe40001800000 */
[----:B------:R-:W-:-:S05]  /*2f80*/  FSEL R46, R46, RZ, !P3 ;  /* 0x000000ff2e2e7208 */ /* 0x000fca0005800000 */
[----:B------:R-:W-:-:S07]  /*2f90*/  FADD.FTZ R78, R47, R46 ;  /* 0x0000002e2f4e7221 */ /* 0x000fce0000010000 */
.L_x_1225:
[----:B------:R-:W-:Y:S05]  /*2fa0*/  BSYNC.RECONVERGENT B1 ;  /* 0x0000000000017941 */ /* 0x000fea0003800200 */
.L_x_1224:
        /* <DEDUP_REMOVED lines=22> */
.L_x_1235:
        /* <DEDUP_REMOVED lines=13> */
.L_x_1237:
[----:B------:R-:W-:Y:S05]  /*31e0*/  BSYNC.RECONVERGENT B3 ;  /* 0x0000000000037941 */ /* 0x000fea0003800200 */
.L_x_1236:
        /* <DEDUP_REMOVED lines=42> */
.L_x_1234:
[----:B------:R-:W-:Y:S05]  /*3490*/  BSYNC.RECONVERGENT B2 ;  /* 0x0000000000027941 */ /* 0x000fea0003800200 */
.L_x_1233:
        /* <DEDUP_REMOVED lines=11> */
.L_x_1232:
[----:B------:R-:W-:Y:S05]  /*3550*/  BSYNC.RECONVERGENT B1 ;  /* 0x0000000000017941 */ /* 0x000fea0003800200 */
.L_x_1231:
        /* <DEDUP_REMOVED lines=23> */
.L_x_1242:
        /* <DEDUP_REMOVED lines=13> */
.L_x_1244:
[----:B------:R-:W-:Y:S05]  /*37a0*/  BSYNC.RECONVERGENT B3 ;  /* 0x0000000000037941 */ /* 0x000fea0003800200 */
.L_x_1243:
        /* <DEDUP_REMOVED lines=40> */
[----:B------:R-:W-:Y:S01]  /*3a30*/  IMAD.MOV.U32 R41, RZ, RZ, R42 ;  /* 0x000000ffff297224 */ /* 0x000fe200078e002a */
[----:B------:R-:W-:-:S07]  /*3a40*/  MOV R88, R40 ;  /* 0x0000002800587202 */ /* 0x000fce0000000f00 */
.L_x_1241:
[----:B------:R-:W-:Y:S05]  /*3a50*/  BSYNC.RECONVERGENT B2 ;  /* 0x0000000000027941 */ /* 0x000fea0003800200 */
.L_x_1240:
[----:B-----5:R-:W-:Y:S02]  /*3a60*/  PRMT R42, R39, 0x7632, R42 ;  /* 0x00007632272a7816 */ /* 0x020fe4000000002a */
[----:B------:R-:W-:Y:S01]  /*3a70*/  I2FP.F32.U32 R40, R41 ;  /* 0x0000002900287245 */ /* 0x000fe20000201000 */
[----:B------:R-:W-:Y:S01]  /*3a80*/  HFMA2 R41, -RZ, RZ, 0.1171875, 0 ;  /* 0x2f800000ff297431 */ /* 0x000fe200000001ff */
[----:B------:R-:W-:Y:S01]  /*3a90*/  PRMT R43, R43, 0x7632, R43 ;  /* 0x000076322b2b7816 */ /* 0x000fe2000000002b */
[----:B------:R-:W-:-:S03]  /*3aa0*/  IMAD.U32 R42, R42, 0x10000, RZ ;  /* 0x000100002a2a7824 */ /* 0x000fc600078e00ff */
        /* <DEDUP_REMOVED lines=8> */
.L_x_1239:
[----:B------:R-:W-:Y:S05]  /*3b30*/  BSYNC.RECONVERGENT B1 ;  /* 0x0000000000017941 */ /* 0x000fea0003800200 */
.L_x_1238:
[----:B------:R-:W-:Y:S02]  /*3b40*/  F2FP.BF16.F32.PACK_AB R43, RZ, R79 ;  /* 0x0000004fff2b723e */ /* 0x000fe400000010ff */
[----:B------:R-:W-:Y:S02]  /*3b50*/  PRMT R42, R85, 0x5410, R86 ;  /* 0x00005410552a7816 */ /* 0x000fe40000000056 */
[----:B------:R-:W-:Y:S02]  /*3b60*/  PRMT R41, R82, 0x5410, R84 ;  /* 0x0000541052297816 */ /* 0x000fe40000000054 */
[----:B------:R-:W-:Y:S02]  /*3b70*/  PRMT R40, R76, 0x5410, R77 ;  /* 0x000054104c287816 */ /* 0x000fe4000000004d */
[----:B------:R-:W-:Y:S01]  /*3b80*/  PRMT R43, R83, 0x5410, R43 ;  /* 0x00005410532b7816 */ /* 0x000fe2000000002b */
[----:B------:R-:W-:Y:S06]  /*3b90*/  BRA `(.L_x_1245) ;  /* 0x0000002800d07947 */ /* 0x000fec0003800000 */
.L_x_1188:
[----:B------:R-:W-:Y:S01]  /*3ba0*/  BSSY.RECONVERGENT B1, `(.L_x_1246) ;  /* 0x0000057000017945 */ /* 0x000fe20003800200 */
[----:B------:R-:W-:Y:S01]  /*3bb0*/  MOV R45, RZ ;  /* 0x000000ff002d7202 */ /* 0x000fe20000000f00 */
[----:B------:R-:W-:Y:S02]  /*3bc0*/  IMAD.MOV.U32 R88, RZ, RZ, R76 ;  /* 0x000000ffff587224 */ /* 0x000fe400078e004c */
[----:B------:R-:W-:Y:S01]  /*3bd0*/  IMAD.MOV.U32 R40, RZ, RZ, R77 ;  /* 0x000000ffff287224 */ /* 0x000fe200078e004d */
        /* <DEDUP_REMOVED lines=17> */
.L_x_1250:
        /* <DEDUP_REMOVED lines=13> */
.L_x_1252:
[----:B------:R-:W-:Y:S05]  /*3dc0*/  BSYNC.RECONVERGENT B3 ;  /* 0x0000000000037941 */ /* 0x000fea0003800200 */
.L_x_1251:
        /* <DEDUP_REMOVED lines=42> */
.L_x_1249:
[----:B------:R-:W-:Y:S05]  /*4070*/  BSYNC.RECONVERGENT B2 ;  /* 0x0000000000027941 */ /* 0x000fea0003800200 */
.L_x_1248:
[----:B------:R-:W-:Y:S01]  /*4080*/  I2FP.F32.U32 R5, R5 ;  /* 0x0000000500057245 */ /* 0x000fe20000201000 */
[----:B------:R-:W-:Y:S02]  /*4090*/  IMAD.MOV.U32 R42, RZ, RZ, 0x2f800000 ;  /* 0x2f800000ff2a7424 */ /* 0x000fe400078e00ff */
[----:B-----5:R-:W-:Y:S02]  /*40a0*/  IMAD.U32 R41, R36, 0x10000, RZ ;  /* 0x0001000024297824 */ /* 0x020fe400078e00ff */
[----:B------:R-:W-:Y:S02]  /*40b0*/  FFMA.FTZ R5, R5, R42, 1.1641532182693481445e-10 ;  /* 0x2f00000005057423 */ /* 0x000fe4000001002a */
[----:B------:R-:W-:-:S03]  /*40c0*/  FMUL.FTZ R41, R41, UR13 ;  /* 0x0000000d29297c20 */ /* 0x000fc60008410000 */
[----:B------:R-:W-:Y:S01]  /*40d0*/  FSETP.GTU.FTZ.AND P2, PT, R5, UR10, PT ;  /* 0x0000000a05007c0b */ /* 0x000fe2000bf5c000 */
[----:B------:R-:W-:-:S03]  /*40e0*/  FMUL.FTZ R41, R41, UR12 ;  /* 0x0000000c29297c20 */ /* 0x000fc60008410000 */
[----:B------:R-:W-:Y:S02]  /*40f0*/  SEL R5, RZ, 0x1, P2 ;  /* 0x00000001ff057807 */ /* 0x000fe40001000000 */
[----:B------:R-:W-:-:S07]  /*4100*/  FSEL R45, R41, RZ, !P2 ;  /* 0x000000ff292d7208 */ /* 0x000fce0005000000 */
.L_x_1247:
[----:B------:R-:W-:Y:S05]  /*4110*/  BSYNC.RECONVERGENT B1 ;  /* 0x0000000000017941 */ /* 0x000fea0003800200 */
.L_x_1246:
[----:B------:R-:W-:Y:S01]  /*4120*/  BSSY.RECONVERGENT B1, `(.L_x_1253) ;  /* 0x0000055000017945 */ /* 0x000fe20003800200 */
[----:B------:R-:W-:Y:S01]  /*4130*/  F2FP.BF16.F32.PACK_AB R82, RZ, R45 ;  /* 0x0000002dff52723e */ /* 0x000fe200000010ff */
[----:B------:R-:W-:Y:S01]  /*4140*/  IMAD.MOV.U32 R41, RZ, RZ, R40 ;  /* 0x000000ffff297224 */ /* 0x000fe200078e0028 */
[----:B------:R-:W-:Y:S01]  /*4150*/  MOV R44, RZ ;  /* 0x000000ff002c7202 */ /* 0x000fe20000000f00 */
        /* <DEDUP_REMOVED lines=14> */
.L_x_1257:
        /* <DEDUP_REMOVED lines=13> */
.L_x_1259:
[----:B------:R-:W-:Y:S05]  /*4310*/  BSYNC.RECONVERGENT B3 ;  /* 0x0000000000037941 */ /* 0x000fea0003800200 */
.L_x_1258:
        /* <DEDUP_REMOVED lines=42> */
.L_x_1256:
[----:B------:R-:W-:Y:S05]  /*45c0*/  BSYNC.RECONVERGENT B2 ;  /* 0x0000000000027941 */ /* 0x000fea0003800200 */
.L_x_1255:
        /* <DEDUP_REMOVED lines=10> */
.L_x_1254:
[----:B------:R-:W-:Y:S05]  /*4670*/  BSYNC.RECONVERGENT B1 ;  /* 0x0000000000017941 */ /* 0x000fea0003800200 */
.L_x_1253:
        /* <DEDUP_REMOVED lines=18> */
.L_x_1264:
        /* <DEDUP_REMOVED lines=13> */
.L_x_1266:
[----:B------:R-:W-:Y:S05]  /*4870*/  BSYNC.RECONVERGENT B3 ;  /* 0x0000000000037941 */ /* 0x000fea0003800200 */
.L_x_1265:
        /* <DEDUP_REMOVED lines=42> */
.L_x_1263:
[----:B------:R-:W-:Y:S05]  /*4b20*/  BSYNC.RECONVERGENT B2 ;  /* 0x0000000000027941 */ /* 0x000fea0003800200 */
.L_x_1262:
        /* <DEDUP_REMOVED lines=9> */
.L_x_1261:
[----:B------:R-:W-:Y:S05]  /*4bc0*/  BSYNC.RECONVERGENT B1 ;  /* 0x0000000000017941 */ /* 0x000fea0003800200 */
.L_x_1260:
        /* <DEDUP_REMOVED lines=18> */
.L_x_1271:
        /* <DEDUP_REMOVED lines=13> */
.L_x_1273:
[----:B------:R-:W-:Y:S05]  /*4dc0*/  BSYNC.RECONVERGENT B3 ;  /* 0x0000000000037941 */ /* 0x000fea0003800200 */
.L_x_1272:
        /* <DEDUP_REMOVED lines=41> */
[----:B------:R-:W-:-:S07]  /*5060*/  HFMA2 R41, -RZ, RZ, 0, 0 ;  /* 0x00000000ff297431 */ /* 0x000fce00000001ff */
.L_x_1270:
[----:B------:R-:W-:Y:S05]  /*5070*/  BSYNC.RECONVERGENT B2 ;  /* 0x0000000000027941 */ /* 0x000fea0003800200 */
.L_x_1269:
[----:B-----5:R-:W-:Y:S01]  /*5080*/  PRMT R40, R37, 0x7632, R40 ;  /* 0x0000763225287816 */ /* 0x020fe20000000028 */
[----:B------:R-:W-:Y:S01]  /*5090*/  IMAD.MOV.U32 R43, RZ, RZ, 0x2f800000 ;  /* 0x2f800000ff2b7424 */ /* 0x000fe200078e00ff */
        /* <DEDUP_REMOVED lines=8> */
.L_x_1268:
[----:B------:R-:W-:Y:S05]  /*5120*/  BSYNC.RECONVERGENT B1 ;  /* 0x0000000000017941 */ /* 0x000fea0003800200 */
.L_x_1267:
        /* <DEDUP_REMOVED lines=18> */
.L_x_1278:
        /* <DEDUP_REMOVED lines=13> */
.L_x_1280:
[----:B------:R-:W-:Y:S05]  /*5320*/  BSYNC.RECONVERGENT B3 ;  /* 0x0000000000037941 */ /* 0x000fea0003800200 */
.L_x_1279:
        /* <DEDUP_REMOVED lines=42> */
.L_x_1277:
[----:B------:R-:W-:Y:S05]  /*55d0*/  BSYNC.RECONVERGENT B2 ;  /* 0x0000000000027941 */ /* 0x000fea0003800200 */
.L_x_1276:
        /* <DEDUP_REMOVED lines=9> */
.L_x_1275:
[----:B------:R-:W-:Y:S05]  /*5670*/  BSYNC.RECONVERGENT B1 ;  /* 0x0000000000017941 */ /* 0x000fea0003800200 */
.L_x_1274:
        /* <DEDUP_REMOVED lines=18> */
.L_x_1285:
        /* <DEDUP_REMOVED lines=13> */
.L_x_1287:
[----:B------:R-:W-:Y:S05]  /*5870*/  BSYNC.RECONVERGENT B3 ;  /* 0x0000000000037941 */ /* 0x000fea0003800200 */
.L_x_1286:
        /* <DEDUP_REMOVED lines=40> */
[----:B------:R-:W-:Y:S01]  /*5b00*/  MOV R88, R40 ;  /* 0x0000002800587202 */ /* 0x000fe20000000f00 */
[----:B------:R-:W-:-:S07]  /*5b10*/  IMAD.MOV.U32 R41, RZ, RZ, RZ ;  /* 0x000000ffff297224 */ /* 0x000fce00078e00ff */
.L_x_1284:
[----:B------:R-:W-:Y:S05]  /*5b20*/  BSYNC.RECONVERGENT B2 ;  /* 0x0000000000027941 */ /* 0x000fea0003800200 */
.L_x_1283:
        /* <DEDUP_REMOVED lines=10> */
.L_x_1282:
[----:B------:R-:W-:Y:S05]  /*5bd0*/  BSYNC.RECONVERGENT B1 ;  /* 0x0000000000017941 */ /* 0x000fea0003800200 */
.L_x_1281:
        /* <DEDUP_REMOVED lines=18> */
.L_x_1292:
        /* <DEDUP_REMOVED lines=13> */
.L_x_1294:
[----:B------:R-:W-:Y:S05]  /*5dd0*/  BSYNC.RECONVERGENT B3 ;  /* 0x0000000000037941 */ /* 0x000fea0003800200 */
.L_x_1293:
        /* <DEDUP_REMOVED lines=39> */
[----:B------:R-:W-:Y:S02]  /*6050*/  IMAD.MOV.U32 R42, RZ, RZ, R88 ;  /* 0x000000ffff2a7224 */ /* 0x000fe400078e0058 */
[----:B------:R-:W-:Y:S02]  /*6060*/  IMAD.MOV.U32 R88, RZ, RZ, R40 ;  /* 0x000000ffff587224 */ /* 0x000fe400078e0028 */
[----:B------:R-:W-:-:S07]  /*6070*/  HFMA2 R40, -RZ, RZ, 0, 0 ;  /* 0x00000000ff287431 */ /* 0x000fce00000001ff */
.L_x_1291:
[----:B------:R-:W-:Y:S05]  /*6080*/  BSYNC.RECONVERGENT B2 ;  /* 0x0000000000027941 */ /* 0x000fea0003800200 */
.L_x_1290:
        /* <DEDUP_REMOVED lines=9> */
.L_x_1289:
[----:B------:R-:W-:Y:S05]  /*6120*/  BSYNC.RECONVERGENT B1 ;  /* 0x0000000000017941 */ /* 0x000fea0003800200 */
.L_x_1288:
        /* <DEDUP_REMOVED lines=18> */
.L_x_1299:
        /* <DEDUP_REMOVED lines=13> */
.L_x_1301:
[----:B------:R-:W-:Y:S05]  /*6320*/  BSYNC.RECONVERGENT B3 ;  /* 0x0000000000037941 */ /* 0x000fea0003800200 */
.L_x_1300:
        /* <DEDUP_REMOVED lines=39> */
[----:B------:R-:W-:Y:S02]  /*65a0*/  LOP3.LUT R75, R42, UR30, R41, 0x96, !PT ;  /* 0x0000001e2a4b7c12 */ /* 0x000fe4000f8e9629 */
[----:B------:R-:W-:Y:S01]  /*65b0*/  MOV R41, R88 ;  /* 0x0000005800297202 */ /* 0x000fe20000000f00 */
[----:B------:R-:W-:-:S07]  /*65c0*/  IMAD.MOV.U32 R88, RZ, RZ, R40 ;  /* 0x000000ffff587224 */ /* 0x000fce00078e0028 */
.L_x_1298:
[----:B------:R-:W-:Y:S05]  /*65d0*/  BSYNC.RECONVERGENT B2 ;  /* 0x0000000000027941 */ /* 0x000fea0003800200 */
.L_x_1297:
        /* <DEDUP_REMOVED lines=10> */
.L_x_1296:
[----:B------:R-:W-:Y:S05]  /*6680*/  BSYNC.RECONVERGENT B1 ;  /* 0x0000000000017941 */ /* 0x000fea0003800200 */
.L_x_1295:
[----:B------:R-:W-:Y:S02]  /*6690*/  F2FP.BF16.F32.PACK_AB R43, RZ, R79 ;  /* 0x0000004fff2b723e */ /* 0x000fe400000010ff */
[----:B------:R-:W-:Y:S02]  /*66a0*/  PRMT R42, R85, 0x5410, R86 ;  /* 0x00005410552a7816 */ /* 0x000fe40000000056 */
[----:B------:R-:W-:Y:S02]  /*66b0*/  PRMT R41, R84, 0x5410, R83 ;  /* 0x0000541054297816 */ /* 0x000fe40000000053 */
[----:B------:R-:W-:Y:S02]  /*66c0*/  PRMT R40, R82, 0x5410, R77 ;  /* 0x0000541052287816 */ /* 0x000fe4000000004d */
[----:B------:R-:W-:-:S07]  /*66d0*/  PRMT R43, R76, 0x5410, R43 ;  /* 0x000054104c2b7816 */ /* 0x000fce000000002b */
.L_x_1245:
[----:B------:R-:W0:Y:S01]  /*66e0*/  LDC.64 R46, c[0x0][0x3a8] ;  /* 0x0000ea00ff2e7b82 */ /* 0x000e220000000a00 */
[----:B------:R-:W-:Y:S01]  /*66f0*/  BSSY.RECONVERGENT B1, `(.L_x_1302) ;  /* 0x0000018000017945 */ /* 0x000fe20003800200 */
[----:B0-----:R-:W-:-:S05]  /*6700*/  IMAD.WIDE.U32 R76, R93, 0x10, R46 ;  /* 0x000000105d4c7825 */ /* 0x001fca00078e002e */
[----:B------:R0:W-:Y:S01]  /*6710*/  STG.E.128 desc[UR8][R76.64], R40 ;  /* 0x000000284c007986 */ /* 0x0001e2000c101d08 */
[----:B------:R-:W-:Y:S05]  /*6720*/  @!P1 BRA `(.L_x_1303) ;  /* 0x0000000000509947 */ /* 0x000fea0003800000 */
[----:B0-----:R-:W-:Y:S01]  /*6730*/  IMAD.U32 R43, R70, 0x10000, RZ ;  /* 0x00010000462b7824 */ /* 0x001fe200078e00ff */
[----:B------:R-:W0:Y:S01]  /*6740*/  LDC.64 R40, c[0x0][0x3b0] ;  /* 0x0000ec00ff287b82 */ /* 0x000e220000000a00 */
[----:B------:R-:W-:Y:S02]  /*6750*/  LOP3.LUT R42, R74, 0xffff, RZ, 0xc0, !PT ;  /* 0x0000ffff4a2a7812 */ /* 0x000fe400078ec0ff */
[----:B------:R-:W-:Y:S02]  /*6760*/  LOP3.LUT R82, R2, 0xff, RZ, 0xc0, !PT ;  /* 0x000000ff02527812 */ /* 0x000fe400078ec0ff */
[----:B------:R-:W-:Y:S02]  /*6770*/  LOP3.LUT R77, R43, 0xff0000, RZ, 0xc0, !PT ;  /* 0x00ff00002b4d7812 */ /* 0x000fe400078ec0ff */
[----:B------:R-:W-:Y:S01]  /*6780*/  PRMT R43, R69, 0x7104, RZ ;  /* 0x00007104452b7816 */ /* 0x000fe200000000ff */
[----:B------:R-:W-:Y:S01]  /*6790*/  IMAD.WIDE.U32 R82, R82, 0x1000000, RZ ;  /* 0x0100000052527825 */ /* 0x000fe200078e00ff */
[----:B------:R-:W-:-:S02]  /*67a0*/  PRMT R84, R77, 0x4210, R42 ;  /* 0x000042104d547816 */ /* 0x000fc4000000002a */
[----:B------:R-:W-:Y:S02]  /*67b0*/  LOP3.LUT R76, R3, 0xff, RZ, 0xc0, !PT ;  /* 0x000000ff034c7812 */ /* 0x000fe400078ec0ff */
        /* <DEDUP_REMOVED lines=11> */
.L_x_1303:
[----:B------:R-:W-:Y:S05]  /*6870*/  BSYNC.RECONVERGENT B1 ;  /* 0x0000000000017941 */ /* 0x000fea0003800200 */
.L_x_1302:
[----:B------:R-:W-:Y:S04]  /*6880*/  BSSY.RECONVERGENT B1, `(.L_x_1304) ;  /* 0x0000006000017945 */ /* 0x000fe80003800200 */
[----:B------:R-:W-:Y:S05]  /*6890*/  @!P1 BRA `(.L_x_1305) ;  /* 0x0000000000109947 */ /* 0x000fea0003800000 */
[----:B-----5:R-:W2:Y:S01]  /*68a0*/  LDC.64 R36, c[0x0][0x390] ;  /* 0x0000e400ff247b82 */ /* 0x020ea20000000a00 */
[----:B------:R-:W-:-:S05]  /*68b0*/  IADD3 R39, PT, PT, R92, 0x20, RZ ;  /* 0x000000205c277810 */ /* 0x000fca0007ffe0ff */
[----:B--2---:R-:W-:-:S06]  /*68c0*/  IMAD.WIDE.U32 R36, R39, 0x10, R36 ;  /* 0x0000001027247825 */ /* 0x004fcc00078e0024 */
[----:B------:R-:W5:Y:S02]  /*68d0*/  LDG.E.128 R36, desc[UR8][R36.64] ;  /* 0x0000000824247981 */ /* 0x000f64000c1e1d00 */
.L_x_1305:
[----:B------:R-:W-:Y:S05]  /*68e0*/  BSYNC.RECONVERGENT B1 ;  /* 0x0000000000017941 */ /* 0x000fea0003800200 */
.L_x_1304:
[----:B------:R-:W-:Y:S05]  /*68f0*/  @!P0 BRA `(.L_x_1306) ;  /* 0x0000002c00b48947 */ /* 0x000fea0003800000 */
[----:B01----:R-:W0:Y:S01]  /*6900*/  LDC.64 R40, c[0x0][0x3a0] ;  /* 0x0000e800ff287b82 */ /* 0x003e220000000a00 */
[----:B------:R-:W-:-:S04]  /*6910*/  VIADD R43, R93, 0x20 ;  /* 0x000000205d2b7836 */ /* 0x000fc80000000000 */
        /* <DEDUP_REMOVED lines=24> */
.L_x_1311:
        /* <DEDUP_REMOVED lines=13> */
.L_x_1313:
[----:B------:R-:W-:Y:S05]  /*6b70*/  BSYNC.RECONVERGENT B3 ;  /* 0x0000000000037941 */ /* 0x000fea0003800200 */
.L_x_1312:
        /* <DEDUP_REMOVED lines=42> */
.L_x_1310:
[----:B------:R-:W-:Y:S05]  /*6e20*/  BSYNC.RECONVERGENT B2 ;  /* 0x0000000000027941 */ /* 0x000fea0003800200 */
.L_x_1309:
        /* <DEDUP_REMOVED lines=11> */
.L_x_1308:
[----:B------:R-:W-:Y:S05]  /*6ee0*/  BSYNC.RECONVERGENT B1 ;  /* 0x0000000000017941 */ /* 0x000fea0003800200 */
.L_x_1307:
        /* <DEDUP_REMOVED lines=23> */
.L_x_1318:
        /* <DEDUP_REMOVED lines=13> */
.L_x_1320:
[----:B------:R-:W-:Y:S05]  /*7130*/  BSYNC.RECONVERGENT B3 ;  /* 0x0000000000037941 */ /* 0x000fea0003800200 */
.L_x_1319:
        /* <DEDUP_REMOVED lines=42> */
.L_x_1317:
[----:B------:R-:W-:Y:S05]  /*73e0*/  BSYNC.RECONVERGENT B2 ;  /* 0x0000000000027941 */ /* 0x000fea0003800200 */
.L_x_1316:
        /* <DEDUP_REMOVED lines=13> */
.L_x_1315:
[----:B------:R-:W-:Y:S05]  /*74c0*/  BSYNC.RECONVERGENT B1 ;  /* 0x0000000000017941 */ /* 0x000fea0003800200 */
.L_x_1314:
        /* <DEDUP_REMOVED lines=22> */
.L_x_1325:
        /* <DEDUP_REMOVED lines=13> */
.L_x_1327:
[----:B------:R-:W-:Y:S05]  /*7700*/  BSYNC.RECONVERGENT B3 ;  /* 0x0000000000037941 */ /* 0x000fea0003800200 */
.L_x_1326:
        /* <DEDUP_REMOVED lines=42> */
.L_x_1324:
[----:B------:R-:W-:Y:S05]  /*79b0*/  BSYNC.RECONVERGENT B2 ;  /* 0x0000000000027941 */ /* 0x000fea0003800200 */
.L_x_1323:
        /* <DEDUP_REMOVED lines=11> */
.L_x_1322:
[----:B------:R-:W-:Y:S05]  /*7a70*/  BSYNC.RECONVERGENT B1 ;  /* 0x0000000000017941 */ /* 0x000fea0003800200 */
.L_x_1321:
        /* <DEDUP_REMOVED lines=23> */
.L_x_1332:
        /* <DEDUP_REMOVED lines=13> */
.L_x_1334:
[----:B------:R-:W-:Y:S05]  /*7cc0*/  BSYNC.RECONVERGENT B3 ;  /* 0x0000000000037941 */ /* 0x000fea0003800200 */
.L_x_1333:
        /* <DEDUP_REMOVED lines=42> */
.L_x_1331:
[----:B------:R-:W-:Y:S05]  /*7f70*/  BSYNC.RECONVERGENT B2 ;  /* 0x0000000000027941 */ /* 0x000fea0003800200 */
.L_x_1330:
        /* <DEDUP_REMOVED lines=13> */
.L_x_1329:
[----:B------:R-:W-:Y:S05]  /*8050*/  BSYNC.RECONVERGENT B1 ;  /* 0x0000000000017941 */ /* 0x000fea0003800200 */
.L_x_1328:
        /* <DEDUP_REMOVED lines=22> */
.L_x_1339:
        /* <DEDUP_REMOVED lines=13> */
.L_x_1341:
[----:B------:R-:W-:Y:S05]  /*8290*/  BSYNC.RECONVERGENT B3 ;  /* 0x0000000000037941 */ /* 0x000fea0003800200 */
.L_x_1340:
        /* <DEDUP_REMOVED lines=42> */
.L_x_1338:
[----:B------:R-:W-:Y:S05]  /*8540*/  BSYNC.RECONVERGENT B2 ;  /* 0x0000000000027941 */ /* 0x000fea0003800200 */
.L_x_1337:
        /* <DEDUP_REMOVED lines=11> */
.L_x_1336:
[----:B------:R-:W-:Y:S05]  /*8600*/  BSYNC.RECONVERGENT B1 ;  /* 0x0000000000017941 */ /* 0x000fea0003800200 */
.L_x_1335:
        /* <DEDUP_REMOVED lines=23> */
.L_x_1346:
        /* <DEDUP_REMOVED lines=13> */
.L_x_1348:
[----:B------:R-:W-:Y:S05]  /*8850*/  BSYNC.RECONVERGENT B3 ;  /* 0x0000000000037941 */ /* 0x000fea0003800200 */
.L_x_1347:
        /* <DEDUP_REMOVED lines=42> */
.L_x_1345:
[----:B------:R-:W-:Y:S05]  /*8b00*/  BSYNC.RECONVERGENT B2 ;  /* 0x0000000000027941 */ /* 0x000fea0003800200 */
.L_x_1344:
        /* <DEDUP_REMOVED lines=13> */
.L_x_1343:
[----:B------:R-:W-:Y:S05]  /*8be0*/  BSYNC.RECONVERGENT B1 ;  /* 0x0000000000017941 */ /* 0x000fea0003800200 */
.L_x_1342:
        /* <DEDUP_REMOVED lines=22> */
.L_x_1353:
        /* <DEDUP_REMOVED lines=13> */
.L_x_1355:
[----:B------:R-:W-:Y:S05]  /*8e20*/  BSYNC.RECONVERGENT B3 ;  /* 0x0000000000037941 */ /* 0x000fea0003800200 */
.L_x_1354:
        /* <DEDUP_REMOVED lines=40> */
[----:B------:R-:W-:-:S07]  /*90b0*/  IMAD.MOV.U32 R40, RZ, RZ, RZ ;  /* 0x000000ffff287224 */ /* 0x000fce00078e00ff */
.L_x_1352:
[----:B------:R-:W-:Y:S05]  /*90c0*/  BSYNC.RECONVERGENT B2 ;  /* 0x0000000000027941 */ /* 0x000fea0003800200 */
.L_x_1351:
        /* <DEDUP_REMOVED lines=11> */
.L_x_1350:
[----:B------:R-:W-:Y:S05]  /*9180*/  BSYNC.RECONVERGENT B1 ;  /* 0x0000000000017941 */ /* 0x000fea0003800200 */
.L_x_1349:
        /* <DEDUP_REMOVED lines=23> */
.L_x_1360:
        /* <DEDUP_REMOVED lines=13> */
.L_x_1362:
[----:B------:R-:W-:Y:S05]  /*93d0*/  BSYNC.RECONVERGENT B3 ;  /* 0x0000000000037941 */ /* 0x000fea0003800200 */
.L_x_1361:
        /* <DEDUP_REMOVED lines=42> */
.L_x_1359:
[----:B------:R-:W-:Y:S05]  /*9680*/  BSYNC.RECONVERGENT B2 ;  /* 0x0000000000027941 */ /* 0x000fea0003800200 */
.L_x_1358:
        /* <DEDUP_REMOVED lines=13> */
.L_x_1357:
[----:B------:R-:W-:Y:S05]  /*9760*/  BSYNC.RECONVERGENT B1 ;  /* 0x0000000000017941 */ /* 0x000fea0003800200 */
.L_x_1356:
[----:B------:R-:W-:Y:S02]  /*9770*/  F2FP.BF16.F32.PACK_AB R43, RZ, R88 ;  /* 0x00000058ff2b723e */ /* 0x000fe400000010ff */
[----:B------:R-:W-:Y:S02]  /*9780*/  PRMT R42, R99, 0x5410, R42 ;  /* 0x00005410632a7816 */ /* 0x000fe4000000002a */
[----:B------:R-:W-:Y:S02]  /*9790*/  PRMT R41, R96, 0x5410, R98 ;  /* 0x0000541060297816 */ /* 0x000fe40000000062 */
[----:B------:R-:W-:Y:S02]  /*97a0*/  PRMT R40, R94, 0x5410, R95 ;  /* 0x000054105e287816 */ /* 0x000fe4000000005f */
[----:B------:R-:W-:Y:S01]  /*97b0*/  PRMT R43, R97, 0x5410, R43 ;  /* 0x00005410612b7816 */ /* 0x000fe2000000002b */
[----:B------:R-:W-:Y:S06]  /*97c0*/  BRA `(.L_x_1363) ;  /* 0x0000002800cc7947 */ /* 0x000fec0003800000 */
.L_x_1306:
[----:B------:R-:W-:Y:S01]  /*97d0*/  BSSY.RECONVERGENT B1, `(.L_x_1364) ;  /* 0x0000056000017945 */ /* 0x000fe20003800200 */
[----:B------:R-:W-:Y:S01]  /*97e0*/  MOV R83, RZ ;  /* 0x000000ff00537202 */ /* 0x000fe20000000f00 */
[----:B------:R-:W-:Y:S02]  /*97f0*/  IMAD.MOV.U32 R102, RZ, RZ, R88 ;  /* 0x000000ffff667224 */ /* 0x000fe400078e0058 */
[----:B01----:R-:W-:Y:S01]  /*9800*/  IMAD.MOV.U32 R40, RZ, RZ, R87 ;  /* 0x000000ffff287224 */ /* 0x003fe200078e0057 */
        /* <DEDUP_REMOVED lines=17> */
.L_x_1368:
        /* <DEDUP_REMOVED lines=13> */
.L_x_1370:
[----:B------:R-:W-:Y:S05]  /*99f0*/  BSYNC.RECONVERGENT B3 ;  /* 0x0000000000037941 */ /* 0x000fea0003800200 */
.L_x_1369:
        /* <DEDUP_REMOVED lines=41> */
.L_x_1367:
[----:B------:R-:W-:Y:S05]  /*9c90*/  BSYNC.RECONVERGENT B2 ;  /* 0x0000000000027941 */ /* 0x000fea0003800200 */
.L_x_1366:
        /* <DEDUP_REMOVED lines=9> */
.L_x_1365:
[----:B------:R-:W-:Y:S05]  /*9d30*/  BSYNC.RECONVERGENT B1 ;  /* 0x0000000000017941 */ /* 0x000fea0003800200 */
.L_x_1364:
        /* <DEDUP_REMOVED lines=18> */
.L_x_1375:
        /* <DEDUP_REMOVED lines=13> */
.L_x_1377:
[----:B------:R-:W-:Y:S05]  /*9f30*/  BSYNC.RECONVERGENT B3 ;  /* 0x0000000000037941 */ /* 0x000fea0003800200 */
.L_x_1376:
        /* <DEDUP_REMOVED lines=42> */
.L_x_1374:
[----:B------:R-:W-:Y:S05]  /*a1e0*/  BSYNC.RECONVERGENT B2 ;  /* 0x0000000000027941 */ /* 0x000fea0003800200 */
.L_x_1373:
        /* <DEDUP_REMOVED lines=10> */
.L_x_1372:
[----:B------:R-:W-:Y:S05]  /*a290*/  BSYNC.RECONVERGENT B1 ;  /* 0x0000000000017941 */ /* 0x000fea0003800200 */
.L_x_1371:
        /* <DEDUP_REMOVED lines=18> */
.L_x_1382:
        /* <DEDUP_REMOVED lines=13> */
.L_x_1384:
[----:B------:R-:W-:Y:S05]  /*a490*/  BSYNC.RECONVERGENT B3 ;  /* 0x0000000000037941 */ /* 0x000fea0003800200 */
.L_x_1383:
        /* <DEDUP_REMOVED lines=42> */
.L_x_1381:
[----:B------:R-:W-:Y:S05]  /*a740*/  BSYNC.RECONVERGENT B2 ;  /* 0x0000000000027941 */ /* 0x000fea0003800200 */
.L_x_1380:
        /* <DEDUP_REMOVED lines=9> */
.L_x_1379:
[----:B------:R-:W-:Y:S05]  /*a7e0*/  BSYNC.RECONVERGENT B1 ;  /* 0x0000000000017941 */ /* 0x000fea0003800200 */
.L_x_1378:
        /* <DEDUP_REMOVED lines=18> */
.L_x_1389:
        /* <DEDUP_REMOVED lines=13> */
.L_x_1391:
[----:B------:R-:W-:Y:S05]  /*a9e0*/  BSYNC.RECONVERGENT B3 ;  /* 0x0000000000037941 */ /* 0x000fea0003800200 */
.L_x_1390:
        /* <DEDUP_REMOVED lines=42> */
.L_x_1388:
[----:B------:R-:W-:Y:S05]  /*ac90*/  BSYNC.RECONVERGENT B2 ;  /* 0x0000000000027941 */ /* 0x000fea0003800200 */
.L_x_1387:
        /* <DEDUP_REMOVED lines=10> */
.L_x_1386:
[----:B------:R-:W-:Y:S05]  /*ad40*/  BSYNC.RECONVERGENT B1 ;  /* 0x0000000000017941 */ /* 0x000fea0003800200 */
.L_x_1385:
        /* <DEDUP_REMOVED lines=18> */
.L_x_1396:
        /* <DEDUP_REMOVED lines=13> */
.L_x_1398:
[----:B------:R-:W-:Y:S05]  /*af40*/  BSYNC.RECONVERGENT B3 ;  /* 0x0000000000037941 */ /* 0x000fea0003800200 */
.L_x_1397:
        /* <DEDUP_REMOVED lines=42> */
.L_x_1395:
[----:B------:R-:W-:Y:S05]  /*b1f0*/  BSYNC.RECONVERGENT B2 ;  /* 0x0000000000027941 */ /* 0x000fea0003800200 */
.L_x_1394:
        /* <DEDUP_REMOVED lines=9> */
.L_x_1393:
[----:B------:R-:W-:Y:S05]  /*b290*/  BSYNC.RECONVERGENT B1 ;  /* 0x0000000000017941 */ /* 0x000fea0003800200 */
.L_x_1392:
        /* <DEDUP_REMOVED lines=18> */
.L_x_1403:
        /* <DEDUP_REMOVED lines=13> */
.L_x_1405:
[----:B------:R-:W-:Y:S05]  /*b490*/  BSYNC.RECONVERGENT B3 ;  /* 0x0000000000037941 */ /* 0x000fea0003800200 */
.L_x_1404:
        /* <DEDUP_REMOVED lines=39> */
[----:B------:R-:W-:Y:S02]  /*b710*/  HFMA2 R41, -RZ, RZ, 0, 0 ;  /* 0x00000000ff297431 */ /* 0x000fe400000001ff */
[----:B------:R-:W-:Y:S02]  /*b720*/  IMAD.MOV.U32 R42, RZ, RZ, R102 ;  /* 0x000000ffff2a7224 */ /* 0x000fe400078e0066 */
[----:B------:R-:W-:-:S07]  /*b730*/  IMAD.MOV.U32 R102, RZ, RZ, R40 ;  /* 0x000000ffff667224 */ /* 0x000fce00078e0028 */
.L_x_1402:
[----:B------:R-:W-:Y:S05]  /*b740*/  BSYNC.RECONVERGENT B2 ;  /* 0x0000000000027941 */ /* 0x000fea0003800200 */
.L_x_1401:
[----:B------:R-:W-:Y:S01]  /*b750*/  I2FP.F32.U32 R40, R42 ;  /* 0x0000002a00287245 */ /* 0x000fe20000201000 */
[----:B------:R-:W-:Y:S01]  /*b760*/  IMAD.MOV.U32 R43, RZ, RZ, 0x2f800000 ;  /* 0x2f800000ff2b7424 */ /* 0x000fe200078e00ff */
[----:B-----5:R-:W-:-:S03]  /*b770*/  PRMT R42, R38, 0x7632, R42 ;  /* 0x00007632262a7816 */ /* 0x020fc6000000002a */
[----:B------:R-:W-:Y:S02]  /*b780*/  FFMA.FTZ R40, R40, R43, 1.1641532182693481445e-10 ;  /* 0x2f00000028287423 */ /* 0x000fe4000001002b */
[----:B------:R-:W-:-:S03]  /*b790*/  IMAD.U32 R42, R42, 0x10000, RZ ;  /* 0x000100002a2a7824 */ /* 0x000fc600078e00ff */
[----:B------:R-:W-:Y:S01]  /*b7a0*/  FSETP.GTU.FTZ.AND P2, PT, R40, UR10, PT ;  /* 0x0000000a28007c0b */ /* 0x000fe2000bf5c000 */
[----:B------:R-:W-:-:S03]  /*b7b0*/  FMUL.FTZ R42, R42, UR13 ;  /* 0x0000000d2a2a7c20 */ /* 0x000fc60008410000 */
[----:B------:R-:W-:Y:S01]  /*b7c0*/  SEL R69, RZ, 0x1, P2 ;  /* 0x00000001ff457807 */ /* 0x000fe20001000000 */
[----:B------:R-:W-:-:S05]  /*b7d0*/  FMUL.FTZ R42, R42, UR12 ;  /* 0x0000000c2a2a7c20 */ /* 0x000fca0008410000 */
[----:B------:R-:W-:-:S07]  /*b7e0*/  FSEL R86, R42, RZ, !P2 ;  /* 0x000000ff2a567208 */ /* 0x000fce0005000000 */
.L_x_1400:
[----:B------:R-:W-:Y:S05]  /*b7f0*/  BSYNC.RECONVERGENT B1 ;  /* 0x0000000000017941 */ /* 0x000fea0003800200 */
.L_x_1399:
        /* <DEDUP_REMOVED lines=18> */
.L_x_1410:
        /* <DEDUP_REMOVED lines=13> */
.L_x_1412:
[----:B------:R-:W-:Y:S05]  /*b9f0*/  BSYNC.RECONVERGENT B3 ;  /* 0x0000000000037941 */ /* 0x000fea0003800200 */
.L_x_1411:
        /* <DEDUP_REMOVED lines=40> */
[----:B------:R-:W-:Y:S02]  /*bc80*/  IMAD.MOV.U32 R102, RZ, RZ, R40 ;  /* 0x000000ffff667224 */ /* 0x000fe400078e0028 */
[----:B------:R-:W-:-:S07]  /*bc90*/  IMAD.MOV.U32 R40, RZ, RZ, RZ ;  /* 0x000000ffff287224 */ /* 0x000fce00078e00ff */
.L_x_1409:
[----:B------:R-:W-:Y:S05]  /*bca0*/  BSYNC.RECONVERGENT B2 ;  /* 0x0000000000027941 */ /* 0x000fea0003800200 */
.L_x_1408:
        /* <DEDUP_REMOVED lines=9> */
.L_x_1407:
[----:B------:R-:W-:Y:S05]  /*bd40*/  BSYNC.RECONVERGENT B1 ;  /* 0x0000000000017941 */ /* 0x000fea0003800200 */
.L_x_1406:
        /* <DEDUP_REMOVED lines=18> */
.L_x_1417:
        /* <DEDUP_REMOVED lines=13> */
.L_x_1419:
[----:B------:R-:W-:Y:S05]  /*bf40*/  BSYNC.RECONVERGENT B3 ;  /* 0x0000000000037941 */ /* 0x000fea0003800200 */
.L_x_1418:
        /* <DEDUP_REMOVED lines=42> */
.L_x_1416:
[----:B------:R-:W-:Y:S05]  /*c1f0*/  BSYNC.RECONVERGENT B2 ;  /* 0x0000000000027941 */ /* 0x000fea0003800200 */
.L_x_1415:
        /* <DEDUP_REMOVED lines=10> */
.L_x_1414:
[----:B------:R-:W-:Y:S05]  /*c2a0*/  BSYNC.RECONVERGENT B1 ;  /* 0x0000000000017941 */ /* 0x000fea0003800200 */
.L_x_1413:
[----:B------:R-:W-:Y:S02]  /*c2b0*/  F2FP.BF16.F32.PACK_AB R43, RZ, R88 ;  /* 0x00000058ff2b723e */ /* 0x000fe400000010ff */
[----:B------:R-:W-:Y:S02]  /*c2c0*/  PRMT R42, R97, 0x5410, R98 ;  /* 0x00005410612a7816 */ /* 0x000fe40000000062 */
[----:B------:R-:W-:Y:S02]  /*c2d0*/  PRMT R41, R96, 0x5410, R95 ;  /* 0x0000541060297816 */ /* 0x000fe4000000005f */
[----:B------:R-:W-:Y:S02]  /*c2e0*/  PRMT R40, R94, 0x5410, R77 ;  /* 0x000054105e287816 */ /* 0x000fe4000000004d */
[----:B------:R-:W-:-:S07]  /*c2f0*/  PRMT R43, R76, 0x5410, R43 ;  /* 0x000054104c2b7816 */ /* 0x000fce000000002b */
.L_x_1363:
[----:B------:R-:W-:Y:S01]  /*c300*/  VIADD R77, R93, 0x20 ;  /* 0x000000205d4d7836 */ /* 0x000fe20000000000 */
[----:B------:R-:W-:Y:S01]  /*c310*/  BSSY.RECONVERGENT B1, `(.L_x_1420) ;  /* 0x000001a000017945 */ /* 0x000fe20003800200 */
[----:B------:R-:W-:Y:S02]  /*c320*/  VIADD R94, R92, 0x40 ;  /* 0x000000405c5e7836 */ /* 0x000fe40000000000 */
[----:B------:R-:W-:-:S05]  /*c330*/  IMAD.WIDE.U32 R76, R77, 0x10, R46 ;  /* 0x000000104d4c7825 */ /* 0x000fca00078e002e */
        /* <DEDUP_REMOVED lines=17> */
[----:B------:R-:W-:Y:S01]  /*c450*/  VIADD R77, R92, 0x20 ;  /* 0x000000205c4d7836 */ /* 0x000fe20000000000 */
[----:B------:R-:W-:Y:S02]  /*c460*/  LOP3.LUT R42, R42, R96, R76, 0xfe, !PT ;  /* 0x000000602a2a7212 */ /* 0x000fe400078efe4c */
[----:B------:R-:W-:Y:S01]  /*c470*/  LOP3.LUT R43, R95, R43, RZ, 0xfc, !PT ;  /* 0x0000002b5f2b7212 */ /* 0x000fe200078efcff */
[----:B0-----:R-:W-:Y:S01]  /*c480*/  IMAD.WIDE.U32 R40, R77, 0x8, R40 ;  /* 0x000000084d287825 */ /* 0x001fe200078e0028 */
[----:B------:R-:W-:-:S05]  /*c490*/  LOP3.LUT R42, R42, 0xff, R5, 0xf8, !PT ;  /* 0x000000ff2a2a7812 */ /* 0x000fca00078ef805 */
[----:B------:R1:W-:Y:S02]  /*c4a0*/  STG.E.64 desc[UR8][R40.64], R42 ;  /* 0x0000002a28007986 */ /* 0x0003e4000c101b08 */
.L_x_1421:
[----:B------:R-:W-:Y:S05]  /*c4b0*/  BSYNC.RECONVERGENT B1 ;  /* 0x0000000000017941 */ /* 0x000fea0003800200 */
.L_x_1420:
[----:B------:R-:W-:Y:S04]  /*c4c0*/  BSSY.RECONVERGENT B1, `(.L_x_1422) ;  /* 0x0000005000017945 */ /* 0x000fe80003800200 */
[----:B------:R-:W-:Y:S05]  /*c4d0*/  @!P1 BRA `(.L_x_1423) ;  /* 0x00000000000c9947 */ /* 0x000fea0003800000 */
[----:B-----5:R-:W2:Y:S02]  /*c4e0*/  LDC.64 R36, c[0x0][0x390] ;  /* 0x0000e400ff247b82 */ /* 0x020ea40000000a00 */
[----:B--2---:R-:W-:-:S06]  /*c4f0*/  IMAD.WIDE.U32 R36, R94, 0x10, R36 ;  /* 0x000000105e247825 */ /* 0x004fcc00078e0024 */
[----:B------:R-:W5:Y:S02]  /*c500*/  LDG.E.128 R36, desc[UR8][R36.64] ;  /* 0x0000000824247981 */ /* 0x000f64000c1e1d00 */
.L_x_1423:
[----:B------:R-:W-:Y:S05]  /*c510*/  BSYNC.RECONVERGENT B1 ;  /* 0x0000000000017941 */ /* 0x000fea0003800200 */
.L_x_1422:
[----:B------:R-:W-:Y:S01]  /*c520*/  VIADD R93, R93, 0x40 ;  /* 0x000000405d5d7836 */ /* 0x000fe20000000000 */
[----:B------:R-:W-:Y:S06]  /*c530*/  @!P0 BRA `(.L_x_1424) ;  /* 0x0000002c00a48947 */ /* 0x000fec0003800000 */
        /* <DEDUP_REMOVED lines=25> */
.L_x_1429:
        /* <DEDUP_REMOVED lines=13> */
.L_x_1431:
[----:B------:R-:W-:Y:S05]  /*c7a0*/  BSYNC.RECONVERGENT B3 ;  /* 0x0000000000037941 */ /* 0x000fea0003800200 */
.L_x_1430:
        /* <DEDUP_REMOVED lines=41> */
.L_x_1428:
[----:B------:R-:W-:Y:S05]  /*ca40*/  BSYNC.RECONVERGENT B2 ;  /* 0x0000000000027941 */ /* 0x000fea0003800200 */
.L_x_1427:
        /* <DEDUP_REMOVED lines=11> */
.L_x_1426:
[----:B------:R-:W-:Y:S05]  /*cb00*/  BSYNC.RECONVERGENT B1 ;  /* 0x0000000000017941 */ /* 0x000fea0003800200 */
.L_x_1425:
        /* <DEDUP_REMOVED lines=23> */
.L_x_1436:
        /* <DEDUP_REMOVED lines=13> */
.L_x_1438:
[----:B------:R-:W-:Y:S05]  /*cd50*/  BSYNC.RECONVERGENT B3 ;  /* 0x0000000000037941 */ /* 0x000fea0003800200 */
.L_x_1437:
        /* <DEDUP_REMOVED lines=34> */
[----:B------:R-:W-:-:S03]  /*cf80*/  LOP3.LUT R73, R81, R100, R77, 0x96, !PT ;  /* 0x0000006451497212 */ /* 0x000fc600078e964d */
[----:B------:R-:W-:Y:S01]  /*cf90*/  IMAD.MOV.U32 R77, RZ, RZ, RZ ;  /* 0x000000ffff4d7224 */ /* 0x000fe200078e00ff */
[----:B------:R-:W-:Y:S01]  /*cfa0*/  LOP3.LUT R104, R72, UR28, R99, 0x96, !PT ;  /* 0x0000001c48687c12 */ /* 0x000fe2000f8e9663 */
[----:B------:R-:W-:-:S04]  /*cfb0*/  IMAD.WIDE.U32 R72, R73, -0x326172a9, RZ ;  /* 0xcd9e8d5749487825 */ /* 0x000fc800078e00ff */
[----:B------:R-:W-:Y:S01]  /*cfc0*/  IMAD.WIDE.U32 R104, R104, -0x2daee0ad, RZ ;  /* 0xd2511f5368687825 */ /* 0x000fe200078e00ff */
[----:B------:R-:W-:-:S04]  /*cfd0*/  LOP3.LUT R73, R98, UR29, R73, 0x96, !PT ;  /* 0x0000001d62497c12 */ /* 0x000fc8000f8e9649 */
[----:B------:R-:W-:-:S07]  /*cfe0*/  LOP3.LUT R75, R76, UR30, R105, 0x96, !PT ;  /* 0x0000001e4c4b7c12 */ /* 0x000fce000f8e9669 */
.L_x_1435:
[----:B------:R-:W-:Y:S05]  /*cff0*/  BSYNC.RECONVERGENT B2 ;  /* 0x0000000000027941 */ /* 0x000fea0003800200 */
.L_x_1434:
        /* <DEDUP_REMOVED lines=13> */
.L_x_1433:
[----:B------:R-:W-:Y:S05]  /*d0d0*/  BSYNC.RECONVERGENT B1 ;  /* 0x0000000000017941 */ /* 0x000fea0003800200 */
.L_x_1432:
        /* <DEDUP_REMOVED lines=9> */
[----:B------:R-:W-:Y:S01]  /*d170*/  IMAD.MOV.U32 R3, RZ, RZ, R72 ;  /* 0x000000ffff037224 */ /* 0x000fe200078e0048 */
[----:B------:R-:W-:-:S09]  /*d180*/  MOV R40, R104 ;  /* 0x0000006800287202 */ /* 0x000fd20000000f00 */
        /* <DEDUP_REMOVED lines=11> */
.L_x_1443:
        /* <DEDUP_REMOVED lines=13> */
.L_x_1445:
[----:B------:R-:W-:Y:S05]  /*d310*/  BSYNC.RECONVERGENT B3 ;  /* 0x0000000000037941 */ /* 0x000fea0003800200 */
.L_x_1444:
        /* <DEDUP_REMOVED lines=40> */
[----:B------:R-:W-:Y:S01]  /*d5a0*/  HFMA2 R76, -RZ, RZ, 0, 0 ;  /* 0x00000000ff4c7431 */ /* 0x000fe200000001ff */
[----:B------:R-:W-:-:S07]  /*d5b0*/  LOP3.LUT R75, R98, UR30, R77, 0x96, !PT ;  /* 0x0000001e624b7c12 */ /* 0x000fce000f8e964d */
.L_x_1442:
[----:B------:R-:W-:Y:S05]  /*d5c0*/  BSYNC.RECONVERGENT B2 ;  /* 0x0000000000027941 */ /* 0x000fea0003800200 */
.L_x_1441:
        /* <DEDUP_REMOVED lines=11> */
.L_x_1440:
[----:B------:R-:W-:Y:S05]  /*d680*/  BSYNC.RECONVERGENT B1 ;  /* 0x0000000000017941 */ /* 0x000fea0003800200 */
.L_x_1439:
        /* <DEDUP_REMOVED lines=23> */
.L_x_1450:
        /* <DEDUP_REMOVED lines=13> */
.L_x_1452:
[----:B------:R-:W-:Y:S05]  /*d8d0*/  BSYNC.RECONVERGENT B3 ;  /* 0x0000000000037941 */ /* 0x000fea0003800200 */
.L_x_1451:
        /* <DEDUP_REMOVED lines=35> */
[----:B------:R-:W-:Y:S01]  /*db10*/  HFMA2 R77, -RZ, RZ, 0, 0 ;  /* 0x00000000ff4d7431 */ /* 0x000fe200000001ff */
[----:B------:R-:W-:Y:S01]  /*db20*/  LOP3.LUT R106, R72, UR28, R99, 0x96, !PT ;  /* 0x0000001c486a7c12 */ /* 0x000fe2000f8e9663 */
[----:B------:R-:W-:-:S04]  /*db30*/  IMAD.WIDE.U32 R72, R73, -0x326172a9, RZ ;  /* 0xcd9e8d5749487825 */ /* 0x000fc800078e00ff */
[----:B------:R-:W-:Y:S01]  /*db40*/  IMAD.WIDE.U32 R106, R106, -0x2daee0ad, RZ ;  /* 0xd2511f536a6a7825 */ /* 0x000fe200078e00ff */
[----:B------:R-:W-:-:S04]  /*db50*/  LOP3.LUT R73, R98, UR29, R73, 0x96, !PT ;  /* 0x0000001d62497c12 */ /* 0x000fc8000f8e9649 */
[----:B------:R-:W-:-:S07]  /*db60*/  LOP3.LUT R75, R76, UR30, R107, 0x96, !PT ;  /* 0x0000001e4c4b7c12 */ /* 0x000fce000f8e966b */
.L_x_1449:
[----:B------:R-:W-:Y:S05]  /*db70*/  BSYNC.RECONVERGENT B2 ;  /* 0x0000000000027941 */ /* 0x000fea0003800200 */
.L_x_1448:
        /* <DEDUP_REMOVED lines=13> */
.L_x_1447:
[----:B------:R-:W-:Y:S05]  /*dc50*/  BSYNC.RECONVERGENT B1 ;  /* 0x0000000000017941 */ /* 0x000fea0003800200 */
.L_x_1446:
        /* <DEDUP_REMOVED lines=22> */
.L_x_1457:
        /* <DEDUP_REMOVED lines=13> */
.L_x_1459:
[----:B------:R-:W-:Y:S05]  /*de90*/  BSYNC.RECONVERGENT B3 ;  /* 0x0000000000037941 */ /* 0x000fea0003800200 */
.L_x_1458:
        /* <DEDUP_REMOVED lines=40> */
[----:B------:R-:W-:-:S07]  /*e120*/  HFMA2 R40, -RZ, RZ, 0, 0 ;  /* 0x00000000ff287431 */ /* 0x000fce00000001ff */
.L_x_1456:
[----:B------:R-:W-:Y:S05]  /*e130*/  BSYNC.RECONVERGENT B2 ;  /* 0x0000000000027941 */ /* 0x000fea0003800200 */
.L_x_1455:
        /* <DEDUP_REMOVED lines=11> */
.L_x_1454:
[----:B------:R-:W-:Y:S05]  /*e1f0*/  BSYNC.RECONVERGENT B1 ;  /* 0x0000000000017941 */ /* 0x000fea0003800200 */
.L_x_1453:
        /* <DEDUP_REMOVED lines=23> */
.L_x_1464:
        /* <DEDUP_REMOVED lines=13> */
.L_x_1466:
[----:B------:R-:W-:Y:S05]  /*e440*/  BSYNC.RECONVERGENT B3 ;  /* 0x0000000000037941 */ /* 0x000fea0003800200 */
.L_x_1465:
        /* <DEDUP_REMOVED lines=41> */
.L_x_1463:
[----:B------:R-:W-:Y:S05]  /*e6e0*/  BSYNC.RECONVERGENT B2 ;  /* 0x0000000000027941 */ /* 0x000fea0003800200 */
.L_x_1462:
        /* <DEDUP_REMOVED lines=13> */
.L_x_1461:
[----:B------:R-:W-:Y:S05]  /*e7c0*/  BSYNC.RECONVERGENT B1 ;  /* 0x0000000000017941 */ /* 0x000fea0003800200 */
.L_x_1460:
        /* <DEDUP_REMOVED lines=22> */
.L_x_1471:
        /* <DEDUP_REMOVED lines=13> */
.L_x_1473:
[----:B------:R-:W-:Y:S05]  /*ea00*/  BSYNC.RECONVERGENT B3 ;  /* 0x0000000000037941 */ /* 0x000fea0003800200 */
.L_x_1472:
        /* <DEDUP_REMOVED lines=42> */
.L_x_1470:
[----:B------:R-:W-:Y:S05]  /*ecb0*/  BSYNC.RECONVERGENT B2 ;  /* 0x0000000000027941 */ /* 0x000fea0003800200 */
.L_x_1469:
[----:B------:R-:W-:Y:S01]  /*ecc0*/  I2FP.F32.U32 R41, R70 ;  /* 0x0000004600297245 */ /* 0x000fe20000201000 */
[----:B------:R-:W-:Y:S02]  /*ecd0*/  HFMA2 R70, -RZ, RZ, 0.1171875, 0 ;  /* 0x2f800000ff467431 */ /* 0x000fe400000001ff */
[----:B-----5:R-:W-:Y:S01]  /*ece0*/  IMAD.U32 R76, R39, 0x10000, RZ ;  /* 0x00010000274c7824 */ /* 0x020fe200078e00ff */
[----:B------:R-:W-:Y:S02]  /*ecf0*/  SHF.L.U32 R108, R43, 0x10, RZ ;  /* 0x000000102b6c7819 */ /* 0x000fe400000006ff */
[----:B------:R-:W-:Y:S01]  /*ed00*/  FFMA.FTZ R41, R41, R70, 1.1641532182693481445e-10 ;  /* 0x2f00000029297423 */ /* 0x000fe20000010046 */
[----:B------:R-:W-:-:S04]  /*ed10*/  FMUL.FTZ R76, R76, UR13 ;  /* 0x0000000d4c4c7c20 */ /* 0x000fc80008410000 */
[----:B------:R-:W-:Y:S01]  /*ed20*/  FMUL.FTZ R76, R76, UR12 ;  /* 0x0000000c4c4c7c20 */ /* 0x000fe20008410000 */
[----:B------:R-:W-:-:S04]  /*ed30*/  FSETP.GTU.FTZ.AND P2, PT, R41, UR10, PT ;  /* 0x0000000a29007c0b */ /* 0x000fc8000bf5c000 */
[----:B------:R-:W-:Y:S02]  /*ed40*/  FSEL R101, R76, RZ, !P2 ;  /* 0x000000ff4c657208 */ /* 0x000fe40005000000 */
[----:B------:R-:W-:-:S03]  /*ed50*/  SEL R70, RZ, 0x1, P2 ;  /* 0x00000001ff467807 */ /* 0x000fc60001000000 */
[----:B------:R-:W-:-:S07]  /*ed60*/  FADD.FTZ R101, R108, R101 ;  /* 0x000000656c657221 */ /* 0x000fce0000010000 */
.L_x_1468:
[----:B------:R-:W-:Y:S05]  /*ed70*/  BSYNC.RECONVERGENT B1 ;  /* 0x0000000000017941 */ /* 0x000fea0003800200 */
.L_x_1467:
        /* <DEDUP_REMOVED lines=23> */
.L_x_1478:
        /* <DEDUP_REMOVED lines=13> */
.L_x_1480:
[----:B------:R-:W-:Y:S05]  /*efc0*/  BSYNC.RECONVERGENT B3 ;  /* 0x0000000000037941 */ /* 0x000fea0003800200 */
.L_x_1479:
        /* <DEDUP_REMOVED lines=33> */
[----:B------:R-:W-:Y:S02]  /*f1e0*/  LOP3.LUT R77, R81, R74, R41, 0x96, !PT ;  /* 0x0000004a514d7212 */ /* 0x000fe400078e9629 */
[----:B------:R-:W-:Y:S02]  /*f1f0*/  MOV R41, R42 ;  /* 0x0000002a00297202 */ /* 0x000fe40000000f00 */
[----:B------:R-:W-:Y:S01]  /*f200*/  LOP3.LUT R74, R76, UR28, R73, 0x96, !PT ;  /* 0x0000001c4c4a7c12 */ /* 0x000fe2000f8e9649 */
[----:B------:R-:W-:-:S04]  /*f210*/  IMAD.WIDE.U32 R76, R77, -0x326172a9, RZ ;  /* 0xcd9e8d574d4c7825 */ /* 0x000fc800078e00ff */
[----:B------:R-:W-:Y:S01]  /*f220*/  IMAD.WIDE.U32 R74, R74, -0x2daee0ad, RZ ;  /* 0xd2511f534a4a7825 */ /* 0x000fe200078e00ff */
[----:B------:R-:W-:Y:S02]  /*f230*/  LOP3.LUT R73, R72, UR29, R77, 0x96, !PT ;  /* 0x0000001d48497c12 */ /* 0x000fe4000f8e964d */
[----:B------:R-:W-:Y:S01]  /*f240*/  MOV R72, R76 ;  /* 0x0000004c00487202 */ /* 0x000fe20000000f00 */
[----:B------:R-:W-:Y:S01]  /*f250*/  IMAD.MOV.U32 R76, RZ, RZ, R74 ;  /* 0x000000ffff4c7224 */ /* 0x000fe200078e004a */
[----:B------:R-:W-:Y:S01]  /*f260*/  LOP3.LUT R75, R40, UR30, R75, 0x96, !PT ;  /* 0x0000001e284b7c12 */ /* 0x000fe2000f8e964b */
[----:B------:R-:W-:-:S07]  /*f270*/  IMAD.MOV.U32 R77, RZ, RZ, RZ ;  /* 0x000000ffff4d7224 */ /* 0x000fce00078e00ff */
.L_x_1477:
[----:B------:R-:W-:Y:S05]  /*f280*/  BSYNC.RECONVERGENT B2 ;  /* 0x0000000000027941 */ /* 0x000fea0003800200 */
.L_x_1476:
[----:B-----5:R-:W-:Y:S02]  /*f290*/  PRMT R42, R39, 0x7632, R42 ;  /* 0x00007632272a7816 */ /* 0x020fe4000000002a */
[----:B------:R-:W-:Y:S01]  /*f2a0*/  I2FP.F32.U32 R40, R41 ;  /* 0x0000002900287245 */ /* 0x000fe20000201000 */
[----:B------:R-:W-:Y:S01]  /*f2b0*/  HFMA2 R41, -RZ, RZ, 0.1171875, 0 ;  /* 0x2f800000ff297431 */ /* 0x000fe200000001ff */
[----:B------:R-:W-:Y:S01]  /*f2c0*/  PRMT R43, R43, 0x7632, R43 ;  /* 0x000076322b2b7816 */ /* 0x000fe2000000002b */
[----:B------:R-:W-:-:S03]  /*f2d0*/  IMAD.U32 R42, R42, 0x10000, RZ ;  /* 0x000100002a2a7824 */ /* 0x000fc600078e00ff */
[----:B------:R-:W-:Y:S01]  /*f2e0*/  FFMA.FTZ R40, R40, R41, 1.1641532182693481445e-10 ;  /* 0x2f00000028287423 */ /* 0x000fe20000010029 */
[----:B------:R-:W-:Y:S01]  /*f2f0*/  FMUL.FTZ R42, R42, UR13 ;  /* 0x0000000d2a2a7c20 */ /* 0x000fe20008410000 */
[----:B------:R-:W-:-:S03]  /*f300*/  SHF.L.U32 R43, R43, 0x10, RZ ;  /* 0x000000102b2b7819 */ /* 0x000fc600000006ff */
[----:B------:R-:W-:Y:S01]  /*f310*/  FMUL.FTZ R42, R42, UR12 ;  /* 0x0000000c2a2a7c20 */ /* 0x000fe20008410000 */
[----:B------:R-:W-:-:S04]  /*f320*/  FSETP.GTU.FTZ.AND P0, PT, R40, UR10, PT ;  /* 0x0000000a28007c0b */ /* 0x000fc8000bf1c000 */
[----:B------:R-:W-:Y:S02]  /*f330*/  FSEL R42, R42, RZ, !P0 ;  /* 0x000000ff2a2a7208 */ /* 0x000fe40004000000 */
[----:B------:R-:W-:-:S03]  /*f340*/  SEL R74, RZ, 0x1, P0 ;  /* 0x00000001ff4a7807 */ /* 0x000fc60000000000 */
[----:B------:R-:W-:-:S07]  /*f350*/  FADD.FTZ R107, R43, R42 ;  /* 0x0000002a2b6b7221 */ /* 0x000fce0000010000 */
.L_x_1475:
[----:B------:R-:W-:Y:S05]  /*f360*/  BSYNC.RECONVERGENT B1 ;  /* 0x0000000000017941 */ /* 0x000fea0003800200 */
.L_x_1474:
[----:B------:R-:W-:Y:S02]  /*f370*/  F2FP.BF16.F32.PACK_AB R43, RZ, R107 ;  /* 0x0000006bff2b723e */ /* 0x000fe400000010ff */
[----:B------:R-:W-:Y:S02]  /*f380*/  PRMT R42, R105, 0x5410, R106 ;  /* 0x00005410692a7816 */ /* 0x000fe4000000006a */
[----:B------:R-:W-:Y:S02]  /*f390*/  PRMT R41, R102, 0x5410, R104 ;  /* 0x0000541066297816 */ /* 0x000fe40000000068 */
[----:B------:R-:W-:Y:S02]  /*f3a0*/  PRMT R40, R97, 0x5410, R100 ;  /* 0x0000541061287816 */ /* 0x000fe40000000064 */
[----:B------:R-:W-:Y:S01]  /*f3b0*/  PRMT R43, R103, 0x5410, R43 ;  /* 0x00005410672b7816 */ /* 0x000fe2000000002b */
[----:B------:R-:W-:Y:S06]  /*f3c0*/  BRA `(.L_x_1481) ;  /* 0x0000002800d07947 */ /* 0x000fec0003800000 */
.L_x_1424:
[----:B------:R-:W-:Y:S01]  /*f3d0*/  BSSY.RECONVERGENT B1, `(.L_x_1482) ;  /* 0x0000056000017945 */ /* 0x000fe20003800200 */
[----:B------:R-:W-:Y:S01]  /*f3e0*/  IMAD.MOV.U32 R92, RZ, RZ, RZ ;  /* 0x000000ffff5c7224 */ /* 0x000fe200078e00ff */
[----:B0-----:R-:W-:Y:S01]  /*f3f0*/  MOV R76, R102 ;  /* 0x00000066004c7202 */ /* 0x001fe20000000f00 */
[----:B-1----:R-:W-:Y:S01]  /*f400*/  IMAD.MOV.U32 R40, RZ, RZ, R101 ;  /* 0x000000ffff287224 */ /* 0x002fe200078e0065 */
        /* <DEDUP_REMOVED lines=17> */
.L_x_1486:
        /* <DEDUP_REMOVED lines=13> */
.L_x_1488:
[----:B------:R-:W-:Y:S05]  /*f5f0*/  BSYNC.RECONVERGENT B3 ;  /* 0x0000000000037941 */ /* 0x000fea0003800200 */
.L_x_1487:
        /* <DEDUP_REMOVED lines=41> */
.L_x_1485:
[----:B------:R-:W-:Y:S05]  /*f890*/  BSYNC.RECONVERGENT B2 ;  /* 0x0000000000027941 */ /* 0x000fea0003800200 */
.L_x_1484:
        /* <DEDUP_REMOVED lines=9> */
.L_x_1483:
[----:B------:R-:W-:Y:S05]  /*f930*/  BSYNC.RECONVERGENT B1 ;  /* 0x0000000000017941 */ /* 0x000fea0003800200 */
.L_x_1482:
        /* <DEDUP_REMOVED lines=18> */
.L_x_1493:
        /* <DEDUP_REMOVED lines=13> */
.L_x_1495:
[----:B------:R-:W-:Y:S05]  /*fb30*/  BSYNC.RECONVERGENT B3 ;  /* 0x0000000000037941 */ /* 0x000fea0003800200 */
.L_x_1494:
        /* <DEDUP_REMOVED lines=42> */
.L_x_1492:
[----:B------:R-:W-:Y:S05]  /*fde0*/  BSYNC.RECONVERGENT B2 ;  /* 0x0000000000027941 */ /* 0x000fea0003800200 */
.L_x_1491:
        /* <DEDUP_REMOVED lines=10> */
.L_x_1490:
[----:B------:R-:W-:Y:S05]  /*fe90*/  BSYNC.RECONVERGENT B1 ;  /* 0x0000000000017941 */ /* 0x000fea0003800200 */
.L_x_1489:
        /* <DEDUP_REMOVED lines=18> */
.L_x_1500:
        /* <DEDUP_REMOVED lines=13> */
.L_x_1502:
[----:B------:R-:W-:Y:S05]  /*10090*/  BSYNC.RECONVERGENT B3 ;  /* 0x0000000000037941 */ /* 0x000fea0003800200 */
.L_x_1501:
        /* <DEDUP_REMOVED lines=42> */
.L_x_1499:
[----:B------:R-:W-:Y:S05]  /*10340*/  BSYNC.RECONVERGENT B2 ;  /* 0x0000000000027941 */ /* 0x000fea0003800200 */
.L_x_1498:
        /* <DEDUP_REMOVED lines=9> */
.L_x_1497:
[----:B------:R-:W-:Y:S05]  /*103e0*/  BSYNC.RECONVERGENT B1 ;  /* 0x0000000000017941 */ /* 0x000fea0003800200 */
.L_x_1496:
        /* <DEDUP_REMOVED lines=18> */
.L_x_1507:
        /* <DEDUP_REMOVED lines=13> */
.L_x_1509:
[----:B------:R-:W-:Y:S05]  /*105e0*/  BSYNC.RECONVERGENT B3 ;  /* 0x0000000000037941 */ /* 0x000fea0003800200 */
.L_x_1508:
        /* <DEDUP_REMOVED lines=42> */
.L_x_1506:
[----:B------:R-:W-:Y:S05]  /*10890*/  BSYNC.RECONVERGENT B2 ;  /* 0x0000000000027941 */ /* 0x000fea0003800200 */
.L_x_1505:
        /* <DEDUP_REMOVED lines=10> */
.L_x_1504:
[----:B------:R-:W-:Y:S05]  /*10940*/  BSYNC.RECONVERGENT B1 ;  /* 0x0000000000017941 */ /* 0x000fea0003800200 */
.L_x_1503:
        /* <DEDUP_REMOVED lines=18> */
.L_x_1514:
        /* <DEDUP_REMOVED lines=13> */
.L_x_1516:
[----:B------:R-:W-:Y:S05]  /*10b40*/  BSYNC.RECONVERGENT B3 ;  /* 0x0000000000037941 */ /* 0x000fea0003800200 */
.L_x_1515:
        /* <DEDUP_REMOVED lines=42> */
.L_x_1513:
[----:B------:R-:W-:Y:S05]  /*10df0*/  BSYNC.RECONVERGENT B2 ;  /* 0x0000000000027941 */ /* 0x000fea0003800200 */
.L_x_1512:
        /* <DEDUP_REMOVED lines=9> */
.L_x_1511:
[----:B------:R-:W-:Y:S05]  /*10e90*/  BSYNC.RECONVERGENT B1 ;  /* 0x0000000000017941 */ /* 0x000fea0003800200 */
.L_x_1510:
        /* <DEDUP_REMOVED lines=18> */
.L_x_1521:
        /* <DEDUP_REMOVED lines=13> */
.L_x_1523:
[----:B------:R-:W-:Y:S05]  /*11090*/  BSYNC.RECONVERGENT B3 ;  /* 0x0000000000037941 */ /* 0x000fea0003800200 */
.L_x_1522:
        /* <DEDUP_REMOVED lines=42> */
.L_x_1520:
[----:B------:R-:W-:Y:S05]  /*11340*/  BSYNC.RECONVERGENT B2 ;  /* 0x0000000000027941 */ /* 0x000fea0003800200 */
.L_x_1519:
        /* <DEDUP_REMOVED lines=10> */
.L_x_1518:
[----:B------:R-:W-:Y:S05]  /*113f0*/  BSYNC.RECONVERGENT B1 ;  /* 0x0000000000017941 */ /* 0x000fea0003800200 */
.L_x_1517:
        /* <DEDUP_REMOVED lines=18> */
.L_x_1528:
        /* <DEDUP_REMOVED lines=13> */
.L_x_1530:
[----:B------:R-:W-:Y:S05]  /*115f0*/  BSYNC.RECONVERGENT B3 ;  /* 0x0000000000037941 */ /* 0x000fea0003800200 */
.L_x_1529:
        /* <DEDUP_REMOVED lines=42> */
.L_x_1527:
[----:B------:R-:W-:Y:S05]  /*118a0*/  BSYNC.RECONVERGENT B2 ;  /* 0x0000000000027941 */ /* 0x000fea0003800200 */
.L_x_1526:
        /* <DEDUP_REMOVED lines=9> */
.L_x_1525:
[----:B------:R-:W-:Y:S05]  /*11940*/  BSYNC.RECONVERGENT B1 ;  /* 0x0000000000017941 */ /* 0x000fea0003800200 */
.L_x_1524:
        /* <DEDUP_REMOVED lines=18> */
.L_x_1535:
        /* <DEDUP_REMOVED lines=13> */
.L_x_1537:
[----:B------:R-:W-:Y:S05]  /*11b40*/  BSYNC.RECONVERGENT B3 ;  /* 0x0000000000037941 */ /* 0x000fea0003800200 */
.L_x_1536:
        /* <DEDUP_REMOVED lines=43> */
.L_x_1534:
[----:B------:R-:W-:Y:S05]  /*11e00*/  BSYNC.RECONVERGENT B2 ;  /* 0x0000000000027941 */ /* 0x000fea0003800200 */
.L_x_1533:
        /* <DEDUP_REMOVED lines=10> */
.L_x_1532:
[----:B------:R-:W-:Y:S05]  /*11eb0*/  BSYNC.RECONVERGENT B1 ;  /* 0x0000000000017941 */ /* 0x000fea0003800200 */
.L_x_1531:
[----:B------:R-:W-:Y:S02]  /*11ec0*/  F2FP.BF16.F32.PACK_AB R43, RZ, R107 ;  /* 0x0000006bff2b723e */ /* 0x000fe400000010ff */
[----:B------:R-:W-:Y:S02]  /*11ed0*/  PRMT R42, R105, 0x5410, R106 ;  /* 0x00005410692a7816 */ /* 0x000fe4000000006a */
[----:B------:R-:W-:Y:S02]  /*11ee0*/  PRMT R41, R103, 0x5410, R104 ;  /* 0x0000541067297816 */ /* 0x000fe40000000068 */
[----:B------:R-:W-:Y:S02]  /*11ef0*/  PRMT R40, R102, 0x5410, R100 ;  /* 0x0000541066287816 */ /* 0x000fe40000000064 */
[----:B------:R-:W-:-:S07]  /*11f00*/  PRMT R43, R97, 0x5410, R43 ;  /* 0x00005410612b7816 */ /* 0x000fce000000002b */
.L_x_1481:
[----:B------:R-:W-:Y:S01]  /*11f10*/  FADD.FTZ R81, RZ, R45 ;  /* 0x0000002dff517221 */ /* 0x000fe20000010000 */
[----:B------:R-:W0:Y:S01]  /*11f20*/  S2R R89, SR_TID.X ;  /* 0x0000000000597919 */ /* 0x000e220000002100 */
[----:B------:R-:W-:Y:S01]  /*11f30*/  IMAD.WIDE.U32 R46, R93, 0x10, R46 ;  /* 0x000000105d2e7825 */ /* 0x000fe200078e002e */
[----:B------:R-:W-:Y:S03]  /*11f40*/  BSSY.RECONVERGENT B1, `(.L_x_1538) ;  /* 0x000002e000017945 */ /* 0x000fe60003800200 */
        /* <DEDUP_REMOVED lines=21> */
[----:B0-----:R-:W-:-:S03]  /*120a0*/  LOP3.LUT P0, R81, R89, 0x1f, RZ, 0xc0, !PT ;  /* 0x0000001f59517812 */ /* 0x001fc6000780c0ff */
[----:B------:R-:W-:-:S04]  /*120b0*/  FADD.FTZ R100, R100, R99 ;  /* 0x0000006364647221 */ /* 0x000fc80000010000 */
[----:B------:R-:W-:Y:S01]  /*120c0*/  FADD.FTZ R100, R100, R101 ;  /* 0x0000006564647221 */ /* 0x000fe20000010000 */
[----:B-1----:R-:W-:Y:S06]  /*120d0*/  @!P1 BRA `(.L_x_1539) ;  /* 0x0000000000509947 */ /* 0x002fec0003800000 */
[----:B------:R-:W-:Y:S01]  /*120e0*/  IMAD.U32 R43, R70, 0x10000, RZ ;  /* 0x00010000462b7824 */ /* 0x000fe200078e00ff */
        /* <DEDUP_REMOVED lines=19> */
.L_x_1539:
[----:B------:R-:W-:Y:S05]  /*12220*/  BSYNC.RECONVERGENT B1 ;  /* 0x0000000000017941 */ /* 0x000fea0003800200 */
.L_x_1538:
[----:B------:R-:W-:Y:S01]  /*12230*/  UMOV UR31, 0xffffffff ;  /* 0xffffffff001f7882 */ /* 0x000fe20000000000 */
[----:B------:R-:W-:Y:S02]  /*12240*/  FADD.FTZ R100, R100, R107 ;  /* 0x0000006b64647221 */ /* 0x000fe40000010000 */
[----:B------:R-:W-:Y:S05]  /*12250*/  BRA.DIV UR31, `(.L_x_1540) ;  /* 0x0000000e1fd87947 */ /* 0x000fea000b800000 */
[----:B0-----:R-:W0:Y:S01]  /*12260*/  SHFL.BFLY PT, R41, R100, 0x1, 0x1f ;  /* 0x0c201f0064297f89 */ /* 0x001e2200000e0000 */
        /* <DEDUP_REMOVED lines=13> */
[C---:B------:R-:W-:Y:S01]  /*12340*/  FADD.FTZ R93, -R46.reuse, R51 ;  /* 0x000000332e5d7221 */ /* 0x040fe20000010100 */
[----:B------:R-:W-:Y:S01]  /*12350*/  FADD.FTZ R43, -R46, R71 ;  /* 0x000000472e2b7221 */ /* 0x000fe20000010100 */
[----:B------:R-:W-:-:S04]  /*12360*/  FFMA.FTZ R40, R40, R40, RZ ;  /* 0x0000002828287223 */ /* 0x000fc800000100ff */
        /* <DEDUP_REMOVED lines=52> */
.L_x_1555:
        /* <DEDUP_REMOVED lines=16> */
[----:B------:R-:W-:Y:S01]  /*127b0*/  FSEL R46, R46, RZ, !P1 ;  /* 0x000000ff2e2e7208 */ /* 0x000fe20004800000 */
[----:B------:R-:W-:Y:S01]  /*127c0*/  IMAD.U32 R93, R7, 0x10000, RZ ;  /* 0x00010000075d7824 */ /* 0x000fe200078e00ff */
[----:B------:R-:W-:Y:S02]  /*127d0*/  IADD3 R41, PT, PT, R48, -0x1, RZ ;  /* 0xffffffff30297810 */ /* 0x000fe40007ffe0ff */
[----:B------:R-:W-:Y:S01]  /*127e0*/  SHF.L.U32 R97, R12, 0x10, RZ ;  /* 0x000000100c617819 */ /* 0x000fe200000006ff */
[C---:B------:R-:W-:Y:S01]  /*127f0*/  FADD.FTZ R40, -R46.reuse, R45 ;  /* 0x0000002d2e287221 */ /* 0x040fe20000010100 */
[C---:B------:R-:W-:Y:S01]  /*12800*/  FADD.FTZ R44, -R46.reuse, R44 ;  /* 0x0000002c2e2c7221 */ /* 0x040fe20000010100 */
[C---:B------:R-:W-:Y:S01]  /*12810*/  FADD.FTZ R118, -R46.reuse, R91 ;  /* 0x0000005b2e767221 */ /* 0x040fe20000010100 */
[----:B------:R-:W-:Y:S01]  /*12820*/  FADD.FTZ R120, -R46, R95 ;  /* 0x0000005f2e787221 */ /* 0x000fe20000010100 */
[----:B------:R-:W-:Y:S01]  /*12830*/  SHF.L.U32 R91, R32, 0x10, RZ ;  /* 0x00000010205b7819 */ /* 0x000fe200000006ff */
[C---:B------:R-:W-:Y:S01]  /*12840*/  FADD.FTZ R94, -R46.reuse, R71 ;  /* 0x000000472e5e7221 */ /* 0x040fe20000010100 */
[----:B------:R-:W-:Y:S01]  /*12850*/  FADD.FTZ R116, -R46, R92 ;  /* 0x0000005c2e747221 */ /* 0x000fe20000010100 */
[----:B------:R-:W-:Y:S01]  /*12860*/  IMAD.U32 R45, R63, 0x10000, RZ ;  /* 0x000100003f2d7824 */ /* 0x000fe200078e00ff */
[----:B------:R-:W-:Y:S01]  /*12870*/  SHF.L.U32 R95, R8, 0x10, RZ ;  /* 0x00000010085f7819 */ /* 0x000fe200000006ff */
[C---:B------:R-:W-:Y:S01]  /*12880*/  FMUL.FTZ R40, R47.reuse, R40 ;  /* 0x000000282f287220 */ /* 0x040fe20000410000 */
[C---:B------:R-:W-:Y:S01]  /*12890*/  FMUL.FTZ R92, R47.reuse, R44 ;  /* 0x0000002c2f5c7220 */ /* 0x040fe20000410000 */
[C---:B------:R-:W-:Y:S01]  /*128a0*/  FADD.FTZ R48, -R46.reuse, R49 ;  /* 0x000000312e307221 */ /* 0x040fe20000010100 */
[C---:B------:R-:W-:Y:S01]  /*128b0*/  FADD.FTZ R98, -R46.reuse, R98 ;  /* 0x000000622e627221 */ /* 0x040fe20000010100 */
[C---:B------:R-:W-:Y:S01]  /*128c0*/  FADD.FTZ R78, -R46.reuse, R78 ;  /* 0x0000004e2e4e7221 */ /* 0x040fe20000010100 */
[C---:B------:R-:W-:Y:S01]  /*128d0*/  FADD.FTZ R96, -R46.reuse, R96 ;  /* 0x000000602e607221 */ /* 0x040fe20000010100 */
[----:B------:R-:W-:Y:S01]  /*128e0*/  FADD.FTZ R42, -R46, R51 ;  /* 0x000000332e2a7221 */ /* 0x000fe20000010100 */
[C---:B------:R-:W-:Y:S01]  /*128f0*/  FMUL.FTZ R71, R47.reuse, R94 ;  /* 0x0000005e2f477220 */ /* 0x040fe20000410000 */
[----:B------:R-:W-:Y:S01]  /*12900*/  FFMA.FTZ R40, R40, R45, R91 ;  /* 0x0000002d28287223 */ /* 0x000fe2000001005b */
[----:B------:R-:W-:Y:S01]  /*12910*/  FFMA.FTZ R45, R92, R93, R95 ;  /* 0x0000005d5c2d7223 */ /* 0x000fe2000001005f */
[----:B------:R-:W-:Y:S01]  /*12920*/  SHF.L.U32 R94, R10, 0x10, RZ ;  /* 0x000000100a5e7819 */ /* 0x000fe200000006ff */
[----:B------:R-:W-:Y:S01]  /*12930*/  FADD.FTZ R106, -R46, R84 ;  /* 0x000000542e6a7221 */ /* 0x000fe20000010100 */
[C---:B------:R-:W-:Y:S01]  /*12940*/  FMUL.FTZ R49, R47.reuse, R48 ;  /* 0x000000302f317220 */ /* 0x040fe20000410000 */
[----:B------:R-:W-:Y:S01]  /*12950*/  FMUL.FTZ R43, R47, R98 ;  /* 0x000000622f2b7220 */ /* 0x000fe20000410000 */
[----:B------:R-:W-:-:S02]  /*12960*/  IMAD.U32 R92, R9, 0x10000, RZ ;  /* 0x00010000095c7824 */ /* 0x000fc400078e00ff */
        /* <DEDUP_REMOVED lines=12> */
[C---:B------:R-:W-:Y:S01]  /*12a30*/  FMUL.FTZ R84, R47.reuse, R78 ;  /* 0x0000004e2f547220 */ /* 0x040fe20000410000 */
[----:B------:R-:W-:Y:S01]  /*12a40*/  FMUL.FTZ R48, R47, R96 ;  /* 0x000000602f307220 */ /* 0x000fe20000410000 */
[----:B------:R-:W-:Y:S01]  /*12a50*/  SHF.L.U32 R93, R33, 0x10, RZ ;  /* 0x00000010215d7819 */ /* 0x000fe200000006ff */
[----:B------:R-:W-:Y:S01]  /*12a60*/  IMAD.U32 R95, R11, 0x10000, RZ ;  /* 0x000100000b5f7824 */ /* 0x000fe200078e00ff */
[----:B------:R-:W-:Y:S01]  /*12a70*/  SHF.L.U32 R98, R34, 0x10, RZ ;  /* 0x0000001022627819 */ /* 0x000fe200000006ff */
[----:B------:R-:W-:Y:S01]  /*12a80*/  FMUL.FTZ R46, R47, R42 ;  /* 0x0000002a2f2e7220 */ /* 0x000fe20000410000 */
[----:B------:R-:W-:-:S02]  /*12a90*/  IMAD.U32 R91, R62, 0x10000, RZ ;  /* 0x000100003e5b7824 */ /* 0x000fc400078e00ff */
[----:B------:R-:W-:Y:S01]  /*12aa0*/  FFMA.FTZ R49, R49, R92, R94 ;  /* 0x0000005c31317223 */ /* 0x000fe2000001005e */
[----:B------:R-:W-:Y:S02]  /*12ab0*/  IMAD.U32 R96, R61, 0x10000, RZ ;  /* 0x000100003d607824 */ /* 0x000fe400078e00ff */
[----:B------:R-:W-:Y:S01]  /*12ac0*/  FFMA.FTZ R84, R84, R95, R97 ;  /* 0x0000005f54547223 */ /* 0x000fe20000010061 */
[----:B------:R-:W-:Y:S01]  /*12ad0*/  SHF.L.U32 R94, R14, 0x10, RZ ;  /* 0x000000100e5e7819 */ /* 0x000fe200000006ff */
[----:B------:R-:W-:Y:S01]  /*12ae0*/  FMUL.FTZ R89, R47, R100 ;  /* 0x000000642f597220 */ /* 0x000fe20000410000 */
[----:B------:R-:W-:Y:S01]  /*12af0*/  FFMA.FTZ R46, R46, R91, R93 ;  /* 0x0000005b2e2e7223 */ /* 0x000fe2000001005d */
[----:B------:R-:W-:Y:S01]  /*12b00*/  FFMA.FTZ R71, R71, R96, R98 ;  /* 0x0000006047477223 */ /* 0x000fe20000010062 */
[----:B------:R-:W-:Y:S01]  /*12b10*/  IMAD.U32 R92, R13, 0x10000, RZ ;  /* 0x000100000d5c7824 */ /* 0x000fe200078e00ff */
[----:B------:R-:W-:Y:S01]  /*12b20*/  SHF.L.U32 R97, R29, 0x10, RZ ;  /* 0x000000101d617819 */ /* 0x000fe200000006ff */
[C---:B------:R-:W-:Y:S01]  /*12b30*/  FMUL.FTZ R86, R47.reuse, R104 ;  /* 0x000000682f567220 */ /* 0x040fe20000410000 */
[----:B------:R-:W-:Y:S01]  /*12b40*/  SHF.L.U32 R93, R28, 0x10, RZ ;  /* 0x000000101c5d7819 */ /* 0x000fe200000006ff */
[----:B------:R-:W-:Y:S01]  /*12b50*/  IMAD.U32 R95, R58, 0x10000, RZ ;  /* 0x000100003a5f7824 */ /* 0x000fe200078e00ff */
[----:B------:R-:W-:Y:S01]  /*12b60*/  SHF.L.U32 R98, R16, 0x10, RZ ;  /* 0x0000001010627819 */ /* 0x000fe200000006ff */
[C---:B------:R-:W-:Y:S01]  /*12b70*/  FMUL.FTZ R88, R47.reuse, R102 ;  /* 0x000000662f587220 */ /* 0x040fe20000410000 */
[----:B------:R-:W-:Y:S01]  /*12b80*/  FMUL.FTZ R87, R47, R82 ;  /* 0x000000522f577220 */ /* 0x000fe20000410000 */
[----:B------:R-:W-:Y:S01]  /*12b90*/  SHF.L.U32 R101, R35, 0x10, RZ ;  /* 0x0000001023657819 */ /* 0x000fe200000006ff */
[----:B------:R-:W-:-:S02]  /*12ba0*/  IMAD.U32 R91, R59, 0x10000, RZ ;  /* 0x000100003b5b7824 */ /* 0x000fc400078e00ff */
[----:B------:R-:W-:Y:S01]  /*12bb0*/  FMUL.FTZ R90, R47, R80 ;  /* 0x000000502f5a7220 */ /* 0x000fe20000410000 */
[----:B------:R-:W-:Y:S02]  /*12bc0*/  IMAD.U32 R96, R15, 0x10000, RZ ;  /* 0x000100000f607824 */ /* 0x000fe400078e00ff */
        /* <DEDUP_REMOVED lines=10> */
[C---:B------:R-:W-:Y:S01]  /*12c70*/  FMUL.FTZ R79, R47.reuse, R114 ;  /* 0x000000722f4f7220 */ /* 0x040fe20000410000 */
[----:B------:R-:W-:Y:S01]  /*12c80*/  FMUL.FTZ R78, R47, R116 ;  /* 0x000000742f4e7220 */ /* 0x000fe20000410000 */
[----:B------:R-:W-:Y:S01]  /*12c90*/  FFMA.FTZ R90, R90, R99, R101 ;  /* 0x000000635a5a7223 */ /* 0x000fe20000010065 */
[----:B------:R-:W-:Y:S01]  /*12ca0*/  IMAD.U32 R93, R19, 0x10000, RZ ;  /* 0x00010000135d7824 */ /* 0x000fe200078e00ff */
[----:B------:R-:W-:Y:S01]  /*12cb0*/  SHF.L.U32 R98, R22, 0x10, RZ ;  /* 0x0000001016627819 */ /* 0x000fe200000006ff */
[----:B------:R-:W-:Y:S01]  /*12cc0*/  IMAD.U32 R96, R21, 0x10000, RZ ;  /* 0x0001000015607824 */ /* 0x000fe200078e00ff */
[----:B------:R-:W-:Y:S01]  /*12cd0*/  SHF.L.U32 R103, R24, 0x10, RZ ;  /* 0x0000001018677819 */ /* 0x000fe200000006ff */
[----:B------:R-:W-:Y:S01]  /*12ce0*/  IMAD.U32 R101, R55, 0x10000, RZ ;  /* 0x0001000037657824 */ /* 0x000fe200078e00ff */
[----:B------:R-:W-:Y:S01]  /*12cf0*/  SHF.L.U32 R99, R31, 0x10, RZ ;  /* 0x000000101f637819 */ /* 0x000fe200000006ff */
[----:B------:R-:W-:Y:S01]  /*12d00*/  FMUL.FTZ R80, R47, R112 ;  /* 0x000000702f507220 */ /* 0x000fe20000410000 */
[----:B------:R-:W-:-:S02]  /*12d10*/  IMAD.U32 R97, R56, 0x10000, RZ ;  /* 0x0001000038617824 */ /* 0x000fc400078e00ff */
[----:B------:R-:W-:Y:S01]  /*12d20*/  FFMA.FTZ R91, R83, R92, R94 ;  /* 0x0000005c535b7223 */ /* 0x000fe2000001005e */
[----:B------:R-:W-:Y:S01]  /*12d30*/  FFMA.FTZ R92, R82, R93, R95 ;  /* 0x0000005d525c7223 */ /* 0x000fe2000001005f */
[----:B------:R-:W-:Y:S01]  /*12d40*/  FFMA.FTZ R95, R79, R96, R98 ;  /* 0x000000604f5f7223 */ /* 0x000fe20000010062 */
[----:B------:R-:W-:Y:S01]  /*12d50*/  FFMA.FTZ R93, R78, R101, R103 ;  /* 0x000000654e5d7223 */ /* 0x000fe20000010067 */
[----:B------:R-:W-:Y:S01]  /*12d60*/  FFMA.FTZ R94, R80, R97, R99 ;  /* 0x00000061505e7223 */ /* 0x000fe20000010063 */
[----:B------:R-:W0:Y:S01]  /*12d70*/  LDC.64 R78, c[0x0][0x428] ;  /* 0x00010a00ff4e7b82 */ /* 0x000e220000000a00 */
[----:B------:R-:W-:Y:S01]  /*12d80*/  PRMT R80, R24, 0x7632, R80 ;  /* 0x0000763218507816 */ /* 0x000fe20000000050 */
[----:B------:R-:W-:Y:S01]  /*12d90*/  IMAD R50, R41, R50, RZ ;  /* 0x0000003229327224 */ /* 0x000fe200078e02ff */
[----:B------:R-:W-:Y:S01]  /*12da0*/  SHF.L.U32 R82, R53, 0x10, RZ ;  /* 0x0000001035527819 */ /* 0x000fe200000006ff */
[----:B------:R-:W-:Y:S01]  /*12db0*/  FMUL.FTZ R51, R47, R118 ;  /* 0x000000762f337220 */ /* 0x000fe20000410000 */
[----:B------:R-:W-:Y:S01]  /*12dc0*/  SHF.L.U32 R98, R26, 0x10, RZ ;  /* 0x000000101a627819 */ /* 0x000fe200000006ff */
[----:B------:R-:W-:Y:S01]  /*12dd0*/  IMAD.U32 R96, R23, 0x10000, RZ ;  /* 0x0001000017607824 */ /* 0x000fe200078e00ff */
[----:B------:R-:W-:Y:S01]  /*12de0*/  PRMT R101, R54, 0x7632, R101 ;  /* 0x0000763236657816 */ /* 0x000fe20000000065 */
[----:B------:R-:W-:Y:S01]  /*12df0*/  IMAD.U32 R80, R80, 0x10000, RZ ;  /* 0x0001000050507824 */ /* 0x000fe200078e00ff */
[----:B------:R-:W-:Y:S01]  /*12e00*/  PRMT R103, R25, 0x7632, R103 ;  /* 0x0000763219677816 */ /* 0x000fe20000000067 */
[----:B------:R-:W-:Y:S01]  /*12e10*/  FFMA.FTZ R98, R43, R82, R98 ;  /* 0x000000522b627223 */ /* 0x000fe20000010062 */
[----:B------:R-:W-:Y:S01]  /*12e20*/  SHF.R.S32.HI R83, RZ, 0x1f, R50 ;  /* 0x0000001fff537819 */ /* 0x000fe20000011432 */
[--C-:B------:R-:W-:Y:S01]  /*12e30*/  FFMA.FTZ R96, R51, R96, R80.reuse ;  /* 0x0000006033607223 */ /* 0x100fe20000010050 */
[----:B------:R-:W-:Y:S01]  /*12e40*/  SHF.L.U32 R97, R54, 0x10, RZ ;  /* 0x0000001036617819 */ /* 0x000fe200000006ff */
[----:B------:R-:W-:Y:S01]  /*12e50*/  IMAD.U32 R99, R25, 0x10000, RZ ;  /* 0x0001000019637824 */ /* 0x000fe200078e00ff */
[----:B------:R-:W-:Y:S01]  /*12e60*/  PRMT R43, R53, 0x7632, R43 ;  /* 0x00007632352b7816 */ /* 0x000fe2000000002b */
[----:B------:R-:W-:Y:S01]  /*12e70*/  FMUL.FTZ R44, R47, R120 ;  /* 0x000000782f2c7220 */ /* 0x000fe20000410000 */
[----:B------:R-:W-:Y:S01]  /*12e80*/  PRMT R51, R26, 0x7632, R51 ;  /* 0x000076321a337816 */ /* 0x000fe20000000033 */
[----:B------:R-:W-:Y:S01]  /*12e90*/  IMAD.U32 R103, R103, 0x10000, RZ ;  /* 0x0001000067677824 */ /* 0x000fe200078e00ff */
[----:B------:R-:W-:Y:S01]  /*12ea0*/  SHF.L.U32 R101, R101, 0x10, RZ ;  /* 0x0000001065657819 */ /* 0x000fe200000006ff */
[----:B------:R-:W-:Y:S01]  /*12eb0*/  FMUL.FTZ R42, R47, R122 ;  /* 0x0000007a2f2a7220 */ /* 0x000fe20000410000 */
[----:B------:R-:W-:Y:S01]  /*12ec0*/  LEA.HI R50, R83, R50, RZ, 0x3 ;  /* 0x0000003253327211 */ /* 0x000fe200078f18ff */
[----:B------:R-:W-:Y:S01]  /*12ed0*/  FFMA.FTZ R48, R48, R97, R99 ;  /* 0x0000006130307223 */ /* 0x000fe20000010063 */
[----:B------:R-:W-:Y:S01]  /*12ee0*/  PRMT R80, R52, 0x7632, R80 ;  /* 0x0000763234507816 */ /* 0x000fe20000000050 */
[----:B------:R-:W-:Y:S01]  /*12ef0*/  IMAD.U32 R43, R43, 0x10000, RZ ;  /* 0x000100002b2b7824 */ /* 0x000fe200078e00ff */
[----:B------:R-:W-:Y:S01]  /*12f00*/  PRMT R82, R27, 0x7632, R82 ;  /* 0x000076321b527816 */ /* 0x000fe20000000052 */
[----:B------:R-:W-:Y:S01]  /*12f10*/  FMUL.FTZ R85, R47, R106 ;  /* 0x0000006a2f557220 */ /* 0x000fe20000410000 */
[----:B------:R-:W-:Y:S01]  /*12f20*/  SHF.L.U32 R51, R51, 0x10, RZ ;  /* 0x0000001033337819 */ /* 0x000fe200000006ff */
[C---:B------:R-:W-:Y:S01]  /*12f30*/  FMUL.FTZ R41, R47.reuse, R124 ;  /* 0x0000007c2f297220 */ /* 0x040fe20000410000 */
[----:B------:R-:W-:Y:S01]  /*12f40*/  LEA.HI.SX32 R81, R50, R81, 0x1d ;  /* 0x0000005132517211 */ /* 0x000fe200078feaff */
[----:B------:R-:W-:Y:S01]  /*12f50*/  FFMA.FTZ R97, R44, R101, R103 ;  /* 0x000000652c617223 */ /* 0x000fe20000010067 */
[----:B------:R-:W-:Y:S01]  /*12f60*/  SHF.L.U32 R102, R18, 0x10, RZ ;  /* 0x0000001012667819 */ /* 0x000fe200000006ff */
[----:B------:R-:W-:Y:S01]  /*12f70*/  FMUL.FTZ R47, R47, R107 ;  /* 0x0000006b2f2f7220 */ /* 0x000fe20000410000 */
[----:B------:R-:W-:Y:S01]  /*12f80*/  SHF.L.U32 R50, R27, 0x10, RZ ;  /* 0x000000101b327819 */ /* 0x000fe200000006ff */
[----:B------:R-:W-:Y:S01]  /*12f90*/  IMAD.U32 R100, R17, 0x10000, RZ ;  /* 0x0001000011647824 */ /* 0x000fe200078e00ff */
[----:B------:R-:W-:Y:S01]  /*12fa0*/  SHF.L.U32 R82, R82, 0x10, RZ ;  /* 0x0000001052527819 */ /* 0x000fe200000006ff */
[----:B------:R-:W-:-:S02]  /*12fb0*/  IMAD.U32 R44, R52, 0x10000, RZ ;  /* 0x00010000342c7824 */ /* 0x000fc400078e00ff */
[----:B------:R-:W-:Y:S01]  /*12fc0*/  FFMA.FTZ R99, R42, R43, R51 ;  /* 0x0000002b2a637223 */ /* 0x000fe20000010033 */
[----:B------:R-:W-:Y:S01]  /*12fd0*/  IMAD.U32 R80, R80, 0x10000, RZ ;  /* 0x0001000050507824 */ /* 0x000fe200078e00ff */
[C---:B------:R-:W-:Y:S01]  /*12fe0*/  IADD3 R51, PT, PT, R81.reuse, 0x40, RZ ;  /* 0x0000004051337810 */ /* 0x040fe20007ffe0ff */
[----:B------:R-:W-:Y:S02]  /*12ff0*/  VIADD R43, R81, 0x20 ;  /* 0x00000020512b7836 */ /* 0x000fe40000000000 */
[----:B------:R-:W-:Y:S01]  /*13000*/  FFMA.FTZ R85, R85, R100, R102 ;  /* 0x0000006455557223 */ /* 0x000fe20000010066 */
[----:B------:R-:W-:Y:S01]  /*13010*/  FFMA.FTZ R50, R41, R44, R50 ;  /* 0x0000002c29327223 */ /* 0x000fe20000010032 */
[----:B------:R-:W-:Y:S01]  /*13020*/  FFMA.FTZ R101, R47, R80, R82 ;  /* 0x000000502f657223 */ /* 0x000fe20000010052 */
[--C-:B0-----:R-:W-:Y:S01]  /*13030*/  IMAD.WIDE.U32 R82, R81, 0x10, R78.reuse ;  /* 0x0000001051527825 */ /* 0x101fe200078e004e */
[----:B------:R-:W-:Y:S02]  /*13040*/  F2FP.BF16.F32.PACK_AB R42, R84, R71 ;  /* 0x00000047542a723e */ /* 0x000fe400000010ff */
[----:B------:R-:W-:Y:S01]  /*13050*/  F2FP.BF16.F32.PACK_AB R41, R49, R46 ;  /* 0x0000002e3129723e */ /* 0x000fe200000010ff */
[----:B------:R-:W-:Y:S01]  /*13060*/  IMAD.WIDE.U32 R80, R43, 0x10, R78 ;  /* 0x000000102b507825 */ /* 0x000fe200078e004e */
[----:B------:R-:W-:-:S02]  /*13070*/  F2FP.BF16.F32.PACK_AB R43, R89, R90 ;  /* 0x0000005a592b723e */ /* 0x000fc400000010ff */
[----:B------:R-:W-:Y:S01]  /*13080*/  F2FP.BF16.F32.PACK_AB R40, R45, R40 ;  /* 0x000000282d28723e */ /* 0x000fe200000010ff */
[----:B------:R-:W-:Y:S01]  /*13090*/  IMAD.WIDE.U32 R78, R51, 0x10, R78 ;  /* 0x00000010334e7825 */ /* 0x000fe200078e004e */
[----:B------:R-:W-:Y:S02]  /*130a0*/  F2FP.BF16.F32.PACK_AB R47, R95, R94 ;  /* 0x0000005e5f2f723e */ /* 0x000fe400000010ff */
[----:B------:R-:W-:Y:S01]  /*130b0*/  F2FP.BF16.F32.PACK_AB R46, R92, R91 ;  /* 0x0000005b5c2e723e */ /* 0x000fe200000010ff */
[----:B------:R0:W-:Y:S01]  /*130c0*/  STG.E.128 desc[UR8][R82.64], R40 ;  /* 0x0000002852007986 */ /* 0x0001e2000c101d08 */
[----:B------:R-:W-:Y:S02]  /*130d0*/  F2FP.BF16.F32.PACK_AB R45, R85, R86 ;  /* 0x00000056552d723e */ /* 0x000fe400000010ff */
[----:B------:R-:W-:Y:S02]  /*130e0*/  F2FP.BF16.F32.PACK_AB R44, R87, R88 ;  /* 0x00000058572c723e */ /* 0x000fe400000010ff */
[----:B------:R-:W-:-:S02]  /*130f0*/  F2FP.BF16.F32.PACK_AB R51, R101, R50 ;  /* 0x000000326533723e */ /* 0x000fc400000010ff */
[----:B------:R-:W-:Y:S01]  /*13100*/  F2FP.BF16.F32.PACK_AB R49, R97, R48 ;  /* 0x000000306131723e */ /* 0x000fe200000010ff */
[----:B------:R0:W-:Y:S01]  /*13110*/  STG.E.128 desc[UR8][R80.64], R44 ;  /* 0x0000002c50007986 */ /* 0x0001e2000c101d08 */
[----:B------:R-:W-:Y:S02]  /*13120*/  F2FP.BF16.F32.PACK_AB R50, R99, R98 ;  /* 0x000000626332723e */ /* 0x000fe400000010ff */
[----:B------:R-:W-:-:S05]  /*13130*/  F2FP.BF16.F32.PACK_AB R48, R96, R93 ;  /* 0x0000005d6030723e */ /* 0x000fca00000010ff */
[----:B------:R0:W-:Y:S02]  /*13140*/  STG.E.128 desc[UR8][R78.64], R48 ;  /* 0x000000304e007986 */ /* 0x0001e4000c101d08 */
.L_x_1542:
[----:B------:R-:W-:Y:S05]  /*13150*/  BSYNC.RECONVERGENT B1 ;  /* 0x0000000000017941 */ /* 0x000fea0003800200 */
.L_x_1541:
[----:B0-----:R-:W0:Y:S02]  /*13160*/  LDC.64 R40, c[0x0][0x380] ;  /* 0x0000e000ff287b82 */ /* 0x001e240000000a00 */
[----:B0-----:R-:W-:-:S05]  /*13170*/  IMAD R67, R40, 0x4, R67 ;  /* 0x0000000428437824 */ /* 0x001fca00078e0243 */
[----:B------:R-:W-:-:S13]  /*13180*/  ISETP.GE.AND P0, PT, R67, R41, PT ;  /* 0x000000294300720c */ /* 0x000fda0003f06270 */
[----:B------:R-:W-:Y:S05]  /*13190*/  @!P0 BRA `(.L_x_1543) ;  /* 0xfffffed8005c8947 */ /* 0x000fea000383ffff */
[----:B------:R-:W-:Y:S05]  /*131a0*/  BSYNC B0 ;  /* 0x0000000000007941 */ /* 0x000fea0003800000 */
.L_x_1187:
[----:B------:R-:W-:Y:S05]  /*131b0*/  EXIT ;  /* 0x000000000000794d */ /* 0x000fea0003800000 */
.L_x_1540:
[----:B------:R-:W-:Y:S01]  /*131c0*/  HFMA2 R102, -RZ, RZ, 0, 5.9604644775390625e-08 ;  /* 0x00000001ff667431 */ /* 0x000fe200000001ff */
[----:B------:R-:W-:Y:S01]  /*131d0*/  BSSY B1, `(.L_x_1544) ;  /* 0x0000006000017945 */ /* 0x000fe20003800000 */
[----:B------:R-:W-:Y:S01]  /*131e0*/  IMAD.MOV.U32 R103, RZ, RZ, 0x1f ;  /* 0x0000001fff677424 */ /* 0x000fe200078e00ff */
[----:B------:R-:W-:-:S07]  /*131f0*/  MOV R93, 0xffffffff ;  /* 0xffffffff005d7802 */ /* 0x000fce0000000f00 */
[----:B0----5:R-:W-:Y:S05]  /*13200*/  WARPSYNC.COLLECTIVE R93, `(.L_x_1545) ;  /* 0x000000005d087348 */ /* 0x021fea0003c00000 */
[----:B------:R1:W2:Y:S02]  /*13210*/  SHFL.BFLY P1, R97, R100, R102, R103 ;  /* 0x0c00006664617389 */ /* 0x0002a40000020067 */
[----:B012--5:R-:W-:Y:S05]  /*13220*/  ENDCOLLECTIVE ;  /* 0x000000000000791b */ /* 0x027fea0003800000 */
.L_x_1545:
[----:B------:R-:W-:Y:S05]  /*13230*/  BSYNC B1 ;  /* 0x0000000000017941 */ /* 0x000fea0003800000 */
.L_x_1544:
        /* <DEDUP_REMOVED lines=10> */
.L_x_1546:
[----:B------:R-:W-:Y:S01]  /*132e0*/  HFMA2 R102, -RZ, RZ, 0, 2.384185791015625e-07 ;  /* 0x00000004ff667431 */ /* 0x000fe200000001ff */
[----:B------:R-:W-:-:S05]  /*132f0*/  MOV R40, R97 ;  /* 0x0000006100287202 */ /* 0x000fca0000000f00 */
[----:B------:R-:W-:-:S04]  /*13300*/  FADD.FTZ R42, R41, R40 ;  /* 0x00000028292a7221 */ /* 0x000fc80000010000 */
[----:B------:R-:W-:-:S07]  /*13310*/  IMAD.MOV.U32 R100, RZ, RZ, R42 ;  /* 0x000000ffff647224 */ /* 0x000fce00078e002a */
[----:B------:R-:W-:Y:S05]  /*13320*/  WARPSYNC.COLLECTIVE R93, `(.L_x_1547) ;  /* 0x000000005d087348 */ /* 0x000fea0003c00000 */
[----:B------:R0:W1:Y:S02]  /*13330*/  SHFL.BFLY P1, R97, R100, R102, R103 ;  /* 0x0c00006664617389 */ /* 0x0000640000020067 */
[----:B01----:R-:W-:Y:S05]  /*13340*/  ENDCOLLECTIVE ;  /* 0x000000000000791b */ /* 0x003fea0003800000 */
.L_x_1547:
[----:B------:R-:W-:Y:S02]  /*13350*/  IMAD.MOV.U32 R102, RZ, RZ, 0x8 ;  /* 0x00000008ff667424 */ /* 0x000fe400078e00ff */
[----:B------:R-:W-:-:S04]  /*13360*/  IMAD.MOV.U32 R43, RZ, RZ, R97 ;  /* 0x000000ffff2b7224 */ /* 0x000fc800078e0061 */
[----:B------:R-:W-:-:S05]  /*13370*/  FADD.FTZ R43, R42, R43 ;  /* 0x0000002b2a2b7221 */ /* 0x000fca0000010000 */
[----:B------:R-:W-:-:S07]  /*13380*/  MOV R100, R43 ;  /* 0x0000002b00647202 */ /* 0x000fce0000000f00 */
[----:B------:R-:W-:Y:S05]  /*13390*/  WARPSYNC.COLLECTIVE R93, `(.L_x_1548) ;  /* 0x000000005d087348 */ /* 0x000fea0003c00000 */
[----:B------:R0:W1:Y:S02]  /*133a0*/  SHFL.BFLY P1, R97, R100, R102, R103 ;  /* 0x0c00006664617389 */ /* 0x0000640000020067 */
[----:B01----:R-:W-:Y:S05]  /*133b0*/  ENDCOLLECTIVE ;  /* 0x000000000000791b */ /* 0x003fea0003800000 */
.L_x_1548:
[----:B------:R-:W-:Y:S01]  /*133c0*/  HFMA2 R102, -RZ, RZ, 0, 9.5367431640625e-07 ;  /* 0x00000010ff667431 */ /* 0x000fe200000001ff */
[----:B------:R-:W-:-:S05]  /*133d0*/  MOV R40, R97 ;  /* 0x0000006100287202 */ /* 0x000fca0000000f00 */
[----:B------:R-:W-:-:S04]  /*133e0*/  FADD.FTZ R89, R43, R40 ;  /* 0x000000282b597221 */ /* 0x000fc80000010000 */
[----:B------:R-:W-:-:S07]  /*133f0*/  IMAD.MOV.U32 R100, RZ, RZ, R89 ;  /* 0x000000ffff647224 */ /* 0x000fce00078e0059 */
[----:B------:R-:W-:Y:S05]  /*13400*/  WARPSYNC.COLLECTIVE R93, `(.L_x_1549) ;  /* 0x000000005d087348 */ /* 0x000fea0003c00000 */
[----:B------:R0:W1:Y:S02]  /*13410*/  SHFL.BFLY P1, R97, R100, R102, R103 ;  /* 0x0c00006664617389 */ /* 0x0000640000020067 */
[----:B01----:R-:W-:Y:S05]  /*13420*/  ENDCOLLECTIVE ;  /* 0x000000000000791b */ /* 0x003fea0003800000 */
.L_x_1549:
[----:B------:R-:W-:Y:S02]  /*13430*/  IMAD.MOV.U32 R102, RZ, RZ, 0x1 ;  /* 0x00000001ff667424 */ /* 0x000fe400078e00ff */
[----:B------:R-:W-:-:S04]  /*13440*/  IMAD.MOV.U32 R40, RZ, RZ, R97 ;  /* 0x000000ffff287224 */ /* 0x000fc800078e0061 */
        /* <DEDUP_REMOVED lines=54> */
.L_x_1550:
[----:B------:R-:W-:Y:S01]  /*137b0*/  HFMA2 R102, -RZ, RZ, 0, 1.1920928955078125e-07 ;  /* 0x00000002ff667431 */ /* 0x000fe200000001ff */
[----:B------:R-:W-:-:S05]  /*137c0*/  MOV R41, R97 ;  /* 0x0000006100297202 */ /* 0x000fca0000000f00 */
[----:B------:R-:W-:-:S04]  /*137d0*/  FADD.FTZ R41, R40, R41 ;  /* 0x0000002928297221 */ /* 0x000fc80000010000 */
[----:B------:R-:W-:-:S07]  /*137e0*/  IMAD.MOV.U32 R100, RZ, RZ, R41 ;  /* 0x000000ffff647224 */ /* 0x000fce00078e0029 */
[----:B------:R-:W-:Y:S05]  /*137f0*/  WARPSYNC.COLLECTIVE R93, `(.L_x_1551) ;  /* 0x000000005d087348 */ /* 0x000fea0003c00000 */
[----:B------:R0:W1:Y:S02]  /*13800*/  SHFL.BFLY P1, R97, R100, R102, R103 ;  /* 0x0c00006664617389 */ /* 0x0000640000020067 */
[----:B01----:R-:W-:Y:S05]  /*13810*/  ENDCOLLECTIVE ;  /* 0x000000000000791b */ /* 0x003fea0003800000 */
.L_x_1551:
[----:B------:R-:W-:Y:S02]  /*13820*/  IMAD.MOV.U32 R102, RZ, RZ, 0x4 ;  /* 0x00000004ff667424 */ /* 0x000fe400078e00ff */
[----:B------:R-:W-:-:S04]  /*13830*/  IMAD.MOV.U32 R42, RZ, RZ, R97 ;  /* 0x000000ffff2a7224 */ /* 0x000fc800078e0061 */
[----:B------:R-:W-:-:S05]  /*13840*/  FADD.FTZ R42, R41, R42 ;  /* 0x0000002a292a7221 */ /* 0x000fca0000010000 */
[----:B------:R-:W-:-:S07]  /*13850*/  MOV R100, R42 ;  /* 0x0000002a00647202 */ /* 0x000fce0000000f00 */
[----:B------:R-:W-:Y:S05]  /*13860*/  WARPSYNC.COLLECTIVE R93, `(.L_x_1552) ;  /* 0x000000005d087348 */ /* 0x000fea0003c00000 */
[----:B------:R0:W1:Y:S02]  /*13870*/  SHFL.BFLY P1, R97, R100, R102, R103 ;  /* 0x0c00006664617389 */ /* 0x0000640000020067 */
[----:B01----:R-:W-:Y:S05]  /*13880*/  ENDCOLLECTIVE ;  /* 0x000000000000791b */ /* 0x003fea0003800000 */
.L_x_1552:
[----:B------:R-:W-:Y:S01]  /*13890*/  HFMA2 R102, -RZ, RZ, 0, 4.76837158203125e-07 ;  /* 0x00000008ff667431 */ /* 0x000fe200000001ff */
[----:B------:R-:W-:-:S05]  /*138a0*/  MOV R43, R97 ;  /* 0x00000061002b7202 */ /* 0x000fca0000000f00 */
[----:B------:R-:W-:-:S04]  /*138b0*/  FADD.FTZ R43, R42, R43 ;  /* 0x0000002b2a2b7221 */ /* 0x000fc80000010000 */
[----:B------:R-:W-:-:S07]  /*138c0*/  IMAD.MOV.U32 R100, RZ, RZ, R43 ;  /* 0x000000ffff647224 */ /* 0x000fce00078e002b */
[----:B------:R-:W-:Y:S05]  /*138d0*/  WARPSYNC.COLLECTIVE R93, `(.L_x_1553) ;  /* 0x000000005d087348 */ /* 0x000fea0003c00000 */
[----:B------:R0:W1:Y:S02]  /*138e0*/  SHFL.BFLY P1, R97, R100, R102, R103 ;  /* 0x0c00006664617389 */ /* 0x0000640000020067 */
[----:B01----:R-:W-:Y:S05]  /*138f0*/  ENDCOLLECTIVE ;  /* 0x000000000000791b */ /* 0x003fea0003800000 */
.L_x_1553:
[----:B------:R-:W-:Y:S02]  /*13900*/  IMAD.MOV.U32 R102, RZ, RZ, 0x10 ;  /* 0x00000010ff667424 */ /* 0x000fe400078e00ff */
[----:B------:R-:W-:-:S04]  /*13910*/  IMAD.MOV.U32 R94, RZ, RZ, R97 ;  /* 0x000000ffff5e7224 */ /* 0x000fc800078e0061 */
[----:B------:R-:W-:-:S05]  /*13920*/  FADD.FTZ R94, R43, R94 ;  /* 0x0000005e2b5e7221 */ /* 0x000fca0000010000 */
[----:B------:R-:W-:-:S07]  /*13930*/  MOV R100, R94 ;  /* 0x0000005e00647202 */ /* 0x000fce0000000f00 */
[----:B------:R-:W-:Y:S05]  /*13940*/  WARPSYNC.COLLECTIVE R93, `(.L_x_1554) ;  /* 0x000000005d087348 */ /* 0x000fea0003c00000 */
[----:B------:R0:W1:Y:S02]  /*13950*/  SHFL.BFLY P1, R97, R100, R102, R103 ;  /* 0x0c00006664617389 */ /* 0x0000640000020067 */
[----:B01----:R-:W-:Y:S05]  /*13960*/  ENDCOLLECTIVE ;  /* 0x000000000000791b */ /* 0x003fea0003800000 */
.L_x_1554:
[----:B------:R-:W-:Y:S01]  /*13970*/  MOV R89, R97 ;  /* 0x0000006100597202 */ /* 0x000fe20000000f00 */
[----:B------:R-:W-:Y:S06]  /*13980*/  BRA `(.L_x_1555) ;  /* 0xffffffec00487947 */ /* 0x000fec000383ffff */
.L_x_1556:
        /* <DEDUP_REMOVED lines=15> */
.L_x_28713:


//--------------------- .text._ZN10layer_norm13ln_fwd_kernelINS_13Kernel_traitsI13__nv_bfloat16S2_S2_S2_fjLj768ELj1ELj4ELj1ELj16ENS_18Kernel_traits_baseILj768ES2_S2_S2_S2_fjLj128EEEEELb1ELb1ELb0ELb0EEEvNS_9FwdParamsE --------------------------
	.section	.text._ZN10layer_norm13ln_fwd_kernelINS_13Kernel_traitsI13__nv_bfloat16S2_S2_S2_fjLj768ELj1ELj4ELj1ELj16ENS_18Kernel_traits_baseILj768ES2_S2_S2_S2_fjLj128EEEEELb1ELb1ELb0ELb0EEEvNS_9FwdParamsE,"ax",@progbits
	.align	128
        .global         _ZN10layer_norm13ln_fwd_kernelINS_13Kernel_traitsI13__nv_bfloat16S2_S2_S2_fjLj768ELj1ELj4ELj1ELj16ENS_18Kernel_traits_baseILj768ES2_S2_S2_S2_fjLj128EEEEELb1ELb1ELb0ELb0EEEvNS_9FwdParamsE
        .type           _ZN10layer_norm13ln_fwd_kernelINS_13Kernel_traitsI13__nv_bfloat16S2_S2_S2_fjLj768ELj1ELj4ELj1ELj16ENS_18Kernel_traits_baseILj768ES2_S2_S2_S2_fjLj128EEEEELb1ELb1ELb0ELb0EEEvNS_9FwdParamsE,@function
        .size           _ZN10layer_norm13ln_fwd_kernelINS_13Kernel_traitsI13__nv_bfloat16S2_S2_S2_fjLj768ELj1ELj4ELj1ELj16ENS_18Kernel_traits_baseILj768ES2_S2_S2_S2_fjLj128EEEEELb1ELb1ELb0ELb0EEEvNS_9FwdParamsE,(.L_x_28714 - _ZN10layer_norm13ln_fwd_kernelINS_13Kernel_traitsI13__nv_bfloat16S2_S2_S2_fjLj768ELj1ELj4ELj1ELj16ENS_18Kernel_traits_baseILj768ES2_S2_S2_S2_fjLj128EEEEELb1ELb1ELb0ELb0EEEvNS_9FwdParamsE)
        .other          _ZN10layer_norm13ln_fwd_kernelINS_13Kernel_traitsI13__nv_bfloat16S2_S2_S2_fjLj768ELj1ELj4ELj1ELj16ENS_18Kernel_traits_baseILj768ES2_S2_S2_S2_fjLj128EEEEELb1ELb1ELb0ELb0EEEvNS_9FwdParamsE,@"STO_CUDA_ENTRY STV_DEFAULT"
_ZN10layer_norm13ln_fwd_kernelINS_13Kernel_traitsI13__nv_bfloat16S2_S2_S2_fjLj768ELj1ELj4ELj1ELj16ENS_18Kernel_traits_baseILj768ES2_S2_S2_S2_fjLj128EEEEELb1ELb1ELb0ELb0EEEvNS_9FwdParamsE:
.text._ZN10layer_norm13ln_fwd_kernelINS_13Kernel_traitsI13__nv_bfloat16S2_S2_S2_fjLj768ELj1ELj4ELj1ELj16ENS_18Kernel_traits_baseILj768ES2_S2_S2_S2_fjLj128EEEEELb1ELb1ELb0ELb0EEEvNS_9FwdParamsE:
[----:B------:R-:W-:Y:S01]  /*0000*/  LDC R1, c[0x0][0x37c] ;  /* 0x0000df00ff017b82 */ /* 0x000fe20000000800 */
[----:B------:R-:W0:Y:S07]  /*0010*/  LDCU.U8 UR4, c[0x0][0x464] ;  /* 0x00008c80ff0477ac */ /* 0x000e2e0008000000 */
[----:B------:R-:W1:Y:S01]  /*0020*/  LDC R106, c[0x0][0x458] ;  /* 0x00011600ff6a7b82 */ /* 0x000e620000000800 */
[----:B------:R-:W2:Y:S01]  /*0030*/  LDCU.64 UR6, c[0x0][0x450] ;  /* 0x00008a00ff0677ac */ /* 0x000ea20008000a00 */
[----:B------:R-:W3:Y:S06]  /*0040*/  LDCU.64 UR8, c[0x0][0x358] ;  /* 0x00006b00ff0877ac */ /* 0x000eec0008000a00 */
[----:B------:R-:W1:Y:S01]  /*0050*/  LDC R107, c[0x0][0x45c] ;  /* 0x00011700ff6b7b82 */ /* 0x000e620000000800 */
[----:B------:R-:W4:Y:S01]  /*0060*/  S2R R85, SR_TID.X ;  /* 0x0000000000557919 */ /* 0x000f220000002100 */
[----:B------:R-:W5:Y:S06]  /*0070*/  LDCU.64 UR10, c[0x0][0x438] ;  /* 0x00008700ff0a77ac */ /* 0x000f6c0008000a00 */
[----:B------:R-:W4:Y:S01]  /*0080*/  LDC R9, c[0x0][0x388] ;  /* 0x0000e200ff097b82 */ /* 0x000f220000000800 */
[----:B0-----:R-:W-:Y:S01]  /*0090*/  ISETP.NE.AND P0, PT, RZ, UR4, PT ;  /* 0x00000004ff007c0c */ /* 0x001fe2000bf05270 */
[----:B--2---:R-:W-:-:S02]  /*00a0*/  IMAD.U32 R2, RZ, RZ, UR6 ;  /* 0x00000006ff027e24 */ /* 0x004fc4000f8e00ff */
[----:B------:R-:W-:-:S10]  /*00b0*/  IMAD.U32 R3, RZ, RZ, UR7 ;  /* 0x00000007ff037e24 */ /* 0x000fd4000f8e00ff */
[----:B---3--:R-:W2:Y:S01]  /*00c0*/  @P0 LDG.E.64 R2, desc[UR8][R2.64] ;  /* 0x0000000802020981 */ /* 0x008ea2000c1e1b00 */
[----:B------:R-:W0:Y:S03]  /*00d0*/  @P0 LDC R7, c[0x0][0x460] ;  /* 0x00011800ff070b82 */ /* 0x000e260000000800 */
[----:B-1----:R-:W0:Y:S01]  /*00e0*/  @P0 LDG.E.64 R4, desc[UR8][R106.64] ;  /* 0x000000086a040981 */ /* 0x002e22000c1e1b00 */
[----:B-----5:R-:W-:Y:S01]  /*00f0*/  UISETP.NE.U32.AND UP0, UPT, UR10, URZ, UPT ;  /* 0x000000ff0a00728c */ /* 0x020fe2000bf05070 */
[----:B------:R-:W-:Y:S03]  /*0100*/  BSSY.RECONVERGENT B0, `(.L_x_1557) ;  /* 0x0000069000007945 */ /* 0x000fe60003800200 */
[----:B------:R-:W1:Y:S01]  /*0110*/  S2UR UR5, SR_CTAID.X ;  /* 0x00000000000579c3 */ /* 0x000e620000002500 */
[----:B------:R-:W-:Y:S01]  /*0120*/  UISETP.NE.AND.EX UP0, UPT, UR11, URZ, UPT, UP0 ;  /* 0x000000ff0b00728c */ /* 0x000fe2000bf05300 */
[----:B----4-:R-:W-:-:S02]  /*0130*/  SHF.R.S32.HI R0, RZ, 0x1f, R9 ;  /* 0x0000001fff007819 */ /* 0x010fc40000011409 */
[----:B------:R-:W-:Y:S02]  /*0140*/  LOP3.LUT R87, R85, 0x1f, RZ, 0xc, !PT ;  /* 0x0000001f55577812 */ /* 0x000fe400078e0cff */
[----:B------:R-:W-:Y:S02]  /*0150*/  LEA.HI R0, R0, R9, RZ, 0x3 ;  /* 0x0000000900007211 */ /* 0x000fe400078f18ff */
[----:B------:R-:W3:Y:S01]  /*0160*/  LDC R86, c[0x0][0x360] ;  /* 0x0000d800ff567b82 */ /* 0x000ee20000000800 */
[----:B------:R-:W-:Y:S02]  /*0170*/  SHF.R.U32.HI R84, RZ, 0x5, R85 ;  /* 0x00000005ff547819 */ /* 0x000fe40000011655 */
[----:B------:R-:W-:Y:S01]  /*0180*/  LEA.HI.SX32 R87, R0, R87, 0x1d ;  /* 0x0000005700577211 */ /* 0x000fe200078feaff */
[----:B-1----:R-:W-:-:S06]  /*0190*/  USHF.L.U32 UR4, UR5, 0x2, URZ ;  /* 0x0000000205047899 */ /* 0x002fcc00080006ff */
[----:B------:R-:W-:Y:S01]  /*01a0*/  LOP3.LUT R84, R84, UR4, RZ, 0xfc, !PT ;  /* 0x0000000454547c12 */ /* 0x000fe2000f8efcff */
[----:B---3--:R-:W-:Y:S01]  /*01b0*/  IMAD R86, R86, UR5, R85 ;  /* 0x0000000556567c24 */ /* 0x008fe2000f8e0255 */
[----:B------:R-:W-:Y:S02]  /*01c0*/  LOP3.LUT R85, R85, 0x1f, RZ, 0xc0, !PT ;  /* 0x0000001f55557812 */ /* 0x000fe400078ec0ff */
[----:B--2---:R-:W-:Y:S02]  /*01d0*/  @P0 R2UR UR6, R2 ;  /* 0x00000000020602ca */ /* 0x004fe400000e0000 */
[----:B------:R-:W-:Y:S02]  /*01e0*/  @P0 R2UR UR7, R3 ;  /* 0x00000000030702ca */ /* 0x000fe400000e0000 */
[----:B0-----:R-:W-:-:S04]  /*01f0*/  @P0 IADD3 R106, P1, PT, R4, R7, RZ ;  /* 0x00000007046a0210 */ /* 0x001fc80007f3e0ff */
[----:B------:R-:W-:-:S04]  /*0200*/  @P0 IADD3.X R107, PT, PT, RZ, R5, RZ, P1, !PT ;  /* 0x00000005ff6b0210 */ /* 0x000fc80000ffe4ff */
[--C-:B------:R-:W-:Y:S01]  /*0210*/  SHF.R.U64 R83, R106, 0x2, R107.reuse ;  /* 0x000000026a537819 */ /* 0x100fe2000000126b */
[----:B------:R-:W-:Y:S01]  /*0220*/  UIADD3 UR13, UPT, UPT, UR6, -0x61c88647, URZ ;  /* 0x9e3779b9060d7890 */ /* 0x000fe2000fffe0ff */
[----:B------:R-:W-:Y:S01]  /*0230*/  SHF.R.U32.HI R82, RZ, 0x2, R107 ;  /* 0x00000002ff527819 */ /* 0x000fe2000001166b */
[----:B------:R-:W-:Y:S02]  /*0240*/  UIADD3 UR14, UPT, UPT, UR7, -0x4498517b, URZ ;  /* 0xbb67ae85070e7890 */ /* 0x000fe4000fffe0ff */
[----:B------:R-:W-:Y:S02]  /*0250*/  UIADD3 UR15, UPT, UPT, UR6, 0x3c6ef372, URZ ;  /* 0x3c6ef372060f7890 */ /* 0x000fe4000fffe0ff */
[----:B------:R-:W-:Y:S02]  /*0260*/  UIADD3 UR16, UPT, UPT, UR7, 0x76cf5d0a, URZ ;  /* 0x76cf5d0a07107890 */ /* 0x000fe4000fffe0ff */
[----:B------:R-:W-:Y:S02]  /*0270*/  UIADD3 UR17, UPT, UPT, UR6, -0x255992d5, URZ ;  /* 0xdaa66d2b06117890 */ /* 0x000fe4000fffe0ff */
[----:B------:R-:W-:-:S02]  /*0280*/  UIADD3 UR18, UPT, UPT, UR7, 0x32370b8f, URZ ;  /* 0x32370b8f07127890 */ /* 0x000fc4000fffe0ff */
[----:B------:R-:W-:Y:S02]  /*0290*/  UIADD3 UR19, UPT, UPT, UR6, 0x78dde6e4, URZ ;  /* 0x78dde6e406137890 */ /* 0x000fe4000fffe0ff */
[----:B------:R-:W-:Y:S02]  /*02a0*/  UIADD3 UR20, UPT, UPT, UR7, -0x126145ec, URZ ;  /* 0xed9eba1407147890 */ /* 0x000fe4000fffe0ff */
[----:B------:R-:W-:Y:S02]  /*02b0*/  UIADD3 UR21, UPT, UPT, UR6, 0x1715609d, URZ ;  /* 0x1715609d06157890 */ /* 0x000fe4000fffe0ff */
[----:B------:R-:W-:Y:S02]  /*02c0*/  UIADD3 UR22, UPT, UPT, UR7, -0x56f99767, URZ ;  /* 0xa906689907167890 */ /* 0x000fe4000fffe0ff */
[----:B------:R-:W-:Y:S02]  /*02d0*/  UIADD3 UR23, UPT, UPT, UR6, -0x4ab325aa, URZ ;  /* 0xb54cda5606177890 */ /* 0x000fe4000fffe0ff */
[----:B------:R-:W-:-:S02]  /*02e0*/  UIADD3 UR24, UPT, UPT, UR7, 0x646e171e, URZ ;  /* 0x646e171e07187890 */ /* 0x000fc4000fffe0ff */
[----:B------:R-:W-:Y:S02]  /*02f0*/  UIADD3 UR25, UPT, UPT, UR6, 0x5384540f, URZ ;  /* 0x5384540f06197890 */ /* 0x000fe4000fffe0ff */
[----:B------:R-:W-:Y:S02]  /*0300*/  UIADD3 UR26, UPT, UPT, UR7, 0x1fd5c5a3, URZ ;  /* 0x1fd5c5a3071a7890 */ /* 0x000fe4000fffe0ff */
[----:B------:R-:W-:Y:S02]  /*0310*/  UIADD3 UR27, UPT, UPT, UR6, -0xe443238, URZ ;  /* 0xf1bbcdc8061b7890 */ /* 0x000fe4000fffe0ff */
[----:B------:R-:W-:Y:S02]  /*0320*/  UIADD3 UR28, UPT, UPT, UR7, -0x24c28bd8, URZ ;  /* 0xdb3d7428071c7890 */ /* 0x000fe4000fffe0ff */
[----:B------:R-:W-:Y:S02]  /*0330*/  UIADD3 UR29, UPT, UPT, UR6, -0x700cb87f, URZ ;  /* 0x8ff34781061d7890 */ /* 0x000fe4000fffe0ff */
        /* <DEDUP_REMOVED lines=24> */
[----:B------:R-:W-:Y:S01]  /*04c0*/  ISETP.GE.U32.AND P0, PT, R87, 0x60, PT ;  /* 0x000000605700780c */ /* 0x000fe20003f06070 */
[----:B------:R-:W-:-:S12]  /*04d0*/  @P1 VIADD R15, R15, 0x20 ;  /* 0x000000200f0f1836 */ /* 0x000fd80000000000 */
        /* <DEDUP_REMOVED lines=11> */
.L_x_1558:
        /* <DEDUP_REMOVED lines=32> */
.L_x_1559:
[----:B------:R-:W-:Y:S05]  /*0790*/  BSYNC.RECONVERGENT B0 ;  /* 0x0000000000007941 */ /* 0x000fea0003800200 */
.L_x_1557:
[----:B------:R-:W0:Y:S02]  /*07a0*/  LDCU UR4, c[0x0][0x384] ;  /* 0x00007080ff0477ac */ /* 0x000e240008000800 */
[----:B0-----:R-:W-:-:S13]  /*07b0*/  ISETP.GE.AND P0, PT, R84, UR4, PT ;  /* 0x0000000454007c0c */ /* 0x001fda000bf06270 */
[----:B------:R-:W-:Y:S05]  /*07c0*/  @P0 EXIT ;  /* 0x000000000000094d */ /* 0x000fea0003800000 */
[----:B------:R-:W-:Y:S01]  /*07d0*/  IMAD.HI.U32 R3, R86, -0x326172a9, RZ ;  /* 0xcd9e8d5756037827 */ /* 0x000fe200078e00ff */
[----:B------:R-:W0:Y:S01]  /*07e0*/  LDCU.64 UR4, c[0x0][0x3e0] ;  /* 0x00007c00ff0477ac */ /* 0x000e220008000a00 */
[----:B------:R-:W-:Y:S01]  /*07f0*/  BSSY B0, `(.L_x_1560) ;  /* 0x0001183000007945 */ /* 0x000fe20003800000 */
[----:B------:R-:W-:Y:S01]  /*0800*/  LOP3.LUT R106, R106, 0x3, RZ, 0xc0, !PT ;  /* 0x000000036a6a7812 */ /* 0x000fe200078ec0ff */
[----:B------:R-:W-:Y:S01]  /*0810*/  IMAD.HI.U32 R0, R83, -0x2daee0ad, RZ ;  /* 0xd2511f5353007827 */ /* 0x000fe200078e00ff */
[----:B------:R-:W-:Y:S01]  /*0820*/  LOP3.LUT R3, R82, UR6, R3, 0x96, !PT ;  /* 0x0000000652037c12 */ /* 0x000fe2000f8e9603 */
[----:B------:R-:W1:Y:S01]  /*0830*/  LDCU UR31, c[0x0][0x388] ;  /* 0x00007100ff1f77ac */ /* 0x000e620008000800 */
[----:B-----5:R-:W-:Y:S01]  /*0840*/  PRMT R81, R43, 0x7632, R81 ;  /* 0x000076322b517816 */ /* 0x020fe20000000051 */
[----:B------:R-:W-:Y:S01]  /*0850*/  IMAD R5, R86, -0x326172a9, RZ ;  /* 0xcd9e8d5756057824 */ /* 0x000fe200078e02ff */
[----:B------:R-:W-:Y:S01]  /*0860*/  LOP3.LUT R0, R0, UR7, RZ, 0x3c, !PT ;  /* 0x0000000700007c12 */ /* 0x000fe2000f8e3cff */
[----:B------:R-:W-:Y:S01]  /*0870*/  IMAD R7, R83, -0x2daee0ad, RZ ;  /* 0xd2511f5353077824 */ /* 0x000fe200078e02ff */
[----:B------:R-:W-:Y:S01]  /*0880*/  PRMT R80, R47, 0x7632, R80 ;  /* 0x000076322f507816 */ /* 0x000fe20000000050 */
[----:B------:R-:W-:Y:S01]  /*0890*/  IMAD.HI.U32 R4, R3, -0x2daee0ad, RZ ;  /* 0xd2511f5303047827 */ /* 0x000fe200078e00ff */
[----:B------:R-:W-:Y:S01]  /*08a0*/  PRMT R79, R42, 0x7632, R79 ;  /* 0x000076322a4f7816 */ /* 0x000fe2000000004f */
[----:B------:R-:W2:Y:S01]  /*08b0*/  LDCU UR12, c[0x0][0x448] ;  /* 0x00008900ff0c77ac */ /* 0x000ea20008000800 */
[----:B------:R-:W-:Y:S01]  /*08c0*/  PRMT R78, R46, 0x7632, R78 ;  /* 0x000076322e4e7816 */ /* 0x000fe2000000004e */
[C---:B------:R-:W-:Y:S01]  /*08d0*/  IMAD.HI.U32 R2, R0.reuse, -0x326172a9, RZ ;  /* 0xcd9e8d5700027827 */ /* 0x040fe200078e00ff */
[----:B------:R-:W-:Y:S01]  /*08e0*/  LOP3.LUT R4, R7, UR14, R4, 0x96, !PT ;  /* 0x0000000e07047c12 */ /* 0x000fe2000f8e9604 */
[----:B------:R-:W3:Y:S01]  /*08f0*/  LDCU.64 UR10, c[0x0][0x3a0] ;  /* 0x00007400ff0a77ac */ /* 0x000ee20008000a00 */
[----:B------:R-:W-:Y:S01]  /*0900*/  PRMT R77, R41, 0x7632, R77 ;  /* 0x00007632294d7816 */ /* 0x000fe2000000004d */
[----:B------:R-:W-:Y:S01]  /*0910*/  IMAD R6, R3, -0x2daee0ad, RZ ;  /* 0xd2511f5303067824 */ /* 0x000fe200078e02ff */
[----:B------:R-:W-:Y:S01]  /*0920*/  LOP3.LUT R2, R5, UR13, R2, 0x96, !PT ;  /* 0x0000000d05027c12 */ /* 0x000fe2000f8e9602 */
[----:B------:R-:W-:Y:S01]  /*0930*/  IMAD R5, R0, -0x326172a9, RZ ;  /* 0xcd9e8d5700057824 */ /* 0x000fe200078e02ff */
[----:B0-----:R-:W-:Y:S01]  /*0940*/  UISETP.NE.U32.AND UP0, UPT, UR4, URZ, UPT ;  /* 0x000000ff0400728c */ /* 0x001fe2000bf05070 */
[----:B------:R-:W-:Y:S01]  /*0950*/  IMAD.HI.U32 R0, R4, -0x326172a9, RZ ;  /* 0xcd9e8d5704007827 */ /* 0x000fe200078e00ff */
[----:B------:R-:W0:Y:S01]  /*0960*/  LDCU.U8 UR4, c[0x0][0x410] ;  /* 0x00008200ff0477ac */ /* 0x000e220008000000 */
[----:B------:R-:W-:-:S02]  /*0970*/  PRMT R76, R45, 0x7632, R76 ;  /* 0x000076322d4c7816 */ /* 0x000fc4000000004c */
        /* <DEDUP_REMOVED lines=19> */
[----:B------:R-:W-:Y:S01]  /*0ab0*/  PRMT R25, R53, 0x7632, R25 ;  /* 0x0000763235197816 */ /* 0x000fe20000000019 */
[----:B0-----:R-:W-:Y:S01]  /*0ac0*/  UISETP.NE.AND UP2, UPT, UR4, URZ, UPT ;  /* 0x000000ff0400728c */ /* 0x001fe2000bf45270 */
        /* <DEDUP_REMOVED lines=45> */
[--C-:B------:R-:W-:Y:S01]  /*0da0*/  LOP3.LUT R104, R6, UR28, R5.reuse, 0x96, !PT ;  /* 0x0000001c06687c12 */ /* 0x100fe2000f8e9605 */
        /* <DEDUP_REMOVED lines=11> */
[----:B------:R-:W-:Y:S02]  /*0e60*/  PRMT R4, R62, 0x7632, R4 ;  /* 0x000076323e047816 */ /* 0x000fe40000000004 */
[----:B-123--:R-:W-:-:S07]  /*0e70*/  MOV R0, RZ ;  /* 0x000000ff00007202 */ /* 0x00efce0000000f00 */
.L_x_1819:
        /* <DEDUP_REMOVED lines=9> */
[----:B------:R-:W-:Y:S01]  /*0f10*/  PLOP3.LUT P0, PT, PT, PT, UP0, 0x80, 0x8 ;  /* 0x000000000008781c */ /* 0x000fe20003f0f008 */
[----:B------:R-:W-:Y:S01]  /*0f20*/  IMAD.MOV.U32 R116, RZ, RZ, 0x3f800000 ;  /* 0x3f800000ff747424 */ /* 0x000fe200078e00ff */
[----:B------:R-:W-:-:S04]  /*0f30*/  SHF.R.S32.HI R75, RZ, 0x1f, R74 ;  /* 0x0000001fff4b7819 */ /* 0x000fc8000001144a */
[----:B------:R-:W-:-:S04]  /*0f40*/  LEA.HI R74, R75, R74, RZ, 0x3 ;  /* 0x0000004a4b4a7211 */ /* 0x000fc800078f18ff */
[----:B------:R-:W-:-:S05]  /*0f50*/  LEA.HI.SX32 R115, R74, R85, 0x1d ;  /* 0x000000554a737211 */ /* 0x000fca00078feaff */
[----:B------:R-:W-:Y:S01]  /*0f60*/  IMAD.MOV.U32 R117, RZ, RZ, R115 ;  /* 0x000000ffff757224 */ /* 0x000fe200078e0073 */
[----:B--2---:R-:W-:Y:S02]  /*0f70*/  @P0 SHF.L.U32 R116, R72, 0x10, RZ ;  /* 0x0000001048740819 */ /* 0x004fe400000006ff */
[----:B------:R-:W-:Y:S01]  /*0f80*/  P2R R72, PR, RZ, 0x4 ;  /* 0x00000004ff487803 */ /* 0x000fe20000000000 */
        /* <DEDUP_REMOVED lines=17> */
[----:B------:R-:W-:-:S04]  /*10a0*/  VIADDMNMX.U32 R90, R106, 0xfffffffe, R91, PT ;  /* 0xfffffffe6a5a7846 */ /* 0x000fc8000380005b */
[----:B------:R-:W-:-:S04]  /*10b0*/  SHF.L.U32 R98, R90, 0x2, RZ ;  /* 0x000000025a627819 */ /* 0x000fc800000006ff */
[----:B------:R-:W0:Y:S02]  /*10c0*/  LDC R90, c[0x2][R98] ;  /* 0x00800000625a7b82 */ /* 0x000e240000000800 */
[----:B0-----:R-:W-:-:S04]  /*10d0*/  SHF.R.S32.HI R91, RZ, 0x1f, R90 ;  /* 0x0000001fff5b7819 */ /* 0x001fc8000001145a */
.L_x_28550:
[----:B------:R-:W-:Y:S05]  /*10e0*/  BRX R90 -0x10f0                                        (*"BRANCH_TARGETS .L_x_28551,.L_x_28552,.L_x_28553"*) ;  /* 0xffffffec5ac47949 */ /* 0x000fea000383ffff */
.L_x_28553:
[----:B------:R-:W-:Y:S01]  /*10f0*/  VIADD R98, R106, 0x1 ;  /* 0x000000016a627836 */ /* 0x000fe20000000000 */
[----:B------:R-:W-:Y:S01]  /*1100*/  MOV R90, R105 ;  /* 0x00000069005a7202 */ /* 0x000fe20000000f00 */
[----:B------:R-:W-:Y:S01]  /*1110*/  IMAD.MOV.U32 R118, RZ, RZ, R119 ;  /* 0x000000ffff767224 */ /* 0x000fe200078e0077 */
[----:B------:R-:W-:Y:S06]  /*1120*/  BRA `(.L_x_1565) ;  /* 0x0000000000f07947 */ /* 0x000fec0003800000 */
.L_x_28551:
[----:B------:R-:W-:Y:S01]  /*1130*/  IMAD.MOV.U32 R118, RZ, RZ, R119 ;  /* 0x000000ffff767224 */ /* 0x000fe200078e0077 */
[----:B------:R-:W-:Y:S01]  /*1140*/  MOV R90, R107 ;  /* 0x0000006b005a7202 */ /* 0x000fe20000000f00 */
[----:B------:R-:W-:Y:S01]  /*1150*/  IMAD.MOV.U32 R98, RZ, RZ, 0x3 ;  /* 0x00000003ff627424 */ /* 0x000fe200078e00ff */
[----:B------:R-:W-:Y:S06]  /*1160*/  BRA `(.L_x_1565) ;  /* 0x0000000000e07947 */ /* 0x000fec0003800000 */
.L_x_28552:
        /* <DEDUP_REMOVED lines=13> */
.L_x_1567:
[----:B------:R-:W-:Y:S05]  /*1240*/  BSYNC.RECONVERGENT B3 ;  /* 0x0000000000037941 */ /* 0x000fea0003800200 */
.L_x_1566:
        /* <DEDUP_REMOVED lines=42> */
.L_x_1565:
[----:B------:R-:W-:Y:S05]  /*14f0*/  BSYNC.RECONVERGENT B2 ;  /* 0x0000000000027941 */ /* 0x000fea0003800200 */
.L_x_1564:
[----:B------:R-:W0:Y:S01]  /*1500*/  LDC R120, c[0x0][0x408] ;  /* 0x00010200ff787b82 */ /* 0x000e220000000800 */
[----:B------:R-:W-:Y:S01]  /*1510*/  I2FP.F32.U32 R90, R90 ;  /* 0x0000005a005a7245 */ /* 0x000fe20000201000 */
[----:B------:R-:W-:Y:S01]  /*1520*/  IMAD.MOV.U32 R111, RZ, RZ, 0x2f800000 ;  /* 0x2f800000ff6f7424 */ /* 0x000fe200078e00ff */
[----:B-----5:R-:W-:Y:S01]  /*1530*/  SHF.L.U32 R91, R72, 0x10, RZ ;  /* 0x00000010485b7819 */ /* 0x020fe200000006ff */
[----:B------:R-:W-:Y:S01]  /*1540*/  IMAD.U32 R100, R32, 0x10000, RZ ;  /* 0x0001000020647824 */ /* 0x000fe200078e00ff */
[----:B------:R-:W-:Y:S01]  /*1550*/  ISETP.NE.AND P1, PT, R98, 0x1, PT ;  /* 0x000000016200780c */ /* 0x000fe20003f25270 */
[----:B------:R-:W-:Y:S01]  /*1560*/  FFMA.FTZ R90, R90, R111, 1.1641532182693481445e-10 ;  /* 0x2f0000005a5a7423 */ /* 0x000fe2000001006f */
[----:B------:R-:W-:Y:S01]  /*1570*/  BSSY.RECONVERGENT B2, `(.L_x_1568) ;  /* 0x000004f000027945 */ /* 0x000fe20003800200 */
[----:B------:R-:W1:Y:S01]  /*1580*/  LDC R119, c[0x0][0x404] ;  /* 0x00010100ff777b82 */ /* 0x000e620000000800 */
[----:B------:R-:W-:Y:S01]  /*1590*/  FMUL.FTZ R91, R91, R116 ;  /* 0x000000745b5b7220 */ /* 0x000fe20000410000 */
[----:B------:R-:W-:-:S03]  /*15a0*/  IMAD.MOV.U32 R99, RZ, RZ, R104 ;  /* 0x000000ffff637224 */ /* 0x000fc600078e0068 */
[----:B0-----:R-:W-:Y:S01]  /*15b0*/  FMUL.FTZ R91, R91, R120 ;  /* 0x000000785b5b7220 */ /* 0x001fe20000410000 */
[----:B-1----:R-:W-:Y:S01]  /*15c0*/  FSETP.GTU.FTZ.AND P0, PT, R90, R119, PT ;  /* 0x000000775a00720b */ /* 0x002fe20003f1c000 */
[----:B------:R-:W-:-:S03]  /*15d0*/  IMAD.U32 R90, R60, 0x10000, RZ ;  /* 0x000100003c5a7824 */ /* 0x000fc600078e00ff */
[----:B------:R-:W-:Y:S02]  /*15e0*/  FSEL R91, R91, RZ, !P0 ;  /* 0x000000ff5b5b7208 */ /* 0x000fe40004000000 */
[----:B------:R-:W-:-:S03]  /*15f0*/  PLOP3.LUT P0, PT, P0, PT, PT, 0x8, 0x80 ;  /* 0x000000000080781c */ /* 0x000fc6000070e170 */
[----:B------:R-:W-:Y:S01]  /*1600*/  FFMA.FTZ R91, R91, R90, R100 ;  /* 0x0000005a5b5b7223 */ /* 0x000fe20000010064 */
[----:B------:R-:W-:Y:S01]  /*1610*/  HFMA2 R100, -RZ, RZ, 0, 1.1920928955078125e-07 ;  /* 0x00000002ff647431 */ /* 0x000fe200000001ff */
[----:B------:R-:W-:Y:S02]  /*1620*/  PRMT R90, R72, 0x7632, R90 ;  /* 0x00007632485a7816 */ /* 0x000fe4000000005a */
[----:B------:R-:W-:Y:S02]  /*1630*/  P2R R117, PR, RZ, 0x1 ;  /* 0x00000001ff757803 */ /* 0x000fe40000000000 */
[----:B------:R-:W-:Y:S01]  /*1640*/  PRMT R72, R32, 0x7632, R72 ;  /* 0x0000763220487816 */ /* 0x000fe20000000048 */
        /* <DEDUP_REMOVED lines=9> */
.L_x_1570:
        /* <DEDUP_REMOVED lines=13> */
.L_x_1572:
[----:B------:R-:W-:Y:S05]  /*17b0*/  BSYNC.RECONVERGENT B3 ;  /* 0x0000000000037941 */ /* 0x000fea0003800200 */
.L_x_1571:
        /* <DEDUP_REMOVED lines=42> */
.L_x_1569:
[----:B------:R-:W-:Y:S05]  /*1a60*/  BSYNC.RECONVERGENT B2 ;  /* 0x0000000000027941 */ /* 0x000fea0003800200 */
.L_x_1568:
[----:B------:R-:W-:Y:S01]  /*1a70*/  I2FP.F32.U32 R98, R99 ;  /* 0x0000006300627245 */ /* 0x000fe20000201000 */
[----:B------:R-:W-:Y:S01]  /*1a80*/  IMAD.U32 R99, R90, 0x10000, RZ ;  /* 0x000100005a637824 */ /* 0x000fe200078e00ff */
[----:B------:R-:W-:Y:S01]  /*1a90*/  ISETP.NE.AND P1, PT, R100, 0x1, PT ;  /* 0x000000016400780c */ /* 0x000fe20003f25270 */
[----:B------:R-:W-:Y:S01]  /*1aa0*/  IMAD.U32 R123, R72, 0x10000, RZ ;  /* 0x00010000487b7824 */ /* 0x000fe200078e00ff */
[----:B------:R-:W-:Y:S01]  /*1ab0*/  SHF.L.U32 R101, R2, 0x10, RZ ;  /* 0x0000001002657819 */ /* 0x000fe200000006ff */
[----:B------:R-:W-:Y:S01]  /*1ac0*/  FFMA.FTZ R98, R98, R111, 1.1641532182693481445e-10 ;  /* 0x2f00000062627423 */ /* 0x000fe2000001006f */
[----:B------:R-:W-:Y:S01]  /*1ad0*/  FMUL.FTZ R99, R99, R116 ;  /* 0x0000007463637220 */ /* 0x000fe20000410000 */
[----:B------:R-:W-:Y:S01]  /*1ae0*/  BSSY.RECONVERGENT B2, `(.L_x_1573) ;  /* 0x0000049000027945 */ /* 0x000fe20003800200 */
[----:B------:R-:W-:Y:S02]  /*1af0*/  IMAD.MOV.U32 R72, RZ, RZ, R104 ;  /* 0x000000ffff487224 */ /* 0x000fe400078e0068 */
[----:B------:R-:W-:Y:S01]  /*1b00*/  FMUL.FTZ R99, R99, R120 ;  /* 0x0000007863637220 */ /* 0x000fe20000410000 */
[----:B------:R-:W-:-:S04]  /*1b10*/  FSETP.GTU.FTZ.AND P0, PT, R98, R119, PT ;  /* 0x000000776200720b */ /* 0x000fc80003f1c000 */
[----:B------:R-:W-:Y:S02]  /*1b20*/  FSEL R90, R99, RZ, !P0 ;  /* 0x000000ff635a7208 */ /* 0x000fe40004000000 */
[----:B------:R-:W-:-:S03]  /*1b30*/  PLOP3.LUT P0, PT, P0, PT, PT, 0x8, 0x80 ;  /* 0x000000000080781c */ /* 0x000fc6000070e170 */
[----:B------:R-:W-:Y:S01]  /*1b40*/  FFMA.FTZ R90, R90, R101, R123 ;  /* 0x000000655a5a7223 */ /* 0x000fe2000001007b */
        /* <DEDUP_REMOVED lines=10> */
.L_x_1575:
        /* <DEDUP_REMOVED lines=13> */
.L_x_1577:
[----:B------:R-:W-:Y:S05]  /*1cc0*/  BSYNC.RECONVERGENT B3 ;  /* 0x0000000000037941 */ /* 0x000fea0003800200 */
.L_x_1576:
        /* <DEDUP_REMOVED lines=40> */
[----:B------:R-:W-:Y:S02]  /*1f50*/  LOP3.LUT R107, R100, UR30, R99, 0x96, !PT ;  /* 0x0000001e646b7c12 */ /* 0x000fe4000f8e9663 */
[----:B------:R-:W-:-:S07]  /*1f60*/  MOV R118, R98 ;  /* 0x0000006200767202 */ /* 0x000fce0000000f00 */
.L_x_1574:
[----:B------:R-:W-:Y:S05]  /*1f70*/  BSYNC.RECONVERGENT B2 ;  /* 0x0000000000027941 */ /* 0x000fea0003800200 */
.L_x_1573:
[----:B------:R-:W-:Y:S01]  /*1f80*/  I2FP.F32.U32 R72, R72 ;  /* 0x0000004800487245 */ /* 0x000fe20000201000 */
[----:B------:R-:W-:Y:S01]  /*1f90*/  IMAD.U32 R99, R73, 0x10000, RZ ;  /* 0x0001000049637824 */ /* 0x000fe200078e00ff */
[----:B------:R-:W-:Y:S01]  /*1fa0*/  ISETP.NE.AND P2, PT, R101, 0x1, PT ;  /* 0x000000016500780c */ /* 0x000fe20003f45270 */
[----:B------:R-:W-:Y:S01]  /*1fb0*/  IMAD.U32 R98, R33, 0x10000, RZ ;  /* 0x0001000021627824 */ /* 0x000fe200078e00ff */
[----:B------:R-:W-:Y:S01]  /*1fc0*/  BSSY.RECONVERGENT B2, `(.L_x_1578) ;  /* 0x000004e000027945 */ /* 0x000fe20003800200 */
[----:B------:R-:W-:Y:S01]  /*1fd0*/  FFMA.FTZ R72, R72, R111, 1.1641532182693481445e-10 ;  /* 0x2f00000048487423 */ /* 0x000fe2000001006f */
[----:B------:R-:W-:Y:S01]  /*1fe0*/  FMUL.FTZ R99, R99, R116 ;  /* 0x0000007463637220 */ /* 0x000fe20000410000 */
[----:B------:R-:W-:Y:S01]  /*1ff0*/  PRMT R110, R73, 0x7632, R110 ;  /* 0x00007632496e7816 */ /* 0x000fe2000000006e */
[----:B------:R-:W-:Y:S01]  /*2000*/  IMAD.MOV.U32 R100, RZ, RZ, 0x2 ;  /* 0x00000002ff647424 */ /* 0x000fe200078e00ff */
[----:B------:R-:W-:Y:S01]  /*2010*/  MOV R73, R104 ;  /* 0x0000006800497202 */ /* 0x000fe20000000f00 */
[----:B------:R-:W-:Y:S01]  /*2020*/  FMUL.FTZ R99, R99, R120 ;  /* 0x0000007863637220 */ /* 0x000fe20000410000 */
[----:B------:R-:W-:-:S02]  /*2030*/  FSETP.GTU.FTZ.AND P1, PT, R72, R119, PT ;  /* 0x000000774800720b */ /* 0x000fc40003f3c000 */
[----:B------:R-:W-:Y:S02]  /*2040*/  SHF.L.U32 R72, R61, 0x10, RZ ;  /* 0x000000103d487819 */ /* 0x000fe400000006ff */
[----:B------:R-:W-:Y:S02]  /*2050*/  FSEL R99, R99, RZ, !P1 ;  /* 0x000000ff63637208 */ /* 0x000fe40004800000 */
[----:B------:R-:W-:-:S03]  /*2060*/  PLOP3.LUT P1, PT, P1, PT, PT, 0x8, 0x80 ;  /* 0x000000000080781c */ /* 0x000fc60000f2e170 */
[--C-:B------:R-:W-:Y:S01]  /*2070*/  FFMA.FTZ R99, R99, R72, R98.reuse ;  /* 0x0000004863637223 */ /* 0x100fe20000010062 */
[----:B------:R-:W-:Y:S01]  /*2080*/  PRMT R98, R33, 0x7632, R98 ;  /* 0x0000763221627816 */ /* 0x000fe20000000062 */
        /* <DEDUP_REMOVED lines=9> */
.L_x_1580:
        /* <DEDUP_REMOVED lines=13> */
.L_x_1582:
[----:B------:R-:W-:Y:S05]  /*21f0*/  BSYNC.RECONVERGENT B3 ;  /* 0x0000000000037941 */ /* 0x000fea0003800200 */
.L_x_1581:
        /* <DEDUP_REMOVED lines=39> */
[----:B------:R-:W-:Y:S01]  /*2470*/  IMAD.MOV.U32 R100, RZ, RZ, RZ ;  /* 0x000000ffff647224 */ /* 0x000fe200078e00ff */
[----:B------:R-:W-:Y:S01]  /*2480*/  MOV R73, R118 ;  /* 0x0000007600497202 */ /* 0x000fe20000000f00 */
[----:B------:R-:W-:-:S07]  /*2490*/  IMAD.MOV.U32 R118, RZ, RZ, R72 ;  /* 0x000000ffff767224 */ /* 0x000fce00078e0048 */
.L_x_1579:
[----:B------:R-:W-:Y:S05]  /*24a0*/  BSYNC.RECONVERGENT B2 ;  /* 0x0000000000027941 */ /* 0x000fea0003800200 */
.L_x_1578:
[----:B------:R-:W-:Y:S01]  /*24b0*/  I2FP.F32.U32 R72, R73 ;  /* 0x0000004900487245 */ /* 0x000fe20000201000 */
[----:B------:R-:W-:Y:S01]  /*24c0*/  BSSY.RECONVERGENT B2, `(.L_x_1583) ;  /* 0x000004f000027945 */ /* 0x000fe20003800200 */
[----:B------:R-:W-:Y:S01]  /*24d0*/  SHF.L.U32 R73, R110, 0x10, RZ ;  /* 0x000000106e497819 */ /* 0x000fe200000006ff */
[----:B------:R-:W-:Y:S01]  /*24e0*/  HFMA2 R101, -RZ, RZ, 0, 1.1920928955078125e-07 ;  /* 0x00000002ff657431 */ /* 0x000fe200000001ff */
[----:B------:R-:W-:Y:S01]  /*24f0*/  ISETP.NE.AND P3, PT, R100, 0x1, PT ;  /* 0x000000016400780c */ /* 0x000fe20003f65270 */
[----:B------:R-:W-:Y:S02]  /*2500*/  FFMA.FTZ R72, R72, R111, 1.1641532182693481445e-10 ;  /* 0x2f00000048487423 */ /* 0x000fe4000001006f */
[----:B------:R-:W-:-:S03]  /*2510*/  FMUL.FTZ R73, R73, R116 ;  /* 0x0000007449497220 */ /* 0x000fc60000410000 */
[----:B------:R-:W-:Y:S01]  /*2520*/  FSETP.GTU.FTZ.AND P2, PT, R72, R119, PT ;  /* 0x000000774800720b */ /* 0x000fe20003f5c000 */
[----:B------:R-:W-:Y:S01]  /*2530*/  FMUL.FTZ R73, R73, R120 ;  /* 0x0000007849497220 */ /* 0x000fe20000410000 */
[----:B------:R-:W-:Y:S02]  /*2540*/  IMAD.U32 R72, R98, 0x10000, RZ ;  /* 0x0001000062487824 */ /* 0x000fe400078e00ff */
[----:B------:R-:W-:Y:S02]  /*2550*/  IMAD.U32 R98, R3, 0x10000, RZ ;  /* 0x0001000003627824 */ /* 0x000fe400078e00ff */
[----:B------:R-:W-:Y:S02]  /*2560*/  FSEL R73, R73, RZ, !P2 ;  /* 0x000000ff49497208 */ /* 0x000fe40005000000 */
[----:B------:R-:W-:-:S03]  /*2570*/  PLOP3.LUT P2, PT, P2, PT, PT, 0x8, 0x80 ;  /* 0x000000000080781c */ /* 0x000fc6000174e170 */
[----:B------:R-:W-:Y:S01]  /*2580*/  FFMA.FTZ R98, R73, R98, R72 ;  /* 0x0000006249627223 */ /* 0x000fe20000010048 */
        /* <DEDUP_REMOVED lines=10> */
.L_x_1585:
        /* <DEDUP_REMOVED lines=13> */
.L_x_1587:
[----:B------:R-:W-:Y:S05]  /*2700*/  BSYNC.RECONVERGENT B3 ;  /* 0x0000000000037941 */ /* 0x000fea0003800200 */
.L_x_1586:
        /* <DEDUP_REMOVED lines=42> */
.L_x_1584:
[----:B------:R-:W-:Y:S05]  /*29b0*/  BSYNC.RECONVERGENT B2 ;  /* 0x0000000000027941 */ /* 0x000fea0003800200 */
.L_x_1583:
        /* <DEDUP_REMOVED lines=8> */
[----:B------:R-:W-:Y:S02]  /*2a40*/  IMAD.MOV.U32 R106, RZ, RZ, 0x2 ;  /* 0x00000002ff6a7424 */ /* 0x000fe400078e00ff */
[----:B------:R-:W-:Y:S01]  /*2a50*/  FMUL.FTZ R73, R73, R120 ;  /* 0x0000007849497220 */ /* 0x000fe20000410000 */
[----:B------:R-:W-:-:S02]  /*2a60*/  FSETP.GTU.FTZ.AND P3, PT, R72, R119, PT ;  /* 0x000000774800720b */ /* 0x000fc40003f7c000 */
[----:B------:R-:W-:Y:S02]  /*2a70*/  SHF.L.U32 R72, R34, 0x10, RZ ;  /* 0x0000001022487819 */ /* 0x000fe400000006ff */
        /* <DEDUP_REMOVED lines=13> */
.L_x_1590:
        /* <DEDUP_REMOVED lines=13> */
.L_x_1592:
[----:B------:R-:W-:Y:S05]  /*2c20*/  BSYNC.RECONVERGENT B3 ;  /* 0x0000000000037941 */ /* 0x000fea0003800200 */
.L_x_1591:
        /* <DEDUP_REMOVED lines=42> */
.L_x_1589:
[----:B------:R-:W-:Y:S05]  /*2ed0*/  BSYNC.RECONVERGENT B2 ;  /* 0x0000000000027941 */ /* 0x000fea0003800200 */
.L_x_1588:
[----:B------:R-:W-:Y:S01]  /*2ee0*/  I2FP.F32.U32 R72, R73 ;  /* 0x0000004900487245 */ /* 0x000fe20000201000 */
[----:B------:R-:W-:Y:S01]  /*2ef0*/  IMAD.U32 R73, R74, 0x10000, RZ ;  /* 0x000100004a497824 */ /* 0x000fe200078e00ff */
[----:B------:R-:W-:Y:S01]  /*2f00*/  ISETP.NE.AND P5, PT, R106, 0x1, PT ;  /* 0x000000016a00780c */ /* 0x000fe20003fa5270 */
[----:B------:R-:W-:Y:S01]  /*2f10*/  BSSY.RECONVERGENT B2, `(.L_x_1593) ;  /* 0x000004e000027945 */ /* 0x000fe20003800200 */
[----:B------:R-:W-:Y:S01]  /*2f20*/  PRMT R74, R34, 0x7632, R74 ;  /* 0x00007632224a7816 */ /* 0x000fe2000000004a */
[----:B------:R-:W-:Y:S01]  /*2f30*/  FFMA.FTZ R72, R72, R111, 1.1641532182693481445e-10 ;  /* 0x2f00000048487423 */ /* 0x000fe2000001006f */
[----:B------:R-:W-:Y:S01]  /*2f40*/  FMUL.FTZ R73, R73, R116 ;  /* 0x0000007449497220 */ /* 0x000fe20000410000 */
[----:B------:R-:W-:Y:S02]  /*2f50*/  IMAD.MOV.U32 R123, RZ, RZ, 0x2 ;  /* 0x00000002ff7b7424 */ /* 0x000fe400078e00ff */
[----:B------:R-:W-:Y:S02]  /*2f60*/  IMAD.U32 R74, R74, 0x10000, RZ ;  /* 0x000100004a4a7824 */ /* 0x000fe400078e00ff */
[----:B------:R-:W-:Y:S01]  /*2f70*/  FMUL.FTZ R73, R73, R120 ;  /* 0x0000007849497220 */ /* 0x000fe20000410000 */
[----:B------:R-:W-:-:S02]  /*2f80*/  FSETP.GTU.FTZ.AND P4, PT, R72, R119, PT ;  /* 0x000000774800720b */ /* 0x000fc40003f9c000 */
[----:B------:R-:W-:Y:S02]  /*2f90*/  SHF.L.U32 R72, R4, 0x10, RZ ;  /* 0x0000001004487819 */ /* 0x000fe400000006ff */
[----:B------:R-:W-:Y:S02]  /*2fa0*/  FSEL R73, R73, RZ, !P4 ;  /* 0x000000ff49497208 */ /* 0x000fe40006000000 */
[----:B------:R-:W-:-:S03]  /*2fb0*/  PLOP3.LUT P4, PT, P4, PT, PT, 0x8, 0x80 ;  /* 0x000000000080781c */ /* 0x000fc6000278e170 */
[----:B------:R-:W-:Y:S01]  /*2fc0*/  FFMA.FTZ R101, R73, R72, R74 ;  /* 0x0000004849657223 */ /* 0x000fe2000001004a */
        /* <DEDUP_REMOVED lines=10> */
.L_x_1595:
        /* <DEDUP_REMOVED lines=13> */
.L_x_1597:
[----:B------:R-:W-:Y:S05]  /*3140*/  BSYNC.RECONVERGENT B3 ;  /* 0x0000000000037941 */ /* 0x000fea0003800200 */
.L_x_1596:
        /* <DEDUP_REMOVED lines=39> */
[----:B------:R-:W-:Y:S02]  /*33c0*/  LOP3.LUT R107, R106, UR30, R73, 0x96, !PT ;  /* 0x0000001e6a6b7c12 */ /* 0x000fe4000f8e9649 */
[----:B------:R-:W-:Y:S01]  /*33d0*/  MOV R73, R118 ;  /* 0x0000007600497202 */ /* 0x000fe20000000f00 */
[----:B------:R-:W-:-:S07]  /*33e0*/  IMAD.MOV.U32 R118, RZ, RZ, R72 ;  /* 0x000000ffff767224 */ /* 0x000fce00078e0048 */
.L_x_1594:
[----:B------:R-:W-:Y:S05]  /*33f0*/  BSYNC.RECONVERGENT B2 ;  /* 0x0000000000027941 */ /* 0x000fea0003800200 */
.L_x_1593:
[----:B------:R-:W-:Y:S01]  /*3400*/  I2FP.F32.U32 R72, R73 ;  /* 0x0000004900487245 */ /* 0x000fe20000201000 */
[----:B------:R-:W-:Y:S01]  /*3410*/  IMAD.U32 R110, R63, 0x10000, RZ ;  /* 0x000100003f6e7824 */ /* 0x000fe200078e00ff */
[----:B------:R-:W-:Y:S01]  /*3420*/  SHF.L.U32 R73, R75, 0x10, RZ ;  /* 0x000000104b497819 */ /* 0x000fe200000006ff */
[----:B------:R-:W-:Y:S01]  /*3430*/  IMAD.U32 R74, R35, 0x10000, RZ ;  /* 0x00010000234a7824 */ /* 0x000fe200078e00ff */
[----:B------:R-:W-:Y:S01]  /*3440*/  ISETP.NE.AND P6, PT, R123, 0x1, PT ;  /* 0x000000017b00780c */ /* 0x000fe20003fc5270 */
[----:B------:R-:W-:Y:S01]  /*3450*/  FFMA.FTZ R72, R72, R111, 1.1641532182693481445e-10 ;  /* 0x2f00000048487423 */ /* 0x000fe2000001006f */
[----:B------:R-:W-:Y:S01]  /*3460*/  BSSY.RECONVERGENT B2, `(.L_x_1598) ;  /* 0x000004d000027945 */ /* 0x000fe20003800200 */
[----:B------:R-:W-:Y:S01]  /*3470*/  FMUL.FTZ R73, R73, R116 ;  /* 0x0000007449497220 */ /* 0x000fe20000410000 */
[----:B------:R-:W-:Y:S01]  /*3480*/  HFMA2 R106, -RZ, RZ, 0, 1.1920928955078125e-07 ;  /* 0x00000002ff6a7431 */ /* 0x000fe200000001ff */
[----:B------:R-:W-:Y:S02]  /*3490*/  PRMT R122, R75, 0x7632, R122 ;  /* 0x000076324b7a7816 */ /* 0x000fe4000000007a */
[----:B------:R-:W-:Y:S01]  /*34a0*/  FMUL.FTZ R73, R73, R120 ;  /* 0x0000007849497220 */ /* 0x000fe20000410000 */
[----:B------:R-:W-:-:S04]  /*34b0*/  FSETP.GTU.FTZ.AND P5, PT, R72, R119, PT ;  /* 0x000000774800720b */ /* 0x000fc80003fbc000 */
        /* <DEDUP_REMOVED lines=13> */
.L_x_1600:
        /* <DEDUP_REMOVED lines=8> */
[----:B------:R-:W-:Y:S01]  /*3610*/  @!P6 VIADD R86, R86, 0x1 ;  /* 0x000000015656e836 */ /* 0x000fe20000000000 */
[----:B------:R-:W-:Y:S01]  /*3620*/  @!P6 IADD3 R73, PT, PT, R0, 0x1, RZ ;  /* 0x000000010049e810 */ /* 0x000fe20007ffe0ff */
[----:B------:R-:W-:-:S03]  /*3630*/  @!P6 IMAD.MOV.U32 R82, RZ, RZ, RZ ;  /* 0x000000ffff52e224 */ /* 0x000fc600078e00ff */
[----:B------:R-:W-:-:S13]  /*3640*/  ISETP.NE.AND P0, PT, R86, RZ, !P6 ;  /* 0x000000ff5600720c */ /* 0x000fda0007705270 */
[----:B------:R-:W-:Y:S01]  /*3650*/  @P0 IMAD.MOV R73, RZ, RZ, R0 ;  /* 0x000000ffff490224 */ /* 0x000fe200078e0200 */
[----:B------:R-:W-:-:S04]  /*3660*/  ISETP.NE.AND P0, PT, R72, RZ, PT ;  /* 0x000000ff4800720c */ /* 0x000fc80003f05270 */
[----:B------:R-:W-:-:S09]  /*3670*/  @!P6 MOV R0, R73 ;  /* 0x000000490000e202 */ /* 0x000fd20000000f00 */
.L_x_1602:
[----:B------:R-:W-:Y:S05]  /*3680*/  BSYNC.RECONVERGENT B3 ;  /* 0x0000000000037941 */ /* 0x000fea0003800200 */
.L_x_1601:
        /* <DEDUP_REMOVED lines=40> */
[----:B------:R-:W-:Y:S02]  /*3910*/  IMAD.MOV.U32 R73, RZ, RZ, R118 ;  /* 0x000000ffff497224 */ /* 0x000fe400078e0076 */
[----:B------:R-:W-:-:S07]  /*3920*/  IMAD.MOV.U32 R118, RZ, RZ, R72 ;  /* 0x000000ffff767224 */ /* 0x000fce00078e0048 */
.L_x_1599:
[----:B------:R-:W-:Y:S05]  /*3930*/  BSYNC.RECONVERGENT B2 ;  /* 0x0000000000027941 */ /* 0x000fea0003800200 */
.L_x_1598:
[----:B------:R-:W-:Y:S01]  /*3940*/  I2FP.F32.U32 R72, R73 ;  /* 0x0000004900487245 */ /* 0x000fe20000201000 */
[----:B------:R-:W-:Y:S01]  /*3950*/  IMAD.U32 R75, R122, 0x10000, RZ ;  /* 0x000100007a4b7824 */ /* 0x000fe200078e00ff */
[----:B------:R-:W-:Y:S01]  /*3960*/  PRMT R73, R35, 0x7632, R73 ;  /* 0x0000763223497816 */ /* 0x000fe20000000049 */
[----:B------:R-:W-:Y:S02]  /*3970*/  IMAD.U32 R74, R5, 0x10000, RZ ;  /* 0x00010000054a7824 */ /* 0x000fe400078e00ff */
[----:B------:R-:W-:Y:S01]  /*3980*/  FMUL.FTZ R75, R75, R116 ;  /* 0x000000744b4b7220 */ /* 0x000fe20000410000 */
[----:B------:R-:W-:-:S03]  /*3990*/  FFMA.FTZ R72, R72, R111, 1.1641532182693481445e-10 ;  /* 0x2f00000048487423 */ /* 0x000fc6000001006f */
[----:B------:R-:W-:Y:S01]  /*39a0*/  FMUL.FTZ R75, R75, R120 ;  /* 0x000000784b4b7220 */ /* 0x000fe20000410000 */
[----:B------:R-:W-:Y:S02]  /*39b0*/  SHF.L.U32 R120, R73, 0x10, RZ ;  /* 0x0000001049787819 */ /* 0x000fe400000006ff */
[----:B------:R-:W-:Y:S02]  /*39c0*/  FSETP.GTU.FTZ.AND P6, PT, R72, R119, PT ;  /* 0x000000774800720b */ /* 0x000fe40003fdc000 */
[----:B------:R-:W-:Y:S02]  /*39d0*/  F2FP.BF16.F32.PACK_AB R73, R98, R99 ;  /* 0x000000636249723e */ /* 0x000fe400000010ff */
[----:B------:R-:W-:Y:S02]  /*39e0*/  FSEL R75, R75, RZ, !P6 ;  /* 0x000000ff4b4b7208 */ /* 0x000fe40007000000 */
[----:B------:R-:W-:Y:S02]  /*39f0*/  PLOP3.LUT P6, PT, P6, PT, PT, 0x8, 0x80 ;  /* 0x000000000080781c */ /* 0x000fe400037ce170 */
[----:B------:R-:W-:Y:S01]  /*3a00*/  F2FP.BF16.F32.PACK_AB R72, R90, R91 ;  /* 0x0000005b5a48723e */ /* 0x000fe200000010ff */
[----:B------:R-:W-:Y:S01]  /*3a10*/  FFMA.FTZ R111, R75, R74, R120 ;  /* 0x0000004a4b6f7223 */ /* 0x000fe20000010078 */
[----:B------:R-:W-:-:S04]  /*3a20*/  F2FP.BF16.F32.PACK_AB R74, R101, R100 ;  /* 0x00000064654a723e */ /* 0x000fc800000010ff */
[----:B------:R-:W-:Y:S01]  /*3a30*/  F2FP.BF16.F32.PACK_AB R75, R111, R110 ;  /* 0x0000006e6f4b723e */ /* 0x000fe200000010ff */
[----:B------:R-:W-:Y:S06]  /*3a40*/  BRA `(.L_x_1603) ;  /* 0x0000002800447947 */ /* 0x000fec0003800000 */
.L_x_1563:
        /* <DEDUP_REMOVED lines=16> */
.L_x_1606:
        /* <DEDUP_REMOVED lines=13> */
.L_x_1608:
[----:B------:R-:W-:Y:S05]  /*3c20*/  BSYNC.RECONVERGENT B3 ;  /* 0x0000000000037941 */ /* 0x000fea0003800200 */
.L_x_1607:
        /* <DEDUP_REMOVED lines=42> */
.L_x_1605:
[----:B------:R-:W-:Y:S05]  /*3ed0*/  BSYNC.RECONVERGENT B2 ;  /* 0x0000000000027941 */ /* 0x000fea0003800200 */
.L_x_1604:
        /* <DEDUP_REMOVED lines=9> */
[----:B------:R-:W-:Y:S01]  /*3f70*/  FMUL.FTZ R91, R91, R116 ;  /* 0x000000745b5b7220 */ /* 0x000fe20000410000 */
[----:B------:R-:W-:-:S03]  /*3f80*/  IMAD.MOV.U32 R100, RZ, RZ, 0x2 ;  /* 0x00000002ff647424 */ /* 0x000fc600078e00ff */
[----:B0-----:R-:W-:Y:S01]  /*3f90*/  FMUL.FTZ R91, R91, R120 ;  /* 0x000000785b5b7220 */ /* 0x001fe20000410000 */
[----:B-1----:R-:W-:Y:S01]  /*3fa0*/  FSETP.GTU.FTZ.AND P0, PT, R90, R119, PT ;  /* 0x000000775a00720b */ /* 0x002fe20003f1c000 */
[----:B------:R-:W-:-:S03]  /*3fb0*/  IMAD.U32 R90, R60, 0x10000, RZ ;  /* 0x000100003c5a7824 */ /* 0x000fc600078e00ff */
[----:B------:R-:W-:Y:S02]  /*3fc0*/  FSEL R91, R91, RZ, !P0 ;  /* 0x000000ff5b5b7208 */ /* 0x000fe40004000000 */
[----:B------:R-:W-:-:S03]  /*3fd0*/  PLOP3.LUT P0, PT, P0, PT, PT, 0x8, 0x80 ;  /* 0x000000000080781c */ /* 0x000fc6000070e170 */
[----:B------:R-:W-:Y:S01]  /*3fe0*/  FMUL.FTZ R91, R91, R90 ;  /* 0x0000005a5b5b7220 */ /* 0x000fe20000410000 */
        /* <DEDUP_REMOVED lines=11> */
.L_x_1611:
        /* <DEDUP_REMOVED lines=13> */
.L_x_1613:
[----:B------:R-:W-:Y:S05]  /*4170*/  BSYNC.RECONVERGENT B3 ;  /* 0x0000000000037941 */ /* 0x000fea0003800200 */
.L_x_1612:
        /* <DEDUP_REMOVED lines=42> */
.L_x_1610:
[----:B------:R-:W-:Y:S05]  /*4420*/  BSYNC.RECONVERGENT B2 ;  /* 0x0000000000027941 */ /* 0x000fea0003800200 */
.L_x_1609:
        /* <DEDUP_REMOVED lines=12> */
[----:B------:R-:W-:Y:S01]  /*44f0*/  FMUL.FTZ R90, R90, R101 ;  /* 0x000000655a5a7220 */ /* 0x000fe20000410000 */
        /* <DEDUP_REMOVED lines=10> */
.L_x_1616:
        /* <DEDUP_REMOVED lines=13> */
.L_x_1618:
[----:B------:R-:W-:Y:S05]  /*4670*/  BSYNC.RECONVERGENT B3 ;  /* 0x0000000000037941 */ /* 0x000fea0003800200 */
.L_x_1617:
        /* <DEDUP_REMOVED lines=41> */
[----:B------:R-:W-:-:S07]  /*4910*/  LOP3.LUT R107, R100, UR30, R99, 0x96, !PT ;  /* 0x0000001e646b7c12 */ /* 0x000fce000f8e9663 */
.L_x_1615:
[----:B------:R-:W-:Y:S05]  /*4920*/  BSYNC.RECONVERGENT B2 ;  /* 0x0000000000027941 */ /* 0x000fea0003800200 */
.L_x_1614:
[----:B------:R-:W-:Y:S01]  /*4930*/  I2FP.F32.U32 R72, R72 ;  /* 0x0000004800487245 */ /* 0x000fe20000201000 */
[----:B------:R-:W-:Y:S01]  /*4940*/  BSSY.RECONVERGENT B2, `(.L_x_1619) ;  /* 0x000004f000027945 */ /* 0x000fe20003800200 */
[----:B------:R-:W-:Y:S01]  /*4950*/  SHF.L.U32 R99, R73, 0x10, RZ ;  /* 0x0000001049637819 */ /* 0x000fe200000006ff */
[----:B------:R-:W-:Y:S01]  /*4960*/  IMAD.MOV.U32 R100, RZ, RZ, 0x2 ;  /* 0x00000002ff647424 */ /* 0x000fe200078e00ff */
[----:B------:R-:W-:Y:S01]  /*4970*/  ISETP.NE.AND P2, PT, R101, 0x1, PT ;  /* 0x000000016500780c */ /* 0x000fe20003f45270 */
[----:B------:R-:W-:Y:S01]  /*4980*/  FFMA.FTZ R72, R72, R111, 1.1641532182693481445e-10 ;  /* 0x2f00000048487423 */ /* 0x000fe2000001006f */
[----:B------:R-:W-:Y:S01]  /*4990*/  PRMT R98, R73, 0x7632, R98 ;  /* 0x0000763249627816 */ /* 0x000fe20000000062 */
[----:B------:R-:W-:Y:S01]  /*49a0*/  FMUL.FTZ R99, R99, R116 ;  /* 0x0000007463637220 */ /* 0x000fe20000410000 */
[----:B------:R-:W-:Y:S02]  /*49b0*/  MOV R73, R104 ;  /* 0x0000006800497202 */ /* 0x000fe40000000f00 */
[----:B------:R-:W-:Y:S01]  /*49c0*/  FSETP.GTU.FTZ.AND P1, PT, R72, R119, PT ;  /* 0x000000774800720b */ /* 0x000fe20003f3c000 */
[----:B------:R-:W-:Y:S01]  /*49d0*/  FMUL.FTZ R99, R99, R120 ;  /* 0x0000007863637220 */ /* 0x000fe20000410000 */
[----:B------:R-:W-:-:S04]  /*49e0*/  IMAD.U32 R72, R61, 0x10000, RZ ;  /* 0x000100003d487824 */ /* 0x000fc800078e00ff */
[----:B------:R-:W-:Y:S02]  /*49f0*/  FSEL R99, R99, RZ, !P1 ;  /* 0x000000ff63637208 */ /* 0x000fe40004800000 */
[----:B------:R-:W-:-:S03]  /*4a00*/  PLOP3.LUT P1, PT, P1, PT, PT, 0x8, 0x80 ;  /* 0x000000000080781c */ /* 0x000fc60000f2e170 */
[----:B------:R-:W-:Y:S01]  /*4a10*/  FMUL.FTZ R99, R99, R72 ;  /* 0x0000004863637220 */ /* 0x000fe20000410000 */
        /* <DEDUP_REMOVED lines=9> */
.L_x_1621:
        /* <DEDUP_REMOVED lines=13> */
.L_x_1623:
[----:B------:R-:W-:Y:S05]  /*4b80*/  BSYNC.RECONVERGENT B3 ;  /* 0x0000000000037941 */ /* 0x000fea0003800200 */
.L_x_1622:
        /* <DEDUP_REMOVED lines=42> */
.L_x_1620:
[----:B------:R-:W-:Y:S05]  /*4e30*/  BSYNC.RECONVERGENT B2 ;  /* 0x0000000000027941 */ /* 0x000fea0003800200 */
.L_x_1619:
[----:B------:R-:W-:Y:S01]  /*4e40*/  I2FP.F32.U32 R72, R73 ;  /* 0x0000004900487245 */ /* 0x000fe20000201000 */
[----:B------:R-:W-:Y:S01]  /*4e50*/  BSSY.RECONVERGENT B2, `(.L_x_1624) ;  /* 0x000004e000027945 */ /* 0x000fe20003800200 */
[----:B------:R-:W-:Y:S01]  /*4e60*/  SHF.L.U32 R73, R98, 0x10, RZ ;  /* 0x0000001062497819 */ /* 0x000fe200000006ff */
[----:B------:R-:W-:Y:S01]  /*4e70*/  IMAD.U32 R98, R3, 0x10000, RZ ;  /* 0x0001000003627824 */ /* 0x000fe200078e00ff */
[----:B------:R-:W-:Y:S01]  /*4e80*/  ISETP.NE.AND P3, PT, R100, 0x1, PT ;  /* 0x000000016400780c */ /* 0x000fe20003f65270 */
[----:B------:R-:W-:Y:S01]  /*4e90*/  FFMA.FTZ R72, R72, R111, 1.1641532182693481445e-10 ;  /* 0x2f00000048487423 */ /* 0x000fe2000001006f */
[----:B------:R-:W-:Y:S02]  /*4ea0*/  IMAD.MOV.U32 R106, RZ, RZ, 0x2 ;  /* 0x00000002ff6a7424 */ /* 0x000fe400078e00ff */
[----:B------:R-:W-:Y:S02]  /*4eb0*/  FMUL.FTZ R73, R73, R116 ;  /* 0x0000007449497220 */ /* 0x000fe40000410000 */
[----:B------:R-:W-:-:S02]  /*4ec0*/  FSETP.GTU.FTZ.AND P2, PT, R72, R119, PT ;  /* 0x000000774800720b */ /* 0x000fc40003f5c000 */
[----:B------:R-:W-:-:S05]  /*4ed0*/  FMUL.FTZ R73, R73, R120 ;  /* 0x0000007849497220 */ /* 0x000fca0000410000 */
[----:B------:R-:W-:Y:S02]  /*4ee0*/  FSEL R73, R73, RZ, !P2 ;  /* 0x000000ff49497208 */ /* 0x000fe40005000000 */
[----:B------:R-:W-:-:S03]  /*4ef0*/  PLOP3.LUT P2, PT, P2, PT, PT, 0x8, 0x80 ;  /* 0x000000000080781c */ /* 0x000fc6000174e170 */
[----:B------:R-:W-:Y:S01]  /*4f00*/  FMUL.FTZ R98, R73, R98 ;  /* 0x0000006249627220 */ /* 0x000fe20000410000 */
        /* <DEDUP_REMOVED lines=10> */
.L_x_1626:
        /* <DEDUP_REMOVED lines=13> */
.L_x_1628:
[----:B------:R-:W-:Y:S05]  /*5080*/  BSYNC.RECONVERGENT B3 ;  /* 0x0000000000037941 */ /* 0x000fea0003800200 */
.L_x_1627:
        /* <DEDUP_REMOVED lines=42> */
.L_x_1625:
[----:B------:R-:W-:Y:S05]  /*5330*/  BSYNC.RECONVERGENT B2 ;  /* 0x0000000000027941 */ /* 0x000fea0003800200 */
.L_x_1624:
[----:B------:R-:W-:Y:S01]  /*5340*/  I2FP.F32.U32 R72, R73 ;  /* 0x0000004900487245 */ /* 0x000fe20000201000 */
[----:B------:R-:W-:Y:S01]  /*5350*/  IMAD.U32 R101, R62, 0x10000, RZ ;  /* 0x000100003e657824 */ /* 0x000fe200078e00ff */
[----:B------:R-:W-:Y:S01]  /*5360*/  SHF.L.U32 R73, R74, 0x10, RZ ;  /* 0x000000104a497819 */ /* 0x000fe200000006ff */
[----:B------:R-:W-:Y:S01]  /*5370*/  BSSY.RECONVERGENT B2, `(.L_x_1629) ;  /* 0x000004d000027945 */ /* 0x000fe20003800200 */
[----:B------:R-:W-:Y:S01]  /*5380*/  ISETP.NE.AND P4, PT, R106, 0x1, PT ;  /* 0x000000016a00780c */ /* 0x000fe20003f85270 */
[----:B------:R-:W-:Y:S01]  /*5390*/  FFMA.FTZ R72, R72, R111, 1.1641532182693481445e-10 ;  /* 0x2f00000048487423 */ /* 0x000fe2000001006f */
[----:B------:R-:W-:Y:S01]  /*53a0*/  PRMT R74, R74, 0x7632, R74 ;  /* 0x000076324a4a7816 */ /* 0x000fe2000000004a */
[----:B------:R-:W-:Y:S01]  /*53b0*/  FMUL.FTZ R73, R73, R116 ;  /* 0x0000007449497220 */ /* 0x000fe20000410000 */
[----:B------:R-:W-:Y:S02]  /*53c0*/  IMAD.MOV.U32 R110, RZ, RZ, 0x2 ;  /* 0x00000002ff6e7424 */ /* 0x000fe400078e00ff */
[----:B------:R-:W-:Y:S01]  /*53d0*/  FSETP.GTU.FTZ.AND P3, PT, R72, R119, PT ;  /* 0x000000774800720b */ /* 0x000fe20003f7c000 */
[----:B------:R-:W-:-:S05]  /*53e0*/  FMUL.FTZ R73, R73, R120 ;  /* 0x0000007849497220 */ /* 0x000fca0000410000 */
[----:B------:R-:W-:Y:S02]  /*53f0*/  FSEL R100, R73, RZ, !P3 ;  /* 0x000000ff49647208 */ /* 0x000fe40005800000 */
[----:B------:R-:W-:Y:S02]  /*5400*/  PLOP3.LUT P3, PT, P3, PT, PT, 0x8, 0x80 ;  /* 0x000000000080781c */ /* 0x000fe40001f6e170 */
[----:B------:R-:W-:Y:S01]  /*5410*/  MOV R73, R104 ;  /* 0x0000006800497202 */ /* 0x000fe20000000f00 */
        /* <DEDUP_REMOVED lines=10> */
.L_x_1631:
        /* <DEDUP_REMOVED lines=13> */
.L_x_1633:
[----:B------:R-:W-:Y:S05]  /*5590*/  BSYNC.RECONVERGENT B3 ;  /* 0x0000000000037941 */ /* 0x000fea0003800200 */
.L_x_1632:
        /* <DEDUP_REMOVED lines=40> */
[----:B------:R-:W-:Y:S01]  /*5820*/  MOV R73, R118 ;  /* 0x0000007600497202 */ /* 0x000fe20000000f00 */
[----:B------:R-:W-:-:S07]  /*5830*/  IMAD.MOV.U32 R118, RZ, RZ, R72 ;  /* 0x000000ffff767224 */ /* 0x000fce00078e0048 */
.L_x_1630:
[----:B------:R-:W-:Y:S05]  /*5840*/  BSYNC.RECONVERGENT B2 ;  /* 0x0000000000027941 */ /* 0x000fea0003800200 */
.L_x_1629:
        /* <DEDUP_REMOVED lines=8> */
[----:B------:R-:W-:Y:S01]  /*58d0*/  FMUL.FTZ R73, R73, R120 ;  /* 0x0000007849497220 */ /* 0x000fe20000410000 */
[----:B------:R-:W-:-:S04]  /*58e0*/  IMAD.U32 R72, R4, 0x10000, RZ ;  /* 0x0001000004487824 */ /* 0x000fc800078e00ff */
        /* <DEDUP_REMOVED lines=13> */
.L_x_1636:
        /* <DEDUP_REMOVED lines=13> */
.L_x_1638:
[----:B------:R-:W-:Y:S05]  /*5a90*/  BSYNC.RECONVERGENT B3 ;  /* 0x0000000000037941 */ /* 0x000fea0003800200 */
.L_x_1637:
        /* <DEDUP_REMOVED lines=42> */
.L_x_1635:
[----:B------:R-:W-:Y:S05]  /*5d40*/  BSYNC.RECONVERGENT B2 ;  /* 0x0000000000027941 */ /* 0x000fea0003800200 */
.L_x_1634:
        /* <DEDUP_REMOVED lines=12> */
[----:B------:R-:W-:Y:S02]  /*5e10*/  MOV R73, R104 ;  /* 0x0000006800497202 */ /* 0x000fe40000000f00 */
[----:B------:R-:W-:Y:S01]  /*5e20*/  PLOP3.LUT P5, PT, P5, PT, PT, 0x8, 0x80 ;  /* 0x000000000080781c */ /* 0x000fe20002fae170 */
[----:B------:R-:W-:Y:S01]  /*5e30*/  FMUL.FTZ R110, R110, R123 ;  /* 0x0000007b6e6e7220 */ /* 0x000fe20000410000 */
[----:B------:R-:W-:Y:S11]  /*5e40*/  @!P6 BRA `(.L_x_1640) ;  /* 0x000000040008e947 */ /* 0x000ff60003800000 */
        /* <DEDUP_REMOVED lines=8> */
.L_x_1641:
        /* <DEDUP_REMOVED lines=15> */
.L_x_1643:
[----:B------:R-:W-:Y:S05]  /*5fc0*/  BSYNC.RECONVERGENT B3 ;  /* 0x0000000000037941 */ /* 0x000fea0003800200 */
.L_x_1642:
        /* <DEDUP_REMOVED lines=42> */
.L_x_1640:
[----:B------:R-:W-:Y:S05]  /*6270*/  BSYNC.RECONVERGENT B2 ;  /* 0x0000000000027941 */ /* 0x000fea0003800200 */
.L_x_1639:
[----:B------:R-:W-:Y:S01]  /*6280*/  I2FP.F32.U32 R72, R73 ;  /* 0x0000004900487245 */ /* 0x000fe20000201000 */
[----:B------:R-:W-:Y:S01]  /*6290*/  IMAD.U32 R74, R5, 0x10000, RZ ;  /* 0x00010000054a7824 */ /* 0x000fe200078e00ff */
[----:B------:R-:W-:-:S03]  /*62a0*/  SHF.L.U32 R73, R122, 0x10, RZ ;  /* 0x000000107a497819 */ /* 0x000fc600000006ff */
[----:B------:R-:W-:Y:S02]  /*62b0*/  FFMA.FTZ R72, R72, R111, 1.1641532182693481445e-10 ;  /* 0x2f00000048487423 */ /* 0x000fe4000001006f */
[----:B------:R-:W-:-:S03]  /*62c0*/  FMUL.FTZ R73, R73, R116 ;  /* 0x0000007449497220 */ /* 0x000fc60000410000 */
[----:B------:R-:W-:Y:S01]  /*62d0*/  FSETP.GTU.FTZ.AND P6, PT, R72, R119, PT ;  /* 0x000000774800720b */ /* 0x000fe20003fdc000 */
[----:B------:R-:W-:Y:S01]  /*62e0*/  FMUL.FTZ R73, R73, R120 ;  /* 0x0000007849497220 */ /* 0x000fe20000410000 */
[----:B------:R-:W-:-:S04]  /*62f0*/  F2FP.BF16.F32.PACK_AB R72, R90, R91 ;  /* 0x0000005b5a48723e */ /* 0x000fc800000010ff */
[----:B------:R-:W-:Y:S02]  /*6300*/  FSEL R73, R73, RZ, !P6 ;  /* 0x000000ff49497208 */ /* 0x000fe40007000000 */
[----:B------:R-:W-:-:S03]  /*6310*/  PLOP3.LUT P6, PT, P6, PT, PT, 0x8, 0x80 ;  /* 0x000000000080781c */ /* 0x000fc600037ce170 */
[----:B------:R-:W-:Y:S01]  /*6320*/  FMUL.FTZ R111, R73, R74 ;  /* 0x0000004a496f7220 */ /* 0x000fe20000410000 */
[----:B------:R-:W-:Y:S02]  /*6330*/  F2FP.BF16.F32.PACK_AB R74, R101, R100 ;  /* 0x00000064654a723e */ /* 0x000fe400000010ff */
[----:B------:R-:W-:Y:S02]  /*6340*/  F2FP.BF16.F32.PACK_AB R73, R98, R99 ;  /* 0x000000636249723e */ /* 0x000fe400000010ff */
[----:B------:R-:W-:-:S07]  /*6350*/  F2FP.BF16.F32.PACK_AB R75, R111, R110 ;  /* 0x0000006e6f4b723e */ /* 0x000fce00000010ff */
.L_x_1603:
[----:B------:R-:W0:Y:S01]  /*6360*/  LDC.64 R124, c[0x0][0x3a8] ;  /* 0x0000ea00ff7c7b82 */ /* 0x000e220000000a00 */
[----:B------:R-:W-:Y:S02]  /*6370*/  SEL R128, RZ, 0x1000000, !P6 ;  /* 0x01000000ff807807 */ /* 0x000fe40007000000 */
[----:B------:R-:W-:Y:S02]  /*6380*/  ISETP.NE.AND P6, PT, R117, RZ, PT ;  /* 0x000000ff7500720c */ /* 0x000fe40003fc5270 */
[----:B------:R-:W-:Y:S02]  /*6390*/  SEL R126, RZ, 0x10000, !P5 ;  /* 0x00010000ff7e7807 */ /* 0x000fe40006800000 */
[----:B------:R-:W-:Y:S01]  /*63a0*/  SEL R127, RZ, 0x100, !P4 ;  /* 0x00000100ff7f7807 */ /* 0x000fe20006000000 */
[----:B------:R-:W1:Y:S01]  /*63b0*/  LDC.64 R122, c[0x0][0x3b0] ;  /* 0x0000ec00ff7a7b82 */ /* 0x000e620000000a00 */
[----:B------:R-:W-:Y:S02]  /*63c0*/  SEL R119, RZ, 0x1000000, !P2 ;  /* 0x01000000ff777807 */ /* 0x000fe40005000000 */
[----:B------:R-:W-:-:S02]  /*63d0*/  SEL R120, RZ, 0x10000, !P1 ;  /* 0x00010000ff787807 */ /* 0x000fc40004800000 */
[----:B------:R-:W-:Y:S02]  /*63e0*/  SEL R117, RZ, 0x100, !P0 ;  /* 0x00000100ff757807 */ /* 0x000fe40004000000 */
[----:B------:R-:W-:Y:S02]  /*63f0*/  LOP3.LUT R127, R127, R128, R126, 0xfe, !PT ;  /* 0x000000807f7f7212 */ /* 0x000fe400078efe7e */
[----:B------:R-:W-:Y:S02]  /*6400*/  SEL R126, RZ, 0x1, !P3 ;  /* 0x00000001ff7e7807 */ /* 0x000fe40005800000 */
[----:B------:R-:W-:Y:S01]  /*6410*/  LOP3.LUT R117, R117, R119, R120, 0xfe, !PT ;  /* 0x0000007775757212 */ /* 0x000fe200078efe78 */
[----:B------:R-:W-:Y:S01]  /*6420*/  IMAD.MOV.U32 R119, RZ, RZ, R118 ;  /* 0x000000ffff777224 */ /* 0x000fe200078e0076 */
[----:B------:R-:W-:Y:S02]  /*6430*/  SEL R120, RZ, 0x1, !P6 ;  /* 0x00000001ff787807 */ /* 0x000fe40007000000 */
[----:B------:R-:W-:Y:S01]  /*6440*/  LOP3.LUT R127, R127, R126, RZ, 0xfc, !PT ;  /* 0x0000007e7f7f7212 */ /* 0x000fe200078efcff */
[----:B0-----:R-:W-:Y:S01]  /*6450*/  IMAD.WIDE.U32 R124, R115, 0x10, R124 ;  /* 0x00000010737c7825 */ /* 0x001fe200078e007c */
[----:B------:R-:W-:-:S02]  /*6460*/  LOP3.LUT R126, R117, R120, RZ, 0xfc, !PT ;  /* 0x00000078757e7212 */ /* 0x000fc400078efcff */
[C---:B------:R-:W-:Y:S02]  /*6470*/  IADD3 R117, PT, PT, R115.reuse, 0x20, RZ ;  /* 0x0000002073757810 */ /* 0x040fe40007ffe0ff */
[----:B------:R0:W-:Y:S01]  /*6480*/  STG.E.128 desc[UR8][R124.64], R72 ;  /* 0x000000487c007986 */ /* 0x0001e2000c101d08 */
[----:B-1----:R-:W-:-:S05]  /*6490*/  IMAD.WIDE.U32 R122, R115, 0x8, R122 ;  /* 0x00000008737a7825 */ /* 0x002fca00078e007a */
[----:B------:R0:W-:Y:S02]  /*64a0*/  STG.E.64 desc[UR8][R122.64], R126 ;  /* 0x0000007e7a007986 */ /* 0x0001e4000c101b08 */
.L_x_1562:
[----:B------:R-:W-:Y:S05]  /*64b0*/  BSYNC.RECONVERGENT B1 ;  /* 0x0000000000017941 */ /* 0x000fea0003800200 */
.L_x_1561:
[----:B------:R-:W-:Y:S01]  /*64c0*/  ISETP.GE.U32.AND P0, PT, R87, 0x40, PT ;  /* 0x000000405700780c */ /* 0x000fe20003f06070 */
[----:B------:R-:W-:Y:S03]  /*64d0*/  BSSY.RECONVERGENT B1, `(.L_x_1644) ;  /* 0x0000550000017945 */ /* 0x000fe60003800200 */
[----:B0-----:R-:W-:-:S09]  /*64e0*/  P2R R72, PR, RZ, 0x1 ;  /* 0x00000001ff487803 */ /* 0x001fd20000000000 */
[----:B------:R-:W-:Y:S05]  /*64f0*/  @!P0 BRA `(.L_x_1645) ;  /* 0x0000005400348947 */ /* 0x000fea0003800000 */
[----:B------:R-:W-:Y:S01]  /*6500*/  ISETP.NE.U32.AND P0, PT, RZ, UR10, PT ;  /* 0x0000000aff007c0c */ /* 0x000fe2000bf05070 */
[----:B------:R-:W0:Y:S03]  /*6510*/  LDC.64 R72, c[0x0][0x390] ;  /* 0x0000e400ff487b82 */ /* 0x000e260000000a00 */
[----:B------:R-:W-:-:S13]  /*6520*/  ISETP.NE.AND.EX P0, PT, RZ, UR11, PT, P0 ;  /* 0x0000000bff007c0c */ /* 0x000fda000bf05300 */
[----:B------:R-:W1:Y:S01]  /*6530*/  @P0 LDC.64 R88, c[0x0][0x3a0] ;  /* 0x0000e800ff580b82 */ /* 0x000e620000000a00 */
[----:B0-----:R-:W-:-:S06]  /*6540*/  IMAD.WIDE.U32 R72, R117, 0x10, R72 ;  /* 0x0000001075487825 */ /* 0x001fcc00078e0048 */
[----:B------:R-:W5:Y:S01]  /*6550*/  LDG.E.128 R72, desc[UR8][R72.64] ;  /* 0x0000000848487981 */ /* 0x000f62000c1e1d00 */
[----:B-1----:R-:W-:-:S05]  /*6560*/  @P0 IMAD.WIDE.U32 R88, R117, 0x10, R88 ;  /* 0x0000001075580825 */ /* 0x002fca00078e0058 */
[----:B------:R0:W5:Y:S01]  /*6570*/  @P0 LDG.E.128 R32, desc[UR8][R88.64] ;  /* 0x0000000858200981 */ /* 0x000162000c1e1d00 */
[----:B------:R-:W-:Y:S05]  /*6580*/  @!P0 BRA `(.L_x_1646) ;  /* 0x0000002800788947 */ /* 0x000fea0003800000 */
[----:B------:R-:W-:Y:S01]  /*6590*/  ISETP.NE.AND P0, PT, R106, 0x1, PT ;  /* 0x000000016a00780c */ /* 0x000fe20003f05270 */
[----:B------:R-:W-:Y:S01]  /*65a0*/  BSSY.RECONVERGENT B2, `(.L_x_1647) ;  /* 0x0000047000027945 */ /* 0x000fe20003800200 */
[----:B------:R-:W-:Y:S01]  /*65b0*/  IMAD.MOV.U32 R102, RZ, RZ, 0x2 ;  /* 0x00000002ff667424 */ /* 0x000fe200078e00ff */
[----:B------:R-:W-:Y:S01]  /*65c0*/  MOV R118, R119 ;  /* 0x0000007700767202 */ /* 0x000fe20000000f00 */
[----:B0-----:R-:W-:-:S09]  /*65d0*/  IMAD.MOV.U32 R88, RZ, RZ, R104 ;  /* 0x000000ffff587224 */ /* 0x001fd200078e0068 */
        /* <DEDUP_REMOVED lines=11> */
.L_x_1649:
        /* <DEDUP_REMOVED lines=13> */
.L_x_1651:
[----:B------:R-:W-:Y:S05]  /*6760*/  BSYNC.RECONVERGENT B3 ;  /* 0x0000000000037941 */ /* 0x000fea0003800200 */
.L_x_1650:
        /* <DEDUP_REMOVED lines=42> */
.L_x_1648:
[----:B------:R-:W-:Y:S05]  /*6a10*/  BSYNC.RECONVERGENT B2 ;  /* 0x0000000000027941 */ /* 0x000fea0003800200 */
.L_x_1647:
[----:B------:R-:W0:Y:S01]  /*6a20*/  LDC R122, c[0x0][0x408] ;  /* 0x00010200ff7a7b82 */ /* 0x000e220000000800 */
[----:B------:R-:W-:Y:S01]  /*6a30*/  I2FP.F32.U32 R88, R88 ;  /* 0x0000005800587245 */ /* 0x000fe20000201000 */
[----:B------:R-:W-:Y:S01]  /*6a40*/  IMAD.MOV.U32 R113, RZ, RZ, 0x2f800000 ;  /* 0x2f800000ff717424 */ /* 0x000fe200078e00ff */
[----:B-----5:R-:W-:Y:S01]  /*6a50*/  SHF.L.U32 R97, R72, 0x10, RZ ;  /* 0x0000001048617819 */ /* 0x020fe200000006ff */
[----:B------:R-:W-:Y:S01]  /*6a60*/  IMAD.U32 R96, R32, 0x10000, RZ ;  /* 0x0001000020607824 */ /* 0x000fe200078e00ff */
[----:B------:R-:W-:Y:S01]  /*6a70*/  ISETP.NE.AND P1, PT, R102, 0x1, PT ;  /* 0x000000016600780c */ /* 0x000fe20003f25270 */
[----:B------:R-:W-:Y:S01]  /*6a80*/  FFMA.FTZ R89, R88, R113, 1.1641532182693481445e-10 ;  /* 0x2f00000058597423 */ /* 0x000fe20000010071 */
[----:B------:R-:W-:Y:S01]  /*6a90*/  IMAD.U32 R88, R48, 0x10000, RZ ;  /* 0x0001000030587824 */ /* 0x000fe200078e00ff */
[----:B------:R-:W1:Y:S01]  /*6aa0*/  LDC R120, c[0x0][0x404] ;  /* 0x00010100ff787b82 */ /* 0x000e620000000800 */
[----:B------:R-:W-:Y:S01]  /*6ab0*/  FMUL.FTZ R97, R97, R116 ;  /* 0x0000007461617220 */ /* 0x000fe20000410000 */
[----:B------:R-:W-:Y:S01]  /*6ac0*/  BSSY.RECONVERGENT B2, `(.L_x_1652) ;  /* 0x000004c000027945 */ /* 0x000fe20003800200 */
[----:B------:R-:W-:-:S02]  /*6ad0*/  HFMA2 R106, -RZ, RZ, 0, 1.1920928955078125e-07 ;  /* 0x00000002ff6a7431 */ /* 0x000fc400000001ff */
[----:B0-----:R-:W-:Y:S01]  /*6ae0*/  FMUL.FTZ R97, R97, R122 ;  /* 0x0000007a61617220 */ /* 0x001fe20000410000 */
[----:B-1----:R-:W-:-:S04]  /*6af0*/  FSETP.GTU.FTZ.AND P0, PT, R89, R120, PT ;  /* 0x000000785900720b */ /* 0x002fc80003f1c000 */
[----:B------:R-:W-:Y:S01]  /*6b00*/  FSEL R89, R97, RZ, !P0 ;  /* 0x000000ff61597208 */ /* 0x000fe20004000000 */
[----:B------:R-:W-:Y:S01]  /*6b10*/  IMAD.MOV.U32 R97, RZ, RZ, R104 ;  /* 0x000000ffff617224 */ /* 0x000fe200078e0068 */
[----:B------:R-:W-:-:S03]  /*6b20*/  PLOP3.LUT P0, PT, P0, PT, PT, 0x8, 0x80 ;  /* 0x000000000080781c */ /* 0x000fc6000070e170 */
[----:B------:R-:W-:Y:S01]  /*6b30*/  FFMA.FTZ R89, R89, R88, R96 ;  /* 0x0000005859597223 */ /* 0x000fe20000010060 */
        /* <DEDUP_REMOVED lines=12> */
.L_x_1654:
        /* <DEDUP_REMOVED lines=13> */
.L_x_1656:
[----:B------:R-:W-:Y:S05]  /*6cd0*/  BSYNC.RECONVERGENT B3 ;  /* 0x0000000000037941 */ /* 0x000fea0003800200 */
.L_x_1655:
        /* <DEDUP_REMOVED lines=42> */
.L_x_1653:
[----:B------:R-:W-:Y:S05]  /*6f80*/  BSYNC.RECONVERGENT B2 ;  /* 0x0000000000027941 */ /* 0x000fea0003800200 */
.L_x_1652:
[----:B------:R-:W-:Y:S01]  /*6f90*/  I2FP.F32.U32 R96, R97 ;  /* 0x0000006100607245 */ /* 0x000fe20000201000 */
[----:B------:R-:W-:Y:S01]  /*6fa0*/  IMAD.U32 R103, R88, 0x10000, RZ ;  /* 0x0001000058677824 */ /* 0x000fe200078e00ff */
[----:B------:R-:W-:Y:S01]  /*6fb0*/  ISETP.NE.AND P1, PT, R106, 0x1, PT ;  /* 0x000000016a00780c */ /* 0x000fe20003f25270 */
[----:B------:R-:W-:Y:S01]  /*6fc0*/  IMAD.U32 R123, R72, 0x10000, RZ ;  /* 0x00010000487b7824 */ /* 0x000fe200078e00ff */
[----:B------:R-:W-:Y:S01]  /*6fd0*/  BSSY.RECONVERGENT B2, `(.L_x_1657) ;  /* 0x000004c000027945 */ /* 0x000fe20003800200 */
[----:B------:R-:W-:Y:S01]  /*6fe0*/  FFMA.FTZ R97, R96, R113, 1.1641532182693481445e-10 ;  /* 0x2f00000060617423 */ /* 0x000fe20000010071 */
[----:B------:R-:W-:Y:S01]  /*6ff0*/  FMUL.FTZ R103, R103, R116 ;  /* 0x0000007467677220 */ /* 0x000fe20000410000 */
[----:B------:R-:W-:Y:S02]  /*7000*/  IMAD.MOV.U32 R102, RZ, RZ, 0x2 ;  /* 0x00000002ff667424 */ /* 0x000fe400078e00ff */
[----:B------:R-:W-:Y:S02]  /*7010*/  IMAD.MOV.U32 R72, RZ, RZ, R104 ;  /* 0x000000ffff487224 */ /* 0x000fe400078e0068 */
[----:B------:R-:W-:Y:S01]  /*7020*/  FMUL.FTZ R103, R103, R122 ;  /* 0x0000007a67677220 */ /* 0x000fe20000410000 */
[----:B------:R-:W-:-:S02]  /*7030*/  FSETP.GTU.FTZ.AND P0, PT, R97, R120, PT ;  /* 0x000000786100720b */ /* 0x000fc40003f1c000 */
[----:B------:R-:W-:Y:S02]  /*7040*/  SHF.L.U32 R97, R6, 0x10, RZ ;  /* 0x0000001006617819 */ /* 0x000fe400000006ff */
[----:B------:R-:W-:Y:S02]  /*7050*/  FSEL R88, R103, RZ, !P0 ;  /* 0x000000ff67587208 */ /* 0x000fe40004000000 */
[----:B------:R-:W-:-:S03]  /*7060*/  PLOP3.LUT P0, PT, P0, PT, PT, 0x8, 0x80 ;  /* 0x000000000080781c */ /* 0x000fc6000070e170 */
[----:B------:R-:W-:Y:S01]  /*7070*/  FFMA.FTZ R88, R88, R97, R123 ;  /* 0x0000006158587223 */ /* 0x000fe2000001007b */
        /* <DEDUP_REMOVED lines=9> */
.L_x_1659:
        /* <DEDUP_REMOVED lines=13> */
.L_x_1661:
[----:B------:R-:W-:Y:S05]  /*71e0*/  BSYNC.RECONVERGENT B3 ;  /* 0x0000000000037941 */ /* 0x000fea0003800200 */
.L_x_1660:
        /* <DEDUP_REMOVED lines=41> */
[----:B------:R-:W-:-:S07]  /*7480*/  MOV R118, R96 ;  /* 0x0000006000767202 */ /* 0x000fce0000000f00 */
.L_x_1658:
[----:B------:R-:W-:Y:S05]  /*7490*/  BSYNC.RECONVERGENT B2 ;  /* 0x0000000000027941 */ /* 0x000fea0003800200 */
.L_x_1657:
[----:B------:R-:W-:Y:S01]  /*74a0*/  I2FP.F32.U32 R72, R72 ;  /* 0x0000004800487245 */ /* 0x000fe20000201000 */
[----:B------:R-:W-:Y:S01]  /*74b0*/  IMAD.U32 R103, R73, 0x10000, RZ ;  /* 0x0001000049677824 */ /* 0x000fe200078e00ff */
[----:B------:R-:W-:Y:S01]  /*74c0*/  ISETP.NE.AND P2, PT, R102, 0x1, PT ;  /* 0x000000016600780c */ /* 0x000fe20003f45270 */
[----:B------:R-:W-:Y:S01]  /*74d0*/  IMAD.U32 R96, R33, 0x10000, RZ ;  /* 0x0001000021607824 */ /* 0x000fe200078e00ff */
[----:B------:R-:W-:Y:S01]  /*74e0*/  BSSY.RECONVERGENT B2, `(.L_x_1662) ;  /* 0x000004e000027945 */ /* 0x000fe20003800200 */
[----:B------:R-:W-:Y:S01]  /*74f0*/  FFMA.FTZ R97, R72, R113, 1.1641532182693481445e-10 ;  /* 0x2f00000048617423 */ /* 0x000fe20000010071 */
[----:B------:R-:W-:Y:S01]  /*7500*/  FMUL.FTZ R103, R103, R116 ;  /* 0x0000007467677220 */ /* 0x000fe20000410000 */
[----:B------:R-:W-:Y:S01]  /*7510*/  SHF.L.U32 R72, R49, 0x10, RZ ;  /* 0x0000001031487819 */ /* 0x000fe200000006ff */
[----:B------:R-:W-:Y:S01]  /*7520*/  IMAD.MOV.U32 R106, RZ, RZ, 0x2 ;  /* 0x00000002ff6a7424 */ /* 0x000fe200078e00ff */
[----:B------:R-:W-:Y:S01]  /*7530*/  PRMT R112, R73, 0x7632, R112 ;  /* 0x0000763249707816 */ /* 0x000fe20000000070 */
[----:B------:R-:W-:Y:S01]  /*7540*/  FMUL.FTZ R103, R103, R122 ;  /* 0x0000007a67677220 */ /* 0x000fe20000410000 */
[----:B------:R-:W-:-:S02]  /*7550*/  FSETP.GTU.FTZ.AND P1, PT, R97, R120, PT ;  /* 0x000000786100720b */ /* 0x000fc40003f3c000 */
[----:B------:R-:W-:Y:S02]  /*7560*/  MOV R73, R104 ;  /* 0x0000006800497202 */ /* 0x000fe40000000f00 */
        /* <DEDUP_REMOVED lines=13> */
.L_x_1664:
        /* <DEDUP_REMOVED lines=13> */
.L_x_1666:
[----:B------:R-:W-:Y:S05]  /*7710*/  BSYNC.RECONVERGENT B3 ;  /* 0x0000000000037941 */ /* 0x000fea0003800200 */
.L_x_1665:
        /* <DEDUP_REMOVED lines=42> */
.L_x_1663:
[----:B------:R-:W-:Y:S05]  /*79c0*/  BSYNC.RECONVERGENT B2 ;  /* 0x0000000000027941 */ /* 0x000fea0003800200 */
.L_x_1662:
        /* <DEDUP_REMOVED lines=9> */
[----:B------:R-:W-:Y:S01]  /*7a60*/  FMUL.FTZ R103, R103, R122 ;  /* 0x0000007a67677220 */ /* 0x000fe20000410000 */
[----:B------:R-:W-:-:S04]  /*7a70*/  IMAD.U32 R73, R7, 0x10000, RZ ;  /* 0x0001000007497824 */ /* 0x000fc800078e00ff */
        /* <DEDUP_REMOVED lines=13> */
.L_x_1669:
        /* <DEDUP_REMOVED lines=13> */
.L_x_1671:
[----:B------:R-:W-:Y:S05]  /*7c20*/  BSYNC.RECONVERGENT B3 ;  /* 0x0000000000037941 */ /* 0x000fea0003800200 */
.L_x_1670:
        /* <DEDUP_REMOVED lines=40> */
[----:B------:R-:W-:Y:S02]  /*7eb0*/  IMAD.MOV.U32 R73, RZ, RZ, R118 ;  /* 0x000000ffff497224 */ /* 0x000fe400078e0076 */
[----:B------:R-:W-:-:S07]  /*7ec0*/  IMAD.MOV.U32 R118, RZ, RZ, R72 ;  /* 0x000000ffff767224 */ /* 0x000fce00078e0048 */
.L_x_1668:
[----:B------:R-:W-:Y:S05]  /*7ed0*/  BSYNC.RECONVERGENT B2 ;  /* 0x0000000000027941 */ /* 0x000fea0003800200 */
.L_x_1667:
        /* <DEDUP_REMOVED lines=10> */
[----:B------:R-:W-:Y:S01]  /*7f80*/  FSETP.GTU.FTZ.AND P3, PT, R73, R120, PT ;  /* 0x000000784900720b */ /* 0x000fe20003f7c000 */
[----:B------:R-:W-:-:S03]  /*7f90*/  IMAD.U32 R73, R50, 0x10000, RZ ;  /* 0x0001000032497824 */ /* 0x000fc600078e00ff */
        /* <DEDUP_REMOVED lines=13> */
.L_x_1674:
        /* <DEDUP_REMOVED lines=13> */
.L_x_1676:
[----:B------:R-:W-:Y:S05]  /*8140*/  BSYNC.RECONVERGENT B3 ;  /* 0x0000000000037941 */ /* 0x000fea0003800200 */
.L_x_1675:
        /* <DEDUP_REMOVED lines=42> */
.L_x_1673:
[----:B------:R-:W-:Y:S05]  /*83f0*/  BSYNC.RECONVERGENT B2 ;  /* 0x0000000000027941 */ /* 0x000fea0003800200 */
.L_x_1672:
[----:B------:R-:W-:Y:S01]  /*8400*/  I2FP.F32.U32 R72, R73 ;  /* 0x0000004900487245 */ /* 0x000fe20000201000 */
[----:B------:R-:W-:Y:S01]  /*8410*/  IMAD.U32 R103, R74, 0x10000, RZ ;  /* 0x000100004a677824 */ /* 0x000fe200078e00ff */
[----:B------:R-:W-:Y:S01]  /*8420*/  ISETP.NE.AND P5, PT, R106, 0x1, PT ;  /* 0x000000016a00780c */ /* 0x000fe20003fa5270 */
[----:B------:R-:W-:Y:S01]  /*8430*/  BSSY.RECONVERGENT B2, `(.L_x_1677) ;  /* 0x000004e000027945 */ /* 0x000fe20003800200 */
[----:B------:R-:W-:Y:S01]  /*8440*/  PRMT R74, R34, 0x7632, R74 ;  /* 0x00007632224a7816 */ /* 0x000fe2000000004a */
[----:B------:R-:W-:Y:S01]  /*8450*/  FFMA.FTZ R73, R72, R113, 1.1641532182693481445e-10 ;  /* 0x2f00000048497423 */ /* 0x000fe20000010071 */
[----:B------:R-:W-:Y:S01]  /*8460*/  FMUL.FTZ R103, R103, R116 ;  /* 0x0000007467677220 */ /* 0x000fe20000410000 */
[----:B------:R-:W-:Y:S02]  /*8470*/  SHF.L.U32 R72, R8, 0x10, RZ ;  /* 0x0000001008487819 */ /* 0x000fe400000006ff */
[----:B------:R-:W-:Y:S02]  /*8480*/  IMAD.U32 R74, R74, 0x10000, RZ ;  /* 0x000100004a4a7824 */ /* 0x000fe400078e00ff */
[----:B------:R-:W-:Y:S01]  /*8490*/  FMUL.FTZ R103, R103, R122 ;  /* 0x0000007a67677220 */ /* 0x000fe20000410000 */
[----:B------:R-:W-:-:S02]  /*84a0*/  FSETP.GTU.FTZ.AND P4, PT, R73, R120, PT ;  /* 0x000000784900720b */ /* 0x000fc40003f9c000 */
[----:B------:R-:W-:Y:S02]  /*84b0*/  MOV R73, R104 ;  /* 0x0000006800497202 */ /* 0x000fe40000000f00 */
        /* <DEDUP_REMOVED lines=13> */
.L_x_1679:
        /* <DEDUP_REMOVED lines=13> */
.L_x_1681:
[----:B------:R-:W-:Y:S05]  /*8660*/  BSYNC.RECONVERGENT B3 ;  /* 0x0000000000037941 */ /* 0x000fea0003800200 */
.L_x_1680:
        /* <DEDUP_REMOVED lines=42> */
.L_x_1678:
[----:B------:R-:W-:Y:S05]  /*8910*/  BSYNC.RECONVERGENT B2 ;  /* 0x0000000000027941 */ /* 0x000fea0003800200 */
.L_x_1677:
        /* <DEDUP_REMOVED lines=8> */
[----:B------:R-:W-:Y:S02]  /*89a0*/  HFMA2 R106, -RZ, RZ, 0, 1.1920928955078125e-07 ;  /* 0x00000002ff6a7431 */ /* 0x000fe400000001ff */
[----:B------:R-:W-:Y:S01]  /*89b0*/  FSETP.GTU.FTZ.AND P5, PT, R73, R120, PT ;  /* 0x000000784900720b */ /* 0x000fe20003fbc000 */
[----:B------:R-:W-:Y:S01]  /*89c0*/  FMUL.FTZ R123, R123, R122 ;  /* 0x0000007a7b7b7220 */ /* 0x000fe20000410000 */
[----:B------:R-:W-:-:S04]  /*89d0*/  IMAD.MOV.U32 R73, RZ, RZ, R104 ;  /* 0x000000ffff497224 */ /* 0x000fc800078e0068 */
[----:B------:R-:W-:Y:S02]  /*89e0*/  FSEL R112, R123, RZ, !P5 ;  /* 0x000000ff7b707208 */ /* 0x000fe40006800000 */
[----:B------:R-:W-:Y:S02]  /*89f0*/  PRMT R123, R75, 0x7632, R123 ;  /* 0x000076324b7b7816 */ /* 0x000fe4000000007b */
[----:B------:R-:W-:Y:S01]  /*8a00*/  PLOP3.LUT P5, PT, P5, PT, PT, 0x8, 0x80 ;  /* 0x000000000080781c */ /* 0x000fe20002fae170 */
[----:B------:R-:W-:Y:S01]  /*8a10*/  FFMA.FTZ R112, R112, R125, R127 ;  /* 0x0000007d70707223 */ /* 0x000fe2000001007f */
[----:B------:R-:W-:Y:S11]  /*8a20*/  @!P6 BRA `(.L_x_1683) ;  /* 0x000000040008e947 */ /* 0x000ff60003800000 */
        /* <DEDUP_REMOVED lines=8> */
.L_x_1684:
        /* <DEDUP_REMOVED lines=15> */
.L_x_1686:
[----:B------:R-:W-:Y:S05]  /*8ba0*/  BSYNC.RECONVERGENT B3 ;  /* 0x0000000000037941 */ /* 0x000fea0003800200 */
.L_x_1685:
        /* <DEDUP_REMOVED lines=42> */
.L_x_1683:
[----:B------:R-:W-:Y:S05]  /*8e50*/  BSYNC.RECONVERGENT B2 ;  /* 0x0000000000027941 */ /* 0x000fea0003800200 */
.L_x_1682:
[----:B------:R-:W-:Y:S01]  /*8e60*/  I2FP.F32.U32 R72, R73 ;  /* 0x0000004900487245 */ /* 0x000fe20000201000 */
[----:B------:R-:W-:Y:S01]  /*8e70*/  IMAD.U32 R123, R123, 0x10000, RZ ;  /* 0x000100007b7b7824 */ /* 0x000fe200078e00ff */
[----:B------:R-:W-:-:S03]  /*8e80*/  PRMT R73, R35, 0x7632, R73 ;  /* 0x0000763223497816 */ /* 0x000fc60000000049 */
[----:B------:R-:W-:Y:S01]  /*8e90*/  FMUL.FTZ R123, R123, R116 ;  /* 0x000000747b7b7220 */ /* 0x000fe20000410000 */
[----:B------:R-:W-:Y:S01]  /*8ea0*/  FFMA.FTZ R113, R72, R113, 1.1641532182693481445e-10 ;  /* 0x2f00000048717423 */ /* 0x000fe20000010071 */
[----:B------:R-:W-:Y:S01]  /*8eb0*/  SHF.L.U32 R74, R73, 0x10, RZ ;  /* 0x00000010494a7819 */ /* 0x000fe200000006ff */
[----:B------:R-:W-:Y:S02]  /*8ec0*/  IMAD.U32 R72, R9, 0x10000, RZ ;  /* 0x0001000009487824 */ /* 0x000fe400078e00ff */
[----:B------:R-:W-:Y:S01]  /*8ed0*/  FMUL.FTZ R123, R123, R122 ;  /* 0x0000007a7b7b7220 */ /* 0x000fe20000410000 */
[----:B------:R-:W-:Y:S02]  /*8ee0*/  F2FP.BF16.F32.PACK_AB R73, R96, R97 ;  /* 0x000000616049723e */ /* 0x000fe400000010ff */
[----:B------:R-:W-:-:S04]  /*8ef0*/  FSETP.GTU.FTZ.AND P6, PT, R113, R120, PT ;  /* 0x000000787100720b */ /* 0x000fc80003fdc000 */
[----:B------:R-:W-:Y:S02]  /*8f00*/  FSEL R123, R123, RZ, !P6 ;  /* 0x000000ff7b7b7208 */ /* 0x000fe40007000000 */
[----:B------:R-:W-:-:S03]  /*8f10*/  PLOP3.LUT P6, PT, P6, PT, PT, 0x8, 0x80 ;  /* 0x000000000080781c */ /* 0x000fc600037ce170 */
[----:B------:R-:W-:Y:S01]  /*8f20*/  FFMA.FTZ R113, R123, R72, R74 ;  /* 0x000000487b717223 */ /* 0x000fe2000001004a */
[----:B------:R-:W-:Y:S02]  /*8f30*/  F2FP.BF16.F32.PACK_AB R74, R103, R102 ;  /* 0x00000066674a723e */ /* 0x000fe400000010ff */
[----:B------:R-:W-:Y:S02]  /*8f40*/  F2FP.BF16.F32.PACK_AB R72, R88, R89 ;  /* 0x000000595848723e */ /* 0x000fe400000010ff */
[----:B------:R-:W-:Y:S01]  /*8f50*/  F2FP.BF16.F32.PACK_AB R75, R113, R112 ;  /* 0x00000070714b723e */ /* 0x000fe200000010ff */
[----:B------:R-:W-:Y:S06]  /*8f60*/  BRA `(.L_x_1687) ;  /* 0x0000002800447947 */ /* 0x000fec0003800000 */
.L_x_1646:
        /* <DEDUP_REMOVED lines=16> */
.L_x_1690:
        /* <DEDUP_REMOVED lines=13> */
.L_x_1692:
[----:B------:R-:W-:Y:S05]  /*9140*/  BSYNC.RECONVERGENT B3 ;  /* 0x0000000000037941 */ /* 0x000fea0003800200 */
.L_x_1691:
        /* <DEDUP_REMOVED lines=42> */
.L_x_1689:
[----:B------:R-:W-:Y:S05]  /*93f0*/  BSYNC.RECONVERGENT B2 ;  /* 0x0000000000027941 */ /* 0x000fea0003800200 */
.L_x_1688:
[----:B------:R-:W0:Y:S01]  /*9400*/  LDC R122, c[0x0][0x408] ;  /* 0x00010200ff7a7b82 */ /* 0x000e220000000800 */
[----:B------:R-:W-:Y:S01]  /*9410*/  I2FP.F32.U32 R88, R88 ;  /* 0x0000005800587245 */ /* 0x000fe20000201000 */
[----:B------:R-:W-:Y:S01]  /*9420*/  IMAD.MOV.U32 R113, RZ, RZ, 0x2f800000 ;  /* 0x2f800000ff717424 */ /* 0x000fe200078e00ff */
[----:B-----5:R-:W-:Y:S01]  /*9430*/  SHF.L.U32 R97, R72, 0x10, RZ ;  /* 0x0000001048617819 */ /* 0x020fe200000006ff */
[----:B------:R-:W-:Y:S01]  /*9440*/  BSSY.RECONVERGENT B2, `(.L_x_1693) ;  /* 0x0000050000027945 */ /* 0x000fe20003800200 */
[----:B------:R-:W-:Y:S01]  /*9450*/  ISETP.NE.AND P1, PT, R96, 0x1, PT ;  /* 0x000000016000780c */ /* 0x000fe20003f25270 */
[----:B------:R-:W-:Y:S01]  /*9460*/  FFMA.FTZ R89, R88, R113, 1.1641532182693481445e-10 ;  /* 0x2f00000058597423 */ /* 0x000fe20000010071 */
[----:B------:R-:W-:Y:S01]  /*9470*/  IMAD.U32 R88, R48, 0x10000, RZ ;  /* 0x0001000030587824 */ /* 0x000fe200078e00ff */
[----:B------:R-:W1:Y:S01]  /*9480*/  LDC R120, c[0x0][0x404] ;  /* 0x00010100ff787b82 */ /* 0x000e620000000800 */
[----:B------:R-:W-:Y:S01]  /*9490*/  FMUL.FTZ R97, R97, R116 ;  /* 0x0000007461617220 */ /* 0x000fe20000410000 */
[----:B------:R-:W-:Y:S01]  /*94a0*/  PRMT R72, R72, 0x7632, R72 ;  /* 0x0000763248487816 */ /* 0x000fe20000000048 */
[----:B------:R-:W-:-:S02]  /*94b0*/  IMAD.MOV.U32 R102, RZ, RZ, 0x2 ;  /* 0x00000002ff667424 */ /* 0x000fc400078e00ff */
[----:B0-----:R-:W-:Y:S01]  /*94c0*/  FMUL.FTZ R97, R97, R122 ;  /* 0x0000007a61617220 */ /* 0x001fe20000410000 */
[----:B-1----:R-:W-:-:S04]  /*94d0*/  FSETP.GTU.FTZ.AND P0, PT, R89, R120, PT ;  /* 0x000000785900720b */ /* 0x002fc80003f1c000 */
        /* <DEDUP_REMOVED lines=14> */
.L_x_1695:
        /* <DEDUP_REMOVED lines=13> */
.L_x_1697:
[----:B------:R-:W-:Y:S05]  /*9690*/  BSYNC.RECONVERGENT B3 ;  /* 0x0000000000037941 */ /* 0x000fea0003800200 */
.L_x_1696:
        /* <DEDUP_REMOVED lines=42> */
.L_x_1694:
[----:B------:R-:W-:Y:S05]  /*9940*/  BSYNC.RECONVERGENT B2 ;  /* 0x0000000000027941 */ /* 0x000fea0003800200 */
.L_x_1693:
        /* <DEDUP_REMOVED lines=23> */
.L_x_1700:
        /* <DEDUP_REMOVED lines=13> */
.L_x_1702:
[----:B------:R-:W-:Y:S05]  /*9b90*/  BSYNC.RECONVERGENT B3 ;  /* 0x0000000000037941 */ /* 0x000fea0003800200 */
.L_x_1701:
        /* <DEDUP_REMOVED lines=42> */
.L_x_1699:
[----:B------:R-:W-:Y:S05]  /*9e40*/  BSYNC.RECONVERGENT B2 ;  /* 0x0000000000027941 */ /* 0x000fea0003800200 */
.L_x_1698:
[----:B------:R-:W-:Y:S01]  /*9e50*/  I2FP.F32.U32 R72, R72 ;  /* 0x0000004800487245 */ /* 0x000fe20000201000 */
[----:B------:R-:W-:Y:S01]  /*9e60*/  BSSY.RECONVERGENT B2, `(.L_x_1703) ;  /* 0x000004f000027945 */ /* 0x000fe20003800200 */
[----:B------:R-:W-:Y:S01]  /*9e70*/  SHF.L.U32 R103, R73, 0x10, RZ ;  /* 0x0000001049677819 */ /* 0x000fe200000006ff */
[----:B------:R-:W-:Y:S01]  /*9e80*/  IMAD.MOV.U32 R102, RZ, RZ, 0x2 ;  /* 0x00000002ff667424 */ /* 0x000fe200078e00ff */
[----:B------:R-:W-:Y:S01]  /*9e90*/  ISETP.NE.AND P2, PT, R106, 0x1, PT ;  /* 0x000000016a00780c */ /* 0x000fe20003f45270 */
[----:B------:R-:W-:Y:S01]  /*9ea0*/  FFMA.FTZ R97, R72, R113, 1.1641532182693481445e-10 ;  /* 0x2f00000048617423 */ /* 0x000fe20000010071 */
[----:B------:R-:W-:Y:S02]  /*9eb0*/  IMAD.U32 R72, R49, 0x10000, RZ ;  /* 0x0001000031487824 */ /* 0x000fe400078e00ff */
[----:B------:R-:W-:Y:S01]  /*9ec0*/  FMUL.FTZ R103, R103, R116 ;  /* 0x0000007467677220 */ /* 0x000fe20000410000 */
[----:B------:R-:W-:Y:S02]  /*9ed0*/  PRMT R96, R73, 0x7632, R96 ;  /* 0x0000763249607816 */ /* 0x000fe40000000060 */
[----:B------:R-:W-:Y:S01]  /*9ee0*/  FSETP.GTU.FTZ.AND P1, PT, R97, R120, PT ;  /* 0x000000786100720b */ /* 0x000fe20003f3c000 */
[----:B------:R-:W-:Y:S01]  /*9ef0*/  FMUL.FTZ R103, R103, R122 ;  /* 0x0000007a67677220 */ /* 0x000fe20000410000 */
[----:B------:R-:W-:-:S04]  /*9f00*/  MOV R73, R104 ;  /* 0x0000006800497202 */ /* 0x000fc80000000f00 */
        /* <DEDUP_REMOVED lines=12> */
.L_x_1705:
        /* <DEDUP_REMOVED lines=13> */
.L_x_1707:
[----:B------:R-:W-:Y:S05]  /*a0a0*/  BSYNC.RECONVERGENT B3 ;  /* 0x0000000000037941 */ /* 0x000fea0003800200 */
.L_x_1706:
        /* <DEDUP_REMOVED lines=42> */
.L_x_1704:
[----:B------:R-:W-:Y:S05]  /*a350*/  BSYNC.RECONVERGENT B2 ;  /* 0x0000000000027941 */ /* 0x000fea0003800200 */
.L_x_1703:
        /* <DEDUP_REMOVED lines=23> */
.L_x_1710:
        /* <DEDUP_REMOVED lines=13> */
.L_x_1712:
[----:B------:R-:W-:Y:S05]  /*a5a0*/  BSYNC.RECONVERGENT B3 ;  /* 0x0000000000037941 */ /* 0x000fea0003800200 */
.L_x_1711:
        /* <DEDUP_REMOVED lines=42> */
.L_x_1709:
[----:B------:R-:W-:Y:S05]  /*a850*/  BSYNC.RECONVERGENT B2 ;  /* 0x0000000000027941 */ /* 0x000fea0003800200 */
.L_x_1708:
        /* <DEDUP_REMOVED lines=24> */
.L_x_1715:
        /* <DEDUP_REMOVED lines=13> */
.L_x_1717:
[----:B------:R-:W-:Y:S05]  /*aab0*/  BSYNC.RECONVERGENT B3 ;  /* 0x0000000000037941 */ /* 0x000fea0003800200 */
.L_x_1716:
        /* <DEDUP_REMOVED lines=42> */
.L_x_1714:
[----:B------:R-:W-:Y:S05]  /*ad60*/  BSYNC.RECONVERGENT B2 ;  /* 0x0000000000027941 */ /* 0x000fea0003800200 */
.L_x_1713:
[----:B------:R-:W-:Y:S01]  /*ad70*/  I2FP.F32.U32 R72, R73 ;  /* 0x0000004900487245 */ /* 0x000fe20000201000 */
[----:B------:R-:W-:Y:S01]  /*ad80*/  BSSY.RECONVERGENT B2, `(.L_x_1718) ;  /* 0x000004e000027945 */ /* 0x000fe20003800200 */
[----:B------:R-:W-:Y:S01]  /*ad90*/  SHF.L.U32 R103, R74, 0x10, RZ ;  /* 0x000000104a677819 */ /* 0x000fe200000006ff */
[----:B------:R-:W-:Y:S01]  /*ada0*/  IMAD.MOV.U32 R74, RZ, RZ, 0x2 ;  /* 0x00000002ff4a7424 */ /* 0x000fe200078e00ff */
[----:B------:R-:W-:Y:S01]  /*adb0*/  ISETP.NE.AND P5, PT, R112, 0x1, PT ;  /* 0x000000017000780c */ /* 0x000fe20003fa5270 */
[----:B------:R-:W-:Y:S01]  /*adc0*/  FFMA.FTZ R73, R72, R113, 1.1641532182693481445e-10 ;  /* 0x2f00000048497423 */ /* 0x000fe20000010071 */
[----:B------:R-:W-:Y:S02]  /*add0*/  IMAD.U32 R72, R8, 0x10000, RZ ;  /* 0x0001000008487824 */ /* 0x000fe400078e00ff */
[----:B------:R-:W-:Y:S02]  /*ade0*/  FMUL.FTZ R103, R103, R116 ;  /* 0x0000007467677220 */ /* 0x000fe40000410000 */
[----:B------:R-:W-:-:S02]  /*adf0*/  FSETP.GTU.FTZ.AND P4, PT, R73, R120, PT ;  /* 0x000000784900720b */ /* 0x000fc40003f9c000 */
        /* <DEDUP_REMOVED lines=14> */
.L_x_1720:
        /* <DEDUP_REMOVED lines=13> */
.L_x_1722:
[----:B------:R-:W-:Y:S05]  /*afb0*/  BSYNC.RECONVERGENT B3 ;  /* 0x0000000000037941 */ /* 0x000fea0003800200 */
.L_x_1721:
        /* <DEDUP_REMOVED lines=42> */
.L_x_1719:
[----:B------:R-:W-:Y:S05]  /*b260*/  BSYNC.RECONVERGENT B2 ;  /* 0x0000000000027941 */ /* 0x000fea0003800200 */
.L_x_1718:
[----:B------:R-:W-:Y:S01]  /*b270*/  I2FP.F32.U32 R72, R73 ;  /* 0x0000004900487245 */ /* 0x000fe20000201000 */
[----:B------:R-:W-:Y:S01]  /*b280*/  IMAD.U32 R125, R51, 0x10000, RZ ;  /* 0x00010000337d7824 */ /* 0x000fe200078e00ff */
[----:B------:R-:W-:Y:S01]  /*b290*/  SHF.L.U32 R123, R75, 0x10, RZ ;  /* 0x000000104b7b7819 */ /* 0x000fe200000006ff */
[----:B------:R-:W-:Y:S01]  /*b2a0*/  BSSY.RECONVERGENT B2, `(.L_x_1723) ;  /* 0x000004f000027945 */ /* 0x000fe20003800200 */
[----:B------:R-:W-:Y:S01]  /*b2b0*/  ISETP.NE.AND P6, PT, R74, 0x1, PT ;  /* 0x000000014a00780c */ /* 0x000fe20003fc5270 */
[----:B------:R-:W-:Y:S01]  /*b2c0*/  FFMA.FTZ R73, R72, R113, 1.1641532182693481445e-10 ;  /* 0x2f00000048497423 */ /* 0x000fe20000010071 */
[----:B------:R-:W-:Y:S02]  /*b2d0*/  IMAD.MOV.U32 R106, RZ, RZ, 0x2 ;  /* 0x00000002ff6a7424 */ /* 0x000fe400078e00ff */
[----:B------:R-:W-:Y:S02]  /*b2e0*/  FMUL.FTZ R123, R123, R116 ;  /* 0x000000747b7b7220 */ /* 0x000fe40000410000 */
[----:B------:R-:W-:-:S02]  /*b2f0*/  FSETP.GTU.FTZ.AND P5, PT, R73, R120, PT ;  /* 0x000000784900720b */ /* 0x000fc40003fbc000 */
[----:B------:R-:W-:Y:S01]  /*b300*/  FMUL.FTZ R112, R123, R122 ;  /* 0x0000007a7b707220 */ /* 0x000fe20000410000 */
[----:B------:R-:W-:Y:S02]  /*b310*/  PRMT R123, R75, 0x7632, R123 ;  /* 0x000076324b7b7816 */ /* 0x000fe4000000007b */
[----:B------:R-:W-:Y:S02]  /*b320*/  MOV R73, R104 ;  /* 0x0000006800497202 */ /* 0x000fe40000000f00 */
        /* <DEDUP_REMOVED lines=12> */
.L_x_1725:
        /* <DEDUP_REMOVED lines=15> */
.L_x_1727:
[----:B------:R-:W-:Y:S05]  /*b4e0*/  BSYNC.RECONVERGENT B3 ;  /* 0x0000000000037941 */ /* 0x000fea0003800200 */
.L_x_1726:
        /* <DEDUP_REMOVED lines=42> */
.L_x_1724:
[----:B------:R-:W-:Y:S05]  /*b790*/  BSYNC.RECONVERGENT B2 ;  /* 0x0000000000027941 */ /* 0x000fea0003800200 */
.L_x_1723:
[----:B------:R-:W-:Y:S02]  /*b7a0*/  I2FP.F32.U32 R72, R73 ;  /* 0x0000004900487245 */ /* 0x000fe40000201000 */
[----:B------:R-:W-:Y:S02]  /*b7b0*/  SHF.L.U32 R123, R123, 0x10, RZ ;  /* 0x000000107b7b7819 */ /* 0x000fe400000006ff */
[----:B------:R-:W-:Y:S01]  /*b7c0*/  F2FP.BF16.F32.PACK_AB R74, R103, R102 ;  /* 0x00000066674a723e */ /* 0x000fe200000010ff */
[----:B------:R-:W-:Y:S01]  /*b7d0*/  FFMA.FTZ R113, R72, R113, 1.1641532182693481445e-10 ;  /* 0x2f00000048717423 */ /* 0x000fe20000010071 */
[----:B------:R-:W-:Y:S02]  /*b7e0*/  IMAD.U32 R72, R9, 0x10000, RZ ;  /* 0x0001000009487824 */ /* 0x000fe400078e00ff */
[----:B------:R-:W-:Y:S01]  /*b7f0*/  FMUL.FTZ R123, R123, R116 ;  /* 0x000000747b7b7220 */ /* 0x000fe20000410000 */
[----:B------:R-:W-:Y:S02]  /*b800*/  F2FP.BF16.F32.PACK_AB R73, R96, R97 ;  /* 0x000000616049723e */ /* 0x000fe400000010ff */
[----:B------:R-:W-:Y:S01]  /*b810*/  FSETP.GTU.FTZ.AND P6, PT, R113, R120, PT ;  /* 0x000000787100720b */ /* 0x000fe20003fdc000 */
[----:B------:R-:W-:-:S05]  /*b820*/  FMUL.FTZ R123, R123, R122 ;  /* 0x0000007a7b7b7220 */ /* 0x000fca0000410000 */
[----:B------:R-:W-:Y:S02]  /*b830*/  FSEL R123, R123, RZ, !P6 ;  /* 0x000000ff7b7b7208 */ /* 0x000fe40007000000 */
[----:B------:R-:W-:-:S03]  /*b840*/  PLOP3.LUT P6, PT, P6, PT, PT, 0x8, 0x80 ;  /* 0x000000000080781c */ /* 0x000fc600037ce170 */
[----:B------:R-:W-:Y:S01]  /*b850*/  FMUL.FTZ R113, R72, R123 ;  /* 0x0000007b48717220 */ /* 0x000fe20000410000 */
[----:B------:R-:W-:-:S04]  /*b860*/  F2FP.BF16.F32.PACK_AB R72, R88, R89 ;  /* 0x000000595848723e */ /* 0x000fc800000010ff */
[----:B------:R-:W-:-:S07]  /*b870*/  F2FP.BF16.F32.PACK_AB R75, R113, R112 ;  /* 0x00000070714b723e */ /* 0x000fce00000010ff */
.L_x_1687:
        /* <DEDUP_REMOVED lines=10> */
[----:B------:R-:W-:Y:S02]  /*b920*/  LOP3.LUT R119, R119, R126, R120, 0xfe, !PT ;  /* 0x0000007e77777212 */ /* 0x000fe400078efe78 */
[----:B------:R-:W-:Y:S02]  /*b930*/  SEL R127, RZ, 0x1, !P3 ;  /* 0x00000001ff7f7807 */ /* 0x000fe40005800000 */
[----:B------:R-:W-:Y:S02]  /*b940*/  SEL R120, RZ, 0x1, !P6 ;  /* 0x00000001ff787807 */ /* 0x000fe40007000000 */
[----:B------:R-:W-:Y:S01]  /*b950*/  LOP3.LUT R127, R128, R127, RZ, 0xfc, !PT ;  /* 0x0000007f807f7212 */ /* 0x000fe200078efcff */
[----:B0-----:R-:W-:Y:S01]  /*b960*/  IMAD.WIDE.U32 R124, R117, 0x10, R124 ;  /* 0x00000010757c7825 */ /* 0x001fe200078e007c */
[----:B------:R-:W-:-:S03]  /*b970*/  LOP3.LUT R126, R119, R120, RZ, 0xfc, !PT ;  /* 0x00000078777e7212 */ /* 0x000fc600078efcff */
[----:B------:R-:W-:Y:S01]  /*b980*/  IMAD.MOV.U32 R119, RZ, RZ, R118 ;  /* 0x000000ffff777224 */ /* 0x000fe200078e0076 */
[----:B------:R0:W-:Y:S01]  /*b990*/  STG.E.128 desc[UR8][R124.64], R72 ;  /* 0x000000487c007986 */ /* 0x0001e2000c101d08 */
[C---:B-1----:R-:W-:Y:S01]  /*b9a0*/  IMAD.WIDE.U32 R122, R117.reuse, 0x8, R122 ;  /* 0x00000008757a7825 */ /* 0x042fe200078e007a */
[----:B------:R-:W-:-:S04]  /*b9b0*/  IADD3 R117, PT, PT, R117, 0x20, RZ ;  /* 0x0000002075757810 */ /* 0x000fc80007ffe0ff */
[----:B------:R0:W-:Y:S03]  /*b9c0*/  STG.E.64 desc[UR8][R122.64], R126 ;  /* 0x0000007e7a007986 */ /* 0x0001e6000c101b08 */
.L_x_1645:
[----:B------:R-:W-:Y:S05]  /*b9d0*/  BSYNC.RECONVERGENT B1 ;  /* 0x0000000000017941 */ /* 0x000fea0003800200 */
.L_x_1644:
        /* <DEDUP_REMOVED lines=28> */
.L_x_1733:
        /* <DEDUP_REMOVED lines=13> */
.L_x_1735:
[----:B------:R-:W-:Y:S05]  /*bc70*/  BSYNC.RECONVERGENT B3 ;  /* 0x0000000000037941 */ /* 0x000fea0003800200 */
.L_x_1734:
        /* <DEDUP_REMOVED lines=42> */
.L_x_1732:
[----:B------:R-:W-:Y:S05]  /*bf20*/  BSYNC.RECONVERGENT B2 ;  /* 0x0000000000027941 */ /* 0x000fea0003800200 */
.L_x_1731:
[----:B------:R-:W0:Y:S01]  /*bf30*/  LDC R123, c[0x0][0x408] ;  /* 0x00010200ff7b7b82 */ /* 0x000e220000000800 */
[----:B------:R-:W-:Y:S01]  /*bf40*/  I2FP.F32.U32 R92, R92 ;  /* 0x0000005c005c7245 */ /* 0x000fe20000201000 */
[----:B------:R-:W-:Y:S01]  /*bf50*/  IMAD.MOV.U32 R121, RZ, RZ, 0x2f800000 ;  /* 0x2f800000ff797424 */ /* 0x000fe200078e00ff */
[----:B-----5:R-:W-:Y:S01]  /*bf60*/  SHF.L.U32 R95, R72, 0x10, RZ ;  /* 0x00000010485f7819 */ /* 0x020fe200000006ff */
[----:B------:R-:W-:Y:S01]  /*bf70*/  BSSY.RECONVERGENT B2, `(.L_x_1736) ;  /* 0x0000052000027945 */ /* 0x000fe20003800200 */
[----:B------:R-:W-:Y:S01]  /*bf80*/  ISETP.NE.AND P2, PT, R94, 0x1, PT ;  /* 0x000000015e00780c */ /* 0x000fe20003f45270 */
[----:B------:R-:W-:Y:S01]  /*bf90*/  FFMA.FTZ R93, R92, R121, 1.1641532182693481445e-10 ;  /* 0x2f0000005c5d7423 */ /* 0x000fe20000010079 */
[----:B------:R-:W-:Y:S01]  /*bfa0*/  HFMA2 R108, -RZ, RZ, 0, 1.1920928955078125e-07 ;  /* 0x00000002ff6c7431 */ /* 0x000fe200000001ff */
[----:B------:R-:W1:Y:S01]  /*bfb0*/  LDC R122, c[0x0][0x404] ;  /* 0x00010100ff7a7b82 */ /* 0x000e620000000800 */
[----:B------:R-:W-:Y:S01]  /*bfc0*/  FMUL.FTZ R92, R95, R116 ;  /* 0x000000745f5c7220 */ /* 0x000fe20000410000 */
[----:B------:R-:W-:-:S03]  /*bfd0*/  IMAD.U32 R95, R32, 0x10000, RZ ;  /* 0x00010000205f7824 */ /* 0x000fc600078e00ff */
[----:B0-----:R-:W-:Y:S01]  /*bfe0*/  FMUL.FTZ R92, R92, R123 ;  /* 0x0000007b5c5c7220 */ /* 0x001fe20000410000 */
[----:B-1----:R-:W-:Y:S01]  /*bff0*/  FSETP.GTU.FTZ.AND P1, PT, R93, R122, PT ;  /* 0x0000007a5d00720b */ /* 0x002fe20003f3c000 */
[----:B------:R-:W-:-:S03]  /*c000*/  IMAD.U32 R93, R36, 0x10000, RZ ;  /* 0x00010000245d7824 */ /* 0x000fc600078e00ff */
[----:B------:R-:W-:Y:S02]  /*c010*/  FSEL R92, R92, RZ, !P1 ;  /* 0x000000ff5c5c7208 */ /* 0x000fe40004800000 */
[----:B------:R-:W-:-:S03]  /*c020*/  PLOP3.LUT P1, PT, P1, PT, PT, 0x8, 0x80 ;  /* 0x000000000080781c */ /* 0x000fc60000f2e170 */
[----:B------:R-:W-:Y:S01]  /*c030*/  FFMA.FTZ R92, R92, R93, R95 ;  /* 0x0000005d5c5c7223 */ /* 0x000fe2000001005f */
[----:B------:R-:W-:Y:S01]  /*c040*/  PRMT R93, R72, 0x7632, R93 ;  /* 0x00007632485d7816 */ /* 0x000fe2000000005d */
[----:B------:R-:W-:Y:S01]  /*c050*/  IMAD.MOV.U32 R95, RZ, RZ, R104 ;  /* 0x000000ffff5f7224 */ /* 0x000fe200078e0068 */
        /* <DEDUP_REMOVED lines=11> */
.L_x_1738:
        /* <DEDUP_REMOVED lines=13> */
.L_x_1740:
[----:B------:R-:W-:Y:S05]  /*c1e0*/  BSYNC.RECONVERGENT B3 ;  /* 0x0000000000037941 */ /* 0x000fea0003800200 */
.L_x_1739:
        /* <DEDUP_REMOVED lines=42> */
.L_x_1737:
[----:B------:R-:W-:Y:S05]  /*c490*/  BSYNC.RECONVERGENT B2 ;  /* 0x0000000000027941 */ /* 0x000fea0003800200 */
.L_x_1736:
[----:B------:R-:W-:Y:S01]  /*c4a0*/  I2FP.F32.U32 R94, R95 ;  /* 0x0000005f005e7245 */ /* 0x000fe20000201000 */
[----:B------:R-:W-:Y:S01]  /*c4b0*/  IMAD.U32 R95, R93, 0x10000, RZ ;  /* 0x000100005d5f7824 */ /* 0x000fe200078e00ff */
[----:B------:R-:W-:Y:S01]  /*c4c0*/  ISETP.NE.AND P2, PT, R108, 0x1, PT ;  /* 0x000000016c00780c */ /* 0x000fe20003f45270 */
[----:B------:R-:W-:Y:S01]  /*c4d0*/  IMAD.U32 R106, R72, 0x10000, RZ ;  /* 0x00010000486a7824 */ /* 0x000fe200078e00ff */
[----:B------:R-:W-:Y:S01]  /*c4e0*/  SHF.L.U32 R72, R10, 0x10, RZ ;  /* 0x000000100a487819 */ /* 0x000fe200000006ff */
[----:B------:R-:W-:Y:S01]  /*c4f0*/  FFMA.FTZ R93, R94, R121, 1.1641532182693481445e-10 ;  /* 0x2f0000005e5d7423 */ /* 0x000fe20000010079 */
[----:B------:R-:W-:Y:S01]  /*c500*/  FMUL.FTZ R94, R95, R116 ;  /* 0x000000745f5e7220 */ /* 0x000fe20000410000 */
[----:B------:R-:W-:Y:S03]  /*c510*/  BSSY.RECONVERGENT B2, `(.L_x_1741) ;  /* 0x000004a000027945 */ /* 0x000fe60003800200 */
[----:B------:R-:W-:Y:S01]  /*c520*/  FMUL.FTZ R94, R94, R123 ;  /* 0x0000007b5e5e7220 */ /* 0x000fe20000410000 */
[----:B------:R-:W-:-:S04]  /*c530*/  FSETP.GTU.FTZ.AND P1, PT, R93, R122, PT ;  /* 0x0000007a5d00720b */ /* 0x000fc80003f3c000 */
[----:B------:R-:W-:Y:S02]  /*c540*/  FSEL R93, R94, RZ, !P1 ;  /* 0x000000ff5e5d7208 */ /* 0x000fe40004800000 */
[----:B------:R-:W-:-:S03]  /*c550*/  PLOP3.LUT P1, PT, P1, PT, PT, 0x8, 0x80 ;  /* 0x000000000080781c */ /* 0x000fc60000f2e170 */
[----:B------:R-:W-:Y:S01]  /*c560*/  FFMA.FTZ R93, R93, R72, R106 ;  /* 0x000000485d5d7223 */ /* 0x000fe2000001006a */
[----:B------:R-:W-:Y:S01]  /*c570*/  IMAD.MOV.U32 R106, RZ, RZ, 0x2 ;  /* 0x00000002ff6a7424 */ /* 0x000fe200078e00ff */
[----:B------:R-:W-:Y:S01]  /*c580*/  P2R R120, PR, RZ, 0x2 ;  /* 0x00000002ff787803 */ /* 0x000fe20000000000 */
        /* <DEDUP_REMOVED lines=10> */
.L_x_1743:
        /* <DEDUP_REMOVED lines=13> */
.L_x_1745:
[----:B------:R-:W-:Y:S05]  /*c700*/  BSYNC.RECONVERGENT B3 ;  /* 0x0000000000037941 */ /* 0x000fea0003800200 */
.L_x_1744:
        /* <DEDUP_REMOVED lines=42> */
.L_x_1742:
[----:B------:R-:W-:Y:S05]  /*c9b0*/  BSYNC.RECONVERGENT B2 ;  /* 0x0000000000027941 */ /* 0x000fea0003800200 */
.L_x_1741:
[----:B------:R-:W-:Y:S01]  /*c9c0*/  I2FP.F32.U32 R72, R72 ;  /* 0x0000004800487245 */ /* 0x000fe20000201000 */
[C---:B------:R-:W-:Y:S01]  /*c9d0*/  IMAD.U32 R109, R73.reuse, 0x10000, RZ ;  /* 0x00010000496d7824 */ /* 0x040fe200078e00ff */
[----:B------:R-:W-:Y:S01]  /*c9e0*/  ISETP.NE.AND P2, PT, R106, 0x1, PT ;  /* 0x000000016a00780c */ /* 0x000fe20003f45270 */
[----:B------:R-:W-:Y:S01]  /*c9f0*/  BSSY.RECONVERGENT B2, `(.L_x_1746) ;  /* 0x000004f000027945 */ /* 0x000fe20003800200 */
[----:B------:R-:W-:Y:S01]  /*ca00*/  PRMT R114, R73, 0x7632, R114 ;  /* 0x0000763249727816 */ /* 0x000fe20000000072 */
[----:B------:R-:W-:Y:S01]  /*ca10*/  FFMA.FTZ R95, R72, R121, 1.1641532182693481445e-10 ;  /* 0x2f000000485f7423 */ /* 0x000fe20000010079 */
[----:B------:R-:W-:Y:S01]  /*ca20*/  FMUL.FTZ R72, R109, R116 ;  /* 0x000000746d487220 */ /* 0x000fe20000410000 */
[C---:B------:R-:W-:Y:S01]  /*ca30*/  IMAD.U32 R109, R33.reuse, 0x10000, RZ ;  /* 0x00010000216d7824 */ /* 0x040fe200078e00ff */
[----:B------:R-:W-:Y:S01]  /*ca40*/  PRMT R94, R33, 0x7632, R94 ;  /* 0x00007632215e7816 */ /* 0x000fe2000000005e */
[----:B------:R-:W-:Y:S02]  /*ca50*/  IMAD.MOV.U32 R108, RZ, RZ, 0x2 ;  /* 0x00000002ff6c7424 */ /* 0x000fe400078e00ff */
[----:B------:R-:W-:Y:S01]  /*ca60*/  FMUL.FTZ R72, R72, R123 ;  /* 0x0000007b48487220 */ /* 0x000fe20000410000 */
[----:B------:R-:W-:-:S02]  /*ca70*/  FSETP.GTU.FTZ.AND P1, PT, R95, R122, PT ;  /* 0x0000007a5f00720b */ /* 0x000fc40003f3c000 */
[----:B------:R-:W-:Y:S02]  /*ca80*/  SHF.L.U32 R95, R37, 0x10, RZ ;  /* 0x00000010255f7819 */ /* 0x000fe400000006ff */
[----:B------:R-:W-:Y:S02]  /*ca90*/  FSEL R72, R72, RZ, !P1 ;  /* 0x000000ff48487208 */ /* 0x000fe40004800000 */
[----:B------:R-:W-:Y:S02]  /*caa0*/  PLOP3.LUT P1, PT, P1, PT, PT, 0x8, 0x80 ;  /* 0x000000000080781c */ /* 0x000fe40000f2e170 */
[----:B------:R-:W-:Y:S01]  /*cab0*/  MOV R73, R104 ;  /* 0x0000006800497202 */ /* 0x000fe20000000f00 */
[----:B------:R-:W-:Y:S01]  /*cac0*/  FFMA.FTZ R95, R72, R95, R109 ;  /* 0x0000005f485f7223 */ /* 0x000fe2000001006d */
        /* <DEDUP_REMOVED lines=9> */
.L_x_1748:
        /* <DEDUP_REMOVED lines=13> */
.L_x_1750:
[----:B------:R-:W-:Y:S05]  /*cc30*/  BSYNC.RECONVERGENT B3 ;  /* 0x0000000000037941 */ /* 0x000fea0003800200 */
.L_x_1749:
        /* <DEDUP_REMOVED lines=42> */
.L_x_1747:
[----:B------:R-:W-:Y:S05]  /*cee0*/  BSYNC.RECONVERGENT B2 ;  /* 0x0000000000027941 */ /* 0x000fea0003800200 */
.L_x_1746:
[----:B------:R-:W-:Y:S01]  /*cef0*/  I2FP.F32.U32 R72, R73 ;  /* 0x0000004900487245 */ /* 0x000fe20000201000 */
[----:B------:R-:W-:Y:S01]  /*cf00*/  BSSY.RECONVERGENT B2, `(.L_x_1751) ;  /* 0x000004f000027945 */ /* 0x000fe20003800200 */
[----:B------:R-:W-:Y:S01]  /*cf10*/  SHF.L.U32 R109, R114, 0x10, RZ ;  /* 0x00000010726d7819 */ /* 0x000fe200000006ff */
[----:B------:R-:W-:Y:S01]  /*cf20*/  HFMA2 R106, -RZ, RZ, 0, 1.1920928955078125e-07 ;  /* 0x00000002ff6a7431 */ /* 0x000fe200000001ff */
[----:B------:R-:W-:Y:S01]  /*cf30*/  ISETP.NE.AND P3, PT, R108, 0x1, PT ;  /* 0x000000016c00780c */ /* 0x000fe20003f65270 */
[----:B------:R-:W-:Y:S02]  /*cf40*/  FFMA.FTZ R73, R72, R121, 1.1641532182693481445e-10 ;  /* 0x2f00000048497423 */ /* 0x000fe40000010079 */
[----:B------:R-:W-:Y:S01]  /*cf50*/  FMUL.FTZ R72, R109, R116 ;  /* 0x000000746d487220 */ /* 0x000fe20000410000 */
[----:B------:R-:W-:Y:S02]  /*cf60*/  IMAD.U32 R109, R94, 0x10000, RZ ;  /* 0x000100005e6d7824 */ /* 0x000fe400078e00ff */
[----:B------:R-:W-:Y:S01]  /*cf70*/  FSETP.GTU.FTZ.AND P2, PT, R73, R122, PT ;  /* 0x0000007a4900720b */ /* 0x000fe20003f5c000 */
        /* <DEDUP_REMOVED lines=15> */
.L_x_1753:
        /* <DEDUP_REMOVED lines=13> */
.L_x_1755:
[----:B------:R-:W-:Y:S05]  /*d140*/  BSYNC.RECONVERGENT B3 ;  /* 0x0000000000037941 */ /* 0x000fea0003800200 */
.L_x_1754:
        /* <DEDUP_REMOVED lines=42> */
.L_x_1752:
[----:B------:R-:W-:Y:S05]  /*d3f0*/  BSYNC.RECONVERGENT B2 ;  /* 0x0000000000027941 */ /* 0x000fea0003800200 */
.L_x_1751:
[----:B------:R-:W-:Y:S01]  /*d400*/  I2FP.F32.U32 R72, R73 ;  /* 0x0000004900487245 */ /* 0x000fe20000201000 */
[----:B------:R-:W-:Y:S01]  /*d410*/  BSSY.RECONVERGENT B2, `(.L_x_1756) ;  /* 0x0000050000027945 */ /* 0x000fe20003800200 */
[----:B------:R-:W-:Y:S01]  /*d420*/  SHF.L.U32 R109, R74, 0x10, RZ ;  /* 0x000000104a6d7819 */ /* 0x000fe200000006ff */
[----:B------:R-:W-:Y:S01]  /*d430*/  IMAD.MOV.U32 R114, RZ, RZ, 0x2 ;  /* 0x00000002ff727424 */ /* 0x000fe200078e00ff */
[----:B------:R-:W-:Y:S01]  /*d440*/  ISETP.NE.AND P4, PT, R106, 0x1, PT ;  /* 0x000000016a00780c */ /* 0x000fe20003f85270 */
[----:B------:R-:W-:Y:S01]  /*d450*/  FFMA.FTZ R73, R72, R121, 1.1641532182693481445e-10 ;  /* 0x2f00000048497423 */ /* 0x000fe20000010079 */
[----:B------:R-:W-:Y:S01]  /*d460*/  SHF.L.U32 R125, R34, 0x10, RZ ;  /* 0x00000010227d7819 */ /* 0x000fe200000006ff */
[----:B------:R-:W-:Y:S01]  /*d470*/  FMUL.FTZ R72, R109, R116 ;  /* 0x000000746d487220 */ /* 0x000fe20000410000 */
[----:B------:R-:W-:Y:S01]  /*d480*/  IMAD.U32 R109, R38, 0x10000, RZ ;  /* 0x00010000266d7824 */ /* 0x000fe200078e00ff */
[----:B------:R-:W-:Y:S02]  /*d490*/  PRMT R74, R74, 0x7632, R74 ;  /* 0x000076324a4a7816 */ /* 0x000fe4000000004a */
[----:B------:R-:W-:Y:S01]  /*d4a0*/  FMUL.FTZ R72, R72, R123 ;  /* 0x0000007b48487220 */ /* 0x000fe20000410000 */
[----:B------:R-:W-:-:S02]  /*d4b0*/  FSETP.GTU.FTZ.AND P3, PT, R73, R122, PT ;  /* 0x0000007a4900720b */ /* 0x000fc40003f7c000 */
[----:B------:R-:W-:Y:S02]  /*d4c0*/  MOV R73, R104 ;  /* 0x0000006800497202 */ /* 0x000fe40000000f00 */
[----:B------:R-:W-:Y:S02]  /*d4d0*/  FSEL R72, R72, RZ, !P3 ;  /* 0x000000ff48487208 */ /* 0x000fe40005800000 */
[----:B------:R-:W-:-:S03]  /*d4e0*/  PLOP3.LUT P3, PT, P3, PT, PT, 0x8, 0x80 ;  /* 0x000000000080781c */ /* 0x000fc60001f6e170 */
[----:B------:R-:W-:Y:S01]  /*d4f0*/  FFMA.FTZ R108, R72, R109, R125 ;  /* 0x0000006d486c7223 */ /* 0x000fe2000001007d */
        /* <DEDUP_REMOVED lines=9> */
.L_x_1758:
        /* <DEDUP_REMOVED lines=13> */
.L_x_1760:
[----:B------:R-:W-:Y:S05]  /*d660*/  BSYNC.RECONVERGENT B3 ;  /* 0x0000000000037941 */ /* 0x000fea0003800200 */
.L_x_1759:
        /* <DEDUP_REMOVED lines=42> */
.L_x_1757:
[----:B------:R-:W-:Y:S05]  /*d910*/  BSYNC.RECONVERGENT B2 ;  /* 0x0000000000027941 */ /* 0x000fea0003800200 */
.L_x_1756:
        /* <DEDUP_REMOVED lines=10> */
[----:B------:R-:W-:Y:S01]  /*d9c0*/  FSETP.GTU.FTZ.AND P4, PT, R73, R122, PT ;  /* 0x0000007a4900720b */ /* 0x000fe20003f9c000 */
[----:B------:R-:W-:Y:S01]  /*d9d0*/  IMAD.MOV.U32 R73, RZ, RZ, R104 ;  /* 0x000000ffff497224 */ /* 0x000fe200078e0068 */
[----:B------:R-:W-:-:S02]  /*d9e0*/  MOV R74, 0x2 ;  /* 0x00000002004a7802 */ /* 0x000fc40000000f00 */
        /* <DEDUP_REMOVED lines=12> */
.L_x_1763:
        /* <DEDUP_REMOVED lines=13> */
.L_x_1765:
[----:B------:R-:W-:Y:S05]  /*db80*/  BSYNC.RECONVERGENT B3 ;  /* 0x0000000000037941 */ /* 0x000fea0003800200 */
.L_x_1764:
        /* <DEDUP_REMOVED lines=42> */
.L_x_1762:
[----:B------:R-:W-:Y:S05]  /*de30*/  BSYNC.RECONVERGENT B2 ;  /* 0x0000000000027941 */ /* 0x000fea0003800200 */
.L_x_1761:
        /* <DEDUP_REMOVED lines=25> */
.L_x_1768:
        /* <DEDUP_REMOVED lines=15> */
.L_x_1770:
[----:B------:R-:W-:Y:S05]  /*e0c0*/  BSYNC.RECONVERGENT B3 ;  /* 0x0000000000037941 */ /* 0x000fea0003800200 */
.L_x_1769:
        /* <DEDUP_REMOVED lines=39> */
[----:B------:R-:W-:Y:S02]  /*e340*/  LOP3.LUT R107, R74, UR30, R73, 0x96, !PT ;  /* 0x0000001e4a6b7c12 */ /* 0x000fe4000f8e9649 */
[----:B------:R-:W-:Y:S01]  /*e350*/  MOV R73, R118 ;  /* 0x0000007600497202 */ /* 0x000fe20000000f00 */
[----:B------:R-:W-:-:S07]  /*e360*/  IMAD.MOV.U32 R118, RZ, RZ, R72 ;  /* 0x000000ffff767224 */ /* 0x000fce00078e0048 */
.L_x_1767:
[----:B------:R-:W-:Y:S05]  /*e370*/  BSYNC.RECONVERGENT B2 ;  /* 0x0000000000027941 */ /* 0x000fea0003800200 */
.L_x_1766:
[----:B------:R-:W-:Y:S01]  /*e380*/  I2FP.F32.U32 R72, R73 ;  /* 0x0000004900487245 */ /* 0x000fe20000201000 */
[----:B------:R-:W-:Y:S01]  /*e390*/  IMAD.U32 R75, R124, 0x10000, RZ ;  /* 0x000100007c4b7824 */ /* 0x000fe200078e00ff */
[----:B------:R-:W-:Y:S02]  /*e3a0*/  PRMT R74, R35, 0x7632, R74 ;  /* 0x00007632234a7816 */ /* 0x000fe4000000004a */
[----:B------:R-:W-:Y:S01]  /*e3b0*/  SHF.L.U32 R73, R13, 0x10, RZ ;  /* 0x000000100d497819 */ /* 0x000fe200000006ff */
[----:B------:R-:W-:Y:S01]  /*e3c0*/  FMUL.FTZ R116, R75, R116 ;  /* 0x000000744b747220 */ /* 0x000fe20000410000 */
[----:B------:R-:W-:Y:S01]  /*e3d0*/  FFMA.FTZ R121, R72, R121, 1.1641532182693481445e-10 ;  /* 0x2f00000048797423 */ /* 0x000fe20000010079 */
[----:B------:R-:W-:Y:S01]  /*e3e0*/  IMAD.U32 R75, R74, 0x10000, RZ ;  /* 0x000100004a4b7824 */ /* 0x000fe200078e00ff */
[----:B------:R-:W-:Y:S01]  /*e3f0*/  F2FP.BF16.F32.PACK_AB R74, R109, R108 ;  /* 0x0000006c6d4a723e */ /* 0x000fe200000010ff */
[----:B------:R-:W-:Y:S01]  /*e400*/  FMUL.FTZ R116, R116, R123 ;  /* 0x0000007b74747220 */ /* 0x000fe20000410000 */
[----:B------:R-:W-:-:S02]  /*e410*/  F2FP.BF16.F32.PACK_AB R72, R93, R92 ;  /* 0x0000005c5d48723e */ /* 0x000fc400000010ff */
[----:B------:R-:W-:-:S04]  /*e420*/  FSETP.GTU.FTZ.AND P6, PT, R121, R122, PT ;  /* 0x0000007a7900720b */ /* 0x000fc80003fdc000 */
[----:B------:R-:W-:Y:S02]  /*e430*/  FSEL R116, R116, RZ, !P6 ;  /* 0x000000ff74747208 */ /* 0x000fe40007000000 */
[----:B------:R-:W-:-:S03]  /*e440*/  PLOP3.LUT P6, PT, P6, PT, PT, 0x8, 0x80 ;  /* 0x000000000080781c */ /* 0x000fc600037ce170 */
[----:B------:R-:W-:Y:S01]  /*e450*/  FFMA.FTZ R121, R116, R73, R75 ;  /* 0x0000004974797223 */ /* 0x000fe2000001004b */
[----:B------:R-:W-:-:S04]  /*e460*/  F2FP.BF16.F32.PACK_AB R73, R94, R95 ;  /* 0x0000005f5e49723e */ /* 0x000fc800000010ff */
[----:B------:R-:W-:Y:S01]  /*e470*/  F2FP.BF16.F32.PACK_AB R75, R121, R114 ;  /* 0x00000072794b723e */ /* 0x000fe200000010ff */
[----:B------:R-:W-:Y:S06]  /*e480*/  BRA `(.L_x_1771) ;  /* 0x0000002800487947 */ /* 0x000fec0003800000 */
.L_x_1730:
[----:B------:R-:W-:Y:S01]  /*e490*/  ISETP.NE.AND P1, PT, R106, 0x1, PT ;  /* 0x000000016a00780c */ /* 0x000fe20003f25270 */
[----:B------:R-:W-:Y:S01]  /*e4a0*/  BSSY.RECONVERGENT B2, `(.L_x_1772) ;  /* 0x0000047000027945 */ /* 0x000fe20003800200 */
[----:B------:R-:W-:Y:S02]  /*e4b0*/  HFMA2 R94, -RZ, RZ, 0, 1.1920928955078125e-07 ;  /* 0x00000002ff5e7431 */ /* 0x000fe400000001ff */
[----:B0-----:R-:W-:Y:S01]  /*e4c0*/  IMAD.MOV.U32 R92, RZ, RZ, R104 ;  /* 0x000000ffff5c7224 */ /* 0x001fe200078e0068 */
        /* <DEDUP_REMOVED lines=12> */
.L_x_1774:
        /* <DEDUP_REMOVED lines=13> */
.L_x_1776:
[----:B------:R-:W-:Y:S05]  /*e660*/  BSYNC.RECONVERGENT B3 ;  /* 0x0000000000037941 */ /* 0x000fea0003800200 */
.L_x_1775:
        /* <DEDUP_REMOVED lines=39> */
[----:B------:R-:W-:Y:S01]  /*e8e0*/  HFMA2 R94, -RZ, RZ, 0, 0 ;  /* 0x00000000ff5e7431 */ /* 0x000fe200000001ff */
[----:B------:R-:W-:Y:S01]  /*e8f0*/  MOV R118, R92 ;  /* 0x0000005c00767202 */ /* 0x000fe20000000f00 */
[----:B------:R-:W-:-:S07]  /*e900*/  IMAD.MOV.U32 R92, RZ, RZ, R119 ;  /* 0x000000ffff5c7224 */ /* 0x000fce00078e0077 */
.L_x_1773:
[----:B------:R-:W-:Y:S05]  /*e910*/  BSYNC.RECONVERGENT B2 ;  /* 0x0000000000027941 */ /* 0x000fea0003800200 */
.L_x_1772:
        /* <DEDUP_REMOVED lines=10> */
[----:B------:R-:W-:-:S03]  /*e9c0*/  PRMT R72, R72, 0x7632, R72 ;  /* 0x0000763248487816 */ /* 0x000fc60000000048 */
[----:B0-----:R-:W-:Y:S01]  /*e9d0*/  FMUL.FTZ R92, R92, R123 ;  /* 0x0000007b5c5c7220 */ /* 0x001fe20000410000 */
[----:B-1----:R-:W-:Y:S01]  /*e9e0*/  FSETP.GTU.FTZ.AND P1, PT, R93, R122, PT ;  /* 0x0000007a5d00720b */ /* 0x002fe20003f3c000 */
[----:B------:R-:W-:-:S03]  /*e9f0*/  IMAD.U32 R93, R36, 0x10000, RZ ;  /* 0x00010000245d7824 */ /* 0x000fc600078e00ff */
[----:B------:R-:W-:Y:S02]  /*ea00*/  FSEL R92, R92, RZ, !P1 ;  /* 0x000000ff5c5c7208 */ /* 0x000fe40004800000 */
[----:B------:R-:W-:-:S03]  /*ea10*/  PLOP3.LUT P1, PT, P1, PT, PT, 0x8, 0x80 ;  /* 0x000000000080781c */ /* 0x000fc60000f2e170 */
[----:B------:R-:W-:Y:S01]  /*ea20*/  FMUL.FTZ R92, R93, R92 ;  /* 0x0000005c5d5c7220 */ /* 0x000fe20000410000 */
        /* <DEDUP_REMOVED lines=11> */
.L_x_1779:
        /* <DEDUP_REMOVED lines=13> */
.L_x_1781:
[----:B------:R-:W-:Y:S05]  /*ebb0*/  BSYNC.RECONVERGENT B3 ;  /* 0x0000000000037941 */ /* 0x000fea0003800200 */
.L_x_1780:
        /* <DEDUP_REMOVED lines=42> */
.L_x_1778:
[----:B------:R-:W-:Y:S05]  /*ee60*/  BSYNC.RECONVERGENT B2 ;  /* 0x0000000000027941 */ /* 0x000fea0003800200 */
.L_x_1777:
        /* <DEDUP_REMOVED lines=24> */
.L_x_1784:
        /* <DEDUP_REMOVED lines=13> */
.L_x_1786:
[----:B------:R-:W-:Y:S05]  /*f0c0*/  BSYNC.RECONVERGENT B3 ;  /* 0x0000000000037941 */ /* 0x000fea0003800200 */
.L_x_1785:
        /* <DEDUP_REMOVED lines=41> */
[----:B------:R-:W-:-:S07]  /*f360*/  MOV R118, R94 ;  /* 0x0000005e00767202 */ /* 0x000fce0000000f00 */
.L_x_1783:
[----:B------:R-:W-:Y:S05]  /*f370*/  BSYNC.RECONVERGENT B2 ;  /* 0x0000000000027941 */ /* 0x000fea0003800200 */
.L_x_1782:
        /* <DEDUP_REMOVED lines=12> */
[----:B------:R-:W-:Y:S01]  /*f440*/  FMUL.FTZ R95, R94, R95 ;  /* 0x0000005f5e5f7220 */ /* 0x000fe20000410000 */
        /* <DEDUP_REMOVED lines=11> */
.L_x_1789:
        /* <DEDUP_REMOVED lines=13> */
.L_x_1791:
[----:B------:R-:W-:Y:S05]  /*f5d0*/  BSYNC.RECONVERGENT B3 ;  /* 0x0000000000037941 */ /* 0x000fea0003800200 */
.L_x_1790:
        /* <DEDUP_REMOVED lines=42> */
.L_x_1788:
[----:B------:R-:W-:Y:S05]  /*f880*/  BSYNC.RECONVERGENT B2 ;  /* 0x0000000000027941 */ /* 0x000fea0003800200 */
.L_x_1787:
        /* <DEDUP_REMOVED lines=23> */
.L_x_1794:
        /* <DEDUP_REMOVED lines=13> */
.L_x_1796:
[----:B------:R-:W-:Y:S05]  /*fad0*/  BSYNC.RECONVERGENT B3 ;  /* 0x0000000000037941 */ /* 0x000fea0003800200 */
.L_x_1795:
        /* <DEDUP_REMOVED lines=42> */
.L_x_1793:
[----:B------:R-:W-:Y:S05]  /*fd80*/  BSYNC.RECONVERGENT B2 ;  /* 0x0000000000027941 */ /* 0x000fea0003800200 */
.L_x_1792:
[----:B------:R-:W-:Y:S01]  /*fd90*/  I2FP.F32.U32 R72, R73 ;  /* 0x0000004900487245 */ /* 0x000fe20000201000 */
[----:B------:R-:W-:Y:S01]  /*fda0*/  BSSY.RECONVERGENT B2, `(.L_x_1797) ;  /* 0x000004f000027945 */ /* 0x000fe20003800200 */
[----:B------:R-:W-:Y:S01]  /*fdb0*/  SHF.L.U32 R109, R74, 0x10, RZ ;  /* 0x000000104a6d7819 */ /* 0x000fe200000006ff */
[----:B------:R-:W-:Y:S01]  /*fdc0*/  HFMA2 R106, -RZ, RZ, 0, 1.1920928955078125e-07 ;  /* 0x00000002ff6a7431 */ /* 0x000fe200000001ff */
[----:B------:R-:W-:Y:S01]  /*fdd0*/  ISETP.NE.AND P4, PT, R114, 0x1, PT ;  /* 0x000000017200780c */ /* 0x000fe20003f85270 */
[----:B------:R-:W-:Y:S01]  /*fde0*/  FFMA.FTZ R73, R72, R121, 1.1641532182693481445e-10 ;  /* 0x2f00000048497423 */ /* 0x000fe20000010079 */
[----:B------:R-:W-:Y:S01]  /*fdf0*/  PRMT R74, R74, 0x7632, R74 ;  /* 0x000076324a4a7816 */ /* 0x000fe2000000004a */
[----:B------:R-:W-:Y:S01]  /*fe00*/  FMUL.FTZ R72, R109, R116 ;  /* 0x000000746d487220 */ /* 0x000fe20000410000 */
[----:B------:R-:W-:Y:S02]  /*fe10*/  IMAD.U32 R109, R38, 0x10000, RZ ;  /* 0x00010000266d7824 */ /* 0x000fe400078e00ff */
[----:B------:R-:W-:Y:S01]  /*fe20*/  FSETP.GTU.FTZ.AND P3, PT, R73, R122, PT ;  /* 0x0000007a4900720b */ /* 0x000fe20003f7c000 */
[----:B------:R-:W-:Y:S01]  /*fe30*/  FMUL.FTZ R72, R72, R123 ;  /* 0x0000007b48487220 */ /* 0x000fe20000410000 */
[----:B------:R-:W-:-:S04]  /*fe40*/  IMAD.MOV.U32 R73, RZ, RZ, R104 ;  /* 0x000000ffff497224 */ /* 0x000fc800078e0068 */
[----:B------:R-:W-:Y:S02]  /*fe50*/  FSEL R108, R72, RZ, !P3 ;  /* 0x000000ff486c7208 */ /* 0x000fe40005800000 */
[----:B------:R-:W-:-:S03]  /*fe60*/  PLOP3.LUT P3, PT, P3, PT, PT, 0x8, 0x80 ;  /* 0x000000000080781c */ /* 0x000fc60001f6e170 */
[----:B------:R-:W-:Y:S01]  /*fe70*/  FMUL.FTZ R108, R109, R108 ;  /* 0x0000006c6d6c7220 */ /* 0x000fe20000410000 */
        /* <DEDUP_REMOVED lines=9> */
.L_x_1799:
        /* <DEDUP_REMOVED lines=13> */
.L_x_1801:
[----:B------:R-:W-:Y:S05]  /*ffe0*/  BSYNC.RECONVERGENT B3 ;  /* 0x0000000000037941 */ /* 0x000fea0003800200 */
.L_x_1800:
        /* <DEDUP_REMOVED lines=42> */
.L_x_1798:
[----:B------:R-:W-:Y:S05]  /*10290*/  BSYNC.RECONVERGENT B2 ;  /* 0x0000000000027941 */ /* 0x000fea0003800200 */
.L_x_1797:
        /* <DEDUP_REMOVED lines=23> */
.L_x_1804:
        /* <DEDUP_REMOVED lines=13> */
.L_x_1806:
[----:B------:R-:W-:Y:S05]  /*104e0*/  BSYNC.RECONVERGENT B3 ;  /* 0x0000000000037941 */ /* 0x000fea0003800200 */
.L_x_1805:
        /* <DEDUP_REMOVED lines=42> */
.L_x_1803:
[----:B------:R-:W-:Y:S05]  /*10790*/  BSYNC.RECONVERGENT B2 ;  /* 0x0000000000027941 */ /* 0x000fea0003800200 */
.L_x_1802:
[----:B------:R-:W-:Y:S01]  /*107a0*/  I2FP.F32.U32 R72, R73 ;  /* 0x0000004900487245 */ /* 0x000fe20000201000 */
[----:B------:R-:W-:Y:S01]  /*107b0*/  BSSY.RECONVERGENT B2, `(.L_x_1807) ;  /* 0x0000051000027945 */ /* 0x000fe20003800200 */
[C---:B------:R-:W-:Y:S01]  /*107c0*/  SHF.L.U32 R125, R75.reuse, 0x10, RZ ;  /* 0x000000104b7d7819 */ /* 0x040fe200000006ff */
[----:B------:R-:W-:Y:S01]  /*107d0*/  HFMA2 R106, -RZ, RZ, 0, 1.1920928955078125e-07 ;  /* 0x00000002ff6a7431 */ /* 0x000fe200000001ff */
[----:B------:R-:W-:Y:S01]  /*107e0*/  ISETP.NE.AND P6, PT, R74, 0x1, PT ;  /* 0x000000014a00780c */ /* 0x000fe20003fc5270 */
[----:B------:R-:W-:Y:S01]  /*107f0*/  FFMA.FTZ R73, R72, R121, 1.1641532182693481445e-10 ;  /* 0x2f00000048497423 */ /* 0x000fe20000010079 */
[----:B------:R-:W-:Y:S01]  /*10800*/  PRMT R124, R75, 0x7632, R124 ;  /* 0x000076324b7c7816 */ /* 0x000fe2000000007c */
[----:B------:R-:W-:Y:S01]  /*10810*/  FMUL.FTZ R72, R125, R116 ;  /* 0x000000747d487220 */ /* 0x000fe20000410000 */
[----:B------:R-:W-:Y:S02]  /*10820*/  IMAD.U32 R125, R39, 0x10000, RZ ;  /* 0x00010000277d7824 */ /* 0x000fe400078e00ff */
[----:B------:R-:W-:Y:S01]  /*10830*/  FSETP.GTU.FTZ.AND P5, PT, R73, R122, PT ;  /* 0x0000007a4900720b */ /* 0x000fe20003fbc000 */
[----:B------:R-:W-:-:S05]  /*10840*/  FMUL.FTZ R72, R72, R123 ;  /* 0x0000007b48487220 */ /* 0x000fca0000410000 */
[----:B------:R-:W-:Y:S01]  /*10850*/  FSEL R114, R72, RZ, !P5 ;  /* 0x000000ff48727208 */ /* 0x000fe20006800000 */
[----:B------:R-:W-:Y:S01]  /*10860*/  IMAD.MOV.U32 R72, RZ, RZ, R104 ;  /* 0x000000ffff487224 */ /* 0x000fe200078e0068 */
        /* <DEDUP_REMOVED lines=11> */
.L_x_1809:
        /* <DEDUP_REMOVED lines=12> */
[----:B------:R-:W-:Y:S02]  /*109e0*/  @P0 IADD3 R73, PT, PT, R0, RZ, RZ ;  /* 0x000000ff00490210 */ /* 0x000fe40007ffe0ff */
[----:B------:R-:W-:Y:S02]  /*109f0*/  ISETP.NE.AND P0, PT, R72, RZ, PT ;  /* 0x000000ff4800720c */ /* 0x000fe40003f05270 */
[----:B------:R-:W-:-:S11]  /*10a00*/  @!P6 MOV R0, R73 ;  /* 0x000000490000e202 */ /* 0x000fd60000000f00 */
.L_x_1811:
[----:B------:R-:W-:Y:S05]  /*10a10*/  BSYNC.RECONVERGENT B3 ;  /* 0x0000000000037941 */ /* 0x000fea0003800200 */
.L_x_1810:
        /* <DEDUP_REMOVED lines=42> */
.L_x_1808:
[----:B------:R-:W-:Y:S05]  /*10cc0*/  BSYNC.RECONVERGENT B2 ;  /* 0x0000000000027941 */ /* 0x000fea0003800200 */
.L_x_1807:
[----:B------:R-:W-:Y:S02]  /*10cd0*/  I2FP.F32.U32 R72, R72 ;  /* 0x0000004800487245 */ /* 0x000fe40000201000 */
[----:B------:R-:W-:Y:S02]  /*10ce0*/  SHF.L.U32 R73, R124, 0x10, RZ ;  /* 0x000000107c497819 */ /* 0x000fe400000006ff */
[----:B------:R-:W-:Y:S01]  /*10cf0*/  F2FP.BF16.F32.PACK_AB R74, R109, R108 ;  /* 0x0000006c6d4a723e */ /* 0x000fe200000010ff */
[----:B------:R-:W-:Y:S01]  /*10d00*/  FFMA.FTZ R121, R72, R121, 1.1641532182693481445e-10 ;  /* 0x2f00000048797423 */ /* 0x000fe20000010079 */
[----:B------:R-:W-:Y:S01]  /*10d10*/  F2FP.BF16.F32.PACK_AB R72, R93, R92 ;  /* 0x0000005c5d48723e */ /* 0x000fe200000010ff */
[----:B------:R-:W-:Y:S01]  /*10d20*/  FMUL.FTZ R116, R73, R116 ;  /* 0x0000007449747220 */ /* 0x000fe20000410000 */
[----:B------:R-:W-:Y:S02]  /*10d30*/  IMAD.U32 R73, R13, 0x10000, RZ ;  /* 0x000100000d497824 */ /* 0x000fe400078e00ff */
[----:B------:R-:W-:Y:S01]  /*10d40*/  FSETP.GTU.FTZ.AND P6, PT, R121, R122, PT ;  /* 0x0000007a7900720b */ /* 0x000fe20003fdc000 */
[----:B------:R-:W-:-:S05]  /*10d50*/  FMUL.FTZ R116, R116, R123 ;  /* 0x0000007b74747220 */ /* 0x000fca0000410000 */
[----:B------:R-:W-:Y:S02]  /*10d60*/  FSEL R116, R116, RZ, !P6 ;  /* 0x000000ff74747208 */ /* 0x000fe40007000000 */
[----:B------:R-:W-:-:S03]  /*10d70*/  PLOP3.LUT P6, PT, P6, PT, PT, 0x8, 0x80 ;  /* 0x000000000080781c */ /* 0x000fc600037ce170 */
[----:B------:R-:W-:Y:S01]  /*10d80*/  FMUL.FTZ R121, R73, R116 ;  /* 0x0000007449797220 */ /* 0x000fe20000410000 */
[----:B------:R-:W-:-:S04]  /*10d90*/  F2FP.BF16.F32.PACK_AB R73, R94, R95 ;  /* 0x0000005f5e49723e */ /* 0x000fc800000010ff */
[----:B------:R-:W-:-:S07]  /*10da0*/  F2FP.BF16.F32.PACK_AB R75, R121, R114 ;  /* 0x00000072794b723e */ /* 0x000fce00000010ff */
.L_x_1771:
[----:B------:R-:W0:Y:S01]  /*10db0*/  LDC.64 R124, c[0x0][0x3a8] ;  /* 0x0000ea00ff7c7b82 */ /* 0x000e220000000a00 */
[----:B------:R-:W-:Y:S02]  /*10dc0*/  SEL R126, RZ, 0x10000, !P5 ;  /* 0x00010000ff7e7807 */ /* 0x000fe40006800000 */
[----:B------:R-:W-:Y:S02]  /*10dd0*/  ISETP.NE.AND P5, PT, R120, RZ, PT ;  /* 0x000000ff7800720c */ /* 0x000fe40003fa5270 */
[----:B------:R-:W-:Y:S02]  /*10de0*/  SEL R128, RZ, 0x1000000, !P6 ;  /* 0x01000000ff807807 */ /* 0x000fe40007000000 */
[----:B------:R-:W-:Y:S01]  /*10df0*/  ISETP.NE.AND P6, PT, R119, RZ, PT ;  /* 0x000000ff7700720c */ /* 0x000fe20003fc5270 */
[----:B------:R-:W1:Y:S01]  /*10e00*/  LDC.64 R122, c[0x0][0x3b0] ;  /* 0x0000ec00ff7a7b82 */ /* 0x000e620000000a00 */
[----:B------:R-:W-:Y:S02]  /*10e10*/  SEL R127, RZ, 0x100, !P4 ;  /* 0x00000100ff7f7807 */ /* 0x000fe40006000000 */
[----:B------:R-:W-:-:S02]  /*10e20*/  SEL R120, RZ, 0x1000000, !P2 ;  /* 0x01000000ff787807 */ /* 0x000fc40005000000 */
[----:B------:R-:W-:Y:S02]  /*10e30*/  SEL R119, RZ, 0x10000, !P1 ;  /* 0x00010000ff777807 */ /* 0x000fe40004800000 */
[----:B------:R-:W-:Y:S02]  /*10e40*/  SEL R116, RZ, 0x100, !P5 ;  /* 0x00000100ff747807 */ /* 0x000fe40006800000 */
[----:B------:R-:W-:Y:S02]  /*10e50*/  LOP3.LUT R127, R127, R128, R126, 0xfe, !PT ;  /* 0x000000807f7f7212 */ /* 0x000fe400078efe7e */
[----:B------:R-:W-:Y:S02]  /*10e60*/  SEL R126, RZ, 0x1, !P3 ;  /* 0x00000001ff7e7807 */ /* 0x000fe40005800000 */
[----:B------:R-:W-:Y:S02]  /*10e70*/  LOP3.LUT R116, R116, R120, R119, 0xfe, !PT ;  /* 0x0000007874747212 */ /* 0x000fe400078efe77 */
[----:B------:R-:W-:Y:S01]  /*10e80*/  SEL R119, RZ, 0x1, !P6 ;  /* 0x00000001ff777807 */ /* 0x000fe20007000000 */
[----:B0-----:R-:W-:Y:S01]  /*10e90*/  IMAD.WIDE.U32 R124, R117, 0x10, R124 ;  /* 0x00000010757c7825 */ /* 0x001fe200078e007c */
[----:B------:R-:W-:-:S02]  /*10ea0*/  LOP3.LUT R127, R127, R126, RZ, 0xfc, !PT ;  /* 0x0000007e7f7f7212 */ /* 0x000fc400078efcff */
[----:B------:R-:W-:Y:S02]  /*10eb0*/  LOP3.LUT R126, R116, R119, RZ, 0xfc, !PT ;  /* 0x00000077747e7212 */ /* 0x000fe400078efcff */
[----:B------:R2:W-:Y:S01]  /*10ec0*/  STG.E.128 desc[UR8][R124.64], R72 ;  /* 0x000000487c007986 */ /* 0x0005e2000c101d08 */
[----:B------:R-:W-:Y:S01]  /*10ed0*/  MOV R119, R118 ;  /* 0x0000007600777202 */ /* 0x000fe20000000f00 */
[----:B-1----:R-:W-:-:S05]  /*10ee0*/  IMAD.WIDE.U32 R122, R117, 0x8, R122 ;  /* 0x00000008757a7825 */ /* 0x002fca00078e007a */
[----:B------:R2:W-:Y:S02]  /*10ef0*/  STG.E.64 desc[UR8][R122.64], R126 ;  /* 0x0000007e7a007986 */ /* 0x0005e4000c101b08 */
.L_x_1729:
[----:B------:R-:W-:Y:S05]  /*10f00*/  BSYNC.RECONVERGENT B1 ;  /* 0x0000000000017941 */ /* 0x000fea0003800200 */
.L_x_1728:
[----:B0-2---:R-:W-:Y:S01]  /*10f10*/  FADD.FTZ R73, RZ, R91 ;  /* 0x0000005bff497221 */ /* 0x005fe20000010000 */
[C---:B------:R-:W-:Y:S01]  /*10f20*/  ISETP.GE.U32.AND P5, PT, R87.reuse, 0x20, PT ;  /* 0x000000205700780c */ /* 0x040fe20003fa6070 */
[----:B------:R-:W-:Y:S01]  /*10f30*/  UMOV UR4, 0xffffffff ;  /* 0xffffffff00047882 */ /* 0x000fe20000000000 */
[C---:B------:R-:W-:Y:S01]  /*10f40*/  ISETP.GT.U32.AND P3, PT, R87.reuse, 0x3f, PT ;  /* 0x0000003f5700780c */ /* 0x040fe20003f64070 */
[----:B------:R-:W-:Y:S01]  /*10f50*/  FADD.FTZ R72, R90, R73 ;  /* 0x000000495a487221 */ /* 0x000fe20000010000 */
[----:B------:R-:W-:Y:S02]  /*10f60*/  ISETP.GT.U32.AND P2, PT, R87, 0x5f, PT ;  /* 0x0000005f5700780c */ /* 0x000fe40003f44070 */
[----:B------:R-:W-:Y:S01]  /*10f70*/  ISETP.NE.AND P1, PT, R85, RZ, PT ;  /* 0x000000ff5500720c */ /* 0x000fe20003f25270 */
        /* <DEDUP_REMOVED lines=94> */
.L_x_1831:
[----:B------:R-:W-:Y:S01]  /*11560*/  FMUL.FTZ R120, R117, R117 ;  /* 0x0000007575787220 */ /* 0x000fe20000410000 */
[----:B------:R-:W-:Y:S01]  /*11570*/  PLOP3.LUT P2, PT, PT, PT, UP2, 0x40, 0x4 ;  /* 0x000000000004781c */ /* 0x000fe20003f4e828 */
[----:B-1----:R-:W-:Y:S01]  /*11580*/  FADD.FTZ R125, R118, R123 ;  /* 0x0000007b767d7221 */ /* 0x002fe20000010000 */
[----:B------:R-:W1:Y:S01]  /*11590*/  @!P1 LDC.64 R74, c[0x0][0x3c0] ;  /* 0x0000f000ff4a9b82 */ /* 0x000e620000000a00 */
[----:B------:R-:W-:Y:S01]  /*115a0*/  BSSY.RECONVERGENT B1, `(.L_x_1813) ;  /* 0x000003d000017945 */ /* 0x000fe20003800200 */
[----:B------:R-:W-:Y:S01]  /*115b0*/  FSEL R123, R120, RZ, !P2 ;  /* 0x000000ff787b7208 */ /* 0x000fe20005000000 */
[----:B------:R-:W-:Y:S01]  /*115c0*/  FFMA.FTZ R116, R125, R116, UR12 ;  /* 0x0000000c7d747e23 */ /* 0x000fe20008010074 */
[----:B------:R-:W-:-:S03]  /*115d0*/  PLOP3.LUT P2, PT, PT, PT, UP2, 0x40, 0x4 ;  /* 0x000000000004781c */ /* 0x000fc60003f4e828 */
[----:B------:R-:W-:Y:S01]  /*115e0*/  FADD.FTZ R123, R116, R123 ;  /* 0x0000007b747b7221 */ /* 0x000fe20000010000 */
[----:B------:R-:W2:Y:S01]  /*115f0*/  @!P1 LDC.64 R72, c[0x0][0x3c8] ;  /* 0x0000f200ff489b82 */ /* 0x000ea20000000a00 */
[----:B0-----:R-:W-:-:S04]  /*11600*/  FSEL R118, R117, RZ, P2 ;  /* 0x000000ff75767208 */ /* 0x001fc80001000000 */
[----:B------:R-:W0:Y:S01]  /*11610*/  MUFU.RSQ R123, R123 ;  /* 0x0000007b007b7308 */ /* 0x000e220000001400 */
[----:B-1----:R-:W-:-:S05]  /*11620*/  @!P1 IMAD.WIDE R74, R84, 0x4, R74 ;  /* 0x00000004544a9825 */ /* 0x002fca00078e024a */
[----:B------:R1:W-:Y:S01]  /*11630*/  @!P1 STG.E desc[UR8][R74.64], R117 ;  /* 0x000000754a009986 */ /* 0x0003e2000c101908 */
[----:B--2---:R-:W-:-:S05]  /*11640*/  @!P1 IMAD.WIDE R72, R84, 0x4, R72 ;  /* 0x0000000454489825 */ /* 0x004fca00078e0248 */
[----:B0-----:R1:W-:Y:S01]  /*11650*/  @!P1 STG.E desc[UR8][R72.64], R123 ;  /* 0x0000007b48009986 */ /* 0x0013e2000c101908 */
[----:B------:R-:W-:Y:S05]  /*11660*/  @!P5 BRA `(.L_x_1814) ;  /* 0x0000000000c0d947 */ /* 0x000fea0003800000 */
[--C-:B------:R-:W-:Y:S01]  /*11670*/  FADD.FTZ R116, R100, -R118.reuse ;  /* 0x8000007664747221 */ /* 0x100fe20000010000 */
[--C-:B-1----:R-:W-:Y:S01]  /*11680*/  FADD.FTZ R74, R99, -R118.reuse ;  /* 0x80000076634a7221 */ /* 0x102fe20000010000 */
[----:B------:R-:W-:Y:S01]  /*11690*/  IMAD.U32 R117, R69, 0x10000, RZ ;  /* 0x0001000045757824 */ /* 0x000fe200078e00ff */
[----:B------:R-:W-:Y:S01]  /*116a0*/  SHF.L.U32 R125, R65, 0x10, RZ ;  /* 0x00000010417d7819 */ /* 0x000fe200000006ff */
[--C-:B------:R-:W-:Y:S01]  /*116b0*/  FADD.FTZ R120, R110, -R118.reuse ;  /* 0x800000766e787221 */ /* 0x100fe20000010000 */
[----:B------:R-:W-:Y:S01]  /*116c0*/  SHF.L.U32 R129, R66, 0x10, RZ ;  /* 0x0000001042817819 */ /* 0x000fe200000006ff */
[C---:B------:R-:W-:Y:S01]  /*116d0*/  FMUL.FTZ R116, R123.reuse, R116 ;  /* 0x000000747b747220 */ /* 0x040fe20000410000 */
[----:B------:R-:W-:Y:S02]  /*116e0*/  IMAD.U32 R127, R70, 0x10000, RZ ;  /* 0x00010000467f7824 */ /* 0x000fe400078e00ff */
[C---:B------:R-:W-:Y:S01]  /*116f0*/  FMUL.FTZ R74, R123.reuse, R74 ;  /* 0x0000004a7b4a7220 */ /* 0x040fe20000410000 */
[----:B------:R-:W-:Y:S01]  /*11700*/  FMUL.FTZ R122, R123, R120 ;  /* 0x000000787b7a7220 */ /* 0x000fe20000410000 */
[----:B------:R-:W-:Y:S01]  /*11710*/  SHF.L.U32 R133, R67, 0x10, RZ ;  /* 0x0000001043857819 */ /* 0x000fe200000006ff */
[----:B------:R-:W-:Y:S01]  /*11720*/  FFMA.FTZ R129, R116, R127, R129 ;  /* 0x0000007f74817223 */ /* 0x000fe20000010081 */
[----:B------:R-:W-:Y:S01]  /*11730*/  FFMA.FTZ R120, R74, R117, R125 ;  /* 0x000000754a787223 */ /* 0x000fe2000001007d */
[----:B------:R-:W-:Y:S01]  /*11740*/  FADD.FTZ R72, R91, -R118 ;  /* 0x800000765b487221 */ /* 0x000fe20000010000 */
[----:B------:R-:W0:Y:S01]  /*11750*/  LDC.64 R116, c[0x0][0x428] ;  /* 0x00010a00ff747b82 */ /* 0x000e220000000a00 */
[----:B------:R-:W-:Y:S01]  /*11760*/  IMAD.U32 R131, R71, 0x10000, RZ ;  /* 0x0001000047837824 */ /* 0x000fe200078e00ff */
[----:B------:R-:W-:Y:S01]  /*11770*/  SHF.L.U32 R75, R64, 0x10, RZ ;  /* 0x00000010404b7819 */ /* 0x000fe200000006ff */
[----:B------:R-:W-:-:S02]  /*11780*/  IMAD.U32 R73, R68, 0x10000, RZ ;  /* 0x0001000044497824 */ /* 0x000fc400078e00ff */
[----:B------:R-:W-:Y:S01]  /*11790*/  FMUL.FTZ R72, R123, R72 ;  /* 0x000000487b487220 */ /* 0x000fe20000410000 */
[----:B------:R-:W-:Y:S01]  /*117a0*/  FFMA.FTZ R126, R122, R131, R133 ;  /* 0x000000837a7e7223 */ /* 0x000fe20000010085 */
[--C-:B------:R-:W-:Y:S01]  /*117b0*/  FADD.FTZ R122, R98, -R118.reuse ;  /* 0x80000076627a7221 */ /* 0x100fe20000010000 */
[--C-:B------:R-:W-:Y:S01]  /*117c0*/  FADD.FTZ R74, R90, -R118.reuse ;  /* 0x800000765a4a7221 */ /* 0x100fe20000010000 */
[--C-:B------:R-:W-:Y:S01]  /*117d0*/  FADD.FTZ R124, R101, -R118.reuse ;  /* 0x80000076657c7221 */ /* 0x100fe20000010000 */
[----:B------:R-:W-:Y:S01]  /*117e0*/  FADD.FTZ R128, R111, -R118 ;  /* 0x800000766f807221 */ /* 0x000fe20000010000 */
[----:B------:R-:W-:Y:S01]  /*117f0*/  FFMA.FTZ R72, R72, R73, R75 ;  /* 0x0000004948487223 */ /* 0x000fe2000001004b */
[----:B------:R-:W-:Y:S01]  /*11800*/  SHF.L.U32 R127, R17, 0x10, RZ ;  /* 0x00000010117f7819 */ /* 0x000fe200000006ff */
[----:B------:R-:W-:Y:S01]  /*11810*/  IMAD.U32 R125, R16, 0x10000, RZ ;  /* 0x00010000107d7824 */ /* 0x000fe200078e00ff */
[----:B------:R-:W-:Y:S01]  /*11820*/  SHF.L.U32 R75, R15, 0x10, RZ ;  /* 0x000000100f4b7819 */ /* 0x000fe200000006ff */
[----:B------:R-:W-:Y:S01]  /*11830*/  FMUL.FTZ R122, R123, R122 ;  /* 0x0000007a7b7a7220 */ /* 0x000fe20000410000 */
[----:B------:R-:W-:Y:S01]  /*11840*/  SHF.L.U32 R133, R19, 0x10, RZ ;  /* 0x0000001013857819 */ /* 0x000fe200000006ff */
[----:B------:R-:W-:Y:S01]  /*11850*/  IMAD.U32 R73, R14, 0x10000, RZ ;  /* 0x000100000e497824 */ /* 0x000fe200078e00ff */
[----:B------:R-:W-:Y:S01]  /*11860*/  SHF.L.U32 R137, R21, 0x10, RZ ;  /* 0x0000001015897819 */ /* 0x000fe200000006ff */
[----:B------:R-:W-:-:S02]  /*11870*/  IMAD.U32 R131, R18, 0x10000, RZ ;  /* 0x0001000012837824 */ /* 0x000fc400078e00ff */
[C---:B------:R-:W-:Y:S01]  /*11880*/  FMUL.FTZ R128, R123.reuse, R128 ;  /* 0x000000807b807220 */ /* 0x040fe20000410000 */
[----:B------:R-:W-:Y:S02]  /*11890*/  IMAD.U32 R135, R20, 0x10000, RZ ;  /* 0x0001000014877824 */ /* 0x000fe400078e00ff */
[C---:B------:R-:W-:Y:S01]  /*118a0*/  FMUL.FTZ R124, R123.reuse, R124 ;  /* 0x0000007c7b7c7220 */ /* 0x040fe20000410000 */
[----:B------:R-:W-:Y:S01]  /*118b0*/  FMUL.FTZ R74, R123, R74 ;  /* 0x0000004a7b4a7220 */ /* 0x000fe20000410000 */
[----:B------:R-:W-:Y:S01]  /*118c0*/  FFMA.FTZ R127, R122, R125, R127 ;  /* 0x0000007d7a7f7223 */ /* 0x000fe2000001007f */
[----:B------:R-:W-:Y:S01]  /*118d0*/  FFMA.FTZ R135, R128, R135, R137 ;  /* 0x0000008780877223 */ /* 0x000fe20000010089 */
[----:B------:R-:W-:Y:S01]  /*118e0*/  FFMA.FTZ R124, R124, R131, R133 ;  /* 0x000000837c7c7223 */ /* 0x000fe20000010085 */
[----:B------:R-:W-:Y:S01]  /*118f0*/  FFMA.FTZ R125, R74, R73, R75 ;  /* 0x000000494a7d7223 */ /* 0x000fe2000001004b */
[----:B0-----:R-:W-:Y:S01]  /*11900*/  IMAD.WIDE.U32 R116, R115, 0x10, R116 ;  /* 0x0000001073747825 */ /* 0x001fe200078e0074 */
[----:B------:R-:W-:-:S02]  /*11910*/  F2FP.BF16.F32.PACK_AB R73, R127, R120 ;  /* 0x000000787f49723e */ /* 0x000fc400000010ff */
[----:B------:R-:W-:Y:S01]  /*11920*/  F2FP.BF16.F32.PACK_AB R75, R135, R126 ;  /* 0x0000007e874b723e */ /* 0x000fe200000010ff */
[----:B------:R-:W-:Y:S01]  /*11930*/  VIADD R115, R115, 0x20 ;  /* 0x0000002073737836 */ /* 0x000fe20000000000 */
[----:B------:R-:W-:Y:S02]  /*11940*/  F2FP.BF16.F32.PACK_AB R74, R124, R129 ;  /* 0x000000817c4a723e */ /* 0x000fe400000010ff */
[----:B------:R-:W-:-:S05]  /*11950*/  F2FP.BF16.F32.PACK_AB R72, R125, R72 ;  /* 0x000000487d48723e */ /* 0x000fca00000010ff */
[----:B------:R0:W-:Y:S02]  /*11960*/  STG.E.128 desc[UR8][R116.64], R72 ;  /* 0x0000004874007986 */ /* 0x0001e4000c101d08 */
.L_x_1814:
[----:B------:R-:W-:Y:S05]  /*11970*/  BSYNC.RECONVERGENT B1 ;  /* 0x0000000000017941 */ /* 0x000fea0003800200 */
.L_x_1813:
[----:B------:R-:W-:Y:S01]  /*11980*/  ISETP.GE.U32.AND P1, PT, R87, 0x40, PT ;  /* 0x000000405700780c */ /* 0x000fe20003f26070 */
[----:B------:R-:W-:-:S12]  /*11990*/  BSSY.RECONVERGENT B1, `(.L_x_1815) ;  /* 0x0000032000017945 */ /* 0x000fd80003800200 */
[----:B------:R-:W-:Y:S05]  /*119a0*/  @!P1 BRA `(.L_x_1816) ;  /* 0x0000000000c09947 */ /* 0x000fea0003800000 */
[--C-:B0-----:R-:W-:Y:S01]  /*119b0*/  FADD.FTZ R116, R102, -R118.reuse ;  /* 0x8000007666747221 */ /* 0x101fe20000010000 */
[--C-:B-1----:R-:W-:Y:S01]  /*119c0*/  FADD.FTZ R74, R97, -R118.reuse ;  /* 0x80000076614a7221 */ /* 0x102fe20000010000 */
[----:B------:R-:W-:Y:S01]  /*119d0*/  SHF.L.U32 R117, R57, 0x10, RZ ;  /* 0x0000001039757819 */ /* 0x000fe200000006ff */
[--C-:B------:R-:W-:Y:S01]  /*119e0*/  FADD.FTZ R120, R112, -R118.reuse ;  /* 0x8000007670787221 */ /* 0x100fe20000010000 */
[----:B------:R-:W-:Y:S01]  /*119f0*/  SHF.L.U32 R127, R58, 0x10, RZ ;  /* 0x000000103a7f7819 */ /* 0x000fe200000006ff */
[----:B------:R-:W-:Y:S01]  /*11a00*/  FMUL.FTZ R116, R123, R116 ;  /* 0x000000747b747220 */ /* 0x000fe20000410000 */
[----:B------:R-:W-:Y:S02]  /*11a10*/  IMAD.U32 R125, R53, 0x10000, RZ ;  /* 0x00010000357d7824 */ /* 0x000fe400078e00ff */
[C---:B------:R-:W-:Y:S01]  /*11a20*/  FMUL.FTZ R74, R123.reuse, R74 ;  /* 0x0000004a7b4a7220 */ /* 0x040fe20000410000 */
[----:B------:R-:W-:Y:S02]  /*11a30*/  IMAD.U32 R129, R54, 0x10000, RZ ;  /* 0x0001000036817824 */ /* 0x000fe400078e00ff */
        /* <DEDUP_REMOVED lines=24> */
[----:B------:R-:W-:Y:S01]  /*11bc0*/  FMUL.FTZ R128, R123, R128 ;  /* 0x000000807b807220 */ /* 0x000fe20000410000 */
        /* <DEDUP_REMOVED lines=9> */
[----:B------:R-:W-:Y:S02]  /*11c60*/  F2FP.BF16.F32.PACK_AB R75, R135, R126 ;  /* 0x0000007e874b723e */ /* 0x000fe400000010ff */
[----:B------:R-:W-:Y:S02]  /*11c70*/  F2FP.BF16.F32.PACK_AB R74, R124, R129 ;  /* 0x000000817c4a723e */ /* 0x000fe400000010ff */
[----:B------:R-:W-:Y:S02]  /*11c80*/  F2FP.BF16.F32.PACK_AB R72, R125, R72 ;  /* 0x000000487d48723e */ /* 0x000fe400000010ff */
[----:B------:R-:W-:-:S03]  /*11c90*/  IADD3 R115, PT, PT, R115, 0x20, RZ ;  /* 0x0000002073737810 */ /* 0x000fc60007ffe0ff */
[----:B------:R2:W-:Y:S04]  /*11ca0*/  STG.E.128 desc[UR8][R116.64], R72 ;  /* 0x0000004874007986 */ /* 0x0005e8000c101d08 */
.L_x_1816:
[----:B------:R-:W-:Y:S05]  /*11cb0*/  BSYNC.RECONVERGENT B1 ;  /* 0x0000000000017941 */ /* 0x000fea0003800200 */
.L_x_1815:
[----:B------:R-:W-:Y:S04]  /*11cc0*/  BSSY.RECONVERGENT B1, `(.L_x_1817) ;  /* 0x0000031000017945 */ /* 0x000fe80003800200 */
[----:B------:R-:W-:Y:S05]  /*11cd0*/  @!P0 BRA `(.L_x_1818) ;  /* 0x0000000000bc8947 */ /* 0x000fea0003800000 */
[----:B012---:R-:W0:Y:S01]  /*11ce0*/  LDC.64 R116, c[0x0][0x428] ;  /* 0x00010a00ff747b82 */ /* 0x007e220000000a00 */
[--C-:B------:R-:W-:Y:S01]  /*11cf0*/  FADD.FTZ R72, R92, -R118.reuse ;  /* 0x800000765c487221 */ /* 0x100fe20000010000 */
        /* <DEDUP_REMOVED lines=34> */
[----:B------:R-:W-:Y:S01]  /*11f20*/  FFMA.FTZ R125, R122, R123, R125 ;  /* 0x0000007b7a7d7223 */ /* 0x000fe2000001007d */
[----:B------:R-:W-:Y:S01]  /*11f30*/  FFMA.FTZ R128, R128, R131, R133 ;  /* 0x0000008380807223 */ /* 0x000fe20000010085 */
[----:B------:R-:W-:Y:S01]  /*11f40*/  FFMA.FTZ R127, R126, R127, R129 ;  /* 0x0000007f7e7f7223 */ /* 0x000fe20000010081 */
[----:B------:R-:W-:Y:S01]  /*11f50*/  FFMA.FTZ R135, R118, R135, R137 ;  /* 0x0000008776877223 */ /* 0x000fe20000010089 */
[----:B------:R-:W-:Y:S01]  /*11f60*/  FFMA.FTZ R123, R74, R73, R75 ;  /* 0x000000494a7b7223 */ /* 0x000fe2000001004b */
[----:B0-----:R-:W-:Y:S01]  /*11f70*/  IMAD.WIDE.U32 R116, R115, 0x10, R116 ;  /* 0x0000001073747825 */ /* 0x001fe200078e0074 */
[----:B------:R-:W-:Y:S02]  /*11f80*/  F2FP.BF16.F32.PACK_AB R73, R125, R120 ;  /* 0x000000787d49723e */ /* 0x000fe400000010ff */
[----:B------:R-:W-:Y:S02]  /*11f90*/  F2FP.BF16.F32.PACK_AB R75, R135, R128 ;  /* 0x00000080874b723e */ /* 0x000fe400000010ff */
[----:B------:R-:W-:-:S02]  /*11fa0*/  F2FP.BF16.F32.PACK_AB R74, R127, R124 ;  /* 0x0000007c7f4a723e */ /* 0x000fc400000010ff */
[----:B------:R-:W-:-:S05]  /*11fb0*/  F2FP.BF16.F32.PACK_AB R72, R123, R72 ;  /* 0x000000487b48723e */ /* 0x000fca00000010ff */
[----:B------:R3:W-:Y:S02]  /*11fc0*/  STG.E.128 desc[UR8][R116.64], R72 ;  /* 0x0000004874007986 */ /* 0x0007e4000c101d08 */
.L_x_1818:
[----:B------:R-:W-:Y:S05]  /*11fd0*/  BSYNC.RECONVERGENT B1 ;  /* 0x0000000000017941 */ /* 0x000fea0003800200 */
.L_x_1817:
[----:B0123--:R-:W0:Y:S02]  /*11fe0*/  LDC.64 R72, c[0x0][0x380] ;  /* 0x0000e000ff487b82 */ /* 0x00fe240000000a00 */
[----:B0-----:R-:W-:-:S05]  /*11ff0*/  IMAD R84, R72, 0x4, R84 ;  /* 0x0000000448547824 */ /* 0x001fca00078e0254 */
[----:B------:R-:W-:-:S13]  /*12000*/  ISETP.GE.AND P0, PT, R84, R73, PT ;  /* 0x000000495400720c */ /* 0x000fda0003f06270 */
[----:B------:R-:W-:Y:S05]  /*12010*/  @!P0 BRA `(.L_x_1819) ;  /* 0xfffffeec00988947 */ /* 0x000fea000383ffff */
[----:B------:R-:W-:Y:S05]  /*12020*/  BSYNC B0 ;  /* 0x0000000000007941 */ /* 0x000fea0003800000 */
.L_x_1560:
[----:B------:R-:W-:Y:S05]  /*12030*/  EXIT ;  /* 0x000000000000794d */ /* 0x000fea0003800000 */
.L_x_1812:
        /* <DEDUP_REMOVED lines=8> */
.L_x_1821:
[----:B------:R-:W-:Y:S05]  /*120c0*/  BSYNC B1 ;  /* 0x0000000000017941 */ /* 0x000fea0003800000 */
.L_x_1820:
        /* <DEDUP_REMOVED lines=9> */
.L_x_1822:
[----:B------:R-:W-:Y:S02]  /*12160*/  IMAD.MOV.U32 R122, RZ, RZ, 0x4 ;  /* 0x00000004ff7a7424 */ /* 0x000fe400078e00ff */
[----:B------:R-:W-:-:S04]  /*12170*/  IMAD.MOV.U32 R74, RZ, RZ, R123 ;  /* 0x000000ffff4a7224 */ /* 0x000fc800078e007b */
[----:B------:R-:W-:-:S05]  /*12180*/  FADD.FTZ R74, R73, R74 ;  /* 0x0000004a494a7221 */ /* 0x000fca0000010000 */
[----:B------:R-:W-:-:S07]  /*12190*/  MOV R125, R74 ;  /* 0x0000004a007d7202 */ /* 0x000fce0000000f00 */
[----:B------:R-:W-:Y:S05]  /*121a0*/  WARPSYNC.COLLECTIVE R120, `(.L_x_1823) ;  /* 0x0000000078087348 */ /* 0x000fea0003c00000 */
[----:B------:R0:W1:Y:S02]  /*121b0*/  SHFL.BFLY P4, R123, R125, R122, R127 ;  /* 0x0c00007a7d7b7389 */ /* 0x000064000008007f */
[----:B01----:R-:W-:Y:S05]  /*121c0*/  ENDCOLLECTIVE ;  /* 0x000000000000791b */ /* 0x003fea0003800000 */
.L_x_1823:
[----:B------:R-:W-:Y:S01]  /*121d0*/  HFMA2 R122, -RZ, RZ, 0, 4.76837158203125e-07 ;  /* 0x00000008ff7a7431 */ /* 0x000fe200000001ff */
[----:B------:R-:W-:-:S05]  /*121e0*/  MOV R75, R123 ;  /* 0x0000007b004b7202 */ /* 0x000fca0000000f00 */
[----:B------:R-:W-:-:S04]  /*121f0*/  FADD.FTZ R75, R74, R75 ;  /* 0x0000004b4a4b7221 */ /* 0x000fc80000010000 */
[----:B------:R-:W-:-:S07]  /*12200*/  IMAD.MOV.U32 R125, RZ, RZ, R75 ;  /* 0x000000ffff7d7224 */ /* 0x000fce00078e004b */
[----:B------:R-:W-:Y:S05]  /*12210*/  WARPSYNC.COLLECTIVE R120, `(.L_x_1824) ;  /* 0x0000000078087348 */ /* 0x000fea0003c00000 */
[----:B------:R0:W1:Y:S02]  /*12220*/  SHFL.BFLY P4, R123, R125, R122, R127 ;  /* 0x0c00007a7d7b7389 */ /* 0x000064000008007f */
[----:B01----:R-:W-:Y:S05]  /*12230*/  ENDCOLLECTIVE ;  /* 0x000000000000791b */ /* 0x003fea0003800000 */
.L_x_1824:
        /* <DEDUP_REMOVED lines=8> */
.L_x_1825:
[----:B------:R-:W-:Y:S01]  /*122c0*/  HFMA2 R122, -RZ, RZ, 0, 5.9604644775390625e-08 ;  /* 0x00000001ff7a7431 */ /* 0x000fe200000001ff */
[----:B------:R-:W-:-:S05]  /*122d0*/  MOV R117, R123 ;  /* 0x0000007b00757202 */ /* 0x000fca0000000f00 */
[----:B------:R-:W-:-:S04]  /*122e0*/  FADD.FTZ R117, R118, R117 ;  /* 0x0000007576757221 */ /* 0x000fc80000010000 */
[----:B------:R-:W-:-:S04]  /*122f0*/  FMUL.FTZ R117, R117, R116 ;  /* 0x0000007475757220 */ /* 0x000fc80000410000 */
        /* <DEDUP_REMOVED lines=48> */
[----:B------:R-:W-:-:S04]  /*12600*/  @P2 FFMA.FTZ R72, R74, R74, R75 ;  /* 0x0000004a4a482223 */ /* 0x000fc8000001004b */
[----:B------:R-:W-:-:S07]  /*12610*/  IMAD.MOV.U32 R125, RZ, RZ, R72 ;  /* 0x000000ffff7d7224 */ /* 0x000fce00078e0048 */
[----:B------:R-:W-:Y:S05]  /*12620*/  WARPSYNC.COLLECTIVE R120, `(.L_x_1826) ;  /* 0x0000000078087348 */ /* 0x000fea0003c00000 */
[----:B------:R0:W1:Y:S02]  /*12630*/  SHFL.BFLY P4, R123, R125, R122, R127 ;  /* 0x0c00007a7d7b7389 */ /* 0x000064000008007f */
[----:B01----:R-:W-:Y:S05]  /*12640*/  ENDCOLLECTIVE ;  /* 0x000000000000791b */ /* 0x003fea0003800000 */
.L_x_1826:
[----:B------:R-:W-:Y:S02]  /*12650*/  IMAD.MOV.U32 R122, RZ, RZ, 0x2 ;  /* 0x00000002ff7a7424 */ /* 0x000fe400078e00ff */
[----:B------:R-:W-:-:S04]  /*12660*/  IMAD.MOV.U32 R73, RZ, RZ, R123 ;  /* 0x000000ffff497224 */ /* 0x000fc800078e007b */
[----:B------:R-:W-:-:S05]  /*12670*/  FADD.FTZ R73, R72, R73 ;  /* 0x0000004948497221 */ /* 0x000fca0000010000 */
[----:B------:R-:W-:-:S07]  /*12680*/  MOV R125, R73 ;  /* 0x00000049007d7202 */ /* 0x000fce0000000f00 */
[----:B------:R-:W-:Y:S05]  /*12690*/  WARPSYNC.COLLECTIVE R120, `(.L_x_1827) ;  /* 0x0000000078087348 */ /* 0x000fea0003c00000 */
[----:B------:R0:W1:Y:S02]  /*126a0*/  SHFL.BFLY P4, R123, R125, R122, R127 ;  /* 0x0c00007a7d7b7389 */ /* 0x000064000008007f */
[----:B01----:R-:W-:Y:S05]  /*126b0*/  ENDCOLLECTIVE ;  /* 0x000000000000791b */ /* 0x003fea0003800000 */
.L_x_1827:
[----:B------:R-:W-:Y:S01]  /*126c0*/  HFMA2 R122, -RZ, RZ, 0, 2.384185791015625e-07 ;  /* 0x00000004ff7a7431 */ /* 0x000fe200000001ff */
[----:B------:R-:W-:-:S05]  /*126d0*/  MOV R74, R123 ;  /* 0x0000007b004a7202 */ /* 0x000fca0000000f00 */
[----:B------:R-:W-:-:S04]  /*126e0*/  FADD.FTZ R74, R73, R74 ;  /* 0x0000004a494a7221 */ /* 0x000fc80000010000 */
[----:B------:R-:W-:-:S07]  /*126f0*/  IMAD.MOV.U32 R125, RZ, RZ, R74 ;  /* 0x000000ffff7d7224 */ /* 0x000fce00078e004a */
[----:B------:R-:W-:Y:S05]  /*12700*/  WARPSYNC.COLLECTIVE R120, `(.L_x_1828) ;  /* 0x0000000078087348 */ /* 0x000fea0003c00000 */
[----:B------:R0:W1:Y:S02]  /*12710*/  SHFL.BFLY P4, R123, R125, R122, R127 ;  /* 0x0c00007a7d7b7389 */ /* 0x000064000008007f */
[----:B01----:R-:W-:Y:S05]  /*12720*/  ENDCOLLECTIVE ;  /* 0x000000000000791b */ /* 0x003fea0003800000 */
.L_x_1828:
[----:B------:R-:W-:Y:S02]  /*12730*/  IMAD.MOV.U32 R122, RZ, RZ, 0x8 ;  /* 0x00000008ff7a7424 */ /* 0x000fe400078e00ff */
[----:B------:R-:W-:-:S04]  /*12740*/  IMAD.MOV.U32 R75, RZ, RZ, R123 ;  /* 0x000000ffff4b7224 */ /* 0x000fc800078e007b */
[----:B------:R-:W-:-:S05]  /*12750*/  FADD.FTZ R75, R74, R75 ;  /* 0x0000004b4a4b7221 */ /* 0x000fca0000010000 */
[----:B------:R-:W-:-:S07]  /*12760*/  MOV R125, R75 ;  /* 0x0000004b007d7202 */ /* 0x000fce0000000f00 */
[----:B------:R-:W-:Y:S05]  /*12770*/  WARPSYNC.COLLECTIVE R120, `(.L_x_1829) ;  /* 0x0000000078087348 */ /* 0x000fea0003c00000 */
[----:B------:R0:W1:Y:S02]  /*12780*/  SHFL.BFLY P4, R123, R125, R122, R127 ;  /* 0x0c00007a7d7b7389 */ /* 0x000064000008007f */
[----:B01----:R-:W-:Y:S05]  /*12790*/  ENDCOLLECTIVE ;  /* 0x000000000000791b */ /* 0x003fea0003800000 */
.L_x_1829:
[----:B------:R-:W-:Y:S01]  /*127a0*/  HFMA2 R122, -RZ, RZ, 0, 9.5367431640625e-07 ;  /* 0x00000010ff7a7431 */ /* 0x000fe200000001ff */
[----:B------:R-:W-:-:S05]  /*127b0*/  MOV R118, R123 ;  /* 0x0000007b00767202 */ /* 0x000fca0000000f00 */
[----:B------:R-:W-:-:S04]  /*127c0*/  FADD.FTZ R118, R75, R118 ;  /* 0x000000764b767221 */ /* 0x000fc80000010000 */
[----:B------:R-:W-:-:S07]  /*127d0*/  IMAD.MOV.U32 R125, RZ, RZ, R118 ;  /* 0x000000ffff7d7224 */ /* 0x000fce00078e0076 */
[----:B------:R-:W-:Y:S05]  /*127e0*/  WARPSYNC.COLLECTIVE R120, `(.L_x_1830) ;  /* 0x0000000078087348 */ /* 0x000fea0003c00000 */
[----:B------:R0:W1:Y:S02]  /*127f0*/  SHFL.BFLY P4, R123, R125, R122, R127 ;  /* 0x0c00007a7d7b7389 */ /* 0x000064000008007f */
[----:B01----:R-:W-:Y:S05]  /*12800*/  ENDCOLLECTIVE ;  /* 0x000000000000791b */ /* 0x003fea0003800000 */
.L_x_1830:
[----:B------:R-:W-:Y:S05]  /*12810*/  BRA `(.L_x_1831) ;  /* 0xffffffec00507947 */ /* 0x000fea000383ffff */
.L_x_1832:
        /* <DEDUP_REMOVED lines=14> */
.L_x_28714:


//--------------------- .text._ZN10layer_norm13ln_fwd_kernelINS_13Kernel_traitsI13__nv_bfloat16S2_S2_S2_fjLj768ELj1ELj4ELj1ELj16ENS_18Kernel_traits_baseILj768ES2_S2_S2_S2_fjLj128EEEEELb1ELb1ELb0ELb1EEEvNS_9FwdParamsE --------------------------
	.section	.text._ZN10layer_norm13ln_fwd_kernelINS_13Kernel_traitsI13__nv_bfloat16S2_S2_S2_fjLj768ELj1ELj4ELj1ELj16ENS_18Kernel_traits_baseILj768ES2_S2_S2_S2_fjLj128EEEEELb1ELb1ELb0ELb1EEEvNS_9FwdParamsE,"ax",@progbits
	.align	128
        .global         _ZN10layer_norm13ln_fwd_kernelINS_13Kernel_traitsI13__nv_bfloat16S2_S2_S2_fjLj768ELj1ELj4ELj1ELj16ENS_18Kernel_traits_baseILj768ES2_S2_S2_S2_fjLj128EEEEELb1ELb1ELb0ELb1EEEvNS_9FwdParamsE
        .type           _ZN10layer_norm13ln_fwd_kernelINS_13Kernel_traitsI13__nv_bfloat16S2_S2_S2_fjLj768ELj1ELj4ELj1ELj16ENS_18Kernel_traits_baseILj768ES2_S2_S2_S2_fjLj128EEEEELb1ELb1ELb0ELb1EEEvNS_9FwdParamsE,@function
        .size           _ZN10layer_norm13ln_fwd_kernelINS_13Kernel_traitsI13__nv_bfloat16S2_S2_S2_fjLj768ELj1ELj4ELj1ELj16ENS_18Kernel_traits_baseILj768ES2_S2_S2_S2_fjLj128EEEEELb1ELb1ELb0ELb1EEEvNS_9FwdParamsE,(.L_x_28715 - _ZN10layer_norm13ln_fwd_kernelINS_13Kernel_traitsI13__nv_bfloat16S2_S2_S2_fjLj768ELj1ELj4ELj1ELj16ENS_18Kernel_traits_baseILj768ES2_S2_S2_S2_fjLj128EEEEELb1ELb1ELb0ELb1EEEvNS_9FwdParamsE)
        .other          _ZN10layer_norm13ln_fwd_kernelINS_13Kernel_traitsI13__nv_bfloat16S2_S2_S2_fjLj768ELj1ELj4ELj1ELj16ENS_18Kernel_traits_baseILj768ES2_S2_S2_S2_fjLj128EEEEELb1ELb1ELb0ELb1EEEvNS_9FwdParamsE,@"STO_CUDA_ENTRY STV_DEFAULT"
_ZN10layer_norm13ln_fwd_kernelINS_13Kernel_traitsI13__nv_bfloat16S2_S2_S2_fjLj768ELj1ELj4ELj1ELj16ENS_18Kernel_traits_baseILj768ES2_S2_S2_S2_fjLj128EEEEELb1ELb1ELb0ELb1EEEvNS_9FwdParamsE:
.text._ZN10layer_norm13ln_fwd_kernelINS_13Kernel_traitsI13__nv_bfloat16S2_S2_S2_fjLj768ELj1ELj4ELj1ELj16ENS_18Kernel_traits_baseILj768ES2_S2_S2_S2_fjLj128EEEEELb1ELb1ELb0ELb1EEEvNS_9FwdParamsE:
[----:B------:R-:W-:Y:S01]  /*0000*/  LDC R1, c[0x0][0x37c] ;  /* 0x0000df00ff017b82 */ /* 0x000fe20000000800 */
[----:B------:R-:W0:Y:S07]  /*0010*/  LDCU.U8 UR4, c[0x0][0x464] ;  /* 0x00008c80ff0477ac */ /* 0x000e2e0008000000 */
[----:B------:R-:W1:Y:S01]  /*0020*/  LDC R0, c[0x0][0x458] ;  /* 0x00011600ff007b82 */ /* 0x000e620000000800 */
[----:B------:R-:W2:Y:S01]  /*0030*/  S2R R89, SR_TID.X ;  /* 0x0000000000597919 */ /* 0x000ea20000002100 */
[----:B------:R-:W3:Y:S01]  /*0040*/  LDCU.64 UR6, c[0x0][0x450] ;  /* 0x00008a00ff0677ac */ /* 0x000ee20008000a00 */
[----:B------:R-:W4:Y:S05]  /*0050*/  LDCU.64 UR8, c[0x0][0x358] ;  /* 0x00006b00ff0877ac */ /* 0x000f2a0008000a00 */
[----:B------:R-:W2:Y:S01]  /*0060*/  LDC R49, c[0x0][0x45c] ;  /* 0x00011700ff317b82 */ /* 0x000ea20000000800 */
[----:B------:R-:W2:Y:S07]  /*0070*/  LDCU UR10, c[0x0][0x384] ;  /* 0x00007080ff0a77ac */ /* 0x000eae0008000800 */
[----:B------:R-:W2:Y:S01]  /*0080*/  LDC.64 R38, c[0x0][0x3d0] ;  /* 0x0000f400ff267b82 */ /* 0x000ea20000000a00 */
[----:B0-----:R-:W-:Y:S01]  /*0090*/  ISETP.NE.AND P1, PT, RZ, UR4, PT ;  /* 0x00000004ff007c0c */ /* 0x001fe2000bf25270 */
[----:B------:R-:W0:Y:S01]  /*00a0*/  LDCU.64 UR4, c[0x0][0x438] ;  /* 0x00008700ff0477ac */ /* 0x000e220008000a00 */
[----:B---3--:R-:W-:-:S02]  /*00b0*/  IMAD.U32 R2, RZ, RZ, UR6 ;  /* 0x00000006ff027e24 */ /* 0x008fc4000f8e00ff */
[----:B------:R-:W-:-:S03]  /*00c0*/  IMAD.U32 R3, RZ, RZ, UR7 ;  /* 0x00000007ff037e24 */ /* 0x000fc6000f8e00ff */
[----:B------:R-:W3:Y:S06]  /*00d0*/  LDC.64 R42, c[0x0][0x3e8] ;  /* 0x0000fa00ff2a7b82 */ /* 0x000eec0000000a00 */
[----:B-1----:R-:W-:Y:S01]  /*00e0*/  @P1 MOV R4, R0 ;  /* 0x0000000000041202 */ /* 0x002fe20000000f00 */
[----:B----4-:R-:W4:Y:S01]  /*00f0*/  @P1 LDG.E.64 R2, desc[UR8][R2.64] ;  /* 0x0000000802021981 */ /* 0x010f22000c1e1b00 */
[----:B--2---:R-:W-:Y:S01]  /*0100*/  @P1 IMAD.MOV.U32 R5, RZ, RZ, R49 ;  /* 0x000000ffff051224 */ /* 0x004fe200078e0031 */
[----:B------:R-:W-:Y:S01]  /*0110*/  LOP3.LUT R96, R89, 0x1f, RZ, 0xc0, !PT ;  /* 0x0000001f59607812 */ /* 0x000fe200078ec0ff */
[----:B------:R-:W1:Y:S01]  /*0120*/  @P1 LDC R51, c[0x0][0x460] ;  /* 0x00011800ff331b82 */ /* 0x000e620000000800 */
[----:B0-----:R-:W-:-:S02]  /*0130*/  ISETP.NE.U32.AND P0, PT, RZ, UR4, PT ;  /* 0x00000004ff007c0c */ /* 0x001fc4000bf05070 */
[----:B------:R-:W1:Y:S02]  /*0140*/  @P1 LDG.E.64 R36, desc[UR8][R4.64] ;  /* 0x0000000804241981 */ /* 0x000e64000c1e1b00 */
[----:B------:R-:W-:Y:S01]  /*0150*/  ISETP.NE.AND.EX P0, PT, RZ, UR5, PT, P0 ;  /* 0x00000005ff007c0c */ /* 0x000fe2000bf05300 */
[----:B------:R-:W-:-:S05]  /*0160*/  IMAD.WIDE.U32 R38, R96, 0x10, R38 ;  /* 0x0000001060267825 */ /* 0x000fca00078e0026 */
[----:B------:R-:W2:Y:S01]  /*0170*/  LDG.E.128 R44, desc[UR8][R38.64] ;  /* 0x00000008262c7981 */ /* 0x000ea2000c1e1d00 */
[C---:B---3--:R-:W-:Y:S01]  /*0180*/  IMAD.WIDE.U32 R42, R96.reuse, 0x10, R42 ;  /* 0x00000010602a7825 */ /* 0x048fe200078e002a */
[----:B------:R-:W0:Y:S01]  /*0190*/  S2UR UR5, SR_CTAID.X ;  /* 0x00000000000579c3 */ /* 0x000e220000002500 */
[----:B------:R-:W-:Y:S01]  /*01a0*/  SHF.R.U32.HI R95, RZ, 0x5, R89 ;  /* 0x00000005ff5f7819 */ /* 0x000fe20000011659 */
[----:B------:R-:W5:Y:S04]  /*01b0*/  LDG.E.128 R28, desc[UR8][R38.64+0x200] ;  /* 0x00020008261c7981 */ /* 0x000f68000c1e1d00 */
[----:B------:R-:W3:Y:S02]  /*01c0*/  LDG.E.128 R32, desc[UR8][R42.64] ;  /* 0x000000082a207981 */ /* 0x000ee4000c1e1d00 */
[----:B------:R-:W0:Y:S02]  /*01d0*/  @P0 LDC.64 R40, c[0x0][0x438] ;  /* 0x00010e00ff280b82 */ /* 0x000e240000000a00 */
[----:B------:R-:W5:Y:S04]  /*01e0*/  LDG.E.128 R24, desc[UR8][R42.64+0x200] ;  /* 0x000200082a187981 */ /* 0x000f68000c1e1d00 */
[----:B------:R-:W5:Y:S02]  /*01f0*/  LDG.E.128 R16, desc[UR8][R42.64+0x400] ;  /* 0x000400082a107981 */ /* 0x000f64000c1e1d00 */
[----:B------:R-:W0:Y:S02]  /*0200*/  LDC R48, c[0x0][0x360] ;  /* 0x0000d800ff307b82 */ /* 0x000e240000000800 */
[----:B------:R2:W5:Y:S01]  /*0210*/  LDG.E.128 R20, desc[UR8][R38.64+0x400] ;  /* 0x0004000826147981 */ /* 0x000562000c1e1d00 */
[----:B0-----:R-:W-:-:S05]  /*0220*/  @P0 IMAD.WIDE.U32 R40, R96, 0x10, R40 ;  /* 0x0000001060280825 */ /* 0x001fca00078e0028 */
[----:B------:R0:W5:Y:S04]  /*0230*/  @P0 LDG.E.128 R12, desc[UR8][R40.64] ;  /* 0x00000008280c0981 */ /* 0x000168000c1e1d00 */
[----:B------:R0:W5:Y:S04]  /*0240*/  @P0 LDG.E.128 R8, desc[UR8][R40.64+0x200] ;  /* 0x0002000828080981 */ /* 0x000168000c1e1d00 */
[----:B------:R0:W5:Y:S01]  /*0250*/  @P0 LDG.E.128 R4, desc[UR8][R40.64+0x400] ;  /* 0x0004000828040981 */ /* 0x000162000c1e1d00 */
[----:B------:R-:W-:-:S06]  /*0260*/  USHF.L.U32 UR4, UR5, 0x2, URZ ;  /* 0x0000000205047899 */ /* 0x000fcc00080006ff */
[----:B------:R-:W-:Y:S01]  /*0270*/  LOP3.LUT R95, R95, UR4, RZ, 0xfc, !PT ;  /* 0x000000045f5f7c12 */ /* 0x000fe2000f8efcff */
[----:B------:R-:W-:Y:S01]  /*0280*/  IMAD R89, R48, UR5, R89 ;  /* 0x0000000530597c24 */ /* 0x000fe2000f8e0259 */
[----:B----4-:R-:W-:Y:S02]  /*0290*/  @P1 R2UR UR6, R2 ;  /* 0x00000000020612ca */ /* 0x010fe400000e0000 */
[----:B------:R-:W-:Y:S02]  /*02a0*/  @P1 R2UR UR7, R3 ;  /* 0x00000000030712ca */ /* 0x000fe400000e0000 */
[----:B-1----:R-:W-:-:S04]  /*02b0*/  @P1 IADD3 R0, P2, PT, R36, R51, RZ ;  /* 0x0000003324001210 */ /* 0x002fc80007f5e0ff */
[----:B------:R-:W-:Y:S02]  /*02c0*/  @P1 IADD3.X R49, PT, PT, RZ, R37, RZ, P2, !PT ;  /* 0x00000025ff311210 */ /* 0x000fe400017fe4ff */
[----:B------:R-:W-:Y:S01]  /*02d0*/  ISETP.GE.AND P1, PT, R95, UR10, PT ;  /* 0x0000000a5f007c0c */ /* 0x000fe2000bf26270 */
[--C-:B--2---:R-:W-:Y:S01]  /*02e0*/  @P0 IMAD.MOV.U32 R38, RZ, RZ, R44.reuse ;  /* 0x000000ffff260224 */ /* 0x104fe200078e002c */
[----:B------:R-:W-:Y:S01]  /*02f0*/  @P0 MOV R56, R46 ;  /* 0x0000002e00380202 */ /* 0x000fe20000000f00 */
[----:B------:R-:W-:Y:S01]  /*0300*/  @P0 IMAD.MOV.U32 R39, RZ, RZ, R45 ;  /* 0x000000ffff270224 */ /* 0x000fe200078e002d */
[----:B------:R-:W-:Y:S01]  /*0310*/  @!P0 MOV R39, R45 ;  /* 0x0000002d00278202 */ /* 0x000fe20000000f00 */
[----:B------:R-:W-:Y:S02]  /*0320*/  @P0 IMAD.MOV.U32 R57, RZ, RZ, R47 ;  /* 0x000000ffff390224 */ /* 0x000fe400078e002f */
[----:B------:R-:W-:Y:S02]  /*0330*/  @!P0 IMAD.MOV.U32 R38, RZ, RZ, R44 ;  /* 0x000000ffff268224 */ /* 0x000fe400078e002c */
[----:B------:R-:W-:-:S02]  /*0340*/  @!P0 IMAD.MOV.U32 R56, RZ, RZ, R46 ;  /* 0x000000ffff388224 */ /* 0x000fc400078e002e */
[----:B---3--:R-:W-:Y:S01]  /*0350*/  @P0 IMAD.MOV.U32 R94, RZ, RZ, R32 ;  /* 0x000000ffff5e0224 */ /* 0x008fe200078e0020 */
[----:B------:R-:W-:Y:S01]  /*0360*/  @!P0 MOV R94, R32 ;  /* 0x00000020005e8202 */ /* 0x000fe20000000f00 */
[----:B------:R-:W-:Y:S02]  /*0370*/  @!P0 IMAD.MOV.U32 R57, RZ, RZ, R47 ;  /* 0x000000ffff398224 */ /* 0x000fe400078e002f */
[----:B------:R-:W-:Y:S01]  /*0380*/  @P0 IMAD.MOV.U32 R93, RZ, RZ, R33 ;  /* 0x000000ffff5d0224 */ /* 0x000fe200078e0021 */
[----:B0-----:R-:W-:Y:S06]  /*0390*/  @P1 EXIT ;  /* 0x000000000000194d */ /* 0x001fec0003800000 */
[--C-:B------:R-:W-:Y:S01]  /*03a0*/  SHF.R.U64 R92, R0, 0x2, R49.reuse ;  /* 0x00000002005c7819 */ /* 0x100fe20000001231 */
[C---:B------:R-:W-:Y:S01]  /*03b0*/  IMAD.HI.U32 R3, R89.reuse, -0x326172a9, RZ ;  /* 0xcd9e8d5759037827 */ /* 0x040fe200078e00ff */
[----:B------:R-:W-:Y:S01]  /*03c0*/  SHF.R.U32.HI R86, RZ, 0x2, R49 ;  /* 0x00000002ff567819 */ /* 0x000fe20000011631 */
[----:B------:R-:W-:Y:S01]  /*03d0*/  UIADD3 UR14, UPT, UPT, UR6, -0x61c88647, URZ ;  /* 0x9e3779b9060e7890 */ /* 0x000fe2000fffe0ff */
[----:B------:R-:W-:Y:S01]  /*03e0*/  @P0 MOV R88, R34 ;  /* 0x0000002200580202 */ /* 0x000fe20000000f00 */
[----:B------:R-:W-:Y:S01]  /*03f0*/  IMAD.HI.U32 R2, R92, -0x2daee0ad, RZ ;  /* 0xd2511f535c027827 */ /* 0x000fe200078e00ff */
[----:B------:R-:W-:Y:S01]  /*0400*/  LOP3.LUT R3, R86, UR6, R3, 0x96, !PT ;  /* 0x0000000656037c12 */ /* 0x000fe2000f8e9603 */
[----:B------:R-:W-:Y:S01]  /*0410*/  UIADD3 UR15, UPT, UPT, UR7, -0x4498517b, URZ ;  /* 0xbb67ae85070f7890 */ /* 0x000fe2000fffe0ff */
[----:B-----5:R-:W-:Y:S01]  /*0420*/  @P0 MOV R81, R16 ;  /* 0x0000001000510202 */ /* 0x020fe20000000f00 */
[----:B------:R-:W-:Y:S01]  /*0430*/  @!P0 IMAD.MOV.U32 R93, RZ, RZ, R33 ;  /* 0x000000ffff5d8224 */ /* 0x000fe200078e0021 */
[----:B------:R-:W-:Y:S01]  /*0440*/  LOP3.LUT R2, R2, UR7, RZ, 0x3c, !PT ;  /* 0x0000000702027c12 */ /* 0x000fe2000f8e3cff */
[----:B------:R-:W-:Y:S01]  /*0450*/  IMAD R33, R89, -0x326172a9, RZ ;  /* 0xcd9e8d5759217824 */ /* 0x000fe200078e02ff */
[----:B------:R-:W-:Y:S01]  /*0460*/  UIADD3 UR16, UPT, UPT, UR6, 0x3c6ef372, URZ ;  /* 0x3c6ef37206107890 */ /* 0x000fe2000fffe0ff */
        /* <DEDUP_REMOVED lines=10> */
[----:B------:R-:W-:Y:S01]  /*0510*/  @!P0 IMAD.MOV.U32 R88, RZ, RZ, R34 ;  /* 0x000000ffff588224 */ /* 0x000fe200078e0022 */
[----:B------:R-:W-:Y:S01]  /*0520*/  LOP3.LUT R36, R37, UR15, R36, 0x96, !PT ;  /* 0x0000000f25247c12 */ /* 0x000fe2000f8e9624 */
[----:B------:R-:W-:Y:S01]  /*0530*/  IMAD R33, R2, -0x326172a9, RZ ;  /* 0xcd9e8d5702217824 */ /* 0x000fe200078e02ff */
[----:B------:R-:W-:Y:S01]  /*0540*/  UIADD3 UR21, UPT, UPT, UR7, -0x126145ec, URZ ;  /* 0xed9eba1407157890 */ /* 0x000fe2000fffe0ff */
[----:B------:R-:W-:Y:S01]  /*0550*/  IMAD R34, R3, -0x2daee0ad, RZ ;  /* 0xd2511f5303227824 */ /* 0x000fe200078e02ff */
[----:B------:R-:W-:Y:S01]  /*0560*/  UIADD3 UR22, UPT, UPT, UR6, 0x1715609d, URZ ;  /* 0x1715609d06167890 */ /* 0x000fe2000fffe0ff */
[----:B------:R-:W-:Y:S01]  /*0570*/  IMAD.HI.U32 R2, R36, -0x326172a9, RZ ;  /* 0xcd9e8d5724027827 */ /* 0x000fe200078e00ff */
[----:B------:R-:W-:Y:S01]  /*0580*/  UIADD3 UR23, UPT, UPT, UR7, -0x56f99767, URZ ;  /* 0xa906689907177890 */ /* 0x000fe2000fffe0ff */
[-C--:B------:R-:W-:Y:S01]  /*0590*/  @P0 MOV R79, R18.reuse ;  /* 0x00000012004f0202 */ /* 0x080fe20000000f00 */
[----:B------:R-:W-:Y:S01]  /*05a0*/  UIADD3 UR24, UPT, UPT, UR6, -0x4ab325aa, URZ ;  /* 0xb54cda5606187890 */ /* 0x000fe2000fffe0ff */
[----:B------:R-:W-:Y:S01]  /*05b0*/  IMAD.HI.U32 R3, R32, -0x2daee0ad, RZ ;  /* 0xd2511f5320037827 */ /* 0x000fe200078e00ff */
[----:B------:R-:W-:Y:S01]  /*05c0*/  LOP3.LUT R2, R33, UR16, R2, 0x96, !PT ;  /* 0x0000001021027c12 */ /* 0x000fe2000f8e9602 */
[----:B------:R-:W-:Y:S01]  /*05d0*/  UIADD3 UR25, UPT, UPT, UR7, 0x646e171e, URZ ;  /* 0x646e171e07197890 */ /* 0x000fe2000fffe0ff */
[----:B------:R-:W-:Y:S01]  /*05e0*/  @!P0 MOV R79, R18 ;  /* 0x00000012004f8202 */ /* 0x000fe20000000f00 */
[----:B------:R-:W-:Y:S01]  /*05f0*/  @P0 IMAD.MOV.U32 R87, RZ, RZ, R35 ;  /* 0x000000ffff570224 */ /* 0x000fe200078e0023 */
[----:B------:R-:W-:Y:S01]  /*0600*/  LOP3.LUT R3, R34, UR17, R3, 0x96, !PT ;  /* 0x0000001122037c12 */ /* 0x000fe2000f8e9603 */
[----:B------:R-:W-:Y:S01]  /*0610*/  IMAD R33, R36, -0x326172a9, RZ ;  /* 0xcd9e8d5724217824 */ /* 0x000fe200078e02ff */
[----:B------:R-:W-:Y:S01]  /*0620*/  @!P0 MOV R87, R35 ;  /* 0x0000002300578202 */ /* 0x000fe20000000f00 */
[----:B------:R-:W-:Y:S01]  /*0630*/  IMAD R35, R32, -0x2daee0ad, RZ ;  /* 0xd2511f5320237824 */ /* 0x000fe200078e02ff */
[----:B------:R-:W0:Y:S01]  /*0640*/  LDCU.64 UR4, c[0x0][0x3e0] ;  /* 0x00007c00ff0477ac */ /* 0x000e220008000a00 */
[----:B------:R-:W-:Y:S01]  /*0650*/  IMAD.HI.U32 R32, R3, -0x326172a9, RZ ;  /* 0xcd9e8d5703207827 */ /* 0x000fe200078e00ff */
[----:B------:R-:W-:-:S02]  /*0660*/  PRMT R41, R14, 0x7632, R41 ;  /* 0x000076320e297816 */ /* 0x000fc40000000029 */
[----:B------:R-:W-:Y:S02]  /*0670*/  @!P0 CS2R R8, SRZ ;  /* 0x0000000000088805 */ /* 0x000fe4000001ff00 */
[----:B------:R-:W-:Y:S01]  /*0680*/  SHF.L.U32 R77, R14, 0x10, RZ ;  /* 0x000000100e4d7819 */ /* 0x000fe200000006ff */
[C---:B------:R-:W-:Y:S01]  /*0690*/  IMAD.HI.U32 R34, R2.reuse, -0x2daee0ad, RZ ;  /* 0xd2511f5302227827 */ /* 0x040fe200078e00ff */
[----:B------:R-:W-:Y:S01]  /*06a0*/  LOP3.LUT R32, R33, UR18, R32, 0x96, !PT ;  /* 0x0000001221207c12 */ /* 0x000fe2000f8e9620 */
[----:B------:R-:W-:Y:S01]  /*06b0*/  UIADD3 UR26, UPT, UPT, UR6, 0x5384540f, URZ ;  /* 0x5384540f061a7890 */ /* 0x000fe2000fffe0ff */
[----:B------:R-:W-:Y:S01]  /*06c0*/  PRMT R42, R13, 0x7632, R42 ;  /* 0x000076320d2a7816 */ /* 0x000fe2000000002a */
[--C-:B------:R-:W-:Y:S01]  /*06d0*/  @P0 IMAD.MOV.U32 R84, RZ, RZ, R25.reuse ;  /* 0x000000ffff540224 */ /* 0x100fe200078e0019 */
[----:B------:R-:W-:Y:S01]  /*06e0*/  LOP3.LUT R34, R35, UR19, R34, 0x96, !PT ;  /* 0x0000001323227c12 */ /* 0x000fe2000f8e9622 */
[--C-:B------:R-:W-:Y:S01]  /*06f0*/  @P0 IMAD.MOV.U32 R85, RZ, RZ, R24.reuse ;  /* 0x000000ffff550224 */ /* 0x100fe200078e0018 */
[----:B------:R-:W-:Y:S01]  /*0700*/  UIADD3 UR27, UPT, UPT, UR7, 0x1fd5c5a3, URZ ;  /* 0x1fd5c5a3071b7890 */ /* 0x000fe2000fffe0ff */
[----:B------:R-:W-:Y:S01]  /*0710*/  @!P0 IMAD.MOV.U32 R84, RZ, RZ, R25 ;  /* 0x000000ffff548224 */ /* 0x000fe200078e0019 */
[----:B------:R-:W-:Y:S01]  /*0720*/  UIADD3 UR28, UPT, UPT, UR6, -0xe443238, URZ ;  /* 0xf1bbcdc8061c7890 */ /* 0x000fe2000fffe0ff */
[----:B------:R-:W-:Y:S01]  /*0730*/  @!P0 IMAD.MOV.U32 R85, RZ, RZ, R24 ;  /* 0x000000ffff558224 */ /* 0x000fe200078e0018 */
[----:B------:R-:W-:Y:S01]  /*0740*/  UIADD3 UR29, UPT, UPT, UR7, -0x24c28bd8, URZ ;  /* 0xdb3d7428071d7890 */ /* 0x000fe2000fffe0ff */
[----:B------:R-:W-:Y:S01]  /*0750*/  IMAD R25, R2, -0x2daee0ad, RZ ;  /* 0xd2511f5302197824 */ /* 0x000fe200078e02ff */
[----:B0-----:R-:W-:Y:S01]  /*0760*/  UISETP.NE.U32.AND UP0, UPT, UR4, URZ, UPT ;  /* 0x000000ff0400728c */ /* 0x001fe2000bf05070 */
[----:B------:R-:W-:Y:S01]  /*0770*/  IMAD R3, R3, -0x326172a9, RZ ;  /* 0xcd9e8d5703037824 */ /* 0x000fe200078e02ff */
[----:B------:R-:W-:Y:S01]  /*0780*/  @!P0 CS2R R6, SRZ ;  /* 0x0000000000068805 */ /* 0x000fe2000001ff00 */
[----:B------:R-:W-:Y:S01]  /*0790*/  IMAD.HI.U32 R2, R34, -0x326172a9, RZ ;  /* 0xcd9e8d5722027827 */ /* 0x000fe200078e00ff */
[----:B------:R-:W0:Y:S01]  /*07a0*/  LDCU.U8 UR4, c[0x0][0x410] ;  /* 0x00008200ff0477ac */ /* 0x000e220008000000 */
[----:B------:R-:W-:-:S02]  /*07b0*/  @!P0 CS2R R4, SRZ ;  /* 0x0000000000048805 */ /* 0x000fc4000001ff00 */
[----:B------:R-:W-:Y:S01]  /*07c0*/  @!P0 CS2R R10, SRZ ;  /* 0x00000000000a8805 */ /* 0x000fe2000001ff00 */
        /* <DEDUP_REMOVED lines=9> */
[----:B------:R-:W-:Y:S01]  /*0860*/  SHF.L.U32 R66, R5, 0x10, RZ ;  /* 0x0000001005427819 */ /* 0x000fe200000006ff */
[----:B------:R-:W-:Y:S01]  /*0870*/  BSSY B0, `(.L_x_1833) ;  /* 0x0001138000007945 */ /* 0x000fe20003800000 */
[----:B------:R-:W-:Y:S01]  /*0880*/  LOP3.LUT R131, R0, 0x3, RZ, 0xc0, !PT ;  /* 0x0000000300837812 */ /* 0x000fe200078ec0ff */
[----:B------:R-:W-:Y:S01]  /*0890*/  IMAD.HI.U32 R3, R24, -0x326172a9, RZ ;  /* 0xcd9e8d5718037827 */ /* 0x000fe200078e00ff */
[----:B------:R-:W-:Y:S01]  /*08a0*/  LOP3.LUT R25, R32, UR23, R25, 0x96, !PT ;  /* 0x0000001720197c12 */ /* 0x000fe2000f8e9619 */
[----:B------:R-:W-:Y:S01]  /*08b0*/  UISETP.NE.AND.EX UP0, UPT, UR5, URZ, UPT, UP0 ;  /* 0x000000ff0500728c */ /* 0x000fe2000bf05300 */
[----:B------:R-:W-:Y:S01]  /*08c0*/  PRMT R44, R12, 0x7632, R44 ;  /* 0x000076320c2c7816 */ /* 0x000fe2000000002c */
[----:B------:R-:W-:Y:S01]  /*08d0*/  @P0 IMAD.MOV.U32 R82, RZ, RZ, R27 ;  /* 0x000000ffff520224 */ /* 0x000fe200078e001b */
[----:B------:R-:W-:Y:S01]  /*08e0*/  LOP3.LUT R3, R34, UR22, R3, 0x96, !PT ;  /* 0x0000001622037c12 */ /* 0x000fe2000f8e9603 */
[----:B------:R-:W-:Y:S01]  /*08f0*/  @!P0 IMAD.MOV.U32 R82, RZ, RZ, R27 ;  /* 0x000000ffff528224 */ /* 0x000fe200078e001b */
[----:B------:R-:W-:Y:S01]  /*0900*/  SHF.L.U32 R72, R11, 0x10, RZ ;  /* 0x000000100b487819 */ /* 0x000fe200000006ff */
[----:B------:R-:W-:Y:S01]  /*0910*/  @!P0 IMAD.MOV.U32 R81, RZ, RZ, R16 ;  /* 0x000000ffff518224 */ /* 0x000fe200078e0010 */
[----:B------:R-:W-:Y:S01]  /*0920*/  PRMT R0, R23, 0x7632, R0 ;  /* 0x0000763217007816 */ /* 0x000fe20000000000 */
[----:B------:R-:W-:Y:S01]  /*0930*/  IMAD R33, R2, -0x2daee0ad, RZ ;  /* 0xd2511f5302217824 */ /* 0x000fe200078e02ff */
[-C--:B------:R-:W-:Y:S01]  /*0940*/  @P0 MOV R83, R26.reuse ;  /* 0x0000001a00530202 */ /* 0x080fe20000000f00 */
[----:B------:R-:W-:Y:S01]  /*0950*/  IMAD R27, R24, -0x326172a9, RZ ;  /* 0xcd9e8d57181b7824 */ /* 0x000fe200078e02ff */
[----:B------:R-:W-:Y:S01]  /*0960*/  SHF.L.U32 R71, R8, 0x10, RZ ;  /* 0x0000001008477819 */ /* 0x000fe200000006ff */
[----:B------:R-:W-:Y:S01]  /*0970*/  IMAD.HI.U32 R2, R25, -0x326172a9, RZ ;  /* 0xcd9e8d5719027827 */ /* 0x000fe200078e00ff */
[----:B------:R-:W-:Y:S01]  /*0980*/  PRMT R45, R38, 0x7632, R45 ;  /* 0x00007632262d7816 */ /* 0x000fe2000000002d */
[----:B------:R-:W1:Y:S01]  /*0990*/  LDCU UR32, c[0x0][0x404] ;  /* 0x00008080ff2077ac */ /* 0x000e620008000800 */
[----:B------:R-:W-:Y:S01]  /*09a0*/  @!P0 MOV R83, R26 ;  /* 0x0000001a00538202 */ /* 0x000fe20000000f00 */
[----:B------:R-:W-:Y:S01]  /*09b0*/  IMAD.HI.U32 R16, R3, -0x2daee0ad, RZ ;  /* 0xd2511f5303107827 */ /* 0x000fe200078e00ff */
[----:B------:R-:W-:Y:S01]  /*09c0*/  LOP3.LUT R2, R27, UR24, R2, 0x96, !PT ;  /* 0x000000181b027c12 */ /* 0x000fe2000f8e9602 */
[----:B------:R-:W2:Y:S01]  /*09d0*/  LDCU UR33, c[0x0][0x408] ;  /* 0x00008100ff2177ac */ /* 0x000ea20008000800 */
[----:B------:R-:W-:Y:S01]  /*09e0*/  PRMT R43, R39, 0x7632, R43 ;  /* 0x00007632272b7816 */ /* 0x000fe2000000002b */
[----:B------:R-:W-:Y:S01]  /*09f0*/  IMAD.U32 R74, R13, 0x10000, RZ ;  /* 0x000100000d4a7824 */ /* 0x000fe200078e00ff */
[----:B------:R-:W-:Y:S01]  /*0a00*/  LOP3.LUT R16, R33, UR25, R16, 0x96, !PT ;  /* 0x0000001921107c12 */ /* 0x000fe2000f8e9610 */
[----:B------:R-:W-:Y:S01]  /*0a10*/  IMAD R18, R3, -0x2daee0ad, RZ ;  /* 0xd2511f5303127824 */ /* 0x000fe200078e02ff */
[----:B------:R-:W-:Y:S01]  /*0a20*/  SHF.L.U32 R64, R22, 0x10, RZ ;  /* 0x0000001016407819 */ /* 0x000fe200000006ff */
[----:B------:R-:W-:Y:S01]  /*0a30*/  IMAD R14, R25, -0x326172a9, RZ ;  /* 0xcd9e8d57190e7824 */ /* 0x000fe200078e02ff */
[----:B------:R-:W-:Y:S01]  /*0a40*/  PRMT R25, R7, 0x7632, R25 ;  /* 0x0000763207197816 */ /* 0x000fe20000000019 */
[----:B------:R-:W-:Y:S01]  /*0a50*/  IMAD.HI.U32 R3, R16, -0x326172a9, RZ ;  /* 0xcd9e8d5710037827 */ /* 0x000fe200078e00ff */
[C---:B------:R-:W-:Y:S01]  /*0a60*/  SHF.L.U32 R61, R31.reuse, 0x10, RZ ;  /* 0x000000101f3d7819 */ /* 0x040fe200000006ff */
[----:B------:R-:W3:Y:S01]  /*0a70*/  LDCU UR12, c[0x0][0x388] ;  /* 0x00007100ff0c77ac */ /* 0x000ee20008000800 */
[----:B------:R-:W-:Y:S01]  /*0a80*/  SHF.L.U32 R58, R28, 0x10, RZ ;  /* 0x000000101c3a7819 */ /* 0x000fe200000006ff */
[----:B------:R-:W-:Y:S01]  /*0a90*/  IMAD.HI.U32 R13, R2, -0x2daee0ad, RZ ;  /* 0xd2511f53020d7827 */ /* 0x000fe200078e00ff */
[----:B------:R-:W-:Y:S01]  /*0aa0*/  LOP3.LUT R3, R14, UR26, R3, 0x96, !PT ;  /* 0x0000001a0e037c12 */ /* 0x000fe2000f8e9603 */
[----:B------:R-:W4:Y:S01]  /*0ab0*/  LDCU UR13, c[0x0][0x448] ;  /* 0x00008900ff0d77ac */ /* 0x000f220008000800 */
[----:B------:R-:W-:Y:S01]  /*0ac0*/  PRMT R14, R31, 0x7632, R14 ;  /* 0x000076321f0e7816 */ /* 0x000fe2000000000e */
[----:B------:R-:W-:Y:S01]  /*0ad0*/  @P0 IMAD.MOV.U32 R78, RZ, RZ, R19 ;  /* 0x000000ffff4e0224 */ /* 0x000fe200078e0013 */
[----:B------:R-:W-:Y:S01]  /*0ae0*/  LOP3.LUT R18, R18, UR27, R13, 0x96, !PT ;  /* 0x0000001b12127c12 */ /* 0x000fe2000f8e960d */
[----:B------:R-:W-:Y:S01]  /*0af0*/  @!P0 IMAD.MOV.U32 R78, RZ, RZ, R19 ;  /* 0x000000ffff4e8224 */ /* 0x000fe200078e0013 */
[C---:B------:R-:W-:Y:S01]  /*0b00*/  PRMT R13, R9.reuse, 0x7632, R13 ;  /* 0x00007632090d7816 */ /* 0x040fe2000000000d */
[----:B------:R-:W-:Y:S01]  /*0b10*/  IMAD.U32 R70, R9, 0x10000, RZ ;  /* 0x0001000009467824 */ /* 0x000fe200078e00ff */
[----:B------:R-:W-:Y:S01]  /*0b20*/  SHF.L.U32 R39, R39, 0x10, RZ ;  /* 0x0000001027277819 */ /* 0x000fe200000006ff */
[----:B------:R-:W-:Y:S01]  /*0b30*/  IMAD R19, R2, -0x2daee0ad, RZ ;  /* 0xd2511f5302137824 */ /* 0x000fe200078e02ff */
[----:B------:R-:W-:Y:S01]  /*0b40*/  PRMT R37, R78, 0x7632, R37 ;  /* 0x000076324e257816 */ /* 0x000fe20000000025 */
[----:B------:R-:W-:Y:S01]  /*0b50*/  IMAD R16, R16, -0x326172a9, RZ ;  /* 0xcd9e8d5710107824 */ /* 0x000fe200078e02ff */
[----:B------:R-:W-:Y:S01]  /*0b60*/  PRMT R36, R79, 0x7632, R36 ;  /* 0x000076324f247816 */ /* 0x000fe20000000024 */
[----:B------:R-:W-:Y:S01]  /*0b70*/  IMAD.HI.U32 R9, R18, -0x326172a9, RZ ;  /* 0xcd9e8d5712097827 */ /* 0x000fe200078e00ff */
[----:B------:R-:W-:Y:S01]  /*0b80*/  PRMT R34, R81, 0x7632, R34 ;  /* 0x0000763251227816 */ /* 0x000fe20000000022 */
[----:B------:R-:W1:Y:S01]  /*0b90*/  LDCU.64 UR10, c[0x0][0x3a0] ;  /* 0x00007400ff0a77ac */ /* 0x000e620008000a00 */
[----:B------:R-:W-:Y:S01]  /*0ba0*/  PRMT R33, R82, 0x7632, R33 ;  /* 0x0000763252217816 */ /* 0x000fe20000000021 */
[----:B------:R-:W-:Y:S01]  /*0bb0*/  IMAD.HI.U32 R2, R3, -0x2daee0ad, RZ ;  /* 0xd2511f5303027827 */ /* 0x000fe200078e00ff */
[----:B------:R-:W-:Y:S01]  /*0bc0*/  LOP3.LUT R98, R16, UR28, R9, 0x96, !PT ;  /* 0x0000001c10627c12 */ /* 0x000fe2000f8e9609 */
[----:B0-----:R-:W-:Y:S01]  /*0bd0*/  UISETP.NE.AND UP1, UPT, UR4, URZ, UPT ;  /* 0x000000ff0400728c */ /* 0x001fe2000bf25270 */
[----:B------:R-:W-:Y:S01]  /*0be0*/  PRMT R16, R20, 0x7632, R16 ;  /* 0x0000763214107816 */ /* 0x000fe20000000010 */
[----:B------:R-:W-:Y:S01]  /*0bf0*/  IMAD R18, R18, -0x326172a9, RZ ;  /* 0xcd9e8d5712127824 */ /* 0x000fe200078e02ff */
[--C-:B------:R-:W-:Y:S01]  /*0c00*/  LOP3.LUT R124, R19, UR29, R2.reuse, 0x96, !PT ;  /* 0x0000001d137c7c12 */ /* 0x100fe2000f8e9602 */
        /* <DEDUP_REMOVED lines=8> */
[----:B------:R-:W-:Y:S01]  /*0c90*/  IMAD.U32 R69, R6, 0x10000, RZ ;  /* 0x0001000006457824 */ /* 0x000fe200078e00ff */
[----:B------:R-:W-:Y:S01]  /*0ca0*/  PRMT R6, R5, 0x7632, R6 ;  /* 0x0000763205067816 */ /* 0x000fe20000000006 */
[----:B------:R-:W-:Y:S01]  /*0cb0*/  @P0 IMAD.MOV.U32 R80, RZ, RZ, R17 ;  /* 0x000000ffff500224 */ /* 0x000fe200078e0011 */
[----:B------:R-:W-:Y:S01]  /*0cc0*/  LOP3.LUT R119, R18, UR30, R119, 0x96, !PT ;  /* 0x0000001e12777c12 */ /* 0x000fe2000f8e9677 */
[----:B------:R-:W-:Y:S01]  /*0cd0*/  IMAD.U32 R67, R4, 0x10000, RZ ;  /* 0x0001000004437824 */ /* 0x000fe200078e00ff */
[----:B------:R-:W-:Y:S01]  /*0ce0*/  PRMT R4, R57, 0x7632, R4 ;  /* 0x0000763239047816 */ /* 0x000fe20000000004 */
[--C-:B------:R-:W-:Y:S01]  /*0cf0*/  @!P0 IMAD.MOV.U32 R80, RZ, RZ, R17.reuse ;  /* 0x000000ffff508224 */ /* 0x100fe200078e0011 */
[----:B------:R-:W-:Y:S01]  /*0d00*/  PRMT R17, R11, 0x7632, R17 ;  /* 0x000076320b117816 */ /* 0x000fe20000000011 */
[----:B------:R-:W-:Y:S01]  /*0d10*/  IMAD.U32 R76, R15, 0x10000, RZ ;  /* 0x000100000f4c7824 */ /* 0x000fe200078e00ff */
[----:B------:R-:W-:Y:S01]  /*0d20*/  PRMT R15, R10, 0x7632, R15 ;  /* 0x000076320a0f7816 */ /* 0x000fe2000000000f */
[----:B------:R-:W-:Y:S01]  /*0d30*/  IMAD.U32 R75, R12, 0x10000, RZ ;  /* 0x000100000c4b7824 */ /* 0x000fe200078e00ff */
[----:B------:R-:W-:Y:S01]  /*0d40*/  PRMT R5, R56, 0x7632, R5 ;  /* 0x0000763238057816 */ /* 0x000fe20000000005 */
[----:B------:R-:W-:Y:S01]  /*0d50*/  IMAD.U32 R73, R10, 0x10000, RZ ;  /* 0x000100000a497824 */ /* 0x000fe200078e00ff */
[----:B------:R-:W-:Y:S01]  /*0d60*/  PRMT R11, R8, 0x7632, R11 ;  /* 0x00007632080b7816 */ /* 0x000fe2000000000b */
[C---:B------:R-:W-:Y:S01]  /*0d70*/  IMAD.U32 R63, R21.reuse, 0x10000, RZ ;  /* 0x00010000153f7824 */ /* 0x040fe200078e00ff */
[----:B------:R-:W-:Y:S01]  /*0d80*/  PRMT R18, R21, 0x7632, R18 ;  /* 0x0000763215127816 */ /* 0x000fe20000000012 */
[----:B------:R-:W-:Y:S01]  /*0d90*/  IMAD.U32 R21, R6, 0x10000, RZ ;  /* 0x0001000006157824 */ /* 0x000fe200078e00ff */
        /* <DEDUP_REMOVED lines=42> */
[----:B------:R-:W-:Y:S02]  /*1040*/  IMAD R98, R98, -0x2daee0ad, RZ ;  /* 0xd2511f5362627824 */ /* 0x000fe400078e02ff */
[----:B-1234-:R-:W-:-:S07]  /*1050*/  IMAD R124, R124, -0x326172a9, RZ ;  /* 0xcd9e8d577c7c7824 */ /* 0x01efce00078e02ff */
.L_x_2080:
[----:B0-----:R-:W0:Y:S01]  /*1060*/  LDC.64 R120, c[0x0][0x390] ;  /* 0x0000e400ff787b82 */ /* 0x001e220000000a00 */
[----:B------:R-:W1:Y:S01]  /*1070*/  @UP0 LDCU.64 UR4, c[0x0][0x3e0] ;  /* 0x00007c00ff0407ac */ /* 0x000e620008000a00 */
[----:B------:R-:W-:Y:S01]  /*1080*/  IMAD R44, R95, UR12, RZ ;  /* 0x0000000c5f2c7c24 */ /* 0x000fe2000f8e02ff */
[----:B------:R-:W-:Y:S01]  /*1090*/  PLOP3.LUT P0, PT, PT, PT, UP0, 0x80, 0x8 ;  /* 0x000000000008781c */ /* 0x000fe20003f0f008 */
[----:B------:R-:W-:Y:S01]  /*10a0*/  HFMA2 R48, -RZ, RZ, 0, 1.1920928955078125e-07 ;  /* 0x00000002ff307431 */ /* 0x000fe200000001ff */
[----:B------:R-:W-:Y:S02]  /*10b0*/  PLOP3.LUT P1, PT, PT, PT, UP0, 0x80, 0x8 ;  /* 0x000000000008781c */ /* 0x000fe40003f2f008 */
[----:B------:R-:W-:-:S04]  /*10c0*/  SHF.R.S32.HI R45, RZ, 0x1f, R44 ;  /* 0x0000001fff2d7819 */ /* 0x000fc8000001142c */
[----:B------:R-:W-:-:S04]  /*10d0*/  LEA.HI R45, R45, R44, RZ, 0x3 ;  /* 0x0000002c2d2d7211 */ /* 0x000fc800078f18ff */
[----:B------:R-:W-:Y:S01]  /*10e0*/  LEA.HI.SX32 R91, R45, R96, 0x1d ;  /* 0x000000602d5b7211 */ /* 0x000fe200078feaff */
[----:B-1----:R-:W-:-:S04]  /*10f0*/  @P0 IMAD.WIDE R48, R95, R48, UR4 ;  /* 0x000000045f300e25 */ /* 0x002fc8000f8e0230 */
[----:B0-----:R-:W-:Y:S02]  /*1100*/  IMAD.WIDE.U32 R44, R91, 0x10, R120 ;  /* 0x000000105b2c7825 */ /* 0x001fe400078e0078 */
[----:B------:R-:W2:Y:S04]  /*1110*/  @P1 LDG.E.U16 R48, desc[UR8][R48.64] ;  /* 0x0000000830301981 */ /* 0x000ea8000c1e1500 */
[----:B------:R-:W5:Y:S01]  /*1120*/  LDG.E.128 R44, desc[UR8][R44.64] ;  /* 0x000000082c2c7981 */ /* 0x000f62000c1e1d00 */
[----:B------:R-:W-:Y:S01]  /*1130*/  ISETP.NE.U32.AND P0, PT, RZ, UR10, PT ;  /* 0x0000000aff007c0c */ /* 0x000fe2000bf05070 */
[----:B------:R-:W-:Y:S01]  /*1140*/  IMAD.MOV.U32 R109, RZ, RZ, 0x3f800000 ;  /* 0x3f800000ff6d7424 */ /* 0x000fe200078e00ff */
[----:B------:R-:W-:Y:S02]  /*1150*/  PLOP3.LUT P1, PT, PT, PT, UP0, 0x80, 0x8 ;  /* 0x000000000008781c */ /* 0x000fe40003f2f008 */
[----:B------:R-:W-:-:S02]  /*1160*/  ISETP.NE.AND.EX P0, PT, RZ, UR11, PT, P0 ;  /* 0x0000000bff007c0c */ /* 0x000fc4000bf05300 */
[----:B------:R-:W-:-:S09]  /*1170*/  MOV R108, 0x2f800000 ;  /* 0x2f800000006c7802 */ /* 0x000fd20000000f00 */
        /* <DEDUP_REMOVED lines=16> */
.L_x_28554:
[----:B------:R-:W-:Y:S05]  /*1280*/  BRX R48 -0x1290                                        (*"BRANCH_TARGETS .L_x_28555,.L_x_28556,.L_x_28557"*) ;  /* 0xffffffec305c7949 */ /* 0x000fea000383ffff */
.L_x_28557:
[----:B------:R-:W-:Y:S01]  /*1290*/  IADD3 R48, PT, PT, R131, 0x1, RZ ;  /* 0x0000000183307810 */ /* 0x000fe20007ffe0ff */
[----:B------:R-:W-:Y:S02]  /*12a0*/  IMAD.MOV.U32 R118, RZ, RZ, R98 ;  /* 0x000000ffff767224 */ /* 0x000fe400078e0062 */
[----:B------:R-:W-:Y:S01]  /*12b0*/  IMAD.MOV.U32 R49, RZ, RZ, R119 ;  /* 0x000000ffff317224 */ /* 0x000fe200078e0077 */
[----:B------:R-:W-:Y:S06]  /*12c0*/  BRA `(.L_x_1836) ;  /* 0x0000000000f07947 */ /* 0x000fec0003800000 */
.L_x_28555:
[----:B------:R-:W-:Y:S01]  /*12d0*/  MOV R118, R98 ;  /* 0x0000006200767202 */ /* 0x000fe20000000f00 */
[----:B------:R-:W-:Y:S02]  /*12e0*/  IMAD.MOV.U32 R48, RZ, RZ, 0x3 ;  /* 0x00000003ff307424 */ /* 0x000fe400078e00ff */
[----:B------:R-:W-:Y:S01]  /*12f0*/  IMAD.MOV.U32 R49, RZ, RZ, R128 ;  /* 0x000000ffff317224 */ /* 0x000fe200078e0080 */
[----:B------:R-:W-:Y:S06]  /*1300*/  BRA `(.L_x_1836) ;  /* 0x0000000000e07947 */ /* 0x000fec0003800000 */
.L_x_28556:
        /* <DEDUP_REMOVED lines=13> */
.L_x_1838:
[----:B------:R-:W-:Y:S05]  /*13e0*/  BSYNC.RECONVERGENT B2 ;  /* 0x0000000000027941 */ /* 0x000fea0003800200 */
.L_x_1837:
        /* <DEDUP_REMOVED lines=42> */
.L_x_1836:
[----:B------:R-:W-:Y:S05]  /*1690*/  BSYNC.RECONVERGENT B1 ;  /* 0x0000000000017941 */ /* 0x000fea0003800200 */
.L_x_1835:
[----:B------:R-:W-:Y:S01]  /*16a0*/  I2FP.F32.U32 R49, R49 ;  /* 0x0000003100317245 */ /* 0x000fe20000201000 */
[----:B-----5:R-:W-:Y:S01]  /*16b0*/  IMAD.U32 R50, R44, 0x10000, RZ ;  /* 0x000100002c327824 */ /* 0x020fe200078e00ff */
[----:B------:R-:W-:Y:S01]  /*16c0*/  MOV R106, UR32 ;  /* 0x00000020006a7c02 */ /* 0x000fe20008000f00 */
[----:B------:R-:W-:Y:S01]  /*16d0*/  IMAD.U32 R107, RZ, RZ, UR33 ;  /* 0x00000021ff6b7e24 */ /* 0x000fe2000f8e00ff */
[----:B------:R-:W-:Y:S01]  /*16e0*/  ISETP.NE.AND P2, PT, R48, 0x1, PT ;  /* 0x000000013000780c */ /* 0x000fe20003f45270 */
[----:B------:R-:W-:Y:S01]  /*16f0*/  FFMA.FTZ R49, R49, R108, 1.1641532182693481445e-10 ;  /* 0x2f00000031317423 */ /* 0x000fe2000001006c */
[----:B------:R-:W-:Y:S01]  /*1700*/  FMUL.FTZ R50, R50, R109 ;  /* 0x0000006d32327220 */ /* 0x000fe20000410000 */
[----:B------:R-:W-:Y:S01]  /*1710*/  IMAD.U32 R97, R94, 0x10000, RZ ;  /* 0x000100005e617824 */ /* 0x000fe200078e00ff */
[----:B------:R-:W-:Y:S01]  /*1720*/  BSSY.RECONVERGENT B1, `(.L_x_1839) ;  /* 0x000004d000017945 */ /* 0x000fe20003800200 */
[----:B------:R-:W-:Y:S01]  /*1730*/  PRMT R53, R44, 0x7632, R53 ;  /* 0x000076322c357816 */ /* 0x000fe20000000035 */
[----:B------:R-:W-:Y:S01]  /*1740*/  FMUL.FTZ R50, R50, R107 ;  /* 0x0000006b32327220 */ /* 0x000fe20000410000 */
[----:B------:R-:W-:Y:S01]  /*1750*/  FSETP.GTU.FTZ.AND P1, PT, R49, R106, PT ;  /* 0x0000006a3100720b */ /* 0x000fe20003f3c000 */
[C---:B------:R-:W-:Y:S01]  /*1760*/  IMAD.U32 R49, R40.reuse, 0x10000, RZ ;  /* 0x0001000028317824 */ /* 0x040fe200078e00ff */
[----:B------:R-:W-:-:S02]  /*1770*/  PRMT R44, R40, 0x7632, R44 ;  /* 0x00007632282c7816 */ /* 0x000fc4000000002c */
[----:B------:R-:W-:Y:S02]  /*1780*/  FSEL R50, R50, RZ, !P1 ;  /* 0x000000ff32327208 */ /* 0x000fe40004800000 */
[----:B------:R-:W-:-:S03]  /*1790*/  PLOP3.LUT P1, PT, P1, PT, PT, 0x8, 0x80 ;  /* 0x000000000080781c */ /* 0x000fc60000f2e170 */
[----:B------:R-:W-:Y:S01]  /*17a0*/  FFMA.FTZ R97, R50, R97, R49 ;  /* 0x0000006132617223 */ /* 0x000fe20000010031 */
[----:B------:R-:W-:Y:S01]  /*17b0*/  HFMA2 R50, -RZ, RZ, 0, 1.1920928955078125e-07 ;  /* 0x00000002ff327431 */ /* 0x000fe200000001ff */
[----:B------:R-:W-:Y:S01]  /*17c0*/  P2R R52, PR, RZ, 0x2 ;  /* 0x00000002ff347803 */ /* 0x000fe20000000000 */
[----:B------:R-:W-:Y:S01]  /*17d0*/  IMAD.MOV.U32 R49, RZ, RZ, R124 ;  /* 0x000000ffff317224 */ /* 0x000fe200078e007c */
        /* <DEDUP_REMOVED lines=9> */
.L_x_1841:
        /* <DEDUP_REMOVED lines=13> */
.L_x_1843:
[----:B------:R-:W-:Y:S05]  /*1940*/  BSYNC.RECONVERGENT B2 ;  /* 0x0000000000027941 */ /* 0x000fea0003800200 */
.L_x_1842:
        /* <DEDUP_REMOVED lines=42> */
.L_x_1840:
[----:B------:R-:W-:Y:S05]  /*1bf0*/  BSYNC.RECONVERGENT B1 ;  /* 0x0000000000017941 */ /* 0x000fea0003800200 */
.L_x_1839:
[----:B------:R-:W-:Y:S01]  /*1c00*/  I2FP.F32.U32 R49, R49 ;  /* 0x0000003100317245 */ /* 0x000fe20000201000 */
[----:B------:R-:W-:Y:S01]  /*1c10*/  IMAD.U32 R48, R53, 0x10000, RZ ;  /* 0x0001000035307824 */ /* 0x000fe200078e00ff */
[----:B------:R-:W-:Y:S01]  /*1c20*/  ISETP.NE.AND P2, PT, R50, 0x1, PT ;  /* 0x000000013200780c */ /* 0x000fe20003f45270 */
[----:B------:R-:W-:Y:S01]  /*1c30*/  IMAD.U32 R51, R44, 0x10000, RZ ;  /* 0x000100002c337824 */ /* 0x000fe200078e00ff */
[----:B------:R-:W-:Y:S01]  /*1c40*/  BSSY.RECONVERGENT B1, `(.L_x_1844) ;  /* 0x000004d000017945 */ /* 0x000fe20003800200 */
        /* <DEDUP_REMOVED lines=8> */
[----:B------:R-:W-:Y:S01]  /*1cd0*/  FFMA.FTZ R90, R48, R49, R51 ;  /* 0x00000031305a7223 */ /* 0x000fe20000010033 */
[----:B------:R-:W-:Y:S01]  /*1ce0*/  IMAD.MOV.U32 R48, RZ, RZ, 0x2 ;  /* 0x00000002ff307424 */ /* 0x000fe200078e00ff */
[----:B------:R-:W-:Y:S01]  /*1cf0*/  P2R R53, PR, RZ, 0x2 ;  /* 0x00000002ff357803 */ /* 0x000fe20000000000 */
        /* <DEDUP_REMOVED lines=9> */
.L_x_1846:
        /* <DEDUP_REMOVED lines=13> */
.L_x_1848:
[----:B------:R-:W-:Y:S05]  /*1e60*/  BSYNC.RECONVERGENT B2 ;  /* 0x0000000000027941 */ /* 0x000fea0003800200 */
.L_x_1847:
        /* <DEDUP_REMOVED lines=40> */
[----:B------:R-:W-:Y:S01]  /*20f0*/  IMAD.MOV.U32 R48, RZ, RZ, RZ ;  /* 0x000000ffff307224 */ /* 0x000fe200078e00ff */
[----:B------:R-:W-:-:S07]  /*2100*/  LOP3.LUT R128, R128, UR31, R49, 0x96, !PT ;  /* 0x0000001f80807c12 */ /* 0x000fce000f8e9631 */
.L_x_1845:
[----:B------:R-:W-:Y:S05]  /*2110*/  BSYNC.RECONVERGENT B1 ;  /* 0x0000000000017941 */ /* 0x000fea0003800200 */
.L_x_1844:
[----:B------:R-:W-:Y:S01]  /*2120*/  I2FP.F32.U32 R49, R44 ;  /* 0x0000002c00317245 */ /* 0x000fe20000201000 */
[----:B------:R-:W-:Y:S01]  /*2130*/  IMAD.U32 R44, R45, 0x10000, RZ ;  /* 0x000100002d2c7824 */ /* 0x000fe200078e00ff */
[----:B------:R-:W-:Y:S01]  /*2140*/  ISETP.NE.AND P2, PT, R48, 0x1, PT ;  /* 0x000000013000780c */ /* 0x000fe20003f45270 */
[----:B------:R-:W-:Y:S01]  /*2150*/  IMAD.U32 R51, R41, 0x10000, RZ ;  /* 0x0001000029337824 */ /* 0x000fe200078e00ff */
[----:B------:R-:W-:Y:S01]  /*2160*/  BSSY.RECONVERGENT B1, `(.L_x_1849) ;  /* 0x000004e000017945 */ /* 0x000fe20003800200 */
[----:B------:R-:W-:Y:S01]  /*2170*/  FFMA.FTZ R49, R49, R108, 1.1641532182693481445e-10 ;  /* 0x2f00000031317423 */ /* 0x000fe2000001006c */
[----:B------:R-:W-:Y:S01]  /*2180*/  FMUL.FTZ R44, R44, R109 ;  /* 0x0000006d2c2c7220 */ /* 0x000fe20000410000 */
[----:B------:R-:W-:Y:S02]  /*2190*/  PRMT R99, R45, 0x7632, R99 ;  /* 0x000076322d637816 */ /* 0x000fe40000000063 */
[----:B------:R-:W-:Y:S01]  /*21a0*/  PRMT R98, R41, 0x7632, R98 ;  /* 0x0000763229627816 */ /* 0x000fe20000000062 */
[----:B------:R-:W-:Y:S01]  /*21b0*/  FMUL.FTZ R44, R44, R107 ;  /* 0x0000006b2c2c7220 */ /* 0x000fe20000410000 */
[----:B------:R-:W-:-:S02]  /*21c0*/  FSETP.GTU.FTZ.AND P1, PT, R49, R106, PT ;  /* 0x0000006a3100720b */ /* 0x000fc40003f3c000 */
[----:B------:R-:W-:Y:S02]  /*21d0*/  SHF.L.U32 R49, R93, 0x10, RZ ;  /* 0x000000105d317819 */ /* 0x000fe400000006ff */
[----:B------:R-:W-:Y:S02]  /*21e0*/  FSEL R44, R44, RZ, !P1 ;  /* 0x000000ff2c2c7208 */ /* 0x000fe40004800000 */
[----:B------:R-:W-:Y:S02]  /*21f0*/  PLOP3.LUT P1, PT, P1, PT, PT, 0x8, 0x80 ;  /* 0x000000000080781c */ /* 0x000fe40000f2e170 */
[----:B------:R-:W-:Y:S01]  /*2200*/  MOV R45, R124 ;  /* 0x0000007c002d7202 */ /* 0x000fe20000000f00 */
        /* <DEDUP_REMOVED lines=11> */
.L_x_1851:
        /* <DEDUP_REMOVED lines=13> */
.L_x_1853:
[----:B------:R-:W-:Y:S05]  /*2390*/  BSYNC.RECONVERGENT B2 ;  /* 0x0000000000027941 */ /* 0x000fea0003800200 */
.L_x_1852:
        /* <DEDUP_REMOVED lines=42> */
.L_x_1850:
[----:B------:R-:W-:Y:S05]  /*2640*/  BSYNC.RECONVERGENT B1 ;  /* 0x0000000000017941 */ /* 0x000fea0003800200 */
.L_x_1849:
[----:B------:R-:W-:Y:S01]  /*2650*/  I2FP.F32.U32 R45, R45 ;  /* 0x0000002d002d7245 */ /* 0x000fe20000201000 */
[----:B------:R-:W-:Y:S01]  /*2660*/  BSSY.RECONVERGENT B1, `(.L_x_1854) ;  /* 0x000004f000017945 */ /* 0x000fe20003800200 */
[----:B------:R-:W-:Y:S01]  /*2670*/  SHF.L.U32 R44, R99, 0x10, RZ ;  /* 0x00000010632c7819 */ /* 0x000fe200000006ff */
[----:B------:R-:W-:Y:S01]  /*2680*/  IMAD.U32 R99, R27, 0x10000, RZ ;  /* 0x000100001b637824 */ /* 0x000fe200078e00ff */
        /* <DEDUP_REMOVED lines=20> */
.L_x_1856:
        /* <DEDUP_REMOVED lines=13> */
.L_x_1858:
[----:B------:R-:W-:Y:S05]  /*28a0*/  BSYNC.RECONVERGENT B2 ;  /* 0x0000000000027941 */ /* 0x000fea0003800200 */
.L_x_1857:
        /* <DEDUP_REMOVED lines=42> */
.L_x_1855:
[----:B------:R-:W-:Y:S05]  /*2b50*/  BSYNC.RECONVERGENT B1 ;  /* 0x0000000000017941 */ /* 0x000fea0003800200 */
.L_x_1854:
[----:B------:R-:W-:Y:S01]  /*2b60*/  I2FP.F32.U32 R45, R45 ;  /* 0x0000002d002d7245 */ /* 0x000fe20000201000 */
[----:B------:R-:W-:Y:S01]  /*2b70*/  IMAD.U32 R44, R46, 0x10000, RZ ;  /* 0x000100002e2c7824 */ /* 0x000fe200078e00ff */
        /* <DEDUP_REMOVED lines=8> */
[----:B------:R-:W-:Y:S01]  /*2c00*/  FSETP.GTU.FTZ.AND P3, PT, R45, R106, PT ;  /* 0x0000006a2d00720b */ /* 0x000fe20003f7c000 */
[----:B------:R-:W-:-:S03]  /*2c10*/  IMAD.U32 R45, R88, 0x10000, RZ ;  /* 0x00010000582d7824 */ /* 0x000fc600078e00ff */
[----:B------:R-:W-:Y:S02]  /*2c20*/  FSEL R44, R44, RZ, !P3 ;  /* 0x000000ff2c2c7208 */ /* 0x000fe40005800000 */
[----:B------:R-:W-:-:S03]  /*2c30*/  PLOP3.LUT P3, PT, P3, PT, PT, 0x8, 0x80 ;  /* 0x000000000080781c */ /* 0x000fc60001f6e170 */
[----:B------:R-:W-:Y:S01]  /*2c40*/  FFMA.FTZ R102, R44, R45, R49 ;  /* 0x0000002d2c667223 */ /* 0x000fe20000010031 */
[----:B------:R-:W-:Y:S02]  /*2c50*/  IMAD.MOV.U32 R44, RZ, RZ, 0x2 ;  /* 0x00000002ff2c7424 */ /* 0x000fe400078e00ff */
        /* <DEDUP_REMOVED lines=10> */
.L_x_1861:
        /* <DEDUP_REMOVED lines=13> */
.L_x_1863:
[----:B------:R-:W-:Y:S05]  /*2dd0*/  BSYNC.RECONVERGENT B2 ;  /* 0x0000000000027941 */ /* 0x000fea0003800200 */
.L_x_1862:
        /* <DEDUP_REMOVED lines=42> */
.L_x_1860:
[----:B------:R-:W-:Y:S05]  /*3080*/  BSYNC.RECONVERGENT B1 ;  /* 0x0000000000017941 */ /* 0x000fea0003800200 */
.L_x_1859:
        /* <DEDUP_REMOVED lines=8> */
[----:B------:R-:W-:Y:S02]  /*3110*/  FSETP.GTU.FTZ.AND P4, PT, R45, R106, PT ;  /* 0x0000006a2d00720b */ /* 0x000fe40003f9c000 */
[----:B------:R-:W-:Y:S01]  /*3120*/  SHF.L.U32 R45, R46, 0x10, RZ ;  /* 0x000000102e2d7819 */ /* 0x000fe200000006ff */
[----:B------:R-:W-:Y:S01]  /*3130*/  IMAD.MOV.U32 R46, RZ, RZ, 0x2 ;  /* 0x00000002ff2e7424 */ /* 0x000fe200078e00ff */
        /* <DEDUP_REMOVED lines=13> */
.L_x_1866:
        /* <DEDUP_REMOVED lines=13> */
.L_x_1868:
[----:B------:R-:W-:Y:S05]  /*32e0*/  BSYNC.RECONVERGENT B2 ;  /* 0x0000000000027941 */ /* 0x000fea0003800200 */
.L_x_1867:
        /* <DEDUP_REMOVED lines=42> */
.L_x_1865:
[----:B------:R-:W-:Y:S05]  /*3590*/  BSYNC.RECONVERGENT B1 ;  /* 0x0000000000017941 */ /* 0x000fea0003800200 */
.L_x_1864:
        /* <DEDUP_REMOVED lines=11> */
[----:B------:R-:W-:Y:S01]  /*3650*/  FSETP.GTU.FTZ.AND P5, PT, R45, R106, PT ;  /* 0x0000006a2d00720b */ /* 0x000fe20003fbc000 */
[----:B------:R-:W-:Y:S01]  /*3660*/  IMAD.MOV.U32 R45, RZ, RZ, R124 ;  /* 0x000000ffff2d7224 */ /* 0x000fe200078e007c */
[----:B------:R-:W-:-:S02]  /*3670*/  PRMT R55, R43, 0x7632, R55 ;  /* 0x000076322b377816 */ /* 0x000fc40000000037 */
        /* <DEDUP_REMOVED lines=12> */
.L_x_1871:
        /* <DEDUP_REMOVED lines=15> */
.L_x_1873:
[----:B------:R-:W-:Y:S05]  /*3830*/  BSYNC.RECONVERGENT B2 ;  /* 0x0000000000027941 */ /* 0x000fea0003800200 */
.L_x_1872:
        /* <DEDUP_REMOVED lines=42> */
.L_x_1870:
[----:B------:R-:W-:Y:S05]  /*3ae0*/  BSYNC.RECONVERGENT B1 ;  /* 0x0000000000017941 */ /* 0x000fea0003800200 */
.L_x_1869:
[----:B------:R-:W-:Y:S01]  /*3af0*/  I2FP.F32.U32 R45, R45 ;  /* 0x0000002d002d7245 */ /* 0x000fe20000201000 */
[----:B------:R-:W-:Y:S01]  /*3b00*/  IMAD.U32 R54, R54, 0x10000, RZ ;  /* 0x0001000036367824 */ /* 0x000fe200078e00ff */
[----:B------:R-:W-:Y:S01]  /*3b10*/  SHF.L.U32 R47, R29, 0x10, RZ ;  /* 0x000000101d2f7819 */ /* 0x000fe200000006ff */
[----:B------:R-:W-:Y:S01]  /*3b20*/  IMAD.U32 R55, R55, 0x10000, RZ ;  /* 0x0001000037377824 */ /* 0x000fe200078e00ff */
[----:B------:R-:W-:Y:S01]  /*3b30*/  F2FP.BF16.F32.PACK_AB R46, R101, R102 ;  /* 0x00000066652e723e */ /* 0x000fe200000010ff */
[----:B------:R-:W-:Y:S01]  /*3b40*/  FFMA.FTZ R45, R45, R108, 1.1641532182693481445e-10 ;  /* 0x2f0000002d2d7423 */ /* 0x000fe2000001006c */
[----:B------:R-:W-:Y:S01]  /*3b50*/  FMUL.FTZ R54, R54, R109 ;  /* 0x0000006d36367220 */ /* 0x000fe20000410000 */
[----:B------:R-:W-:-:S03]  /*3b60*/  F2FP.BF16.F32.PACK_AB R44, R90, R97 ;  /* 0x000000615a2c723e */ /* 0x000fc600000010ff */
[----:B------:R-:W-:Y:S01]  /*3b70*/  FMUL.FTZ R54, R54, R107 ;  /* 0x0000006b36367220 */ /* 0x000fe20000410000 */
[----:B------:R-:W-:Y:S02]  /*3b80*/  FSETP.GTU.FTZ.AND P6, PT, R45, R106, PT ;  /* 0x0000006a2d00720b */ /* 0x000fe40003fdc000 */
[----:B------:R-:W-:Y:S02]  /*3b90*/  F2FP.BF16.F32.PACK_AB R45, R99, R100 ;  /* 0x00000064632d723e */ /* 0x000fe400000010ff */
[----:B------:R-:W-:Y:S02]  /*3ba0*/  FSEL R54, R54, RZ, !P6 ;  /* 0x000000ff36367208 */ /* 0x000fe40007000000 */
[----:B------:R-:W-:-:S03]  /*3bb0*/  PLOP3.LUT P6, PT, P6, PT, PT, 0x8, 0x80 ;  /* 0x000000000080781c */ /* 0x000fc600037ce170 */
[----:B------:R-:W-:-:S05]  /*3bc0*/  FFMA.FTZ R104, R54, R47, R55 ;  /* 0x0000002f36687223 */ /* 0x000fca0000010037 */
[----:B------:R-:W-:Y:S01]  /*3bd0*/  F2FP.BF16.F32.PACK_AB R47, R104, R105 ;  /* 0x00000069682f723e */ /* 0x000fe200000010ff */
[----:B------:R-:W-:Y:S06]  /*3be0*/  BRA `(.L_x_1874) ;  /* 0x0000002800447947 */ /* 0x000fec0003800000 */
.L_x_1834:
        /* <DEDUP_REMOVED lines=16> */
.L_x_1877:
        /* <DEDUP_REMOVED lines=13> */
.L_x_1879:
[----:B------:R-:W-:Y:S05]  /*3dc0*/  BSYNC.RECONVERGENT B2 ;  /* 0x0000000000027941 */ /* 0x000fea0003800200 */
.L_x_1878:
        /* <DEDUP_REMOVED lines=42> */
.L_x_1876:
[----:B------:R-:W-:Y:S05]  /*4070*/  BSYNC.RECONVERGENT B1 ;  /* 0x0000000000017941 */ /* 0x000fea0003800200 */
.L_x_1875:
        /* <DEDUP_REMOVED lines=12> */
[----:B------:R-:W-:-:S03]  /*4140*/  IMAD.MOV.U32 R49, RZ, RZ, R124 ;  /* 0x000000ffff317224 */ /* 0x000fc600078e007c */
[----:B------:R-:W-:Y:S01]  /*4150*/  FSEL R97, R48, RZ, !P1 ;  /* 0x000000ff30617208 */ /* 0x000fe20004800000 */
[----:B------:R-:W-:Y:S01]  /*4160*/  HFMA2 R48, -RZ, RZ, 0, 1.1920928955078125e-07 ;  /* 0x00000002ff307431 */ /* 0x000fe200000001ff */
[----:B------:R-:W-:-:S03]  /*4170*/  PLOP3.LUT P1, PT, P1, PT, PT, 0x8, 0x80 ;  /* 0x000000000080781c */ /* 0x000fc60000f2e170 */
[----:B------:R-:W-:Y:S01]  /*4180*/  FMUL.FTZ R97, R97, R50 ;  /* 0x0000003261617220 */ /* 0x000fe20000410000 */
        /* <DEDUP_REMOVED lines=10> */
.L_x_1882:
        /* <DEDUP_REMOVED lines=13> */
.L_x_1884:
[----:B------:R-:W-:Y:S05]  /*4300*/  BSYNC.RECONVERGENT B2 ;  /* 0x0000000000027941 */ /* 0x000fea0003800200 */
.L_x_1883:
        /* <DEDUP_REMOVED lines=42> */
.L_x_1881:
[----:B------:R-:W-:Y:S05]  /*45b0*/  BSYNC.RECONVERGENT B1 ;  /* 0x0000000000017941 */ /* 0x000fea0003800200 */
.L_x_1880:
        /* <DEDUP_REMOVED lines=8> */
[----:B------:R-:W-:Y:S01]  /*4640*/  FSETP.GTU.FTZ.AND P1, PT, R49, R106, PT ;  /* 0x0000006a3100720b */ /* 0x000fe20003f3c000 */
        /* <DEDUP_REMOVED lines=15> */
.L_x_1887:
        /* <DEDUP_REMOVED lines=13> */
.L_x_1889:
[----:B------:R-:W-:Y:S05]  /*4810*/  BSYNC.RECONVERGENT B2 ;  /* 0x0000000000027941 */ /* 0x000fea0003800200 */
.L_x_1888:
        /* <DEDUP_REMOVED lines=39> */
[----:B------:R-:W-:Y:S02]  /*4a90*/  HFMA2 R50, -RZ, RZ, 0, 0 ;  /* 0x00000000ff327431 */ /* 0x000fe400000001ff */
[----:B------:R-:W-:Y:S01]  /*4aa0*/  IMAD.MOV.U32 R118, RZ, RZ, R48 ;  /* 0x000000ffff767224 */ /* 0x000fe200078e0030 */
[----:B------:R-:W-:-:S07]  /*4ab0*/  LOP3.LUT R128, R128, UR31, R49, 0x96, !PT ;  /* 0x0000001f80807c12 */ /* 0x000fce000f8e9631 */
.L_x_1886:
[----:B------:R-:W-:Y:S05]  /*4ac0*/  BSYNC.RECONVERGENT B1 ;  /* 0x0000000000017941 */ /* 0x000fea0003800200 */
.L_x_1885:
        /* <DEDUP_REMOVED lines=10> */
[----:B------:R-:W-:-:S03]  /*4b70*/  IMAD.U32 R49, R93, 0x10000, RZ ;  /* 0x000100005d317824 */ /* 0x000fc600078e00ff */
[----:B------:R-:W-:Y:S01]  /*4b80*/  FSEL R100, R44, RZ, !P1 ;  /* 0x000000ff2c647208 */ /* 0x000fe20004800000 */
[----:B------:R-:W-:Y:S01]  /*4b90*/  HFMA2 R44, -RZ, RZ, 0, 1.1920928955078125e-07 ;  /* 0x00000002ff2c7431 */ /* 0x000fe200000001ff */
[----:B------:R-:W-:-:S03]  /*4ba0*/  PLOP3.LUT P1, PT, P1, PT, PT, 0x8, 0x80 ;  /* 0x000000000080781c */ /* 0x000fc60000f2e170 */
[----:B------:R-:W-:Y:S01]  /*4bb0*/  FMUL.FTZ R100, R100, R49 ;  /* 0x0000003164647220 */ /* 0x000fe20000410000 */
        /* <DEDUP_REMOVED lines=9> */
.L_x_1892:
        /* <DEDUP_REMOVED lines=13> */
.L_x_1894:
[----:B------:R-:W-:Y:S05]  /*4d20*/  BSYNC.RECONVERGENT B2 ;  /* 0x0000000000027941 */ /* 0x000fea0003800200 */
.L_x_1893:
        /* <DEDUP_REMOVED lines=42> */
.L_x_1891:
[----:B------:R-:W-:Y:S05]  /*4fd0*/  BSYNC.RECONVERGENT B1 ;  /* 0x0000000000017941 */ /* 0x000fea0003800200 */
.L_x_1890:
        /* <DEDUP_REMOVED lines=23> */
.L_x_1897:
        /* <DEDUP_REMOVED lines=13> */
.L_x_1899:
[----:B------:R-:W-:Y:S05]  /*5220*/  BSYNC.RECONVERGENT B2 ;  /* 0x0000000000027941 */ /* 0x000fea0003800200 */
.L_x_1898:
        /* <DEDUP_REMOVED lines=42> */
.L_x_1896:
[----:B------:R-:W-:Y:S05]  /*54d0*/  BSYNC.RECONVERGENT B1 ;  /* 0x0000000000017941 */ /* 0x000fea0003800200 */
.L_x_1895:
[----:B------:R-:W-:Y:S01]  /*54e0*/  I2FP.F32.U32 R45, R45 ;  /* 0x0000002d002d7245 */ /* 0x000fe20000201000 */
[----:B------:R-:W-:Y:S01]  /*54f0*/  IMAD.U32 R44, R46, 0x10000, RZ ;  /* 0x000100002e2c7824 */ /* 0x000fe200078e00ff */
[----:B------:R-:W-:Y:S01]  /*5500*/  ISETP.NE.AND P4, PT, R48, 0x1, PT ;  /* 0x000000013000780c */ /* 0x000fe20003f85270 */
[----:B------:R-:W-:Y:S01]  /*5510*/  BSSY.RECONVERGENT B1, `(.L_x_1900) ;  /* 0x000004d000017945 */ /* 0x000fe20003800200 */
[----:B------:R-:W-:Y:S01]  /*5520*/  PRMT R46, R46, 0x7632, R46 ;  /* 0x000076322e2e7816 */ /* 0x000fe2000000002e */
[----:B------:R-:W-:Y:S01]  /*5530*/  FFMA.FTZ R45, R45, R108, 1.1641532182693481445e-10 ;  /* 0x2f0000002d2d7423 */ /* 0x000fe2000001006c */
[----:B------:R-:W-:-:S04]  /*5540*/  FMUL.FTZ R44, R44, R109 ;  /* 0x0000006d2c2c7220 */ /* 0x000fc80000410000 */
[----:B------:R-:W-:Y:S01]  /*5550*/  FMUL.FTZ R44, R44, R107 ;  /* 0x0000006b2c2c7220 */ /* 0x000fe20000410000 */
[----:B------:R-:W-:Y:S01]  /*5560*/  FSETP.GTU.FTZ.AND P3, PT, R45, R106, PT ;  /* 0x0000006a2d00720b */ /* 0x000fe20003f7c000 */
[----:B------:R-:W-:-:S03]  /*5570*/  IMAD.U32 R45, R88, 0x10000, RZ ;  /* 0x00010000582d7824 */ /* 0x000fc600078e00ff */
[----:B------:R-:W-:Y:S01]  /*5580*/  FSEL R102, R44, RZ, !P3 ;  /* 0x000000ff2c667208 */ /* 0x000fe20005800000 */
[----:B------:R-:W-:Y:S01]  /*5590*/  HFMA2 R44, -RZ, RZ, 0, 1.1920928955078125e-07 ;  /* 0x00000002ff2c7431 */ /* 0x000fe200000001ff */
[----:B------:R-:W-:-:S03]  /*55a0*/  PLOP3.LUT P3, PT, P3, PT, PT, 0x8, 0x80 ;  /* 0x000000000080781c */ /* 0x000fc60001f6e170 */
[----:B------:R-:W-:Y:S01]  /*55b0*/  FMUL.FTZ R102, R102, R45 ;  /* 0x0000002d66667220 */ /* 0x000fe20000410000 */
        /* <DEDUP_REMOVED lines=10> */
.L_x_1902:
        /* <DEDUP_REMOVED lines=13> */
.L_x_1904:
[----:B------:R-:W-:Y:S05]  /*5730*/  BSYNC.RECONVERGENT B2 ;  /* 0x0000000000027941 */ /* 0x000fea0003800200 */
.L_x_1903:
        /* <DEDUP_REMOVED lines=42> */
.L_x_1901:
[----:B------:R-:W-:Y:S05]  /*59e0*/  BSYNC.RECONVERGENT B1 ;  /* 0x0000000000017941 */ /* 0x000fea0003800200 */
.L_x_1900:
[----:B------:R-:W-:Y:S01]  /*59f0*/  I2FP.F32.U32 R45, R45 ;  /* 0x0000002d002d7245 */ /* 0x000fe20000201000 */
[----:B------:R-:W-:Y:S01]  /*5a00*/  IMAD.U32 R46, R46, 0x10000, RZ ;  /* 0x000100002e2e7824 */ /* 0x000fe200078e00ff */
[----:B------:R-:W-:Y:S01]  /*5a10*/  ISETP.NE.AND P5, PT, R44, 0x1, PT ;  /* 0x000000012c00780c */ /* 0x000fe20003fa5270 */
[----:B------:R-:W-:Y:S01]  /*5a20*/  IMAD.U32 R101, R28, 0x10000, RZ ;  /* 0x000100001c657824 */ /* 0x000fe200078e00ff */
[----:B------:R-:W-:Y:S01]  /*5a30*/  BSSY.RECONVERGENT B1, `(.L_x_1905) ;  /* 0x000004b000017945 */ /* 0x000fe20003800200 */
[----:B------:R-:W-:Y:S01]  /*5a40*/  FFMA.FTZ R45, R45, R108, 1.1641532182693481445e-10 ;  /* 0x2f0000002d2d7423 */ /* 0x000fe2000001006c */
[----:B------:R-:W-:Y:S01]  /*5a50*/  FMUL.FTZ R46, R46, R109 ;  /* 0x0000006d2e2e7220 */ /* 0x000fe20000410000 */
[----:B------:R-:W-:-:S03]  /*5a60*/  MOV R48, 0x2 ;  /* 0x0000000200307802 */ /* 0x000fc60000000f00 */
        /* <DEDUP_REMOVED lines=15> */
.L_x_1907:
        /* <DEDUP_REMOVED lines=13> */
.L_x_1909:
[----:B------:R-:W-:Y:S05]  /*5c30*/  BSYNC.RECONVERGENT B2 ;  /* 0x0000000000027941 */ /* 0x000fea0003800200 */
.L_x_1908:
        /* <DEDUP_REMOVED lines=42> */
.L_x_1906:
[----:B------:R-:W-:Y:S05]  /*5ee0*/  BSYNC.RECONVERGENT B1 ;  /* 0x0000000000017941 */ /* 0x000fea0003800200 */
.L_x_1905:
        /* <DEDUP_REMOVED lines=8> */
[----:B------:R-:W-:Y:S01]  /*5f70*/  MOV R98, 0x2 ;  /* 0x0000000200627802 */ /* 0x000fe20000000f00 */
        /* <DEDUP_REMOVED lines=15> */
.L_x_1912:
        /* <DEDUP_REMOVED lines=15> */
.L_x_1914:
[----:B------:R-:W-:Y:S05]  /*6160*/  BSYNC.RECONVERGENT B2 ;  /* 0x0000000000027941 */ /* 0x000fea0003800200 */
.L_x_1913:
        /* <DEDUP_REMOVED lines=42> */
.L_x_1911:
[----:B------:R-:W-:Y:S05]  /*6410*/  BSYNC.RECONVERGENT B1 ;  /* 0x0000000000017941 */ /* 0x000fea0003800200 */
.L_x_1910:
[----:B------:R-:W-:Y:S01]  /*6420*/  I2FP.F32.U32 R45, R45 ;  /* 0x0000002d002d7245 */ /* 0x000fe20000201000 */
[----:B------:R-:W-:Y:S01]  /*6430*/  IMAD.U32 R54, R54, 0x10000, RZ ;  /* 0x0001000036367824 */ /* 0x000fe200078e00ff */
[----:B------:R-:W-:Y:S01]  /*6440*/  F2FP.BF16.F32.PACK_AB R46, R101, R102 ;  /* 0x00000066652e723e */ /* 0x000fe200000010ff */
[----:B------:R-:W-:Y:S01]  /*6450*/  IMAD.U32 R47, R29, 0x10000, RZ ;  /* 0x000100001d2f7824 */ /* 0x000fe200078e00ff */
[----:B------:R-:W-:Y:S01]  /*6460*/  F2FP.BF16.F32.PACK_AB R44, R90, R97 ;  /* 0x000000615a2c723e */ /* 0x000fe200000010ff */
[----:B------:R-:W-:Y:S01]  /*6470*/  FFMA.FTZ R45, R45, R108, 1.1641532182693481445e-10 ;  /* 0x2f0000002d2d7423 */ /* 0x000fe2000001006c */
[----:B------:R-:W-:-:S04]  /*6480*/  FMUL.FTZ R54, R54, R109 ;  /* 0x0000006d36367220 */ /* 0x000fc80000410000 */
[----:B------:R-:W-:Y:S01]  /*6490*/  FMUL.FTZ R54, R54, R107 ;  /* 0x0000006b36367220 */ /* 0x000fe20000410000 */
[----:B------:R-:W-:Y:S02]  /*64a0*/  FSETP.GTU.FTZ.AND P6, PT, R45, R106, PT ;  /* 0x0000006a2d00720b */ /* 0x000fe40003fdc000 */
[----:B------:R-:W-:Y:S02]  /*64b0*/  F2FP.BF16.F32.PACK_AB R45, R99, R100 ;  /* 0x00000064632d723e */ /* 0x000fe400000010ff */
[----:B------:R-:W-:Y:S02]  /*64c0*/  FSEL R54, R54, RZ, !P6 ;  /* 0x000000ff36367208 */ /* 0x000fe40007000000 */
[----:B------:R-:W-:-:S03]  /*64d0*/  PLOP3.LUT P6, PT, P6, PT, PT, 0x8, 0x80 ;  /* 0x000000000080781c */ /* 0x000fc600037ce170 */
[----:B------:R-:W-:-:S05]  /*64e0*/  FMUL.FTZ R104, R54, R47 ;  /* 0x0000002f36687220 */ /* 0x000fca0000410000 */
[----:B------:R-:W-:-:S07]  /*64f0*/  F2FP.BF16.F32.PACK_AB R47, R104, R105 ;  /* 0x00000069682f723e */ /* 0x000fce00000010ff */
.L_x_1874:
[----:B------:R-:W-:Y:S01]  /*6500*/  SEL R51, RZ, 0x1000000, !P6 ;  /* 0x01000000ff337807 */ /* 0x000fe20007000000 */
[----:B------:R-:W0:Y:S01]  /*6510*/  LDC.64 R54, c[0x0][0x3b0] ;  /* 0x0000ec00ff367b82 */ /* 0x000e220000000a00 */
[----:B------:R-:W-:Y:S02]  /*6520*/  SEL R110, RZ, 0x10000, !P5 ;  /* 0x00010000ff6e7807 */ /* 0x000fe40006800000 */
[----:B------:R-:W-:Y:S02]  /*6530*/  ISETP.NE.AND P6, PT, R52, RZ, PT ;  /* 0x000000ff3400720c */ /* 0x000fe40003fc5270 */
[----:B------:R-:W-:Y:S02]  /*6540*/  ISETP.NE.AND P5, PT, R53, RZ, PT ;  /* 0x000000ff3500720c */ /* 0x000fe40003fa5270 */
[----:B------:R-:W-:Y:S01]  /*6550*/  SEL R111, RZ, 0x100, !P4 ;  /* 0x00000100ff6f7807 */ /* 0x000fe20006000000 */
[----:B------:R-:W1:Y:S01]  /*6560*/  LDC.64 R52, c[0x0][0x3a8] ;  /* 0x0000ea00ff347b82 */ /* 0x000e620000000a00 */
[----:B------:R-:W-:-:S02]  /*6570*/  SEL R50, RZ, 0x1000000, !P2 ;  /* 0x01000000ff327807 */ /* 0x000fc40005000000 */
[----:B------:R-:W-:Y:S02]  /*6580*/  SEL R49, RZ, 0x10000, !P1 ;  /* 0x00010000ff317807 */ /* 0x000fe40004800000 */
[----:B------:R-:W-:Y:S02]  /*6590*/  SEL R48, RZ, 0x100, !P5 ;  /* 0x00000100ff307807 */ /* 0x000fe40006800000 */
[----:B------:R-:W-:Y:S01]  /*65a0*/  LOP3.LUT R111, R111, R51, R110, 0xfe, !PT ;  /* 0x000000336f6f7212 */ /* 0x000fe200078efe6e */
[----:B------:R-:W2:Y:S01]  /*65b0*/  @P0 LDC.64 R112, c[0x0][0x3a0] ;  /* 0x0000e800ff700b82 */ /* 0x000ea20000000a00 */
[----:B------:R-:W-:Y:S02]  /*65c0*/  SEL R110, RZ, 0x1, !P3 ;  /* 0x00000001ff6e7807 */ /* 0x000fe40005800000 */
[----:B------:R-:W-:Y:S02]  /*65d0*/  LOP3.LUT R48, R48, R50, R49, 0xfe, !PT ;  /* 0x0000003230307212 */ /* 0x000fe400078efe31 */
[----:B------:R-:W-:-:S02]  /*65e0*/  SEL R49, RZ, 0x1, !P6 ;  /* 0x00000001ff317807 */ /* 0x000fc40007000000 */
[C---:B------:R-:W-:Y:S01]  /*65f0*/  IADD3 R103, PT, PT, R91.reuse, 0x20, RZ ;  /* 0x000000205b677810 */ /* 0x040fe20007ffe0ff */
[----:B0-----:R-:W-:Y:S01]  /*6600*/  IMAD.WIDE.U32 R114, R91, 0x8, R54 ;  /* 0x000000085b727825 */ /* 0x001fe200078e0036 */
[----:B------:R-:W-:Y:S02]  /*6610*/  LOP3.LUT R111, R111, R110, RZ, 0xfc, !PT ;  /* 0x0000006e6f6f7212 */ /* 0x000fe400078efcff */
[----:B------:R-:W-:Y:S01]  /*6620*/  LOP3.LUT R110, R48, R49, RZ, 0xfc, !PT ;  /* 0x00000031306e7212 */ /* 0x000fe200078efcff */
[----:B------:R-:W-:-:S04]  /*6630*/  IMAD.WIDE.U32 R48, R103, 0x10, R120 ;  /* 0x0000001067307825 */ /* 0x000fc800078e0078 */
[----:B-1----:R-:W-:-:S05]  /*6640*/  IMAD.WIDE.U32 R116, R91, 0x10, R52 ;  /* 0x000000105b747825 */ /* 0x002fca00078e0034 */
[----:B------:R0:W-:Y:S01]  /*6650*/  STG.E.128 desc[UR8][R116.64], R44 ;  /* 0x0000002c74007986 */ /* 0x0001e2000c101d08 */
[----:B--2---:R-:W-:-:S03]  /*6660*/  @P0 IMAD.WIDE.U32 R112, R103, 0x10, R112 ;  /* 0x0000001067700825 */ /* 0x004fc600078e0070 */
[----:B------:R0:W-:Y:S04]  /*6670*/  STG.E.64 desc[UR8][R114.64], R110 ;  /* 0x0000006e72007986 */ /* 0x0001e8000c101b08 */
[----:B------:R0:W5:Y:S04]  /*6680*/  @P0 LDG.E.128 R40, desc[UR8][R112.64] ;  /* 0x0000000870280981 */ /* 0x000168000c1e1d00 */
[----:B------:R-:W5:Y:S01]  /*6690*/  LDG.E.128 R48, desc[UR8][R48.64] ;  /* 0x0000000830307981 */ /* 0x000f62000c1e1d00 */
[----:B------:R-:W-:Y:S05]  /*66a0*/  @!P0 BRA `(.L_x_1915) ;  /* 0x00000028006c8947 */ /* 0x000fea0003800000 */
[----:B------:R-:W-:Y:S01]  /*66b0*/  ISETP.NE.AND P1, PT, R98, 0x1, PT ;  /* 0x000000016200780c */ /* 0x000fe20003f25270 */
[----:B------:R-:W-:Y:S01]  /*66c0*/  BSSY.RECONVERGENT B1, `(.L_x_1916) ;  /* 0x0000046000017945 */ /* 0x000fe20003800200 */
[----:B0-----:R-:W-:Y:S01]  /*66d0*/  IMAD.MOV.U32 R46, RZ, RZ, 0x2 ;  /* 0x00000002ff2e7424 */ /* 0x001fe200078e00ff */
        /* <DEDUP_REMOVED lines=13> */
.L_x_1918:
        /* <DEDUP_REMOVED lines=13> */
.L_x_1920:
[----:B------:R-:W-:Y:S05]  /*6880*/  BSYNC.RECONVERGENT B2 ;  /* 0x0000000000027941 */ /* 0x000fea0003800200 */
.L_x_1919:
        /* <DEDUP_REMOVED lines=36> */
[----:B------:R-:W-:Y:S02]  /*6ad0*/  HFMA2 R46, -RZ, RZ, 0, 0 ;  /* 0x00000000ff2e7431 */ /* 0x000fe400000001ff */
[----:B------:R-:W-:Y:S01]  /*6ae0*/  IMAD.WIDE.U32 R122, R122, -0x2daee0ad, RZ ;  /* 0xd2511f537a7a7825 */ /* 0x000fe200078e00ff */
[----:B------:R-:W-:-:S03]  /*6af0*/  LOP3.LUT R119, R44, UR30, R125, 0x96, !PT ;  /* 0x0000001e2c777c12 */ /* 0x000fc6000f8e967d */
[----:B------:R-:W-:Y:S01]  /*6b00*/  IMAD.MOV.U32 R44, RZ, RZ, R118 ;  /* 0x000000ffff2c7224 */ /* 0x000fe200078e0076 */
[----:B------:R-:W-:-:S07]  /*6b10*/  LOP3.LUT R128, R128, UR31, R123, 0x96, !PT ;  /* 0x0000001f80807c12 */ /* 0x000fce000f8e967b */
.L_x_1917:
[----:B------:R-:W-:Y:S05]  /*6b20*/  BSYNC.RECONVERGENT B1 ;  /* 0x0000000000017941 */ /* 0x000fea0003800200 */
.L_x_1916:
[----:B------:R-:W-:Y:S01]  /*6b30*/  I2FP.F32.U32 R45, R44 ;  /* 0x0000002c002d7245 */ /* 0x000fe20000201000 */
[----:B-----5:R-:W-:Y:S01]  /*6b40*/  IMAD.U32 R44, R48, 0x10000, RZ ;  /* 0x00010000302c7824 */ /* 0x020fe200078e00ff */
        /* <DEDUP_REMOVED lines=11> */
[----:B------:R-:W-:-:S03]  /*6c00*/  PLOP3.LUT P1, PT, P1, PT, PT, 0x8, 0x80 ;  /* 0x000000000080781c */ /* 0x000fc60000f2e170 */
[----:B------:R-:W-:Y:S01]  /*6c10*/  FFMA.FTZ R111, R44, R111, R45 ;  /* 0x0000006f2c6f7223 */ /* 0x000fe2000001002d */
[----:B------:R-:W-:Y:S01]  /*6c20*/  P2R R98, PR, RZ, 0x2 ;  /* 0x00000002ff627803 */ /* 0x000fe20000000000 */
        /* <DEDUP_REMOVED lines=11> */
.L_x_1923:
        /* <DEDUP_REMOVED lines=13> */
.L_x_1925:
[----:B------:R-:W-:Y:S05]  /*6db0*/  BSYNC.RECONVERGENT B2 ;  /* 0x0000000000027941 */ /* 0x000fea0003800200 */
.L_x_1924:
        /* <DEDUP_REMOVED lines=42> */
.L_x_1922:
[----:B------:R-:W-:Y:S05]  /*7060*/  BSYNC.RECONVERGENT B1 ;  /* 0x0000000000017941 */ /* 0x000fea0003800200 */
.L_x_1921:
        /* <DEDUP_REMOVED lines=9> */
[----:B------:R-:W-:Y:S01]  /*7100*/  FSETP.GTU.FTZ.AND P1, PT, R45, R106, PT ;  /* 0x0000006a2d00720b */ /* 0x000fe20003f3c000 */
[----:B------:R-:W-:-:S03]  /*7110*/  IMAD.U32 R45, R30, 0x10000, RZ ;  /* 0x000100001e2d7824 */ /* 0x000fc600078e00ff */
[----:B------:R-:W-:Y:S02]  /*7120*/  FSEL R110, R110, RZ, !P1 ;  /* 0x000000ff6e6e7208 */ /* 0x000fe40004800000 */
[----:B------:R-:W-:-:S03]  /*7130*/  PLOP3.LUT P1, PT, P1, PT, PT, 0x8, 0x80 ;  /* 0x000000000080781c */ /* 0x000fc60000f2e170 */
[----:B------:R-:W-:Y:S01]  /*7140*/  FFMA.FTZ R110, R110, R45, R47 ;  /* 0x0000002d6e6e7223 */ /* 0x000fe2000001002f */
        /* <DEDUP_REMOVED lines=11> */
.L_x_1928:
        /* <DEDUP_REMOVED lines=13> */
.L_x_1930:
[----:B------:R-:W-:Y:S05]  /*72d0*/  BSYNC.RECONVERGENT B2 ;  /* 0x0000000000027941 */ /* 0x000fea0003800200 */
.L_x_1929:
        /* <DEDUP_REMOVED lines=42> */
.L_x_1927:
[----:B------:R-:W-:Y:S05]  /*7580*/  BSYNC.RECONVERGENT B1 ;  /* 0x0000000000017941 */ /* 0x000fea0003800200 */
.L_x_1926:
        /* <DEDUP_REMOVED lines=8> */
[----:B------:R-:W-:Y:S02]  /*7610*/  PRMT R113, R41, 0x7632, R113 ;  /* 0x0000763229717816 */ /* 0x000fe40000000071 */
[----:B------:R-:W-:Y:S01]  /*7620*/  FSETP.GTU.FTZ.AND P1, PT, R45, R106, PT ;  /* 0x0000006a2d00720b */ /* 0x000fe20003f3c000 */
[----:B------:R-:W-:Y:S01]  /*7630*/  FMUL.FTZ R44, R44, R107 ;  /* 0x0000006b2c2c7220 */ /* 0x000fe20000410000 */
[----:B------:R-:W-:-:S04]  /*7640*/  IMAD.U32 R45, R84, 0x10000, RZ ;  /* 0x00010000542d7824 */ /* 0x000fc800078e00ff */
[----:B------:R-:W-:Y:S02]  /*7650*/  FSEL R44, R44, RZ, !P1 ;  /* 0x000000ff2c2c7208 */ /* 0x000fe40004800000 */
[----:B------:R-:W-:-:S03]  /*7660*/  PLOP3.LUT P1, PT, P1, PT, PT, 0x8, 0x80 ;  /* 0x000000000080781c */ /* 0x000fc60000f2e170 */
[----:B------:R-:W-:Y:S01]  /*7670*/  FFMA.FTZ R112, R44, R45, R47 ;  /* 0x0000002d2c707223 */ /* 0x000fe2000001002f */
[----:B------:R-:W-:Y:S02]  /*7680*/  HFMA2 R47, -RZ, RZ, 0, 1.1920928955078125e-07 ;  /* 0x00000002ff2f7431 */ /* 0x000fe400000001ff */
        /* <DEDUP_REMOVED lines=10> */
.L_x_1933:
        /* <DEDUP_REMOVED lines=13> */
.L_x_1935:
[----:B------:R-:W-:Y:S05]  /*7800*/  BSYNC.RECONVERGENT B2 ;  /* 0x0000000000027941 */ /* 0x000fea0003800200 */
.L_x_1934:
        /* <DEDUP_REMOVED lines=38> */
[----:B------:R-:W-:-:S04]  /*7a70*/  LOP3.LUT R119, R46, UR30, R125, 0x96, !PT ;  /* 0x0000001e2e777c12 */ /* 0x000fc8000f8e967d */
[----:B------:R-:W-:Y:S01]  /*7a80*/  LOP3.LUT R128, R128, UR31, R45, 0x96, !PT ;  /* 0x0000001f80807c12 */ /* 0x000fe2000f8e962d */
[----:B------:R-:W-:Y:S02]  /*7a90*/  IMAD.MOV.U32 R45, RZ, RZ, R122 ;  /* 0x000000ffff2d7224 */ /* 0x000fe400078e007a */
[----:B------:R-:W-:-:S07]  /*7aa0*/  IMAD.MOV.U32 R122, RZ, RZ, R44 ;  /* 0x000000ffff7a7224 */ /* 0x000fce00078e002c */
.L_x_1932:
[----:B------:R-:W-:Y:S05]  /*7ab0*/  BSYNC.RECONVERGENT B1 ;  /* 0x0000000000017941 */ /* 0x000fea0003800200 */
.L_x_1931:
        /* <DEDUP_REMOVED lines=9> */
[----:B------:R-:W-:Y:S01]  /*7b50*/  FSETP.GTU.FTZ.AND P2, PT, R45, R106, PT ;  /* 0x0000006a2d00720b */ /* 0x000fe20003f5c000 */
[----:B------:R-:W-:-:S03]  /*7b60*/  IMAD.MOV.U32 R45, RZ, RZ, R124 ;  /* 0x000000ffff2d7224 */ /* 0x000fc600078e007c */
        /* <DEDUP_REMOVED lines=13> */
.L_x_1938:
        /* <DEDUP_REMOVED lines=13> */
.L_x_1940:
[----:B------:R-:W-:Y:S05]  /*7d10*/  BSYNC.RECONVERGENT B2 ;  /* 0x0000000000027941 */ /* 0x000fea0003800200 */
.L_x_1939:
        /* <DEDUP_REMOVED lines=40> */
[----:B------:R-:W-:Y:S01]  /*7fa0*/  IMAD.MOV.U32 R45, RZ, RZ, R122 ;  /* 0x000000ffff2d7224 */ /* 0x000fe200078e007a */
[----:B------:R-:W-:-:S07]  /*7fb0*/  MOV R122, R44 ;  /* 0x0000002c007a7202 */ /* 0x000fce0000000f00 */
.L_x_1937:
[----:B------:R-:W-:Y:S05]  /*7fc0*/  BSYNC.RECONVERGENT B1 ;  /* 0x0000000000017941 */ /* 0x000fea0003800200 */
.L_x_1936:
        /* <DEDUP_REMOVED lines=15> */
[----:B------:R-:W-:Y:S01]  /*80c0*/  IMAD.MOV.U32 R44, RZ, RZ, 0x2 ;  /* 0x00000002ff2c7424 */ /* 0x000fe200078e00ff */
[----:B------:R-:W-:Y:S01]  /*80d0*/  MOV R45, R124 ;  /* 0x0000007c002d7202 */ /* 0x000fe20000000f00 */
[----:B------:R-:W-:Y:S07]  /*80e0*/  @!P4 BRA `(.L_x_1942) ;  /* 0x000000040000c947 */ /* 0x000fee0003800000 */
        /* <DEDUP_REMOVED lines=8> */
.L_x_1943:
        /* <DEDUP_REMOVED lines=13> */
.L_x_1945:
[----:B------:R-:W-:Y:S05]  /*8240*/  BSYNC.RECONVERGENT B2 ;  /* 0x0000000000027941 */ /* 0x000fea0003800200 */
.L_x_1944:
        /* <DEDUP_REMOVED lines=42> */
.L_x_1942:
[----:B------:R-:W-:Y:S05]  /*84f0*/  BSYNC.RECONVERGENT B1 ;  /* 0x0000000000017941 */ /* 0x000fea0003800200 */
.L_x_1941:
        /* <DEDUP_REMOVED lines=24> */
.L_x_1948:
        /* <DEDUP_REMOVED lines=13> */
.L_x_1950:
[----:B------:R-:W-:Y:S05]  /*8750*/  BSYNC.RECONVERGENT B2 ;  /* 0x0000000000027941 */ /* 0x000fea0003800200 */
.L_x_1949:
        /* <DEDUP_REMOVED lines=42> */
.L_x_1947:
[----:B------:R-:W-:Y:S05]  /*8a00*/  BSYNC.RECONVERGENT B1 ;  /* 0x0000000000017941 */ /* 0x000fea0003800200 */
.L_x_1946:
        /* <DEDUP_REMOVED lines=8> */
[----:B------:R-:W-:Y:S01]  /*8a90*/  PRMT R116, R51, 0x7632, R116 ;  /* 0x0000763233747816 */ /* 0x000fe20000000074 */
[----:B------:R-:W-:Y:S02]  /*8aa0*/  IMAD.MOV.U32 R125, RZ, RZ, 0x2 ;  /* 0x00000002ff7d7424 */ /* 0x000fe400078e00ff */
        /* <DEDUP_REMOVED lines=16> */
.L_x_1953:
        /* <DEDUP_REMOVED lines=15> */
.L_x_1955:
[----:B------:R-:W-:Y:S05]  /*8ca0*/  BSYNC.RECONVERGENT B2 ;  /* 0x0000000000027941 */ /* 0x000fea0003800200 */
.L_x_1954:
        /* <DEDUP_REMOVED lines=42> */
.L_x_1952:
[----:B------:R-:W-:Y:S05]  /*8f50*/  BSYNC.RECONVERGENT B1 ;  /* 0x0000000000017941 */ /* 0x000fea0003800200 */
.L_x_1951:
        /* <DEDUP_REMOVED lines=16> */
.L_x_1915:
        /* <DEDUP_REMOVED lines=16> */
.L_x_1959:
        /* <DEDUP_REMOVED lines=13> */
.L_x_1961:
[----:B------:R-:W-:Y:S05]  /*9230*/  BSYNC.RECONVERGENT B2 ;  /* 0x0000000000027941 */ /* 0x000fea0003800200 */
.L_x_1960:
        /* <DEDUP_REMOVED lines=40> */
[----:B------:R-:W-:-:S07]  /*94c0*/  LOP3.LUT R128, R128, UR31, R123, 0x96, !PT ;  /* 0x0000001f80807c12 */ /* 0x000fce000f8e967b */
.L_x_1958:
[----:B------:R-:W-:Y:S05]  /*94d0*/  BSYNC.RECONVERGENT B1 ;  /* 0x0000000000017941 */ /* 0x000fea0003800200 */
.L_x_1957:
[----:B------:R-:W-:Y:S01]  /*94e0*/  I2FP.F32.U32 R45, R44 ;  /* 0x0000002c002d7245 */ /* 0x000fe20000201000 */
[----:B-----5:R-:W-:Y:S01]  /*94f0*/  IMAD.U32 R44, R48, 0x10000, RZ ;  /* 0x00010000302c7824 */ /* 0x020fe200078e00ff */
[----:B------:R-:W-:Y:S01]  /*9500*/  ISETP.NE.AND P2, PT, R47, 0x1, PT ;  /* 0x000000012f00780c */ /* 0x000fe20003f45270 */
[----:B------:R-:W-:Y:S01]  /*9510*/  BSSY.RECONVERGENT B1, `(.L_x_1962) ;  /* 0x000004e000017945 */ /* 0x000fe20003800200 */
[----:B------:R-:W-:Y:S01]  /*9520*/  SHF.L.U32 R46, R85, 0x10, RZ ;  /* 0x00000010552e7819 */ /* 0x000fe200000006ff */
[----:B------:R-:W-:Y:S01]  /*9530*/  FFMA.FTZ R45, R45, R108, 1.1641532182693481445e-10 ;  /* 0x2f0000002d2d7423 */ /* 0x000fe2000001006c */
[----:B------:R-:W-:Y:S01]  /*9540*/  FMUL.FTZ R44, R44, R109 ;  /* 0x0000006d2c2c7220 */ /* 0x000fe20000410000 */
[----:B------:R-:W-:-:S03]  /*9550*/  PRMT R48, R48, 0x7632, R48 ;  /* 0x0000763230307816 */ /* 0x000fc60000000030 */
[----:B------:R-:W-:Y:S01]  /*9560*/  FMUL.FTZ R44, R44, R107 ;  /* 0x0000006b2c2c7220 */ /* 0x000fe20000410000 */
[----:B------:R-:W-:Y:S01]  /*9570*/  FSETP.GTU.FTZ.AND P1, PT, R45, R106, PT ;  /* 0x0000006a2d00720b */ /* 0x000fe20003f3c000 */
[----:B------:R-:W-:-:S03]  /*9580*/  IMAD.MOV.U32 R45, RZ, RZ, R124 ;  /* 0x000000ffff2d7224 */ /* 0x000fc600078e007c */
[----:B------:R-:W-:Y:S01]  /*9590*/  FSEL R111, R44, RZ, !P1 ;  /* 0x000000ff2c6f7208 */ /* 0x000fe20004800000 */
[----:B------:R-:W-:Y:S01]  /*95a0*/  IMAD.MOV.U32 R44, RZ, RZ, 0x2 ;  /* 0x00000002ff2c7424 */ /* 0x000fe200078e00ff */
[----:B------:R-:W-:-:S03]  /*95b0*/  PLOP3.LUT P1, PT, P1, PT, PT, 0x8, 0x80 ;  /* 0x000000000080781c */ /* 0x000fc60000f2e170 */
[----:B------:R-:W-:Y:S01]  /*95c0*/  FMUL.FTZ R111, R46, R111 ;  /* 0x0000006f2e6f7220 */ /* 0x000fe20000410000 */
[----:B------:R-:W-:Y:S01]  /*95d0*/  P2R R98, PR, RZ, 0x2 ;  /* 0x00000002ff627803 */ /* 0x000fe20000000000 */
        /* <DEDUP_REMOVED lines=9> */
.L_x_1964:
        /* <DEDUP_REMOVED lines=13> */
.L_x_1966:
[----:B------:R-:W-:Y:S05]  /*9740*/  BSYNC.RECONVERGENT B2 ;  /* 0x0000000000027941 */ /* 0x000fea0003800200 */
.L_x_1965:
        /* <DEDUP_REMOVED lines=42> */
.L_x_1963:
[----:B------:R-:W-:Y:S05]  /*99f0*/  BSYNC.RECONVERGENT B1 ;  /* 0x0000000000017941 */ /* 0x000fea0003800200 */
.L_x_1962:
        /* <DEDUP_REMOVED lines=24> */
.L_x_1969:
        /* <DEDUP_REMOVED lines=13> */
.L_x_1971:
[----:B------:R-:W-:Y:S05]  /*9c50*/  BSYNC.RECONVERGENT B2 ;  /* 0x0000000000027941 */ /* 0x000fea0003800200 */
.L_x_1970:
        /* <DEDUP_REMOVED lines=42> */
.L_x_1968:
[----:B------:R-:W-:Y:S05]  /*9f00*/  BSYNC.RECONVERGENT B1 ;  /* 0x0000000000017941 */ /* 0x000fea0003800200 */
.L_x_1967:
        /* <DEDUP_REMOVED lines=24> */
.L_x_1974:
        /* <DEDUP_REMOVED lines=13> */
.L_x_1976:
[----:B------:R-:W-:Y:S05]  /*a160*/  BSYNC.RECONVERGENT B2 ;  /* 0x0000000000027941 */ /* 0x000fea0003800200 */
.L_x_1975:
        /* <DEDUP_REMOVED lines=42> */
.L_x_1973:
[----:B------:R-:W-:Y:S05]  /*a410*/  BSYNC.RECONVERGENT B1 ;  /* 0x0000000000017941 */ /* 0x000fea0003800200 */
.L_x_1972:
        /* <DEDUP_REMOVED lines=23> */
.L_x_1979:
        /* <DEDUP_REMOVED lines=13> */
.L_x_1981:
[----:B------:R-:W-:Y:S05]  /*a660*/  BSYNC.RECONVERGENT B2 ;  /* 0x0000000000027941 */ /* 0x000fea0003800200 */
.L_x_1980:
        /* <DEDUP_REMOVED lines=40> */
[----:B------:R-:W-:Y:S01]  /*a8f0*/  IMAD.MOV.U32 R45, RZ, RZ, R122 ;  /* 0x000000ffff2d7224 */ /* 0x000fe200078e007a */
[----:B------:R-:W-:-:S07]  /*a900*/  MOV R122, R44 ;  /* 0x0000002c007a7202 */ /* 0x000fce0000000f00 */
.L_x_1978:
[----:B------:R-:W-:Y:S05]  /*a910*/  BSYNC.RECONVERGENT B1 ;  /* 0x0000000000017941 */ /* 0x000fea0003800200 */
.L_x_1977:
[----:B------:R-:W-:Y:S01]  /*a920*/  I2FP.F32.U32 R45, R45 ;  /* 0x0000002d002d7245 */ /* 0x000fe20000201000 */
[----:B------:R-:W-:Y:S01]  /*a930*/  IMAD.U32 R44, R50, 0x10000, RZ ;  /* 0x00010000322c7824 */ /* 0x000fe200078e00ff */
        /* <DEDUP_REMOVED lines=22> */
.L_x_1984:
        /* <DEDUP_REMOVED lines=13> */
.L_x_1986:
[----:B------:R-:W-:Y:S05]  /*ab70*/  BSYNC.RECONVERGENT B2 ;  /* 0x0000000000027941 */ /* 0x000fea0003800200 */
.L_x_1985:
        /* <DEDUP_REMOVED lines=42> */
.L_x_1983:
[----:B------:R-:W-:Y:S05]  /*ae20*/  BSYNC.RECONVERGENT B1 ;  /* 0x0000000000017941 */ /* 0x000fea0003800200 */
.L_x_1982:
        /* <DEDUP_REMOVED lines=23> */
.L_x_1989:
        /* <DEDUP_REMOVED lines=13> */
.L_x_1991:
[----:B------:R-:W-:Y:S05]  /*b070*/  BSYNC.RECONVERGENT B2 ;  /* 0x0000000000027941 */ /* 0x000fea0003800200 */
.L_x_1990:
        /* <DEDUP_REMOVED lines=42> */
.L_x_1988:
[----:B------:R-:W-:Y:S05]  /*b320*/  BSYNC.RECONVERGENT B1 ;  /* 0x0000000000017941 */ /* 0x000fea0003800200 */
.L_x_1987:
        /* <DEDUP_REMOVED lines=24> */
.L_x_1994:
        /* <DEDUP_REMOVED lines=15> */
.L_x_1996:
[----:B------:R-:W-:Y:S05]  /*b5a0*/  BSYNC.RECONVERGENT B2 ;  /* 0x0000000000027941 */ /* 0x000fea0003800200 */
.L_x_1995:
        /* <DEDUP_REMOVED lines=42> */
.L_x_1993:
[----:B------:R-:W-:Y:S05]  /*b850*/  BSYNC.RECONVERGENT B1 ;  /* 0x0000000000017941 */ /* 0x000fea0003800200 */
.L_x_1992:
[----:B------:R-:W-:Y:S01]  /*b860*/  I2FP.F32.U32 R45, R45 ;  /* 0x0000002d002d7245 */ /* 0x000fe20000201000 */
[----:B------:R-:W-:Y:S01]  /*b870*/  IMAD.U32 R116, R116, 0x10000, RZ ;  /* 0x0001000074747824 */ /* 0x000fe200078e00ff */
[----:B------:R-:W-:Y:S02]  /*b880*/  SHF.L.U32 R47, R33, 0x10, RZ ;  /* 0x00000010212f7819 */ /* 0x000fe400000006ff */
        /* <DEDUP_REMOVED lines=9> */
[----:B------:R-:W-:-:S05]  /*b920*/  FMUL.FTZ R116, R47, R116 ;  /* 0x000000742f747220 */ /* 0x000fca0000410000 */
[----:B------:R-:W-:-:S07]  /*b930*/  F2FP.BF16.F32.PACK_AB R47, R116, R118 ;  /* 0x00000076742f723e */ /* 0x000fce00000010ff */
.L_x_1956:
[----:B------:R-:W0:Y:S01]  /*b940*/  @P0 LDC.64 R48, c[0x0][0x3a0] ;  /* 0x0000e800ff300b82 */ /* 0x000e220000000a00 */
[----:B------:R-:W-:Y:S01]  /*b950*/  SEL R126, RZ, 0x10000, !P5 ;  /* 0x00010000ff7e7807 */ /* 0x000fe20006800000 */
[----:B------:R-:W-:Y:S01]  /*b960*/  IMAD.WIDE.U32 R132, R103, 0x10, R52 ;  /* 0x0000001067847825 */ /* 0x000fe200078e0034 */
[----:B------:R-:W-:Y:S02]  /*b970*/  ISETP.NE.AND P5, PT, R117, RZ, PT ;  /* 0x000000ff7500720c */ /* 0x000fe40003fa5270 */
[----:B------:R-:W-:Y:S01]  /*b980*/  SEL R123, RZ, 0x1000000, !P6 ;  /* 0x01000000ff7b7807 */ /* 0x000fe20007000000 */
[----:B------:R-:W-:Y:S01]  /*b990*/  VIADD R117, R91, 0x40 ;  /* 0x000000405b757836 */ /* 0x000fe20000000000 */
[----:B------:R-:W-:Y:S01]  /*b9a0*/  ISETP.NE.AND P6, PT, R98, RZ, PT ;  /* 0x000000ff6200720c */ /* 0x000fe20003fc5270 */
[----:B------:R-:W-:Y:S01]  /*b9b0*/  IMAD.WIDE.U32 R130, R103, 0x8, R54 ;  /* 0x0000000867827825 */ /* 0x000fe200078e0036 */
[----:B------:R-:W-:Y:S01]  /*b9c0*/  SEL R127, RZ, 0x100, !P4 ;  /* 0x00000100ff7f7807 */ /* 0x000fe20006000000 */
[----:B------:R1:W-:Y:S01]  /*b9d0*/  STG.E.128 desc[UR8][R132.64], R44 ;  /* 0x0000002c84007986 */ /* 0x0003e2000c101d08 */
[----:B------:R-:W-:-:S02]  /*b9e0*/  SEL R98, RZ, 0x1000000, !P2 ;  /* 0x01000000ff627807 */ /* 0x000fc40005000000 */
[----:B------:R-:W-:Y:S02]  /*b9f0*/  SEL R51, RZ, 0x10000, !P1 ;  /* 0x00010000ff337807 */ /* 0x000fe40004800000 */
[----:B------:R-:W-:Y:S02]  /*ba00*/  SEL R50, RZ, 0x100, !P5 ;  /* 0x00000100ff327807 */ /* 0x000fe40006800000 */
[----:B------:R-:W-:Y:S02]  /*ba10*/  LOP3.LUT R127, R127, R123, R126, 0xfe, !PT ;  /* 0x0000007b7f7f7212 */ /* 0x000fe400078efe7e */
[----:B------:R-:W-:Y:S02]  /*ba20*/  SEL R126, RZ, 0x1, !P3 ;  /* 0x00000001ff7e7807 */ /* 0x000fe40005800000 */
[----:B------:R-:W-:Y:S02]  /*ba30*/  LOP3.LUT R50, R50, R98, R51, 0xfe, !PT ;  /* 0x0000006232327212 */ /* 0x000fe400078efe33 */
[----:B------:R-:W-:Y:S01]  /*ba40*/  SEL R51, RZ, 0x1, !P6 ;  /* 0x00000001ff337807 */ /* 0x000fe20007000000 */
[----:B0-----:R-:W-:Y:S01]  /*ba50*/  @P0 IMAD.WIDE.U32 R134, R117, 0x10, R48 ;  /* 0x0000001075860825 */ /* 0x001fe200078e0030 */
[----:B------:R-:W-:-:S02]  /*ba60*/  LOP3.LUT R127, R127, R126, RZ, 0xfc, !PT ;  /* 0x0000007e7f7f7212 */ /* 0x000fc400078efcff */
[----:B------:R-:W-:Y:S01]  /*ba70*/  LOP3.LUT R126, R50, R51, RZ, 0xfc, !PT ;  /* 0x00000033327e7212 */ /* 0x000fe200078efcff */
[----:B------:R-:W-:-:S04]  /*ba80*/  IMAD.WIDE.U32 R48, R117, 0x10, R120 ;  /* 0x0000001075307825 */ /* 0x000fc800078e0078 */
[----:B------:R1:W-:Y:S04]  /*ba90*/  STG.E.64 desc[UR8][R130.64], R126 ;  /* 0x0000007e82007986 */ /* 0x0003e8000c101b08 */
[----:B------:R1:W5:Y:S04]  /*baa0*/  @P0 LDG.E.128 R40, desc[UR8][R134.64] ;  /* 0x0000000886280981 */ /* 0x000368000c1e1d00 */
[----:B------:R-:W5:Y:S01]  /*bab0*/  LDG.E.128 R48, desc[UR8][R48.64] ;  /* 0x0000000830307981 */ /* 0x000f62000c1e1d00 */
[----:B------:R-:W-:Y:S05]  /*bac0*/  @!P0 BRA `(.L_x_1997) ;  /* 0x0000002800808947 */ /* 0x000fea0003800000 */
[----:B------:R-:W-:Y:S01]  /*bad0*/  ISETP.NE.AND P0, PT, R125, 0x1, PT ;  /* 0x000000017d00780c */ /* 0x000fe20003f05270 */
[----:B------:R-:W-:Y:S01]  /*bae0*/  BSSY.RECONVERGENT B1, `(.L_x_1998) ;  /* 0x0000047000017945 */ /* 0x000fe20003800200 */
[----:B-1----:R-:W-:Y:S02]  /*baf0*/  HFMA2 R46, -RZ, RZ, 0, 1.1920928955078125e-07 ;  /* 0x00000002ff2e7431 */ /* 0x002fe400000001ff */
        /* <DEDUP_REMOVED lines=13> */
.L_x_2000:
        /* <DEDUP_REMOVED lines=13> */
.L_x_2002:
[----:B------:R-:W-:Y:S05]  /*bca0*/  BSYNC.RECONVERGENT B2 ;  /* 0x0000000000027941 */ /* 0x000fea0003800200 */
.L_x_2001:
        /* <DEDUP_REMOVED lines=39> */
[----:B------:R-:W-:Y:S01]  /*bf20*/  MOV R98, R44 ;  /* 0x0000002c00627202 */ /* 0x000fe20000000f00 */
[----:B------:R-:W-:Y:S01]  /*bf30*/  IMAD.MOV.U32 R44, RZ, RZ, R122 ;  /* 0x000000ffff2c7224 */ /* 0x000fe200078e007a */
[----:B------:R-:W-:-:S07]  /*bf40*/  LOP3.LUT R128, R128, UR31, R45, 0x96, !PT ;  /* 0x0000001f80807c12 */ /* 0x000fce000f8e962d */
.L_x_1999:
[----:B------:R-:W-:Y:S05]  /*bf50*/  BSYNC.RECONVERGENT B1 ;  /* 0x0000000000017941 */ /* 0x000fea0003800200 */
.L_x_1998:
        /* <DEDUP_REMOVED lines=27> */
.L_x_2005:
        /* <DEDUP_REMOVED lines=13> */
.L_x_2007:
[----:B------:R-:W-:Y:S05]  /*c1e0*/  BSYNC.RECONVERGENT B2 ;  /* 0x0000000000027941 */ /* 0x000fea0003800200 */
.L_x_2006:
        /* <DEDUP_REMOVED lines=42> */
.L_x_2004:
[----:B------:R-:W-:Y:S05]  /*c490*/  BSYNC.RECONVERGENT B1 ;  /* 0x0000000000017941 */ /* 0x000fea0003800200 */
.L_x_2003:
[----:B------:R-:W-:Y:S01]  /*c4a0*/  I2FP.F32.U32 R45, R45 ;  /* 0x0000002d002d7245 */ /* 0x000fe20000201000 */
[----:B------:R-:W-:Y:S01]  /*c4b0*/  BSSY.RECONVERGENT B1, `(.L_x_2008) ;  /* 0x000004f000017945 */ /* 0x000fe20003800200 */
[----:B------:R-:W-:Y:S01]  /*c4c0*/  SHF.L.U32 R44, R121, 0x10, RZ ;  /* 0x00000010792c7819 */ /* 0x000fe200000006ff */
[----:B------:R-:W-:Y:S01]  /*c4d0*/  IMAD.MOV.U32 R46, RZ, RZ, 0x2 ;  /* 0x00000002ff2e7424 */ /* 0x000fe200078e00ff */
[----:B------:R-:W-:Y:S01]  /*c4e0*/  ISETP.NE.AND P1, PT, R47, 0x1, PT ;  /* 0x000000012f00780c */ /* 0x000fe20003f25270 */
[----:B------:R-:W-:Y:S01]  /*c4f0*/  FFMA.FTZ R45, R45, R108, 1.1641532182693481445e-10 ;  /* 0x2f0000002d2d7423 */ /* 0x000fe2000001006c */
[----:B------:R-:W-:Y:S01]  /*c500*/  SHF.L.U32 R121, R34, 0x10, RZ ;  /* 0x0000001022797819 */ /* 0x000fe200000006ff */
[----:B------:R-:W-:-:S03]  /*c510*/  FMUL.FTZ R44, R44, R109 ;  /* 0x0000006d2c2c7220 */ /* 0x000fc60000410000 */
[----:B------:R-:W-:Y:S01]  /*c520*/  FSETP.GTU.FTZ.AND P0, PT, R45, R106, PT ;  /* 0x0000006a2d00720b */ /* 0x000fe20003f1c000 */
[----:B------:R-:W-:Y:S01]  /*c530*/  FMUL.FTZ R44, R44, R107 ;  /* 0x0000006b2c2c7220 */ /* 0x000fe20000410000 */
[----:B------:R-:W-:-:S04]  /*c540*/  IMAD.U32 R45, R48, 0x10000, RZ ;  /* 0x00010000302d7824 */ /* 0x000fc800078e00ff */
        /* <DEDUP_REMOVED lines=13> */
.L_x_2010:
        /* <DEDUP_REMOVED lines=13> */
.L_x_2012:
[----:B------:R-:W-:Y:S05]  /*c6f0*/  BSYNC.RECONVERGENT B2 ;  /* 0x0000000000027941 */ /* 0x000fea0003800200 */
.L_x_2011:
        /* <DEDUP_REMOVED lines=42> */
.L_x_2009:
[----:B------:R-:W-:Y:S05]  /*c9a0*/  BSYNC.RECONVERGENT B1 ;  /* 0x0000000000017941 */ /* 0x000fea0003800200 */
.L_x_2008:
[----:B------:R-:W-:Y:S01]  /*c9b0*/  I2FP.F32.U32 R45, R45 ;  /* 0x0000002d002d7245 */ /* 0x000fe20000201000 */
[----:B------:R-:W-:Y:S01]  /*c9c0*/  IMAD.U32 R44, R49, 0x10000, RZ ;  /* 0x00010000312c7824 */ /* 0x000fe200078e00ff */
[----:B------:R-:W-:Y:S01]  /*c9d0*/  ISETP.NE.AND P2, PT, R46, 0x1, PT ;  /* 0x000000012e00780c */ /* 0x000fe20003f45270 */
[----:B------:R-:W-:Y:S01]  /*c9e0*/  BSSY.RECONVERGENT B1, `(.L_x_2013) ;  /* 0x0000050000017945 */ /* 0x000fe20003800200 */
[----:B------:R-:W-:Y:S01]  /*c9f0*/  SHF.L.U32 R125, R80, 0x10, RZ ;  /* 0x00000010507d7819 */ /* 0x000fe200000006ff */
[----:B------:R-:W-:Y:S01]  /*ca00*/  FFMA.FTZ R45, R45, R108, 1.1641532182693481445e-10 ;  /* 0x2f0000002d2d7423 */ /* 0x000fe2000001006c */
[----:B------:R-:W-:Y:S01]  /*ca10*/  FMUL.FTZ R44, R44, R109 ;  /* 0x0000006d2c2c7220 */ /* 0x000fe20000410000 */
[----:B------:R-:W-:Y:S01]  /*ca20*/  HFMA2 R47, -RZ, RZ, 0, 1.1920928955078125e-07 ;  /* 0x00000002ff2f7431 */ /* 0x000fe200000001ff */
[----:B------:R-:W-:Y:S02]  /*ca30*/  PRMT R130, R49, 0x7632, R130 ;  /* 0x0000763231827816 */ /* 0x000fe40000000082 */
[----:B------:R-:W-:Y:S01]  /*ca40*/  FMUL.FTZ R44, R44, R107 ;  /* 0x0000006b2c2c7220 */ /* 0x000fe20000410000 */
[----:B------:R-:W-:Y:S01]  /*ca50*/  FSETP.GTU.FTZ.AND P1, PT, R45, R106, PT ;  /* 0x0000006a2d00720b */ /* 0x000fe20003f3c000 */
[C---:B------:R-:W-:Y:S01]  /*ca60*/  IMAD.U32 R45, R41.reuse, 0x10000, RZ ;  /* 0x00010000292d7824 */ /* 0x040fe200078e00ff */
[----:B------:R-:W-:-:S02]  /*ca70*/  PRMT R123, R41, 0x7632, R123 ;  /* 0x00007632297b7816 */ /* 0x000fc4000000007b */
        /* <DEDUP_REMOVED lines=13> */
.L_x_2015:
        /* <DEDUP_REMOVED lines=13> */
.L_x_2017:
[----:B------:R-:W-:Y:S05]  /*cc20*/  BSYNC.RECONVERGENT B2 ;  /* 0x0000000000027941 */ /* 0x000fea0003800200 */
.L_x_2016:
        /* <DEDUP_REMOVED lines=40> */
[----:B------:R-:W-:Y:S02]  /*ceb0*/  LOP3.LUT R128, R128, UR31, R45, 0x96, !PT ;  /* 0x0000001f80807c12 */ /* 0x000fe4000f8e962d */
[----:B------:R-:W-:Y:S01]  /*cec0*/  MOV R45, R98 ;  /* 0x00000062002d7202 */ /* 0x000fe20000000f00 */
[----:B------:R-:W-:-:S07]  /*ced0*/  IMAD.MOV.U32 R98, RZ, RZ, R44 ;  /* 0x000000ffff627224 */ /* 0x000fce00078e002c */
.L_x_2014:
[----:B------:R-:W-:Y:S05]  /*cee0*/  BSYNC.RECONVERGENT B1 ;  /* 0x0000000000017941 */ /* 0x000fea0003800200 */
.L_x_2013:
        /* <DEDUP_REMOVED lines=14> */
[----:B------:R-:W-:Y:S01]  /*cfd0*/  HFMA2 R46, -RZ, RZ, 0, 1.1920928955078125e-07 ;  /* 0x00000002ff2e7431 */ /* 0x000fe200000001ff */
        /* <DEDUP_REMOVED lines=9> */
.L_x_2020:
        /* <DEDUP_REMOVED lines=13> */
.L_x_2022:
[----:B------:R-:W-:Y:S05]  /*d140*/  BSYNC.RECONVERGENT B2 ;  /* 0x0000000000027941 */ /* 0x000fea0003800200 */
.L_x_2021:
        /* <DEDUP_REMOVED lines=43> */
.L_x_2019:
[----:B------:R-:W-:Y:S05]  /*d400*/  BSYNC.RECONVERGENT B1 ;  /* 0x0000000000017941 */ /* 0x000fea0003800200 */
.L_x_2018:
        /* <DEDUP_REMOVED lines=25> */
.L_x_2025:
        /* <DEDUP_REMOVED lines=13> */
.L_x_2027:
[----:B------:R-:W-:Y:S05]  /*d670*/  BSYNC.RECONVERGENT B2 ;  /* 0x0000000000027941 */ /* 0x000fea0003800200 */
.L_x_2026:
        /* <DEDUP_REMOVED lines=43> */
.L_x_2024:
[----:B------:R-:W-:Y:S05]  /*d930*/  BSYNC.RECONVERGENT B1 ;  /* 0x0000000000017941 */ /* 0x000fea0003800200 */
.L_x_2023:
[----:B------:R-:W-:Y:S01]  /*d940*/  I2FP.F32.U32 R45, R45 ;  /* 0x0000002d002d7245 */ /* 0x000fe20000201000 */
[----:B------:R-:W-:Y:S01]  /*d950*/  IMAD.U32 R50, R50, 0x10000, RZ ;  /* 0x0001000032327824 */ /* 0x000fe200078e00ff */
[----:B------:R-:W-:Y:S01]  /*d960*/  ISETP.NE.AND P5, PT, R48, 0x1, PT ;  /* 0x000000013000780c */ /* 0x000fe20003fa5270 */
[----:B------:R-:W-:Y:S01]  /*d970*/  BSSY.RECONVERGENT B1, `(.L_x_2028) ;  /* 0x000004f000017945 */ /* 0x000fe20003800200 */
[----:B------:R-:W-:Y:S01]  /*d980*/  PRMT R44, R42, 0x7632, R44 ;  /* 0x000076322a2c7816 */ /* 0x000fe2000000002c */
[----:B------:R-:W-:Y:S01]  /*d990*/  FFMA.FTZ R45, R45, R108, 1.1641532182693481445e-10 ;  /* 0x2f0000002d2d7423 */ /* 0x000fe2000001006c */
[----:B------:R-:W-:Y:S01]  /*d9a0*/  FMUL.FTZ R50, R50, R109 ;  /* 0x0000006d32327220 */ /* 0x000fe20000410000 */
[----:B------:R-:W-:Y:S02]  /*d9b0*/  HFMA2 R46, -RZ, RZ, 0, 1.1920928955078125e-07 ;  /* 0x00000002ff2e7431 */ /* 0x000fe400000001ff */
[----:B------:R-:W-:Y:S02]  /*d9c0*/  IMAD.U32 R47, R44, 0x10000, RZ ;  /* 0x000100002c2f7824 */ /* 0x000fe400078e00ff */
        /* <DEDUP_REMOVED lines=16> */
.L_x_2030:
        /* <DEDUP_REMOVED lines=13> */
.L_x_2032:
[----:B------:R-:W-:Y:S05]  /*dba0*/  BSYNC.RECONVERGENT B2 ;  /* 0x0000000000027941 */ /* 0x000fea0003800200 */
.L_x_2031:
        /* <DEDUP_REMOVED lines=43> */
.L_x_2029:
[----:B------:R-:W-:Y:S05]  /*de60*/  BSYNC.RECONVERGENT B1 ;  /* 0x0000000000017941 */ /* 0x000fea0003800200 */
.L_x_2028:
        /* <DEDUP_REMOVED lines=8> */
[----:B------:R-:W-:Y:S01]  /*def0*/  MOV R131, 0x2 ;  /* 0x0000000200837802 */ /* 0x000fe20000000f00 */
        /* <DEDUP_REMOVED lines=16> */
.L_x_2035:
        /* <DEDUP_REMOVED lines=15> */
.L_x_2037:
[----:B------:R-:W-:Y:S05]  /*e0f0*/  BSYNC.RECONVERGENT B2 ;  /* 0x0000000000027941 */ /* 0x000fea0003800200 */
.L_x_2036:
        /* <DEDUP_REMOVED lines=43> */
.L_x_2034:
[----:B------:R-:W-:Y:S05]  /*e3b0*/  BSYNC.RECONVERGENT B1 ;  /* 0x0000000000017941 */ /* 0x000fea0003800200 */
.L_x_2033:
        /* <DEDUP_REMOVED lines=10> */
[----:B------:R-:W-:Y:S02]  /*e460*/  FSETP.GTU.FTZ.AND P6, PT, R45, R106, PT ;  /* 0x0000006a2d00720b */ /* 0x000fe40003fdc000 */
[----:B------:R-:W-:Y:S02]  /*e470*/  F2FP.BF16.F32.PACK_AB R45, R123, R125 ;  /* 0x0000007d7b2d723e */ /* 0x000fe400000010ff */
[----:B------:R-:W-:Y:S02]  /*e480*/  FSEL R130, R130, RZ, !P6 ;  /* 0x000000ff82827208 */ /* 0x000fe40007000000 */
[----:B------:R-:W-:-:S03]  /*e490*/  PLOP3.LUT P6, PT, P6, PT, PT, 0x8, 0x80 ;  /* 0x000000000080781c */ /* 0x000fc600037ce170 */
[----:B------:R-:W-:-:S05]  /*e4a0*/  FFMA.FTZ R50, R130, R47, R49 ;  /* 0x0000002f82327223 */ /* 0x000fca0000010031 */
[----:B------:R-:W-:Y:S01]  /*e4b0*/  F2FP.BF16.F32.PACK_AB R47, R50, R129 ;  /* 0x00000081322f723e */ /* 0x000fe200000010ff */
[----:B------:R-:W-:Y:S06]  /*e4c0*/  BRA `(.L_x_2038) ;  /* 0x00000028004c7947 */ /* 0x000fec0003800000 */
.L_x_1997:
        /* <DEDUP_REMOVED lines=16> */
.L_x_2041:
        /* <DEDUP_REMOVED lines=13> */
.L_x_2043:
[----:B------:R-:W-:Y:S05]  /*e6a0*/  BSYNC.RECONVERGENT B2 ;  /* 0x0000000000027941 */ /* 0x000fea0003800200 */
.L_x_2042:
        /* <DEDUP_REMOVED lines=42> */
.L_x_2040:
[----:B------:R-:W-:Y:S05]  /*e950*/  BSYNC.RECONVERGENT B1 ;  /* 0x0000000000017941 */ /* 0x000fea0003800200 */
.L_x_2039:
[----:B------:R-:W-:Y:S01]  /*e960*/  I2FP.F32.U32 R45, R44 ;  /* 0x0000002c002d7245 */ /* 0x000fe20000201000 */
[----:B-----5:R-:W-:Y:S01]  /*e970*/  IMAD.U32 R44, R48, 0x10000, RZ ;  /* 0x00010000302c7824 */ /* 0x020fe200078e00ff */
[----:B------:R-:W-:Y:S01]  /*e980*/  ISETP.NE.AND P1, PT, R46, 0x1, PT ;  /* 0x000000012e00780c */ /* 0x000fe20003f25270 */
[----:B------:R-:W-:Y:S01]  /*e990*/  BSSY.RECONVERGENT B1, `(.L_x_2044) ;  /* 0x000004e000017945 */ /* 0x000fe20003800200 */
[----:B------:R-:W-:Y:S01]  /*e9a0*/  PRMT R48, R48, 0x7632, R48 ;  /* 0x0000763230307816 */ /* 0x000fe20000000030 */
[----:B------:R-:W-:Y:S01]  /*e9b0*/  FFMA.FTZ R45, R45, R108, 1.1641532182693481445e-10 ;  /* 0x2f0000002d2d7423 */ /* 0x000fe2000001006c */
[----:B------:R-:W-:-:S04]  /*e9c0*/  FMUL.FTZ R44, R44, R109 ;  /* 0x0000006d2c2c7220 */ /* 0x000fc80000410000 */
[----:B------:R-:W-:Y:S01]  /*e9d0*/  FMUL.FTZ R44, R44, R107 ;  /* 0x0000006b2c2c7220 */ /* 0x000fe20000410000 */
[----:B------:R-:W-:Y:S02]  /*e9e0*/  FSETP.GTU.FTZ.AND P0, PT, R45, R106, PT ;  /* 0x0000006a2d00720b */ /* 0x000fe40003f1c000 */
[----:B------:R-:W-:Y:S02]  /*e9f0*/  SHF.L.U32 R45, R81, 0x10, RZ ;  /* 0x00000010512d7819 */ /* 0x000fe400000006ff */
[----:B------:R-:W-:Y:S01]  /*ea00*/  FSEL R122, R44, RZ, !P0 ;  /* 0x000000ff2c7a7208 */ /* 0x000fe20004000000 */
[----:B------:R-:W-:Y:S01]  /*ea10*/  IMAD.MOV.U32 R44, RZ, RZ, 0x2 ;  /* 0x00000002ff2c7424 */ /* 0x000fe200078e00ff */
        /* <DEDUP_REMOVED lines=13> */
.L_x_2046:
        /* <DEDUP_REMOVED lines=13> */
.L_x_2048:
[----:B------:R-:W-:Y:S05]  /*ebc0*/  BSYNC.RECONVERGENT B2 ;  /* 0x0000000000027941 */ /* 0x000fea0003800200 */
.L_x_2047:
        /* <DEDUP_REMOVED lines=41> */
[----:B------:R-:W-:-:S07]  /*ee60*/  HFMA2 R44, -RZ, RZ, 0, 0 ;  /* 0x00000000ff2c7431 */ /* 0x000fce00000001ff */
.L_x_2045:
[----:B------:R-:W-:Y:S05]  /*ee70*/  BSYNC.RECONVERGENT B1 ;  /* 0x0000000000017941 */ /* 0x000fea0003800200 */
.L_x_2044:
        /* <DEDUP_REMOVED lines=9> */
[----:B------:R-:W-:Y:S02]  /*ef10*/  FSETP.GTU.FTZ.AND P0, PT, R45, R106, PT ;  /* 0x0000006a2d00720b */ /* 0x000fe40003f1c000 */
        /* <DEDUP_REMOVED lines=13> */
.L_x_2051:
        /* <DEDUP_REMOVED lines=13> */
.L_x_2053:
[----:B------:R-:W-:Y:S05]  /*f0c0*/  BSYNC.RECONVERGENT B2 ;  /* 0x0000000000027941 */ /* 0x000fea0003800200 */
.L_x_2052:
        /* <DEDUP_REMOVED lines=39> */
[----:B------:R-:W-:Y:S02]  /*f340*/  LOP3.LUT R128, R128, UR31, R45, 0x96, !PT ;  /* 0x0000001f80807c12 */ /* 0x000fe4000f8e962d */
[----:B------:R-:W-:Y:S01]  /*f350*/  MOV R45, R98 ;  /* 0x00000062002d7202 */ /* 0x000fe20000000f00 */
[----:B------:R-:W-:-:S07]  /*f360*/  IMAD.MOV.U32 R98, RZ, RZ, R44 ;  /* 0x000000ffff627224 */ /* 0x000fce00078e002c */
.L_x_2050:
[----:B------:R-:W-:Y:S05]  /*f370*/  BSYNC.RECONVERGENT B1 ;  /* 0x0000000000017941 */ /* 0x000fea0003800200 */
.L_x_2049:
        /* <DEDUP_REMOVED lines=9> */
[----:B------:R-:W-:Y:S02]  /*f410*/  FSETP.GTU.FTZ.AND P1, PT, R45, R106, PT ;  /* 0x0000006a2d00720b */ /* 0x000fe40003f3c000 */
[----:B------:R-:W-:Y:S02]  /*f420*/  MOV R45, R124 ;  /* 0x0000007c002d7202 */ /* 0x000fe40000000f00 */
        /* <DEDUP_REMOVED lines=13> */
.L_x_2056:
        /* <DEDUP_REMOVED lines=13> */
.L_x_2058:
[----:B------:R-:W-:Y:S05]  /*f5d0*/  BSYNC.RECONVERGENT B2 ;  /* 0x0000000000027941 */ /* 0x000fea0003800200 */
.L_x_2057:
        /* <DEDUP_REMOVED lines=40> */
[----:B------:R-:W-:Y:S01]  /*f860*/  LOP3.LUT R128, R128, UR31, R45, 0x96, !PT ;  /* 0x0000001f80807c12 */ /* 0x000fe2000f8e962d */
[----:B------:R-:W-:Y:S01]  /*f870*/  IMAD.MOV.U32 R45, RZ, RZ, R98 ;  /* 0x000000ffff2d7224 */ /* 0x000fe200078e0062 */
[----:B------:R-:W-:-:S07]  /*f880*/  MOV R98, R44 ;  /* 0x0000002c00627202 */ /* 0x000fce0000000f00 */
.L_x_2055:
[----:B------:R-:W-:Y:S05]  /*f890*/  BSYNC.RECONVERGENT B1 ;  /* 0x0000000000017941 */ /* 0x000fea0003800200 */
.L_x_2054:
        /* <DEDUP_REMOVED lines=23> */
.L_x_2061:
        /* <DEDUP_REMOVED lines=13> */
.L_x_2063:
[----:B------:R-:W-:Y:S05]  /*fae0*/  BSYNC.RECONVERGENT B2 ;  /* 0x0000000000027941 */ /* 0x000fea0003800200 */
.L_x_2062:
        /* <DEDUP_REMOVED lines=43> */
.L_x_2060:
[----:B------:R-:W-:Y:S05]  /*fda0*/  BSYNC.RECONVERGENT B1 ;  /* 0x0000000000017941 */ /* 0x000fea0003800200 */
.L_x_2059:
        /* <DEDUP_REMOVED lines=24> */
.L_x_2066:
        /* <DEDUP_REMOVED lines=13> */
.L_x_2068:
[----:B------:R-:W-:Y:S05]  /*10000*/  BSYNC.RECONVERGENT B2 ;  /* 0x0000000000027941 */ /* 0x000fea0003800200 */
.L_x_2067:
        /* <DEDUP_REMOVED lines=43> */
.L_x_2065:
[----:B------:R-:W-:Y:S05]  /*102c0*/  BSYNC.RECONVERGENT B1 ;  /* 0x0000000000017941 */ /* 0x000fea0003800200 */
.L_x_2064:
        /* <DEDUP_REMOVED lines=23> */
.L_x_2071:
        /* <DEDUP_REMOVED lines=13> */
.L_x_2073:
[----:B------:R-:W-:Y:S05]  /*10510*/  BSYNC.RECONVERGENT B2 ;  /* 0x0000000000027941 */ /* 0x000fea0003800200 */
.L_x_2072:
        /* <DEDUP_REMOVED lines=43> */
.L_x_2070:
[----:B------:R-:W-:Y:S05]  /*107d0*/  BSYNC.RECONVERGENT B1 ;  /* 0x0000000000017941 */ /* 0x000fea0003800200 */
.L_x_2069:
        /* <DEDUP_REMOVED lines=24> */
.L_x_2076:
        /* <DEDUP_REMOVED lines=15> */
.L_x_2078:
[----:B------:R-:W-:Y:S05]  /*10a50*/  BSYNC.RECONVERGENT B2 ;  /* 0x0000000000027941 */ /* 0x000fea0003800200 */
.L_x_2077:
        /* <DEDUP_REMOVED lines=40> */
[----:B------:R-:W-:Y:S01]  /*10ce0*/  IMAD.MOV.U32 R44, RZ, RZ, R98 ;  /* 0x000000ffff2c7224 */ /* 0x000fe200078e0062 */
[----:B------:R-:W-:Y:S02]  /*10cf0*/  LOP3.LUT R128, R50, UR31, R47, 0x96, !PT ;  /* 0x0000001f32807c12 */ /* 0x000fe4000f8e962f */
[----:B------:R-:W-:-:S07]  /*10d00*/  MOV R98, R46 ;  /* 0x0000002e00627202 */ /* 0x000fce0000000f00 */
.L_x_2075:
[----:B------:R-:W-:Y:S05]  /*10d10*/  BSYNC.RECONVERGENT B1 ;  /* 0x0000000000017941 */ /* 0x000fea0003800200 */
.L_x_2074:
        /* <DEDUP_REMOVED lines=12> */
[----:B------:R-:W-:-:S05]  /*10de0*/  FMUL.FTZ R50, R47, R130 ;  /* 0x000000822f327220 */ /* 0x000fca0000410000 */
[----:B------:R-:W-:-:S07]  /*10df0*/  F2FP.BF16.F32.PACK_AB R47, R50, R129 ;  /* 0x00000081322f723e */ /* 0x000fce00000010ff */
.L_x_2038:
[----:B------:R-:W-:Y:S01]  /*10e00*/  FADD.FTZ R49, RZ, R97 ;  /* 0x00000061ff317221 */ /* 0x000fe20000010000 */
[----:B------:R-:W-:Y:S01]  /*10e10*/  SEL R108, RZ, 0x1000000, !P6 ;  /* 0x01000000ff6c7807 */ /* 0x000fe20007000000 */
[----:B------:R-:W-:Y:S01]  /*10e20*/  IMAD.WIDE.U32 R52, R117, 0x10, R52 ;  /* 0x0000001075347825 */ /* 0x000fe200078e0034 */
[----:B------:R-:W-:-:S03]  /*10e30*/  ISETP.NE.AND P6, PT, R120, RZ, PT ;  /* 0x000000ff7800720c */ /* 0x000fc60003fc5270 */
[----:B------:R-:W-:Y:S01]  /*10e40*/  FADD.FTZ R49, R49, R90 ;  /* 0x0000005a31317221 */ /* 0x000fe20000010000 */
[----:B------:R-:W-:Y:S01]  /*10e50*/  SEL R106, RZ, 0x1000000, !P2 ;  /* 0x01000000ff6a7807 */ /* 0x000fe20005000000 */
[----:B------:R-:W-:Y:S01]  /*10e60*/  IMAD.WIDE.U32 R54, R117, 0x8, R54 ;  /* 0x0000000875367825 */ /* 0x000fe200078e0036 */
[----:B------:R-:W-:-:S03]  /*10e70*/  SEL R51, RZ, 0x100, !P0 ;  /* 0x00000100ff337807 */ /* 0x000fc60004000000 */
[----:B------:R-:W-:Y:S01]  /*10e80*/  FADD.FTZ R48, R49, R100 ;  /* 0x0000006431307221 */ /* 0x000fe20000010000 */
[----:B------:R-:W-:Y:S01]  /*10e90*/  SEL R107, RZ, 0x10000, !P5 ;  /* 0x00010000ff6b7807 */ /* 0x000fe20006800000 */
[----:B------:R0:W-:Y:S01]  /*10ea0*/  STG.E.128 desc[UR8][R52.64], R44 ;  /* 0x0000002c34007986 */ /* 0x0001e2000c101d08 */
[----:B------:R-:W-:Y:S01]  /*10eb0*/  SEL R120, RZ, 0x100, !P4 ;  /* 0x00000100ff787807 */ /* 0x000fe20006000000 */
[----:B------:R-:W-:Y:S01]  /*10ec0*/  FADD.FTZ R49, R48, R99 ;  /* 0x0000006330317221 */ /* 0x000fe20000010000 */
[----:B------:R-:W-:Y:S01]  /*10ed0*/  UMOV UR4, 0xffffffff ;  /* 0xffffffff00047882 */ /* 0x000fe20000000000 */
[----:B------:R-:W-:Y:S02]  /*10ee0*/  ISETP.NE.AND P0, PT, R96, RZ, PT ;  /* 0x000000ff6000720c */ /* 0x000fe40003f05270 */
[----:B------:R-:W-:Y:S01]  /*10ef0*/  FADD.FTZ R48, R49, R102 ;  /* 0x0000006631307221 */ /* 0x000fe20000010000 */
[----:B------:R-:W-:Y:S02]  /*10f00*/  LOP3.LUT R120, R120, R108, R107, 0xfe, !PT ;  /* 0x0000006c78787212 */ /* 0x000fe400078efe6b */
[----:B------:R-:W-:Y:S01]  /*10f10*/  SEL R107, RZ, 0x1, !P3 ;  /* 0x00000001ff6b7807 */ /* 0x000fe20005800000 */
[----:B------:R-:W-:Y:S01]  /*10f20*/  FADD.FTZ R48, R48, R101 ;  /* 0x0000006530307221 */ /* 0x000fe20000010000 */
[----:B------:R-:W-:-:S03]  /*10f30*/  SEL R108, RZ, 0x1, !P6 ;  /* 0x00000001ff6c7807 */ /* 0x000fc60007000000 */
        /* <DEDUP_REMOVED lines=10> */
[----:B------:R-:W-:-:S04]  /*10fe0*/  FADD.FTZ R49, R49, R118 ;  /* 0x0000007631317221 */ /* 0x000fc80000010000 */
[----:B------:R-:W-:-:S04]  /*10ff0*/  FADD.FTZ R49, R49, R116 ;  /* 0x0000007431317221 */ /* 0x000fc80000010000 */
        /* <DEDUP_REMOVED lines=81> */
.L_x_2092:
[C---:B------:R-:W-:Y:S01]  /*11510*/  FMUL.FTZ R44, R133.reuse, R133 ;  /* 0x00000085852c7220 */ /* 0x040fe20000410000 */
[----:B------:R-:W-:Y:S01]  /*11520*/  PLOP3.LUT P1, PT, PT, PT, UP1, 0x40, 0x4 ;  /* 0x000000000004781c */ /* 0x000fe20003f2e818 */
[----:B-1----:R-:W-:Y:S01]  /*11530*/  FADD.FTZ R46, R48, R51 ;  /* 0x00000033302e7221 */ /* 0x002fe20000010000 */
[----:B------:R-:W-:Y:S02]  /*11540*/  PLOP3.LUT P2, PT, PT, PT, UP1, 0x40, 0x4 ;  /* 0x000000000004781c */ /* 0x000fe40003f4e818 */
[----:B------:R-:W-:Y:S01]  /*11550*/  FSEL R47, R44, RZ, !P1 ;  /* 0x000000ff2c2f7208 */ /* 0x000fe20004800000 */
[----:B------:R-:W-:Y:S01]  /*11560*/  FFMA.FTZ R46, R46, R45, UR13 ;  /* 0x0000000d2e2e7e23 */ /* 0x000fe2000801002d */
[----:B0-----:R-:W-:Y:S01]  /*11570*/  FSEL R48, R133, RZ, P2 ;  /* 0x000000ff85307208 */ /* 0x001fe20001000000 */
[----:B------:R-:W0:Y:S02]  /*11580*/  LDC.64 R44, c[0x0][0x428] ;  /* 0x00010a00ff2c7b82 */ /* 0x000e240000000a00 */
[----:B------:R-:W-:-:S02]  /*11590*/  FADD.FTZ R46, R46, R47 ;  /* 0x0000002f2e2e7221 */ /* 0x000fc40000010000 */
        /* <DEDUP_REMOVED lines=20> */
[C---:B-1----:R-:W-:Y:S01]  /*116e0*/  FMUL.FTZ R47, R97.reuse, R108 ;  /* 0x0000006c612f7220 */ /* 0x042fe20000410000 */
[C---:B------:R-:W-:Y:S01]  /*116f0*/  FMUL.FTZ R49, R97.reuse, R134 ;  /* 0x0000008661317220 */ /* 0x040fe20000410000 */
[C---:B------:R-:W-:Y:S01]  /*11700*/  FMUL.FTZ R106, R97.reuse, R106 ;  /* 0x0000006a616a7220 */ /* 0x040fe20000410000 */
[C---:B------:R-:W-:Y:S01]  /*11710*/  FMUL.FTZ R90, R97.reuse, R90 ;  /* 0x0000005a615a7220 */ /* 0x040fe20000410000 */
[C---:B------:R-:W-:Y:S01]  /*11720*/  FADD.FTZ R110, -R48.reuse, R123 ;  /* 0x0000007b306e7221 */ /* 0x040fe20000010100 */
[C---:B------:R-:W-:Y:S01]  /*11730*/  FADD.FTZ R112, -R48.reuse, R127 ;  /* 0x0000007f30707221 */ /* 0x040fe20000010100 */
[C---:B------:R-:W-:Y:S01]  /*11740*/  FADD.FTZ R126, -R48.reuse, R126 ;  /* 0x0000007e307e7221 */ /* 0x040fe20000010100 */
[C---:B------:R-:W-:Y:S01]  /*11750*/  FADD.FTZ R146, -R48.reuse, R129 ;  /* 0x0000008130927221 */ /* 0x040fe20000010100 */
[----:B------:R-:W-:Y:S01]  /*11760*/  FADD.FTZ R148, -R48, R50 ;  /* 0x0000003230947221 */ /* 0x000fe20000010100 */
[----:B------:R-:W-:Y:S01]  /*11770*/  FMUL.FTZ R104, R97, R104 ;  /* 0x0000006861687220 */ /* 0x000fe20000410000 */
[----:B------:R-:W-:Y:S01]  /*11780*/  FFMA.FTZ R48, R47, R39, R74 ;  /* 0x000000272f307223 */ /* 0x000fe2000001004a */
[----:B------:R-:W-:Y:S01]  /*11790*/  FFMA.FTZ R47, R49, R57, R76 ;  /* 0x00000039312f7223 */ /* 0x000fe2000001004c */
[----:B------:R-:W-:Y:S01]  /*117a0*/  FFMA.FTZ R106, R106, R38, R75 ;  /* 0x000000266a6a7223 */ /* 0x000fe2000001004b */
[----:B------:R-:W-:Y:S01]  /*117b0*/  FFMA.FTZ R49, R90, R0, R3 ;  /* 0x000000005a317223 */ /* 0x000fe20000010003 */
[----:B------:R-:W-:Y:S01]  /*117c0*/  FFMA.FTZ R50, R104, R6, R9 ;  /* 0x0000000668327223 */ /* 0x000fe20000010009 */
[----:B0-----:R-:W-:-:S04]  /*117d0*/  IMAD.WIDE.U32 R100, R91, 0x10, R44 ;  /* 0x000000105b647825 */ /* 0x001fc800078e002c */
[C---:B------:R-:W-:Y:S01]  /*117e0*/  FMUL.FTZ R144, R97.reuse, R144 ;  /* 0x0000009061907220 */ /* 0x040fe20000410000 */
[----:B------:R-:W-:Y:S01]  /*117f0*/  FMUL.FTZ R114, R97, R114 ;  /* 0x0000007261727220 */ /* 0x000fe20000410000 */
[----:B------:R-:W0:Y:S01]  /*11800*/  @!P0 LDC.64 R108, c[0x0][0x3c0] ;  /* 0x0000f000ff6c8b82 */ /* 0x000e220000000a00 */
[----:B------:R-:W-:-:S04]  /*11810*/  IMAD.WIDE.U32 R102, R103, 0x10, R44 ;  /* 0x0000001067667825 */ /* 0x000fc800078e002c */
[C---:B------:R-:W-:Y:S01]  /*11820*/  FMUL.FTZ R91, R97.reuse, R146 ;  /* 0x00000092615b7220 */ /* 0x040fe20000410000 */
[----:B------:R-:W-:Y:S01]  /*11830*/  FMUL.FTZ R148, R97, R148 ;  /* 0x0000009461947220 */ /* 0x000fe20000410000 */
[----:B------:R-:W-:Y:S01]  /*11840*/  F2FP.BF16.F32.PACK_AB R47, R50, R47 ;  /* 0x0000002f322f723e */ /* 0x000fe200000010ff */
[----:B------:R-:W-:Y:S01]  /*11850*/  IMAD.WIDE.U32 R104, R117, 0x10, R44 ;  /* 0x0000001075687825 */ /* 0x000fe200078e002c */
[----:B------:R-:W-:-:S03]  /*11860*/  F2FP.BF16.F32.PACK_AB R44, R49, R106 ;  /* 0x0000006a312c723e */ /* 0x000fc600000010ff */
[C---:B------:R-:W-:Y:S01]  /*11870*/  FMUL.FTZ R120, R97.reuse, R120 ;  /* 0x0000007861787220 */ /* 0x040fe20000410000 */
[----:B------:R-:W1:Y:S01]  /*11880*/  @!P0 LDC.64 R106, c[0x0][0x3c8] ;  /* 0x0000f200ff6a8b82 */ /* 0x000e620000000a00 */
        /* <DEDUP_REMOVED lines=10> */
[C---:B------:R-:W-:Y:S01]  /*11930*/  FMUL.FTZ R136, R97.reuse, R136 ;  /* 0x0000008861887220 */ /* 0x040fe20000410000 */
[C---:B------:R-:W-:Y:S01]  /*11940*/  FMUL.FTZ R138, R97.reuse, R138 ;  /* 0x0000008a618a7220 */ /* 0x040fe20000410000 */
[----:B------:R-:W-:Y:S01]  /*11950*/  F2FP.BF16.F32.PACK_AB R55, R148, R91 ;  /* 0x0000005b9437723e */ /* 0x000fe200000010ff */
[----:B------:R-:W-:Y:S01]  /*11960*/  FMUL.FTZ R49, R97, R140 ;  /* 0x0000008c61317220 */ /* 0x000fe20000410000 */
[----:B------:R-:W2:Y:S01]  /*11970*/  LDC.64 R90, c[0x0][0x380] ;  /* 0x0000e000ff5a7b82 */ /* 0x000ea20000000a00 */
[----:B------:R-:W-:Y:S01]  /*11980*/  F2FP.BF16.F32.PACK_AB R46, R53, R46 ;  /* 0x0000002e352e723e */ /* 0x000fe200000010ff */
[----:B------:R-:W-:Y:S01]  /*11990*/  FFMA.FTZ R53, R138, R8, R11 ;  /* 0x000000088a357223 */ /* 0x000fe2000001000b */
[----:B------:R-:W-:Y:S01]  /*119a0*/  F2FP.BF16.F32.PACK_AB R45, R51, R48 ;  /* 0x00000030332d723e */ /* 0x000fe200000010ff */
[----:B------:R-:W-:Y:S01]  /*119b0*/  FFMA.FTZ R48, R136, R58, R71 ;  /* 0x0000003a88307223 */ /* 0x000fe20000010047 */
[C---:B------:R-:W-:Y:S01]  /*119c0*/  FMUL.FTZ R142, R97.reuse, R142 ;  /* 0x0000008e618e7220 */ /* 0x040fe20000410000 */
[C---:B------:R-:W-:Y:S01]  /*119d0*/  FMUL.FTZ R51, R97.reuse, R118 ;  /* 0x0000007661337220 */ /* 0x040fe20000410000 */
        /* <DEDUP_REMOVED lines=24> */
[----:B------:R-:W-:Y:S02]  /*11b60*/  F2FP.BF16.F32.PACK_AB R53, R110, R53 ;  /* 0x000000356e35723e */ /* 0x000fe400000010ff */
[----:B------:R-:W-:Y:S01]  /*11b70*/  F2FP.BF16.F32.PACK_AB R52, R99, R52 ;  /* 0x000000346334723e */ /* 0x000fe200000010ff */
[----:B------:R0:W-:Y:S01]  /*11b80*/  @!P0 STG.E desc[UR8][R106.64], R97 ;  /* 0x000000616a008986 */ /* 0x0001e2000c101908 */
[----:B--2---:R-:W-:-:S03]  /*11b90*/  LEA R95, R90, R95, 0x2 ;  /* 0x0000005f5a5f7211 */ /* 0x004fc600078e10ff */
[----:B------:R0:W-:Y:S01]  /*11ba0*/  STG.E.128 desc[UR8][R100.64], R44 ;  /* 0x0000002c64007986 */ /* 0x0001e2000c101d08 */
[----:B------:R-:W-:-:S03]  /*11bb0*/  ISETP.GE.AND P0, PT, R95, R91, PT ;  /* 0x0000005b5f00720c */ /* 0x000fc60003f06270 */
[----:B------:R0:W-:Y:S04]  /*11bc0*/  STG.E.128 desc[UR8][R102.64], R48 ;  /* 0x0000003066007986 */ /* 0x0001e8000c101d08 */
[----:B------:R0:W-:Y:S06]  /*11bd0*/  STG.E.128 desc[UR8][R104.64], R52 ;  /* 0x0000003468007986 */ /* 0x0001ec000c101d08 */
[----:B------:R-:W-:Y:S05]  /*11be0*/  @!P0 BRA `(.L_x_2080) ;  /* 0xfffffef4001c8947 */ /* 0x000fea000383ffff */
[----:B------:R-:W-:Y:S05]  /*11bf0*/  BSYNC B0 ;  /* 0x0000000000007941 */ /* 0x000fea0003800000 */
.L_x_1833:
[----:B------:R-:W-:Y:S05]  /*11c00*/  EXIT ;  /* 0x000000000000794d */ /* 0x000fea0003800000 */
.L_x_2079:
[----:B------:R-:W-:Y:S01]  /*11c10*/  HFMA2 R54, -RZ, RZ, 0, 5.9604644775390625e-08 ;  /* 0x00000001ff367431 */ /* 0x000fe200000001ff */
[----:B------:R-:W-:Y:S01]  /*11c20*/  BSSY B1, `(.L_x_2081) ;  /* 0x0000007000017945 */ /* 0x000fe20003800000 */
[----:B------:R-:W-:Y:S01]  /*11c30*/  IMAD.MOV.U32 R55, RZ, RZ, R51 ;  /* 0x000000ffff377224 */ /* 0x000fe200078e0033 */
[----:B------:R-:W-:Y:S01]  /*11c40*/  MOV R52, 0xffffffff ;  /* 0xffffffff00347802 */ /* 0x000fe20000000f00 */
[----:B------:R-:W-:-:S07]  /*11c50*/  IMAD.MOV.U32 R107, RZ, RZ, 0x1f ;  /* 0x0000001fff6b7424 */ /* 0x000fce00078e00ff */
[----:B------:R-:W-:Y:S05]  /*11c60*/  WARPSYNC.COLLECTIVE R52, `(.L_x_2082) ;  /* 0x0000000034087348 */ /* 0x000fea0003c00000 */
[----:B------:R0:W1:Y:S02]  /*11c70*/  SHFL.BFLY P1, R53, R55, R54, R107 ;  /* 0x0c00003637357389 */ /* 0x000064000002006b */
[----:B01----:R-:W-:Y:S05]  /*11c80*/  ENDCOLLECTIVE ;  /* 0x000000000000791b */ /* 0x003fea0003800000 */
.L_x_2082:
[----:B------:R-:W-:Y:S05]  /*11c90*/  BSYNC B1 ;  /* 0x0000000000017941 */ /* 0x000fea0003800000 */
.L_x_2081:
[----:B------:R-:W-:Y:S02]  /*11ca0*/  IMAD.MOV.U32 R44, RZ, RZ, R53 ;  /* 0x000000ffff2c7224 */ /* 0x000fe400078e0035 */
[----:B------:R-:W-:Y:S02]  /*11cb0*/  HFMA2 R107, -RZ, RZ, 0, 1.847743988037109375e-06 ;  /* 0x0000001fff6b7431 */ /* 0x000fe400000001ff */
[----:B------:R-:W-:Y:S02]  /*11cc0*/  IMAD.MOV.U32 R54, RZ, RZ, 0x2 ;  /* 0x00000002ff367424 */ /* 0x000fe400078e00ff */
[----:B------:R-:W-:Y:S01]  /*11cd0*/  FADD.FTZ R46, R51, R44 ;  /* 0x0000002c332e7221 */ /* 0x000fe20000010000 */
[----:B------:R-:W-:-:S04]  /*11ce0*/  IMAD.MOV.U32 R52, RZ, RZ, -0x1 ;  /* 0xffffffffff347424 */ /* 0x000fc800078e00ff */
[----:B------:R-:W-:-:S07]  /*11cf0*/  MOV R55, R46 ;  /* 0x0000002e00377202 */ /* 0x000fce0000000f00 */
[----:B------:R-:W-:Y:S05]  /*11d00*/  WARPSYNC.COLLECTIVE R52, `(.L_x_2083) ;  /* 0x0000000034087348 */ /* 0x000fea0003c00000 */
[----:B------:R0:W1:Y:S02]  /*11d10*/  SHFL.BFLY P1, R53, R55, R54, R107 ;  /* 0x0c00003637357389 */ /* 0x000064000002006b */
[----:B01----:R-:W-:Y:S05]  /*11d20*/  ENDCOLLECTIVE ;  /* 0x000000000000791b */ /* 0x003fea0003800000 */
.L_x_2083:
[----:B------:R-:W-:Y:S01]  /*11d30*/  HFMA2 R54, -RZ, RZ, 0, 2.384185791015625e-07 ;  /* 0x00000004ff367431 */ /* 0x000fe200000001ff */
[----:B------:R-:W-:-:S05]  /*11d40*/  MOV R45, R53 ;  /* 0x00000035002d7202 */ /* 0x000fca0000000f00 */
[----:B------:R-:W-:-:S04]  /*11d50*/  FADD.FTZ R47, R46, R45 ;  /* 0x0000002d2e2f7221 */ /* 0x000fc80000010000 */
[----:B------:R-:W-:-:S07]  /*11d60*/  IMAD.MOV.U32 R55, RZ, RZ, R47 ;  /* 0x000000ffff377224 */ /* 0x000fce00078e002f */
[----:B------:R-:W-:Y:S05]  /*11d70*/  WARPSYNC.COLLECTIVE R52, `(.L_x_2084) ;  /* 0x0000000034087348 */ /* 0x000fea0003c00000 */
[----:B------:R0:W1:Y:S02]  /*11d80*/  SHFL.BFLY P1, R53, R55, R54, R107 ;  /* 0x0c00003637357389 */ /* 0x000064000002006b */
[----:B01----:R-:W-:Y:S05]  /*11d90*/  ENDCOLLECTIVE ;  /* 0x000000000000791b */ /* 0x003fea0003800000 */
.L_x_2084:
[----:B------:R-:W-:Y:S02]  /*11da0*/  IMAD.MOV.U32 R54, RZ, RZ, 0x8 ;  /* 0x00000008ff367424 */ /* 0x000fe400078e00ff */
[----:B------:R-:W-:-:S04]  /*11db0*/  IMAD.MOV.U32 R44, RZ, RZ, R53 ;  /* 0x000000ffff2c7224 */ /* 0x000fc800078e0035 */
[----:B------:R-:W-:-:S05]  /*11dc0*/  FADD.FTZ R48, R47, R44 ;  /* 0x0000002c2f307221 */ /* 0x000fca0000010000 */
[----:B------:R-:W-:-:S07]  /*11dd0*/  MOV R55, R48 ;  /* 0x0000003000377202 */ /* 0x000fce0000000f00 */
[----:B------:R-:W-:Y:S05]  /*11de0*/  WARPSYNC.COLLECTIVE R52, `(.L_x_2085) ;  /* 0x0000000034087348 */ /* 0x000fea0003c00000 */
[----:B------:R0:W1:Y:S02]  /*11df0*/  SHFL.BFLY P1, R53, R55, R54, R107 ;  /* 0x0c00003637357389 */ /* 0x000064000002006b */
[----:B01----:R-:W-:Y:S05]  /*11e00*/  ENDCOLLECTIVE ;  /* 0x000000000000791b */ /* 0x003fea0003800000 */
.L_x_2085:
[----:B------:R-:W-:Y:S01]  /*11e10*/  HFMA2 R54, -RZ, RZ, 0, 9.5367431640625e-07 ;  /* 0x00000010ff367431 */ /* 0x000fe200000001ff */
[----:B------:R-:W-:-:S05]  /*11e20*/  MOV R45, R53 ;  /* 0x00000035002d7202 */ /* 0x000fca0000000f00 */
[----:B------:R-:W-:Y:S02]  /*11e30*/  FADD.FTZ R49, R48, R45 ;  /* 0x0000002d30317221 */ /* 0x000fe40000010000 */
[----:B------:R-:W0:Y:S02]  /*11e40*/  LDC R45, c[0x0][0x400] ;  /* 0x00010000ff2d7b82 */ /* 0x000e240000000800 */
[----:B------:R-:W-:-:S07]  /*11e50*/  IMAD.MOV.U32 R55, RZ, RZ, R49 ;  /* 0x000000ffff377224 */ /* 0x000fce00078e0031 */
[----:B0-----:R-:W-:Y:S05]  /*11e60*/  WARPSYNC.COLLECTIVE R52, `(.L_x_2086) ;  /* 0x0000000034087348 */ /* 0x001fea0003c00000 */
[----:B------:R1:W2:Y:S02]  /*11e70*/  SHFL.BFLY P1, R53, R55, R54, R107 ;  /* 0x0c00003637357389 */ /* 0x0002a4000002006b */
[----:B012---:R-:W-:Y:S05]  /*11e80*/  ENDCOLLECTIVE ;  /* 0x000000000000791b */ /* 0x007fea0003800000 */
.L_x_2086:
[----:B------:R-:W-:Y:S02]  /*11e90*/  IMAD.MOV.U32 R54, RZ, RZ, 0x1 ;  /* 0x00000001ff367424 */ /* 0x000fe400078e00ff */
[----:B------:R-:W-:-:S04]  /*11ea0*/  IMAD.MOV.U32 R44, RZ, RZ, R53 ;  /* 0x000000ffff2c7224 */ /* 0x000fc800078e0035 */
        /* <DEDUP_REMOVED lines=50> */
[----:B------:R-:W-:-:S07]  /*121d0*/  MOV R55, R44 ;  /* 0x0000002c00377202 */ /* 0x000fce0000000f00 */
[----:B------:R-:W-:Y:S05]  /*121e0*/  WARPSYNC.COLLECTIVE R52, `(.L_x_2087) ;  /* 0x0000000034087348 */ /* 0x000fea0003c00000 */
[----:B------:R0:W1:Y:S02]  /*121f0*/  SHFL.BFLY P1, R53, R55, R54, R107 ;  /* 0x0c00003637357389 */ /* 0x000064000002006b */
[----:B01----:R-:W-:Y:S05]  /*12200*/  ENDCOLLECTIVE ;  /* 0x000000000000791b */ /* 0x003fea0003800000 */
.L_x_2087:
[----:B------:R-:W-:Y:S01]  /*12210*/  HFMA2 R54, -RZ, RZ, 0, 1.1920928955078125e-07 ;  /* 0x00000002ff367431 */ /* 0x000fe200000001ff */
[----:B------:R-:W-:-:S05]  /*12220*/  MOV R47, R53 ;  /* 0x00000035002f7202 */ /* 0x000fca0000000f00 */
[----:B------:R-:W-:-:S04]  /*12230*/  FADD.FTZ R47, R44, R47 ;  /* 0x0000002f2c2f7221 */ /* 0x000fc80000010000 */
[----:B------:R-:W-:-:S07]  /*12240*/  IMAD.MOV.U32 R55, RZ, RZ, R47 ;  /* 0x000000ffff377224 */ /* 0x000fce00078e002f */
[----:B------:R-:W-:Y:S05]  /*12250*/  WARPSYNC.COLLECTIVE R52, `(.L_x_2088) ;  /* 0x0000000034087348 */ /* 0x000fea0003c00000 */
[----:B------:R0:W1:Y:S02]  /*12260*/  SHFL.BFLY P1, R53, R55, R54, R107 ;  /* 0x0c00003637357389 */ /* 0x000064000002006b */
[----:B01----:R-:W-:Y:S05]  /*12270*/  ENDCOLLECTIVE ;  /* 0x000000000000791b */ /* 0x003fea0003800000 */
.L_x_2088:
[----:B------:R-:W-:Y:S02]  /*12280*/  IMAD.MOV.U32 R54, RZ, RZ, 0x4 ;  /* 0x00000004ff367424 */ /* 0x000fe400078e00ff */
[----:B------:R-:W-:-:S04]  /*12290*/  IMAD.MOV.U32 R46, RZ, RZ, R53 ;  /* 0x000000ffff2e7224 */ /* 0x000fc800078e0035 */
[----:B------:R-:W-:-:S05]  /*122a0*/  FADD.FTZ R46, R47, R46 ;  /* 0x0000002e2f2e7221 */ /* 0x000fca0000010000 */
[----:B------:R-:W-:-:S07]  /*122b0*/  MOV R55, R46 ;  /* 0x0000002e00377202 */ /* 0x000fce0000000f00 */
[----:B------:R-:W-:Y:S05]  /*122c0*/  WARPSYNC.COLLECTIVE R52, `(.L_x_2089) ;  /* 0x0000000034087348 */ /* 0x000fea0003c00000 */
[----:B------:R0:W1:Y:S02]  /*122d0*/  SHFL.BFLY P1, R53, R55, R54, R107 ;  /* 0x0c00003637357389 */ /* 0x000064000002006b */
[----:B01----:R-:W-:Y:S05]  /*122e0*/  ENDCOLLECTIVE ;  /* 0x000000000000791b */ /* 0x003fea0003800000 */
.L_x_2089:
[----:B------:R-:W-:Y:S01]  /*122f0*/  HFMA2 R54, -RZ, RZ, 0, 4.76837158203125e-07 ;  /* 0x00000008ff367431 */ /* 0x000fe200000001ff */
[----:B------:R-:W-:-:S05]  /*12300*/  MOV R49, R53 ;  /* 0x0000003500317202 */ /* 0x000fca0000000f00 */
[----:B------:R-:W-:-:S04]  /*12310*/  FADD.FTZ R49, R46, R49 ;  /* 0x000000312e317221 */ /* 0x000fc80000010000 */
[----:B------:R-:W-:-:S07]  /*12320*/  IMAD.MOV.U32 R55, RZ, RZ, R49 ;  /* 0x000000ffff377224 */ /* 0x000fce00078e0031 */
[----:B------:R-:W-:Y:S05]  /*12330*/  WARPSYNC.COLLECTIVE R52, `(.L_x_2090) ;  /* 0x0000000034087348 */ /* 0x000fea0003c00000 */
[----:B------:R0:W1:Y:S02]  /*12340*/  SHFL.BFLY P1, R53, R55, R54, R107 ;  /* 0x0c00003637357389 */ /* 0x000064000002006b */
[----:B01----:R-:W-:Y:S05]  /*12350*/  ENDCOLLECTIVE ;  /* 0x000000000000791b */ /* 0x003fea0003800000 */
.L_x_2090:
[----:B------:R-:W-:Y:S02]  /*12360*/  IMAD.MOV.U32 R54, RZ, RZ, 0x10 ;  /* 0x00000010ff367424 */ /* 0x000fe400078e00ff */
[----:B------:R-:W-:-:S04]  /*12370*/  IMAD.MOV.U32 R48, RZ, RZ, R53 ;  /* 0x000000ffff307224 */ /* 0x000fc800078e0035 */
[----:B------:R-:W-:-:S05]  /*12380*/  FADD.FTZ R48, R49, R48 ;  /* 0x0000003031307221 */ /* 0x000fca0000010000 */
[----:B------:R-:W-:-:S07]  /*12390*/  MOV R55, R48 ;  /* 0x0000003000377202 */ /* 0x000fce0000000f00 */
[----:B------:R-:W-:Y:S05]  /*123a0*/  WARPSYNC.COLLECTIVE R52, `(.L_x_2091) ;  /* 0x0000000034087348 */ /* 0x000fea0003c00000 */
[----:B------:R0:W1:Y:S02]  /*123b0*/  SHFL.BFLY P1, R53, R55, R54, R107 ;  /* 0x0c00003637357389 */ /* 0x000064000002006b */
[----:B01----:R-:W-:Y:S05]  /*123c0*/  ENDCOLLECTIVE ;  /* 0x000000000000791b */ /* 0x003fea0003800000 */
.L_x_2091:
[----:B------:R-:W-:Y:S01]  /*123d0*/  MOV R51, R53 ;  /* 0x0000003500337202 */ /* 0x000fe20000000f00 */
[----:B------:R-:W-:Y:S06]  /*123e0*/  BRA `(.L_x_2092) ;  /* 0xfffffff000487947 */ /* 0x000fec000383ffff */
.L_x_2093:
        /* <DEDUP_REMOVED lines=9> */
.L_x_28715:


//--------------------- .text._ZN10layer_norm13ln_fwd_kernelINS_13Kernel_traitsI13__nv_bfloat16S2_S2_S2_fjLj768ELj1ELj4ELj1ELj16ENS_18Kernel_traits_baseILj768ES2_S2_S2_S2_fjLj128EEEEELb1ELb1ELb1ELb0EEEvNS_9FwdParamsE --------------------------
	.section	.text._ZN10layer_norm13ln_fwd_kernelINS_13Kernel_traitsI13__nv_bfloat16S2_S2_S2_fjLj768ELj1ELj4ELj1ELj16ENS_18Kernel_traits_baseILj768ES2_S2_S2_S2_fjLj128EEEEELb1ELb1ELb1ELb0EEEvNS_9FwdParamsE,"ax",@progbits
	.align	128
        .global         _ZN10layer_norm13ln_fwd_kernelINS_13Kernel_traitsI13__nv_bfloat16S2_S2_S2_fjLj768ELj1ELj4ELj1ELj16ENS_18Kernel_traits_baseILj768ES2_S2_S2_S2_fjLj128EEEEELb1ELb1ELb1ELb0EEEvNS_9FwdParamsE
        .type           _ZN10layer_norm13ln_fwd_kernelINS_13Kernel_traitsI13__nv_bfloat16S2_S2_S2_fjLj768ELj1ELj4ELj1ELj16ENS_18Kernel_traits_baseILj768ES2_S2_S2_S2_fjLj128EEEEELb1ELb1ELb1ELb0EEEvNS_9FwdParamsE,@function
        .size           _ZN10layer_norm13ln_fwd_kernelINS_13Kernel_traitsI13__nv_bfloat16S2_S2_S2_fjLj768ELj1ELj4ELj1ELj16ENS_18Kernel_traits_baseILj768ES2_S2_S2_S2_fjLj128EEEEELb1ELb1ELb1ELb0EEEvNS_9FwdParamsE,(.L_x_28716 - _ZN10layer_norm13ln_fwd_kernelINS_13Kernel_traitsI13__nv_bfloat16S2_S2_S2_fjLj768ELj1ELj4ELj1ELj16ENS_18Kernel_traits_baseILj768ES2_S2_S2_S2_fjLj128EEEEELb1ELb1ELb1ELb0EEEvNS_9FwdParamsE)
        .other          _ZN10layer_norm13ln_fwd_kernelINS_13Kernel_traitsI13__nv_bfloat16S2_S2_S2_fjLj768ELj1ELj4ELj1ELj16ENS_18Kernel_traits_baseILj768ES2_S2_S2_S2_fjLj128EEEEELb1ELb1ELb1ELb0EEEvNS_9FwdParamsE,@"STO_CUDA_ENTRY STV_DEFAULT"
_ZN10layer_norm13ln_fwd_kernelINS_13Kernel_traitsI13__nv_bfloat16S2_S2_S2_fjLj768ELj1ELj4ELj1ELj16ENS_18Kernel_traits_baseILj768ES2_S2_S2_S2_fjLj128EEEEELb1ELb1ELb1ELb0EEEvNS_9FwdParamsE:
.text._ZN10layer_norm13ln_fwd_kernelINS_13Kernel_traitsI13__nv_bfloat16S2_S2_S2_fjLj768ELj1ELj4ELj1ELj16ENS_18Kernel_traits_baseILj768ES2_S2_S2_S2_fjLj128EEEEELb1ELb1ELb1ELb0EEEvNS_9FwdParamsE:
        /* <DEDUP_REMOVED lines=19> */
[----:B----4-:R-:W-:-:S04]  /*0130*/  SHF.R.S32.HI R0, RZ, 0x1f, R13 ;  /* 0x0000001fff007819 */ /* 0x010fc8000001140d */
[----:B------:R-:W-:Y:S02]  /*0140*/  LEA.HI R0, R0, R13, RZ, 0x3 ;  /* 0x0000000d00007211 */ /* 0x000fe400078f18ff */
[----:B------:R-:W3:Y:S01]  /*0150*/  LDC R7, c[0x0][0x360] ;  /* 0x0000d800ff077b82 */ /* 0x000ee20000000800 */
[----:B-1----:R-:W-:Y:S01]  /*0160*/  USHF.L.U32 UR4, UR5, 0x2, URZ ;  /* 0x0000000205047899 */ /* 0x002fe200080006ff */
[----:B--2---:R-:W-:Y:S01]  /*0170*/  @P0 R2UR UR6, R2 ;  /* 0x00000000020602ca */ /* 0x004fe200000e0000 */
[----:B---3--:R-:W-:Y:S01]  /*0180*/  IMAD R2, R7, UR5, R6 ;  /* 0x0000000507027c24 */ /* 0x008fe2000f8e0206 */
[----:B------:R-:W-:Y:S02]  /*0190*/  @P0 R2UR UR7, R3 ;  /* 0x00000000030702ca */ /* 0x000fe400000e0000 */
[----:B0-----:R-:W-:Y:S02]  /*01a0*/  @P0 IADD3 R8, P1, PT, R4, R11, RZ ;  /* 0x0000000b04080210 */ /* 0x001fe40007f3e0ff */
[----:B------:R-:W-:-:S02]  /*01b0*/  LOP3.LUT R3, R6, 0x1f, RZ, 0xc, !PT ;  /* 0x0000001f06037812 */ /* 0x000fc400078e0cff */
[----:B------:R-:W-:Y:S02]  /*01c0*/  @P0 IADD3.X R9, PT, PT, RZ, R5, RZ, P1, !PT ;  /* 0x00000005ff090210 */ /* 0x000fe40000ffe4ff */
[----:B------:R-:W-:Y:S02]  /*01d0*/  SHF.R.U32.HI R4, RZ, 0x5, R6 ;  /* 0x00000005ff047819 */ /* 0x000fe40000011606 */
[----:B------:R-:W-:Y:S01]  /*01e0*/  LEA.HI.SX32 R0, R0, R3, 0x1d ;  /* 0x0000000300007211 */ /* 0x000fe200078feaff */
[----:B------:R-:W-:Y:S01]  /*01f0*/  UIADD3 UR15, UPT, UPT, UR6, -0x61c88647, URZ ;  /* 0x9e3779b9060f7890 */ /* 0x000fe2000fffe0ff */
[----:B------:R-:W-:Y:S01]  /*0200*/  LOP3.LUT R3, R6, 0x1f, RZ, 0xc0, !PT ;  /* 0x0000001f06037812 */ /* 0x000fe200078ec0ff */
[----:B------:R-:W-:Y:S01]  /*0210*/  UIADD3 UR16, UPT, UPT, UR7, -0x4498517b, URZ ;  /* 0xbb67ae8507107890 */ /* 0x000fe2000fffe0ff */
[----:B------:R-:W-:Y:S01]  /*0220*/  LOP3.LUT R4, R4, UR4, RZ, 0xfc, !PT ;  /* 0x0000000404047c12 */ /* 0x000fe2000f8efcff */
[----:B------:R-:W-:Y:S01]  /*0230*/  UIADD3 UR17, UPT, UPT, UR6, 0x3c6ef372, URZ ;  /* 0x3c6ef37206117890 */ /* 0x000fe2000fffe0ff */
[--C-:B------:R-:W-:Y:S01]  /*0240*/  SHF.R.U64 R5, R8, 0x2, R9.reuse ;  /* 0x0000000208057819 */ /* 0x100fe20000001209 */
[----:B------:R-:W-:Y:S01]  /*0250*/  UIADD3 UR18, UPT, UPT, UR7, 0x76cf5d0a, URZ ;  /* 0x76cf5d0a07127890 */ /* 0x000fe2000fffe0ff */
[----:B------:R-:W-:Y:S01]  /*0260*/  SHF.R.U32.HI R6, RZ, 0x2, R9 ;  /* 0x00000002ff067819 */ /* 0x000fe20000011609 */
        /* <DEDUP_REMOVED lines=50> */
.L_x_2095:
        /* <DEDUP_REMOVED lines=32> */
.L_x_2096:
[----:B------:R-:W-:Y:S05]  /*0790*/  BSYNC.RECONVERGENT B0 ;  /* 0x0000000000007941 */ /* 0x000fea0003800200 */
.L_x_2094:
[----:B------:R-:W0:Y:S02]  /*07a0*/  LDCU UR4, c[0x0][0x384] ;  /* 0x00007080ff0477ac */ /* 0x000e240008000800 */
[----:B0-----:R-:W-:-:S13]  /*07b0*/  ISETP.GE.AND P0, PT, R4, UR4, PT ;  /* 0x0000000404007c0c */ /* 0x001fda000bf06270 */
[----:B------:R-:W-:Y:S05]  /*07c0*/  @P0 EXIT ;  /* 0x000000000000094d */ /* 0x000fea0003800000 */
[----:B------:R-:W-:Y:S01]  /*07d0*/  IMAD.HI.U32 R7, R2, -0x326172a9, RZ ;  /* 0xcd9e8d5702077827 */ /* 0x000fe200078e00ff */
[----:B------:R-:W-:Y:S01]  /*07e0*/  BSSY B0, `(.L_x_2097) ;  /* 0x000131d000007945 */ /* 0x000fe20003800000 */
[----:B------:R-:W-:Y:S01]  /*07f0*/  LOP3.LUT R109, R8, 0x3, RZ, 0xc0, !PT ;  /* 0x00000003086d7812 */ /* 0x000fe200078ec0ff */
[----:B------:R-:W0:Y:S01]  /*0800*/  LDCU UR10, c[0x0][0x404] ;  /* 0x00008080ff0a77ac */ /* 0x000e220008000800 */
[----:B------:R-:W-:Y:S01]  /*0810*/  IMAD.HI.U32 R9, R5, -0x2daee0ad, RZ ;  /* 0xd2511f5305097827 */ /* 0x000fe200078e00ff */
[----:B------:R-:W-:Y:S02]  /*0820*/  LOP3.LUT R7, R6, UR6, R7, 0x96, !PT ;  /* 0x0000000606077c12 */ /* 0x000fe4000f8e9607 */
[----:B-----5:R-:W-:Y:S01]  /*0830*/  PRMT R8, R47, 0x7632, R8 ;  /* 0x000076322f087816 */ /* 0x020fe20000000008 */
[----:B------:R-:W-:Y:S01]  /*0840*/  IMAD R11, R2, -0x326172a9, RZ ;  /* 0xcd9e8d57020b7824 */ /* 0x000fe200078e02ff */
[----:B------:R-:W-:Y:S01]  /*0850*/  LOP3.LUT R9, R9, UR7, RZ, 0x3c, !PT ;  /* 0x0000000709097c12 */ /* 0x000fe2000f8e3cff */
[----:B------:R-:W-:Y:S01]  /*0860*/  IMAD R13, R5, -0x2daee0ad, RZ ;  /* 0xd2511f53050d7824 */ /* 0x000fe200078e02ff */
[----:B------:R-:W-:Y:S01]  /*0870*/  PRMT R15, R48, 0x7632, R15 ;  /* 0x00007632300f7816 */ /* 0x000fe2000000000f */
[----:B------:R-:W-:Y:S01]  /*0880*/  IMAD.HI.U32 R12, R7, -0x2daee0ad, RZ ;  /* 0xd2511f53070c7827 */ /* 0x000fe200078e00ff */
[----:B------:R-:W-:Y:S01]  /*0890*/  PRMT R17, R63, 0x7632, R17 ;  /* 0x000076323f117816 */ /* 0x000fe20000000011 */
[----:B------:R-:W1:Y:S01]  /*08a0*/  LDCU.U8 UR11, c[0x0][0x410] ;  /* 0x00008200ff0b77ac */ /* 0x000e620008000000 */
[----:B------:R-:W-:Y:S01]  /*08b0*/  PRMT R18, R58, 0x7632, R18 ;  /* 0x000076323a127816 */ /* 0x000fe20000000012 */
[----:B------:R-:W-:Y:S01]  /*08c0*/  IMAD.HI.U32 R10, R9, -0x326172a9, RZ ;  /* 0xcd9e8d57090a7827 */ /* 0x000fe200078e00ff */
[----:B------:R-:W-:Y:S01]  /*08d0*/  LOP3.LUT R12, R13, UR16, R12, 0x96, !PT ;  /* 0x000000100d0c7c12 */ /* 0x000fe2000f8e960c */
[----:B------:R-:W2:Y:S01]  /*08e0*/  LDCU UR14, c[0x0][0x448] ;  /* 0x00008900ff0e77ac */ /* 0x000ea20008000800 */
[----:B------:R-:W-:Y:S01]  /*08f0*/  PRMT R19, R62, 0x7632, R19 ;  /* 0x000076323e137816 */ /* 0x000fe20000000013 */
[----:B------:R-:W-:Y:S01]  /*0900*/  IMAD R14, R9, -0x326172a9, RZ ;  /* 0xcd9e8d57090e7824 */ /* 0x000fe200078e02ff */
[----:B------:R-:W-:Y:S01]  /*0910*/  LOP3.LUT R10, R11, UR15, R10, 0x96, !PT ;  /* 0x0000000f0b0a7c12 */ /* 0x000fe2000f8e960a */
[----:B------:R-:W-:Y:S01]  /*0920*/  IMAD R16, R7, -0x2daee0ad, RZ ;  /* 0xd2511f5307107824 */ /* 0x000fe200078e02ff */
[----:B------:R-:W-:Y:S01]  /*0930*/  PRMT R20, R57, 0x7632, R20 ;  /* 0x0000763239147816 */ /* 0x000fe20000000014 */
[----:B------:R-:W-:Y:S01]  /*0940*/  IMAD.HI.U32 R7, R12, -0x326172a9, RZ ;  /* 0xcd9e8d570c077827 */ /* 0x000fe200078e00ff */
[----:B------:R-:W-:Y:S01]  /*0950*/  PRMT R21, R61, 0x7632, R21 ;  /* 0x000076323d157816 */ /* 0x000fe20000000015 */
[----:B------:R-:W3:Y:S01]  /*0960*/  LDCU.64 UR12, c[0x0][0x408] ;  /* 0x00008100ff0c77ac */ /* 0x000ee20008000a00 */
[----:B------:R-:W-:Y:S01]  /*0970*/  PRMT R22, R56, 0x7632, R22 ;  /* 0x0000763238167816 */ /* 0x000fe20000000016 */
[----:B------:R-:W-:Y:S01]  /*0980*/  IMAD.HI.U32 R9, R10, -0x2daee0ad, RZ ;  /* 0xd2511f530a097827 */ /* 0x000fe200078e00ff */
[----:B------:R-:W-:Y:S01]  /*0990*/  LOP3.LUT R7, R14, UR17, R7, 0x96, !PT ;  /* 0x000000110e077c12 */ /* 0x000fe2000f8e9607 */
[----:B------:R-:W4:Y:S01]  /*09a0*/  LDCU.64 UR4, c[0x0][0x3a0] ;  /* 0x00007400ff0477ac */ /* 0x000f220008000a00 */
        /* <DEDUP_REMOVED lines=56> */
[----:B------:R-:W-:-:S03]  /*0d30*/  MOV R92, RZ ;  /* 0x000000ff005c7202 */ /* 0x000fc60000000f00 */
        /* <DEDUP_REMOVED lines=16> */
[----:B01234-:R-:W-:-:S07]  /*0e40*/  PRMT R11, R50, 0x7632, R11 ;  /* 0x00007632320b7816 */ /* 0x01ffce000000000b */
.L_x_2459:
        /* <DEDUP_REMOVED lines=9> */
[----:B--2---:R-:W-:-:S13]  /*0ee0*/  ISETP.GE.AND P3, PT, R130, 0x1, PT ;  /* 0x000000018200780c */ /* 0x004fda0003f66270 */
[----:B------:R-:W-:-:S04]  /*0ef0*/  @P3 VIADD R78, R130, 0xffffffff ;  /* 0xffffffff824e3836 */ /* 0x000fc80000000000 */
[-C--:B-1----:R-:W-:Y:S02]  /*0f00*/  @P3 IMAD R128, R78, R127.reuse, RZ ;  /* 0x0000007f4e803224 */ /* 0x082fe400078e02ff */
[----:B------:R-:W-:-:S03]  /*0f10*/  IMAD R78, R4, R127, RZ ;  /* 0x0000007f044e7224 */ /* 0x000fc600078e02ff */
[----:B------:R-:W-:Y:S02]  /*0f20*/  @P3 SHF.R.S32.HI R129, RZ, 0x1f, R128 ;  /* 0x0000001fff813819 */ /* 0x000fe40000011480 */
[----:B------:R-:W-:Y:S02]  /*0f30*/  SHF.R.S32.HI R79, RZ, 0x1f, R78 ;  /* 0x0000001fff4f7819 */ /* 0x000fe4000001144e */
[----:B------:R-:W-:Y:S01]  /*0f40*/  @P3 LEA.HI R132, R129, R128, RZ, 0x3 ;  /* 0x0000008081843211 */ /* 0x000fe200078f18ff */
[----:B------:R-:W-:Y:S01]  /*0f50*/  IMAD.MOV.U32 R128, RZ, RZ, RZ ;  /* 0x000000ffff807224 */ /* 0x000fe200078e00ff */
        /* <DEDUP_REMOVED lines=9> */
.L_x_2101:
[----:B------:R-:W-:Y:S05]  /*0ff0*/  BSYNC.RECONVERGENT B2 ;  /* 0x0000000000027941 */ /* 0x000fea0003800200 */
.L_x_2100:
        /* <DEDUP_REMOVED lines=28> */
.L_x_2107:
        /* <DEDUP_REMOVED lines=13> */
.L_x_2109:
[----:B------:R-:W-:Y:S05]  /*1290*/  BSYNC.RECONVERGENT B4 ;  /* 0x0000000000047941 */ /* 0x000fea0003800200 */
.L_x_2108:
        /* <DEDUP_REMOVED lines=40> */
[----:B------:R-:W-:-:S07]  /*1520*/  IMAD.MOV.U32 R76, RZ, RZ, RZ ;  /* 0x000000ffff4c7224 */ /* 0x000fce00078e00ff */
.L_x_2106:
[----:B------:R-:W-:Y:S05]  /*1530*/  BSYNC.RECONVERGENT B3 ;  /* 0x0000000000037941 */ /* 0x000fea0003800200 */
.L_x_2105:
[----:B------:R-:W-:Y:S01]  /*1540*/  I2FP.F32.U32 R77, R77 ;  /* 0x0000004d004d7245 */ /* 0x000fe20000201000 */
[----:B------:R-:W-:Y:S02]  /*1550*/  HFMA2 R94, -RZ, RZ, 0.1171875, 0 ;  /* 0x2f800000ff5e7431 */ /* 0x000fe400000001ff */
[----:B-----5:R-:W-:Y:S02]  /*1560*/  IMAD.U32 R78, R36, 0x10000, RZ ;  /* 0x00010000244e7824 */ /* 0x020fe400078e00ff */
[----:B------:R-:W-:Y:S02]  /*1570*/  IMAD.U32 R93, R64, 0x10000, RZ ;  /* 0x00010000405d7824 */ /* 0x000fe400078e00ff */
[----:B------:R-:W-:Y:S01]  /*1580*/  FFMA.FTZ R77, R77, R94, 1.1641532182693481445e-10 ;  /* 0x2f0000004d4d7423 */ /* 0x000fe2000001005e */
[----:B------:R-:W-:-:S04]  /*1590*/  FMUL.FTZ R78, R78, UR13 ;  /* 0x0000000d4e4e7c20 */ /* 0x000fc80008410000 */
[----:B------:R-:W-:Y:S01]  /*15a0*/  FMUL.FTZ R78, R78, UR12 ;  /* 0x0000000c4e4e7c20 */ /* 0x000fe20008410000 */
[----:B------:R-:W-:Y:S02]  /*15b0*/  FSETP.GTU.FTZ.AND P1, PT, R77, UR10, PT ;  /* 0x0000000a4d007c0b */ /* 0x000fe4000bf3c000 */
[----:B------:R-:W-:Y:S02]  /*15c0*/  SHF.L.U32 R77, R32, 0x10, RZ ;  /* 0x00000010204d7819 */ /* 0x000fe400000006ff */
[----:B------:R-:W-:Y:S02]  /*15d0*/  FSEL R78, R78, RZ, !P1 ;  /* 0x000000ff4e4e7208 */ /* 0x000fe40004800000 */
[----:B------:R-:W-:-:S03]  /*15e0*/  SEL R94, RZ, 0x1, P1 ;  /* 0x00000001ff5e7807 */ /* 0x000fc60000800000 */
[----:B------:R-:W-:-:S07]  /*15f0*/  FFMA.FTZ R93, R78, R93, R77 ;  /* 0x0000005d4e5d7223 */ /* 0x000fce000001004d */
.L_x_2104:
[----:B------:R-:W-:Y:S05]  /*1600*/  BSYNC.RECONVERGENT B2 ;  /* 0x0000000000027941 */ /* 0x000fea0003800200 */
.L_x_2103:
        /* <DEDUP_REMOVED lines=23> */
.L_x_2114:
        /* <DEDUP_REMOVED lines=13> */
.L_x_2116:
[----:B------:R-:W-:Y:S05]  /*1850*/  BSYNC.RECONVERGENT B4 ;  /* 0x0000000000047941 */ /* 0x000fea0003800200 */
.L_x_2115:
        /* <DEDUP_REMOVED lines=38> */
[----:B------:R-:W-:-:S03]  /*1ac0*/  LOP3.LUT R108, R108, UR31, R141, 0x96, !PT ;  /* 0x0000001f6c6c7c12 */ /* 0x000fc6000f8e968d */
[----:B------:R-:W-:Y:S01]  /*1ad0*/  IMAD.MOV.U32 R78, RZ, RZ, R134 ;  /* 0x000000ffff4e7224 */ /* 0x000fe200078e0086 */
[----:B------:R-:W-:-:S07]  /*1ae0*/  LOP3.LUT R106, R76, UR32, R133, 0x96, !PT ;  /* 0x000000204c6a7c12 */ /* 0x000fce000f8e9685 */
.L_x_2113:
[----:B------:R-:W-:Y:S05]  /*1af0*/  BSYNC.RECONVERGENT B3 ;  /* 0x0000000000037941 */ /* 0x000fea0003800200 */
.L_x_2112:
[----:B-----5:R-:W-:Y:S01]  /*1b00*/  PRMT R79, R36, 0x7632, R79 ;  /* 0x00007632244f7816 */ /* 0x020fe2000000004f */
[----:B------:R-:W-:Y:S01]  /*1b10*/  IMAD.MOV.U32 R95, RZ, RZ, 0x2f800000 ;  /* 0x2f800000ff5f7424 */ /* 0x000fe200078e00ff */
[----:B------:R-:W-:Y:S02]  /*1b20*/  I2FP.F32.U32 R76, R78 ;  /* 0x0000004e004c7245 */ /* 0x000fe40000201000 */
[----:B------:R-:W-:Y:S01]  /*1b30*/  PRMT R78, R32, 0x7632, R78 ;  /* 0x00007632204e7816 */ /* 0x000fe2000000004e */
[----:B------:R-:W-:Y:S02]  /*1b40*/  IMAD.U32 R79, R79, 0x10000, RZ ;  /* 0x000100004f4f7824 */ /* 0x000fe400078e00ff */
[----:B------:R-:W-:Y:S02]  /*1b50*/  FFMA.FTZ R76, R76, R95, 1.1641532182693481445e-10 ;  /* 0x2f0000004c4c7423 */ /* 0x000fe4000001005f */
[----:B------:R-:W-:Y:S01]  /*1b60*/  FMUL.FTZ R79, R79, UR13 ;  /* 0x0000000d4f4f7c20 */ /* 0x000fe20008410000 */
[----:B------:R-:W-:-:S02]  /*1b70*/  IMAD.U32 R78, R78, 0x10000, RZ ;  /* 0x000100004e4e7824 */ /* 0x000fc400078e00ff */
[----:B------:R-:W-:Y:S01]  /*1b80*/  FSETP.GTU.FTZ.AND P1, PT, R76, UR10, PT ;  /* 0x0000000a4c007c0b */ /* 0x000fe2000bf3c000 */
[----:B------:R-:W-:Y:S01]  /*1b90*/  FMUL.FTZ R79, R79, UR12 ;  /* 0x0000000c4f4f7c20 */ /* 0x000fe20008410000 */
[----:B------:R-:W-:Y:S02]  /*1ba0*/  SHF.L.U32 R76, R91, 0x10, RZ ;  /* 0x000000105b4c7819 */ /* 0x000fe400000006ff */
[----:B------:R-:W-:Y:S02]  /*1bb0*/  SEL R96, RZ, 0x1, P1 ;  /* 0x00000001ff607807 */ /* 0x000fe40000800000 */
[----:B------:R-:W-:-:S05]  /*1bc0*/  FSEL R79, R79, RZ, !P1 ;  /* 0x000000ff4f4f7208 */ /* 0x000fca0004800000 */
[----:B------:R-:W-:-:S07]  /*1bd0*/  FFMA.FTZ R95, R79, R76, R78 ;  /* 0x0000004c4f5f7223 */ /* 0x000fce000001004e */
.L_x_2111:
[----:B------:R-:W-:Y:S05]  /*1be0*/  BSYNC.RECONVERGENT B2 ;  /* 0x0000000000027941 */ /* 0x000fea0003800200 */
.L_x_2110:
        /* <DEDUP_REMOVED lines=22> */
.L_x_2121:
        /* <DEDUP_REMOVED lines=13> */
.L_x_2123:
[----:B------:R-:W-:Y:S05]  /*1e20*/  BSYNC.RECONVERGENT B4 ;  /* 0x0000000000047941 */ /* 0x000fea0003800200 */
.L_x_2122:
        /* <DEDUP_REMOVED lines=36> */
[----:B------:R-:W-:-:S03]  /*2070*/  MOV R78, R132 ;  /* 0x00000084004e7202 */ /* 0x000fc60000000f00 */
[----:B------:R-:W-:Y:S01]  /*2080*/  IMAD.WIDE.U32 R136, R136, -0x2daee0ad, RZ ;  /* 0xd2511f5388887825 */ /* 0x000fe200078e00ff */
[----:B------:R-:W-:-:S04]  /*2090*/  LOP3.LUT R108, R108, UR31, R141, 0x96, !PT ;  /* 0x0000001f6c6c7c12 */ /* 0x000fc8000f8e968d */
[----:B------:R-:W-:Y:S01]  /*20a0*/  LOP3.LUT R106, R76, UR32, R137, 0x96, !PT ;  /* 0x000000204c6a7c12 */ /* 0x000fe2000f8e9689 */
[----:B------:R-:W-:-:S07]  /*20b0*/  IMAD.MOV.U32 R76, RZ, RZ, RZ ;  /* 0x000000ffff4c7224 */ /* 0x000fce00078e00ff */
.L_x_2120:
[----:B------:R-:W-:Y:S05]  /*20c0*/  BSYNC.RECONVERGENT B3 ;  /* 0x0000000000037941 */ /* 0x000fea0003800200 */
.L_x_2119:
[----:B------:R-:W-:Y:S01]  /*20d0*/  I2FP.F32.U32 R77, R78 ;  /* 0x0000004e004d7245 */ /* 0x000fe20000201000 */
[----:B------:R-:W-:Y:S01]  /*20e0*/  IMAD.MOV.U32 R98, RZ, RZ, 0x2f800000 ;  /* 0x2f800000ff627424 */ /* 0x000fe200078e00ff */
[----:B-----5:R-:W-:Y:S01]  /*20f0*/  SHF.L.U32 R78, R37, 0x10, RZ ;  /* 0x00000010254e7819 */ /* 0x020fe200000006ff */
[----:B------:R-:W-:Y:S02]  /*2100*/  IMAD.U32 R97, R65, 0x10000, RZ ;  /* 0x0001000041617824 */ /* 0x000fe400078e00ff */
[----:B------:R-:W-:Y:S02]  /*2110*/  FFMA.FTZ R77, R77, R98, 1.1641532182693481445e-10 ;  /* 0x2f0000004d4d7423 */ /* 0x000fe40000010062 */
[----:B------:R-:W-:-:S03]  /*2120*/  FMUL.FTZ R78, R78, UR13 ;  /* 0x0000000d4e4e7c20 */ /* 0x000fc60008410000 */
[----:B------:R-:W-:Y:S01]  /*2130*/  FSETP.GTU.FTZ.AND P1, PT, R77, UR10, PT ;  /* 0x0000000a4d007c0b */ /* 0x000fe2000bf3c000 */
[----:B------:R-:W-:Y:S01]  /*2140*/  FMUL.FTZ R78, R78, UR12 ;  /* 0x0000000c4e4e7c20 */ /* 0x000fe20008410000 */
[----:B------:R-:W-:Y:S02]  /*2150*/  IMAD.U32 R77, R33, 0x10000, RZ ;  /* 0x00010000214d7824 */ /* 0x000fe400078e00ff */
[----:B------:R-:W-:Y:S02]  /*2160*/  SEL R98, RZ, 0x1, P1 ;  /* 0x00000001ff627807 */ /* 0x000fe40000800000 */
[----:B------:R-:W-:-:S05]  /*2170*/  FSEL R78, R78, RZ, !P1 ;  /* 0x000000ff4e4e7208 */ /* 0x000fca0004800000 */
[----:B------:R-:W-:-:S07]  /*2180*/  FFMA.FTZ R97, R78, R97, R77 ;  /* 0x000000614e617223 */ /* 0x000fce000001004d */
.L_x_2118:
[----:B------:R-:W-:Y:S05]  /*2190*/  BSYNC.RECONVERGENT B2 ;  /* 0x0000000000027941 */ /* 0x000fea0003800200 */
.L_x_2117:
        /* <DEDUP_REMOVED lines=23> */
.L_x_2128:
        /* <DEDUP_REMOVED lines=13> */
.L_x_2130:
[----:B------:R-:W-:Y:S05]  /*23e0*/  BSYNC.RECONVERGENT B4 ;  /* 0x0000000000047941 */ /* 0x000fea0003800200 */
.L_x_2129:
        /* <DEDUP_REMOVED lines=41> */
.L_x_2127:
[----:B------:R-:W-:Y:S05]  /*2680*/  BSYNC.RECONVERGENT B3 ;  /* 0x0000000000037941 */ /* 0x000fea0003800200 */
.L_x_2126:
[----:B-----5:R-:W-:Y:S01]  /*2690*/  PRMT R79, R37, 0x7632, R79 ;  /* 0x00007632254f7816 */ /* 0x020fe2000000004f */
[----:B------:R-:W-:Y:S01]  /*26a0*/  HFMA2 R99, -RZ, RZ, 0.1171875, 0 ;  /* 0x2f800000ff637431 */ /* 0x000fe200000001ff */
[----:B------:R-:W-:Y:S02]  /*26b0*/  I2FP.F32.U32 R76, R78 ;  /* 0x0000004e004c7245 */ /* 0x000fe40000201000 */
[----:B------:R-:W-:Y:S01]  /*26c0*/  PRMT R78, R33, 0x7632, R78 ;  /* 0x00007632214e7816 */ /* 0x000fe2000000004e */
[----:B------:R-:W-:Y:S02]  /*26d0*/  IMAD.U32 R79, R79, 0x10000, RZ ;  /* 0x000100004f4f7824 */ /* 0x000fe400078e00ff */
[----:B------:R-:W-:Y:S01]  /*26e0*/  FFMA.FTZ R76, R76, R99, 1.1641532182693481445e-10 ;  /* 0x2f0000004c4c7423 */ /* 0x000fe20000010063 */
[----:B------:R-:W-:Y:S01]  /*26f0*/  SHF.L.U32 R78, R78, 0x10, RZ ;  /* 0x000000104e4e7819 */ /* 0x000fe200000006ff */
[----:B------:R-:W-:-:S03]  /*2700*/  FMUL.FTZ R79, R79, UR13 ;  /* 0x0000000d4f4f7c20 */ /* 0x000fc60008410000 */
[----:B------:R-:W-:Y:S01]  /*2710*/  FSETP.GTU.FTZ.AND P1, PT, R76, UR10, PT ;  /* 0x0000000a4c007c0b */ /* 0x000fe2000bf3c000 */
[----:B------:R-:W-:Y:S01]  /*2720*/  FMUL.FTZ R79, R79, UR12 ;  /* 0x0000000c4f4f7c20 */ /* 0x000fe20008410000 */
[----:B------:R-:W-:Y:S02]  /*2730*/  IMAD.U32 R76, R90, 0x10000, RZ ;  /* 0x000100005a4c7824 */ /* 0x000fe400078e00ff */
[----:B------:R-:W-:Y:S02]  /*2740*/  SEL R100, RZ, 0x1, P1 ;  /* 0x00000001ff647807 */ /* 0x000fe40000800000 */
[----:B------:R-:W-:-:S05]  /*2750*/  FSEL R79, R79, RZ, !P1 ;  /* 0x000000ff4f4f7208 */ /* 0x000fca0004800000 */
[----:B------:R-:W-:-:S07]  /*2760*/  FFMA.FTZ R99, R79, R76, R78 ;  /* 0x0000004c4f637223 */ /* 0x000fce000001004e */
.L_x_2125:
[----:B------:R-:W-:Y:S05]  /*2770*/  BSYNC.RECONVERGENT B2 ;  /* 0x0000000000027941 */ /* 0x000fea0003800200 */
.L_x_2124:
        /* <DEDUP_REMOVED lines=22> */
.L_x_2135:
        /* <DEDUP_REMOVED lines=13> */
.L_x_2137:
[----:B------:R-:W-:Y:S05]  /*29b0*/  BSYNC.RECONVERGENT B4 ;  /* 0x0000000000047941 */ /* 0x000fea0003800200 */
.L_x_2136:
        /* <DEDUP_REMOVED lines=41> */
.L_x_2134:
[----:B------:R-:W-:Y:S05]  /*2c50*/  BSYNC.RECONVERGENT B3 ;  /* 0x0000000000037941 */ /* 0x000fea0003800200 */
.L_x_2133:
[----:B------:R-:W-:Y:S01]  /*2c60*/  I2FP.F32.U32 R77, R78 ;  /* 0x0000004e004d7245 */ /* 0x000fe20000201000 */
[----:B------:R-:W-:Y:S01]  /*2c70*/  IMAD.MOV.U32 R102, RZ, RZ, 0x2f800000 ;  /* 0x2f800000ff667424 */ /* 0x000fe200078e00ff */
[----:B------:R-:W-:Y:S01]  /*2c80*/  SHF.L.U32 R101, R66, 0x10, RZ ;  /* 0x0000001042657819 */ /* 0x000fe200000006ff */
[----:B-----5:R-:W-:Y:S02]  /*2c90*/  IMAD.U32 R78, R38, 0x10000, RZ ;  /* 0x00010000264e7824 */ /* 0x020fe400078e00ff */
        /* <DEDUP_REMOVED lines=8> */
.L_x_2132:
[----:B------:R-:W-:Y:S05]  /*2d20*/  BSYNC.RECONVERGENT B2 ;  /* 0x0000000000027941 */ /* 0x000fea0003800200 */
.L_x_2131:
        /* <DEDUP_REMOVED lines=23> */
.L_x_2142:
        /* <DEDUP_REMOVED lines=13> */
.L_x_2144:
[----:B------:R-:W-:Y:S05]  /*2f70*/  BSYNC.RECONVERGENT B4 ;  /* 0x0000000000047941 */ /* 0x000fea0003800200 */
.L_x_2143:
        /* <DEDUP_REMOVED lines=36> */
[----:B------:R-:W-:Y:S01]  /*31c0*/  IMAD.WIDE.U32 R140, R140, -0x326172a9, RZ ;  /* 0xcd9e8d578c8c7825 */ /* 0x000fe200078e00ff */
[----:B------:R-:W-:-:S03]  /*31d0*/  MOV R78, R142 ;  /* 0x0000008e004e7202 */ /* 0x000fc60000000f00 */
[----:B------:R-:W-:Y:S01]  /*31e0*/  IMAD.WIDE.U32 R132, R132, -0x2daee0ad, RZ ;  /* 0xd2511f5384847825 */ /* 0x000fe200078e00ff */
[----:B------:R-:W-:-:S04]  /*31f0*/  LOP3.LUT R108, R108, UR31, R141, 0x96, !PT ;  /* 0x0000001f6c6c7c12 */ /* 0x000fc8000f8e968d */
[----:B------:R-:W-:-:S07]  /*3200*/  LOP3.LUT R106, R76, UR32, R133, 0x96, !PT ;  /* 0x000000204c6a7c12 */ /* 0x000fce000f8e9685 */
.L_x_2141:
[----:B------:R-:W-:Y:S05]  /*3210*/  BSYNC.RECONVERGENT B3 ;  /* 0x0000000000037941 */ /* 0x000fea0003800200 */
.L_x_2140:
        /* <DEDUP_REMOVED lines=9> */
[----:B------:R-:W-:Y:S01]  /*32b0*/  FMUL.FTZ R79, R79, UR12 ;  /* 0x0000000c4f4f7c20 */ /* 0x000fe20008410000 */
[----:B------:R-:W-:-:S02]  /*32c0*/  IMAD.U32 R76, R89, 0x10000, RZ ;  /* 0x00010000594c7824 */ /* 0x000fc400078e00ff */
[----:B------:R-:W-:Y:S02]  /*32d0*/  SEL R104, RZ, 0x1, P1 ;  /* 0x00000001ff687807 */ /* 0x000fe40000800000 */
[----:B------:R-:W-:-:S05]  /*32e0*/  FSEL R79, R79, RZ, !P1 ;  /* 0x000000ff4f4f7208 */ /* 0x000fca0004800000 */
[----:B------:R-:W-:-:S07]  /*32f0*/  FFMA.FTZ R103, R79, R76, R78 ;  /* 0x0000004c4f677223 */ /* 0x000fce000001004e */
.L_x_2139:
[----:B------:R-:W-:Y:S05]  /*3300*/  BSYNC.RECONVERGENT B2 ;  /* 0x0000000000027941 */ /* 0x000fea0003800200 */
.L_x_2138:
        /* <DEDUP_REMOVED lines=22> */
.L_x_2149:
        /* <DEDUP_REMOVED lines=13> */
.L_x_2151:
[----:B------:R-:W-:Y:S05]  /*3540*/  BSYNC.RECONVERGENT B4 ;  /* 0x0000000000047941 */ /* 0x000fea0003800200 */
.L_x_2150:
        /* <DEDUP_REMOVED lines=41> */
.L_x_2148:
[----:B------:R-:W-:Y:S05]  /*37e0*/  BSYNC.RECONVERGENT B3 ;  /* 0x0000000000037941 */ /* 0x000fea0003800200 */
.L_x_2147:
        /* <DEDUP_REMOVED lines=12> */
.L_x_2146:
[----:B------:R-:W-:Y:S05]  /*38b0*/  BSYNC.RECONVERGENT B2 ;  /* 0x0000000000027941 */ /* 0x000fea0003800200 */
.L_x_2145:
        /* <DEDUP_REMOVED lines=23> */
.L_x_2156:
        /* <DEDUP_REMOVED lines=13> */
.L_x_2158:
[----:B------:R-:W-:Y:S05]  /*3b00*/  BSYNC.RECONVERGENT B4 ;  /* 0x0000000000047941 */ /* 0x000fea0003800200 */
.L_x_2157:
        /* <DEDUP_REMOVED lines=40> */
[----:B------:R-:W-:-:S07]  /*3d90*/  LOP3.LUT R106, R106, UR32, R133, 0x96, !PT ;  /* 0x000000206a6a7c12 */ /* 0x000fce000f8e9685 */
.L_x_2155:
[----:B------:R-:W-:Y:S05]  /*3da0*/  BSYNC.RECONVERGENT B3 ;  /* 0x0000000000037941 */ /* 0x000fea0003800200 */
.L_x_2154:
[----:B-----5:R-:W-:Y:S02]  /*3db0*/  PRMT R78, R39, 0x7632, R78 ;  /* 0x00007632274e7816 */ /* 0x020fe4000000004e */
[----:B------:R-:W-:Y:S01]  /*3dc0*/  I2FP.F32.U32 R76, R77 ;  /* 0x0000004d004c7245 */ /* 0x000fe20000201000 */
[----:B------:R-:W-:Y:S01]  /*3dd0*/  IMAD.MOV.U32 R77, RZ, RZ, 0x2f800000 ;  /* 0x2f800000ff4d7424 */ /* 0x000fe200078e00ff */
[----:B------:R-:W-:Y:S01]  /*3de0*/  SHF.L.U32 R111, R88, 0x10, RZ ;  /* 0x00000010586f7819 */ /* 0x000fe200000006ff */
[----:B------:R-:W-:Y:S02]  /*3df0*/  IMAD.U32 R78, R78, 0x10000, RZ ;  /* 0x000100004e4e7824 */ /* 0x000fe400078e00ff */
[----:B------:R-:W-:Y:S01]  /*3e00*/  FFMA.FTZ R76, R76, R77, 1.1641532182693481445e-10 ;  /* 0x2f0000004c4c7423 */ /* 0x000fe2000001004d */
[----:B------:R-:W-:Y:S01]  /*3e10*/  PRMT R77, R35, 0x7632, R77 ;  /* 0x00007632234d7816 */ /* 0x000fe2000000004d */
[----:B------:R-:W-:-:S03]  /*3e20*/  FMUL.FTZ R78, R78, UR13 ;  /* 0x0000000d4e4e7c20 */ /* 0x000fc60008410000 */
[----:B------:R-:W-:Y:S01]  /*3e30*/  FSETP.GTU.FTZ.AND P0, PT, R76, UR10, PT ;  /* 0x0000000a4c007c0b */ /* 0x000fe2000bf1c000 */
[----:B------:R-:W-:Y:S01]  /*3e40*/  FMUL.FTZ R78, R78, UR12 ;  /* 0x0000000c4e4e7c20 */ /* 0x000fe20008410000 */
[----:B------:R-:W-:Y:S02]  /*3e50*/  IMAD.U32 R77, R77, 0x10000, RZ ;  /* 0x000100004d4d7824 */ /* 0x000fe400078e00ff */
[----:B------:R-:W-:Y:S02]  /*3e60*/  SEL R107, RZ, 0x1, P0 ;  /* 0x00000001ff6b7807 */ /* 0x000fe40000000000 */
[----:B------:R-:W-:-:S05]  /*3e70*/  FSEL R78, R78, RZ, !P0 ;  /* 0x000000ff4e4e7208 */ /* 0x000fca0004000000 */
[----:B------:R-:W-:-:S07]  /*3e80*/  FFMA.FTZ R111, R78, R111, R77 ;  /* 0x0000006f4e6f7223 */ /* 0x000fce000001004d */
.L_x_2153:
[----:B------:R-:W-:Y:S05]  /*3e90*/  BSYNC.RECONVERGENT B2 ;  /* 0x0000000000027941 */ /* 0x000fea0003800200 */
.L_x_2152:
[----:B------:R-:W-:Y:S02]  /*3ea0*/  F2FP.BF16.F32.PACK_AB R79, RZ, R111 ;  /* 0x0000006fff4f723e */ /* 0x000fe400000010ff */
[----:B------:R-:W-:Y:S02]  /*3eb0*/  PRMT R78, R138, 0x5410, R142 ;  /* 0x000054108a4e7816 */ /* 0x000fe4000000008e */
[----:B------:R-:W-:Y:S02]  /*3ec0*/  PRMT R77, R137, 0x5410, R136 ;  /* 0x00005410894d7816 */ /* 0x000fe40000000088 */
[----:B------:R-:W-:Y:S02]  /*3ed0*/  PRMT R76, R135, 0x5410, R134 ;  /* 0x00005410874c7816 */ /* 0x000fe40000000086 */
[----:B------:R-:W-:Y:S01]  /*3ee0*/  PRMT R79, R131, 0x5410, R79 ;  /* 0x00005410834f7816 */ /* 0x000fe2000000004f */
[----:B------:R-:W-:Y:S06]  /*3ef0*/  BRA `(.L_x_2159) ;  /* 0x0000002c000c7947 */ /* 0x000fec0003800000 */
.L_x_2102:
[----:B------:R-:W-:Y:S01]  /*3f00*/  BSSY.RECONVERGENT B2, `(.L_x_2160) ;  /* 0x0000058000027945 */ /* 0x000fe20003800200 */
[----:B------:R-:W-:Y:S01]  /*3f10*/  IMAD.MOV.U32 R93, RZ, RZ, RZ ;  /* 0x000000ffff5d7224 */ /* 0x000fe200078e00ff */
[----:B------:R-:W-:Y:S01]  /*3f20*/  MOV R132, R138 ;  /* 0x0000008a00847202 */ /* 0x000fe20000000f00 */
[----:B------:R-:W-:Y:S01]  /*3f30*/  IMAD.MOV.U32 R76, RZ, RZ, R109 ;  /* 0x000000ffff4c7224 */ /* 0x000fe200078e006d */
        /* <DEDUP_REMOVED lines=17> */
.L_x_2164:
        /* <DEDUP_REMOVED lines=13> */
.L_x_2166:
[----:B------:R-:W-:Y:S05]  /*4120*/  BSYNC.RECONVERGENT B4 ;  /* 0x0000000000047941 */ /* 0x000fea0003800200 */
.L_x_2165:
        /* <DEDUP_REMOVED lines=40> */
[----:B------:R-:W-:-:S07]  /*43b0*/  IMAD.MOV.U32 R76, RZ, RZ, RZ ;  /* 0x000000ffff4c7224 */ /* 0x000fce00078e00ff */
.L_x_2163:
[----:B------:R-:W-:Y:S05]  /*43c0*/  BSYNC.RECONVERGENT B3 ;  /* 0x0000000000037941 */ /* 0x000fea0003800200 */
.L_x_2162:
        /* <DEDUP_REMOVED lines=10> */
[----:B------:R-:W-:-:S07]  /*4470*/  FMUL.FTZ R93, R93, R78 ;  /* 0x0000004e5d5d7220 */ /* 0x000fce0000410000 */
.L_x_2161:
[----:B------:R-:W-:Y:S05]  /*4480*/  BSYNC.RECONVERGENT B2 ;  /* 0x0000000000027941 */ /* 0x000fea0003800200 */
.L_x_2160:
        /* <DEDUP_REMOVED lines=18> */
.L_x_2171:
        /* <DEDUP_REMOVED lines=13> */
.L_x_2173:
[----:B------:R-:W-:Y:S05]  /*4680*/  BSYNC.RECONVERGENT B4 ;  /* 0x0000000000047941 */ /* 0x000fea0003800200 */
.L_x_2172:
        /* <DEDUP_REMOVED lines=42> */
.L_x_2170:
[----:B------:R-:W-:Y:S05]  /*4930*/  BSYNC.RECONVERGENT B3 ;  /* 0x0000000000037941 */ /* 0x000fea0003800200 */
.L_x_2169:
[----:B-----5:R-:W-:Y:S01]  /*4940*/  PRMT R79, R36, 0x7632, R79 ;  /* 0x00007632244f7816 */ /* 0x020fe2000000004f */
[----:B------:R-:W-:Y:S01]  /*4950*/  IMAD.MOV.U32 R95, RZ, RZ, 0x2f800000 ;  /* 0x2f800000ff5f7424 */ /* 0x000fe200078e00ff */
[----:B------:R-:W-:Y:S02]  /*4960*/  I2FP.F32.U32 R76, R78 ;  /* 0x0000004e004c7245 */ /* 0x000fe40000201000 */
[----:B------:R-:W-:-:S03]  /*4970*/  SHF.L.U32 R79, R79, 0x10, RZ ;  /* 0x000000104f4f7819 */ /* 0x000fc600000006ff */
[----:B------:R-:W-:Y:S02]  /*4980*/  FFMA.FTZ R76, R76, R95, 1.1641532182693481445e-10 ;  /* 0x2f0000004c4c7423 */ /* 0x000fe4000001005f */
[----:B------:R-:W-:-:S03]  /*4990*/  FMUL.FTZ R79, R79, UR13 ;  /* 0x0000000d4f4f7c20 */ /* 0x000fc60008410000 */
[----:B------:R-:W-:Y:S01]  /*49a0*/  FSETP.GTU.FTZ.AND P0, PT, R76, UR10, PT ;  /* 0x0000000a4c007c0b */ /* 0x000fe2000bf1c000 */
[----:B------:R-:W-:Y:S01]  /*49b0*/  FMUL.FTZ R79, R79, UR12 ;  /* 0x0000000c4f4f7c20 */ /* 0x000fe20008410000 */
[----:B------:R-:W-:Y:S02]  /*49c0*/  IMAD.U32 R76, R91, 0x10000, RZ ;  /* 0x000100005b4c7824 */ /* 0x000fe400078e00ff */
[----:B------:R-:W-:Y:S02]  /*49d0*/  SEL R96, RZ, 0x1, P0 ;  /* 0x00000001ff607807 */ /* 0x000fe40000000000 */
[----:B------:R-:W-:-:S05]  /*49e0*/  FSEL R79, R79, RZ, !P0 ;  /* 0x000000ff4f4f7208 */ /* 0x000fca0004000000 */
[----:B------:R-:W-:-:S07]  /*49f0*/  FMUL.FTZ R95, R79, R76 ;  /* 0x0000004c4f5f7220 */ /* 0x000fce0000410000 */
.L_x_2168:
[----:B------:R-:W-:Y:S05]  /*4a00*/  BSYNC.RECONVERGENT B2 ;  /* 0x0000000000027941 */ /* 0x000fea0003800200 */
.L_x_2167:
        /* <DEDUP_REMOVED lines=18> */
.L_x_2178:
        /* <DEDUP_REMOVED lines=13> */
.L_x_2180:
[----:B------:R-:W-:Y:S05]  /*4c00*/  BSYNC.RECONVERGENT B4 ;  /* 0x0000000000047941 */ /* 0x000fea0003800200 */
.L_x_2179:
        /* <DEDUP_REMOVED lines=42> */
.L_x_2177:
[----:B------:R-:W-:Y:S05]  /*4eb0*/  BSYNC.RECONVERGENT B3 ;  /* 0x0000000000037941 */ /* 0x000fea0003800200 */
.L_x_2176:
        /* <DEDUP_REMOVED lines=11> */
.L_x_2175:
[----:B------:R-:W-:Y:S05]  /*4f70*/  BSYNC.RECONVERGENT B2 ;  /* 0x0000000000027941 */ /* 0x000fea0003800200 */
.L_x_2174:
        /* <DEDUP_REMOVED lines=18> */
.L_x_2185:
        /* <DEDUP_REMOVED lines=13> */
.L_x_2187:
[----:B------:R-:W-:Y:S05]  /*5170*/  BSYNC.RECONVERGENT B4 ;  /* 0x0000000000047941 */ /* 0x000fea0003800200 */
.L_x_2186:
        /* <DEDUP_REMOVED lines=42> */
.L_x_2184:
[----:B------:R-:W-:Y:S05]  /*5420*/  BSYNC.RECONVERGENT B3 ;  /* 0x0000000000037941 */ /* 0x000fea0003800200 */
.L_x_2183:
        /* <DEDUP_REMOVED lines=12> */
.L_x_2182:
[----:B------:R-:W-:Y:S05]  /*54f0*/  BSYNC.RECONVERGENT B2 ;  /* 0x0000000000027941 */ /* 0x000fea0003800200 */
.L_x_2181:
        /* <DEDUP_REMOVED lines=18> */
.L_x_2192:
        /* <DEDUP_REMOVED lines=13> */
.L_x_2194:
[----:B------:R-:W-:Y:S05]  /*56f0*/  BSYNC.RECONVERGENT B4 ;  /* 0x0000000000047941 */ /* 0x000fea0003800200 */
.L_x_2193:
        /* <DEDUP_REMOVED lines=42> */
.L_x_2191:
[----:B------:R-:W-:Y:S05]  /*59a0*/  BSYNC.RECONVERGENT B3 ;  /* 0x0000000000037941 */ /* 0x000fea0003800200 */
.L_x_2190:
        /* <DEDUP_REMOVED lines=11> */
.L_x_2189:
[----:B------:R-:W-:Y:S05]  /*5a60*/  BSYNC.RECONVERGENT B2 ;  /* 0x0000000000027941 */ /* 0x000fea0003800200 */
.L_x_2188:
        /* <DEDUP_REMOVED lines=18> */
.L_x_2199:
        /* <DEDUP_REMOVED lines=13> */
.L_x_2201:
[----:B------:R-:W-:Y:S05]  /*5c60*/  BSYNC.RECONVERGENT B4 ;  /* 0x0000000000047941 */ /* 0x000fea0003800200 */
.L_x_2200:
        /* <DEDUP_REMOVED lines=42> */
.L_x_2198:
[----:B------:R-:W-:Y:S05]  /*5f10*/  BSYNC.RECONVERGENT B3 ;  /* 0x0000000000037941 */ /* 0x000fea0003800200 */
.L_x_2197:
        /* <DEDUP_REMOVED lines=12> */
.L_x_2196:
[----:B------:R-:W-:Y:S05]  /*5fe0*/  BSYNC.RECONVERGENT B2 ;  /* 0x0000000000027941 */ /* 0x000fea0003800200 */
.L_x_2195:
        /* <DEDUP_REMOVED lines=18> */
.L_x_2206:
        /* <DEDUP_REMOVED lines=13> */
.L_x_2208:
[----:B------:R-:W-:Y:S05]  /*61e0*/  BSYNC.RECONVERGENT B4 ;  /* 0x0000000000047941 */ /* 0x000fea0003800200 */
.L_x_2207:
        /* <DEDUP_REMOVED lines=42> */
.L_x_2205:
[----:B------:R-:W-:Y:S05]  /*6490*/  BSYNC.RECONVERGENT B3 ;  /* 0x0000000000037941 */ /* 0x000fea0003800200 */
.L_x_2204:
        /* <DEDUP_REMOVED lines=11> */
.L_x_2203:
[----:B------:R-:W-:Y:S05]  /*6550*/  BSYNC.RECONVERGENT B2 ;  /* 0x0000000000027941 */ /* 0x000fea0003800200 */
.L_x_2202:
        /* <DEDUP_REMOVED lines=18> */
.L_x_2213:
        /* <DEDUP_REMOVED lines=13> */
.L_x_2215:
[----:B------:R-:W-:Y:S05]  /*6750*/  BSYNC.RECONVERGENT B4 ;  /* 0x0000000000047941 */ /* 0x000fea0003800200 */
.L_x_2214:
        /* <DEDUP_REMOVED lines=42> */
.L_x_2212:
[----:B------:R-:W-:Y:S05]  /*6a00*/  BSYNC.RECONVERGENT B3 ;  /* 0x0000000000037941 */ /* 0x000fea0003800200 */
.L_x_2211:
[----:B-----5:R-:W-:Y:S01]  /*6a10*/  PRMT R78, R39, 0x7632, R78 ;  /* 0x00007632274e7816 */ /* 0x020fe2000000004e */
[----:B------:R-:W-:Y:S01]  /*6a20*/  IMAD.U32 R111, R88, 0x10000, RZ ;  /* 0x00010000586f7824 */ /* 0x000fe200078e00ff */
[----:B------:R-:W-:Y:S01]  /*6a30*/  I2FP.F32.U32 R76, R77 ;  /* 0x0000004d004c7245 */ /* 0x000fe20000201000 */
[----:B------:R-:W-:Y:S01]  /*6a40*/  IMAD.MOV.U32 R77, RZ, RZ, 0x2f800000 ;  /* 0x2f800000ff4d7424 */ /* 0x000fe200078e00ff */
[----:B------:R-:W-:-:S03]  /*6a50*/  SHF.L.U32 R78, R78, 0x10, RZ ;  /* 0x000000104e4e7819 */ /* 0x000fc600000006ff */
[----:B------:R-:W-:Y:S02]  /*6a60*/  FFMA.FTZ R76, R76, R77, 1.1641532182693481445e-10 ;  /* 0x2f0000004c4c7423 */ /* 0x000fe4000001004d */
[----:B------:R-:W-:-:S03]  /*6a70*/  FMUL.FTZ R78, R78, UR13 ;  /* 0x0000000d4e4e7c20 */ /* 0x000fc60008410000 */
[----:B------:R-:W-:Y:S01]  /*6a80*/  FSETP.GTU.FTZ.AND P0, PT, R76, UR10, PT ;  /* 0x0000000a4c007c0b */ /* 0x000fe2000bf1c000 */
[----:B------:R-:W-:-:S03]  /*6a90*/  FMUL.FTZ R78, R78, UR12 ;  /* 0x0000000c4e4e7c20 */ /* 0x000fc60008410000 */
[----:B------:R-:W-:Y:S02]  /*6aa0*/  SEL R107, RZ, 0x1, P0 ;  /* 0x00000001ff6b7807 */ /* 0x000fe40000000000 */
[----:B------:R-:W-:-:S05]  /*6ab0*/  FSEL R78, R78, RZ, !P0 ;  /* 0x000000ff4e4e7208 */ /* 0x000fca0004000000 */
[----:B------:R-:W-:-:S07]  /*6ac0*/  FMUL.FTZ R111, R78, R111 ;  /* 0x0000006f4e6f7220 */ /* 0x000fce0000410000 */
.L_x_2210:
[----:B------:R-:W-:Y:S05]  /*6ad0*/  BSYNC.RECONVERGENT B2 ;  /* 0x0000000000027941 */ /* 0x000fea0003800200 */
.L_x_2209:
[----:B------:R-:W-:Y:S02]  /*6ae0*/  F2FP.BF16.F32.PACK_AB R79, RZ, R111 ;  /* 0x0000006fff4f723e */ /* 0x000fe400000010ff */
[----:B------:R-:W-:Y:S02]  /*6af0*/  PRMT R78, R137, 0x5410, R138 ;  /* 0x00005410894e7816 */ /* 0x000fe4000000008a */
[----:B------:R-:W-:Y:S02]  /*6b00*/  PRMT R77, R135, 0x5410, R136 ;  /* 0x00005410874d7816 */ /* 0x000fe40000000088 */
[----:B------:R-:W-:Y:S02]  /*6b10*/  PRMT R76, R134, 0x5410, R133 ;  /* 0x00005410864c7816 */ /* 0x000fe40000000085 */
[----:B------:R-:W-:-:S07]  /*6b20*/  PRMT R79, R131, 0x5410, R79 ;  /* 0x00005410834f7816 */ /* 0x000fce000000004f */
.L_x_2159:
[----:B------:R-:W0:Y:S01]  /*6b30*/  LDC.64 R134, c[0x0][0x3a8] ;  /* 0x0000ea00ff867b82 */ /* 0x000e220000000a00 */
[----:B------:R-:W-:Y:S01]  /*6b40*/  BSSY.RECONVERGENT B2, `(.L_x_2216) ;  /* 0x0000019000027945 */ /* 0x000fe20003800200 */
[----:B------:R-:W-:Y:S02]  /*6b50*/  IMAD.MOV.U32 R138, RZ, RZ, R132 ;  /* 0x000000ffff8a7224 */ /* 0x000fe400078e0084 */
[----:B0-----:R-:W-:-:S05]  /*6b60*/  IMAD.WIDE.U32 R134, R129, 0x10, R134 ;  /* 0x0000001081867825 */ /* 0x001fca00078e0086 */
        /* <DEDUP_REMOVED lines=22> */
.L_x_2217:
[----:B------:R-:W-:Y:S05]  /*6cd0*/  BSYNC.RECONVERGENT B2 ;  /* 0x0000000000027941 */ /* 0x000fea0003800200 */
.L_x_2216:
[----:B------:R-:W-:Y:S02]  /*6ce0*/  VIADD R129, R129, 0x20 ;  /* 0x0000002081817836 */ /* 0x000fe40000000000 */
[----:B------:R-:W-:-:S07]  /*6cf0*/  VIADD R128, R128, 0x20 ;  /* 0x0000002080807836 */ /* 0x000fce0000000000 */
.L_x_2099:
[----:B------:R-:W-:Y:S05]  /*6d00*/  BSYNC.RECONVERGENT B1 ;  /* 0x0000000000017941 */ /* 0x000fea0003800200 */
.L_x_2098:
        /* <DEDUP_REMOVED lines=8> */
[----:B-----5:R0:W5:Y:S01]  /*6d90*/  @P3 LDG.E.128 R36, desc[UR8][R78.64] ;  /* 0x000000084e243981 */ /* 0x020162000c1e1d00 */
[----:B-1----:R-:W-:-:S05]  /*6da0*/  @P0 IMAD.WIDE.U32 R76, R129, 0x10, R76 ;  /* 0x00000010814c0825 */ /* 0x002fca00078e004c */
[----:B------:R0:W5:Y:S01]  /*6db0*/  @P0 LDG.E.128 R32, desc[UR8][R76.64] ;  /* 0x000000084c200981 */ /* 0x000162000c1e1d00 */
[----:B------:R-:W-:Y:S05]  /*6dc0*/  @!P0 BRA `(.L_x_2220) ;  /* 0x0000002c00b48947 */ /* 0x000fea0003800000 */
[----:B------:R-:W-:Y:S01]  /*6dd0*/  ISETP.GT.AND P0, PT, R130, RZ, PT ;  /* 0x000000ff8200720c */ /* 0x000fe20003f04270 */
[----:B------:R-:W-:-:S12]  /*6de0*/  BSSY.RECONVERGENT B2, `(.L_x_2221) ;  /* 0x000005a000027945 */ /* 0x000fd80003800200 */
[----:B-----5:R-:W-:Y:S01]  /*6df0*/  @!P0 SHF.L.U32 R112, R32, 0x10, RZ ;  /* 0x0000001020708819 */ /* 0x020fe200000006ff */
[----:B------:R-:W-:Y:S02]  /*6e00*/  @!P0 IMAD.MOV.U32 R118, RZ, RZ, R138 ;  /* 0x000000ffff768224 */ /* 0x000fe400078e008a */
[----:B0-----:R-:W-:Y:S01]  /*6e10*/  @!P0 IMAD.MOV.U32 R76, RZ, RZ, R109 ;  /* 0x000000ffff4c8224 */ /* 0x001fe200078e006d */
        /* <DEDUP_REMOVED lines=17> */
.L_x_2225:
        /* <DEDUP_REMOVED lines=13> */
.L_x_2227:
[----:B------:R-:W-:Y:S05]  /*7000*/  BSYNC.RECONVERGENT B4 ;  /* 0x0000000000047941 */ /* 0x000fea0003800200 */
.L_x_2226:
        /* <DEDUP_REMOVED lines=42> */
.L_x_2224:
[----:B------:R-:W-:Y:S05]  /*72b0*/  BSYNC.RECONVERGENT B3 ;  /* 0x0000000000037941 */ /* 0x000fea0003800200 */
.L_x_2223:
[----:B------:R-:W-:Y:S01]  /*72c0*/  I2FP.F32.U32 R77, R77 ;  /* 0x0000004d004d7245 */ /* 0x000fe20000201000 */
[----:B------:R-:W-:Y:S02]  /*72d0*/  IMAD.MOV.U32 R78, RZ, RZ, 0x2f800000 ;  /* 0x2f800000ff4e7424 */ /* 0x000fe400078e00ff */
[----:B------:R-:W-:Y:S02]  /*72e0*/  IMAD.U32 R79, R36, 0x10000, RZ ;  /* 0x00010000244f7824 */ /* 0x000fe400078e00ff */
[----:B------:R-:W-:Y:S01]  /*72f0*/  FFMA.FTZ R77, R77, R78, 1.1641532182693481445e-10 ;  /* 0x2f0000004d4d7423 */ /* 0x000fe2000001004e */
[----:B------:R-:W-:Y:S02]  /*7300*/  IMAD.U32 R109, R32, 0x10000, RZ ;  /* 0x00010000206d7824 */ /* 0x000fe400078e00ff */
[----:B------:R-:W-:Y:S02]  /*7310*/  FMUL.FTZ R79, R79, UR13 ;  /* 0x0000000d4f4f7c20 */ /* 0x000fe40008410000 */
[----:B------:R-:W-:-:S02]  /*7320*/  FSETP.GTU.FTZ.AND P4, PT, R77, UR10, PT ;  /* 0x0000000a4d007c0b */ /* 0x000fc4000bf9c000 */
[----:B------:R-:W-:Y:S01]  /*7330*/  FMUL.FTZ R79, R79, UR12 ;  /* 0x0000000c4f4f7c20 */ /* 0x000fe20008410000 */
[----:B------:R-:W-:Y:S02]  /*7340*/  SHF.L.U32 R77, R52, 0x10, RZ ;  /* 0x00000010344d7819 */ /* 0x000fe400000006ff */
[----:B------:R-:W-:Y:S02]  /*7350*/  SEL R94, RZ, 0x1, P4 ;  /* 0x00000001ff5e7807 */ /* 0x000fe40002000000 */
[----:B------:R-:W-:-:S05]  /*7360*/  FSEL R112, R79, RZ, !P4 ;  /* 0x000000ff4f707208 */ /* 0x000fca0006000000 */
[----:B------:R-:W-:-:S07]  /*7370*/  FFMA.FTZ R112, R112, R77, R109 ;  /* 0x0000004d70707223 */ /* 0x000fce000001006d */
.L_x_2222:
[----:B------:R-:W-:Y:S05]  /*7380*/  BSYNC.RECONVERGENT B2 ;  /* 0x0000000000027941 */ /* 0x000fea0003800200 */
.L_x_2221:
        /* <DEDUP_REMOVED lines=23> */
.L_x_2232:
        /* <DEDUP_REMOVED lines=13> */
.L_x_2234:
[----:B------:R-:W-:Y:S05]  /*75d0*/  BSYNC.RECONVERGENT B4 ;  /* 0x0000000000047941 */ /* 0x000fea0003800200 */
.L_x_2233:
        /* <DEDUP_REMOVED lines=41> */
.L_x_2231:
[----:B------:R-:W-:Y:S05]  /*7870*/  BSYNC.RECONVERGENT B3 ;  /* 0x0000000000037941 */ /* 0x000fea0003800200 */
.L_x_2230:
[----:B------:R-:W-:Y:S01]  /*7880*/  PRMT R79, R36, 0x7632, R79 ;  /* 0x00007632244f7816 */ /* 0x000fe2000000004f */
        /* <DEDUP_REMOVED lines=13> */
.L_x_2229:
[----:B------:R-:W-:Y:S05]  /*7960*/  BSYNC.RECONVERGENT B2 ;  /* 0x0000000000027941 */ /* 0x000fea0003800200 */
.L_x_2228:
        /* <DEDUP_REMOVED lines=22> */
.L_x_2239:
        /* <DEDUP_REMOVED lines=13> */
.L_x_2241:
[----:B------:R-:W-:Y:S05]  /*7ba0*/  BSYNC.RECONVERGENT B4 ;  /* 0x0000000000047941 */ /* 0x000fea0003800200 */
.L_x_2240:
        /* <DEDUP_REMOVED lines=42> */
.L_x_2238:
[----:B------:R-:W-:Y:S05]  /*7e50*/  BSYNC.RECONVERGENT B3 ;  /* 0x0000000000037941 */ /* 0x000fea0003800200 */
.L_x_2237:
        /* <DEDUP_REMOVED lines=12> */
.L_x_2236:
[----:B------:R-:W-:Y:S05]  /*7f20*/  BSYNC.RECONVERGENT B2 ;  /* 0x0000000000027941 */ /* 0x000fea0003800200 */
.L_x_2235:
        /* <DEDUP_REMOVED lines=23> */
.L_x_2246:
        /* <DEDUP_REMOVED lines=13> */
.L_x_2248:
[----:B------:R-:W-:Y:S05]  /*8170*/  BSYNC.RECONVERGENT B4 ;  /* 0x0000000000047941 */ /* 0x000fea0003800200 */
.L_x_2247:
        /* <DEDUP_REMOVED lines=41> */
.L_x_2245:
[----:B------:R-:W-:Y:S05]  /*8410*/  BSYNC.RECONVERGENT B3 ;  /* 0x0000000000037941 */ /* 0x000fea0003800200 */
.L_x_2244:
        /* <DEDUP_REMOVED lines=14> */
.L_x_2243:
[----:B------:R-:W-:Y:S05]  /*8500*/  BSYNC.RECONVERGENT B2 ;  /* 0x0000000000027941 */ /* 0x000fea0003800200 */
.L_x_2242:
        /* <DEDUP_REMOVED lines=22> */
.L_x_2253:
        /* <DEDUP_REMOVED lines=13> */
.L_x_2255:
[----:B------:R-:W-:Y:S05]  /*8740*/  BSYNC.RECONVERGENT B4 ;  /* 0x0000000000047941 */ /* 0x000fea0003800200 */
.L_x_2254:
        /* <DEDUP_REMOVED lines=42> */
.L_x_2252:
[----:B------:R-:W-:Y:S05]  /*89f0*/  BSYNC.RECONVERGENT B3 ;  /* 0x0000000000037941 */ /* 0x000fea0003800200 */
.L_x_2251:
        /* <DEDUP_REMOVED lines=12> */
.L_x_2250:
[----:B------:R-:W-:Y:S05]  /*8ac0*/  BSYNC.RECONVERGENT B2 ;  /* 0x0000000000027941 */ /* 0x000fea0003800200 */
.L_x_2249:
        /* <DEDUP_REMOVED lines=23> */
.L_x_2260:
        /* <DEDUP_REMOVED lines=13> */
.L_x_2262:
[----:B------:R-:W-:Y:S05]  /*8d10*/  BSYNC.RECONVERGENT B4 ;  /* 0x0000000000047941 */ /* 0x000fea0003800200 */
.L_x_2261:
        /* <DEDUP_REMOVED lines=41> */
.L_x_2259:
[----:B------:R-:W-:Y:S05]  /*8fb0*/  BSYNC.RECONVERGENT B3 ;  /* 0x0000000000037941 */ /* 0x000fea0003800200 */
.L_x_2258:
        /* <DEDUP_REMOVED lines=14> */
.L_x_2257:
[----:B------:R-:W-:Y:S05]  /*90a0*/  BSYNC.RECONVERGENT B2 ;  /* 0x0000000000027941 */ /* 0x000fea0003800200 */
.L_x_2256:
        /* <DEDUP_REMOVED lines=22> */
.L_x_2267:
        /* <DEDUP_REMOVED lines=13> */
.L_x_2269:
[----:B------:R-:W-:Y:S05]  /*92e0*/  BSYNC.RECONVERGENT B4 ;  /* 0x0000000000047941 */ /* 0x000fea0003800200 */
.L_x_2268:
        /* <DEDUP_REMOVED lines=41> */
.L_x_2266:
[----:B------:R-:W-:Y:S05]  /*9580*/  BSYNC.RECONVERGENT B3 ;  /* 0x0000000000037941 */ /* 0x000fea0003800200 */
.L_x_2265:
[----:B------:R-:W-:Y:S01]  /*9590*/  I2FP.F32.U32 R77, R78 ;  /* 0x0000004e004d7245 */ /* 0x000fe20000201000 */
[----:B------:R-:W-:Y:S02]  /*95a0*/  HFMA2 R78, -RZ, RZ, 0.1171875, 0 ;  /* 0x2f800000ff4e7431 */ /* 0x000fe400000001ff */
[----:B------:R-:W-:Y:S01]  /*95b0*/  IMAD.U32 R79, R39, 0x10000, RZ ;  /* 0x00010000274f7824 */ /* 0x000fe200078e00ff */
[----:B------:R-:W-:Y:S02]  /*95c0*/  SHF.L.U32 R109, R35, 0x10, RZ ;  /* 0x00000010236d7819 */ /* 0x000fe400000006ff */
[----:B------:R-:W-:Y:S01]  /*95d0*/  FFMA.FTZ R77, R77, R78, 1.1641532182693481445e-10 ;  /* 0x2f0000004d4d7423 */ /* 0x000fe2000001004e */
[----:B------:R-:W-:-:S04]  /*95e0*/  FMUL.FTZ R79, R79, UR13 ;  /* 0x0000000d4f4f7c20 */ /* 0x000fc80008410000 */
[----:B------:R-:W-:Y:S01]  /*95f0*/  FMUL.FTZ R79, R79, UR12 ;  /* 0x0000000c4f4f7c20 */ /* 0x000fe20008410000 */
[----:B------:R-:W-:Y:S01]  /*9600*/  FSETP.GTU.FTZ.AND P4, PT, R77, UR10, PT ;  /* 0x0000000a4d007c0b */ /* 0x000fe2000bf9c000 */
[----:B------:R-:W-:-:S03]  /*9610*/  IMAD.U32 R77, R55, 0x10000, RZ ;  /* 0x00010000374d7824 */ /* 0x000fc600078e00ff */
[----:B------:R-:W-:Y:S02]  /*9620*/  FSEL R118, R79, RZ, !P4 ;  /* 0x000000ff4f767208 */ /* 0x000fe40006000000 */
[----:B------:R-:W-:-:S03]  /*9630*/  SEL R110, RZ, 0x1, P4 ;  /* 0x00000001ff6e7807 */ /* 0x000fc60002000000 */
[----:B------:R-:W-:-:S07]  /*9640*/  FFMA.FTZ R118, R118, R77, R109 ;  /* 0x0000004d76767223 */ /* 0x000fce000001006d */
.L_x_2264:
[----:B------:R-:W-:Y:S05]  /*9650*/  BSYNC.RECONVERGENT B2 ;  /* 0x0000000000027941 */ /* 0x000fea0003800200 */
.L_x_2263:
        /* <DEDUP_REMOVED lines=23> */
.L_x_2274:
        /* <DEDUP_REMOVED lines=13> */
.L_x_2276:
[----:B------:R-:W-:Y:S05]  /*98a0*/  BSYNC.RECONVERGENT B4 ;  /* 0x0000000000047941 */ /* 0x000fea0003800200 */
.L_x_2275:
        /* <DEDUP_REMOVED lines=37> */
[----:B------:R-:W-:Y:S02]  /*9b00*/  HFMA2 R109, -RZ, RZ, 0, 0 ;  /* 0x00000000ff6d7431 */ /* 0x000fe400000001ff */
[----:B------:R-:W-:Y:S01]  /*9b10*/  IMAD.WIDE.U32 R132, R132, -0x2daee0ad, RZ ;  /* 0xd2511f5384847825 */ /* 0x000fe200078e00ff */
[----:B------:R-:W-:-:S04]  /*9b20*/  LOP3.LUT R108, R108, UR31, R141, 0x96, !PT ;  /* 0x0000001f6c6c7c12 */ /* 0x000fc8000f8e968d */
[----:B------:R-:W-:-:S07]  /*9b30*/  LOP3.LUT R106, R76, UR32, R133, 0x96, !PT ;  /* 0x000000204c6a7c12 */ /* 0x000fce000f8e9685 */
.L_x_2273:
[----:B------:R-:W-:Y:S05]  /*9b40*/  BSYNC.RECONVERGENT B3 ;  /* 0x0000000000037941 */ /* 0x000fea0003800200 */
.L_x_2272:
[----:B------:R-:W-:Y:S02]  /*9b50*/  PRMT R78, R39, 0x7632, R78 ;  /* 0x00007632274e7816 */ /* 0x000fe4000000004e */
        /* <DEDUP_REMOVED lines=13> */
.L_x_2271:
[----:B------:R-:W-:Y:S05]  /*9c30*/  BSYNC.RECONVERGENT B2 ;  /* 0x0000000000027941 */ /* 0x000fea0003800200 */
.L_x_2270:
[----:B------:R-:W-:Y:S02]  /*9c40*/  F2FP.BF16.F32.PACK_AB R79, RZ, R139 ;  /* 0x0000008bff4f723e */ /* 0x000fe400000010ff */
[----:B------:R-:W-:Y:S02]  /*9c50*/  PRMT R78, R138, 0x5410, R142 ;  /* 0x000054108a4e7816 */ /* 0x000fe4000000008e */
[----:B------:R-:W-:Y:S02]  /*9c60*/  PRMT R77, R137, 0x5410, R136 ;  /* 0x00005410894d7816 */ /* 0x000fe40000000088 */
[----:B------:R-:W-:Y:S02]  /*9c70*/  PRMT R76, R135, 0x5410, R134 ;  /* 0x00005410874c7816 */ /* 0x000fe40000000086 */
[----:B------:R-:W-:Y:S01]  /*9c80*/  PRMT R79, R131, 0x5410, R79 ;  /* 0x00005410834f7816 */ /* 0x000fe2000000004f */
[----:B------:R-:W-:Y:S06]  /*9c90*/  BRA `(.L_x_2277) ;  /* 0x0000002c00107947 */ /* 0x000fec0003800000 */
.L_x_2220:
[----:B------:R-:W-:Y:S01]  /*9ca0*/  BSSY.RECONVERGENT B2, `(.L_x_2278) ;  /* 0x0000058000027945 */ /* 0x000fe20003800200 */
[----:B------:R-:W-:Y:S01]  /*9cb0*/  IMAD.MOV.U32 R112, RZ, RZ, RZ ;  /* 0x000000ffff707224 */ /* 0x000fe200078e00ff */
[----:B------:R-:W-:Y:S01]  /*9cc0*/  MOV R132, R138 ;  /* 0x0000008a00847202 */ /* 0x000fe20000000f00 */
[----:B0-----:R-:W-:Y:S01]  /*9cd0*/  IMAD.MOV.U32 R76, RZ, RZ, R109 ;  /* 0x000000ffff4c7224 */ /* 0x001fe200078e006d */
        /* <DEDUP_REMOVED lines=17> */
.L_x_2282:
        /* <DEDUP_REMOVED lines=13> */
.L_x_2284:
[----:B------:R-:W-:Y:S05]  /*9ec0*/  BSYNC.RECONVERGENT B4 ;  /* 0x0000000000047941 */ /* 0x000fea0003800200 */
.L_x_2283:
        /* <DEDUP_REMOVED lines=41> */
.L_x_2281:
[----:B------:R-:W-:Y:S05]  /*a160*/  BSYNC.RECONVERGENT B3 ;  /* 0x0000000000037941 */ /* 0x000fea0003800200 */
.L_x_2280:
        /* <DEDUP_REMOVED lines=11> */
.L_x_2279:
[----:B------:R-:W-:Y:S05]  /*a220*/  BSYNC.RECONVERGENT B2 ;  /* 0x0000000000027941 */ /* 0x000fea0003800200 */
.L_x_2278:
        /* <DEDUP_REMOVED lines=18> */
.L_x_2289:
        /* <DEDUP_REMOVED lines=13> */
.L_x_2291:
[----:B------:R-:W-:Y:S05]  /*a420*/  BSYNC.RECONVERGENT B4 ;  /* 0x0000000000047941 */ /* 0x000fea0003800200 */
.L_x_2290:
        /* <DEDUP_REMOVED lines=42> */
.L_x_2288:
[----:B------:R-:W-:Y:S05]  /*a6d0*/  BSYNC.RECONVERGENT B3 ;  /* 0x0000000000037941 */ /* 0x000fea0003800200 */
.L_x_2287:
        /* <DEDUP_REMOVED lines=12> */
.L_x_2286:
[----:B------:R-:W-:Y:S05]  /*a7a0*/  BSYNC.RECONVERGENT B2 ;  /* 0x0000000000027941 */ /* 0x000fea0003800200 */
.L_x_2285:
        /* <DEDUP_REMOVED lines=18> */
.L_x_2296:
        /* <DEDUP_REMOVED lines=13> */
.L_x_2298:
[----:B------:R-:W-:Y:S05]  /*a9a0*/  BSYNC.RECONVERGENT B4 ;  /* 0x0000000000047941 */ /* 0x000fea0003800200 */
.L_x_2297:
        /* <DEDUP_REMOVED lines=42> */
.L_x_2295:
[----:B------:R-:W-:Y:S05]  /*ac50*/  BSYNC.RECONVERGENT B3 ;  /* 0x0000000000037941 */ /* 0x000fea0003800200 */
.L_x_2294:
        /* <DEDUP_REMOVED lines=11> */
.L_x_2293:
[----:B------:R-:W-:Y:S05]  /*ad10*/  BSYNC.RECONVERGENT B2 ;  /* 0x0000000000027941 */ /* 0x000fea0003800200 */
.L_x_2292:
        /* <DEDUP_REMOVED lines=18> */
.L_x_2303:
        /* <DEDUP_REMOVED lines=13> */
.L_x_2305:
[----:B------:R-:W-:Y:S05]  /*af10*/  BSYNC.RECONVERGENT B4 ;  /* 0x0000000000047941 */ /* 0x000fea0003800200 */
.L_x_2304:
        /* <DEDUP_REMOVED lines=42> */
.L_x_2302:
[----:B------:R-:W-:Y:S05]  /*b1c0*/  BSYNC.RECONVERGENT B3 ;  /* 0x0000000000037941 */ /* 0x000fea0003800200 */
.L_x_2301:
        /* <DEDUP_REMOVED lines=12> */
.L_x_2300:
[----:B------:R-:W-:Y:S05]  /*b290*/  BSYNC.RECONVERGENT B2 ;  /* 0x0000000000027941 */ /* 0x000fea0003800200 */
.L_x_2299:
        /* <DEDUP_REMOVED lines=18> */
.L_x_2310:
        /* <DEDUP_REMOVED lines=13> */
.L_x_2312:
[----:B------:R-:W-:Y:S05]  /*b490*/  BSYNC.RECONVERGENT B4 ;  /* 0x0000000000047941 */ /* 0x000fea0003800200 */
.L_x_2311:
        /* <DEDUP_REMOVED lines=42> */
.L_x_2309:
[----:B------:R-:W-:Y:S05]  /*b740*/  BSYNC.RECONVERGENT B3 ;  /* 0x0000000000037941 */ /* 0x000fea0003800200 */
.L_x_2308:
        /* <DEDUP_REMOVED lines=11> */
.L_x_2307:
[----:B------:R-:W-:Y:S05]  /*b800*/  BSYNC.RECONVERGENT B2 ;  /* 0x0000000000027941 */ /* 0x000fea0003800200 */
.L_x_2306:
        /* <DEDUP_REMOVED lines=18> */
.L_x_2317:
        /* <DEDUP_REMOVED lines=13> */
.L_x_2319:
[----:B------:R-:W-:Y:S05]  /*ba00*/  BSYNC.RECONVERGENT B4 ;  /* 0x0000000000047941 */ /* 0x000fea0003800200 */
.L_x_2318:
        /* <DEDUP_REMOVED lines=42> */
.L_x_2316:
[----:B------:R-:W-:Y:S05]  /*bcb0*/  BSYNC.RECONVERGENT B3 ;  /* 0x0000000000037941 */ /* 0x000fea0003800200 */
.L_x_2315:
        /* <DEDUP_REMOVED lines=12> */
.L_x_2314:
[----:B------:R-:W-:Y:S05]  /*bd80*/  BSYNC.RECONVERGENT B2 ;  /* 0x0000000000027941 */ /* 0x000fea0003800200 */
.L_x_2313:
        /* <DEDUP_REMOVED lines=18> */
.L_x_2324:
        /* <DEDUP_REMOVED lines=13> */
.L_x_2326:
[----:B------:R-:W-:Y:S05]  /*bf80*/  BSYNC.RECONVERGENT B4 ;  /* 0x0000000000047941 */ /* 0x000fea0003800200 */
.L_x_2325:
        /* <DEDUP_REMOVED lines=42> */
.L_x_2323:
[----:B------:R-:W-:Y:S05]  /*c230*/  BSYNC.RECONVERGENT B3 ;  /* 0x0000000000037941 */ /* 0x000fea0003800200 */
.L_x_2322:
        /* <DEDUP_REMOVED lines=11> */
.L_x_2321:
[----:B------:R-:W-:Y:S05]  /*c2f0*/  BSYNC.RECONVERGENT B2 ;  /* 0x0000000000027941 */ /* 0x000fea0003800200 */
.L_x_2320:
        /* <DEDUP_REMOVED lines=18> */
.L_x_2331:
        /* <DEDUP_REMOVED lines=13> */
.L_x_2333:
[----:B------:R-:W-:Y:S05]  /*c4f0*/  BSYNC.RECONVERGENT B4 ;  /* 0x0000000000047941 */ /* 0x000fea0003800200 */
.L_x_2332:
        /* <DEDUP_REMOVED lines=41> */
[----:B------:R-:W-:Y:S02]  /*c790*/  IMAD.MOV.U32 R132, RZ, RZ, R78 ;  /* 0x000000ffff847224 */ /* 0x000fe400078e004e */
[----:B------:R-:W-:-:S07]  /*c7a0*/  IMAD.MOV.U32 R109, RZ, RZ, RZ ;  /* 0x000000ffff6d7224 */ /* 0x000fce00078e00ff */
.L_x_2330:
[----:B------:R-:W-:Y:S05]  /*c7b0*/  BSYNC.RECONVERGENT B3 ;  /* 0x0000000000037941 */ /* 0x000fea0003800200 */
.L_x_2329:
[----:B-----5:R-:W-:Y:S01]  /*c7c0*/  PRMT R78, R39, 0x7632, R78 ;  /* 0x00007632274e7816 */ /* 0x020fe2000000004e */
[----:B------:R-:W-:Y:S01]  /*c7d0*/  IMAD.U32 R139, R84, 0x10000, RZ ;  /* 0x00010000548b7824 */ /* 0x000fe200078e00ff */
[----:B------:R-:W-:Y:S01]  /*c7e0*/  I2FP.F32.U32 R76, R77 ;  /* 0x0000004d004c7245 */ /* 0x000fe20000201000 */
[----:B------:R-:W-:Y:S02]  /*c7f0*/  HFMA2 R77, -RZ, RZ, 0.1171875, 0 ;  /* 0x2f800000ff4d7431 */ /* 0x000fe400000001ff */
[----:B------:R-:W-:-:S03]  /*c800*/  IMAD.U32 R78, R78, 0x10000, RZ ;  /* 0x000100004e4e7824 */ /* 0x000fc600078e00ff */
[----:B------:R-:W-:Y:S01]  /*c810*/  FFMA.FTZ R76, R76, R77, 1.1641532182693481445e-10 ;  /* 0x2f0000004c4c7423 */ /* 0x000fe2000001004d */
[----:B------:R-:W-:-:S04]  /*c820*/  FMUL.FTZ R78, R78, UR13 ;  /* 0x0000000d4e4e7c20 */ /* 0x000fc80008410000 */
[----:B------:R-:W-:Y:S01]  /*c830*/  FMUL.FTZ R78, R78, UR12 ;  /* 0x0000000c4e4e7c20 */ /* 0x000fe20008410000 */
[----:B------:R-:W-:-:S04]  /*c840*/  FSETP.GTU.FTZ.AND P0, PT, R76, UR10, PT ;  /* 0x0000000a4c007c0b */ /* 0x000fc8000bf1c000 */
[----:B------:R-:W-:Y:S02]  /*c850*/  FSEL R78, R78, RZ, !P0 ;  /* 0x000000ff4e4e7208 */ /* 0x000fe40004000000 */
[----:B------:R-:W-:-:S03]  /*c860*/  SEL R107, RZ, 0x1, P0 ;  /* 0x00000001ff6b7807 */ /* 0x000fc60000000000 */
[----:B------:R-:W-:-:S07]  /*c870*/  FMUL.FTZ R139, R139, R78 ;  /* 0x0000004e8b8b7220 */ /* 0x000fce0000410000 */
.L_x_2328:
[----:B------:R-:W-:Y:S05]  /*c880*/  BSYNC.RECONVERGENT B2 ;  /* 0x0000000000027941 */ /* 0x000fea0003800200 */
.L_x_2327:
[----:B------:R-:W-:Y:S02]  /*c890*/  F2FP.BF16.F32.PACK_AB R79, RZ, R139 ;  /* 0x0000008bff4f723e */ /* 0x000fe400000010ff */
[----:B------:R-:W-:Y:S02]  /*c8a0*/  PRMT R78, R137, 0x5410, R138 ;  /* 0x00005410894e7816 */ /* 0x000fe4000000008a */
[----:B------:R-:W-:Y:S02]  /*c8b0*/  PRMT R77, R135, 0x5410, R136 ;  /* 0x00005410874d7816 */ /* 0x000fe40000000088 */
[----:B------:R-:W-:Y:S02]  /*c8c0*/  PRMT R76, R134, 0x5410, R133 ;  /* 0x00005410864c7816 */ /* 0x000fe40000000085 */
[----:B------:R-:W-:-:S07]  /*c8d0*/  PRMT R79, R131, 0x5410, R79 ;  /* 0x00005410834f7816 */ /* 0x000fce000000004f */
.L_x_2277:
[----:B------:R-:W0:Y:S01]  /*c8e0*/  LDC.64 R134, c[0x0][0x3a8] ;  /* 0x0000ea00ff867b82 */ /* 0x000e220000000a00 */
[----:B------:R-:W-:Y:S01]  /*c8f0*/  BSSY.RECONVERGENT B2, `(.L_x_2334) ;  /* 0x0000019000027945 */ /* 0x000fe20003800200 */
[----:B------:R-:W-:Y:S01]  /*c900*/  MOV R138, R132 ;  /* 0x00000084008a7202 */ /* 0x000fe20000000f00 */
        /* <DEDUP_REMOVED lines=23> */
.L_x_2335:
[----:B------:R-:W-:Y:S05]  /*ca80*/  BSYNC.RECONVERGENT B2 ;  /* 0x0000000000027941 */ /* 0x000fea0003800200 */
.L_x_2334:
[----:B------:R-:W-:Y:S01]  /*ca90*/  VIADD R129, R129, 0x20 ;  /* 0x0000002081817836 */ /* 0x000fe20000000000 */
[----:B------:R-:W-:-:S07]  /*caa0*/  IADD3 R128, PT, PT, R128, 0x20, RZ ;  /* 0x0000002080807810 */ /* 0x000fce0007ffe0ff */
.L_x_2219:
[----:B------:R-:W-:Y:S05]  /*cab0*/  BSYNC.RECONVERGENT B1 ;  /* 0x0000000000017941 */ /* 0x000fea0003800200 */
.L_x_2218:
        /* <DEDUP_REMOVED lines=14> */
[----:B-----5:R-:W-:Y:S01]  /*cba0*/  @!P0 IMAD.U32 R120, R32, 0x10000, RZ ;  /* 0x0001000020788824 */ /* 0x020fe200078e00ff */
[----:B0-----:R-:W-:Y:S01]  /*cbb0*/  @!P0 MOV R76, R109 ;  /* 0x0000006d004c8202 */ /* 0x001fe20000000f00 */
        /* <DEDUP_REMOVED lines=18> */
.L_x_2343:
        /* <DEDUP_REMOVED lines=13> */
.L_x_2345:
[----:B------:R-:W-:Y:S05]  /*cdb0*/  BSYNC.RECONVERGENT B4 ;  /* 0x0000000000047941 */ /* 0x000fea0003800200 */
.L_x_2344:
        /* <DEDUP_REMOVED lines=42> */
.L_x_2342:
[----:B------:R-:W-:Y:S05]  /*d060*/  BSYNC.RECONVERGENT B3 ;  /* 0x0000000000037941 */ /* 0x000fea0003800200 */
.L_x_2341:
[----:B------:R-:W-:Y:S01]  /*d070*/  I2FP.F32.U32 R7, R7 ;  /* 0x0000000700077245 */ /* 0x000fe20000201000 */
[----:B------:R-:W-:Y:S01]  /*d080*/  IMAD.MOV.U32 R78, RZ, RZ, 0x2f800000 ;  /* 0x2f800000ff4e7424 */ /* 0x000fe200078e00ff */
[----:B------:R-:W-:Y:S01]  /*d090*/  SHF.L.U32 R77, R36, 0x10, RZ ;  /* 0x00000010244d7819 */ /* 0x000fe200000006ff */
        /* <DEDUP_REMOVED lines=9> */
.L_x_2340:
[----:B------:R-:W-:Y:S05]  /*d130*/  BSYNC.RECONVERGENT B2 ;  /* 0x0000000000027941 */ /* 0x000fea0003800200 */
.L_x_2339:
        /* <DEDUP_REMOVED lines=19> */
[----:B------:R-:W-:Y:S01]  /*d270*/  @!P5 IMAD.MOV.U32 R78, RZ, RZ, R106 ;  /* 0x000000ffff4ed224 */ /* 0x000fe200078e006a */
[----:B------:R-:W-:Y:S01]  /*d280*/  @P5 MOV R78, R108 ;  /* 0x0000006c004e5202 */ /* 0x000fe20000000f00 */
[----:B------:R-:W-:Y:S01]  /*d290*/  @P5 IMAD.MOV.U32 R7, RZ, RZ, R119 ;  /* 0x000000ffff075224 */ /* 0x000fe200078e0077 */
[----:B------:R-:W-:Y:S06]  /*d2a0*/  BRA `(.L_x_2349) ;  /* 0x0000000000e07947 */ /* 0x000fec0003800000 */
.L_x_2350:
        /* <DEDUP_REMOVED lines=13> */
.L_x_2352:
[----:B------:R-:W-:Y:S05]  /*d380*/  BSYNC.RECONVERGENT B4 ;  /* 0x0000000000047941 */ /* 0x000fea0003800200 */
.L_x_2351:
        /* <DEDUP_REMOVED lines=42> */
.L_x_2349:
[----:B------:R-:W-:Y:S05]  /*d630*/  BSYNC.RECONVERGENT B3 ;  /* 0x0000000000037941 */ /* 0x000fea0003800200 */
.L_x_2348:
[----:B------:R-:W-:Y:S01]  /*d640*/  PRMT R79, R36, 0x7632, R79 ;  /* 0x00007632244f7816 */ /* 0x000fe2000000004f */
[----:B------:R-:W-:Y:S01]  /*d650*/  IMAD.MOV.U32 R109, RZ, RZ, 0x2f800000 ;  /* 0x2f800000ff6d7424 */ /* 0x000fe200078e00ff */
[----:B------:R-:W-:Y:S02]  /*d660*/  I2FP.F32.U32 R76, R78 ;  /* 0x0000004e004c7245 */ /* 0x000fe40000201000 */
[----:B------:R-:W-:Y:S02]  /*d670*/  SHF.L.U32 R79, R79, 0x10, RZ ;  /* 0x000000104f4f7819 */ /* 0x000fe400000006ff */
[----:B------:R-:W-:Y:S01]  /*d680*/  PRMT R78, R32, 0x7632, R78 ;  /* 0x00007632204e7816 */ /* 0x000fe2000000004e */
[----:B------:R-:W-:Y:S02]  /*d690*/  FFMA.FTZ R76, R76, R109, 1.1641532182693481445e-10 ;  /* 0x2f0000004c4c7423 */ /* 0x000fe4000001006d */
[----:B------:R-:W-:Y:S01]  /*d6a0*/  FMUL.FTZ R79, R79, UR13 ;  /* 0x0000000d4f4f7c20 */ /* 0x000fe20008410000 */
[----:B------:R-:W-:-:S02]  /*d6b0*/  SHF.L.U32 R78, R78, 0x10, RZ ;  /* 0x000000104e4e7819 */ /* 0x000fc400000006ff */
[----:B------:R-:W-:Y:S01]  /*d6c0*/  FSETP.GTU.FTZ.AND P5, PT, R76, UR10, PT ;  /* 0x0000000a4c007c0b */ /* 0x000fe2000bfbc000 */
[----:B------:R-:W-:Y:S01]  /*d6d0*/  FMUL.FTZ R79, R79, UR12 ;  /* 0x0000000c4f4f7c20 */ /* 0x000fe20008410000 */
[----:B------:R-:W-:Y:S02]  /*d6e0*/  IMAD.U32 R76, R83, 0x10000, RZ ;  /* 0x00010000534c7824 */ /* 0x000fe400078e00ff */
[----:B------:R-:W-:Y:S02]  /*d6f0*/  SEL R96, RZ, 0x1, P5 ;  /* 0x00000001ff607807 */ /* 0x000fe40002800000 */
[----:B------:R-:W-:-:S05]  /*d700*/  FSEL R79, R79, RZ, !P5 ;  /* 0x000000ff4f4f7208 */ /* 0x000fca0006800000 */
[----:B------:R-:W-:-:S07]  /*d710*/  FFMA.FTZ R121, R79, R76, R78 ;  /* 0x0000004c4f797223 */ /* 0x000fce000001004e */
.L_x_2347:
[----:B------:R-:W-:Y:S05]  /*d720*/  BSYNC.RECONVERGENT B2 ;  /* 0x0000000000027941 */ /* 0x000fea0003800200 */
.L_x_2346:
        /* <DEDUP_REMOVED lines=22> */
.L_x_2357:
        /* <DEDUP_REMOVED lines=13> */
.L_x_2359:
[----:B------:R-:W-:Y:S05]  /*d960*/  BSYNC.RECONVERGENT B4 ;  /* 0x0000000000047941 */ /* 0x000fea0003800200 */
.L_x_2358:
        /* <DEDUP_REMOVED lines=41> */
.L_x_2356:
[----:B------:R-:W-:Y:S05]  /*dc00*/  BSYNC.RECONVERGENT B3 ;  /* 0x0000000000037941 */ /* 0x000fea0003800200 */
.L_x_2355:
[----:B------:R-:W-:Y:S01]  /*dc10*/  I2FP.F32.U32 R7, R78 ;  /* 0x0000004e00077245 */ /* 0x000fe20000201000 */
[----:B------:R-:W-:Y:S02]  /*dc20*/  HFMA2 R78, -RZ, RZ, 0.1171875, 0 ;  /* 0x2f800000ff4e7431 */ /* 0x000fe400000001ff */
[----:B------:R-:W-:Y:S02]  /*dc30*/  IMAD.U32 R77, R37, 0x10000, RZ ;  /* 0x00010000254d7824 */ /* 0x000fe400078e00ff */
        /* <DEDUP_REMOVED lines=9> */
.L_x_2354:
[----:B------:R-:W-:Y:S05]  /*dcd0*/  BSYNC.RECONVERGENT B2 ;  /* 0x0000000000027941 */ /* 0x000fea0003800200 */
.L_x_2353:
        /* <DEDUP_REMOVED lines=23> */
.L_x_2364:
        /* <DEDUP_REMOVED lines=13> */
.L_x_2366:
[----:B------:R-:W-:Y:S05]  /*df20*/  BSYNC.RECONVERGENT B4 ;  /* 0x0000000000047941 */ /* 0x000fea0003800200 */
.L_x_2365:
        /* <DEDUP_REMOVED lines=42> */
.L_x_2363:
[----:B------:R-:W-:Y:S05]  /*e1d0*/  BSYNC.RECONVERGENT B3 ;  /* 0x0000000000037941 */ /* 0x000fea0003800200 */
.L_x_2362:
[----:B------:R-:W-:Y:S02]  /*e1e0*/  PRMT R78, R37, 0x7632, R78 ;  /* 0x00007632254e7816 */ /* 0x000fe4000000004e */
[----:B------:R-:W-:Y:S01]  /*e1f0*/  I2FP.F32.U32 R76, R77 ;  /* 0x0000004d004c7245 */ /* 0x000fe20000201000 */
[----:B------:R-:W-:Y:S01]  /*e200*/  HFMA2 R77, -RZ, RZ, 0.1171875, 0 ;  /* 0x2f800000ff4d7431 */ /* 0x000fe200000001ff */
[----:B------:R-:W-:Y:S01]  /*e210*/  SHF.L.U32 R123, R82, 0x10, RZ ;  /* 0x00000010527b7819 */ /* 0x000fe200000006ff */
[----:B------:R-:W-:-:S03]  /*e220*/  IMAD.U32 R78, R78, 0x10000, RZ ;  /* 0x000100004e4e7824 */ /* 0x000fc600078e00ff */
[----:B------:R-:W-:Y:S01]  /*e230*/  FFMA.FTZ R76, R76, R77, 1.1641532182693481445e-10 ;  /* 0x2f0000004c4c7423 */ /* 0x000fe2000001004d */
[----:B------:R-:W-:Y:S01]  /*e240*/  FMUL.FTZ R78, R78, UR13 ;  /* 0x0000000d4e4e7c20 */ /* 0x000fe20008410000 */
[----:B------:R-:W-:-:S03]  /*e250*/  PRMT R77, R33, 0x7632, R77 ;  /* 0x00007632214d7816 */ /* 0x000fc6000000004d */
[----:B------:R-:W-:Y:S01]  /*e260*/  FMUL.FTZ R78, R78, UR12 ;  /* 0x0000000c4e4e7c20 */ /* 0x000fe20008410000 */
[----:B------:R-:W-:Y:S01]  /*e270*/  FSETP.GTU.FTZ.AND P5, PT, R76, UR10, PT ;  /* 0x0000000a4c007c0b */ /* 0x000fe2000bfbc000 */
[----:B------:R-:W-:-:S03]  /*e280*/  IMAD.U32 R77, R77, 0x10000, RZ ;  /* 0x000100004d4d7824 */ /* 0x000fc600078e00ff */
[----:B------:R-:W-:Y:S02]  /*e290*/  FSEL R78, R78, RZ, !P5 ;  /* 0x000000ff4e4e7208 */ /* 0x000fe40006800000 */
[----:B------:R-:W-:-:S03]  /*e2a0*/  SEL R100, RZ, 0x1, P5 ;  /* 0x00000001ff647807 */ /* 0x000fc60002800000 */
[----:B------:R-:W-:-:S07]  /*e2b0*/  FFMA.FTZ R123, R78, R123, R77 ;  /* 0x0000007b4e7b7223 */ /* 0x000fce000001004d */
.L_x_2361:
[----:B------:R-:W-:Y:S05]  /*e2c0*/  BSYNC.RECONVERGENT B2 ;  /* 0x0000000000027941 */ /* 0x000fea0003800200 */
.L_x_2360:
        /* <DEDUP_REMOVED lines=22> */
.L_x_2371:
        /* <DEDUP_REMOVED lines=13> */
.L_x_2373:
[----:B------:R-:W-:Y:S05]  /*e500*/  BSYNC.RECONVERGENT B4 ;  /* 0x0000000000047941 */ /* 0x000fea0003800200 */
.L_x_2372:
        /* <DEDUP_REMOVED lines=42> */
.L_x_2370:
[----:B------:R-:W-:Y:S05]  /*e7b0*/  BSYNC.RECONVERGENT B3 ;  /* 0x0000000000037941 */ /* 0x000fea0003800200 */
.L_x_2369:
        /* <DEDUP_REMOVED lines=12> */
.L_x_2368:
[----:B------:R-:W-:Y:S05]  /*e880*/  BSYNC.RECONVERGENT B2 ;  /* 0x0000000000027941 */ /* 0x000fea0003800200 */
.L_x_2367:
        /* <DEDUP_REMOVED lines=23> */
.L_x_2378:
        /* <DEDUP_REMOVED lines=13> */
.L_x_2380:
[----:B------:R-:W-:Y:S05]  /*ead0*/  BSYNC.RECONVERGENT B4 ;  /* 0x0000000000047941 */ /* 0x000fea0003800200 */
.L_x_2379:
        /* <DEDUP_REMOVED lines=42> */
.L_x_2377:
[----:B------:R-:W-:Y:S05]  /*ed80*/  BSYNC.RECONVERGENT B3 ;  /* 0x0000000000037941 */ /* 0x000fea0003800200 */
.L_x_2376:
        /* <DEDUP_REMOVED lines=14> */
.L_x_2375:
[----:B------:R-:W-:Y:S05]  /*ee70*/  BSYNC.RECONVERGENT B2 ;  /* 0x0000000000027941 */ /* 0x000fea0003800200 */
.L_x_2374:
        /* <DEDUP_REMOVED lines=22> */
.L_x_2385:
        /* <DEDUP_REMOVED lines=13> */
.L_x_2387:
[----:B------:R-:W-:Y:S05]  /*f0b0*/  BSYNC.RECONVERGENT B4 ;  /* 0x0000000000047941 */ /* 0x000fea0003800200 */
.L_x_2386:
        /* <DEDUP_REMOVED lines=42> */
.L_x_2384:
[----:B------:R-:W-:Y:S05]  /*f360*/  BSYNC.RECONVERGENT B3 ;  /* 0x0000000000037941 */ /* 0x000fea0003800200 */
.L_x_2383:
[----:B------:R-:W-:Y:S01]  /*f370*/  I2FP.F32.U32 R7, R77 ;  /* 0x0000004d00077245 */ /* 0x000fe20000201000 */
[----:B------:R-:W-:Y:S02]  /*f380*/  HFMA2 R78, -RZ, RZ, 0.1171875, 0 ;  /* 0x2f800000ff4e7431 */ /* 0x000fe400000001ff */
[----:B------:R-:W-:Y:S02]  /*f390*/  IMAD.U32 R77, R39, 0x10000, RZ ;  /* 0x00010000274d7824 */ /* 0x000fe400078e00ff */
[----:B------:R-:W-:Y:S02]  /*f3a0*/  IMAD.U32 R130, R35, 0x10000, RZ ;  /* 0x0001000023827824 */ /* 0x000fe400078e00ff */
[----:B------:R-:W-:Y:S01]  /*f3b0*/  FFMA.FTZ R7, R7, R78, 1.1641532182693481445e-10 ;  /* 0x2f00000007077423 */ /* 0x000fe2000001004e */
[----:B------:R-:W-:Y:S01]  /*f3c0*/  FMUL.FTZ R77, R77, UR13 ;  /* 0x0000000d4d4d7c20 */ /* 0x000fe20008410000 */
[----:B------:R-:W-:-:S03]  /*f3d0*/  SHF.L.U32 R78, R43, 0x10, RZ ;  /* 0x000000102b4e7819 */ /* 0x000fc600000006ff */
[----:B------:R-:W-:Y:S01]  /*f3e0*/  FMUL.FTZ R77, R77, UR12 ;  /* 0x0000000c4d4d7c20 */ /* 0x000fe20008410000 */
[----:B------:R-:W-:-:S04]  /*f3f0*/  FSETP.GTU.FTZ.AND P5, PT, R7, UR10, PT ;  /* 0x0000000a07007c0b */ /* 0x000fc8000bfbc000 */
[----:B------:R-:W-:Y:S02]  /*f400*/  FSEL R119, R77, RZ, !P5 ;  /* 0x000000ff4d777208 */ /* 0x000fe40006800000 */
[----:B------:R-:W-:-:S03]  /*f410*/  SEL R110, RZ, 0x1, P5 ;  /* 0x00000001ff6e7807 */ /* 0x000fc60002800000 */
[----:B------:R-:W-:-:S07]  /*f420*/  FFMA.FTZ R119, R119, R78, R130 ;  /* 0x0000004e77777223 */ /* 0x000fce0000010082 */
.L_x_2382:
[----:B------:R-:W-:Y:S05]  /*f430*/  BSYNC.RECONVERGENT B2 ;  /* 0x0000000000027941 */ /* 0x000fea0003800200 */
.L_x_2381:
        /* <DEDUP_REMOVED lines=23> */
.L_x_2392:
        /* <DEDUP_REMOVED lines=13> */
.L_x_2394:
[----:B------:R-:W-:Y:S05]  /*f680*/  BSYNC.RECONVERGENT B4 ;  /* 0x0000000000047941 */ /* 0x000fea0003800200 */
.L_x_2393:
        /* <DEDUP_REMOVED lines=42> */
.L_x_2391:
[----:B------:R-:W-:Y:S05]  /*f930*/  BSYNC.RECONVERGENT B3 ;  /* 0x0000000000037941 */ /* 0x000fea0003800200 */
.L_x_2390:
[----:B------:R-:W-:Y:S01]  /*f940*/  PRMT R76, R39, 0x7632, R76 ;  /* 0x00007632274c7816 */ /* 0x000fe2000000004c */
        /* <DEDUP_REMOVED lines=13> */
.L_x_2389:
[----:B------:R-:W-:Y:S05]  /*fa20*/  BSYNC.RECONVERGENT B2 ;  /* 0x0000000000027941 */ /* 0x000fea0003800200 */
.L_x_2388:
[----:B------:R-:W-:Y:S02]  /*fa30*/  F2FP.BF16.F32.PACK_AB R79, RZ, R7 ;  /* 0x00000007ff4f723e */ /* 0x000fe400000010ff */
[----:B------:R-:W-:Y:S02]  /*fa40*/  PRMT R78, R135, 0x5410, R137 ;  /* 0x00005410874e7816 */ /* 0x000fe40000000089 */
[----:B------:R-:W-:Y:S02]  /*fa50*/  PRMT R77, R134, 0x5410, R133 ;  /* 0x00005410864d7816 */ /* 0x000fe40000000085 */
[----:B------:R-:W-:Y:S02]  /*fa60*/  PRMT R76, R132, 0x5410, R131 ;  /* 0x00005410844c7816 */ /* 0x000fe40000000083 */
[----:B------:R-:W-:Y:S01]  /*fa70*/  PRMT R79, R130, 0x5410, R79 ;  /* 0x00005410824f7816 */ /* 0x000fe2000000004f */
[----:B------:R-:W-:Y:S06]  /*fa80*/  BRA `(.L_x_2395) ;  /* 0x0000002c00107947 */ /* 0x000fec0003800000 */
.L_x_2338:
[----:B------:R-:W-:Y:S01]  /*fa90*/  BSSY.RECONVERGENT B2, `(.L_x_2396) ;  /* 0x0000058000027945 */ /* 0x000fe20003800200 */
[----:B------:R-:W-:Y:S01]  /*faa0*/  MOV R120, RZ ;  /* 0x000000ff00787202 */ /* 0x000fe20000000f00 */
[----:B------:R-:W-:Y:S01]  /*fab0*/  IMAD.MOV.U32 R136, RZ, RZ, R138 ;  /* 0x000000ffff887224 */ /* 0x000fe200078e008a */
[----:B------:R-:W-:Y:S01]  /*fac0*/  MOV R7, R109 ;  /* 0x0000006d00077202 */ /* 0x000fe20000000f00 */
[----:B------:R-:W-:Y:S06]  /*fad0*/  @!P3 BRA `(.L_x_2397) ;  /* 0x00000004004cb947 */ /* 0x000fec0003800000 */
[----:B------:R-:W-:Y:S01]  /*fae0*/  ISETP.NE.AND P0, PT, R109, 0x1, PT ;  /* 0x000000016d00780c */ /* 0x000fe20003f05270 */
[----:B------:R-:W-:Y:S01]  /*faf0*/  BSSY.RECONVERGENT B3, `(.L_x_2398) ;  /* 0x0000046000037945 */ /* 0x000fe20003800200 */
[----:B------:R-:W-:Y:S01]  /*fb00*/  IMAD.MOV.U32 R7, RZ, RZ, 0x2 ;  /* 0x00000002ff077424 */ /* 0x000fe200078e00ff */
[----:B0-----:R-:W-:Y:S01]  /*fb10*/  MOV R76, R140 ;  /* 0x0000008c004c7202 */ /* 0x001fe20000000f00 */
        /* <DEDUP_REMOVED lines=12> */
.L_x_2400:
        /* <DEDUP_REMOVED lines=13> */
.L_x_2402:
[----:B------:R-:W-:Y:S05]  /*fcb0*/  BSYNC.RECONVERGENT B4 ;  /* 0x0000000000047941 */ /* 0x000fea0003800200 */
.L_x_2401:
        /* <DEDUP_REMOVED lines=40> */
[----:B------:R-:W-:-:S07]  /*ff40*/  IMAD.MOV.U32 R76, RZ, RZ, R138 ;  /* 0x000000ffff4c7224 */ /* 0x000fce00078e008a */
.L_x_2399:
[----:B------:R-:W-:Y:S05]  /*ff50*/  BSYNC.RECONVERGENT B3 ;  /* 0x0000000000037941 */ /* 0x000fea0003800200 */
.L_x_2398:
        /* <DEDUP_REMOVED lines=11> */
.L_x_2397:
[----:B------:R-:W-:Y:S05]  /*10010*/  BSYNC.RECONVERGENT B2 ;  /* 0x0000000000027941 */ /* 0x000fea0003800200 */
.L_x_2396:
[----:B------:R-:W-:Y:S01]  /*10020*/  BSSY.RECONVERGENT B2, `(.L_x_2403) ;  /* 0x0000057000027945 */ /* 0x000fe20003800200 */
[----:B------:R-:W-:Y:S01]  /*10030*/  F2FP.BF16.F32.PACK_AB R132, RZ, R120 ;  /* 0x00000078ff84723e */ /* 0x000fe200000010ff */
[----:B0-----:R-:W-:Y:S01]  /*10040*/  IMAD.MOV.U32 R76, RZ, RZ, R7 ;  /* 0x000000ffff4c7224 */ /* 0x001fe200078e0007 */
        /* <DEDUP_REMOVED lines=15> */
.L_x_2407:
        /* <DEDUP_REMOVED lines=13> */
.L_x_2409:
[----:B------:R-:W-:Y:S05]  /*10210*/  BSYNC.RECONVERGENT B4 ;  /* 0x0000000000047941 */ /* 0x000fea0003800200 */
.L_x_2408:
        /* <DEDUP_REMOVED lines=42> */
.L_x_2406:
[----:B------:R-:W-:Y:S05]  /*104c0*/  BSYNC.RECONVERGENT B3 ;  /* 0x0000000000037941 */ /* 0x000fea0003800200 */
.L_x_2405:
[----:B-----5:R-:W-:Y:S01]  /*104d0*/  PRMT R78, R36, 0x7632, R78 ;  /* 0x00007632244e7816 */ /* 0x020fe2000000004e */
[----:B------:R-:W-:Y:S01]  /*104e0*/  HFMA2 R96, -RZ, RZ, 0.1171875, 0 ;  /* 0x2f800000ff607431 */ /* 0x000fe200000001ff */
[----:B------:R-:W-:Y:S02]  /*104f0*/  I2FP.F32.U32 R7, R77 ;  /* 0x0000004d00077245 */ /* 0x000fe40000201000 */
[----:B------:R-:W-:Y:S01]  /*10500*/  SHF.L.U32 R121, R83, 0x10, RZ ;  /* 0x0000001053797819 */ /* 0x000fe200000006ff */
[----:B------:R-:W-:Y:S02]  /*10510*/  IMAD.U32 R78, R78, 0x10000, RZ ;  /* 0x000100004e4e7824 */ /* 0x000fe400078e00ff */
[----:B------:R-:W-:Y:S02]  /*10520*/  FFMA.FTZ R7, R7, R96, 1.1641532182693481445e-10 ;  /* 0x2f00000007077423 */ /* 0x000fe40000010060 */
[----:B------:R-:W-:-:S03]  /*10530*/  FMUL.FTZ R78, R78, UR13 ;  /* 0x0000000d4e4e7c20 */ /* 0x000fc60008410000 */
[----:B------:R-:W-:Y:S01]  /*10540*/  FSETP.GTU.FTZ.AND P0, PT, R7, UR10, PT ;  /* 0x0000000a07007c0b */ /* 0x000fe2000bf1c000 */
[----:B------:R-:W-:-:S03]  /*10550*/  FMUL.FTZ R78, R78, UR12 ;  /* 0x0000000c4e4e7c20 */ /* 0x000fc60008410000 */
[----:B------:R-:W-:Y:S02]  /*10560*/  SEL R96, RZ, 0x1, P0 ;  /* 0x00000001ff607807 */ /* 0x000fe40000000000 */
[----:B------:R-:W-:-:S05]  /*10570*/  FSEL R78, R78, RZ, !P0 ;  /* 0x000000ff4e4e7208 */ /* 0x000fca0004000000 */
[----:B------:R-:W-:-:S07]  /*10580*/  FMUL.FTZ R121, R121, R78 ;  /* 0x0000004e79797220 */ /* 0x000fce0000410000 */
.L_x_2404:
[----:B------:R-:W-:Y:S05]  /*10590*/  BSYNC.RECONVERGENT B2 ;  /* 0x0000000000027941 */ /* 0x000fea0003800200 */
.L_x_2403:
        /* <DEDUP_REMOVED lines=18> */
.L_x_2414:
        /* <DEDUP_REMOVED lines=13> */
.L_x_2416:
[----:B------:R-:W-:Y:S05]  /*10790*/  BSYNC.RECONVERGENT B4 ;  /* 0x0000000000047941 */ /* 0x000fea0003800200 */
.L_x_2415:
        /* <DEDUP_REMOVED lines=42> */
.L_x_2413:
[----:B------:R-:W-:Y:S05]  /*10a40*/  BSYNC.RECONVERGENT B3 ;  /* 0x0000000000037941 */ /* 0x000fea0003800200 */
.L_x_2412:
        /* <DEDUP_REMOVED lines=11> */
.L_x_2411:
[----:B------:R-:W-:Y:S05]  /*10b00*/  BSYNC.RECONVERGENT B2 ;  /* 0x0000000000027941 */ /* 0x000fea0003800200 */
.L_x_2410:
        /* <DEDUP_REMOVED lines=18> */
.L_x_2421:
        /* <DEDUP_REMOVED lines=13> */
.L_x_2423:
[----:B------:R-:W-:Y:S05]  /*10d00*/  BSYNC.RECONVERGENT B4 ;  /* 0x0000000000047941 */ /* 0x000fea0003800200 */
.L_x_2422:
        /* <DEDUP_REMOVED lines=42> */
.L_x_2420:
[----:B------:R-:W-:Y:S05]  /*10fb0*/  BSYNC.RECONVERGENT B3 ;  /* 0x0000000000037941 */ /* 0x000fea0003800200 */
.L_x_2419:
        /* <DEDUP_REMOVED lines=12> */
.L_x_2418:
[----:B------:R-:W-:Y:S05]  /*11080*/  BSYNC.RECONVERGENT B2 ;  /* 0x0000000000027941 */ /* 0x000fea0003800200 */
.L_x_2417:
        /* <DEDUP_REMOVED lines=18> */
.L_x_2428:
        /* <DEDUP_REMOVED lines=13> */
.L_x_2430:
[----:B------:R-:W-:Y:S05]  /*11280*/  BSYNC.RECONVERGENT B4 ;  /* 0x0000000000047941 */ /* 0x000fea0003800200 */
.L_x_2429:
        /* <DEDUP_REMOVED lines=42> */
.L_x_2427:
[----:B------:R-:W-:Y:S05]  /*11530*/  BSYNC.RECONVERGENT B3 ;  /* 0x0000000000037941 */ /* 0x000fea0003800200 */
.L_x_2426:
        /* <DEDUP_REMOVED lines=11> */
.L_x_2425:
[----:B------:R-:W-:Y:S05]  /*115f0*/  BSYNC.RECONVERGENT B2 ;  /* 0x0000000000027941 */ /* 0x000fea0003800200 */
.L_x_2424:
        /* <DEDUP_REMOVED lines=18> */
.L_x_2435:
        /* <DEDUP_REMOVED lines=13> */
.L_x_2437:
[----:B------:R-:W-:Y:S05]  /*117f0*/  BSYNC.RECONVERGENT B4 ;  /* 0x0000000000047941 */ /* 0x000fea0003800200 */
.L_x_2436:
        /* <DEDUP_REMOVED lines=42> */
.L_x_2434:
[----:B------:R-:W-:Y:S05]  /*11aa0*/  BSYNC.RECONVERGENT B3 ;  /* 0x0000000000037941 */ /* 0x000fea0003800200 */
.L_x_2433:
        /* <DEDUP_REMOVED lines=12> */
.L_x_2432:
[----:B------:R-:W-:Y:S05]  /*11b70*/  BSYNC.RECONVERGENT B2 ;  /* 0x0000000000027941 */ /* 0x000fea0003800200 */
.L_x_2431:
        /* <DEDUP_REMOVED lines=18> */
.L_x_2442:
        /* <DEDUP_REMOVED lines=13> */
.L_x_2444:
[----:B------:R-:W-:Y:S05]  /*11d70*/  BSYNC.RECONVERGENT B4 ;  /* 0x0000000000047941 */ /* 0x000fea0003800200 */
.L_x_2443:
        /* <DEDUP_REMOVED lines=42> */
.L_x_2441:
[----:B------:R-:W-:Y:S05]  /*12020*/  BSYNC.RECONVERGENT B3 ;  /* 0x0000000000037941 */ /* 0x000fea0003800200 */
.L_x_2440:
        /* <DEDUP_REMOVED lines=11> */
.L_x_2439:
[----:B------:R-:W-:Y:S05]  /*120e0*/  BSYNC.RECONVERGENT B2 ;  /* 0x0000000000027941 */ /* 0x000fea0003800200 */
.L_x_2438:
        /* <DEDUP_REMOVED lines=18> */
.L_x_2449:
        /* <DEDUP_REMOVED lines=13> */
.L_x_2451:
[----:B------:R-:W-:Y:S05]  /*122e0*/  BSYNC.RECONVERGENT B4 ;  /* 0x0000000000047941 */ /* 0x000fea0003800200 */
.L_x_2450:
        /* <DEDUP_REMOVED lines=42> */
.L_x_2448:
[----:B------:R-:W-:Y:S05]  /*12590*/  BSYNC.RECONVERGENT B3 ;  /* 0x0000000000037941 */ /* 0x000fea0003800200 */
.L_x_2447:
[----:B-----5:R-:W-:Y:S01]  /*125a0*/  PRMT R76, R39, 0x7632, R76 ;  /* 0x00007632274c7816 */ /* 0x020fe2000000004c */
[----:B------:R-:W-:Y:S01]  /*125b0*/  HFMA2 R78, -RZ, RZ, 0.1171875, 0 ;  /* 0x2f800000ff4e7431 */ /* 0x000fe200000001ff */
[----:B------:R-:W-:-:S03]  /*125c0*/  I2FP.F32.U32 R7, R7 ;  /* 0x0000000700077245 */ /* 0x000fc60000201000 */
[----:B------:R-:W-:Y:S02]  /*125d0*/  IMAD.U32 R76, R76, 0x10000, RZ ;  /* 0x000100004c4c7824 */ /* 0x000fe400078e00ff */
[----:B------:R-:W-:Y:S02]  /*125e0*/  FFMA.FTZ R7, R7, R78, 1.1641532182693481445e-10 ;  /* 0x2f00000007077423 */ /* 0x000fe4000001004e */
[----:B------:R-:W-:-:S03]  /*125f0*/  FMUL.FTZ R76, R76, UR13 ;  /* 0x0000000d4c4c7c20 */ /* 0x000fc60008410000 */
[----:B------:R-:W-:Y:S01]  /*12600*/  FSETP.GTU.FTZ.AND P0, PT, R7, UR10, PT ;  /* 0x0000000a07007c0b */ /* 0x000fe2000bf1c000 */
[----:B------:R-:W-:Y:S01]  /*12610*/  FMUL.FTZ R76, R76, UR12 ;  /* 0x0000000c4c4c7c20 */ /* 0x000fe20008410000 */
[----:B------:R-:W-:Y:S02]  /*12620*/  SHF.L.U32 R7, R80, 0x10, RZ ;  /* 0x0000001050077819 */ /* 0x000fe400000006ff */
[----:B------:R-:W-:Y:S02]  /*12630*/  SEL R107, RZ, 0x1, P0 ;  /* 0x00000001ff6b7807 */ /* 0x000fe40000000000 */
[----:B------:R-:W-:-:S05]  /*12640*/  FSEL R76, R76, RZ, !P0 ;  /* 0x000000ff4c4c7208 */ /* 0x000fca0004000000 */
[----:B------:R-:W-:-:S07]  /*12650*/  FMUL.FTZ R7, R7, R76 ;  /* 0x0000004c07077220 */ /* 0x000fce0000410000 */
.L_x_2446:
[----:B------:R-:W-:Y:S05]  /*12660*/  BSYNC.RECONVERGENT B2 ;  /* 0x0000000000027941 */ /* 0x000fea0003800200 */
.L_x_2445:
[----:B------:R-:W-:Y:S01]  /*12670*/  F2FP.BF16.F32.PACK_AB R79, RZ, R7 ;  /* 0x00000007ff4f723e */ /* 0x000fe200000010ff */
[----:B------:R-:W-:Y:S01]  /*12680*/  IMAD.MOV.U32 R138, RZ, RZ, R136 ;  /* 0x000000ffff8a7224 */ /* 0x000fe200078e0088 */
[----:B------:R-:W-:Y:S02]  /*12690*/  PRMT R78, R135, 0x5410, R137 ;  /* 0x00005410874e7816 */ /* 0x000fe40000000089 */
[----:B------:R-:W-:Y:S02]  /*126a0*/  PRMT R77, R134, 0x5410, R133 ;  /* 0x00005410864d7816 */ /* 0x000fe40000000085 */
[----:B------:R-:W-:Y:S02]  /*126b0*/  PRMT R76, R132, 0x5410, R131 ;  /* 0x00005410844c7816 */ /* 0x000fe40000000083 */
[----:B------:R-:W-:-:S07]  /*126c0*/  PRMT R79, R130, 0x5410, R79 ;  /* 0x00005410824f7816 */ /* 0x000fce000000004f */
.L_x_2395:
        /* <DEDUP_REMOVED lines=24> */
.L_x_2337:
[----:B------:R-:W-:Y:S05]  /*12850*/  BSYNC.RECONVERGENT B1 ;  /* 0x0000000000017941 */ /* 0x000fea0003800200 */
.L_x_2336:
[----:B0123--:R-:W-:Y:S01]  /*12860*/  FADD.FTZ R76, RZ, R93 ;  /* 0x0000005dff4c7221 */ /* 0x00ffe20000010000 */
        /* <DEDUP_REMOVED lines=99> */
.L_x_2471:
        /* <DEDUP_REMOVED lines=72> */
.L_x_2456:
[----:B------:R-:W-:Y:S05]  /*13320*/  BSYNC.RECONVERGENT B2 ;  /* 0x0000000000027941 */ /* 0x000fea0003800200 */
.L_x_2455:
[----:B------:R-:W-:Y:S04]  /*13330*/  BSSY.RECONVERGENT B2, `(.L_x_2457) ;  /* 0x0000032000027945 */ /* 0x000fe80003800200 */
[----:B------:R-:W-:Y:S05]  /*13340*/  @!P1 BRA `(.L_x_2458) ;  /* 0x0000000000c09947 */ /* 0x000fea0003800000 */
[--C-:B0-----:R-:W-:Y:S01]  /*13350*/  FADD.FTZ R126, R116, -R128.reuse ;  /* 0x80000080747e7221 */ /* 0x101fe20000010000 */
[--C-:B------:R-:W-:Y:S01]  /*13360*/  FADD.FTZ R78, R114, -R128.reuse ;  /* 0x80000080724e7221 */ /* 0x100fe20000010000 */
        /* <DEDUP_REMOVED lines=46> */
.L_x_2458:
[----:B------:R-:W-:Y:S05]  /*13650*/  BSYNC.RECONVERGENT B2 ;  /* 0x0000000000027941 */ /* 0x000fea0003800200 */
.L_x_2457:
[----:B------:R-:W-:Y:S05]  /*13660*/  @!P4 BRA `(.L_x_2454) ;  /* 0x0000000000bcc947 */ /* 0x000fea0003800000 */
[----:B01----:R-:W0:Y:S01]  /*13670*/  LDC.64 R126, c[0x0][0x428] ;  /* 0x00010a00ff7e7b82 */ /* 0x003e220000000a00 */
[--C-:B------:R-:W-:Y:S01]  /*13680*/  FADD.FTZ R130, R122, -R128.reuse ;  /* 0x800000807a827221 */ /* 0x100fe20000010000 */
[--C-:B------:R-:W-:Y:S01]  /*13690*/  FADD.FTZ R76, R120, -R128.reuse ;  /* 0x80000080784c7221 */ /* 0x100fe20000010000 */
[--C-:B------:R-:W-:Y:S01]  /*136a0*/  FADD.FTZ R134, R124, -R128.reuse ;  /* 0x800000807c867221 */ /* 0x100fe20000010000 */
[----:B------:R-:W-:Y:S01]  /*136b0*/  SHF.L.U32 R133, R49, 0x10, RZ ;  /* 0x0000001031857819 */ /* 0x000fe200000006ff */
[--C-:B------:R-:W-:Y:S01]  /*136c0*/  FADD.FTZ R78, R121, -R128.reuse ;  /* 0x80000080794e7221 */ /* 0x100fe20000010000 */
[--C-:B------:R-:W-:Y:S01]  /*136d0*/  FADD.FTZ R132, R123, -R128.reuse ;  /* 0x800000807b847221 */ /* 0x100fe20000010000 */
[--C-:B------:R-:W-:Y:S01]  /*136e0*/  FADD.FTZ R136, R125, -R128.reuse ;  /* 0x800000807d887221 */ /* 0x100fe20000010000 */
[----:B------:R-:W-:Y:S01]  /*136f0*/  FADD.FTZ R142, R119, -R128 ;  /* 0x80000080778e7221 */ /* 0x000fe20000010000 */
[----:B------:R-:W-:Y:S01]  /*13700*/  SHF.L.U32 R77, R48, 0x10, RZ ;  /* 0x00000010304d7819 */ /* 0x000fe200000006ff */
[----:B------:R-:W-:-:S02]  /*13710*/  IMAD.U32 R135, R45, 0x10000, RZ ;  /* 0x000100002d877824 */ /* 0x000fc400078e00ff */
[----:B------:R-:W-:Y:S01]  /*13720*/  FMUL.FTZ R130, R129, R130 ;  /* 0x0000008281827220 */ /* 0x000fe20000410000 */
[----:B------:R-:W-:Y:S01]  /*13730*/  FADD.FTZ R128, R7, -R128 ;  /* 0x8000008007807221 */ /* 0x000fe20000010000 */
[----:B------:R-:W-:Y:S01]  /*13740*/  IMAD.U32 R79, R44, 0x10000, RZ ;  /* 0x000100002c4f7824 */ /* 0x000fe200078e00ff */
[----:B------:R-:W-:Y:S01]  /*13750*/  SHF.L.U32 R137, R50, 0x10, RZ ;  /* 0x0000001032897819 */ /* 0x000fe200000006ff */
[C---:B------:R-:W-:Y:S01]  /*13760*/  FMUL.FTZ R76, R129.reuse, R76 ;  /* 0x0000004c814c7220 */ /* 0x040fe20000410000 */
[----:B------:R-:W-:Y:S02]  /*13770*/  IMAD.U32 R141, R46, 0x10000, RZ ;  /* 0x000100002e8d7824 */ /* 0x000fe400078e00ff */
[C---:B------:R-:W-:Y:S01]  /*13780*/  FMUL.FTZ R134, R129.reuse, R134 ;  /* 0x0000008681867220 */ /* 0x040fe20000410000 */
[----:B------:R-:W-:Y:S01]  /*13790*/  FFMA.FTZ R130, R130, R133, R135 ;  /* 0x0000008582827223 */ /* 0x000fe20000010087 */
[C---:B------:R-:W-:Y:S01]  /*137a0*/  FMUL.FTZ R78, R129.reuse, R78 ;  /* 0x0000004e814e7220 */ /* 0x040fe20000410000 */
[C---:B------:R-:W-:Y:S01]  /*137b0*/  FMUL.FTZ R132, R129.reuse, R132 ;  /* 0x0000008481847220 */ /* 0x040fe20000410000 */
[C---:B------:R-:W-:Y:S01]  /*137c0*/  FMUL.FTZ R136, R129.reuse, R136 ;  /* 0x0000008881887220 */ /* 0x040fe20000410000 */
[C---:B------:R-:W-:Y:S01]  /*137d0*/  FMUL.FTZ R142, R129.reuse, R142 ;  /* 0x0000008e818e7220 */ /* 0x040fe20000410000 */
[----:B------:R-:W-:Y:S01]  /*137e0*/  FMUL.FTZ R128, R129, R128 ;  /* 0x0000008081807220 */ /* 0x000fe20000410000 */
[----:B------:R-:W-:Y:S01]  /*137f0*/  FFMA.FTZ R76, R76, R77, R79 ;  /* 0x0000004d4c4c7223 */ /* 0x000fe2000001004f */
[----:B------:R-:W-:Y:S01]  /*13800*/  SHF.L.U32 R133, R12, 0x10, RZ ;  /* 0x000000100c857819 */ /* 0x000fe200000006ff */
        /* <DEDUP_REMOVED lines=10> */
[----:B------:R-:W-:Y:S02]  /*138b0*/  IMAD.U32 R79, R14, 0x10000, RZ ;  /* 0x000100000e4f7824 */ /* 0x000fe400078e00ff */
        /* <DEDUP_REMOVED lines=8> */
[----:B------:R-:W-:-:S05]  /*13940*/  F2FP.BF16.F32.PACK_AB R76, R129, R76 ;  /* 0x0000004c814c723e */ /* 0x000fca00000010ff */
[----:B------:R2:W-:Y:S02]  /*13950*/  STG.E.128 desc[UR8][R126.64], R76 ;  /* 0x0000004c7e007986 */ /* 0x0005e4000c101d08 */
.L_x_2454:
[----:B------:R-:W-:Y:S05]  /*13960*/  BSYNC.RECONVERGENT B1 ;  /* 0x0000000000017941 */ /* 0x000fea0003800200 */
.L_x_2453:
[----:B012---:R-:W0:Y:S02]  /*13970*/  LDC.64 R76, c[0x0][0x380] ;  /* 0x0000e000ff4c7b82 */ /* 0x007e240000000a00 */
[----:B0-----:R-:W-:-:S04]  /*13980*/  LEA R4, R76, R4, 0x2 ;  /* 0x000000044c047211 */ /* 0x001fc800078e10ff */
[----:B------:R-:W-:-:S13]  /*13990*/  ISETP.GE.AND P0, PT, R4, R77, PT ;  /* 0x0000004d0400720c */ /* 0x000fda0003f06270 */
[----:B------:R-:W-:Y:S05]  /*139a0*/  @!P0 BRA `(.L_x_2459) ;  /* 0xfffffed400288947 */ /* 0x000fea000383ffff */
[----:B------:R-:W-:Y:S05]  /*139b0*/  BSYNC B0 ;  /* 0x0000000000007941 */ /* 0x000fea0003800000 */
.L_x_2097:
[----:B------:R-:W-:Y:S05]  /*139c0*/  EXIT ;  /* 0x000000000000794d */ /* 0x000fea0003800000 */
.L_x_2452:
        /* <DEDUP_REMOVED lines=8> */
.L_x_2461:
[----:B------:R-:W-:Y:S05]  /*13a50*/  BSYNC B1 ;  /* 0x0000000000017941 */ /* 0x000fea0003800000 */
.L_x_2460:
        /* <DEDUP_REMOVED lines=9> */
.L_x_2462:
[----:B------:R-:W-:Y:S01]  /*13af0*/  HFMA2 R134, -RZ, RZ, 0, 2.384185791015625e-07 ;  /* 0x00000004ff867431 */ /* 0x000fe200000001ff */
[----:B------:R-:W-:-:S05]  /*13b00*/  MOV R79, R133 ;  /* 0x00000085004f7202 */ /* 0x000fca0000000f00 */
[----:B------:R-:W-:-:S04]  /*13b10*/  FADD.FTZ R79, R78, R79 ;  /* 0x0000004f4e4f7221 */ /* 0x000fc80000010000 */
[----:B------:R-:W-:-:S07]  /*13b20*/  IMAD.MOV.U32 R135, RZ, RZ, R79 ;  /* 0x000000ffff877224 */ /* 0x000fce00078e004f */
[----:B------:R-:W-:Y:S05]  /*13b30*/  WARPSYNC.COLLECTIVE R132, `(.L_x_2463) ;  /* 0x0000000084087348 */ /* 0x000fea0003c00000 */
[----:B------:R0:W1:Y:S02]  /*13b40*/  SHFL.BFLY P6, R133, R135, R134, R137 ;  /* 0x0c00008687857389 */ /* 0x00006400000c0089 */
[----:B01----:R-:W-:Y:S05]  /*13b50*/  ENDCOLLECTIVE ;  /* 0x000000000000791b */ /* 0x003fea0003800000 */
.L_x_2463:
[----:B------:R-:W-:Y:S02]  /*13b60*/  IMAD.MOV.U32 R134, RZ, RZ, 0x8 ;  /* 0x00000008ff867424 */ /* 0x000fe400078e00ff */
[----:B------:R-:W-:-:S04]  /*13b70*/  IMAD.MOV.U32 R76, RZ, RZ, R133 ;  /* 0x000000ffff4c7224 */ /* 0x000fc800078e0085 */
[----:B------:R-:W-:-:S05]  /*13b80*/  FADD.FTZ R130, R79, R76 ;  /* 0x0000004c4f827221 */ /* 0x000fca0000010000 */
[----:B------:R-:W-:-:S07]  /*13b90*/  MOV R135, R130 ;  /* 0x0000008200877202 */ /* 0x000fce0000000f00 */
[----:B------:R-:W-:Y:S05]  /*13ba0*/  WARPSYNC.COLLECTIVE R132, `(.L_x_2464) ;  /* 0x0000000084087348 */ /* 0x000fea0003c00000 */
[----:B------:R0:W1:Y:S02]  /*13bb0*/  SHFL.BFLY P6, R133, R135, R134, R137 ;  /* 0x0c00008687857389 */ /* 0x00006400000c0089 */
[----:B01----:R-:W-:Y:S05]  /*13bc0*/  ENDCOLLECTIVE ;  /* 0x000000000000791b */ /* 0x003fea0003800000 */
.L_x_2464:
        /* <DEDUP_REMOVED lines=8> */
.L_x_2465:
        /* <DEDUP_REMOVED lines=57> */
.L_x_2466:
[----:B------:R-:W-:Y:S01]  /*13fe0*/  HFMA2 R134, -RZ, RZ, 0, 1.1920928955078125e-07 ;  /* 0x00000002ff867431 */ /* 0x000fe200000001ff */
[----:B------:R-:W-:-:S05]  /*13ff0*/  MOV R77, R133 ;  /* 0x00000085004d7202 */ /* 0x000fca0000000f00 */
[----:B------:R-:W-:-:S04]  /*14000*/  FADD.FTZ R77, R76, R77 ;  /* 0x0000004d4c4d7221 */ /* 0x000fc80000010000 */
[----:B------:R-:W-:-:S07]  /*14010*/  IMAD.MOV.U32 R135, RZ, RZ, R77 ;  /* 0x000000ffff877224 */ /* 0x000fce00078e004d */
[----:B------:R-:W-:Y:S05]  /*14020*/  WARPSYNC.COLLECTIVE R132, `(.L_x_2467) ;  /* 0x0000000084087348 */ /* 0x000fea0003c00000 */
[----:B------:R0:W1:Y:S02]  /*14030*/  SHFL.BFLY P6, R133, R135, R134, R137 ;  /* 0x0c00008687857389 */ /* 0x00006400000c0089 */
[----:B01----:R-:W-:Y:S05]  /*14040*/  ENDCOLLECTIVE ;  /* 0x000000000000791b */ /* 0x003fea0003800000 */
.L_x_2467:
[----:B------:R-:W-:Y:S02]  /*14050*/  IMAD.MOV.U32 R134, RZ, RZ, 0x4 ;  /* 0x00000004ff867424 */ /* 0x000fe400078e00ff */
[----:B------:R-:W-:-:S04]  /*14060*/  IMAD.MOV.U32 R78, RZ, RZ, R133 ;  /* 0x000000ffff4e7224 */ /* 0x000fc800078e0085 */
[----:B------:R-:W-:-:S05]  /*14070*/  FADD.FTZ R78, R77, R78 ;  /* 0x0000004e4d4e7221 */ /* 0x000fca0000010000 */
[----:B------:R-:W-:-:S07]  /*14080*/  MOV R135, R78 ;  /* 0x0000004e00877202 */ /* 0x000fce0000000f00 */
[----:B------:R-:W-:Y:S05]  /*14090*/  WARPSYNC.COLLECTIVE R132, `(.L_x_2468) ;  /* 0x0000000084087348 */ /* 0x000fea0003c00000 */
[----:B------:R0:W1:Y:S02]  /*140a0*/  SHFL.BFLY P6, R133, R135, R134, R137 ;  /* 0x0c00008687857389 */ /* 0x00006400000c0089 */
[----:B01----:R-:W-:Y:S05]  /*140b0*/  ENDCOLLECTIVE ;  /* 0x000000000000791b */ /* 0x003fea0003800000 */
.L_x_2468:
[----:B------:R-:W-:Y:S01]  /*140c0*/  HFMA2 R134, -RZ, RZ, 0, 4.76837158203125e-07 ;  /* 0x00000008ff867431 */ /* 0x000fe200000001ff */
[----:B------:R-:W-:-:S05]  /*140d0*/  MOV R79, R133 ;  /* 0x00000085004f7202 */ /* 0x000fca0000000f00 */
[----:B------:R-:W-:-:S04]  /*140e0*/  FADD.FTZ R79, R78, R79 ;  /* 0x0000004f4e4f7221 */ /* 0x000fc80000010000 */
[----:B------:R-:W-:-:S07]  /*140f0*/  IMAD.MOV.U32 R135, RZ, RZ, R79 ;  /* 0x000000ffff877224 */ /* 0x000fce00078e004f */
[----:B------:R-:W-:Y:S05]  /*14100*/  WARPSYNC.COLLECTIVE R132, `(.L_x_2469) ;  /* 0x0000000084087348 */ /* 0x000fea0003c00000 */
[----:B------:R0:W1:Y:S02]  /*14110*/  SHFL.BFLY P6, R133, R135, R134, R137 ;  /* 0x0c00008687857389 */ /* 0x00006400000c0089 */
[----:B01----:R-:W-:Y:S05]  /*14120*/  ENDCOLLECTIVE ;  /* 0x000000000000791b */ /* 0x003fea0003800000 */
.L_x_2469:
[----:B------:R-:W-:Y:S02]  /*14130*/  IMAD.MOV.U32 R134, RZ, RZ, 0x10 ;  /* 0x00000010ff867424 */ /* 0x000fe400078e00ff */
[----:B------:R-:W-:-:S04]  /*14140*/  IMAD.MOV.U32 R130, RZ, RZ, R133 ;  /* 0x000000ffff827224 */ /* 0x000fc800078e0085 */
[----:B------:R-:W-:-:S05]  /*14150*/  FADD.FTZ R130, R79, R130 ;  /* 0x000000824f827221 */ /* 0x000fca0000010000 */
[----:B------:R-:W-:-:S07]  /*14160*/  MOV R135, R130 ;  /* 0x0000008200877202 */ /* 0x000fce0000000f00 */
[----:B------:R-:W-:Y:S05]  /*14170*/  WARPSYNC.COLLECTIVE R132, `(.L_x_2470) ;  /* 0x0000000084087348 */ /* 0x000fea0003c00000 */
[----:B------:R0:W1:Y:S02]  /*14180*/  SHFL.BFLY P6, R133, R135, R134, R137 ;  /* 0x0c00008687857389 */ /* 0x00006400000c0089 */
[----:B01----:R-:W-:Y:S05]  /*14190*/  ENDCOLLECTIVE ;  /* 0x000000000000791b */ /* 0x003fea0003800000 */
.L_x_2470:
[----:B------:R-:W-:Y:S01]  /*141a0*/  MOV R131, R133 ;  /* 0x0000008500837202 */ /* 0x000fe20000000f00 */
[----:B------:R-:W-:Y:S06]  /*141b0*/  BRA `(.L_x_2471) ;  /* 0xffffffec00387947 */ /* 0x000fec000383ffff */
.L_x_2472:
        /* <DEDUP_REMOVED lines=12> */
.L_x_28716:


//--------------------- .text._ZN10layer_norm13ln_fwd_kernelINS_13Kernel_traitsI13__nv_bfloat16S2_S2_S2_fjLj768ELj1ELj4ELj1ELj16ENS_18Kernel_traits_baseILj768ES2_S2_S2_S2_fjLj128EEEEELb1ELb1ELb1ELb1EEEvNS_9FwdParamsE --------------------------
	.section	.text._ZN10layer_norm13ln_fwd_kernelINS_13Kernel_traitsI13__nv_bfloat16S2_S2_S2_fjLj768ELj1ELj4ELj1ELj16ENS_18Kernel_traits_baseILj768ES2_S2_S2_S2_fjLj128EEEEELb1ELb1ELb1ELb1EEEvNS_9FwdParamsE,"ax",@progbits
	.align	128
        .global         _ZN10layer_norm13ln_fwd_kernelINS_13Kernel_traitsI13__nv_bfloat16S2_S2_S2_fjLj768ELj1ELj4ELj1ELj16ENS_18Kernel_traits_baseILj768ES2_S2_S2_S2_fjLj128EEEEELb1ELb1ELb1ELb1EEEvNS_9FwdParamsE
        .type           _ZN10layer_norm13ln_fwd_kernelINS_13Kernel_traitsI13__nv_bfloat16S2_S2_S2_fjLj768ELj1ELj4ELj1ELj16ENS_18Kernel_traits_baseILj768ES2_S2_S2_S2_fjLj128EEEEELb1ELb1ELb1ELb1EEEvNS_9FwdParamsE,@function
        .size           _ZN10layer_norm13ln_fwd_kernelINS_13Kernel_traitsI13__nv_bfloat16S2_S2_S2_fjLj768ELj1ELj4ELj1ELj16ENS_18Kernel_traits_baseILj768ES2_S2_S2_S2_fjLj128EEEEELb1ELb1ELb1ELb1EEEvNS_9FwdParamsE,(.L_x_28717 - _ZN10layer_norm13ln_fwd_kernelINS_13Kernel_traitsI13__nv_bfloat16S2_S2_S2_fjLj768ELj1ELj4ELj1ELj16ENS_18Kernel_traits_baseILj768ES2_S2_S2_S2_fjLj128EEEEELb1ELb1ELb1ELb1EEEvNS_9FwdParamsE)
        .other          _ZN10layer_norm13ln_fwd_kernelINS_13Kernel_traitsI13__nv_bfloat16S2_S2_S2_fjLj768ELj1ELj4ELj1ELj16ENS_18Kernel_traits_baseILj768ES2_S2_S2_S2_fjLj128EEEEELb1ELb1ELb1ELb1EEEvNS_9FwdParamsE,@"STO_CUDA_ENTRY STV_DEFAULT"
_ZN10layer_norm13ln_fwd_kernelINS_13Kernel_traitsI13__nv_bfloat16S2_S2_S2_fjLj768ELj1ELj4ELj1ELj16ENS_18Kernel_traits_baseILj768ES2_S2_S2_S2_fjLj128EEEEELb1ELb1ELb1ELb1EEEvNS_9FwdParamsE:
.text._ZN10layer_norm13ln_fwd_kernelINS_13Kernel_traitsI13__nv_bfloat16S2_S2_S2_fjLj768ELj1ELj4ELj1ELj16ENS_18Kernel_traits_baseILj768ES2_S2_S2_S2_fjLj128EEEEELb1ELb1ELb1ELb1EEEvNS_9FwdParamsE:
        /* <DEDUP_REMOVED lines=12> */
[----:B------:R-:W-:-:S05]  /*00c0*/  IMAD.U32 R3, RZ, RZ, UR7 ;  /* 0x00000007ff037e24 */ /* 0x000fca000f8e00ff */
[----:B------:R-:W3:Y:S01]  /*00d0*/  LDC.64 R34, c[0x0][0x3e8] ;  /* 0x0000fa00ff227b82 */ /* 0x000ee20000000a00 */
[----:B--2---:R-:W-:Y:S01]  /*00e0*/  @P1 MOV R4, R144 ;  /* 0x0000009000041202 */ /* 0x004fe20000000f00 */
[----:B----4-:R-:W2:Y:S01]  /*00f0*/  @P1 LDG.E.64 R2, desc[UR8][R2.64] ;  /* 0x0000000802021981 */ /* 0x010ea2000c1e1b00 */
[----:B-1----:R-:W-:Y:S01]  /*0100*/  @P1 IMAD.MOV.U32 R5, RZ, RZ, R145 ;  /* 0x000000ffff051224 */ /* 0x002fe200078e0091 */
[----:B------:R-:W-:-:S04]  /*0110*/  LOP3.LUT R98, R95, 0x1f, RZ, 0xc0, !PT ;  /* 0x0000001f5f627812 */ /* 0x000fc800078ec0ff */
[----:B------:R-:W1:Y:S01]  /*0120*/  @P1 LDC R49, c[0x0][0x460] ;  /* 0x00011800ff311b82 */ /* 0x000e620000000800 */
[----:B0-----:R-:W-:Y:S01]  /*0130*/  ISETP.NE.U32.AND P0, PT, RZ, UR4, PT ;  /* 0x00000004ff007c0c */ /* 0x001fe2000bf05070 */
[----:B------:R-:W1:Y:S03]  /*0140*/  @P1 LDG.E.64 R28, desc[UR8][R4.64] ;  /* 0x00000008041c1981 */ /* 0x000e66000c1e1b00 */
[----:B------:R-:W-:-:S13]  /*0150*/  ISETP.NE.AND.EX P0, PT, RZ, UR5, PT, P0 ;  /* 0x00000005ff007c0c */ /* 0x000fda000bf05300 */
[----:B------:R-:W0:Y:S01]  /*0160*/  @P0 LDC.64 R32, c[0x0][0x438] ;  /* 0x00010e00ff200b82 */ /* 0x000e220000000a00 */
[----:B------:R-:W-:-:S04]  /*0170*/  IMAD.WIDE.U32 R30, R98, 0x10, R30 ;  /* 0x00000010621e7825 */ /* 0x000fc800078e001e */
[C---:B---3--:R-:W-:Y:S01]  /*0180*/  IMAD.WIDE.U32 R34, R98.reuse, 0x10, R34 ;  /* 0x0000001062227825 */ /* 0x048fe200078e0022 */
[----:B------:R3:W5:Y:S04]  /*0190*/  LDG.E.128 R24, desc[UR8][R30.64] ;  /* 0x000000081e187981 */ /* 0x000768000c1e1d00 */
[----:B------:R3:W5:Y:S04]  /*01a0*/  LDG.E.128 R20, desc[UR8][R34.64] ;  /* 0x0000000822147981 */ /* 0x000768000c1e1d00 */
[----:B------:R3:W5:Y:S04]  /*01b0*/  LDG.E.128 R16, desc[UR8][R30.64+0x200] ;  /* 0x000200081e107981 */ /* 0x000768000c1e1d00 */
[----:B------:R3:W5:Y:S04]  /*01c0*/  LDG.E.128 R12, desc[UR8][R34.64+0x200] ;  /* 0x00020008220c7981 */ /* 0x000768000c1e1d00 */
[----:B------:R3:W5:Y:S01]  /*01d0*/  LDG.E.128 R8, desc[UR8][R30.64+0x400] ;  /* 0x000400081e087981 */ /* 0x000762000c1e1d00 */
[----:B0-----:R-:W-:-:S03]  /*01e0*/  @P0 IMAD.WIDE.U32 R32, R98, 0x10, R32 ;  /* 0x0000001062200825 */ /* 0x001fc600078e0020 */
[----:B------:R3:W5:Y:S04]  /*01f0*/  LDG.E.128 R4, desc[UR8][R34.64+0x400] ;  /* 0x0004000822047981 */ /* 0x000768000c1e1d00 */
        /* <DEDUP_REMOVED lines=30> */
[-C--:B------:R-:W-:Y:S01]  /*03e0*/  @P0 MOV R84, R17.reuse ;  /* 0x0000001100540202 */ /* 0x080fe20000000f00 */
[----:B------:R-:W-:Y:S01]  /*03f0*/  UIADD3 UR19, UPT, UPT, UR6, -0x255992d5, URZ ;  /* 0xdaa66d2b06137890 */ /* 0x000fe2000fffe0ff */
[C---:B------:R-:W-:Y:S01]  /*0400*/  IMAD.HI.U32 R2, R0.reuse, -0x326172a9, RZ ;  /* 0xcd9e8d5700027827 */ /* 0x040fe200078e00ff */
[----:B------:R-:W-:Y:S01]  /*0410*/  LOP3.LUT R28, R31, UR16, R28, 0x96, !PT ;  /* 0x000000101f1c7c12 */ /* 0x000fe2000f8e961c */
[----:B------:R-:W-:Y:S01]  /*0420*/  UIADD3 UR20, UPT, UPT, UR7, 0x32370b8f, URZ ;  /* 0x32370b8f07147890 */ /* 0x000fe2000fffe0ff */
[----:B------:R-:W-:Y:S01]  /*0430*/  @!P0 MOV R84, R17 ;  /* 0x0000001100548202 */ /* 0x000fe20000000f00 */
[----:B------:R-:W-:Y:S01]  /*0440*/  IMAD R30, R3, -0x2daee0ad, RZ ;  /* 0xd2511f53031e7824 */ /* 0x000fe200078e02ff */
[----:B------:R-:W-:Y:S01]  /*0450*/  LOP3.LUT R2, R29, UR15, R2, 0x96, !PT ;  /* 0x0000000f1d027c12 */ /* 0x000fe2000f8e9602 */
[----:B------:R-:W-:Y:S01]  /*0460*/  IMAD R29, R0, -0x326172a9, RZ ;  /* 0xcd9e8d57001d7824 */ /* 0x000fe200078e02ff */
[----:B------:R-:W-:Y:S01]  /*0470*/  UIADD3 UR21, UPT, UPT, UR6, 0x78dde6e4, URZ ;  /* 0x78dde6e406157890 */ /* 0x000fe2000fffe0ff */
[----:B------:R-:W-:Y:S01]  /*0480*/  IMAD.HI.U32 R0, R28, -0x326172a9, RZ ;  /* 0xcd9e8d571c007827 */ /* 0x000fe200078e00ff */
[----:B------:R-:W-:Y:S01]  /*0490*/  UIADD3 UR22, UPT, UPT, UR7, -0x126145ec, URZ ;  /* 0xed9eba1407167890 */ /* 0x000fe2000fffe0ff */
[-C--:B------:R-:W-:Y:S01]  /*04a0*/  @P0 MOV R81, R12.reuse ;  /* 0x0000000c00510202 */ /* 0x080fe20000000f00 */
[----:B------:R-:W-:Y:S01]  /*04b0*/  UIADD3 UR23, UPT, UPT, UR6, 0x1715609d, URZ ;  /* 0x1715609d06177890 */ /* 0x000fe2000fffe0ff */
[----:B------:R-:W-:Y:S01]  /*04c0*/  IMAD.HI.U32 R3, R2, -0x2daee0ad, RZ ;  /* 0xd2511f5302037827 */ /* 0x000fe200078e00ff */
[----:B------:R-:W-:Y:S01]  /*04d0*/  LOP3.LUT R0, R29, UR17, R0, 0x96, !PT ;  /* 0x000000111d007c12 */ /* 0x000fe2000f8e9600 */
[----:B------:R-:W-:Y:S01]  /*04e0*/  UIADD3 UR24, UPT, UPT, UR7, -0x56f99767, URZ ;  /* 0xa906689907187890 */ /* 0x000fe2000fffe0ff */
[----:B------:R-:W-:Y:S01]  /*04f0*/  @!P0 MOV R81, R12 ;  /* 0x0000000c00518202 */ /* 0x000fe20000000f00 */
[----:B------:R-:W-:Y:S01]  /*0500*/  @P0 IMAD.MOV.U32 R92, RZ, RZ, R25 ;  /* 0x000000ffff5c0224 */ /* 0x000fe200078e0019 */
[----:B------:R-:W-:Y:S01]  /*0510*/  LOP3.LUT R3, R30, UR18, R3, 0x96, !PT ;  /* 0x000000121e037c12 */ /* 0x000fe2000f8e9603 */
[----:B------:R-:W-:Y:S01]  /*0520*/  @!P0 IMAD.MOV.U32 R92, RZ, RZ, R25 ;  /* 0x000000ffff5c8224 */ /* 0x000fe200078e0019 */
[----:B------:R-:W-:Y:S01]  /*0530*/  UIADD3 UR25, UPT, UPT, UR6, -0x4ab325aa, URZ ;  /* 0xb54cda5606197890 */ /* 0x000fe2000fffe0ff */
[----:B------:R-:W-:Y:S01]  /*0540*/  IMAD R29, R2, -0x2daee0ad, RZ ;  /* 0xd2511f53021d7824 */ /* 0x000fe200078e02ff */
[----:B------:R-:W-:Y:S01]  /*0550*/  UIADD3 UR26, UPT, UPT, UR7, 0x646e171e, URZ ;  /* 0x646e171e071a7890 */ /* 0x000fe2000fffe0ff */
        /* <DEDUP_REMOVED lines=8> */
[----:B------:R-:W-:Y:S01]  /*05e0*/  UIADD3 UR30, UPT, UPT, UR7, -0x24c28bd8, URZ ;  /* 0xdb3d7428071e7890 */ /* 0x000fe2000fffe0ff */
[----:B------:R-:W-:Y:S01]  /*05f0*/  @!P0 CS2R R36, SRZ ;  /* 0x0000000000248805 */ /* 0x000fe2000001ff00 */
[--C-:B------:R-:W-:Y:S01]  /*0600*/  @P0 IMAD.MOV.U32 R88, RZ, RZ, R21.reuse ;  /* 0x000000ffff580224 */ /* 0x100fe200078e0015 */
[----:B------:R-:W-:Y:S01]  /*0610*/  LOP3.LUT R24, R29, UR20, R24, 0x96, !PT ;  /* 0x000000141d187c12 */ /* 0x000fe2000f8e9618 */
[--C-:B------:R-:W-:Y:S01]  /*0620*/  @P0 IMAD.MOV.U32 R89, RZ, RZ, R20.reuse ;  /* 0x000000ffff590224 */ /* 0x100fe200078e0014 */
[----:B------:R-:W-:Y:S01]  /*0630*/  UIADD3 UR31, UPT, UPT, UR6, -0x700cb87f, URZ ;  /* 0x8ff34781061f7890 */ /* 0x000fe2000fffe0ff */
[----:B------:R-:W-:Y:S01]  /*0640*/  @!P0 IMAD.MOV.U32 R88, RZ, RZ, R21 ;  /* 0x000000ffff588224 */ /* 0x000fe200078e0015 */
[----:B------:R-:W-:Y:S01]  /*0650*/  UIADD3 UR32, UPT, UPT, UR7, -0x695add53, URZ ;  /* 0x96a522ad07207890 */ /* 0x000fe2000fffe0ff */
[----:B------:R-:W-:Y:S01]  /*0660*/  @!P0 IMAD.MOV.U32 R89, RZ, RZ, R20 ;  /* 0x000000ffff598224 */ /* 0x000fe200078e0014 */
[----:B------:R-:W-:Y:S01]  /*0670*/  @!P0 CS2R R42, SRZ ;  /* 0x00000000002a8805 */ /* 0x000fe2000001ff00 */
[----:B------:R-:W-:Y:S01]  /*0680*/  IMAD R21, R0, -0x2daee0ad, RZ ;  /* 0xd2511f5300157824 */ /* 0x000fe200078e02ff */
[----:B------:R-:W-:Y:S01]  /*0690*/  @!P0 CS2R R40, SRZ ;  /* 0x0000000000288805 */ /* 0x000fe2000001ff00 */
[----:B------:R-:W-:Y:S01]  /*06a0*/  IMAD R3, R3, -0x326172a9, RZ ;  /* 0xcd9e8d5703037824 */ /* 0x000fe200078e02ff */
[----:B------:R-:W-:Y:S01]  /*06b0*/  @!P0 CS2R R46, SRZ ;  /* 0x00000000002e8805 */ /* 0x000fe2000001ff00 */
[----:B------:R-:W-:Y:S01]  /*06c0*/  IMAD.HI.U32 R0, R24, -0x326172a9, RZ ;  /* 0xcd9e8d5718007827 */ /* 0x000fe200078e00ff */
[----:B------:R-:W-:-:S02]  /*06d0*/  @!P0 CS2R R44, SRZ ;  /* 0x00000000002c8805 */ /* 0x000fc4000001ff00 */
[----:B------:R-:W-:Y:S01]  /*06e0*/  @P0 MOV R90, R27 ;  /* 0x0000001b005a0202 */ /* 0x000fe20000000f00 */
[----:B------:R-:W-:Y:S01]  /*06f0*/  BSSY B0, `(.L_x_2473) ;  /* 0x000130e000007945 */ /* 0x000fe20003800000 */
[C---:B------:R-:W-:Y:S01]  /*0700*/  IMAD.HI.U32 R20, R2.reuse, -0x2daee0ad, RZ ;  /* 0xd2511f5302147827 */ /* 0x040fe200078e00ff */
[----:B------:R-:W-:Y:S01]  /*0710*/  LOP3.LUT R0, R3, UR21, R0, 0x96, !PT ;  /* 0x0000001503007c12 */ /* 0x000fe2000f8e9600 */
[----:B------:R-:W0:Y:S01]  /*0720*/  LDCU UR10, c[0x0][0x404] ;  /* 0x00008080ff0a77ac */ /* 0x000e220008000800 */
[----:B------:R-:W-:Y:S01]  /*0730*/  @P0 MOV R87, R22 ;  /* 0x0000001600570202 */ /* 0x000fe20000000f00 */
[----:B------:R-:W-:Y:S01]  /*0740*/  @P0 IMAD.MOV.U32 R85, RZ, RZ, R16 ;  /* 0x000000ffff550224 */ /* 0x000fe200078e0010 */
[----:B------:R-:W-:Y:S01]  /*0750*/  LOP3.LUT R20, R21, UR22, R20, 0x96, !PT ;  /* 0x0000001615147c12 */ /* 0x000fe2000f8e9614 */
[----:B------:R-:W-:Y:S01]  /*0760*/  @!P0 IMAD.MOV.U32 R85, RZ, RZ, R16 ;  /* 0x000000ffff558224 */ /* 0x000fe200078e0010 */
[----:B------:R-:W-:Y:S01]  /*0770*/  @P0 MOV R78, R15 ;  /* 0x0000000f004e0202 */ /* 0x000fe20000000f00 */
[----:B------:R-:W-:Y:S01]  /*0780*/  IMAD R21, R2, -0x2daee0ad, RZ ;  /* 0xd2511f5302157824 */ /* 0x000fe200078e02ff */
[----:B------:R-:W-:Y:S01]  /*0790*/  @P0 MOV R75, R10 ;  /* 0x0000000a004b0202 */ /* 0x000fe20000000f00 */
[----:B------:R-:W-:Y:S01]  /*07a0*/  IMAD R3, R24, -0x326172a9, RZ ;  /* 0xcd9e8d5718037824 */ /* 0x000fe200078e02ff */
[----:B------:R-:W-:Y:S01]  /*07b0*/  @P0 MOV R72, R5 ;  /* 0x0000000500480202 */ /* 0x000fe20000000f00 */
[----:B------:R-:W-:Y:S01]  /*07c0*/  IMAD.HI.U32 R2, R20, -0x326172a9, RZ ;  /* 0xcd9e8d5714027827 */ /* 0x000fe200078e00ff */
[----:B------:R-:W-:Y:S01]  /*07d0*/  @!P0 MOV R90, R27 ;  /* 0x0000001b005a8202 */ /* 0x000fe20000000f00 */
[----:B------:R-:W1:Y:S01]  /*07e0*/  LDCU.U8 UR11, c[0x0][0x410] ;  /* 0x00008200ff0b77ac */ /* 0x000e620008000000 */
[----:B------:R-:W-:Y:S01]  /*07f0*/  @!P0 MOV R87, R22 ;  /* 0x0000001600578202 */ /* 0x000fe20000000f00 */
[C---:B------:R-:W-:Y:S01]  /*0800*/  IMAD.HI.U32 R16, R0.reuse, -0x2daee0ad, RZ ;  /* 0xd2511f5300107827 */ /* 0x040fe200078e00ff */
[----:B------:R-:W-:Y:S01]  /*0810*/  LOP3.LUT R2, R3, UR23, R2, 0x96, !PT ;  /* 0x0000001703027c12 */ /* 0x000fe2000f8e9602 */
[----:B------:R-:W2:Y:S01]  /*0820*/  LDCU UR14, c[0x0][0x448] ;  /* 0x00008900ff0e77ac */ /* 0x000ea20008000800 */
[----:B------:R-:W-:Y:S01]  /*0830*/  @!P0 MOV R78, R15 ;  /* 0x0000000f004e8202 */ /* 0x000fe20000000f00 */
[----:B------:R-:W-:Y:S01]  /*0840*/  @P0 IMAD.MOV.U32 R83, RZ, RZ, R18 ;  /* 0x000000ffff530224 */ /* 0x000fe200078e0012 */
[----:B------:R-:W-:Y:S01]  /*0850*/  LOP3.LUT R16, R21, UR24, R16, 0x96, !PT ;  /* 0x0000001815107c12 */ /* 0x000fe2000f8e9610 */
[----:B------:R-:W-:Y:S01]  /*0860*/  @!P0 IMAD.MOV.U32 R83, RZ, RZ, R18 ;  /* 0x000000ffff538224 */ /* 0x000fe200078e0012 */
[----:B------:R-:W-:Y:S01]  /*0870*/  @!P0 MOV R75, R10 ;  /* 0x0000000a004b8202 */ /* 0x000fe20000000f00 */
[----:B------:R-:W-:Y:S01]  /*0880*/  IMAD R18, R0, -0x2daee0ad, RZ ;  /* 0xd2511f5300127824 */ /* 0x000fe200078e02ff */
[----:B------:R-:W-:Y:S01]  /*0890*/  @!P0 MOV R72, R5 ;  /* 0x0000000500488202 */ /* 0x000fe20000000f00 */
[----:B------:R-:W-:Y:S01]  /*08a0*/  IMAD R3, R20, -0x326172a9, RZ ;  /* 0xcd9e8d5714037824 */ /* 0x000fe200078e02ff */
[----:B------:R-:W-:Y:S01]  /*08b0*/  LOP3.LUT R144, R144, 0x3, RZ, 0xc0, !PT ;  /* 0x0000000390907812 */ /* 0x000fe200078ec0ff */
        /* <DEDUP_REMOVED lines=8> */
[----:B------:R-:W-:Y:S01]  /*0940*/  @P0 IMAD.MOV.U32 R80, RZ, RZ, R13 ;  /* 0x000000ffff500224 */ /* 0x000fe200078e000d */
[----:B------:R-:W-:Y:S01]  /*0950*/  LOP3.LUT R17, R18, UR26, R17, 0x96, !PT ;  /* 0x0000001a12117c12 */ /* 0x000fe2000f8e9611 */
[----:B------:R-:W-:Y:S01]  /*0960*/  @!P0 IMAD.MOV.U32 R80, RZ, RZ, R13 ;  /* 0x000000ffff508224 */ /* 0x000fe200078e000d */
[----:B------:R-:W-:Y:S01]  /*0970*/  PRMT R33, R45, 0x7632, R33 ;  /* 0x000076322d217816 */ /* 0x000fe20000000021 */
[----:B------:R-:W-:Y:S01]  /*0980*/  IMAD R13, R2, -0x2daee0ad, RZ ;  /* 0xd2511f53020d7824 */ /* 0x000fe200078e02ff */
[----:B------:R-:W-:Y:S01]  /*0990*/  PRMT R31, R44, 0x7632, R31 ;  /* 0x000076322c1f7816 */ /* 0x000fe2000000001f */
        /* <DEDUP_REMOVED lines=20> */
[----:B------:R-:W-:-:S03]  /*0ae0*/  LOP3.LUT R106, R17, UR29, R0, 0x96, !PT ;  /* 0x0000001d116a7c12 */ /* 0x000fc6000f8e9600 */
[----:B------:R-:W-:Y:S01]  /*0af0*/  HFMA2 R0, -RZ, RZ, 0, 0 ;  /* 0x00000000ff007431 */ /* 0x000fe200000001ff */
[----:B------:R-:W-:Y:S01]  /*0b00*/  PRMT R17, R37, 0x7632, R17 ;  /* 0x0000763225117816 */ /* 0x000fe20000000011 */
[----:B------:R-:W-:Y:S01]  /*0b10*/  @P0 IMAD.MOV.U32 R91, RZ, RZ, R26 ;  /* 0x000000ffff5b0224 */ /* 0x000fe200078e001a */
[----:B------:R-:W-:Y:S01]  /*0b20*/  LOP3.LUT R140, R8, UR30, R3, 0x96, !PT ;  /* 0x0000001e088c7c12 */ /* 0x000fe2000f8e9603 */
[----:B------:R-:W-:Y:S01]  /*0b30*/  @P0 IMAD.MOV.U32 R86, RZ, RZ, R23 ;  /* 0x000000ffff560224 */ /* 0x000fe200078e0017 */
[----:B------:R-:W-:Y:S01]  /*0b40*/  PRMT R15, R36, 0x7632, R15 ;  /* 0x00007632240f7816 */ /* 0x000fe2000000000f */
[----:B------:R-:W-:Y:S01]  /*0b50*/  @P0 IMAD.MOV.U32 R82, RZ, RZ, R19 ;  /* 0x000000ffff520224 */ /* 0x000fe200078e0013 */
[----:B------:R-:W-:Y:S01]  /*0b60*/  PRMT R3, R88, 0x7632, R3 ;  /* 0x0000763258037816 */ /* 0x000fe20000000003 */
[----:B------:R-:W-:Y:S02]  /*0b70*/  @P0 IMAD.MOV.U32 R79, RZ, RZ, R14 ;  /* 0x000000ffff4f0224 */ /* 0x000fe400078e000e */
[----:B------:R-:W-:-:S02]  /*0b80*/  @P0 IMAD.MOV.U32 R76, RZ, RZ, R9 ;  /* 0x000000ffff4c0224 */ /* 0x000fc400078e0009 */
[----:B------:R-:W-:Y:S02]  /*0b90*/  @P0 IMAD.MOV.U32 R74, RZ, RZ, R11 ;  /* 0x000000ffff4a0224 */ /* 0x000fe400078e000b */
[----:B------:R-:W-:Y:S02]  /*0ba0*/  @P0 IMAD.MOV.U32 R73, RZ, RZ, R4 ;  /* 0x000000ffff490224 */ /* 0x000fe400078e0004 */
[----:B------:R-:W-:Y:S02]  /*0bb0*/  @P0 IMAD.MOV.U32 R71, RZ, RZ, R6 ;  /* 0x000000ffff470224 */ /* 0x000fe400078e0006 */
[----:B------:R-:W-:Y:S02]  /*0bc0*/  @P0 IMAD.MOV.U32 R70, RZ, RZ, R7 ;  /* 0x000000ffff460224 */ /* 0x000fe400078e0007 */
[----:B------:R-:W-:Y:S02]  /*0bd0*/  IMAD R12, R12, -0x326172a9, RZ ;  /* 0xcd9e8d570c0c7824 */ /* 0x000fe400078e02ff */
[----:B------:R-:W-:-:S02]  /*0be0*/  IMAD R2, R2, -0x2daee0ad, RZ ;  /* 0xd2511f5302027824 */ /* 0x000fc400078e02ff */
[----:B------:R-:W-:-:S04]  /*0bf0*/  IMAD.HI.U32 R141, R106, -0x2daee0ad, RZ ;  /* 0xd2511f536a8d7827 */ /* 0x000fc800078e00ff */
[----:B------:R-:W-:Y:S01]  /*0c00*/  IMAD.HI.U32 R139, R140, -0x326172a9, RZ ;  /* 0xcd9e8d578c8b7827 */ /* 0x000fe200078e00ff */
[----:B------:R-:W-:Y:S02]  /*0c10*/  LOP3.LUT R141, R2, UR32, R141, 0x96, !PT ;  /* 0x00000020028d7c12 */ /* 0x000fe4000f8e968d */
[----:B------:R-:W-:Y:S01]  /*0c20*/  PRMT R2, R89, 0x7632, R2 ;  /* 0x0000763259027816 */ /* 0x000fe20000000002 */
[--C-:B------:R-:W-:Y:S01]  /*0c30*/  @!P0 IMAD.MOV.U32 R91, RZ, RZ, R26.reuse ;  /* 0x000000ffff5b8224 */ /* 0x100fe200078e001a */
[----:B------:R-:W-:Y:S01]  /*0c40*/  LOP3.LUT R139, R12, UR31, R139, 0x96, !PT ;  /* 0x0000001f0c8b7c12 */ /* 0x000fe2000f8e968b */
[----:B------:R-:W-:Y:S01]  /*0c50*/  @!P0 IMAD.MOV.U32 R86, RZ, RZ, R23 ;  /* 0x000000ffff568224 */ /* 0x000fe200078e0017 */
[----:B------:R-:W-:Y:S01]  /*0c60*/  PRMT R26, R83, 0x7632, R26 ;  /* 0x00007632531a7816 */ /* 0x000fe2000000001a */
        /* <DEDUP_REMOVED lines=14> */
[----:B------:R-:W-:Y:S01]  /*0d50*/  IMAD R106, R106, -0x2daee0ad, RZ ;  /* 0xd2511f536a6a7824 */ /* 0x000fe200078e02ff */
[----:B------:R-:W-:Y:S01]  /*0d60*/  PRMT R12, R71, 0x7632, R12 ;  /* 0x00007632470c7816 */ /* 0x000fe2000000000c */
[----:B------:R-:W-:Y:S01]  /*0d70*/  IMAD R140, R140, -0x326172a9, RZ ;  /* 0xcd9e8d578c8c7824 */ /* 0x000fe200078e02ff */
        /* <DEDUP_REMOVED lines=8> */
[----:B01234-:R-:W-:-:S07]  /*0e00*/  PRMT R4, R87, 0x7632, R4 ;  /* 0x0000763257047816 */ /* 0x01ffce0000000004 */
.L_x_2825:
[----:B------:R-:W0:Y:S08]  /*0e10*/  LDC.64 R56, c[0x0][0x3f0] ;  /* 0x0000fc00ff387b82 */ /* 0x000e300000000a00 */
[----:B------:R-:W1:Y:S01]  /*0e20*/  LDC R114, c[0x0][0x388] ;  /* 0x0000e200ff727b82 */ /* 0x000e620000000800 */
[----:B0-----:R-:W-:-:S05]  /*0e30*/  IMAD.WIDE R60, R97, 0x4, R56 ;  /* 0x00000004613c7825 */ /* 0x001fca00078e0238 */
[----:B------:R-:W2:Y:S01]  /*0e40*/  LDG.E R125, desc[UR8][R60.64] ;  /* 0x000000083c7d7981 */ /* 0x000ea2000c1e1900 */
[----:B------:R-:W-:Y:S01]  /*0e50*/  IMAD.MOV.U32 R116, RZ, RZ, RZ ;  /* 0x000000ffff747224 */ /* 0x000fe200078e00ff */
        /* <DEDUP_REMOVED lines=9> */
[----:B-----5:R-:W2:Y:S01]  /*0ef0*/  @P1 LDG.E.128 R48, desc[UR8][R56.64] ;  /* 0x0000000838301981 */ /* 0x020ea2000c1e1d00 */
        /* <DEDUP_REMOVED lines=10> */
[----:B------:R-:W-:Y:S01]  /*0fa0*/  PRMT R64, R48, 0x7632, R64 ;  /* 0x0000763230407816 */ /* 0x000fe20000000040 */
[----:B0-----:R-:W-:Y:S06]  /*0fb0*/  @!P0 BRA `(.L_x_2474) ;  /* 0x0000002c00c48947 */ /* 0x001fec0003800000 */
        /* <DEDUP_REMOVED lines=25> */
.L_x_2479:
        /* <DEDUP_REMOVED lines=13> */
.L_x_2481:
[----:B------:R-:W-:Y:S05]  /*1220*/  BSYNC.RECONVERGENT B3 ;  /* 0x0000000000037941 */ /* 0x000fea0003800200 */
.L_x_2480:
        /* <DEDUP_REMOVED lines=42> */
.L_x_2478:
[----:B------:R-:W-:Y:S05]  /*14d0*/  BSYNC.RECONVERGENT B2 ;  /* 0x0000000000027941 */ /* 0x000fea0003800200 */
.L_x_2477:
        /* <DEDUP_REMOVED lines=12> */
.L_x_2476:
[----:B------:R-:W-:Y:S05]  /*15a0*/  BSYNC.RECONVERGENT B1 ;  /* 0x0000000000017941 */ /* 0x000fea0003800200 */
.L_x_2475:
        /* <DEDUP_REMOVED lines=23> */
.L_x_2486:
        /* <DEDUP_REMOVED lines=13> */
.L_x_2488:
[----:B------:R-:W-:Y:S05]  /*17f0*/  BSYNC.RECONVERGENT B3 ;  /* 0x0000000000037941 */ /* 0x000fea0003800200 */
.L_x_2487:
        /* <DEDUP_REMOVED lines=42> */
.L_x_2485:
[----:B------:R-:W-:Y:S05]  /*1aa0*/  BSYNC.RECONVERGENT B2 ;  /* 0x0000000000027941 */ /* 0x000fea0003800200 */
.L_x_2484:
[----:B------:R-:W-:Y:S01]  /*1ab0*/  I2FP.F32.U32 R56, R58 ;  /* 0x0000003a00387245 */ /* 0x000fe20000201000 */
[----:B------:R-:W-:Y:S02]  /*1ac0*/  HFMA2 R59, -RZ, RZ, 0.1171875, 0 ;  /* 0x2f800000ff3b7431 */ /* 0x000fe400000001ff */
[----:B------:R-:W-:Y:S01]  /*1ad0*/  IMAD.U32 R64, R64, 0x10000, RZ ;  /* 0x0001000040407824 */ /* 0x000fe200078e00ff */
[----:B------:R-:W-:Y:S01]  /*1ae0*/  PRMT R58, R52, 0x7632, R58 ;  /* 0x00007632343a7816 */ /* 0x000fe2000000003a */
        /* <DEDUP_REMOVED lines=9> */
.L_x_2483:
[----:B------:R-:W-:Y:S05]  /*1b80*/  BSYNC.RECONVERGENT B1 ;  /* 0x0000000000017941 */ /* 0x000fea0003800200 */
.L_x_2482:
        /* <DEDUP_REMOVED lines=22> */
.L_x_2493:
        /* <DEDUP_REMOVED lines=13> */
.L_x_2495:
[----:B------:R-:W-:Y:S05]  /*1dc0*/  BSYNC.RECONVERGENT B3 ;  /* 0x0000000000037941 */ /* 0x000fea0003800200 */
.L_x_2494:
        /* <DEDUP_REMOVED lines=42> */
.L_x_2492:
[----:B------:R-:W-:Y:S05]  /*2070*/  BSYNC.RECONVERGENT B2 ;  /* 0x0000000000027941 */ /* 0x000fea0003800200 */
.L_x_2491:
        /* <DEDUP_REMOVED lines=12> */
.L_x_2490:
[----:B------:R-:W-:Y:S05]  /*2140*/  BSYNC.RECONVERGENT B1 ;  /* 0x0000000000017941 */ /* 0x000fea0003800200 */
.L_x_2489:
        /* <DEDUP_REMOVED lines=23> */
.L_x_2500:
        /* <DEDUP_REMOVED lines=13> */
.L_x_2502:
[----:B------:R-:W-:Y:S05]  /*2390*/  BSYNC.RECONVERGENT B3 ;  /* 0x0000000000037941 */ /* 0x000fea0003800200 */
.L_x_2501:
        /* <DEDUP_REMOVED lines=42> */
.L_x_2499:
[----:B------:R-:W-:Y:S05]  /*2640*/  BSYNC.RECONVERGENT B2 ;  /* 0x0000000000027941 */ /* 0x000fea0003800200 */
.L_x_2498:
[----:B------:R-:W-:Y:S01]  /*2650*/  I2FP.F32.U32 R56, R58 ;  /* 0x0000003a00387245 */ /* 0x000fe20000201000 */
[----:B------:R-:W-:Y:S01]  /*2660*/  IMAD.MOV.U32 R59, RZ, RZ, 0x2f800000 ;  /* 0x2f800000ff3b7424 */ /* 0x000fe200078e00ff */
[----:B------:R-:W-:Y:S01]  /*2670*/  PRMT R58, R53, 0x7632, R58 ;  /* 0x00007632353a7816 */ /* 0x000fe2000000003a */
[----:B------:R-:W-:Y:S02]  /*2680*/  IMAD.U32 R67, R67, 0x10000, RZ ;  /* 0x0001000043437824 */ /* 0x000fe400078e00ff */
[----:B------:R-:W-:Y:S02]  /*2690*/  FFMA.FTZ R56, R56, R59, 1.1641532182693481445e-10 ;  /* 0x2f00000038387423 */ /* 0x000fe4000001003b */
[----:B------:R-:W-:Y:S01]  /*26a0*/  FMUL.FTZ R67, R67, UR13 ;  /* 0x0000000d43437c20 */ /* 0x000fe20008410000 */
[----:B------:R-:W-:Y:S02]  /*26b0*/  IMAD.U32 R58, R58, 0x10000, RZ ;  /* 0x000100003a3a7824 */ /* 0x000fe400078e00ff */
[----:B------:R-:W-:Y:S01]  /*26c0*/  FSETP.GTU.FTZ.AND P3, PT, R56, UR10, PT ;  /* 0x0000000a38007c0b */ /* 0x000fe2000bf7c000 */
[----:B------:R-:W-:Y:S01]  /*26d0*/  FMUL.FTZ R67, R67, UR12 ;  /* 0x0000000c43437c20 */ /* 0x000fe20008410000 */
[----:B------:R-:W-:-:S02]  /*26e0*/  SHF.L.U32 R56, R3, 0x10, RZ ;  /* 0x0000001003387819 */ /* 0x000fc400000006ff */
[----:B------:R-:W-:Y:S02]  /*26f0*/  SEL R102, RZ, 0x1, P3 ;  /* 0x00000001ff667807 */ /* 0x000fe40001800000 */
[----:B------:R-:W-:-:S05]  /*2700*/  FSEL R67, R67, RZ, !P3 ;  /* 0x000000ff43437208 */ /* 0x000fca0005800000 */
[----:B------:R-:W-:-:S07]  /*2710*/  FFMA.FTZ R109, R67, R56, R58 ;  /* 0x00000038436d7223 */ /* 0x000fce000001003a */
.L_x_2497:
[----:B------:R-:W-:Y:S05]  /*2720*/  BSYNC.RECONVERGENT B1 ;  /* 0x0000000000017941 */ /* 0x000fea0003800200 */
.L_x_2496:
        /* <DEDUP_REMOVED lines=22> */
.L_x_2507:
        /* <DEDUP_REMOVED lines=13> */
.L_x_2509:
[----:B------:R-:W-:Y:S05]  /*2960*/  BSYNC.RECONVERGENT B3 ;  /* 0x0000000000037941 */ /* 0x000fea0003800200 */
.L_x_2508:
        /* <DEDUP_REMOVED lines=42> */
.L_x_2506:
[----:B------:R-:W-:Y:S05]  /*2c10*/  BSYNC.RECONVERGENT B2 ;  /* 0x0000000000027941 */ /* 0x000fea0003800200 */
.L_x_2505:
        /* <DEDUP_REMOVED lines=12> */
.L_x_2504:
[----:B------:R-:W-:Y:S05]  /*2ce0*/  BSYNC.RECONVERGENT B1 ;  /* 0x0000000000017941 */ /* 0x000fea0003800200 */
.L_x_2503:
        /* <DEDUP_REMOVED lines=23> */
.L_x_2514:
        /* <DEDUP_REMOVED lines=13> */
.L_x_2516:
[----:B------:R-:W-:Y:S05]  /*2f30*/  BSYNC.RECONVERGENT B3 ;  /* 0x0000000000037941 */ /* 0x000fea0003800200 */
.L_x_2515:
        /* <DEDUP_REMOVED lines=42> */
.L_x_2513:
[----:B------:R-:W-:Y:S05]  /*31e0*/  BSYNC.RECONVERGENT B2 ;  /* 0x0000000000027941 */ /* 0x000fea0003800200 */
.L_x_2512:
[----:B------:R-:W-:Y:S01]  /*31f0*/  I2FP.F32.U32 R56, R58 ;  /* 0x0000003a00387245 */ /* 0x000fe20000201000 */
[----:B------:R-:W-:Y:S01]  /*3200*/  IMAD.MOV.U32 R59, RZ, RZ, 0x2f800000 ;  /* 0x2f800000ff3b7424 */ /* 0x000fe200078e00ff */
[----:B------:R-:W-:Y:S01]  /*3210*/  SHF.L.U32 R66, R66, 0x10, RZ ;  /* 0x0000001042427819 */ /* 0x000fe200000006ff */
[----:B------:R-:W-:Y:S01]  /*3220*/  IMAD.U32 R107, R4, 0x10000, RZ ;  /* 0x00010000046b7824 */ /* 0x000fe200078e00ff */
        /* <DEDUP_REMOVED lines=8> */
[----:B------:R-:W-:-:S07]  /*32b0*/  FFMA.FTZ R107, R66, R107, R59 ;  /* 0x0000006b426b7223 */ /* 0x000fce000001003b */
.L_x_2511:
[----:B------:R-:W-:Y:S05]  /*32c0*/  BSYNC.RECONVERGENT B1 ;  /* 0x0000000000017941 */ /* 0x000fea0003800200 */
.L_x_2510:
        /* <DEDUP_REMOVED lines=22> */
.L_x_2521:
        /* <DEDUP_REMOVED lines=13> */
.L_x_2523:
[----:B------:R-:W-:Y:S05]  /*3500*/  BSYNC.RECONVERGENT B3 ;  /* 0x0000000000037941 */ /* 0x000fea0003800200 */
.L_x_2522:
        /* <DEDUP_REMOVED lines=42> */
.L_x_2520:
[----:B------:R-:W-:Y:S05]  /*37b0*/  BSYNC.RECONVERGENT B2 ;  /* 0x0000000000027941 */ /* 0x000fea0003800200 */
.L_x_2519:
        /* <DEDUP_REMOVED lines=12> */
.L_x_2518:
[----:B------:R-:W-:Y:S05]  /*3880*/  BSYNC.RECONVERGENT B1 ;  /* 0x0000000000017941 */ /* 0x000fea0003800200 */
.L_x_2517:
        /* <DEDUP_REMOVED lines=23> */
.L_x_2528:
        /* <DEDUP_REMOVED lines=13> */
.L_x_2530:
[----:B------:R-:W-:Y:S05]  /*3ad0*/  BSYNC.RECONVERGENT B3 ;  /* 0x0000000000037941 */ /* 0x000fea0003800200 */
.L_x_2529:
        /* <DEDUP_REMOVED lines=41> */
.L_x_2527:
[----:B------:R-:W-:Y:S05]  /*3d70*/  BSYNC.RECONVERGENT B2 ;  /* 0x0000000000027941 */ /* 0x000fea0003800200 */
.L_x_2526:
[----:B------:R-:W-:Y:S02]  /*3d80*/  PRMT R58, R51, 0x7632, R58 ;  /* 0x00007632333a7816 */ /* 0x000fe4000000003a */
[----:B------:R-:W-:Y:S01]  /*3d90*/  I2FP.F32.U32 R56, R57 ;  /* 0x0000003900387245 */ /* 0x000fe20000201000 */
[----:B------:R-:W-:Y:S01]  /*3da0*/  IMAD.MOV.U32 R57, RZ, RZ, 0x2f800000 ;  /* 0x2f800000ff397424 */ /* 0x000fe200078e00ff */
[----:B------:R-:W-:Y:S02]  /*3db0*/  SHF.L.U32 R58, R58, 0x10, RZ ;  /* 0x000000103a3a7819 */ /* 0x000fe400000006ff */
[----:B------:R-:W-:Y:S01]  /*3dc0*/  PRMT R59, R55, 0x7632, R59 ;  /* 0x00007632373b7816 */ /* 0x000fe2000000003b */
[----:B------:R-:W-:Y:S01]  /*3dd0*/  FFMA.FTZ R56, R56, R57, 1.1641532182693481445e-10 ;  /* 0x2f00000038387423 */ /* 0x000fe20000010039 */
[----:B------:R-:W-:Y:S02]  /*3de0*/  IMAD.U32 R57, R5, 0x10000, RZ ;  /* 0x0001000005397824 */ /* 0x000fe400078e00ff */
[----:B------:R-:W-:Y:S01]  /*3df0*/  FMUL.FTZ R58, R58, UR13 ;  /* 0x0000000d3a3a7c20 */ /* 0x000fe20008410000 */
[----:B------:R-:W-:Y:S01]  /*3e00*/  IMAD.U32 R59, R59, 0x10000, RZ ;  /* 0x000100003b3b7824 */ /* 0x000fe200078e00ff */
[----:B------:R-:W-:-:S02]  /*3e10*/  FSETP.GTU.FTZ.AND P2, PT, R56, UR10, PT ;  /* 0x0000000a38007c0b */ /* 0x000fc4000bf5c000 */
[----:B------:R-:W-:Y:S02]  /*3e20*/  FMUL.FTZ R58, R58, UR12 ;  /* 0x0000000c3a3a7c20 */ /* 0x000fe40008410000 */
[----:B------:R-:W-:-:S03]  /*3e30*/  SEL R142, RZ, 0x1, P2 ;  /* 0x00000001ff8e7807 */ /* 0x000fc60001000000 */
[----:B------:R-:W-:-:S05]  /*3e40*/  FSEL R58, R58, RZ, !P2 ;  /* 0x000000ff3a3a7208 */ /* 0x000fca0005000000 */
[----:B------:R-:W-:-:S07]  /*3e50*/  FFMA.FTZ R66, R58, R57, R59 ;  /* 0x000000393a427223 */ /* 0x000fce000001003b */
.L_x_2525:
[----:B------:R-:W-:Y:S05]  /*3e60*/  BSYNC.RECONVERGENT B1 ;  /* 0x0000000000017941 */ /* 0x000fea0003800200 */
.L_x_2524:
[----:B------:R-:W-:Y:S02]  /*3e70*/  F2FP.BF16.F32.PACK_AB R60, RZ, R66 ;  /* 0x00000042ff3c723e */ /* 0x000fe400000010ff */
[----:B------:R-:W-:Y:S02]  /*3e80*/  PRMT R58, R118, 0x5410, R119 ;  /* 0x00005410763a7816 */ /* 0x000fe40000000077 */
[----:B------:R-:W-:Y:S02]  /*3e90*/  PRMT R57, R117, 0x5410, R106 ;  /* 0x0000541075397816 */ /* 0x000fe4000000006a */
[----:B------:R-:W-:Y:S02]  /*3ea0*/  PRMT R56, R65, 0x5410, R64 ;  /* 0x0000541041387816 */ /* 0x000fe40000000040 */
[----:B------:R-:W-:Y:S01]  /*3eb0*/  PRMT R59, R120, 0x5410, R60 ;  /* 0x00005410783b7816 */ /* 0x000fe2000000003c */
[----:B------:R-:W-:Y:S06]  /*3ec0*/  BRA `(.L_x_2531) ;  /* 0x0000002c00007947 */ /* 0x000fec0003800000 */
.L_x_2474:
[----:B------:R-:W-:Y:S01]  /*3ed0*/  BSSY.RECONVERGENT B1, `(.L_x_2532) ;  /* 0x0000058000017945 */ /* 0x000fe20003800200 */
[----:B------:R-:W-:Y:S02]  /*3ee0*/  HFMA2 R112, -RZ, RZ, 0, 0 ;  /* 0x00000000ff707431 */ /* 0x000fe400000001ff */
[----:B------:R-:W-:Y:S02]  /*3ef0*/  IMAD.MOV.U32 R122, RZ, RZ, R106 ;  /* 0x000000ffff7a7224 */ /* 0x000fe400078e006a */
[----:B------:R-:W-:Y:S01]  /*3f00*/  IMAD.MOV.U32 R56, RZ, RZ, R144 ;  /* 0x000000ffff387224 */ /* 0x000fe200078e0090 */
        /* <DEDUP_REMOVED lines=17> */
.L_x_2536:
        /* <DEDUP_REMOVED lines=13> */
.L_x_2538:
[----:B------:R-:W-:Y:S05]  /*40f0*/  BSYNC.RECONVERGENT B3 ;  /* 0x0000000000037941 */ /* 0x000fea0003800200 */
.L_x_2537:
        /* <DEDUP_REMOVED lines=41> */
.L_x_2535:
[----:B------:R-:W-:Y:S05]  /*4390*/  BSYNC.RECONVERGENT B2 ;  /* 0x0000000000027941 */ /* 0x000fea0003800200 */
.L_x_2534:
[----:B------:R-:W-:Y:S01]  /*43a0*/  I2FP.F32.U32 R57, R57 ;  /* 0x0000003900397245 */ /* 0x000fe20000201000 */
[----:B------:R-:W-:Y:S02]  /*43b0*/  HFMA2 R58, -RZ, RZ, 0.1171875, 0 ;  /* 0x2f800000ff3a7431 */ /* 0x000fe400000001ff */
[----:B------:R-:W-:-:S03]  /*43c0*/  IMAD.U32 R59, R48, 0x10000, RZ ;  /* 0x00010000303b7824 */ /* 0x000fc600078e00ff */
[----:B------:R-:W-:Y:S01]  /*43d0*/  FFMA.FTZ R57, R57, R58, 1.1641532182693481445e-10 ;  /* 0x2f00000039397423 */ /* 0x000fe2000001003a */
[----:B------:R-:W-:-:S04]  /*43e0*/  FMUL.FTZ R59, R59, UR13 ;  /* 0x0000000d3b3b7c20 */ /* 0x000fc80008410000 */
[----:B------:R-:W-:Y:S01]  /*43f0*/  FMUL.FTZ R59, R59, UR12 ;  /* 0x0000000c3b3b7c20 */ /* 0x000fe20008410000 */
[----:B------:R-:W-:Y:S01]  /*4400*/  FSETP.GTU.FTZ.AND P2, PT, R57, UR10, PT ;  /* 0x0000000a39007c0b */ /* 0x000fe2000bf5c000 */
[----:B------:R-:W-:-:S03]  /*4410*/  IMAD.U32 R57, R89, 0x10000, RZ ;  /* 0x0001000059397824 */ /* 0x000fc600078e00ff */
[----:B------:R-:W-:Y:S02]  /*4420*/  FSEL R112, R59, RZ, !P2 ;  /* 0x000000ff3b707208 */ /* 0x000fe40005000000 */
[----:B------:R-:W-:-:S03]  /*4430*/  SEL R99, RZ, 0x1, P2 ;  /* 0x00000001ff637807 */ /* 0x000fc60001000000 */
[----:B------:R-:W-:-:S07]  /*4440*/  FMUL.FTZ R112, R112, R57 ;  /* 0x0000003970707220 */ /* 0x000fce0000410000 */
.L_x_2533:
[----:B------:R-:W-:Y:S05]  /*4450*/  BSYNC.RECONVERGENT B1 ;  /* 0x0000000000017941 */ /* 0x000fea0003800200 */
.L_x_2532:
        /* <DEDUP_REMOVED lines=18> */
.L_x_2543:
        /* <DEDUP_REMOVED lines=13> */
.L_x_2545:
[----:B------:R-:W-:Y:S05]  /*4650*/  BSYNC.RECONVERGENT B3 ;  /* 0x0000000000037941 */ /* 0x000fea0003800200 */
.L_x_2544:
        /* <DEDUP_REMOVED lines=42> */
.L_x_2542:
[----:B------:R-:W-:Y:S05]  /*4900*/  BSYNC.RECONVERGENT B2 ;  /* 0x0000000000027941 */ /* 0x000fea0003800200 */
.L_x_2541:
        /* <DEDUP_REMOVED lines=11> */
.L_x_2540:
[----:B------:R-:W-:Y:S05]  /*49c0*/  BSYNC.RECONVERGENT B1 ;  /* 0x0000000000017941 */ /* 0x000fea0003800200 */
.L_x_2539:
        /* <DEDUP_REMOVED lines=18> */
.L_x_2550:
        /* <DEDUP_REMOVED lines=13> */
.L_x_2552:
[----:B------:R-:W-:Y:S05]  /*4bc0*/  BSYNC.RECONVERGENT B3 ;  /* 0x0000000000037941 */ /* 0x000fea0003800200 */
.L_x_2551:
        /* <DEDUP_REMOVED lines=42> */
.L_x_2549:
[----:B------:R-:W-:Y:S05]  /*4e70*/  BSYNC.RECONVERGENT B2 ;  /* 0x0000000000027941 */ /* 0x000fea0003800200 */
.L_x_2548:
        /* <DEDUP_REMOVED lines=11> */
.L_x_2547:
[----:B------:R-:W-:Y:S05]  /*4f30*/  BSYNC.RECONVERGENT B1 ;  /* 0x0000000000017941 */ /* 0x000fea0003800200 */
.L_x_2546:
        /* <DEDUP_REMOVED lines=18> */
.L_x_2557:
        /* <DEDUP_REMOVED lines=13> */
.L_x_2559:
[----:B------:R-:W-:Y:S05]  /*5130*/  BSYNC.RECONVERGENT B3 ;  /* 0x0000000000037941 */ /* 0x000fea0003800200 */
.L_x_2558:
        /* <DEDUP_REMOVED lines=42> */
.L_x_2556:
[----:B------:R-:W-:Y:S05]  /*53e0*/  BSYNC.RECONVERGENT B2 ;  /* 0x0000000000027941 */ /* 0x000fea0003800200 */
.L_x_2555:
        /* <DEDUP_REMOVED lines=11> */
.L_x_2554:
[----:B------:R-:W-:Y:S05]  /*54a0*/  BSYNC.RECONVERGENT B1 ;  /* 0x0000000000017941 */ /* 0x000fea0003800200 */
.L_x_2553:
        /* <DEDUP_REMOVED lines=18> */
.L_x_2564:
        /* <DEDUP_REMOVED lines=13> */
.L_x_2566:
[----:B------:R-:W-:Y:S05]  /*56a0*/  BSYNC.RECONVERGENT B3 ;  /* 0x0000000000037941 */ /* 0x000fea0003800200 */
.L_x_2565:
        /* <DEDUP_REMOVED lines=42> */
.L_x_2563:
[----:B------:R-:W-:Y:S05]  /*5950*/  BSYNC.RECONVERGENT B2 ;  /* 0x0000000000027941 */ /* 0x000fea0003800200 */
.L_x_2562:
        /* <DEDUP_REMOVED lines=11> */
.L_x_2561:
[----:B------:R-:W-:Y:S05]  /*5a10*/  BSYNC.RECONVERGENT B1 ;  /* 0x0000000000017941 */ /* 0x000fea0003800200 */
.L_x_2560:
        /* <DEDUP_REMOVED lines=18> */
.L_x_2571:
        /* <DEDUP_REMOVED lines=13> */
.L_x_2573:
[----:B------:R-:W-:Y:S05]  /*5c10*/  BSYNC.RECONVERGENT B3 ;  /* 0x0000000000037941 */ /* 0x000fea0003800200 */
.L_x_2572:
        /* <DEDUP_REMOVED lines=42> */
.L_x_2570:
[----:B------:R-:W-:Y:S05]  /*5ec0*/  BSYNC.RECONVERGENT B2 ;  /* 0x0000000000027941 */ /* 0x000fea0003800200 */
.L_x_2569:
        /* <DEDUP_REMOVED lines=11> */
.L_x_2568:
[----:B------:R-:W-:Y:S05]  /*5f80*/  BSYNC.RECONVERGENT B1 ;  /* 0x0000000000017941 */ /* 0x000fea0003800200 */
.L_x_2567:
        /* <DEDUP_REMOVED lines=18> */
.L_x_2578:
        /* <DEDUP_REMOVED lines=13> */
.L_x_2580:
[----:B------:R-:W-:Y:S05]  /*6180*/  BSYNC.RECONVERGENT B3 ;  /* 0x0000000000037941 */ /* 0x000fea0003800200 */
.L_x_2579:
        /* <DEDUP_REMOVED lines=42> */
.L_x_2577:
[----:B------:R-:W-:Y:S05]  /*6430*/  BSYNC.RECONVERGENT B2 ;  /* 0x0000000000027941 */ /* 0x000fea0003800200 */
.L_x_2576:
[----:B------:R-:W-:Y:S01]  /*6440*/  I2FP.F32.U32 R57, R58 ;  /* 0x0000003a00397245 */ /* 0x000fe20000201000 */
[----:B------:R-:W-:Y:S02]  /*6450*/  HFMA2 R58, -RZ, RZ, 0.1171875, 0 ;  /* 0x2f800000ff3a7431 */ /* 0x000fe400000001ff */
        /* <DEDUP_REMOVED lines=8> */
[----:B------:R-:W-:-:S07]  /*64e0*/  FMUL.FTZ R67, R67, R58 ;  /* 0x0000003a43437220 */ /* 0x000fce0000410000 */
.L_x_2575:
[----:B------:R-:W-:Y:S05]  /*64f0*/  BSYNC.RECONVERGENT B1 ;  /* 0x0000000000017941 */ /* 0x000fea0003800200 */
.L_x_2574:
        /* <DEDUP_REMOVED lines=18> */
.L_x_2585:
        /* <DEDUP_REMOVED lines=13> */
.L_x_2587:
[----:B------:R-:W-:Y:S05]  /*66f0*/  BSYNC.RECONVERGENT B3 ;  /* 0x0000000000037941 */ /* 0x000fea0003800200 */
.L_x_2586:
        /* <DEDUP_REMOVED lines=42> */
.L_x_2584:
[----:B------:R-:W-:Y:S05]  /*69a0*/  BSYNC.RECONVERGENT B2 ;  /* 0x0000000000027941 */ /* 0x000fea0003800200 */
.L_x_2583:
[----:B------:R-:W-:Y:S02]  /*69b0*/  PRMT R58, R51, 0x7632, R58 ;  /* 0x00007632333a7816 */ /* 0x000fe4000000003a */
        /* <DEDUP_REMOVED lines=11> */
.L_x_2582:
[----:B------:R-:W-:Y:S05]  /*6a70*/  BSYNC.RECONVERGENT B1 ;  /* 0x0000000000017941 */ /* 0x000fea0003800200 */
.L_x_2581:
[----:B------:R-:W-:Y:S02]  /*6a80*/  F2FP.BF16.F32.PACK_AB R60, RZ, R66 ;  /* 0x00000042ff3c723e */ /* 0x000fe400000010ff */
[----:B------:R-:W-:Y:S02]  /*6a90*/  PRMT R58, R118, 0x5410, R119 ;  /* 0x00005410763a7816 */ /* 0x000fe40000000077 */
[----:B------:R-:W-:Y:S02]  /*6aa0*/  PRMT R57, R117, 0x5410, R106 ;  /* 0x0000541075397816 */ /* 0x000fe4000000006a */
[----:B------:R-:W-:Y:S02]  /*6ab0*/  PRMT R56, R65, 0x5410, R64 ;  /* 0x0000541041387816 */ /* 0x000fe40000000040 */
[----:B------:R-:W-:-:S07]  /*6ac0*/  PRMT R59, R120, 0x5410, R60 ;  /* 0x00005410783b7816 */ /* 0x000fce000000003c */
.L_x_2531:
[----:B------:R-:W0:Y:S01]  /*6ad0*/  LDC.64 R60, c[0x0][0x3a8] ;  /* 0x0000ea00ff3c7b82 */ /* 0x000e220000000a00 */
[C---:B------:R-:W-:Y:S01]  /*6ae0*/  @P0 IADD3 R117, PT, PT, R115.reuse, 0x20, RZ ;  /* 0x0000002073750810 */ /* 0x040fe20007ffe0ff */
[----:B------:R-:W-:Y:S01]  /*6af0*/  VIADD R131, R116, 0x20 ;  /* 0x0000002074837836 */ /* 0x000fe20000000000 */
[----:B------:R-:W-:Y:S05]  /*6b00*/  BSSY.RECONVERGENT B1, `(.L_x_2588) ;  /* 0x000001c000017945 */ /* 0x000fea0003800200 */
[----:B------:R-:W1:Y:S08]  /*6b10*/  @P0 LDC.64 R62, c[0x0][0x3a0] ;  /* 0x0000e800ff3e0b82 */ /* 0x000e700000000a00 */
[----:B------:R-:W2:Y:S01]  /*6b20*/  @P1 LDC.64 R64, c[0x0][0x390] ;  /* 0x0000e400ff401b82 */ /* 0x000ea20000000a00 */
[----:B0-----:R-:W-:-:S05]  /*6b30*/  IMAD.WIDE.U32 R118, R115, 0x10, R60 ;  /* 0x0000001073767825 */ /* 0x001fca00078e003c */
[----:B------:R0:W-:Y:S01]  /*6b40*/  STG.E.128 desc[UR8][R118.64], R56 ;  /* 0x0000003876007986 */ /* 0x0001e2000c101d08 */
[----:B-1----:R-:W-:-:S04]  /*6b50*/  @P0 IMAD.WIDE.U32 R62, R117, 0x10, R62 ;  /* 0x00000010753e0825 */ /* 0x002fc800078e003e */
[----:B--2---:R-:W-:Y:S01]  /*6b60*/  @P1 IMAD.WIDE.U32 R64, R131, 0x10, R64 ;  /* 0x0000001083401825 */ /* 0x004fe200078e0040 */
[----:B------:R-:W-:Y:S06]  /*6b70*/  @!P1 BRA `(.L_x_2589) ;  /* 0x0000000000509947 */ /* 0x000fec0003800000 */
        /* <DEDUP_REMOVED lines=20> */
.L_x_2589:
[----:B------:R-:W-:Y:S05]  /*6cc0*/  BSYNC.RECONVERGENT B1 ;  /* 0x0000000000017941 */ /* 0x000fea0003800200 */
.L_x_2588:
[----:B------:R2:W5:Y:S04]  /*6cd0*/  @P0 LDG.E.128 R52, desc[UR8][R62.64] ;  /* 0x000000083e340981 */ /* 0x000568000c1e1d00 */
[----:B------:R2:W5:Y:S01]  /*6ce0*/  @P1 LDG.E.128 R48, desc[UR8][R64.64] ;  /* 0x0000000840301981 */ /* 0x000562000c1e1d00 */
[----:B------:R-:W-:Y:S05]  /*6cf0*/  @!P0 BRA `(.L_x_2590) ;  /* 0x0000002c00c08947 */ /* 0x000fea0003800000 */
[----:B------:R-:W-:Y:S01]  /*6d00*/  ISETP.GT.AND P2, PT, R125, RZ, PT ;  /* 0x000000ff7d00720c */ /* 0x000fe20003f44270 */
[----:B------:R-:W-:-:S12]  /*6d10*/  BSSY.RECONVERGENT B1, `(.L_x_2591) ;  /* 0x000005a000017945 */ /* 0x000fd80003800200 */
[----:B-----5:R-:W-:Y:S01]  /*6d20*/  @!P2 SHF.L.U32 R124, R52, 0x10, RZ ;  /* 0x00000010347ca819 */ /* 0x020fe200000006ff */
[----:B------:R-:W-:Y:S02]  /*6d30*/  @!P2 IMAD.MOV.U32 R106, RZ, RZ, R122 ;  /* 0x000000ffff6aa224 */ /* 0x000fe400078e007a */
[----:B01----:R-:W-:Y:S01]  /*6d40*/  @!P2 IMAD.MOV.U32 R56, RZ, RZ, R123 ;  /* 0x000000ffff38a224 */ /* 0x003fe200078e007b */
        /* <DEDUP_REMOVED lines=17> */
.L_x_2595:
[----:B------:R-:W-:Y:S01]  /*6e60*/  IADD3 R96, PT, PT, R96, 0x1, RZ ;  /* 0x0000000160607810 */ /* 0x000fe20007ffe0ff */
[----:B------:R-:W-:Y:S03]  /*6e70*/  BSSY.RECONVERGENT B3, `(.L_x_2596) ;  /* 0x000000c000037945 */ /* 0x000fe60003800200 */
[C---:B------:R-:W-:Y:S01]  /*6e80*/  ISETP.NE.AND P3, PT, R96.reuse, RZ, PT ;  /* 0x000000ff6000720c */ /* 0x040fe20003f65270 */
[----:B--2---:R-:W-:-:S12]  /*6e90*/  IMAD.WIDE.U32 R62, R96, -0x2daee0ad, RZ ;  /* 0xd2511f53603e7825 */ /* 0x004fd800078e00ff */
        /* <DEDUP_REMOVED lines=9> */
.L_x_2597:
[----:B------:R-:W-:Y:S05]  /*6f30*/  BSYNC.RECONVERGENT B3 ;  /* 0x0000000000037941 */ /* 0x000fea0003800200 */
.L_x_2596:
        /* <DEDUP_REMOVED lines=42> */
.L_x_2594:
[----:B------:R-:W-:Y:S05]  /*71e0*/  BSYNC.RECONVERGENT B2 ;  /* 0x0000000000027941 */ /* 0x000fea0003800200 */
.L_x_2593:
[----:B------:R-:W-:Y:S01]  /*71f0*/  I2FP.F32.U32 R57, R57 ;  /* 0x0000003900397245 */ /* 0x000fe20000201000 */
[----:B------:R-:W-:Y:S02]  /*7200*/  IMAD.MOV.U32 R58, RZ, RZ, 0x2f800000 ;  /* 0x2f800000ff3a7424 */ /* 0x000fe400078e00ff */
[----:B------:R-:W-:Y:S02]  /*7210*/  IMAD.U32 R59, R48, 0x10000, RZ ;  /* 0x00010000303b7824 */ /* 0x000fe400078e00ff */
[----:B------:R-:W-:Y:S01]  /*7220*/  FFMA.FTZ R57, R57, R58, 1.1641532182693481445e-10 ;  /* 0x2f00000039397423 */ /* 0x000fe2000001003a */
[----:B--2---:R-:W-:Y:S02]  /*7230*/  IMAD.U32 R63, R52, 0x10000, RZ ;  /* 0x00010000343f7824 */ /* 0x004fe400078e00ff */
[----:B------:R-:W-:Y:S02]  /*7240*/  FMUL.FTZ R59, R59, UR13 ;  /* 0x0000000d3b3b7c20 */ /* 0x000fe40008410000 */
[----:B------:R-:W-:-:S02]  /*7250*/  FSETP.GTU.FTZ.AND P3, PT, R57, UR10, PT ;  /* 0x0000000a39007c0b */ /* 0x000fc4000bf7c000 */
[----:B------:R-:W-:Y:S01]  /*7260*/  FMUL.FTZ R59, R59, UR12 ;  /* 0x0000000c3b3b7c20 */ /* 0x000fe20008410000 */
[----:B------:R-:W-:Y:S02]  /*7270*/  SHF.L.U32 R57, R81, 0x10, RZ ;  /* 0x0000001051397819 */ /* 0x000fe400000006ff */
[----:B------:R-:W-:Y:S02]  /*7280*/  SEL R99, RZ, 0x1, P3 ;  /* 0x00000001ff637807 */ /* 0x000fe40001800000 */
[----:B------:R-:W-:-:S05]  /*7290*/  FSEL R124, R59, RZ, !P3 ;  /* 0x000000ff3b7c7208 */ /* 0x000fca0005800000 */
[----:B------:R-:W-:-:S07]  /*72a0*/  FFMA.FTZ R124, R124, R57, R63 ;  /* 0x000000397c7c7223 */ /* 0x000fce000001003f */
.L_x_2592:
[----:B------:R-:W-:Y:S05]  /*72b0*/  BSYNC.RECONVERGENT B1 ;  /* 0x0000000000017941 */ /* 0x000fea0003800200 */
.L_x_2591:
        /* <DEDUP_REMOVED lines=23> */
.L_x_2602:
[----:B------:R-:W-:Y:S01]  /*7430*/  VIADD R96, R96, 0x1 ;  /* 0x0000000160607836 */ /* 0x000fe20000000000 */
[----:B------:R-:W-:Y:S03]  /*7440*/  BSSY.RECONVERGENT B3, `(.L_x_2603) ;  /* 0x000000c000037945 */ /* 0x000fe60003800200 */
[C---:B--2---:R-:W-:Y:S01]  /*7450*/  IMAD.WIDE.U32 R62, R96.reuse, -0x2daee0ad, RZ ;  /* 0xd2511f53603e7825 */ /* 0x044fe200078e00ff */
        /* <DEDUP_REMOVED lines=10> */
.L_x_2604:
[----:B------:R-:W-:Y:S05]  /*7500*/  BSYNC.RECONVERGENT B3 ;  /* 0x0000000000037941 */ /* 0x000fea0003800200 */
.L_x_2603:
        /* <DEDUP_REMOVED lines=42> */
.L_x_2601:
[----:B------:R-:W-:Y:S05]  /*77b0*/  BSYNC.RECONVERGENT B2 ;  /* 0x0000000000027941 */ /* 0x000fea0003800200 */
.L_x_2600:
[----:B------:R-:W-:Y:S01]  /*77c0*/  PRMT R59, R48, 0x7632, R59 ;  /* 0x00007632303b7816 */ /* 0x000fe2000000003b */
[----:B--2---:R-:W-:Y:S01]  /*77d0*/  HFMA2 R63, -RZ, RZ, 0.1171875, 0 ;  /* 0x2f800000ff3f7431 */ /* 0x004fe200000001ff */
        /* <DEDUP_REMOVED lines=12> */
.L_x_2599:
[----:B------:R-:W-:Y:S05]  /*78a0*/  BSYNC.RECONVERGENT B1 ;  /* 0x0000000000017941 */ /* 0x000fea0003800200 */
.L_x_2598:
        /* <DEDUP_REMOVED lines=22> */
.L_x_2609:
[----:B------:R-:W-:Y:S01]  /*7a10*/  VIADD R96, R96, 0x1 ;  /* 0x0000000160607836 */ /* 0x000fe20000000000 */
[----:B------:R-:W-:Y:S03]  /*7a20*/  BSSY.RECONVERGENT B3, `(.L_x_2610) ;  /* 0x000000c000037945 */ /* 0x000fe60003800200 */
[C---:B--2---:R-:W-:Y:S01]  /*7a30*/  IMAD.WIDE.U32 R62, R96.reuse, -0x2daee0ad, RZ ;  /* 0xd2511f53603e7825 */ /* 0x044fe200078e00ff */
        /* <DEDUP_REMOVED lines=10> */
.L_x_2611:
[----:B------:R-:W-:Y:S05]  /*7ae0*/  BSYNC.RECONVERGENT B3 ;  /* 0x0000000000037941 */ /* 0x000fea0003800200 */
.L_x_2610:
        /* <DEDUP_REMOVED lines=42> */
.L_x_2608:
[----:B------:R-:W-:Y:S05]  /*7d90*/  BSYNC.RECONVERGENT B2 ;  /* 0x0000000000027941 */ /* 0x000fea0003800200 */
.L_x_2607:
[----:B------:R-:W-:Y:S01]  /*7da0*/  I2FP.F32.U32 R57, R58 ;  /* 0x0000003a00397245 */ /* 0x000fe20000201000 */
[----:B------:R-:W-:Y:S01]  /*7db0*/  IMAD.MOV.U32 R58, RZ, RZ, 0x2f800000 ;  /* 0x2f800000ff3a7424 */ /* 0x000fe200078e00ff */
[----:B------:R-:W-:Y:S01]  /*7dc0*/  SHF.L.U32 R59, R49, 0x10, RZ ;  /* 0x00000010313b7819 */ /* 0x000fe200000006ff */
[----:B--2---:R-:W-:Y:S02]  /*7dd0*/  IMAD.U32 R63, R53, 0x10000, RZ ;  /* 0x00010000353f7824 */ /* 0x004fe400078e00ff */
        /* <DEDUP_REMOVED lines=8> */
.L_x_2606:
[----:B------:R-:W-:Y:S05]  /*7e60*/  BSYNC.RECONVERGENT B1 ;  /* 0x0000000000017941 */ /* 0x000fea0003800200 */
.L_x_2605:
        /* <DEDUP_REMOVED lines=23> */
.L_x_2616:
        /* <DEDUP_REMOVED lines=13> */
.L_x_2618:
[----:B------:R-:W-:Y:S05]  /*80b0*/  BSYNC.RECONVERGENT B3 ;  /* 0x0000000000037941 */ /* 0x000fea0003800200 */
.L_x_2617:
        /* <DEDUP_REMOVED lines=42> */
.L_x_2615:
[----:B------:R-:W-:Y:S05]  /*8360*/  BSYNC.RECONVERGENT B2 ;  /* 0x0000000000027941 */ /* 0x000fea0003800200 */
.L_x_2614:
[----:B------:R-:W-:Y:S01]  /*8370*/  PRMT R59, R49, 0x7632, R59 ;  /* 0x00007632313b7816 */ /* 0x000fe2000000003b */
[----:B--2---:R-:W-:Y:S01]  /*8380*/  IMAD.MOV.U32 R63, RZ, RZ, 0x2f800000 ;  /* 0x2f800000ff3f7424 */ /* 0x004fe200078e00ff */
        /* <DEDUP_REMOVED lines=12> */
.L_x_2613:
[----:B------:R-:W-:Y:S05]  /*8450*/  BSYNC.RECONVERGENT B1 ;  /* 0x0000000000017941 */ /* 0x000fea0003800200 */
.L_x_2612:
        /* <DEDUP_REMOVED lines=22> */
.L_x_2623:
        /* <DEDUP_REMOVED lines=13> */
.L_x_2625:
[----:B------:R-:W-:Y:S05]  /*8690*/  BSYNC.RECONVERGENT B3 ;  /* 0x0000000000037941 */ /* 0x000fea0003800200 */
.L_x_2624:
[----:B------:R-:W-:Y:S01]  /*86a0*/  IMAD.WIDE.U32 R56, R95, -0x326172a9, RZ ;  /* 0xcd9e8d575f387825 */ /* 0x000fe200078e00ff */
[----:B--2---:R-:W-:-:S04]  /*86b0*/  LOP3.LUT R62, R0, UR7, R59, 0x96, !PT ;  /* 0x00000007003e7c12 */ /* 0x004fc8000f8e963b */
        /* <DEDUP_REMOVED lines=39> */
.L_x_2622:
[----:B------:R-:W-:Y:S05]  /*8930*/  BSYNC.RECONVERGENT B2 ;  /* 0x0000000000027941 */ /* 0x000fea0003800200 */
.L_x_2621:
        /* <DEDUP_REMOVED lines=12> */
.L_x_2620:
[----:B------:R-:W-:Y:S05]  /*8a00*/  BSYNC.RECONVERGENT B1 ;  /* 0x0000000000017941 */ /* 0x000fea0003800200 */
.L_x_2619:
        /* <DEDUP_REMOVED lines=23> */
.L_x_2630:
        /* <DEDUP_REMOVED lines=13> */
.L_x_2632:
[----:B------:R-:W-:Y:S05]  /*8c50*/  BSYNC.RECONVERGENT B3 ;  /* 0x0000000000037941 */ /* 0x000fea0003800200 */
.L_x_2631:
        /* <DEDUP_REMOVED lines=42> */
.L_x_2629:
[----:B------:R-:W-:Y:S05]  /*8f00*/  BSYNC.RECONVERGENT B2 ;  /* 0x0000000000027941 */ /* 0x000fea0003800200 */
.L_x_2628:
        /* <DEDUP_REMOVED lines=14> */
.L_x_2627:
[----:B------:R-:W-:Y:S05]  /*8ff0*/  BSYNC.RECONVERGENT B1 ;  /* 0x0000000000017941 */ /* 0x000fea0003800200 */
.L_x_2626:
        /* <DEDUP_REMOVED lines=22> */
.L_x_2637:
        /* <DEDUP_REMOVED lines=13> */
.L_x_2639:
[----:B------:R-:W-:Y:S05]  /*9230*/  BSYNC.RECONVERGENT B3 ;  /* 0x0000000000037941 */ /* 0x000fea0003800200 */
.L_x_2638:
        /* <DEDUP_REMOVED lines=41> */
.L_x_2636:
[----:B------:R-:W-:Y:S05]  /*94d0*/  BSYNC.RECONVERGENT B2 ;  /* 0x0000000000027941 */ /* 0x000fea0003800200 */
.L_x_2635:
        /* <DEDUP_REMOVED lines=12> */
.L_x_2634:
[----:B------:R-:W-:Y:S05]  /*95a0*/  BSYNC.RECONVERGENT B1 ;  /* 0x0000000000017941 */ /* 0x000fea0003800200 */
.L_x_2633:
        /* <DEDUP_REMOVED lines=23> */
.L_x_2644:
        /* <DEDUP_REMOVED lines=13> */
.L_x_2646:
[----:B------:R-:W-:Y:S05]  /*97f0*/  BSYNC.RECONVERGENT B3 ;  /* 0x0000000000037941 */ /* 0x000fea0003800200 */
.L_x_2645:
        /* <DEDUP_REMOVED lines=42> */
.L_x_2643:
[----:B------:R-:W-:Y:S05]  /*9aa0*/  BSYNC.RECONVERGENT B2 ;  /* 0x0000000000027941 */ /* 0x000fea0003800200 */
.L_x_2642:
        /* <DEDUP_REMOVED lines=14> */
.L_x_2641:
[----:B------:R-:W-:Y:S05]  /*9b90*/  BSYNC.RECONVERGENT B1 ;  /* 0x0000000000017941 */ /* 0x000fea0003800200 */
.L_x_2640:
[----:B------:R-:W-:Y:S02]  /*9ba0*/  F2FP.BF16.F32.PACK_AB R59, RZ, R117 ;  /* 0x00000075ff3b723e */ /* 0x000fe400000010ff */
[----:B------:R-:W-:Y:S02]  /*9bb0*/  PRMT R58, R132, 0x5410, R133 ;  /* 0x00005410843a7816 */ /* 0x000fe40000000085 */
[----:B------:R-:W-:Y:S02]  /*9bc0*/  PRMT R57, R128, 0x5410, R129 ;  /* 0x0000541080397816 */ /* 0x000fe40000000081 */
[----:B------:R-:W-:Y:S02]  /*9bd0*/  PRMT R56, R127, 0x5410, R126 ;  /* 0x000054107f387816 */ /* 0x000fe4000000007e */
[----:B------:R-:W-:Y:S01]  /*9be0*/  PRMT R59, R106, 0x5410, R59 ;  /* 0x000054106a3b7816 */ /* 0x000fe2000000003b */
[----:B------:R-:W-:Y:S06]  /*9bf0*/  BRA `(.L_x_2647) ;  /* 0x0000002c00107947 */ /* 0x000fec0003800000 */
.L_x_2590:
[----:B------:R-:W-:Y:S01]  /*9c00*/  BSSY.RECONVERGENT B1, `(.L_x_2648) ;  /* 0x0000059000017945 */ /* 0x000fe20003800200 */
[----:B------:R-:W-:Y:S01]  /*9c10*/  IMAD.MOV.U32 R124, RZ, RZ, RZ ;  /* 0x000000ffff7c7224 */ /* 0x000fe200078e00ff */
[----:B------:R-:W-:Y:S01]  /*9c20*/  MOV R130, R122 ;  /* 0x0000007a00827202 */ /* 0x000fe20000000f00 */
[----:B01----:R-:W-:Y:S01]  /*9c30*/  IMAD.MOV.U32 R56, RZ, RZ, R123 ;  /* 0x000000ffff387224 */ /* 0x003fe200078e007b */
        /* <DEDUP_REMOVED lines=17> */
.L_x_2652:
        /* <DEDUP_REMOVED lines=13> */
.L_x_2654:
[----:B------:R-:W-:Y:S05]  /*9e20*/  BSYNC.RECONVERGENT B3 ;  /* 0x0000000000037941 */ /* 0x000fea0003800200 */
.L_x_2653:
        /* <DEDUP_REMOVED lines=42> */
.L_x_2651:
[----:B------:R-:W-:Y:S05]  /*a0d0*/  BSYNC.RECONVERGENT B2 ;  /* 0x0000000000027941 */ /* 0x000fea0003800200 */
.L_x_2650:
[----:B------:R-:W-:Y:S01]  /*a0e0*/  I2FP.F32.U32 R57, R57 ;  /* 0x0000003900397245 */ /* 0x000fe20000201000 */
[----:B------:R-:W-:Y:S02]  /*a0f0*/  HFMA2 R58, -RZ, RZ, 0.1171875, 0 ;  /* 0x2f800000ff3a7431 */ /* 0x000fe400000001ff */
[----:B-----5:R-:W-:-:S03]  /*a100*/  IMAD.U32 R59, R48, 0x10000, RZ ;  /* 0x00010000303b7824 */ /* 0x020fc600078e00ff */
        /* <DEDUP_REMOVED lines=8> */
.L_x_2649:
[----:B------:R-:W-:Y:S05]  /*a190*/  BSYNC.RECONVERGENT B1 ;  /* 0x0000000000017941 */ /* 0x000fea0003800200 */
.L_x_2648:
        /* <DEDUP_REMOVED lines=18> */
.L_x_2659:
        /* <DEDUP_REMOVED lines=13> */
.L_x_2661:
[----:B------:R-:W-:Y:S05]  /*a390*/  BSYNC.RECONVERGENT B3 ;  /* 0x0000000000037941 */ /* 0x000fea0003800200 */
.L_x_2660:
        /* <DEDUP_REMOVED lines=42> */
.L_x_2658:
[----:B------:R-:W-:Y:S05]  /*a640*/  BSYNC.RECONVERGENT B2 ;  /* 0x0000000000027941 */ /* 0x000fea0003800200 */
.L_x_2657:
[----:B-----5:R-:W-:Y:S01]  /*a650*/  PRMT R59, R48, 0x7632, R59 ;  /* 0x00007632303b7816 */ /* 0x020fe2000000003b */
[----:B--2---:R-:W-:Y:S01]  /*a660*/  HFMA2 R63, -RZ, RZ, 0.1171875, 0 ;  /* 0x2f800000ff3f7431 */ /* 0x004fe200000001ff */
[----:B------:R-:W-:-:S03]  /*a670*/  I2FP.F32.U32 R56, R58 ;  /* 0x0000003a00387245 */ /* 0x000fc60000201000 */
        /* <DEDUP_REMOVED lines=9> */
.L_x_2656:
[----:B------:R-:W-:Y:S05]  /*a710*/  BSYNC.RECONVERGENT B1 ;  /* 0x0000000000017941 */ /* 0x000fea0003800200 */
.L_x_2655:
        /* <DEDUP_REMOVED lines=18> */
.L_x_2666:
        /* <DEDUP_REMOVED lines=13> */
.L_x_2668:
[----:B------:R-:W-:Y:S05]  /*a910*/  BSYNC.RECONVERGENT B3 ;  /* 0x0000000000037941 */ /* 0x000fea0003800200 */
.L_x_2667:
        /* <DEDUP_REMOVED lines=42> */
.L_x_2665:
[----:B------:R-:W-:Y:S05]  /*abc0*/  BSYNC.RECONVERGENT B2 ;  /* 0x0000000000027941 */ /* 0x000fea0003800200 */
.L_x_2664:
        /* <DEDUP_REMOVED lines=11> */
.L_x_2663:
[----:B------:R-:W-:Y:S05]  /*ac80*/  BSYNC.RECONVERGENT B1 ;  /* 0x0000000000017941 */ /* 0x000fea0003800200 */
.L_x_2662:
        /* <DEDUP_REMOVED lines=18> */
.L_x_2673:
        /* <DEDUP_REMOVED lines=13> */
.L_x_2675:
[----:B------:R-:W-:Y:S05]  /*ae80*/  BSYNC.RECONVERGENT B3 ;  /* 0x0000000000037941 */ /* 0x000fea0003800200 */
.L_x_2674:
        /* <DEDUP_REMOVED lines=42> */
.L_x_2672:
[----:B------:R-:W-:Y:S05]  /*b130*/  BSYNC.RECONVERGENT B2 ;  /* 0x0000000000027941 */ /* 0x000fea0003800200 */
.L_x_2671:
        /* <DEDUP_REMOVED lines=12> */
.L_x_2670:
[----:B------:R-:W-:Y:S05]  /*b200*/  BSYNC.RECONVERGENT B1 ;  /* 0x0000000000017941 */ /* 0x000fea0003800200 */
.L_x_2669:
        /* <DEDUP_REMOVED lines=18> */
.L_x_2680:
        /* <DEDUP_REMOVED lines=13> */
.L_x_2682:
[----:B------:R-:W-:Y:S05]  /*b400*/  BSYNC.RECONVERGENT B3 ;  /* 0x0000000000037941 */ /* 0x000fea0003800200 */
.L_x_2681:
        /* <DEDUP_REMOVED lines=42> */
.L_x_2679:
[----:B------:R-:W-:Y:S05]  /*b6b0*/  BSYNC.RECONVERGENT B2 ;  /* 0x0000000000027941 */ /* 0x000fea0003800200 */
.L_x_2678:
        /* <DEDUP_REMOVED lines=11> */
.L_x_2677:
[----:B------:R-:W-:Y:S05]  /*b770*/  BSYNC.RECONVERGENT B1 ;  /* 0x0000000000017941 */ /* 0x000fea0003800200 */
.L_x_2676:
        /* <DEDUP_REMOVED lines=18> */
.L_x_2687:
        /* <DEDUP_REMOVED lines=13> */
.L_x_2689:
[----:B------:R-:W-:Y:S05]  /*b970*/  BSYNC.RECONVERGENT B3 ;  /* 0x0000000000037941 */ /* 0x000fea0003800200 */
.L_x_2688:
        /* <DEDUP_REMOVED lines=42> */
.L_x_2686:
[----:B------:R-:W-:Y:S05]  /*bc20*/  BSYNC.RECONVERGENT B2 ;  /* 0x0000000000027941 */ /* 0x000fea0003800200 */
.L_x_2685:
        /* <DEDUP_REMOVED lines=12> */
.L_x_2684:
[----:B------:R-:W-:Y:S05]  /*bcf0*/  BSYNC.RECONVERGENT B1 ;  /* 0x0000000000017941 */ /* 0x000fea0003800200 */
.L_x_2683:
        /* <DEDUP_REMOVED lines=18> */
.L_x_2694:
[----:B------:R-:W-:Y:S01]  /*be20*/  IADD3 R96, PT, PT, R96, 0x1, RZ ;  /* 0x0000000160607810 */ /* 0x000fe20007ffe0ff */
[----:B------:R-:W-:Y:S03]  /*be30*/  BSSY.RECONVERGENT B3, `(.L_x_2695) ;  /* 0x000000c000037945 */ /* 0x000fe60003800200 */
[C---:B------:R-:W-:Y:S01]  /*be40*/  ISETP.NE.AND P2, PT, R96.reuse, RZ, PT ;  /* 0x000000ff6000720c */ /* 0x040fe20003f45270 */
[----:B--2---:R-:W-:-:S12]  /*be50*/  IMAD.WIDE.U32 R62, R96, -0x2daee0ad, RZ ;  /* 0xd2511f53603e7825 */ /* 0x004fd800078e00ff */
        /* <DEDUP_REMOVED lines=9> */
.L_x_2696:
[----:B------:R-:W-:Y:S05]  /*bef0*/  BSYNC.RECONVERGENT B3 ;  /* 0x0000000000037941 */ /* 0x000fea0003800200 */
.L_x_2695:
        /* <DEDUP_REMOVED lines=42> */
.L_x_2693:
[----:B------:R-:W-:Y:S05]  /*c1a0*/  BSYNC.RECONVERGENT B2 ;  /* 0x0000000000027941 */ /* 0x000fea0003800200 */
.L_x_2692:
[----:B------:R-:W-:Y:S01]  /*c1b0*/  I2FP.F32.U32 R57, R58 ;  /* 0x0000003a00397245 */ /* 0x000fe20000201000 */
[----:B------:R-:W-:Y:S02]  /*c1c0*/  HFMA2 R58, -RZ, RZ, 0.1171875, 0 ;  /* 0x2f800000ff3a7431 */ /* 0x000fe400000001ff */
[----:B-----5:R-:W-:-:S03]  /*c1d0*/  IMAD.U32 R59, R51, 0x10000, RZ ;  /* 0x00010000333b7824 */ /* 0x020fc600078e00ff */
[----:B------:R-:W-:Y:S01]  /*c1e0*/  FFMA.FTZ R57, R57, R58, 1.1641532182693481445e-10 ;  /* 0x2f00000039397423 */ /* 0x000fe2000001003a */
[----:B------:R-:W-:-:S04]  /*c1f0*/  FMUL.FTZ R59, R59, UR13 ;  /* 0x0000000d3b3b7c20 */ /* 0x000fc80008410000 */
[----:B------:R-:W-:Y:S01]  /*c200*/  FMUL.FTZ R59, R59, UR12 ;  /* 0x0000000c3b3b7c20 */ /* 0x000fe20008410000 */
[----:B------:R-:W-:Y:S02]  /*c210*/  FSETP.GTU.FTZ.AND P2, PT, R57, UR10, PT ;  /* 0x0000000a39007c0b */ /* 0x000fe4000bf5c000 */
[----:B------:R-:W-:Y:S02]  /*c220*/  SHF.L.U32 R57, R78, 0x10, RZ ;  /* 0x000000104e397819 */ /* 0x000fe400000006ff */
[----:B------:R-:W-:Y:S02]  /*c230*/  FSEL R118, R59, RZ, !P2 ;  /* 0x000000ff3b767208 */ /* 0x000fe40005000000 */
[----:B------:R-:W-:-:S03]  /*c240*/  SEL R105, RZ, 0x1, P2 ;  /* 0x00000001ff697807 */ /* 0x000fc60001000000 */
[----:B------:R-:W-:-:S07]  /*c250*/  FMUL.FTZ R118, R57, R118 ;  /* 0x0000007639767220 */ /* 0x000fce0000410000 */
.L_x_2691:
[----:B------:R-:W-:Y:S05]  /*c260*/  BSYNC.RECONVERGENT B1 ;  /* 0x0000000000017941 */ /* 0x000fea0003800200 */
.L_x_2690:
        /* <DEDUP_REMOVED lines=18> */
.L_x_2701:
[----:B------:R-:W-:Y:S01]  /*c390*/  VIADD R96, R96, 0x1 ;  /* 0x0000000160607836 */ /* 0x000fe20000000000 */
[----:B------:R-:W-:Y:S03]  /*c3a0*/  BSSY.RECONVERGENT B3, `(.L_x_2702) ;  /* 0x000000c000037945 */ /* 0x000fe60003800200 */
[C---:B--2---:R-:W-:Y:S01]  /*c3b0*/  IMAD.WIDE.U32 R62, R96.reuse, -0x2daee0ad, RZ ;  /* 0xd2511f53603e7825 */ /* 0x044fe200078e00ff */
        /* <DEDUP_REMOVED lines=10> */
.L_x_2703:
[----:B------:R-:W-:Y:S05]  /*c460*/  BSYNC.RECONVERGENT B3 ;  /* 0x0000000000037941 */ /* 0x000fea0003800200 */
.L_x_2702:
        /* <DEDUP_REMOVED lines=42> */
.L_x_2700:
[----:B------:R-:W-:Y:S05]  /*c710*/  BSYNC.RECONVERGENT B2 ;  /* 0x0000000000027941 */ /* 0x000fea0003800200 */
.L_x_2699:
        /* <DEDUP_REMOVED lines=12> */
.L_x_2698:
[----:B------:R-:W-:Y:S05]  /*c7e0*/  BSYNC.RECONVERGENT B1 ;  /* 0x0000000000017941 */ /* 0x000fea0003800200 */
.L_x_2697:
[----:B------:R-:W-:Y:S02]  /*c7f0*/  F2FP.BF16.F32.PACK_AB R59, RZ, R117 ;  /* 0x00000075ff3b723e */ /* 0x000fe400000010ff */
[----:B------:R-:W-:Y:S02]  /*c800*/  PRMT R58, R133, 0x5410, R132 ;  /* 0x00005410853a7816 */ /* 0x000fe40000000084 */
[----:B------:R-:W-:Y:S02]  /*c810*/  PRMT R57, R129, 0x5410, R128 ;  /* 0x0000541081397816 */ /* 0x000fe40000000080 */
[----:B------:R-:W-:Y:S02]  /*c820*/  PRMT R56, R127, 0x5410, R126 ;  /* 0x000054107f387816 */ /* 0x000fe4000000007e */
[----:B------:R-:W-:-:S07]  /*c830*/  PRMT R59, R106, 0x5410, R59 ;  /* 0x000054106a3b7816 */ /* 0x000fce000000003b */
.L_x_2647:
[C---:B------:R-:W-:Y:S01]  /*c840*/  IADD3 R127, PT, PT, R115.reuse, 0x20, RZ ;  /* 0x00000020737f7810 */ /* 0x040fe20007ffe0ff */
[----:B--2---:R-:W0:Y:S01]  /*c850*/  @P1 LDC.64 R64, c[0x0][0x390] ;  /* 0x0000e400ff401b82 */ /* 0x004e220000000a00 */
[----:B------:R-:W-:Y:S01]  /*c860*/  IADD3 R115, PT, PT, R115, 0x40, RZ ;  /* 0x0000004073737810 */ /* 0x000fe20007ffe0ff */
[----:B------:R-:W-:Y:S01]  /*c870*/  VIADD R116, R116, 0x40 ;  /* 0x0000004074747836 */ /* 0x000fe20000000000 */
[----:B------:R-:W-:Y:S01]  /*c880*/  BSSY.RECONVERGENT B1, `(.L_x_2704) ;  /* 0x000001b000017945 */ /* 0x000fe20003800200 */
[----:B------:R-:W-:-:S04]  /*c890*/  IMAD.WIDE.U32 R126, R127, 0x10, R60 ;  /* 0x000000107f7e7825 */ /* 0x000fc800078e003c */
[----:B------:R-:W1:Y:S01]  /*c8a0*/  @P0 LDC.64 R62, c[0x0][0x3a0] ;  /* 0x0000e800ff3e0b82 */ /* 0x000e620000000a00 */
[----:B------:R2:W-:Y:S01]  /*c8b0*/  STG.E.128 desc[UR8][R126.64], R56 ;  /* 0x000000387e007986 */ /* 0x0005e2000c101d08 */
[----:B0-----:R-:W-:-:S04]  /*c8c0*/  @P1 IMAD.WIDE.U32 R64, R116, 0x10, R64 ;  /* 0x0000001074401825 */ /* 0x001fc800078e0040 */
[----:B-1----:R-:W-:Y:S01]  /*c8d0*/  @P0 IMAD.WIDE.U32 R62, R115, 0x10, R62 ;  /* 0x00000010733e0825 */ /* 0x002fe200078e003e */
[----:B--2---:R-:W-:Y:S06]  /*c8e0*/  @!P1 BRA `(.L_x_2705) ;  /* 0x0000000000509947 */ /* 0x004fec0003800000 */
        /* <DEDUP_REMOVED lines=20> */
.L_x_2705:
[----:B------:R-:W-:Y:S05]  /*ca30*/  BSYNC.RECONVERGENT B1 ;  /* 0x0000000000017941 */ /* 0x000fea0003800200 */
.L_x_2704:
[----:B-----5:R1:W5:Y:S04]  /*ca40*/  @P1 LDG.E.128 R48, desc[UR8][R64.64] ;  /* 0x0000000840301981 */ /* 0x020368000c1e1d00 */
[----:B------:R1:W5:Y:S01]  /*ca50*/  @P0 LDG.E.128 R52, desc[UR8][R62.64] ;  /* 0x000000083e340981 */ /* 0x000362000c1e1d00 */
[----:B------:R-:W-:Y:S05]  /*ca60*/  @!P0 BRA `(.L_x_2706) ;  /* 0x0000002c00c08947 */ /* 0x000fea0003800000 */
[----:B------:R-:W-:Y:S01]  /*ca70*/  ISETP.GT.AND P0, PT, R125, RZ, PT ;  /* 0x000000ff7d00720c */ /* 0x000fe20003f04270 */
[----:B------:R-:W-:-:S12]  /*ca80*/  BSSY.RECONVERGENT B1, `(.L_x_2707) ;  /* 0x0000059000017945 */ /* 0x000fd80003800200 */
[----:B-----5:R-:W-:Y:S01]  /*ca90*/  @!P0 SHF.L.U32 R131, R52, 0x10, RZ ;  /* 0x0000001034838819 */ /* 0x020fe200000006ff */
[----:B------:R-:W-:Y:S01]  /*caa0*/  @!P0 IMAD.MOV.U32 R126, RZ, RZ, R130 ;  /* 0x000000ffff7e8224 */ /* 0x000fe200078e0082 */
[----:B0-----:R-:W-:Y:S01]  /*cab0*/  @!P0 MOV R56, R135 ;  /* 0x0000008700388202 */ /* 0x001fe20000000f00 */
        /* <DEDUP_REMOVED lines=17> */
.L_x_2711:
        /* <DEDUP_REMOVED lines=13> */
.L_x_2713:
[----:B------:R-:W-:Y:S05]  /*cca0*/  BSYNC.RECONVERGENT B3 ;  /* 0x0000000000037941 */ /* 0x000fea0003800200 */
.L_x_2712:
[----:B------:R-:W-:Y:S01]  /*ccb0*/  IMAD.WIDE.U32 R56, R95, -0x326172a9, RZ ;  /* 0xcd9e8d575f387825 */ /* 0x000fe200078e00ff */
[----:B-1----:R-:W-:-:S04]  /*ccc0*/  LOP3.LUT R62, R0, UR7, R59, 0x96, !PT ;  /* 0x00000007003e7c12 */ /* 0x002fc8000f8e963b */
        /* <DEDUP_REMOVED lines=38> */
[----:B------:R-:W-:-:S07]  /*cf30*/  HFMA2 R56, -RZ, RZ, 0, 0 ;  /* 0x00000000ff387431 */ /* 0x000fce00000001ff */
.L_x_2710:
[----:B------:R-:W-:Y:S05]  /*cf40*/  BSYNC.RECONVERGENT B2 ;  /* 0x0000000000027941 */ /* 0x000fea0003800200 */
.L_x_2709:
[----:B------:R-:W-:Y:S01]  /*cf50*/  I2FP.F32.U32 R57, R57 ;  /* 0x0000003900397245 */ /* 0x000fe20000201000 */
[----:B------:R-:W-:Y:S01]  /*cf60*/  IMAD.MOV.U32 R58, RZ, RZ, 0x2f800000 ;  /* 0x2f800000ff3a7424 */ /* 0x000fe200078e00ff */
[----:B------:R-:W-:Y:S02]  /*cf70*/  SHF.L.U32 R59, R48, 0x10, RZ ;  /* 0x00000010303b7819 */ /* 0x000fe400000006ff */
[----:B-1----:R-:W-:Y:S01]  /*cf80*/  SHF.L.U32 R62, R52, 0x10, RZ ;  /* 0x00000010343e7819 */ /* 0x002fe200000006ff */
[----:B------:R-:W-:Y:S01]  /*cf90*/  FFMA.FTZ R57, R57, R58, 1.1641532182693481445e-10 ;  /* 0x2f00000039397423 */ /* 0x000fe2000001003a */
[----:B------:R-:W-:Y:S02]  /*cfa0*/  IMAD.U32 R58, R73, 0x10000, RZ ;  /* 0x00010000493a7824 */ /* 0x000fe400078e00ff */
[----:B------:R-:W-:Y:S02]  /*cfb0*/  FMUL.FTZ R59, R59, UR13 ;  /* 0x0000000d3b3b7c20 */ /* 0x000fe40008410000 */
[----:B------:R-:W-:-:S02]  /*cfc0*/  FSETP.GTU.FTZ.AND P2, PT, R57, UR10, PT ;  /* 0x0000000a39007c0b */ /* 0x000fc4000bf5c000 */
[----:B------:R-:W-:Y:S02]  /*cfd0*/  FMUL.FTZ R59, R59, UR12 ;  /* 0x0000000c3b3b7c20 */ /* 0x000fe40008410000 */
[----:B------:R-:W-:-:S03]  /*cfe0*/  SEL R99, RZ, 0x1, P2 ;  /* 0x00000001ff637807 */ /* 0x000fc60001000000 */
[----:B------:R-:W-:-:S05]  /*cff0*/  FSEL R131, R59, RZ, !P2 ;  /* 0x000000ff3b837208 */ /* 0x000fca0005000000 */
[----:B------:R-:W-:-:S07]  /*d000*/  FFMA.FTZ R131, R131, R58, R62 ;  /* 0x0000003a83837223 */ /* 0x000fce000001003e */
.L_x_2708:
[----:B------:R-:W-:Y:S05]  /*d010*/  BSYNC.RECONVERGENT B1 ;  /* 0x0000000000017941 */ /* 0x000fea0003800200 */
.L_x_2707:
        /* <DEDUP_REMOVED lines=23> */
.L_x_2718:
[----:B------:R-:W-:Y:S01]  /*d190*/  VIADD R96, R96, 0x1 ;  /* 0x0000000160607836 */ /* 0x000fe20000000000 */
[----:B------:R-:W-:Y:S03]  /*d1a0*/  BSSY.RECONVERGENT B3, `(.L_x_2719) ;  /* 0x000000c000037945 */ /* 0x000fe60003800200 */
[C---:B-1----:R-:W-:Y:S01]  /*d1b0*/  IMAD.WIDE.U32 R62, R96.reuse, -0x2daee0ad, RZ ;  /* 0xd2511f53603e7825 */ /* 0x042fe200078e00ff */
        /* <DEDUP_REMOVED lines=10> */
.L_x_2720:
[----:B------:R-:W-:Y:S05]  /*d260*/  BSYNC.RECONVERGENT B3 ;  /* 0x0000000000037941 */ /* 0x000fea0003800200 */
.L_x_2719:
        /* <DEDUP_REMOVED lines=42> */
.L_x_2717:
[----:B------:R-:W-:Y:S05]  /*d510*/  BSYNC.RECONVERGENT B2 ;  /* 0x0000000000027941 */ /* 0x000fea0003800200 */
.L_x_2716:
[----:B------:R-:W-:Y:S01]  /*d520*/  PRMT R59, R48, 0x7632, R59 ;  /* 0x00007632303b7816 */ /* 0x000fe2000000003b */
[----:B-1----:R-:W-:Y:S01]  /*d530*/  IMAD.MOV.U32 R63, RZ, RZ, 0x2f800000 ;  /* 0x2f800000ff3f7424 */ /* 0x002fe200078e00ff */
[----:B------:R-:W-:Y:S01]  /*d540*/  I2FP.F32.U32 R56, R58 ;  /* 0x0000003a00387245 */ /* 0x000fe20000201000 */
[----:B------:R-:W-:Y:S01]  /*d550*/  IMAD.U32 R130, R10, 0x10000, RZ ;  /* 0x000100000a827824 */ /* 0x000fe200078e00ff */
[----:B------:R-:W-:Y:S02]  /*d560*/  SHF.L.U32 R59, R59, 0x10, RZ ;  /* 0x000000103b3b7819 */ /* 0x000fe400000006ff */
[----:B------:R-:W-:Y:S01]  /*d570*/  PRMT R58, R52, 0x7632, R58 ;  /* 0x00007632343a7816 */ /* 0x000fe2000000003a */
[----:B------:R-:W-:Y:S02]  /*d580*/  FFMA.FTZ R56, R56, R63, 1.1641532182693481445e-10 ;  /* 0x2f00000038387423 */ /* 0x000fe4000001003f */
[----:B------:R-:W-:Y:S01]  /*d590*/  FMUL.FTZ R59, R59, UR13 ;  /* 0x0000000d3b3b7c20 */ /* 0x000fe20008410000 */
[----:B------:R-:W-:-:S02]  /*d5a0*/  SHF.L.U32 R58, R58, 0x10, RZ ;  /* 0x000000103a3a7819 */ /* 0x000fc400000006ff */
[----:B------:R-:W-:Y:S01]  /*d5b0*/  FSETP.GTU.FTZ.AND P2, PT, R56, UR10, PT ;  /* 0x0000000a38007c0b */ /* 0x000fe2000bf5c000 */
[----:B------:R-:W-:-:S03]  /*d5c0*/  FMUL.FTZ R59, R59, UR12 ;  /* 0x0000000c3b3b7c20 */ /* 0x000fc60008410000 */
[----:B------:R-:W-:Y:S02]  /*d5d0*/  SEL R100, RZ, 0x1, P2 ;  /* 0x00000001ff647807 */ /* 0x000fe40001000000 */
[----:B------:R-:W-:-:S05]  /*d5e0*/  FSEL R59, R59, RZ, !P2 ;  /* 0x000000ff3b3b7208 */ /* 0x000fca0005000000 */
[----:B------:R-:W-:-:S07]  /*d5f0*/  FFMA.FTZ R130, R59, R130, R58 ;  /* 0x000000823b827223 */ /* 0x000fce000001003a */
.L_x_2715:
[----:B------:R-:W-:Y:S05]  /*d600*/  BSYNC.RECONVERGENT B1 ;  /* 0x0000000000017941 */ /* 0x000fea0003800200 */
.L_x_2714:
        /* <DEDUP_REMOVED lines=22> */
.L_x_2725:
        /* <DEDUP_REMOVED lines=13> */
.L_x_2727:
[----:B------:R-:W-:Y:S05]  /*d840*/  BSYNC.RECONVERGENT B3 ;  /* 0x0000000000037941 */ /* 0x000fea0003800200 */
.L_x_2726:
        /* <DEDUP_REMOVED lines=41> */
.L_x_2724:
[----:B------:R-:W-:Y:S05]  /*dae0*/  BSYNC.RECONVERGENT B2 ;  /* 0x0000000000027941 */ /* 0x000fea0003800200 */
.L_x_2723:
[----:B------:R-:W-:Y:S01]  /*daf0*/  I2FP.F32.U32 R57, R58 ;  /* 0x0000003a00397245 */ /* 0x000fe20000201000 */
[----:B------:R-:W-:Y:S02]  /*db00*/  HFMA2 R58, -RZ, RZ, 0.1171875, 0 ;  /* 0x2f800000ff3a7431 */ /* 0x000fe400000001ff */
[----:B------:R-:W-:Y:S02]  /*db10*/  IMAD.U32 R59, R49, 0x10000, RZ ;  /* 0x00010000313b7824 */ /* 0x000fe400078e00ff */
[----:B-1----:R-:W-:Y:S02]  /*db20*/  IMAD.U32 R62, R53, 0x10000, RZ ;  /* 0x00010000353e7824 */ /* 0x002fe400078e00ff */
        /* <DEDUP_REMOVED lines=8> */
.L_x_2722:
[----:B------:R-:W-:Y:S05]  /*dbb0*/  BSYNC.RECONVERGENT B1 ;  /* 0x0000000000017941 */ /* 0x000fea0003800200 */
.L_x_2721:
        /* <DEDUP_REMOVED lines=23> */
.L_x_2732:
[----:B------:R-:W-:Y:S01]  /*dd30*/  IADD3 R96, PT, PT, R96, 0x1, RZ ;  /* 0x0000000160607810 */ /* 0x000fe20007ffe0ff */
[----:B------:R-:W-:Y:S03]  /*dd40*/  BSSY.RECONVERGENT B3, `(.L_x_2733) ;  /* 0x000000c000037945 */ /* 0x000fe60003800200 */
[C---:B------:R-:W-:Y:S01]  /*dd50*/  ISETP.NE.AND P2, PT, R96.reuse, RZ, PT ;  /* 0x000000ff6000720c */ /* 0x040fe20003f45270 */
[----:B-1----:R-:W-:-:S12]  /*dd60*/  IMAD.WIDE.U32 R62, R96, -0x2daee0ad, RZ ;  /* 0xd2511f53603e7825 */ /* 0x002fd800078e00ff */
        /* <DEDUP_REMOVED lines=9> */
.L_x_2734:
[----:B------:R-:W-:Y:S05]  /*de00*/  BSYNC.RECONVERGENT B3 ;  /* 0x0000000000037941 */ /* 0x000fea0003800200 */
.L_x_2733:
        /* <DEDUP_REMOVED lines=42> */
.L_x_2731:
[----:B------:R-:W-:Y:S05]  /*e0b0*/  BSYNC.RECONVERGENT B2 ;  /* 0x0000000000027941 */ /* 0x000fea0003800200 */
.L_x_2730:
[----:B------:R-:W-:Y:S01]  /*e0c0*/  PRMT R59, R49, 0x7632, R59 ;  /* 0x00007632313b7816 */ /* 0x000fe2000000003b */
[----:B-1----:R-:W-:Y:S01]  /*e0d0*/  HFMA2 R63, -RZ, RZ, 0.1171875, 0 ;  /* 0x2f800000ff3f7431 */ /* 0x002fe200000001ff */
[----:B------:R-:W-:Y:S02]  /*e0e0*/  I2FP.F32.U32 R56, R58 ;  /* 0x0000003a00387245 */ /* 0x000fe40000201000 */
[----:B------:R-:W-:Y:S01]  /*e0f0*/  PRMT R58, R53, 0x7632, R58 ;  /* 0x00007632353a7816 */ /* 0x000fe2000000003a */
[----:B------:R-:W-:Y:S01]  /*e100*/  IMAD.U32 R59, R59, 0x10000, RZ ;  /* 0x000100003b3b7824 */ /* 0x000fe200078e00ff */
[----:B------:R-:W-:Y:S01]  /*e110*/  SHF.L.U32 R128, R11, 0x10, RZ ;  /* 0x000000100b807819 */ /* 0x000fe200000006ff */
[----:B------:R-:W-:Y:S02]  /*e120*/  FFMA.FTZ R56, R56, R63, 1.1641532182693481445e-10 ;  /* 0x2f00000038387423 */ /* 0x000fe4000001003f */
[----:B------:R-:W-:Y:S01]  /*e130*/  FMUL.FTZ R59, R59, UR13 ;  /* 0x0000000d3b3b7c20 */ /* 0x000fe20008410000 */
[----:B------:R-:W-:-:S02]  /*e140*/  IMAD.U32 R58, R58, 0x10000, RZ ;  /* 0x000100003a3a7824 */ /* 0x000fc400078e00ff */
[----:B------:R-:W-:Y:S01]  /*e150*/  FSETP.GTU.FTZ.AND P2, PT, R56, UR10, PT ;  /* 0x0000000a38007c0b */ /* 0x000fe2000bf5c000 */
[----:B------:R-:W-:-:S03]  /*e160*/  FMUL.FTZ R59, R59, UR12 ;  /* 0x0000000c3b3b7c20 */ /* 0x000fc60008410000 */
[----:B------:R-:W-:Y:S02]  /*e170*/  SEL R102, RZ, 0x1, P2 ;  /* 0x00000001ff667807 */ /* 0x000fe40001000000 */
[----:B------:R-:W-:-:S05]  /*e180*/  FSEL R59, R59, RZ, !P2 ;  /* 0x000000ff3b3b7208 */ /* 0x000fca0005000000 */
[----:B------:R-:W-:-:S07]  /*e190*/  FFMA.FTZ R128, R59, R128, R58 ;  /* 0x000000803b807223 */ /* 0x000fce000001003a */
.L_x_2729:
[----:B------:R-:W-:Y:S05]  /*e1a0*/  BSYNC.RECONVERGENT B1 ;  /* 0x0000000000017941 */ /* 0x000fea0003800200 */
.L_x_2728:
        /* <DEDUP_REMOVED lines=22> */
.L_x_2739:
        /* <DEDUP_REMOVED lines=13> */
.L_x_2741:
[----:B------:R-:W-:Y:S05]  /*e3e0*/  BSYNC.RECONVERGENT B3 ;  /* 0x0000000000037941 */ /* 0x000fea0003800200 */
.L_x_2740:
        /* <DEDUP_REMOVED lines=42> */
.L_x_2738:
[----:B------:R-:W-:Y:S05]  /*e690*/  BSYNC.RECONVERGENT B2 ;  /* 0x0000000000027941 */ /* 0x000fea0003800200 */
.L_x_2737:
        /* <DEDUP_REMOVED lines=12> */
.L_x_2736:
[----:B------:R-:W-:Y:S05]  /*e760*/  BSYNC.RECONVERGENT B1 ;  /* 0x0000000000017941 */ /* 0x000fea0003800200 */
.L_x_2735:
        /* <DEDUP_REMOVED lines=23> */
.L_x_2746:
        /* <DEDUP_REMOVED lines=13> */
.L_x_2748:
[----:B------:R-:W-:Y:S05]  /*e9b0*/  BSYNC.RECONVERGENT B3 ;  /* 0x0000000000037941 */ /* 0x000fea0003800200 */
.L_x_2747:
        /* <DEDUP_REMOVED lines=42> */
.L_x_2745:
[----:B------:R-:W-:Y:S05]  /*ec60*/  BSYNC.RECONVERGENT B2 ;  /* 0x0000000000027941 */ /* 0x000fea0003800200 */
.L_x_2744:
        /* <DEDUP_REMOVED lines=14> */
.L_x_2743:
[----:B------:R-:W-:Y:S05]  /*ed50*/  BSYNC.RECONVERGENT B1 ;  /* 0x0000000000017941 */ /* 0x000fea0003800200 */
.L_x_2742:
        /* <DEDUP_REMOVED lines=22> */
.L_x_2753:
        /* <DEDUP_REMOVED lines=13> */
.L_x_2755:
[----:B------:R-:W-:Y:S05]  /*ef90*/  BSYNC.RECONVERGENT B3 ;  /* 0x0000000000037941 */ /* 0x000fea0003800200 */
.L_x_2754:
        /* <DEDUP_REMOVED lines=42> */
.L_x_2752:
[----:B------:R-:W-:Y:S05]  /*f240*/  BSYNC.RECONVERGENT B2 ;  /* 0x0000000000027941 */ /* 0x000fea0003800200 */
.L_x_2751:
        /* <DEDUP_REMOVED lines=12> */
.L_x_2750:
[----:B------:R-:W-:Y:S05]  /*f310*/  BSYNC.RECONVERGENT B1 ;  /* 0x0000000000017941 */ /* 0x000fea0003800200 */
.L_x_2749:
[----:B-1----:R-:W-:Y:S01]  /*f320*/  @!P0 PRMT R64, R55, 0x7632, R64 ;  /* 0x0000763237408816 */ /* 0x002fe20000000040 */
        /* <DEDUP_REMOVED lines=22> */
.L_x_2760:
        /* <DEDUP_REMOVED lines=13> */
.L_x_2762:
[----:B------:R-:W-:Y:S05]  /*f560*/  BSYNC.RECONVERGENT B3 ;  /* 0x0000000000037941 */ /* 0x000fea0003800200 */
.L_x_2761:
        /* <DEDUP_REMOVED lines=42> */
.L_x_2759:
[----:B------:R-:W-:Y:S05]  /*f810*/  BSYNC.RECONVERGENT B2 ;  /* 0x0000000000027941 */ /* 0x000fea0003800200 */
.L_x_2758:
[----:B------:R-:W-:Y:S02]  /*f820*/  PRMT R58, R51, 0x7632, R58 ;  /* 0x00007632333a7816 */ /* 0x000fe4000000003a */
[----:B------:R-:W-:Y:S01]  /*f830*/  I2FP.F32.U32 R56, R57 ;  /* 0x0000003900387245 */ /* 0x000fe20000201000 */
[----:B------:R-:W-:Y:S01]  /*f840*/  HFMA2 R57, -RZ, RZ, 0.1171875, 0 ;  /* 0x2f800000ff397431 */ /* 0x000fe200000001ff */
[----:B------:R-:W-:Y:S01]  /*f850*/  PRMT R59, R55, 0x7632, R59 ;  /* 0x00007632373b7816 */ /* 0x000fe2000000003b */
[----:B------:R-:W-:-:S03]  /*f860*/  IMAD.U32 R58, R58, 0x10000, RZ ;  /* 0x000100003a3a7824 */ /* 0x000fc600078e00ff */
[----:B------:R-:W-:Y:S01]  /*f870*/  FFMA.FTZ R56, R56, R57, 1.1641532182693481445e-10 ;  /* 0x2f00000038387423 */ /* 0x000fe20000010039 */
[----:B------:R-:W-:Y:S01]  /*f880*/  FMUL.FTZ R58, R58, UR13 ;  /* 0x0000000d3a3a7c20 */ /* 0x000fe20008410000 */
[----:B------:R-:W-:Y:S01]  /*f890*/  SHF.L.U32 R57, R13, 0x10, RZ ;  /* 0x000000100d397819 */ /* 0x000fe200000006ff */
[----:B------:R-:W-:Y:S02]  /*f8a0*/  IMAD.U32 R59, R59, 0x10000, RZ ;  /* 0x000100003b3b7824 */ /* 0x000fe400078e00ff */
[----:B------:R-:W-:Y:S01]  /*f8b0*/  FMUL.FTZ R58, R58, UR12 ;  /* 0x0000000c3a3a7c20 */ /* 0x000fe20008410000 */
[----:B------:R-:W-:-:S04]  /*f8c0*/  FSETP.GTU.FTZ.AND P0, PT, R56, UR10, PT ;  /* 0x0000000a38007c0b */ /* 0x000fc8000bf1c000 */
[----:B------:R-:W-:Y:S02]  /*f8d0*/  FSEL R58, R58, RZ, !P0 ;  /* 0x000000ff3a3a7208 */ /* 0x000fe40004000000 */
[----:B------:R-:W-:-:S03]  /*f8e0*/  SEL R142, RZ, 0x1, P0 ;  /* 0x00000001ff8e7807 */ /* 0x000fc60000000000 */
[----:B------:R-:W-:-:S07]  /*f8f0*/  FFMA.FTZ R64, R58, R57, R59 ;  /* 0x000000393a407223 */ /* 0x000fce000001003b */
.L_x_2757:
[----:B------:R-:W-:Y:S05]  /*f900*/  BSYNC.RECONVERGENT B1 ;  /* 0x0000000000017941 */ /* 0x000fea0003800200 */
.L_x_2756:
[----:B------:R-:W-:Y:S02]  /*f910*/  F2FP.BF16.F32.PACK_AB R59, RZ, R64 ;  /* 0x00000040ff3b723e */ /* 0x000fe400000010ff */
[----:B------:R-:W-:Y:S02]  /*f920*/  PRMT R58, R137, 0x5410, R143 ;  /* 0x00005410893a7816 */ /* 0x000fe4000000008f */
[----:B------:R-:W-:Y:S02]  /*f930*/  PRMT R57, R136, 0x5410, R135 ;  /* 0x0000541088397816 */ /* 0x000fe40000000087 */
[----:B------:R-:W-:Y:S02]  /*f940*/  PRMT R56, R134, 0x5410, R133 ;  /* 0x0000541086387816 */ /* 0x000fe40000000085 */
[----:B------:R-:W-:Y:S01]  /*f950*/  PRMT R59, R132, 0x5410, R59 ;  /* 0x00005410843b7816 */ /* 0x000fe2000000003b */
[----:B------:R-:W-:Y:S06]  /*f960*/  BRA `(.L_x_2763) ;  /* 0x0000002c00147947 */ /* 0x000fec0003800000 */
.L_x_2706:
[----:B------:R-:W-:Y:S01]  /*f970*/  BSSY.RECONVERGENT B1, `(.L_x_2764) ;  /* 0x0000059000017945 */ /* 0x000fe20003800200 */
[----:B------:R-:W-:Y:S01]  /*f980*/  MOV R131, RZ ;  /* 0x000000ff00837202 */ /* 0x000fe20000000f00 */
[----:B------:R-:W-:Y:S01]  /*f990*/  IMAD.MOV.U32 R106, RZ, RZ, R130 ;  /* 0x000000ffff6a7224 */ /* 0x000fe200078e0082 */
[----:B0-----:R-:W-:Y:S01]  /*f9a0*/  MOV R56, R135 ;  /* 0x0000008700387202 */ /* 0x001fe20000000f00 */
        /* <DEDUP_REMOVED lines=17> */
.L_x_2768:
        /* <DEDUP_REMOVED lines=13> */
.L_x_2770:
[----:B------:R-:W-:Y:S05]  /*fb90*/  BSYNC.RECONVERGENT B3 ;  /* 0x0000000000037941 */ /* 0x000fea0003800200 */
.L_x_2769:
        /* <DEDUP_REMOVED lines=42> */
.L_x_2767:
[----:B------:R-:W-:Y:S05]  /*fe40*/  BSYNC.RECONVERGENT B2 ;  /* 0x0000000000027941 */ /* 0x000fea0003800200 */
.L_x_2766:
[----:B------:R-:W-:Y:S01]  /*fe50*/  I2FP.F32.U32 R57, R57 ;  /* 0x0000003900397245 */ /* 0x000fe20000201000 */
[----:B------:R-:W-:Y:S02]  /*fe60*/  HFMA2 R58, -RZ, RZ, 0.1171875, 0 ;  /* 0x2f800000ff3a7431 */ /* 0x000fe400000001ff */
[----:B-----5:R-:W-:-:S03]  /*fe70*/  IMAD.U32 R59, R48, 0x10000, RZ ;  /* 0x00010000303b7824 */ /* 0x020fc600078e00ff */
[----:B------:R-:W-:Y:S01]  /*fe80*/  FFMA.FTZ R57, R57, R58, 1.1641532182693481445e-10 ;  /* 0x2f00000039397423 */ /* 0x000fe2000001003a */
[----:B------:R-:W-:Y:S01]  /*fe90*/  FMUL.FTZ R59, R59, UR13 ;  /* 0x0000000d3b3b7c20 */ /* 0x000fe20008410000 */
[----:B------:R-:W-:-:S03]  /*fea0*/  SHF.L.U32 R58, R73, 0x10, RZ ;  /* 0x00000010493a7819 */ /* 0x000fc600000006ff */
[----:B------:R-:W-:Y:S01]  /*feb0*/  FMUL.FTZ R59, R59, UR12 ;  /* 0x0000000c3b3b7c20 */ /* 0x000fe20008410000 */
[----:B------:R-:W-:-:S04]  /*fec0*/  FSETP.GTU.FTZ.AND P0, PT, R57, UR10, PT ;  /* 0x0000000a39007c0b */ /* 0x000fc8000bf1c000 */
[----:B------:R-:W-:Y:S02]  /*fed0*/  FSEL R131, R59, RZ, !P0 ;  /* 0x000000ff3b837208 */ /* 0x000fe40004000000 */
[----:B------:R-:W-:-:S03]  /*fee0*/  SEL R99, RZ, 0x1, P0 ;  /* 0x00000001ff637807 */ /* 0x000fc60000000000 */
[----:B------:R-:W-:-:S07]  /*fef0*/  FMUL.FTZ R131, R58, R131 ;  /* 0x000000833a837220 */ /* 0x000fce0000410000 */
.L_x_2765:
[----:B------:R-:W-:Y:S05]  /*ff00*/  BSYNC.RECONVERGENT B1 ;  /* 0x0000000000017941 */ /* 0x000fea0003800200 */
.L_x_2764:
        /* <DEDUP_REMOVED lines=18> */
.L_x_2775:
        /* <DEDUP_REMOVED lines=13> */
.L_x_2777:
[----:B------:R-:W-:Y:S05]  /*10100*/  BSYNC.RECONVERGENT B3 ;  /* 0x0000000000037941 */ /* 0x000fea0003800200 */
.L_x_2776:
        /* <DEDUP_REMOVED lines=42> */
.L_x_2774:
[----:B------:R-:W-:Y:S05]  /*103b0*/  BSYNC.RECONVERGENT B2 ;  /* 0x0000000000027941 */ /* 0x000fea0003800200 */
.L_x_2773:
[----:B-----5:R-:W-:Y:S01]  /*103c0*/  PRMT R59, R48, 0x7632, R59 ;  /* 0x00007632303b7816 */ /* 0x020fe2000000003b */
[----:B-1----:R-:W-:Y:S01]  /*103d0*/  IMAD.MOV.U32 R63, RZ, RZ, 0x2f800000 ;  /* 0x2f800000ff3f7424 */ /* 0x002fe200078e00ff */
[----:B------:R-:W-:Y:S01]  /*103e0*/  I2FP.F32.U32 R56, R58 ;  /* 0x0000003a00387245 */ /* 0x000fe20000201000 */
[----:B------:R-:W-:Y:S01]  /*103f0*/  IMAD.U32 R130, R10, 0x10000, RZ ;  /* 0x000100000a827824 */ /* 0x000fe200078e00ff */
        /* <DEDUP_REMOVED lines=8> */
.L_x_2772:
[----:B------:R-:W-:Y:S05]  /*10480*/  BSYNC.RECONVERGENT B1 ;  /* 0x0000000000017941 */ /* 0x000fea0003800200 */
.L_x_2771:
        /* <DEDUP_REMOVED lines=18> */
.L_x_2782:
        /* <DEDUP_REMOVED lines=13> */
.L_x_2784:
[----:B------:R-:W-:Y:S05]  /*10680*/  BSYNC.RECONVERGENT B3 ;  /* 0x0000000000037941 */ /* 0x000fea0003800200 */
.L_x_2783:
        /* <DEDUP_REMOVED lines=42> */
.L_x_2781:
[----:B------:R-:W-:Y:S05]  /*10930*/  BSYNC.RECONVERGENT B2 ;  /* 0x0000000000027941 */ /* 0x000fea0003800200 */
.L_x_2780:
        /* <DEDUP_REMOVED lines=11> */
.L_x_2779:
[----:B------:R-:W-:Y:S05]  /*109f0*/  BSYNC.RECONVERGENT B1 ;  /* 0x0000000000017941 */ /* 0x000fea0003800200 */
.L_x_2778:
        /* <DEDUP_REMOVED lines=18> */
.L_x_2789:
        /* <DEDUP_REMOVED lines=13> */
.L_x_2791:
[----:B------:R-:W-:Y:S05]  /*10bf0*/  BSYNC.RECONVERGENT B3 ;  /* 0x0000000000037941 */ /* 0x000fea0003800200 */
.L_x_2790:
        /* <DEDUP_REMOVED lines=42> */
.L_x_2788:
[----:B------:R-:W-:Y:S05]  /*10ea0*/  BSYNC.RECONVERGENT B2 ;  /* 0x0000000000027941 */ /* 0x000fea0003800200 */
.L_x_2787:
        /* <DEDUP_REMOVED lines=12> */
.L_x_2786:
[----:B------:R-:W-:Y:S05]  /*10f70*/  BSYNC.RECONVERGENT B1 ;  /* 0x0000000000017941 */ /* 0x000fea0003800200 */
.L_x_2785:
        /* <DEDUP_REMOVED lines=18> */
.L_x_2796:
        /* <DEDUP_REMOVED lines=13> */
.L_x_2798:
[----:B------:R-:W-:Y:S05]  /*11170*/  BSYNC.RECONVERGENT B3 ;  /* 0x0000000000037941 */ /* 0x000fea0003800200 */
.L_x_2797:
        /* <DEDUP_REMOVED lines=42> */
.L_x_2795:
[----:B------:R-:W-:Y:S05]  /*11420*/  BSYNC.RECONVERGENT B2 ;  /* 0x0000000000027941 */ /* 0x000fea0003800200 */
.L_x_2794:
        /* <DEDUP_REMOVED lines=11> */
.L_x_2793:
[----:B------:R-:W-:Y:S05]  /*114e0*/  BSYNC.RECONVERGENT B1 ;  /* 0x0000000000017941 */ /* 0x000fea0003800200 */
.L_x_2792:
        /* <DEDUP_REMOVED lines=18> */
.L_x_2803:
        /* <DEDUP_REMOVED lines=13> */
.L_x_2805:
[----:B------:R-:W-:Y:S05]  /*116e0*/  BSYNC.RECONVERGENT B3 ;  /* 0x0000000000037941 */ /* 0x000fea0003800200 */
.L_x_2804:
        /* <DEDUP_REMOVED lines=42> */
.L_x_2802:
[----:B------:R-:W-:Y:S05]  /*11990*/  BSYNC.RECONVERGENT B2 ;  /* 0x0000000000027941 */ /* 0x000fea0003800200 */
.L_x_2801:
        /* <DEDUP_REMOVED lines=12> */
.L_x_2800:
[----:B------:R-:W-:Y:S05]  /*11a60*/  BSYNC.RECONVERGENT B1 ;  /* 0x0000000000017941 */ /* 0x000fea0003800200 */
.L_x_2799:
        /* <DEDUP_REMOVED lines=18> */
.L_x_2810:
        /* <DEDUP_REMOVED lines=13> */
.L_x_2812:
[----:B------:R-:W-:Y:S05]  /*11c60*/  BSYNC.RECONVERGENT B3 ;  /* 0x0000000000037941 */ /* 0x000fea0003800200 */
.L_x_2811:
        /* <DEDUP_REMOVED lines=42> */
.L_x_2809:
[----:B------:R-:W-:Y:S05]  /*11f10*/  BSYNC.RECONVERGENT B2 ;  /* 0x0000000000027941 */ /* 0x000fea0003800200 */
.L_x_2808:
        /* <DEDUP_REMOVED lines=11> */
.L_x_2807:
[----:B------:R-:W-:Y:S05]  /*11fd0*/  BSYNC.RECONVERGENT B1 ;  /* 0x0000000000017941 */ /* 0x000fea0003800200 */
.L_x_2806:
[----:B------:R-:W-:Y:S01]  /*11fe0*/  BSSY.RECONVERGENT B1, `(.L_x_2813) ;  /* 0x0000058000017945 */ /* 0x000fe20003800200 */
[----:B------:R-:W-:Y:S01]  /*11ff0*/  F2FP.BF16.F32.PACK_AB R132, RZ, R125 ;  /* 0x0000007dff84723e */ /* 0x000fe200000010ff */
[----:B-1----:R-:W-:Y:S01]  /*12000*/  IMAD.MOV.U32 R64, RZ, RZ, RZ ;  /* 0x000000ffff407224 */ /* 0x002fe200078e00ff */
        /* <DEDUP_REMOVED lines=15> */
.L_x_2817:
        /* <DEDUP_REMOVED lines=13> */
.L_x_2819:
[----:B------:R-:W-:Y:S05]  /*121d0*/  BSYNC.RECONVERGENT B3 ;  /* 0x0000000000037941 */ /* 0x000fea0003800200 */
.L_x_2818:
        /* <DEDUP_REMOVED lines=41> */
[----:B------:R-:W-:Y:S02]  /*12470*/  LOP3.LUT R141, R64, UR32, R59, 0x96, !PT ;  /* 0x00000020408d7c12 */ /* 0x000fe4000f8e963b */
[----:B------:R-:W-:-:S07]  /*12480*/  MOV R106, R58 ;  /* 0x0000003a006a7202 */ /* 0x000fce0000000f00 */
.L_x_2816:
[----:B------:R-:W-:Y:S05]  /*12490*/  BSYNC.RECONVERGENT B2 ;  /* 0x0000000000027941 */ /* 0x000fea0003800200 */
.L_x_2815:
[----:B-----5:R-:W-:Y:S02]  /*124a0*/  PRMT R58, R51, 0x7632, R58 ;  /* 0x00007632333a7816 */ /* 0x020fe4000000003a */
[----:B------:R-:W-:Y:S01]  /*124b0*/  I2FP.F32.U32 R56, R57 ;  /* 0x0000003900387245 */ /* 0x000fe20000201000 */
[----:B------:R-:W-:Y:S02]  /*124c0*/  HFMA2 R57, -RZ, RZ, 0.1171875, 0 ;  /* 0x2f800000ff397431 */ /* 0x000fe400000001ff */
        /* <DEDUP_REMOVED lines=9> */
.L_x_2814:
[----:B------:R-:W-:Y:S05]  /*12560*/  BSYNC.RECONVERGENT B1 ;  /* 0x0000000000017941 */ /* 0x000fea0003800200 */
.L_x_2813:
[----:B------:R-:W-:Y:S02]  /*12570*/  F2FP.BF16.F32.PACK_AB R59, RZ, R64 ;  /* 0x00000040ff3b723e */ /* 0x000fe400000010ff */
[----:B------:R-:W-:Y:S02]  /*12580*/  PRMT R58, R137, 0x5410, R138 ;  /* 0x00005410893a7816 */ /* 0x000fe4000000008a */
[----:B------:R-:W-:Y:S02]  /*12590*/  PRMT R57, R135, 0x5410, R136 ;  /* 0x0000541087397816 */ /* 0x000fe40000000088 */
[----:B------:R-:W-:Y:S02]  /*125a0*/  PRMT R56, R134, 0x5410, R133 ;  /* 0x0000541086387816 */ /* 0x000fe40000000085 */
[----:B------:R-:W-:-:S07]  /*125b0*/  PRMT R59, R132, 0x5410, R59 ;  /* 0x00005410843b7816 */ /* 0x000fce000000003b */
.L_x_2763:
[----:B------:R-:W-:Y:S01]  /*125c0*/  FADD.FTZ R62, RZ, R112 ;  /* 0x00000070ff3e7221 */ /* 0x000fe20000010000 */
[----:B------:R-:W-:Y:S01]  /*125d0*/  IMAD.WIDE.U32 R60, R115, 0x10, R60 ;  /* 0x00000010733c7825 */ /* 0x000fe200078e003c */
[----:B------:R-:W-:Y:S01]  /*125e0*/  BSSY.RECONVERGENT B1, `(.L_x_2820) ;  /* 0x000002e000017945 */ /* 0x000fe20003800200 */
        /* <DEDUP_REMOVED lines=24> */
[----:B0-----:R-:W-:Y:S06]  /*12770*/  @!P1 BRA `(.L_x_2821) ;  /* 0x0000000000509947 */ /* 0x001fec0003800000 */
        /* <DEDUP_REMOVED lines=20> */
.L_x_2821:
[----:B------:R-:W-:Y:S05]  /*128c0*/  BSYNC.RECONVERGENT B1 ;  /* 0x0000000000017941 */ /* 0x000fea0003800200 */
.L_x_2820:
        /* <DEDUP_REMOVED lines=72> */
.L_x_2837:
[----:B-1----:R-:W-:Y:S01]  /*12d50*/  FADD.FTZ R65, R62, R63 ;  /* 0x0000003f3e417221 */ /* 0x002fe20000010000 */
[----:B0-----:R-:W-:Y:S01]  /*12d60*/  FMUL.FTZ R62, R61, R61 ;  /* 0x0000003d3d3e7220 */ /* 0x001fe20000410000 */
[----:B------:R-:W-:Y:S01]  /*12d70*/  ISETP.NE.AND P0, PT, RZ, UR11, PT ;  /* 0x0000000bff007c0c */ /* 0x000fe2000bf05270 */
[----:B------:R-:W0:Y:S01]  /*12d80*/  @!P2 LDC.64 R58, c[0x0][0x3c0] ;  /* 0x0000f000ff3aab82 */ /* 0x000e220000000a00 */
[----:B------:R-:W-:Y:S01]  /*12d90*/  FFMA.FTZ R60, R65, R60, UR14 ;  /* 0x0000000e413c7e23 */ /* 0x000fe2000801003c */
[----:B------:R-:W-:Y:S01]  /*12da0*/  ISETP.GE.AND P1, PT, R113, 0x1, PT ;  /* 0x000000017100780c */ /* 0x000fe20003f26270 */
[----:B------:R-:W-:Y:S01]  /*12db0*/  BSSY.RECONVERGENT B1, `(.L_x_2823) ;  /* 0x000009d000017945 */ /* 0x000fe20003800200 */
[----:B------:R-:W-:-:S04]  /*12dc0*/  FSEL R63, R62, RZ, P0 ;  /* 0x000000ff3e3f7208 */ /* 0x000fc80000000000 */
        /* <DEDUP_REMOVED lines=8> */
[----:B0-----:R-:W-:Y:S01]  /*12e50*/  FSEL R61, R61, RZ, !P0 ;  /* 0x000000ff3d3d7208 */ /* 0x001fe20004000000 */
[----:B------:R-:W-:Y:S01]  /*12e60*/  IMAD.U32 R115, R14, 0x10000, RZ ;  /* 0x000100000e737824 */ /* 0x000fe200078e00ff */
[----:B------:R-:W-:Y:S02]  /*12e70*/  SHF.L.U32 R65, R36, 0x10, RZ ;  /* 0x0000001024417819 */ /* 0x000fe400000006ff */
[----:B------:R-:W-:Y:S01]  /*12e80*/  IADD3 R113, PT, PT, R113, -0x1, RZ ;  /* 0xffffffff71717810 */ /* 0x000fe20007ffe0ff */
        /* <DEDUP_REMOVED lines=24> */
[----:B------:R-:W-:Y:S01]  /*13010*/  IMAD.U32 R61, R93, 0x10000, RZ ;  /* 0x000100005d3d7824 */ /* 0x000fe200078e00ff */
[----:B------:R-:W-:Y:S01]  /*13020*/  SHF.L.U32 R119, R15, 0x10, RZ ;  /* 0x000000100f777819 */ /* 0x000fe200000006ff */
[C---:B------:R-:W-:Y:S01]  /*13030*/  FMUL.FTZ R56, R63.reuse, R112 ;  /* 0x000000703f387220 */ /* 0x040fe20000410000 */
[C---:B------:R-:W-:Y:S01]  /*13040*/  FMUL.FTZ R60, R63.reuse, R58 ;  /* 0x0000003a3f3c7220 */ /* 0x040fe20000410000 */
[----:B------:R-:W-:Y:S01]  /*13050*/  FMUL.FTZ R116, R63, R110 ;  /* 0x0000006e3f747220 */ /* 0x000fe20000410000 */
[----:B------:R-:W-:Y:S01]  /*13060*/  SHF.L.U32 R125, R38, 0x10, RZ ;  /* 0x00000010267d7819 */ /* 0x000fe200000006ff */
[----:B------:R-:W-:Y:S01]  /*13070*/  FFMA.FTZ R56, R56, R61, R65 ;  /* 0x0000003d38387223 */ /* 0x000fe20000010041 */
[----:B------:R-:W-:Y:S01]  /*13080*/  FFMA.FTZ R61, R60, R115, R119 ;  /* 0x000000733c3d7223 */ /* 0x000fe20000010077 */
[----:B------:R-:W-:Y:S01]  /*13090*/  SHF.L.U32 R115, R37, 0x10, RZ ;  /* 0x0000001025737819 */ /* 0x000fe200000006ff */
[----:B------:R-:W-:-:S02]  /*130a0*/  IMAD.U32 R65, R92, 0x10000, RZ ;  /* 0x000100005c417824 */ /* 0x000fc400078e00ff */
[----:B------:R-:W-:Y:S01]  /*130b0*/  FMUL.FTZ R122, R63, R108 ;  /* 0x0000006c3f7a7220 */ /* 0x000fe20000410000 */
[----:B------:R-:W-:Y:S01]  /*130c0*/  SHF.L.U32 R121, R17, 0x10, RZ ;  /* 0x0000001011797819 */ /* 0x000fe200000006ff */
[----:B------:R-:W-:Y:S01]  /*130d0*/  IMAD.U32 R123, R91, 0x10000, RZ ;  /* 0x000100005b7b7824 */ /* 0x000fe200078e00ff */
[----:B------:R-:W-:Y:S01]  /*130e0*/  SHF.L.U32 R129, R19, 0x10, RZ ;  /* 0x0000001013817819 */ /* 0x000fe200000006ff */
[C---:B------:R-:W-:Y:S01]  /*130f0*/  FMUL.FTZ R118, R63.reuse, R62 ;  /* 0x0000003e3f767220 */ /* 0x040fe20000410000 */
[C---:B------:R-:W-:Y:S01]  /*13100*/  FMUL.FTZ R132, R63.reuse, R132 ;  /* 0x000000843f847220 */ /* 0x040fe20000410000 */
[----:B------:R-:W-:Y:S02]  /*13110*/  IMAD.U32 R119, R16, 0x10000, RZ ;  /* 0x0001000010777824 */ /* 0x000fe400078e00ff */
[----:B------:R-:W-:Y:S01]  /*13120*/  FFMA.FTZ R60, R116, R65, R115 ;  /* 0x00000041743c7223 */ /* 0x000fe20000010073 */
[----:B------:R-:W-:Y:S02]  /*13130*/  IMAD.U32 R127, R18, 0x10000, RZ ;  /* 0x00010000127f7824 */ /* 0x000fe400078e00ff */
[C---:B------:R-:W-:Y:S01]  /*13140*/  FMUL.FTZ R117, R63.reuse, R124 ;  /* 0x0000007c3f757220 */ /* 0x040fe20000410000 */
[----:B------:R-:W-:Y:S01]  /*13150*/  FFMA.FTZ R115, R122, R123, R125 ;  /* 0x0000007b7a737223 */ /* 0x000fe2000001007d */
[----:B------:R-:W-:Y:S01]  /*13160*/  FMUL.FTZ R111, R63, R66 ;  /* 0x000000423f6f7220 */ /* 0x000fe20000410000 */
[----:B------:R-:W-:Y:S01]  /*13170*/  FFMA.FTZ R65, R118, R119, R121 ;  /* 0x0000007776417223 */ /* 0x000fe20000010079 */
[----:B------:R-:W-:Y:S01]  /*13180*/  FFMA.FTZ R116, R132, R127, R129 ;  /* 0x0000007f84747223 */ /* 0x000fe20000010081 */
[----:B------:R-:W-:Y:S01]  /*13190*/  SHF.L.U32 R124, R21, 0x10, RZ ;  /* 0x00000010157c7819 */ /* 0x000fe200000006ff */
[----:B------:R-:W-:Y:S01]  /*131a0*/  IMAD R114, R113, R114, RZ ;  /* 0x0000007271727224 */ /* 0x000fe200078e02ff */
[----:B------:R-:W-:Y:S01]  /*131b0*/  SHF.L.U32 R123, R23, 0x10, RZ ;  /* 0x00000010177b7819 */ /* 0x000fe200000006ff */
[C---:B------:R-:W-:Y:S01]  /*131c0*/  FMUL.FTZ R120, R63.reuse, R136 ;  /* 0x000000883f787220 */ /* 0x040fe20000410000 */
[C---:B------:R-:W-:Y:S01]  /*131d0*/  FMUL.FTZ R66, R63.reuse, R130 ;  /* 0x000000823f427220 */ /* 0x040fe20000410000 */
[----:B------:R-:W-:Y:S01]  /*131e0*/  FMUL.FTZ R64, R63, R128 ;  /* 0x000000803f407220 */ /* 0x000fe20000410000 */
[----:B------:R-:W-:Y:S01]  /*131f0*/  IMAD.U32 R122, R20, 0x10000, RZ ;  /* 0x00010000147a7824 */ /* 0x000fe200078e00ff */
[----:B------:R-:W-:Y:S01]  /*13200*/  SHF.L.U32 R127, R41, 0x10, RZ ;  /* 0x00000010297f7819 */ /* 0x000fe200000006ff */
[----:B------:R-:W-:Y:S01]  /*13210*/  IMAD.U32 R121, R22, 0x10000, RZ ;  /* 0x0001000016797824 */ /* 0x000fe200078e00ff */
[----:B------:R-:W-:Y:S01]  /*13220*/  SHF.L.U32 R132, R25, 0x10, RZ ;  /* 0x0000001019847819 */ /* 0x000fe200000006ff */
[C---:B------:R-:W-:Y:S01]  /*13230*/  FMUL.FTZ R112, R63.reuse, R138 ;  /* 0x0000008a3f707220 */ /* 0x040fe20000410000 */
[C---:B------:R-:W-:Y:S01]  /*13240*/  FMUL.FTZ R113, R63.reuse, R146 ;  /* 0x000000923f717220 */ /* 0x040fe20000410000 */
[----:B------:R-:W-:Y:S01]  /*13250*/  FMUL.FTZ R58, R63, R126 ;  /* 0x0000007e3f3a7220 */ /* 0x000fe20000410000 */
[----:B------:R-:W-:Y:S01]  /*13260*/  SHF.L.U32 R128, R40, 0x10, RZ ;  /* 0x0000001028807819 */ /* 0x000fe200000006ff */
[----:B------:R-:W-:-:S02]  /*13270*/  IMAD.U32 R125, R84, 0x10000, RZ ;  /* 0x00010000547d7824 */ /* 0x000fc400078e00ff */
[----:B------:R-:W-:Y:S01]  /*13280*/  FFMA.FTZ R119, R111, R122, R124 ;  /* 0x0000007a6f777223 */ /* 0x000fe2000001007c */
[----:B------:R-:W-:Y:S02]  /*13290*/  IMAD.U32 R130, R24, 0x10000, RZ ;  /* 0x0001000018827824 */ /* 0x000fe400078e00ff */
[----:B------:R-:W-:Y:S01]  /*132a0*/  FFMA.FTZ R120, R120, R121, R123 ;  /* 0x0000007978787223 */ /* 0x000fe2000001007b */
[----:B------:R-:W-:Y:S02]  /*132b0*/  IMAD.U32 R126, R85, 0x10000, RZ ;  /* 0x00010000557e7824 */ /* 0x000fe400078e00ff */
[----:B------:R-:W-:Y:S01]  /*132c0*/  FFMA.FTZ R121, R112, R125, R127 ;  /* 0x0000007d70797223 */ /* 0x000fe2000001007f */
[----:B------:R-:W-:Y:S01]  /*132d0*/  FFMA.FTZ R122, R113, R130, R132 ;  /* 0x00000082717a7223 */ /* 0x000fe20000010084 */
[C---:B------:R-:W-:Y:S01]  /*132e0*/  FMUL.FTZ R109, R63.reuse, R150 ;  /* 0x000000963f6d7220 */ /* 0x040fe20000410000 */
[----:B------:R-:W-:Y:S01]  /*132f0*/  FMUL.FTZ R108, R63, R152 ;  /* 0x000000983f6c7220 */ /* 0x000fe20000410000 */
[----:B------:R-:W-:Y:S01]  /*13300*/  FFMA.FTZ R117, R117, R126, R128 ;  /* 0x0000007e75757223 */ /* 0x000fe20000010080 */
[----:B------:R-:W-:Y:S01]  /*13310*/  SHF.L.U32 R112, R27, 0x10, RZ ;  /* 0x000000101b707819 */ /* 0x000fe200000006ff */
[----:B------:R-:W-:Y:S01]  /*13320*/  IMAD.U32 R124, R26, 0x10000, RZ ;  /* 0x000100001a7c7824 */ /* 0x000fe200078e00ff */
[----:B------:R-:W-:Y:S01]  /*13330*/  SHF.L.U32 R113, R43, 0x10, RZ ;  /* 0x000000102b717819 */ /* 0x000fe200000006ff */
[----:B------:R-:W-:Y:S01]  /*13340*/  IMAD.U32 R125, R82, 0x10000, RZ ;  /* 0x00010000527d7824 */ /* 0x000fe200078e00ff */
[----:B------:R-:W-:Y:S01]  /*13350*/  SHF.L.U32 R111, R42, 0x10, RZ ;  /* 0x000000102a6f7819 */ /* 0x000fe200000006ff */
[----:B------:R-:W-:Y:S01]  /*13360*/  FMUL.FTZ R110, R63, R148 ;  /* 0x000000943f6e7220 */ /* 0x000fe20000410000 */
[----:B------:R-:W-:Y:S01]  /*13370*/  SHF.L.U32 R128, R29, 0x10, RZ ;  /* 0x000000101d807819 */ /* 0x000fe200000006ff */
[----:B------:R-:W-:Y:S01]  /*13380*/  FMUL.FTZ R107, R63, R154 ;  /* 0x0000009a3f6b7220 */ /* 0x000fe20000410000 */
[----:B------:R-:W-:Y:S01]  /*13390*/  IMAD.U32 R123, R83, 0x10000, RZ ;  /* 0x00010000537b7824 */ /* 0x000fe200078e00ff */
[----:B------:R-:W-:Y:S01]  /*133a0*/  SHF.L.U32 R132, R44, 0x10, RZ ;  /* 0x000000102c847819 */ /* 0x000fe200000006ff */
[----:B------:R-:W-:-:S02]  /*133b0*/  IMAD.U32 R126, R28, 0x10000, RZ ;  /* 0x000100001c7e7824 */ /* 0x000fc400078e00ff */
[----:B------:R-:W-:Y:S01]  /*133c0*/  FMUL.FTZ R67, R63, R156 ;  /* 0x0000009c3f437220 */ /* 0x000fe20000410000 */
[----:B------:R-:W-:Y:S02]  /*133d0*/  IMAD.U32 R130, R77, 0x10000, RZ ;  /* 0x000100004d827824 */ /* 0x000fe400078e00ff */
[----:B------:R-:W-:Y:S01]  /*133e0*/  FFMA.FTZ R124, R109, R124, R112 ;  /* 0x0000007c6d7c7223 */ /* 0x000fe20000010070 */
[----:B------:R-:W-:Y:S01]  /*133f0*/  FFMA.FTZ R125, R108, R125, R113 ;  /* 0x0000007d6c7d7223 */ /* 0x000fe20000010071 */
[----:B------:R-:W-:Y:S01]  /*13400*/  FFMA.FTZ R123, R110, R123, R111 ;  /* 0x0000007b6e7b7223 */ /* 0x000fe2000001006f */
[----:B------:R-:W-:Y:S01]  /*13410*/  FFMA.FTZ R128, R107, R126, R128 ;  /* 0x0000007e6b807223 */ /* 0x000fe20000010080 */
[----:B------:R-:W0:Y:S01]  /*13420*/  LDC.64 R108, c[0x0][0x428] ;  /* 0x00010a00ff6c7b82 */ /* 0x000e220000000a00 */
[----:B------:R-:W-:Y:S01]  /*13430*/  FFMA.FTZ R107, R67, R130, R132 ;  /* 0x00000082436b7223 */ /* 0x000fe20000010084 */
[----:B------:R-:W-:Y:S01]  /*13440*/  SHF.L.U32 R111, R31, 0x10, RZ ;  /* 0x000000101f6f7819 */ /* 0x000fe200000006ff */
[----:B------:R-:W-:Y:S01]  /*13450*/  IMAD.U32 R67, R30, 0x10000, RZ ;  /* 0x000100001e437824 */ /* 0x000fe200078e00ff */
[----:B------:R-:W-:Y:S01]  /*13460*/  SHF.L.U32 R133, R39, 0x10, RZ ;  /* 0x0000001027857819 */ /* 0x000fe200000006ff */
[----:B------:R-:W-:Y:S01]  /*13470*/  FMUL.FTZ R134, R63, R134 ;  /* 0x000000863f867220 */ /* 0x000fe20000410000 */
[----:B------:R-:W-:-:S02]  /*13480*/  IMAD.U32 R131, R90, 0x10000, RZ ;  /* 0x000100005a837824 */ /* 0x000fc400078e00ff */
[----:B------:R-:W-:Y:S01]  /*13490*/  FFMA.FTZ R126, R66, R67, R111 ;  /* 0x00000043427e7223 */ /* 0x000fe2000001006f */
[----:B------:R-:W-:Y:S01]  /*134a0*/  SHF.R.S32.HI R67, RZ, 0x1f, R114 ;  /* 0x0000001fff437819 */ /* 0x000fe20000011472 */
[----:B------:R-:W-:Y:S01]  /*134b0*/  FMUL.FTZ R59, R63, R158 ;  /* 0x0000009e3f3b7220 */ /* 0x000fe20000410000 */
[----:B------:R-:W-:Y:S01]  /*134c0*/  SHF.L.U32 R112, R45, 0x10, RZ ;  /* 0x000000102d707819 */ /* 0x000fe200000006ff */
[----:B------:R-:W-:Y:S01]  /*134d0*/  IMAD.U32 R110, R76, 0x10000, RZ ;  /* 0x000100004c6e7824 */ /* 0x000fe200078e00ff */
[----:B------:R-:W-:Y:S01]  /*134e0*/  LEA.HI R67, R67, R114, RZ, 0x3 ;  /* 0x0000007243437211 */ /* 0x000fe200078f18ff */
[----:B------:R-:W-:Y:S01]  /*134f0*/  FFMA.FTZ R118, R134, R131, R133 ;  /* 0x0000008386767223 */ /* 0x000fe20000010085 */
[----:B------:R-:W-:Y:S01]  /*13500*/  SHF.L.U32 R129, R33, 0x10, RZ ;  /* 0x0000001021817819 */ /* 0x000fe200000006ff */
[----:B------:R-:W-:Y:S01]  /*13510*/  FMUL.FTZ R62, R63, R160 ;  /* 0x000000a03f3e7220 */ /* 0x000fe20000410000 */
[----:B------:R-:W-:Y:S01]  /*13520*/  SHF.L.U32 R133, R46, 0x10, RZ ;  /* 0x000000102e857819 */ /* 0x000fe200000006ff */
[----:B------:R-:W-:-:S02]  /*13530*/  IMAD.U32 R113, R32, 0x10000, RZ ;  /* 0x0001000020717824 */ /* 0x000fc400078e00ff */
[----:B------:R-:W-:Y:S01]  /*13540*/  FFMA.FTZ R127, R59, R110, R112 ;  /* 0x0000006e3b7f7223 */ /* 0x000fe20000010070 */
[----:B------:R-:W-:Y:S01]  /*13550*/  IMAD.U32 R131, R75, 0x10000, RZ ;  /* 0x000100004b837824 */ /* 0x000fe200078e00ff */
[----:B------:R-:W-:Y:S01]  /*13560*/  SHF.L.U32 R111, R35, 0x10, RZ ;  /* 0x00000010236f7819 */ /* 0x000fe200000006ff */
[----:B------:R-:W-:Y:S01]  /*13570*/  IMAD.U32 R59, R34, 0x10000, RZ ;  /* 0x00010000223b7824 */ /* 0x000fe200078e00ff */
[----:B------:R-:W-:Y:S01]  /*13580*/  LEA.HI.SX32 R67, R67, R98, 0x1d ;  /* 0x0000006243437211 */ /* 0x000fe200078feaff */
[----:B------:R-:W-:Y:S01]  /*13590*/  FMUL.FTZ R57, R63, R162 ;  /* 0x000000a23f397220 */ /* 0x000fe20000410000 */
[----:B------:R-:W-:Y:S01]  /*135a0*/  FFMA.FTZ R64, R64, R113, R129 ;  /* 0x0000007140407223 */ /* 0x000fe20000010081 */
[----:B------:R-:W-:Y:S01]  /*135b0*/  FFMA.FTZ R66, R62, R131, R133 ;  /* 0x000000833e427223 */ /* 0x000fe20000010085 */
[----:B------:R-:W-:Y:S01]  /*135c0*/  SHF.L.U32 R110, R47, 0x10, RZ ;  /* 0x000000102f6e7819 */ /* 0x000fe200000006ff */
[----:B------:R-:W-:Y:S01]  /*135d0*/  FMUL.FTZ R63, R63, R164 ;  /* 0x000000a43f3f7220 */ /* 0x000fe20000410000 */
        /* <DEDUP_REMOVED lines=16> */
[----:B------:R-:W-:Y:S02]  /*136e0*/  F2FP.BF16.F32.PACK_AB R62, R124, R123 ;  /* 0x0000007b7c3e723e */ /* 0x000fe400000010ff */
[----:B------:R-:W-:Y:S01]  /*136f0*/  F2FP.BF16.F32.PACK_AB R61, R122, R121 ;  /* 0x000000797a3d723e */ /* 0x000fe200000010ff */
[----:B------:R1:W-:Y:S01]  /*13700*/  STG.E.128 desc[UR8][R112.64], R56 ;  /* 0x0000003870007986 */ /* 0x0003e2000c101d08 */
[----:B------:R-:W-:Y:S02]  /*13710*/  F2FP.BF16.F32.PACK_AB R60, R120, R117 ;  /* 0x00000075783c723e */ /* 0x000fe400000010ff */
[----:B------:R-:W-:-:S02]  /*13720*/  F2FP.BF16.F32.PACK_AB R65, R64, R127 ;  /* 0x0000007f4041723e */ /* 0x000fc400000010ff */
[----:B------:R-:W-:Y:S01]  /*13730*/  F2FP.BF16.F32.PACK_AB R67, R131, R114 ;  /* 0x000000728343723e */ /* 0x000fe200000010ff */
[----:B------:R1:W-:Y:S01]  /*13740*/  STG.E.128 desc[UR8][R110.64], R60 ;  /* 0x0000003c6e007986 */ /* 0x0003e2000c101d08 */
[----:B------:R-:W-:Y:S02]  /*13750*/  F2FP.BF16.F32.PACK_AB R66, R129, R66 ;  /* 0x000000428142723e */ /* 0x000fe400000010ff */
[----:B------:R-:W-:-:S05]  /*13760*/  F2FP.BF16.F32.PACK_AB R64, R126, R107 ;  /* 0x0000006b7e40723e */ /* 0x000fca00000010ff */
[----:B------:R1:W-:Y:S02]  /*13770*/  STG.E.128 desc[UR8][R108.64], R64 ;  /* 0x000000406c007986 */ /* 0x0003e4000c101d08 */
.L_x_2824:
[----:B------:R-:W-:Y:S05]  /*13780*/  BSYNC.RECONVERGENT B1 ;  /* 0x0000000000017941 */ /* 0x000fea0003800200 */
.L_x_2823:
[----:B01----:R-:W0:Y:S02]  /*13790*/  LDC.64 R56, c[0x0][0x380] ;  /* 0x0000e000ff387b82 */ /* 0x003e240000000a00 */
[----:B0-----:R-:W-:-:S05]  /*137a0*/  IMAD R97, R56, 0x4, R97 ;  /* 0x0000000438617824 */ /* 0x001fca00078e0261 */
[----:B------:R-:W-:-:S13]  /*137b0*/  ISETP.GE.AND P0, PT, R97, R57, PT ;  /* 0x000000396100720c */ /* 0x000fda0003f06270 */
[----:B------:R-:W-:Y:S05]  /*137c0*/  @!P0 BRA `(.L_x_2825) ;  /* 0xfffffed400908947 */ /* 0x000fea000383ffff */
[----:B------:R-:W-:Y:S05]  /*137d0*/  BSYNC B0 ;  /* 0x0000000000007941 */ /* 0x000fea0003800000 */
.L_x_2473:
[----:B------:R-:W-:Y:S05]  /*137e0*/  EXIT ;  /* 0x000000000000794d */ /* 0x000fea0003800000 */
.L_x_2822:
[----:B------:R-:W-:Y:S01]  /*137f0*/  HFMA2 R133, -RZ, RZ, 0, 1.847743988037109375e-06 ;  /* 0x0000001fff857431 */ /* 0x000fe200000001ff */
[----:B------:R-:W-:Y:S01]  /*13800*/  BSSY B1, `(.L_x_2826) ;  /* 0x0000007000017945 */ /* 0x000fe20003800000 */
[----:B------:R-:W-:Y:S01]  /*13810*/  MOV R116, R65 ;  /* 0x0000004100747202 */ /* 0x000fe20000000f00 */
[----:B------:R-:W-:Y:S02]  /*13820*/  IMAD.MOV.U32 R132, RZ, RZ, 0x1 ;  /* 0x00000001ff847424 */ /* 0x000fe400078e00ff */
[----:B------:R-:W-:-:S07]  /*13830*/  IMAD.MOV.U32 R115, RZ, RZ, -0x1 ;  /* 0xffffffffff737424 */ /* 0x000fce00078e00ff */
[----:B0----5:R-:W-:Y:S05]  /*13840*/  WARPSYNC.COLLECTIVE R115, `(.L_x_2827) ;  /* 0x0000000073087348 */ /* 0x021fea0003c00000 */
[----:B------:R1:W2:Y:S02]  /*13850*/  SHFL.BFLY P0, R63, R116, R132, R133 ;  /* 0x0c000084743f7389 */ /* 0x0002a40000000085 */
[----:B012--5:R-:W-:Y:S05]  /*13860*/  ENDCOLLECTIVE ;  /* 0x000000000000791b */ /* 0x027fea0003800000 */
.L_x_2827:
[----:B------:R-:W-:Y:S05]  /*13870*/  BSYNC B1 ;  /* 0x0000000000017941 */ /* 0x000fea0003800000 */
.L_x_2826:
[----:B------:R-:W-:Y:S01]  /*13880*/  MOV R56, R63 ;  /* 0x0000003f00387202 */ /* 0x000fe20000000f00 */
[----:B------:R-:W-:Y:S02]  /*13890*/  HFMA2 R132, -RZ, RZ, 0, 1.1920928955078125e-07 ;  /* 0x00000002ff847431 */ /* 0x000fe400000001ff */
[----:B------:R-:W-:Y:S01]  /*138a0*/  IMAD.MOV.U32 R133, RZ, RZ, 0x1f ;  /* 0x0000001fff857424 */ /* 0x000fe200078e00ff */
[----:B------:R-:W-:Y:S01]  /*138b0*/  MOV R115, 0xffffffff ;  /* 0xffffffff00737802 */ /* 0x000fe20000000f00 */
[----:B------:R-:W0:Y:S01]  /*138c0*/  LDC R60, c[0x0][0x400] ;  /* 0x00010000ff3c7b82 */ /* 0x000e220000000800 */
[----:B------:R-:W-:-:S04]  /*138d0*/  FADD.FTZ R57, R65, R56 ;  /* 0x0000003841397221 */ /* 0x000fc80000010000 */
[----:B------:R-:W-:-:S07]  /*138e0*/  IMAD.MOV.U32 R116, RZ, RZ, R57 ;  /* 0x000000ffff747224 */ /* 0x000fce00078e0039 */
[----:B0-----:R-:W-:Y:S05]  /*138f0*/  WARPSYNC.COLLECTIVE R115, `(.L_x_2828) ;  /* 0x0000000073087348 */ /* 0x001fea0003c00000 */
[----:B------:R1:W2:Y:S02]  /*13900*/  SHFL.BFLY P0, R63, R116, R132, R133 ;  /* 0x0c000084743f7389 */ /* 0x0002a40000000085 */
[----:B012---:R-:W-:Y:S05]  /*13910*/  ENDCOLLECTIVE ;  /* 0x000000000000791b */ /* 0x007fea0003800000 */
.L_x_2828:
[----:B------:R-:W-:Y:S02]  /*13920*/  IMAD.MOV.U32 R132, RZ, RZ, 0x4 ;  /* 0x00000004ff847424 */ /* 0x000fe400078e00ff */
[----:B------:R-:W-:-:S04]  /*13930*/  IMAD.MOV.U32 R56, RZ, RZ, R63 ;  /* 0x000000ffff387224 */ /* 0x000fc800078e003f */
[----:B------:R-:W-:-:S05]  /*13940*/  FADD.FTZ R58, R57, R56 ;  /* 0x00000038393a7221 */ /* 0x000fca0000010000 */
[----:B------:R-:W-:-:S07]  /*13950*/  MOV R116, R58 ;  /* 0x0000003a00747202 */ /* 0x000fce0000000f00 */
[----:B------:R-:W-:Y:S05]  /*13960*/  WARPSYNC.COLLECTIVE R115, `(.L_x_2829) ;  /* 0x0000000073087348 */ /* 0x000fea0003c00000 */
[----:B------:R0:W1:Y:S02]  /*13970*/  SHFL.BFLY P0, R63, R116, R132, R133 ;  /* 0x0c000084743f7389 */ /* 0x0000640000000085 */
[----:B01----:R-:W-:Y:S05]  /*13980*/  ENDCOLLECTIVE ;  /* 0x000000000000791b */ /* 0x003fea0003800000 */
.L_x_2829:
[----:B------:R-:W-:Y:S01]  /*13990*/  HFMA2 R132, -RZ, RZ, 0, 4.76837158203125e-07 ;  /* 0x00000008ff847431 */ /* 0x000fe200000001ff */
[----:B------:R-:W-:-:S05]  /*139a0*/  MOV R59, R63 ;  /* 0x0000003f003b7202 */ /* 0x000fca0000000f00 */
[----:B------:R-:W-:-:S04]  /*139b0*/  FADD.FTZ R59, R58, R59 ;  /* 0x0000003b3a3b7221 */ /* 0x000fc80000010000 */
[----:B------:R-:W-:-:S07]  /*139c0*/  IMAD.MOV.U32 R116, RZ, RZ, R59 ;  /* 0x000000ffff747224 */ /* 0x000fce00078e003b */
[----:B------:R-:W-:Y:S05]  /*139d0*/  WARPSYNC.COLLECTIVE R115, `(.L_x_2830) ;  /* 0x0000000073087348 */ /* 0x000fea0003c00000 */
[----:B------:R0:W1:Y:S02]  /*139e0*/  SHFL.BFLY P0, R63, R116, R132, R133 ;  /* 0x0c000084743f7389 */ /* 0x0000640000000085 */
[----:B01----:R-:W-:Y:S05]  /*139f0*/  ENDCOLLECTIVE ;  /* 0x000000000000791b */ /* 0x003fea0003800000 */
.L_x_2830:
[----:B------:R-:W-:Y:S02]  /*13a00*/  IMAD.MOV.U32 R132, RZ, RZ, 0x10 ;  /* 0x00000010ff847424 */ /* 0x000fe400078e00ff */
[----:B------:R-:W-:-:S04]  /*13a10*/  IMAD.MOV.U32 R56, RZ, RZ, R63 ;  /* 0x000000ffff387224 */ /* 0x000fc800078e003f */
[----:B------:R-:W-:-:S05]  /*13a20*/  FADD.FTZ R62, R59, R56 ;  /* 0x000000383b3e7221 */ /* 0x000fca0000010000 */
[----:B------:R-:W-:-:S07]  /*13a30*/  MOV R116, R62 ;  /* 0x0000003e00747202 */ /* 0x000fce0000000f00 */
[----:B------:R-:W-:Y:S05]  /*13a40*/  WARPSYNC.COLLECTIVE R115, `(.L_x_2831) ;  /* 0x0000000073087348 */ /* 0x000fea0003c00000 */
[----:B------:R0:W1:Y:S02]  /*13a50*/  SHFL.BFLY P0, R63, R116, R132, R133 ;  /* 0x0c000084743f7389 */ /* 0x0000640000000085 */
[----:B01----:R-:W-:Y:S05]  /*13a60*/  ENDCOLLECTIVE ;  /* 0x000000000000791b */ /* 0x003fea0003800000 */
.L_x_2831:
[----:B------:R-:W-:Y:S01]  /*13a70*/  HFMA2 R132, -RZ, RZ, 0, 5.9604644775390625e-08 ;  /* 0x00000001ff847431 */ /* 0x000fe200000001ff */
[----:B------:R-:W-:-:S05]  /*13a80*/  MOV R61, R63 ;  /* 0x0000003f003d7202 */ /* 0x000fca0000000f00 */
        /* <DEDUP_REMOVED lines=49> */
[----:B------:R-:W-:-:S04]  /*13da0*/  FFMA.FTZ R56, R57, R57, R56 ;  /* 0x0000003939387223 */ /* 0x000fc80000010038 */
[----:B------:R-:W-:-:S07]  /*13db0*/  IMAD.MOV.U32 R116, RZ, RZ, R56 ;  /* 0x000000ffff747224 */ /* 0x000fce00078e0038 */
[----:B------:R-:W-:Y:S05]  /*13dc0*/  WARPSYNC.COLLECTIVE R115, `(.L_x_2832) ;  /* 0x0000000073087348 */ /* 0x000fea0003c00000 */
[----:B------:R0:W1:Y:S02]  /*13dd0*/  SHFL.BFLY P0, R63, R116, R132, R133 ;  /* 0x0c000084743f7389 */ /* 0x0000640000000085 */
[----:B01----:R-:W-:Y:S05]  /*13de0*/  ENDCOLLECTIVE ;  /* 0x000000000000791b */ /* 0x003fea0003800000 */
.L_x_2832:
[----:B------:R-:W-:Y:S02]  /*13df0*/  IMAD.MOV.U32 R132, RZ, RZ, 0x2 ;  /* 0x00000002ff847424 */ /* 0x000fe400078e00ff */
[----:B------:R-:W-:-:S04]  /*13e00*/  IMAD.MOV.U32 R57, RZ, RZ, R63 ;  /* 0x000000ffff397224 */ /* 0x000fc800078e003f */
[----:B------:R-:W-:-:S05]  /*13e10*/  FADD.FTZ R57, R56, R57 ;  /* 0x0000003938397221 */ /* 0x000fca0000010000 */
[----:B------:R-:W-:-:S07]  /*13e20*/  MOV R116, R57 ;  /* 0x0000003900747202 */ /* 0x000fce0000000f00 */
[----:B------:R-:W-:Y:S05]  /*13e30*/  WARPSYNC.COLLECTIVE R115, `(.L_x_2833) ;  /* 0x0000000073087348 */ /* 0x000fea0003c00000 */
[----:B------:R0:W1:Y:S02]  /*13e40*/  SHFL.BFLY P0, R63, R116, R132, R133 ;  /* 0x0c000084743f7389 */ /* 0x0000640000000085 */
[----:B01----:R-:W-:Y:S05]  /*13e50*/  ENDCOLLECTIVE ;  /* 0x000000000000791b */ /* 0x003fea0003800000 */
.L_x_2833:
[----:B------:R-:W-:Y:S01]  /*13e60*/  HFMA2 R132, -RZ, RZ, 0, 2.384185791015625e-07 ;  /* 0x00000004ff847431 */ /* 0x000fe200000001ff */
[----:B------:R-:W-:-:S05]  /*13e70*/  MOV R58, R63 ;  /* 0x0000003f003a7202 */ /* 0x000fca0000000f00 */
[----:B------:R-:W-:-:S04]  /*13e80*/  FADD.FTZ R58, R57, R58 ;  /* 0x0000003a393a7221 */ /* 0x000fc80000010000 */
[----:B------:R-:W-:-:S07]  /*13e90*/  IMAD.MOV.U32 R116, RZ, RZ, R58 ;  /* 0x000000ffff747224 */ /* 0x000fce00078e003a */
[----:B------:R-:W-:Y:S05]  /*13ea0*/  WARPSYNC.COLLECTIVE R115, `(.L_x_2834) ;  /* 0x0000000073087348 */ /* 0x000fea0003c00000 */
[----:B------:R0:W1:Y:S02]  /*13eb0*/  SHFL.BFLY P0, R63, R116, R132, R133 ;  /* 0x0c000084743f7389 */ /* 0x0000640000000085 */
[----:B01----:R-:W-:Y:S05]  /*13ec0*/  ENDCOLLECTIVE ;  /* 0x000000000000791b */ /* 0x003fea0003800000 */
.L_x_2834:
[----:B------:R-:W-:Y:S02]  /*13ed0*/  IMAD.MOV.U32 R132, RZ, RZ, 0x8 ;  /* 0x00000008ff847424 */ /* 0x000fe400078e00ff */
[----:B------:R-:W-:-:S04]  /*13ee0*/  IMAD.MOV.U32 R59, RZ, RZ, R63 ;  /* 0x000000ffff3b7224 */ /* 0x000fc800078e003f */
[----:B------:R-:W-:-:S05]  /*13ef0*/  FADD.FTZ R59, R58, R59 ;  /* 0x0000003b3a3b7221 */ /* 0x000fca0000010000 */
[----:B------:R-:W-:-:S07]  /*13f00*/  MOV R116, R59 ;  /* 0x0000003b00747202 */ /* 0x000fce0000000f00 */
[----:B------:R-:W-:Y:S05]  /*13f10*/  WARPSYNC.COLLECTIVE R115, `(.L_x_2835) ;  /* 0x0000000073087348 */ /* 0x000fea0003c00000 */
[----:B------:R0:W1:Y:S02]  /*13f20*/  SHFL.BFLY P0, R63, R116, R132, R133 ;  /* 0x0c000084743f7389 */ /* 0x0000640000000085 */
[----:B01----:R-:W-:Y:S05]  /*13f30*/  ENDCOLLECTIVE ;  /* 0x000000000000791b */ /* 0x003fea0003800000 */
.L_x_2835:
[----:B------:R-:W-:Y:S01]  /*13f40*/  HFMA2 R132, -RZ, RZ, 0, 9.5367431640625e-07 ;  /* 0x00000010ff847431 */ /* 0x000fe200000001ff */
[----:B------:R-:W-:-:S05]  /*13f50*/  MOV R62, R63 ;  /* 0x0000003f003e7202 */ /* 0x000fca0000000f00 */
[----:B------:R-:W-:-:S04]  /*13f60*/  FADD.FTZ R62, R59, R62 ;  /* 0x0000003e3b3e7221 */ /* 0x000fc80000010000 */
[----:B------:R-:W-:-:S07]  /*13f70*/  IMAD.MOV.U32 R116, RZ, RZ, R62 ;  /* 0x000000ffff747224 */ /* 0x000fce00078e003e */
[----:B------:R-:W-:Y:S05]  /*13f80*/  WARPSYNC.COLLECTIVE R115, `(.L_x_2836) ;  /* 0x0000000073087348 */ /* 0x000fea0003c00000 */
[----:B------:R0:W1:Y:S02]  /*13f90*/  SHFL.BFLY P0, R63, R116, R132, R133 ;  /* 0x0c000084743f7389 */ /* 0x0000640000000085 */
[----:B01----:R-:W-:Y:S05]  /*13fa0*/  ENDCOLLECTIVE ;  /* 0x000000000000791b */ /* 0x003fea0003800000 */
.L_x_2836:
[----:B------:R-:W-:Y:S05]  /*13fb0*/  BRA `(.L_x_2837) ;  /* 0xffffffec00647947 */ /* 0x000fea000383ffff */
.L_x_2838:
        /* <DEDUP_REMOVED lines=12> */
.L_x_28717:


//--------------------- .text._ZN10layer_norm13ln_fwd_kernelINS_13Kernel_traitsI6__halfS2_S2_S2_fjLj768ELj1ELj4ELj1ELj16ENS_18Kernel_traits_baseILj768ES2_S2_S2_S2_fjLj128EEEEELb0ELb0ELb0ELb0EEEvNS_9FwdParamsE --------------------------
	.section	.text._ZN10layer_norm13ln_fwd_kernelINS_13Kernel_traitsI6__halfS2_S2_S2_fjLj768ELj1ELj4ELj1ELj16ENS_18Kernel_traits_baseILj768ES2_S2_S2_S2_fjLj128EEEEELb0ELb0ELb0ELb0EEEvNS_9FwdParamsE,"ax",@progbits
	.align	128
        .global         _ZN10layer_norm13ln_fwd_kernelINS_13Kernel_traitsI6__halfS2_S2_S2_fjLj768ELj1ELj4ELj1ELj16ENS_18Kernel_traits_baseILj768ES2_S2_S2_S2_fjLj128EEEEELb0ELb0ELb0ELb0EEEvNS_9FwdParamsE
        .type           _ZN10layer_norm13ln_fwd_kernelINS_13Kernel_traitsI6__halfS2_S2_S2_fjLj768ELj1ELj4ELj1ELj16ENS_18Kernel_traits_baseILj768ES2_S2_S2_S2_fjLj128EEEEELb0ELb0ELb0ELb0EEEvNS_9FwdParamsE,@function
        .size           _ZN10layer_norm13ln_fwd_kernelINS_13Kernel_traitsI6__halfS2_S2_S2_fjLj768ELj1ELj4ELj1ELj16ENS_18Kernel_traits_baseILj768ES2_S2_S2_S2_fjLj128EEEEELb0ELb0ELb0ELb0EEEvNS_9FwdParamsE,(.L_x_28718 - _ZN10layer_norm13ln_fwd_kernelINS_13Kernel_traitsI6__halfS2_S2_S2_fjLj768ELj1ELj4ELj1ELj16ENS_18Kernel_traits_baseILj768ES2_S2_S2_S2_fjLj128EEEEELb0ELb0ELb0ELb0EEEvNS_9FwdParamsE)
        .other          _ZN10layer_norm13ln_fwd_kernelINS_13Kernel_traitsI6__halfS2_S2_S2_fjLj768ELj1ELj4ELj1ELj16ENS_18Kernel_traits_baseILj768ES2_S2_S2_S2_fjLj128EEEEELb0ELb0ELb0ELb0EEEvNS_9FwdParamsE,@"STO_CUDA_ENTRY STV_DEFAULT"
_ZN10layer_norm13ln_fwd_kernelINS_13Kernel_traitsI6__halfS2_S2_S2_fjLj768ELj1ELj4ELj1ELj16ENS_18Kernel_traits_baseILj768ES2_S2_S2_S2_fjLj128EEEEELb0ELb0ELb0ELb0EEEvNS_9FwdParamsE:
.text._ZN10layer_norm13ln_fwd_kernelINS_13Kernel_traitsI6__halfS2_S2_S2_fjLj768ELj1ELj4ELj1ELj16ENS_18Kernel_traits_baseILj768ES2_S2_S2_S2_fjLj128EEEEELb0ELb0ELb0ELb0EEEvNS_9FwdParamsE:
        /* <DEDUP_REMOVED lines=48> */
.L_x_2840:
        /* <DEDUP_REMOVED lines=23> */
.L_x_2841:
[----:B------:R-:W-:Y:S05]  /*0470*/  BSYNC.RECONVERGENT B0 ;  /* 0x0000000000007941 */ /* 0x000fea0003800200 */
.L_x_2839:
[----:B------:R-:W0:Y:S02]  /*0480*/  LDCU UR4, c[0x0][0x384] ;  /* 0x00007080ff0477ac */ /* 0x000e240008000800 */
[----:B0-----:R-:W-:-:S13]  /*0490*/  ISETP.GE.AND P0, PT, R2, UR4, PT ;  /* 0x0000000402007c0c */ /* 0x001fda000bf06270 */
[----:B------:R-:W-:Y:S05]  /*04a0*/  @P0 EXIT ;  /* 0x000000000000094d */ /* 0x000fea0003800000 */
[----:B------:R-:W-:Y:S01]  /*04b0*/  UISETP.NE.U32.AND UP1, UPT, UR8, URZ, UPT ;  /* 0x000000ff0800728c */ /* 0x000fe2000bf25070 */
[----:B------:R-:W0:Y:S03]  /*04c0*/  LDCU UR10, c[0x0][0x388] ;  /* 0x00007100ff0a77ac */ /* 0x000e260008000800 */
[----:B------:R-:W-:Y:S01]  /*04d0*/  UISETP.NE.AND.EX UP1, UPT, UR9, URZ, UPT, UP1 ;  /* 0x000000ff0900728c */ /* 0x000fe2000bf25310 */
[----:B------:R-:W1:Y:S05]  /*04e0*/  LDCU.U8 UR8, c[0x0][0x410] ;  /* 0x00008200ff0877ac */ /* 0x000e6a0008000000 */
[----:B------:R-:W-:Y:S01]  /*04f0*/  PLOP3.LUT P1, PT, PT, PT, UP1, 0x80, 0x8 ;  /* 0x000000000008781c */ /* 0x000fe20003f2f018 */
[----:B------:R-:W2:Y:S01]  /*0500*/  LDCU UR9, c[0x0][0x448] ;  /* 0x00008900ff0977ac */ /* 0x000ea20008000800 */
[----:B------:R-:W3:Y:S01]  /*0510*/  LDCU.64 UR12, c[0x0][0x3a0] ;  /* 0x00007400ff0c77ac */ /* 0x000ee20008000a00 */
[----:B------:R-:W4:Y:S10]  /*0520*/  LDCU.64 UR14, c[0x0][0x3e0] ;  /* 0x00007c00ff0e77ac */ /* 0x000f340008000a00 */
.L_x_2864:
[----:B0-----:R-:W0:Y:S02]  /*0530*/  @P1 LDC.64 R36, c[0x0][0x3e0] ;  /* 0x0000f800ff241b82 */ /* 0x001e240000000a00 */
        /* <DEDUP_REMOVED lines=10> */
[----:B--2---:R-:W-:Y:S01]  /*05e0*/  @P1 HADD2.F32 R65, -RZ, R36.H0_H0 ;  /* 0x20000024ff411230 */ /* 0x004fe20000004100 */
[----:B------:R-:W-:Y:S06]  /*05f0*/  @!P0 BRA `(.L_x_2843) ;  /* 0x0000000400588947 */ /* 0x000fec0003800000 */
[----:B------:R-:W0:Y:S02]  /*0600*/  LDC.64 R10, c[0x0][0x390] ;  /* 0x0000e400ff0a7b82 */ /* 0x000e240000000a00 */
[----:B0-----:R-:W-:-:S05]  /*0610*/  IMAD.WIDE.U32 R10, R0, 0x10, R10 ;  /* 0x00000010000a7825 */ /* 0x001fca00078e000a */
[----:B------:R0:W5:Y:S01]  /*0620*/  LDG.E.128 R36, desc[UR6][R10.64] ;  /* 0x000000060a247981 */ /* 0x000162000c1e1d00 */
[----:B---3--:R-:W-:-:S04]  /*0630*/  UISETP.NE.U32.AND UP1, UPT, UR12, URZ, UPT ;  /* 0x000000ff0c00728c */ /* 0x008fc8000bf25070 */
[----:B------:R-:W-:-:S09]  /*0640*/  UISETP.NE.AND.EX UP1, UPT, UR13, URZ, UPT, UP1 ;  /* 0x000000ff0d00728c */ /* 0x000fd2000bf25310 */
[----:B0-----:R-:W-:Y:S05]  /*0650*/  BRA.U !UP1, `(.L_x_2844) ;  /* 0x0000000109807547 */ /* 0x001fea000b800000 */
[----:B------:R-:W0:Y:S02]  /*0660*/  LDC.64 R10, c[0x0][0x3a0] ;  /* 0x0000e800ff0a7b82 */ /* 0x000e240000000a00 */
[----:B0-----:R-:W-:-:S05]  /*0670*/  IMAD.WIDE.U32 R10, R0, 0x10, R10 ;  /* 0x00000010000a7825 */ /* 0x001fca00078e000a */
[----:B------:R-:W2:Y:S01]  /*0680*/  LDG.E.128 R40, desc[UR6][R10.64] ;  /* 0x000000060a287981 */ /* 0x000ea2000c1e1d00 */
[--C-:B-----5:R-:W-:Y:S02]  /*0690*/  HADD2.F32 R52, -RZ, R39.reuse.H0_H0 ;  /* 0x20000027ff347230 */ /* 0x120fe40000004100 */
[----:B------:R-:W-:Y:S02]  /*06a0*/  HADD2.F32 R66, -RZ, R39.H1_H1 ;  /* 0x30000027ff427230 */ /* 0x000fe40000004100 */
[----:B------:R-:W-:Y:S02]  /*06b0*/  HADD2.F32 R44, -RZ, R36.H0_H0 ;  /* 0x20000024ff2c7230 */ /* 0x000fe40000004100 */
[--C-:B------:R-:W-:Y:S02]  /*06c0*/  HADD2.F32 R46, -RZ, R37.reuse.H0_H0 ;  /* 0x20000025ff2e7230 */ /* 0x100fe40000004100 */
[----:B------:R-:W-:Y:S02]  /*06d0*/  HADD2.F32 R48, -RZ, R37.H1_H1 ;  /* 0x30000025ff307230 */ /* 0x000fe40000004100 */
[----:B------:R-:W-:-:S02]  /*06e0*/  HADD2.F32 R50, -RZ, R38.H0_H0 ;  /* 0x20000026ff327230 */ /* 0x000fc40000004100 */
[----:B------:R-:W-:Y:S02]  /*06f0*/  HADD2.F32 R36, -RZ, R36.H1_H1 ;  /* 0x30000024ff247230 */ /* 0x000fe40000004100 */
[----:B------:R-:W-:Y:S02]  /*0700*/  HADD2.F32 R38, -RZ, R38.H1_H1 ;  /* 0x30000026ff267230 */ /* 0x000fe40000004100 */
[----:B--2---:R-:W-:Y:S02]  /*0710*/  HADD2.F32 R11, -RZ, R41.H0_H0 ;  /* 0x20000029ff0b7230 */ /* 0x004fe40000004100 */
[----:B------:R-:W-:Y:S02]  /*0720*/  HADD2.F32 R39, -RZ, R42.H0_H0 ;  /* 0x2000002aff277230 */ /* 0x000fe40000004100 */
[----:B------:R-:W-:Y:S02]  /*0730*/  HADD2.F32 R51, -RZ, R43.H0_H0 ;  /* 0x2000002bff337230 */ /* 0x000fe40000004100 */
[----:B------:R-:W-:Y:S01]  /*0740*/  FFMA.FTZ R11, R46, R65, R11 ;  /* 0x000000412e0b7223 */ /* 0x000fe2000001000b */
[----:B------:R-:W-:-:S02]  /*0750*/  HADD2.F32 R9, -RZ, R40.H0_H0 ;  /* 0x20000028ff097230 */ /* 0x000fc40000004100 */
[-C--:B------:R-:W-:Y:S01]  /*0760*/  FFMA.FTZ R10, R50, R65.reuse, R39 ;  /* 0x00000041320a7223 */ /* 0x080fe20000010027 */
[----:B------:R-:W-:Y:S02]  /*0770*/  HADD2.F32 R37, -RZ, R40.H1_H1 ;  /* 0x30000028ff257230 */ /* 0x000fe40000004100 */
[-C--:B------:R-:W-:Y:S01]  /*0780*/  FFMA.FTZ R51, R52, R65.reuse, R51 ;  /* 0x0000004134337223 */ /* 0x080fe20000010033 */
[----:B------:R-:W-:Y:S02]  /*0790*/  HADD2.F32 R41, -RZ, R41.H1_H1 ;  /* 0x30000029ff297230 */ /* 0x000fe40000004100 */
[-C--:B------:R-:W-:Y:S01]  /*07a0*/  FFMA.FTZ R9, R44, R65.reuse, R9 ;  /* 0x000000412c097223 */ /* 0x080fe20000010009 */
[----:B------:R-:W-:Y:S02]  /*07b0*/  HADD2.F32 R43, -RZ, R43.H1_H1 ;  /* 0x3000002bff2b7230 */ /* 0x000fe40000004100 */
[----:B------:R-:W-:Y:S01]  /*07c0*/  FFMA.FTZ R50, R36, R65, R37 ;  /* 0x0000004124327223 */ /* 0x000fe20000010025 */
[----:B------:R-:W-:-:S02]  /*07d0*/  HADD2.F32 R49, -RZ, R42.H1_H1 ;  /* 0x3000002aff317230 */ /* 0x000fc40000004100 */
[-C--:B------:R-:W-:Y:S01]  /*07e0*/  FFMA.FTZ R48, R48, R65.reuse, R41 ;  /* 0x0000004130307223 */ /* 0x080fe20000010029 */
[----:B------:R-:W-:Y:S01]  /*07f0*/  FFMA.FTZ R52, R66, R65, R43 ;  /* 0x0000004142347223 */ /* 0x000fe2000001002b */
[----:B------:R-:W-:Y:S01]  /*0800*/  F2FP.F16.F32.PACK_AB R40, R50, R9 ;  /* 0x000000093228723e */ /* 0x000fe200000000ff */
[----:B------:R-:W-:Y:S02]  /*0810*/  FFMA.FTZ R49, R38, R65, R49 ;  /* 0x0000004126317223 */ /* 0x000fe40000010031 */
[----:B------:R-:W-:Y:S02]  /*0820*/  F2FP.F16.F32.PACK_AB R41, R48, R11 ;  /* 0x0000000b3029723e */ /* 0x000fe400000000ff */
[----:B------:R-:W-:Y:S02]  /*0830*/  F2FP.F16.F32.PACK_AB R43, R52, R51 ;  /* 0x00000033342b723e */ /* 0x000fe400000000ff */
[----:B------:R-:W-:Y:S01]  /*0840*/  F2FP.F16.F32.PACK_AB R42, R49, R10 ;  /* 0x0000000a312a723e */ /* 0x000fe200000000ff */
[----:B------:R-:W-:Y:S06]  /*0850*/  BRA `(.L_x_2845) ;  /* 0x0000000000a47947 */ /* 0x000fec0003800000 */
.L_x_2844:
[----:B----4-:R-:W-:-:S04]  /*0860*/  UISETP.NE.U32.AND UP1, UPT, UR14, URZ, UPT ;  /* 0x000000ff0e00728c */ /* 0x010fc8000bf25070 */
[----:B------:R-:W-:-:S06]  /*0870*/  UISETP.NE.AND.EX UP1, UPT, UR15, URZ, UPT, UP1 ;  /* 0x000000ff0f00728c */ /* 0x000fcc000bf25310 */
[----:B------:R-:W-:-:S13]  /*0880*/  PLOP3.LUT P1, PT, PT, PT, UP1, 0x80, 0x8 ;  /* 0x000000000008781c */ /* 0x000fda0003f2f018 */
[----:B------:R-:W-:Y:S05]  /*0890*/  @!P1 BRA `(.L_x_2846) ;  /* 0x0000000000549947 */ /* 0x000fea0003800000 */
[----:B-----5:R-:W-:Y:S02]  /*08a0*/  HADD2.F32 R10, -RZ, R36.H0_H0 ;  /* 0x20000024ff0a7230 */ /* 0x020fe40000004100 */
[----:B------:R-:W-:Y:S02]  /*08b0*/  HADD2.F32 R42, -RZ, R38.H0_H0 ;  /* 0x20000026ff2a7230 */ /* 0x000fe40000004100 */
[----:B------:R-:W-:Y:S02]  /*08c0*/  HADD2.F32 R36, -RZ, R36.H1_H1 ;  /* 0x30000024ff247230 */ /* 0x000fe40000004100 */
[-C--:B------:R-:W-:Y:S01]  /*08d0*/  FMUL.FTZ R9, R10, R65.reuse ;  /* 0x000000410a097220 */ /* 0x080fe20000410000 */
[--C-:B------:R-:W-:Y:S02]  /*08e0*/  HADD2.F32 R40, -RZ, R37.reuse.H0_H0 ;  /* 0x20000025ff287230 */ /* 0x100fe40000004100 */
[----:B------:R-:W-:Y:S01]  /*08f0*/  FMUL.FTZ R10, R42, R65 ;  /* 0x000000412a0a7220 */ /* 0x000fe20000410000 */
[----:B------:R-:W-:-:S02]  /*0900*/  HADD2.F32 R48, -RZ, R37.H1_H1 ;  /* 0x30000025ff307230 */ /* 0x000fc40000004100 */
[-C--:B------:R-:W-:Y:S01]  /*0910*/  FMUL.FTZ R50, R36, R65.reuse ;  /* 0x0000004124327220 */ /* 0x080fe20000410000 */
[----:B------:R-:W-:Y:S02]  /*0920*/  HADD2.F32 R38, -RZ, R38.H1_H1 ;  /* 0x30000026ff267230 */ /* 0x000fe40000004100 */
[-C--:B------:R-:W-:Y:S01]  /*0930*/  FMUL.FTZ R11, R40, R65.reuse ;  /* 0x00000041280b7220 */ /* 0x080fe20000410000 */
[--C-:B------:R-:W-:Y:S02]  /*0940*/  HADD2.F32 R44, -RZ, R39.reuse.H0_H0 ;  /* 0x20000027ff2c7230 */ /* 0x100fe40000004100 */
[-C--:B------:R-:W-:Y:S01]  /*0950*/  FMUL.FTZ R48, R48, R65.reuse ;  /* 0x0000004130307220 */ /* 0x080fe20000410000 */
[----:B------:R-:W-:Y:S02]  /*0960*/  HADD2.F32 R52, -RZ, R39.H1_H1 ;  /* 0x30000027ff347230 */ /* 0x000fe40000004100 */
[----:B------:R-:W-:Y:S01]  /*0970*/  FMUL.FTZ R49, R38, R65 ;  /* 0x0000004126317220 */ /* 0x000fe20000410000 */
[----:B------:R-:W-:Y:S01]  /*0980*/  F2FP.F16.F32.PACK_AB R40, R50, R9 ;  /* 0x000000093228723e */ /* 0x000fe200000000ff */
[----:B------:R-:W-:Y:S01]  /*0990*/  FMUL.FTZ R51, R44, R65 ;  /* 0x000000412c337220 */ /* 0x000fe20000410000 */
[----:B------:R-:W-:Y:S01]  /*09a0*/  F2FP.F16.F32.PACK_AB R41, R48, R11 ;  /* 0x0000000b3029723e */ /* 0x000fe200000000ff */
[----:B------:R-:W-:Y:S01]  /*09b0*/  FMUL.FTZ R52, R52, R65 ;  /* 0x0000004134347220 */ /* 0x000fe20000410000 */
[----:B------:R-:W-:-:S04]  /*09c0*/  F2FP.F16.F32.PACK_AB R42, R49, R10 ;  /* 0x0000000a312a723e */ /* 0x000fc800000000ff */
[----:B------:R-:W-:Y:S01]  /*09d0*/  F2FP.F16.F32.PACK_AB R43, R52, R51 ;  /* 0x00000033342b723e */ /* 0x000fe200000000ff */
[----:B------:R-:W-:Y:S06]  /*09e0*/  BRA `(.L_x_2845) ;  /* 0x0000000000407947 */ /* 0x000fec0003800000 */
.L_x_2846:
[----:B-----5:R-:W-:Y:S02]  /*09f0*/  HADD2.F32 R10, -RZ, R36.H0_H0 ;  /* 0x20000024ff0a7230 */ /* 0x020fe40000004100 */
[----:B------:R-:W-:Y:S02]  /*0a00*/  HADD2.F32 R46, -RZ, R38.H0_H0 ;  /* 0x20000026ff2e7230 */ /* 0x000fe40000004100 */
[----:B------:R-:W-:Y:S02]  /*0a10*/  HADD2.F32 R52, -RZ, R39.H0_H0 ;  /* 0x20000027ff347230 */ /* 0x000fe40000004100 */
[-C--:B------:R-:W-:Y:S01]  /*0a20*/  FMUL.FTZ R9, R10, R65.reuse ;  /* 0x000000410a097220 */ /* 0x080fe20000410000 */
[----:B------:R-:W-:Y:S02]  /*0a30*/  HADD2.F32 R36, -RZ, R36.H1_H1 ;  /* 0x30000024ff247230 */ /* 0x000fe40000004100 */
[----:B------:R-:W-:Y:S01]  /*0a40*/  FMUL.FTZ R10, R46, R65 ;  /* 0x000000412e0a7220 */ /* 0x000fe20000410000 */
[----:B------:R-:W-:-:S02]  /*0a50*/  HADD2.F32 R44, -RZ, R37.H0_H0 ;  /* 0x20000025ff2c7230 */ /* 0x000fc40000004100 */
[-C--:B------:R-:W-:Y:S01]  /*0a60*/  FMUL.FTZ R51, R52, R65.reuse ;  /* 0x0000004134337220 */ /* 0x080fe20000410000 */
[----:B------:R-:W-:Y:S02]  /*0a70*/  HADD2.F32 R48, -RZ, R37.H1_H1 ;  /* 0x30000025ff307230 */ /* 0x000fe40000004100 */
[-C--:B------:R-:W-:Y:S01]  /*0a80*/  FMUL.FTZ R50, R36, R65.reuse ;  /* 0x0000004124327220 */ /* 0x080fe20000410000 */
[----:B------:R-:W-:Y:S02]  /*0a90*/  HADD2.F32 R38, -RZ, R38.H1_H1 ;  /* 0x30000026ff267230 */ /* 0x000fe40000004100 */
[-C--:B------:R-:W-:Y:S01]  /*0aa0*/  FMUL.FTZ R11, R44, R65.reuse ;  /* 0x000000412c0b7220 */ /* 0x080fe20000410000 */
[----:B------:R-:W-:Y:S02]  /*0ab0*/  HADD2.F32 R66, -RZ, R39.H1_H1 ;  /* 0x30000027ff427230 */ /* 0x000fe40000004100 */
[-C--:B------:R-:W-:Y:S01]  /*0ac0*/  FMUL.FTZ R48, R48, R65.reuse ;  /* 0x0000004130307220 */ /* 0x080fe20000410000 */
[----:B------:R-:W-:-:S02]  /*0ad0*/  FMUL.FTZ R49, R38, R65 ;  /* 0x0000004126317220 */ /* 0x000fc40000410000 */
[----:B------:R-:W-:-:S07]  /*0ae0*/  FMUL.FTZ R52, R66, R65 ;  /* 0x0000004142347220 */ /* 0x000fce0000410000 */
.L_x_2845:
[----:B------:R-:W0:Y:S01]  /*0af0*/  @UP0 LDCU.64 UR4, c[0x0][0x3a8] ;  /* 0x00007500ff0407ac */ /* 0x000e220008000a00 */
[----:B------:R-:W-:Y:S01]  /*0b00*/  PLOP3.LUT P2, PT, PT, PT, UP0, 0x80, 0x8 ;  /* 0x000000000008781c */ /* 0x000fe20003f4f008 */
[----:B------:R-:W-:Y:S01]  /*0b10*/  HFMA2 R37, -RZ, RZ, 0, 9.5367431640625e-07 ;  /* 0x00000010ff257431 */ /* 0x000fe200000001ff */
[----:B------:R-:W-:Y:S02]  /*0b20*/  PLOP3.LUT P3, PT, PT, PT, UP0, 0x80, 0x8 ;  /* 0x000000000008781c */ /* 0x000fe40003f6f008 */
[----:B------:R-:W-:-:S09]  /*0b30*/  IADD3 R66, PT, PT, R0, 0x20, RZ ;  /* 0x0000002000427810 */ /* 0x000fd20007ffe0ff */
[----:B0-----:R-:W-:-:S05]  /*0b40*/  @P2 IMAD.WIDE.U32 R36, R0, R37, UR4 ;  /* 0x0000000400242e25 */ /* 0x001fca000f8e0025 */
[----:B------:R0:W-:Y:S02]  /*0b50*/  @P3 STG.E.128 desc[UR6][R36.64], R40 ;  /* 0x0000002824003986 */ /* 0x0001e4000c101d06 */
.L_x_2843:
[----:B-1-34-:R-:W-:Y:S05]  /*0b60*/  BSYNC.RECONVERGENT B0 ;  /* 0x0000000000007941 */ /* 0x01afea0003800200 */
.L_x_2842:
[----:B------:R-:W-:Y:S01]  /*0b70*/  ISETP.GE.U32.AND P2, PT, R4, 0x40, PT ;  /* 0x000000400400780c */ /* 0x000fe20003f46070 */
[----:B------:R-:W-:Y:S03]  /*0b80*/  BSSY.RECONVERGENT B0, `(.L_x_2847) ;  /* 0x0000058000007945 */ /* 0x000fe60003800200 */
[----:B0-----:R-:W-:-:S09]  /*0b90*/  P2R R36, PR, RZ, 0x4 ;  /* 0x00000004ff247803 */ /* 0x001fd20000000000 */
[----:B------:R-:W-:Y:S05]  /*0ba0*/  @!P2 BRA `(.L_x_2848) ;  /* 0x000000040054a947 */ /* 0x000fea0003800000 */
[----:B------:R-:W0:Y:S02]  /*0bb0*/  LDC.64 R36, c[0x0][0x390] ;  /* 0x0000e400ff247b82 */ /* 0x000e240000000a00 */
[----:B0-----:R-:W-:-:S05]  /*0bc0*/  IMAD.WIDE.U32 R36, R66, 0x10, R36 ;  /* 0x0000001042247825 */ /* 0x001fca00078e0024 */
[----:B------:R0:W5:Y:S01]  /*0bd0*/  LDG.E.128 R44, desc[UR6][R36.64] ;  /* 0x00000006242c7981 */ /* 0x000162000c1e1d00 */
[----:B------:R-:W-:-:S04]  /*0be0*/  UISETP.NE.U32.AND UP1, UPT, UR12, URZ, UPT ;  /* 0x000000ff0c00728c */ /* 0x000fc8000bf25070 */
[----:B------:R-:W-:-:S09]  /*0bf0*/  UISETP.NE.AND.EX UP1, UPT, UR13, URZ, UPT, UP1 ;  /* 0x000000ff0d00728c */ /* 0x000fd2000bf25310 */
[----:B0-----:R-:W-:Y:S05]  /*0c00*/  BRA.U !UP1, `(.L_x_2849) ;  /* 0x0000000109807547 */ /* 0x001fea000b800000 */
[----:B------:R-:W0:Y:S02]  /*0c10*/  LDC.64 R36, c[0x0][0x3a0] ;  /* 0x0000e800ff247b82 */ /* 0x000e240000000a00 */
[----:B0-----:R-:W-:-:S06]  /*0c20*/  IMAD.WIDE.U32 R36, R66, 0x10, R36 ;  /* 0x0000001042247825 */ /* 0x001fcc00078e0024 */
[----:B------:R-:W2:Y:S01]  /*0c30*/  LDG.E.128 R36, desc[UR6][R36.64] ;  /* 0x0000000624247981 */ /* 0x000ea2000c1e1d00 */
[----:B-----5:R-:W-:Y:S02]  /*0c40*/  HADD2.F32 R6, -RZ, R44.H0_H0 ;  /* 0x2000002cff067230 */ /* 0x020fe40000004100 */
[--C-:B------:R-:W-:Y:S02]  /*0c50*/  HADD2.F32 R56, -RZ, R45.reuse.H0_H0 ;  /* 0x2000002dff387230 */ /* 0x100fe40000004100 */
[----:B------:R-:W-:Y:S02]  /*0c60*/  HADD2.F32 R54, -RZ, R46.H0_H0 ;  /* 0x2000002eff367230 */ /* 0x000fe40000004100 */
[----:B------:R-:W-:Y:S02]  /*0c70*/  HADD2.F32 R44, -RZ, R44.H1_H1 ;  /* 0x3000002cff2c7230 */ /* 0x000fe40000004100 */
[----:B------:R-:W-:Y:S02]  /*0c80*/  HADD2.F32 R40, -RZ, R45.H1_H1 ;  /* 0x3000002dff287230 */ /* 0x000fe40000004100 */
[----:B------:R-:W-:-:S02]  /*0c90*/  HADD2.F32 R46, -RZ, R46.H1_H1 ;  /* 0x3000002eff2e7230 */ /* 0x000fc40000004100 */
[--C-:B------:R-:W-:Y:S02]  /*0ca0*/  HADD2.F32 R42, -RZ, R47.reuse.H0_H0 ;  /* 0x2000002fff2a7230 */ /* 0x100fe40000004100 */
        /* <DEDUP_REMOVED lines=22> */
.L_x_2849:
[----:B------:R-:W-:-:S04]  /*0e10*/  UISETP.NE.U32.AND UP1, UPT, UR14, URZ, UPT ;  /* 0x000000ff0e00728c */ /* 0x000fc8000bf25070 */
[----:B------:R-:W-:-:S09]  /*0e20*/  UISETP.NE.AND.EX UP1, UPT, UR15, URZ, UPT, UP1 ;  /* 0x000000ff0f00728c */ /* 0x000fd2000bf25310 */
[----:B------:R-:W-:Y:S05]  /*0e30*/  BRA.U UP1, `(.L_x_2851) ;  /* 0x0000000101447547 */ /* 0x000fea000b800000 */
        /* <DEDUP_REMOVED lines=15> */
[----:B------:R-:W-:Y:S01]  /*0f30*/  FMUL.FTZ R58, R68, R65 ;  /* 0x00000041443a7220 */ /* 0x000fe20000410000 */
[----:B------:R-:W-:Y:S06]  /*0f40*/  BRA `(.L_x_2850) ;  /* 0x0000000000507947 */ /* 0x000fec0003800000 */
.L_x_2851:
        /* <DEDUP_REMOVED lines=15> */
[-C--:B------:R-:W-:Y:S01]  /*1040*/  FMUL.FTZ R57, R42, R65.reuse ;  /* 0x000000412a397220 */ /* 0x080fe20000410000 */
[----:B------:R-:W-:Y:S01]  /*1050*/  F2FP.F16.F32.PACK_AB R41, R53, R6 ;  /* 0x000000063529723e */ /* 0x000fe200000000ff */
[----:B------:R-:W-:Y:S01]  /*1060*/  FMUL.FTZ R58, R58, R65 ;  /* 0x000000413a3a7220 */ /* 0x000fe20000410000 */
[----:B------:R-:W-:-:S04]  /*1070*/  F2FP.F16.F32.PACK_AB R42, R56, R55 ;  /* 0x00000037382a723e */ /* 0x000fc800000000ff */
[----:B------:R-:W-:-:S07]  /*1080*/  F2FP.F16.F32.PACK_AB R43, R58, R57 ;  /* 0x000000393a2b723e */ /* 0x000fce00000000ff */
.L_x_2850:
[----:B------:R-:W0:Y:S01]  /*1090*/  @UP0 LDCU.64 UR4, c[0x0][0x3a8] ;  /* 0x00007500ff0407ac */ /* 0x000e220008000a00 */
[----:B------:R-:W-:Y:S02]  /*10a0*/  PLOP3.LUT P2, PT, PT, PT, UP0, 0x80, 0x8 ;  /* 0x000000000008781c */ /* 0x000fe40003f4f008 */
[----:B------:R-:W-:Y:S02]  /*10b0*/  PLOP3.LUT P3, PT, PT, PT, UP0, 0x80, 0x8 ;  /* 0x000000000008781c */ /* 0x000fe40003f6f008 */
[----:B------:R-:W-:-:S09]  /*10c0*/  MOV R37, 0x10 ;  /* 0x0000001000257802 */ /* 0x000fd20000000f00 */
[C---:B0-----:R-:W-:Y:S01]  /*10d0*/  @P2 IMAD.WIDE.U32 R36, R66.reuse, R37, UR4 ;  /* 0x0000000442242e25 */ /* 0x041fe2000f8e0025 */
[----:B------:R-:W-:-:S04]  /*10e0*/  IADD3 R66, PT, PT, R66, 0x20, RZ ;  /* 0x0000002042427810 */ /* 0x000fc80007ffe0ff */
[----:B------:R0:W-:Y:S03]  /*10f0*/  @P3 STG.E.128 desc[UR6][R36.64], R40 ;  /* 0x0000002824003986 */ /* 0x0001e6000c101d06 */
.L_x_2848:
[----:B------:R-:W-:Y:S05]  /*1100*/  BSYNC.RECONVERGENT B0 ;  /* 0x0000000000007941 */ /* 0x000fea0003800200 */
.L_x_2847:
[----:B------:R-:W-:Y:S01]  /*1110*/  ISETP.GE.U32.AND P2, PT, R4, 0x60, PT ;  /* 0x000000600400780c */ /* 0x000fe20003f46070 */
[----:B------:R-:W-:-:S12]  /*1120*/  BSSY.RECONVERGENT B0, `(.L_x_2852) ;  /* 0x0000056000007945 */ /* 0x000fd80003800200 */
[----:B------:R-:W-:Y:S05]  /*1130*/  @!P2 BRA `(.L_x_2853) ;  /* 0x000000040050a947 */ /* 0x000fea0003800000 */
[----:B0-----:R-:W0:Y:S02]  /*1140*/  LDC.64 R36, c[0x0][0x390] ;  /* 0x0000e400ff247b82 */ /* 0x001e240000000a00 */
        /* <DEDUP_REMOVED lines=8> */
[--C-:B-----5:R-:W-:Y:S02]  /*11d0*/  HADD2.F32 R8, -RZ, R47.reuse.H0_H0 ;  /* 0x2000002fff087230 */ /* 0x120fe40000004100 */
[----:B------:R-:W-:Y:S02]  /*11e0*/  HADD2.F32 R64, -RZ, R47.H1_H1 ;  /* 0x3000002fff407230 */ /* 0x000fe40000004100 */
[----:B------:R-:W-:Y:S02]  /*11f0*/  HADD2.F32 R40, -RZ, R44.H0_H0 ;  /* 0x2000002cff287230 */ /* 0x000fe40000004100 */
[----:B------:R-:W-:Y:S02]  /*1200*/  HADD2.F32 R60, -RZ, R46.H0_H0 ;  /* 0x2000002eff3c7230 */ /* 0x000fe40000004100 */
[----:B------:R-:W-:Y:S02]  /*1210*/  HADD2.F32 R44, -RZ, R44.H1_H1 ;  /* 0x3000002cff2c7230 */ /* 0x000fe40000004100 */
[----:B------:R-:W-:-:S02]  /*1220*/  HADD2.F32 R42, -RZ, R45.H0_H0 ;  /* 0x2000002dff2a7230 */ /* 0x000fc40000004100 */
[----:B------:R-:W-:Y:S02]  /*1230*/  HADD2.F32 R62, -RZ, R45.H1_H1 ;  /* 0x3000002dff3e7230 */ /* 0x000fe40000004100 */
[----:B------:R-:W-:Y:S02]  /*1240*/  HADD2.F32 R46, -RZ, R46.H1_H1 ;  /* 0x3000002eff2e7230 */ /* 0x000fe40000004100 */
[--C-:B--2---:R-:W-:Y:S02]  /*1250*/  HADD2.F32 R7, -RZ, R39.reuse.H0_H0 ;  /* 0x20000027ff077230 */ /* 0x104fe40000004100 */
[----:B------:R-:W-:Y:S02]  /*1260*/  HADD2.F32 R39, -RZ, R39.H1_H1 ;  /* 0x30000027ff277230 */ /* 0x000fe40000004100 */
[----:B------:R-:W-:Y:S02]  /*1270*/  HADD2.F32 R61, -RZ, R37.H0_H0 ;  /* 0x20000025ff3d7230 */ /* 0x000fe40000004100 */
[----:B------:R-:W-:Y:S01]  /*1280*/  FFMA.FTZ R7, R8, R65, R7 ;  /* 0x0000004108077223 */ /* 0x000fe20000010007 */
[----:B------:R-:W-:-:S02]  /*1290*/  HADD2.F32 R63, -RZ, R38.H0_H0 ;  /* 0x20000026ff3f7230 */ /* 0x000fc40000004100 */
[-C--:B------:R-:W-:Y:S01]  /*12a0*/  FFMA.FTZ R8, R64, R65.reuse, R39 ;  /* 0x0000004140087223 */ /* 0x080fe20000010027 */
[--C-:B------:R-:W-:Y:S02]  /*12b0*/  HADD2.F32 R59, -RZ, R36.reuse.H0_H0 ;  /* 0x20000024ff3b7230 */ /* 0x100fe40000004100 */
[-C--:B------:R-:W-:Y:S01]  /*12c0*/  FFMA.FTZ R61, R42, R65.reuse, R61 ;  /* 0x000000412a3d7223 */ /* 0x080fe2000001003d */
[----:B------:R-:W-:Y:S02]  /*12d0*/  HADD2.F32 R39, -RZ, R36.H1_H1 ;  /* 0x30000024ff277230 */ /* 0x000fe40000004100 */
[-C--:B------:R-:W-:Y:S01]  /*12e0*/  FFMA.FTZ R63, R60, R65.reuse, R63 ;  /* 0x000000413c3f7223 */ /* 0x080fe2000001003f */
[----:B------:R-:W-:Y:S02]  /*12f0*/  HADD2.F32 R41, -RZ, R38.H1_H1 ;  /* 0x30000026ff297230 */ /* 0x000fe40000004100 */
[----:B------:R-:W-:Y:S01]  /*1300*/  FFMA.FTZ R59, R40, R65, R59 ;  /* 0x00000041283b7223 */ /* 0x000fe2000001003b */
[----:B------:R-:W-:-:S02]  /*1310*/  HADD2.F32 R37, -RZ, R37.H1_H1 ;  /* 0x30000025ff257230 */ /* 0x000fc40000004100 */
[----:B------:R-:W-:Y:S01]  /*1320*/  FFMA.FTZ R60, R44, R65, R39 ;  /* 0x000000412c3c7223 */ /* 0x000fe20000010027 */
[----:B------:R-:W-:Y:S01]  /*1330*/  F2FP.F16.F32.PACK_AB R43, R8, R7 ;  /* 0x00000007082b723e */ /* 0x000fe200000000ff */
[-C--:B------:R-:W-:Y:S01]  /*1340*/  FFMA.FTZ R64, R46, R65.reuse, R41 ;  /* 0x000000412e407223 */ /* 0x080fe20000010029 */
[----:B------:R-:W-:Y:S02]  /*1350*/  FFMA.FTZ R62, R62, R65, R37 ;  /* 0x000000413e3e7223 */ /* 0x000fe40000010025 */
[----:B------:R-:W-:Y:S02]  /*1360*/  F2FP.F16.F32.PACK_AB R40, R60, R59 ;  /* 0x0000003b3c28723e */ /* 0x000fe400000000ff */
[----:B------:R-:W-:Y:S02]  /*1370*/  F2FP.F16.F32.PACK_AB R42, R64, R63 ;  /* 0x0000003f402a723e */ /* 0x000fe400000000ff */
[----:B------:R-:W-:Y:S01]  /*1380*/  F2FP.F16.F32.PACK_AB R41, R62, R61 ;  /* 0x0000003d3e29723e */ /* 0x000fe200000000ff */
[----:B------:R-:W-:Y:S06]  /*1390*/  BRA `(.L_x_2855) ;  /* 0x0000000000a07947 */ /* 0x000fec0003800000 */
.L_x_2854:
[----:B------:R-:W-:-:S04]  /*13a0*/  UISETP.NE.U32.AND UP1, UPT, UR14, URZ, UPT ;  /* 0x000000ff0e00728c */ /* 0x000fc8000bf25070 */
[----:B------:R-:W-:-:S09]  /*13b0*/  UISETP.NE.AND.EX UP1, UPT, UR15, URZ, UPT, UP1 ;  /* 0x000000ff0f00728c */ /* 0x000fd2000bf25310 */
[----:B------:R-:W-:Y:S05]  /*13c0*/  BRA.U UP1, `(.L_x_2856) ;  /* 0x0000000101447547 */ /* 0x000fea000b800000 */
[--C-:B-----5:R-:W-:Y:S02]  /*13d0*/  HADD2.F32 R8, -RZ, R47.reuse.H0_H0 ;  /* 0x2000002fff087230 */ /* 0x120fe40000004100 */
[----:B------:R-:W-:Y:S02]  /*13e0*/  HADD2.F32 R60, -RZ, R47.H1_H1 ;  /* 0x3000002fff3c7230 */ /* 0x000fe40000004100 */
[----:B------:R-:W-:Y:S02]  /*13f0*/  HADD2.F32 R36, -RZ, R44.H0_H0 ;  /* 0x2000002cff247230 */ /* 0x000fe40000004100 */
[-C--:B------:R-:W-:Y:S01]  /*1400*/  FMUL.FTZ R7, R8, R65.reuse ;  /* 0x0000004108077220 */ /* 0x080fe20000410000 */
[----:B------:R-:W-:Y:S02]  /*1410*/  HADD2.F32 R64, -RZ, R46.H0_H0 ;  /* 0x2000002eff407230 */ /* 0x000fe40000004100 */
[----:B------:R-:W-:Y:S01]  /*1420*/  FMUL.FTZ R8, R60, R65 ;  /* 0x000000413c087220 */ /* 0x000fe20000410000 */
[----:B------:R-:W-:-:S02]  /*1430*/  HADD2.F32 R44, -RZ, R44.H1_H1 ;  /* 0x3000002cff2c7230 */ /* 0x000fc40000004100 */
[-C--:B------:R-:W-:Y:S01]  /*1440*/  FMUL.FTZ R59, R36, R65.reuse ;  /* 0x00000041243b7220 */ /* 0x080fe20000410000 */
[--C-:B------:R-:W-:Y:S02]  /*1450*/  HADD2.F32 R38, -RZ, R45.reuse.H0_H0 ;  /* 0x2000002dff267230 */ /* 0x100fe40000004100 */
        /* <DEDUP_REMOVED lines=8> */
.L_x_2856:
[--C-:B-----5:R-:W-:Y:S02]  /*14e0*/  HADD2.F32 R8, -RZ, R47.reuse.H0_H0 ;  /* 0x2000002fff087230 */ /* 0x120fe40000004100 */
[----:B------:R-:W-:Y:S02]  /*14f0*/  HADD2.F32 R36, -RZ, R44.H0_H0 ;  /* 0x2000002cff247230 */ /* 0x000fe40000004100 */
[----:B------:R-:W-:Y:S02]  /*1500*/  HADD2.F32 R40, -RZ, R46.H0_H0 ;  /* 0x2000002eff287230 */ /* 0x000fe40000004100 */
[-C--:B------:R-:W-:Y:S01]  /*1510*/  FMUL.FTZ R7, R8, R65.reuse ;  /* 0x0000004108077220 */ /* 0x080fe20000410000 */
[----:B------:R-:W-:Y:S02]  /*1520*/  HADD2.F32 R42, -RZ, R47.H1_H1 ;  /* 0x3000002fff2a7230 */ /* 0x000fe40000004100 */
        /* <DEDUP_REMOVED lines=8> */
[----:B------:R-:W-:Y:S01]  /*15b0*/  FMUL.FTZ R61, R38, R65 ;  /* 0x00000041263d7220 */ /* 0x000fe20000410000 */
[----:B------:R-:W-:Y:S01]  /*15c0*/  F2FP.F16.F32.PACK_AB R43, R8, R7 ;  /* 0x00000007082b723e */ /* 0x000fe200000000ff */
[----:B------:R-:W-:Y:S01]  /*15d0*/  FMUL.FTZ R62, R62, R65 ;  /* 0x000000413e3e7220 */ /* 0x000fe20000410000 */
[----:B------:R-:W-:Y:S01]  /*15e0*/  F2FP.F16.F32.PACK_AB R40, R60, R59 ;  /* 0x0000003b3c28723e */ /* 0x000fe200000000ff */
[----:B------:R-:W-:-:S03]  /*15f0*/  FMUL.FTZ R64, R46, R65 ;  /* 0x000000412e407220 */ /* 0x000fc60000410000 */
[----:B------:R-:W-:Y:S02]  /*1600*/  F2FP.F16.F32.PACK_AB R41, R62, R61 ;  /* 0x0000003d3e29723e */ /* 0x000fe400000000ff */
[----:B------:R-:W-:-:S07]  /*1610*/  F2FP.F16.F32.PACK_AB R42, R64, R63 ;  /* 0x0000003f402a723e */ /* 0x000fce00000000ff */
.L_x_2855:
[----:B------:R-:W0:Y:S01]  /*1620*/  @UP0 LDCU.64 UR4, c[0x0][0x3a8] ;  /* 0x00007500ff0407ac */ /* 0x000e220008000a00 */
[----:B------:R-:W-:Y:S01]  /*1630*/  PLOP3.LUT P3, PT, PT, PT, UP0, 0x80, 0x8 ;  /* 0x000000000008781c */ /* 0x000fe20003f6f008 */
[----:B------:R-:W-:Y:S01]  /*1640*/  HFMA2 R37, -RZ, RZ, 0, 9.5367431640625e-07 ;  /* 0x00000010ff257431 */ /* 0x000fe200000001ff */
[----:B------:R-:W-:-:S11]  /*1650*/  PLOP3.LUT P4, PT, PT, PT, UP0, 0x80, 0x8 ;  /* 0x000000000008781c */ /* 0x000fd60003f8f008 */
[----:B0-----:R-:W-:-:S05]  /*1660*/  @P3 IMAD.WIDE.U32 R36, R66, R37, UR4 ;  /* 0x0000000442243e25 */ /* 0x001fca000f8e0025 */
[----:B------:R1:W-:Y:S02]  /*1670*/  @P4 STG.E.128 desc[UR6][R36.64], R40 ;  /* 0x0000002824004986 */ /* 0x0003e4000c101d06 */
.L_x_2853:
[----:B------:R-:W-:Y:S05]  /*1680*/  BSYNC.RECONVERGENT B0 ;  /* 0x0000000000007941 */ /* 0x000fea0003800200 */
.L_x_2852:
        /* <DEDUP_REMOVED lines=100> */
.L_x_2876:
[C---:B------:R-:W-:Y:S01]  /*1cd0*/  FMUL.FTZ R36, R45.reuse, R45 ;  /* 0x0000002d2d247220 */ /* 0x040fe20000410000 */
[----:B-1----:R-:W-:Y:S01]  /*1ce0*/  FADD.FTZ R44, R66, R67 ;  /* 0x00000043422c7221 */ /* 0x002fe20000010000 */
[----:B------:R-:W-:Y:S01]  /*1cf0*/  ISETP.NE.AND P3, PT, RZ, UR8, PT ;  /* 0x00000008ff007c0c */ /* 0x000fe2000bf65270 */
[----:B------:R-:W1:Y:S01]  /*1d00*/  @!P5 LDC.64 R38, c[0x0][0x3c0] ;  /* 0x0000f000ff26db82 */ /* 0x000e620000000a00 */
[----:B------:R-:W-:Y:S01]  /*1d10*/  BSSY.RECONVERGENT B0, `(.L_x_2858) ;  /* 0x000003c000007945 */ /* 0x000fe20003800200 */
[----:B------:R-:W-:Y:S01]  /*1d20*/  FFMA.FTZ R44, R44, R37, UR9 ;  /* 0x000000092c2c7e23 */ /* 0x000fe20008010025 */
[----:B------:R-:W-:Y:S02]  /*1d30*/  FSEL R47, R36, RZ, P3 ;  /* 0x000000ff242f7208 */ /* 0x000fe40001800000 */
[----:B------:R-:W-:-:S03]  /*1d40*/  FSEL R46, R45, RZ, !P3 ;  /* 0x000000ff2d2e7208 */ /* 0x000fc60005800000 */
[----:B------:R-:W2:Y:S01]  /*1d50*/  @!P5 LDC.64 R36, c[0x0][0x3c8] ;  /* 0x0000f200ff24db82 */ /* 0x000ea20000000a00 */
[----:B------:R-:W-:-:S06]  /*1d60*/  FADD.FTZ R47, R44, R47 ;  /* 0x0000002f2c2f7221 */ /* 0x000fcc0000010000 */
[----:B------:R-:W3:Y:S01]  /*1d70*/  MUFU.RSQ R47, R47 ;  /* 0x0000002f002f7308 */ /* 0x000ee20000001400 */
[----:B-1----:R-:W-:-:S05]  /*1d80*/  @!P5 IMAD.WIDE R38, R2, 0x4, R38 ;  /* 0x000000040226d825 */ /* 0x002fca00078e0226 */
[----:B------:R1:W-:Y:S01]  /*1d90*/  @!P5 STG.E desc[UR6][R38.64], R45 ;  /* 0x0000002d2600d986 */ /* 0x0003e2000c101906 */
[----:B--2---:R-:W-:-:S05]  /*1da0*/  @!P5 IMAD.WIDE R36, R2, 0x4, R36 ;  /* 0x000000040224d825 */ /* 0x004fca00078e0224 */
[----:B---3--:R1:W-:Y:S01]  /*1db0*/  @!P5 STG.E desc[UR6][R36.64], R47 ;  /* 0x0000002f2400d986 */ /* 0x0083e2000c101906 */
[----:B------:R-:W-:Y:S05]  /*1dc0*/  @!P0 BRA `(.L_x_2859) ;  /* 0x0000000000c08947 */ /* 0x000fea0003800000 */
[--C-:B-1----:R-:W-:Y:S01]  /*1dd0*/  FADD.FTZ R36, R9, -R46.reuse ;  /* 0x8000002e09247221 */ /* 0x102fe20000010000 */
[----:B-----5:R-:W-:Y:S02]  /*1de0*/  HADD2.F32 R65, -RZ, R12.H0_H0 ;  /* 0x2000000cff417230 */ /* 0x020fe40000004100 */
[--C-:B------:R-:W-:Y:S01]  /*1df0*/  FADD.FTZ R38, R50, -R46.reuse ;  /* 0x8000002e32267221 */ /* 0x100fe20000010000 */
[--C-:B------:R-:W-:Y:S02]  /*1e00*/  HADD2.F32 R37, -RZ, R16.reuse.H0_H0 ;  /* 0x20000010ff257230 */ /* 0x100fe40000004100 */
[----:B------:R-:W-:Y:S01]  /*1e10*/  FMUL.FTZ R36, R47, R36 ;  /* 0x000000242f247220 */ /* 0x000fe20000410000 */
[----:B------:R-:W-:Y:S02]  /*1e20*/  HADD2.F32 R39, -RZ, R16.H1_H1 ;  /* 0x30000010ff277230 */ /* 0x000fe40000004100 */
[----:B0-----:R-:W-:Y:S01]  /*1e30*/  FADD.FTZ R66, R49, -R46 ;  /* 0x8000002e31427221 */ /* 0x001fe20000010000 */
[----:B------:R-:W-:-:S02]  /*1e40*/  HADD2.F32 R44, -RZ, R17.H0_H0 ;  /* 0x20000011ff2c7230 */ /* 0x000fc40000004100 */
[----:B------:R-:W-:Y:S01]  /*1e50*/  FFMA.FTZ R65, R36, R65, R37 ;  /* 0x0000004124417223 */ /* 0x000fe20000010025 */
[----:B------:R-:W-:Y:S02]  /*1e60*/  HADD2.F32 R37, -RZ, R12.H1_H1 ;  /* 0x3000000cff257230 */ /* 0x000fe40000004100 */
[----:B------:R-:W-:Y:S01]  /*1e70*/  FMUL.FTZ R36, R47, R38 ;  /* 0x000000262f247220 */ /* 0x000fe20000410000 */
[----:B------:R-:W-:Y:S01]  /*1e80*/  FADD.FTZ R38, R11, -R46 ;  /* 0x8000002e0b267221 */ /* 0x000fe20000010000 */
[----:B------:R-:W-:Y:S02]  /*1e90*/  HADD2.F32 R45, -RZ, R17.H1_H1 ;  /* 0x30000011ff2d7230 */ /* 0x000fe40000004100 */
[----:B------:R-:W-:Y:S01]  /*1ea0*/  FFMA.FTZ R36, R36, R37, R39 ;  /* 0x0000002524247223 */ /* 0x000fe20000010027 */
[----:B------:R-:W-:Y:S01]  /*1eb0*/  FMUL.FTZ R37, R47, R38 ;  /* 0x000000262f257220 */ /* 0x000fe20000410000 */
[--C-:B------:R-:W-:Y:S02]  /*1ec0*/  HADD2.F32 R38, -RZ, R13.reuse.H0_H0 ;  /* 0x2000000dff267230 */ /* 0x100fe40000004100 */
[----:B------:R-:W-:Y:S01]  /*1ed0*/  HADD2.F32 R39, -RZ, R13.H1_H1 ;  /* 0x3000000dff277230 */ /* 0x000fe20000004100 */
[----:B------:R-:W-:Y:S01]  /*1ee0*/  F2FP.F16.F32.PACK_AB R36, R36, R65 ;  /* 0x000000412424723e */ /* 0x000fe200000000ff */
[----:B------:R-:W-:-:S02]  /*1ef0*/  HADD2.F32 R68, -RZ, R18.H1_H1 ;  /* 0x30000012ff447230 */ /* 0x000fc40000004100 */
[----:B------:R-:W-:Y:S01]  /*1f00*/  FFMA.FTZ R37, R37, R38, R44 ;  /* 0x0000002625257223 */ /* 0x000fe2000001002c */
[----:B------:R-:W-:Y:S01]  /*1f10*/  FADD.FTZ R38, R48, -R46 ;  /* 0x8000002e30267221 */ /* 0x000fe20000010000 */
[----:B------:R-:W-:Y:S02]  /*1f20*/  HADD2.F32 R67, -RZ, R15.H1_H1 ;  /* 0x3000000fff437230 */ /* 0x000fe40000004100 */
[----:B------:R-:W-:Y:S02]  /*1f30*/  HADD2.F32 R69, -RZ, R19.H1_H1 ;  /* 0x30000013ff457230 */ /* 0x000fe40000004100 */
[----:B------:R-:W-:-:S04]  /*1f40*/  FMUL.FTZ R38, R47, R38 ;  /* 0x000000262f267220 */ /* 0x000fc80000410000 */
[----:B------:R-:W-:Y:S01]  /*1f50*/  FFMA.FTZ R44, R38, R39, R45 ;  /* 0x00000027262c7223 */ /* 0x000fe2000001002d */
[----:B------:R-:W-:Y:S01]  /*1f60*/  FADD.FTZ R38, R10, -R46 ;  /* 0x8000002e0a267221 */ /* 0x000fe20000010000 */
[----:B------:R-:W-:Y:S02]  /*1f70*/  HADD2.F32 R39, -RZ, R14.H0_H0 ;  /* 0x2000000eff277230 */ /* 0x000fe40000004100 */
[----:B------:R-:W-:Y:S02]  /*1f80*/  HADD2.F32 R45, -RZ, R18.H0_H0 ;  /* 0x20000012ff2d7230 */ /* 0x000fe40000004100 */
[----:B------:R-:W-:Y:S01]  /*1f90*/  FMUL.FTZ R38, R47, R38 ;  /* 0x000000262f267220 */ /* 0x000fe20000410000 */
[----:B------:R-:W-:-:S03]  /*1fa0*/  F2FP.F16.F32.PACK_AB R37, R44, R37 ;  /* 0x000000252c25723e */ /* 0x000fc600000000ff */
[----:B------:R-:W-:Y:S01]  /*1fb0*/  FFMA.FTZ R38, R38, R39, R45 ;  /* 0x0000002726267223 */ /* 0x000fe2000001002d */
[----:B------:R-:W-:Y:S01]  /*1fc0*/  FMUL.FTZ R45, R47, R66 ;  /* 0x000000422f2d7220 */ /* 0x000fe20000410000 */
[----:B------:R-:W-:-:S05]  /*1fd0*/  HADD2.F32 R66, -RZ, R14.H1_H1 ;  /* 0x3000000eff427230 */ /* 0x000fca0000004100 */
[----:B------:R-:W-:Y:S01]  /*1fe0*/  FFMA.FTZ R45, R45, R66, R68 ;  /* 0x000000422d2d7223 */ /* 0x000fe20000010044 */
[----:B------:R-:W-:Y:S01]  /*1ff0*/  FADD.FTZ R66, R51, -R46 ;  /* 0x8000002e33427221 */ /* 0x000fe20000010000 */
[----:B------:R-:W-:-:S03]  /*2000*/  HADD2.F32 R68, -RZ, R19.H0_H0 ;  /* 0x20000013ff447230 */ /* 0x000fc60000004100 */
[----:B------:R-:W-:Y:S01]  /*2010*/  F2FP.F16.F32.PACK_AB R38, R45, R38 ;  /* 0x000000262d26723e */ /* 0x000fe200000000ff */
[----:B------:R-:W-:Y:S01]  /*2020*/  FMUL.FTZ R39, R47, R66 ;  /* 0x000000422f277220 */ /* 0x000fe20000410000 */
[----:B------:R-:W0:Y:S01]  /*2030*/  LDC.64 R44, c[0x0][0x428] ;  /* 0x00010a00ff2c7b82 */ /* 0x000e220000000a00 */
[----:B------:R-:W-:-:S05]  /*2040*/  HADD2.F32 R66, -RZ, R15.H0_H0 ;  /* 0x2000000fff427230 */ /* 0x000fca0000004100 */
[----:B------:R-:W-:Y:S01]  /*2050*/  FFMA.FTZ R39, R39, R66, R68 ;  /* 0x0000004227277223 */ /* 0x000fe20000010044 */
[----:B------:R-:W-:-:S04]  /*2060*/  FADD.FTZ R66, R52, -R46 ;  /* 0x8000002e34427221 */ /* 0x000fc80000010000 */
[----:B------:R-:W-:-:S04]  /*2070*/  FMUL.FTZ R66, R47, R66 ;  /* 0x000000422f427220 */ /* 0x000fc80000410000 */
[----:B------:R-:W-:-:S05]  /*2080*/  FFMA.FTZ R66, R66, R67, R69 ;  /* 0x0000004342427223 */ /* 0x000fca0000010045 */
[----:B------:R-:W-:Y:S01]  /*2090*/  F2FP.F16.F32.PACK_AB R39, R66, R39 ;  /* 0x000000274227723e */ /* 0x000fe200000000ff */
[C---:B0-----:R-:W-:Y:S01]  /*20a0*/  IMAD.WIDE.U32 R44, R0.reuse, 0x10, R44 ;  /* 0x00000010002c7825 */ /* 0x041fe200078e002c */
[----:B------:R-:W-:-:S04]  /*20b0*/  IADD3 R0, PT, PT, R0, 0x20, RZ ;  /* 0x0000002000007810 */ /* 0x000fc80007ffe0ff */
[----:B------:R2:W-:Y:S03]  /*20c0*/  STG.E.128 desc[UR6][R44.64], R36 ;  /* 0x000000242c007986 */ /* 0x0005e6000c101d06 */
.L_x_2859:
[----:B------:R-:W-:Y:S05]  /*20d0*/  BSYNC.RECONVERGENT B0 ;  /* 0x0000000000007941 */ /* 0x000fea0003800200 */
.L_x_2858:
[----:B------:R-:W-:Y:S01]  /*20e0*/  ISETP.GE.U32.AND P0, PT, R4, 0x40, PT ;  /* 0x000000400400780c */ /* 0x000fe20003f06070 */
[----:B------:R-:W-:-:S12]  /*20f0*/  BSSY.RECONVERGENT B0, `(.L_x_2860) ;  /* 0x0000032000007945 */ /* 0x000fd80003800200 */
[----:B------:R-:W-:Y:S05]  /*2100*/  @!P0 BRA `(.L_x_2861) ;  /* 0x0000000000c08947 */ /* 0x000fea0003800000 */
[--C-:B-12---:R-:W-:Y:S01]  /*2110*/  FADD.FTZ R36, R5, -R46.reuse ;  /* 0x8000002e05247221 */ /* 0x106fe20000010000 */
        /* <DEDUP_REMOVED lines=9> */
[C---:B------:R-:W-:Y:S01]  /*21b0*/  FMUL.FTZ R36, R47.reuse, R38 ;  /* 0x000000262f247220 */ /* 0x040fe20000410000 */
        /* <DEDUP_REMOVED lines=37> */
.L_x_2861:
[----:B------:R-:W-:Y:S05]  /*2410*/  BSYNC.RECONVERGENT B0 ;  /* 0x0000000000007941 */ /* 0x000fea0003800200 */
.L_x_2860:
[----:B------:R-:W-:Y:S04]  /*2420*/  BSSY.RECONVERGENT B0, `(.L_x_2862) ;  /* 0x0000031000007945 */ /* 0x000fe80003800200 */
[----:B------:R-:W-:Y:S05]  /*2430*/  @!P2 BRA `(.L_x_2863) ;  /* 0x0000000000bca947 */ /* 0x000fea0003800000 */
[--C-:B-123--:R-:W-:Y:S01]  /*2440*/  FADD.FTZ R36, R59, -R46.reuse ;  /* 0x8000002e3b247221 */ /* 0x10efe20000010000 */
[----:B-----5:R-:W-:Y:S02]  /*2450*/  HADD2.F32 R65, -RZ, R28.H0_H0 ;  /* 0x2000001cff417230 */ /* 0x020fe40000004100 */
[----:B------:R-:W-:Y:S01]  /*2460*/  FADD.FTZ R38, R60, -R46 ;  /* 0x8000002e3c267221 */ /* 0x000fe20000010000 */
[--C-:B------:R-:W-:Y:S02]  /*2470*/  HADD2.F32 R37, -RZ, R32.reuse.H0_H0 ;  /* 0x20000020ff257230 */ /* 0x100fe40000004100 */
[----:B------:R-:W-:Y:S01]  /*2480*/  FMUL.FTZ R36, R47, R36 ;  /* 0x000000242f247220 */ /* 0x000fe20000410000 */
[----:B------:R-:W-:Y:S02]  /*2490*/  HADD2.F32 R39, -RZ, R32.H1_H1 ;  /* 0x30000020ff277230 */ /* 0x000fe40000004100 */
[----:B------:R-:W-:Y:S02]  /*24a0*/  HADD2.F32 R44, -RZ, R33.H0_H0 ;  /* 0x20000021ff2c7230 */ /* 0x000fe40000004100 */
[----:B------:R-:W-:Y:S01]  /*24b0*/  FFMA.FTZ R65, R36, R65, R37 ;  /* 0x0000004124417223 */ /* 0x000fe20000010025 */
[----:B------:R-:W-:-:S02]  /*24c0*/  HADD2.F32 R37, -RZ, R28.H1_H1 ;  /* 0x3000001cff257230 */ /* 0x000fc40000004100 */
        /* <DEDUP_REMOVED lines=10> */
[--C-:B------:R-:W-:Y:S01]  /*2570*/  FADD.FTZ R38, R62, -R46.reuse ;  /* 0x8000002e3e267221 */ /* 0x100fe20000010000 */
[----:B------:R-:W-:Y:S01]  /*2580*/  FADD.FTZ R44, R64, -R46 ;  /* 0x8000002e402c7221 */ /* 0x000fe20000010000 */
[----:B------:R-:W-:Y:S02]  /*2590*/  HADD2.F32 R68, -RZ, R35.H0_H0 ;  /* 0x20000023ff447230 */ /* 0x000fe40000004100 */
[C---:B------:R-:W-:Y:S01]  /*25a0*/  FMUL.FTZ R38, R47.reuse, R38 ;  /* 0x000000262f267220 */ /* 0x040fe20000410000 */
[----:B------:R-:W-:-:S03]  /*25b0*/  FMUL.FTZ R44, R47, R44 ;  /* 0x0000002c2f2c7220 */ /* 0x000fc60000410000 */
[----:B0-----:R-:W-:Y:S01]  /*25c0*/  FFMA.FTZ R66, R38, R39, R45 ;  /* 0x0000002726427223 */ /* 0x001fe2000001002d */
[----:B------:R-:W-:Y:S01]  /*25d0*/  FADD.FTZ R38, R63, -R46 ;  /* 0x8000002e3f267221 */ /* 0x000fe20000010000 */
[----:B------:R-:W-:Y:S02]  /*25e0*/  HADD2.F32 R39, -RZ, R30.H0_H0 ;  /* 0x2000001eff277230 */ /* 0x000fe40000004100 */
[----:B------:R-:W-:Y:S02]  /*25f0*/  HADD2.F32 R45, -RZ, R34.H0_H0 ;  /* 0x20000022ff2d7230 */ /* 0x000fe40000004100 */
[----:B------:R-:W-:Y:S01]  /*2600*/  FMUL.FTZ R38, R47, R38 ;  /* 0x000000262f267220 */ /* 0x000fe20000410000 */
[----:B------:R-:W-:-:S03]  /*2610*/  F2FP.F16.F32.PACK_AB R37, R66, R37 ;  /* 0x000000254225723e */ /* 0x000fc600000000ff */
[----:B------:R-:W-:Y:S01]  /*2620*/  FFMA.FTZ R38, R38, R39, R45 ;  /* 0x0000002726267223 */ /* 0x000fe2000001002d */
[----:B------:R-:W-:Y:S02]  /*2630*/  HADD2.F32 R39, -RZ, R34.H1_H1 ;  /* 0x30000022ff277230 */ /* 0x000fe40000004100 */
[----:B------:R-:W-:-:S03]  /*2640*/  HADD2.F32 R45, -RZ, R31.H1_H1 ;  /* 0x3000001fff2d7230 */ /* 0x000fc60000004100 */
[----:B------:R-:W-:Y:S01]  /*2650*/  FFMA.FTZ R67, R44, R67, R39 ;  /* 0x000000432c437223 */ /* 0x000fe20000010027 */
[--C-:B------:R-:W-:Y:S01]  /*2660*/  FADD.FTZ R44, R7, -R46.reuse ;  /* 0x8000002e072c7221 */ /* 0x100fe20000010000 */
[----:B------:R-:W-:-:S03]  /*2670*/  FADD.FTZ R46, R8, -R46 ;  /* 0x8000002e082e7221 */ /* 0x000fc60000010000 */
[C---:B------:R-:W-:Y:S01]  /*2680*/  FMUL.FTZ R39, R47.reuse, R44 ;  /* 0x0000002c2f277220 */ /* 0x040fe20000410000 */
[----:B------:R-:W-:Y:S01]  /*2690*/  FMUL.FTZ R46, R47, R46 ;  /* 0x0000002e2f2e7220 */ /* 0x000fe20000410000 */
[----:B------:R-:W-:Y:S01]  /*26a0*/  HADD2.F32 R44, -RZ, R31.H0_H0 ;  /* 0x2000001fff2c7230 */ /* 0x000fe20000004100 */
[----:B------:R-:W-:Y:S01]  /*26b0*/  F2FP.F16.F32.PACK_AB R38, R67, R38 ;  /* 0x000000264326723e */ /* 0x000fe200000000ff */
[----:B------:R-:W-:-:S03]  /*26c0*/  HADD2.F32 R47, -RZ, R35.H1_H1 ;  /* 0x30000023ff2f7230 */ /* 0x000fc60000004100 */
[----:B------:R-:W-:Y:S02]  /*26d0*/  FFMA.FTZ R39, R39, R44, R68 ;  /* 0x0000002c27277223 */ /* 0x000fe40000010044 */
[----:B------:R-:W-:Y:S02]  /*26e0*/  FFMA.FTZ R46, R46, R45, R47 ;  /* 0x0000002d2e2e7223 */ /* 0x000fe4000001002f */
[----:B------:R-:W0:Y:S03]  /*26f0*/  LDC.64 R44, c[0x0][0x428] ;  /* 0x00010a00ff2c7b82 */ /* 0x000e260000000a00 */
[----:B------:R-:W-:Y:S01]  /*2700*/  F2FP.F16.F32.PACK_AB R39, R46, R39 ;  /* 0x000000272e27723e */ /* 0x000fe200000000ff */
[----:B0-----:R-:W-:-:S05]  /*2710*/  IMAD.WIDE.U32 R44, R0, 0x10, R44 ;  /* 0x00000010002c7825 */ /* 0x001fca00078e002c */
[----:B------:R4:W-:Y:S02]  /*2720*/  STG.E.128 desc[UR6][R44.64], R36 ;  /* 0x000000242c007986 */ /* 0x0009e4000c101d06 */
.L_x_2863:
[----:B------:R-:W-:Y:S05]  /*2730*/  BSYNC.RECONVERGENT B0 ;  /* 0x0000000000007941 */ /* 0x000fea0003800200 */
.L_x_2862:
[----:B-1234-:R-:W1:Y:S02]  /*2740*/  LDC.64 R36, c[0x0][0x380] ;  /* 0x0000e000ff247b82 */ /* 0x01ee640000000a00 */
[----:B-1----:R-:W-:-:S04]  /*2750*/  LEA R2, R36, R2, 0x2 ;  /* 0x0000000224027211 */ /* 0x002fc800078e10ff */
[----:B------:R-:W-:-:S13]  /*2760*/  ISETP.GE.AND P0, PT, R2, R37, PT ;  /* 0x000000250200720c */ /* 0x000fda0003f06270 */
[----:B------:R-:W-:Y:S05]  /*2770*/  @!P0 BRA `(.L_x_2864) ;  /* 0xffffffdc006c8947 */ /* 0x000fea000383ffff */
[----:B------:R-:W-:Y:S05]  /*2780*/  EXIT ;  /* 0x000000000000794d */ /* 0x000fea0003800000 */
.L_x_2857:
        /* <DEDUP_REMOVED lines=8> */
.L_x_2866:
[----:B------:R-:W-:Y:S05]  /*2810*/  BSYNC B0 ;  /* 0x0000000000007941 */ /* 0x000fea0003800000 */
.L_x_2865:
        /* <DEDUP_REMOVED lines=9> */
.L_x_2867:
[----:B------:R-:W-:Y:S01]  /*28b0*/  HFMA2 R44, -RZ, RZ, 0, 2.384185791015625e-07 ;  /* 0x00000004ff2c7431 */ /* 0x000fe200000001ff */
[----:B------:R-:W-:-:S05]  /*28c0*/  MOV R37, R67 ;  /* 0x0000004300257202 */ /* 0x000fca0000000f00 */
[----:B------:R-:W-:-:S05]  /*28d0*/  FADD.FTZ R47, R46, R37 ;  /* 0x000000252e2f7221 */ /* 0x000fca0000010000 */
[----:B------:R-:W-:-:S07]  /*28e0*/  MOV R69, R47 ;  /* 0x0000002f00457202 */ /* 0x000fce0000000f00 */
[----:B------:R-:W-:Y:S05]  /*28f0*/  WARPSYNC.COLLECTIVE R38, `(.L_x_2868) ;  /* 0x0000000026087348 */ /* 0x000fea0003c00000 */
[----:B------:R0:W1:Y:S02]  /*2900*/  SHFL.BFLY P6, R67, R69, R44, R39 ;  /* 0x0c00002c45437389 */ /* 0x00006400000c0027 */
[----:B01----:R-:W-:Y:S05]  /*2910*/  ENDCOLLECTIVE ;  /* 0x000000000000791b */ /* 0x003fea0003800000 */
.L_x_2868:
[----:B------:R-:W-:Y:S01]  /*2920*/  HFMA2 R44, -RZ, RZ, 0, 4.76837158203125e-07 ;  /* 0x00000008ff2c7431 */ /* 0x000fe200000001ff */
[----:B------:R-:W-:-:S05]  /*2930*/  MOV R66, R67 ;  /* 0x0000004300427202 */ /* 0x000fca0000000f00 */
[----:B------:R-:W-:-:S05]  /*2940*/  FADD.FTZ R66, R47, R66 ;  /* 0x000000422f427221 */ /* 0x000fca0000010000 */
[----:B------:R-:W-:-:S07]  /*2950*/  MOV R69, R66 ;  /* 0x0000004200457202 */ /* 0x000fce0000000f00 */
[----:B------:R-:W-:Y:S05]  /*2960*/  WARPSYNC.COLLECTIVE R38, `(.L_x_2869) ;  /* 0x0000000026087348 */ /* 0x000fea0003c00000 */
[----:B------:R0:W1:Y:S02]  /*2970*/  SHFL.BFLY P6, R67, R69, R44, R39 ;  /* 0x0c00002c45437389 */ /* 0x00006400000c0027 */
[----:B01----:R-:W-:Y:S05]  /*2980*/  ENDCOLLECTIVE ;  /* 0x000000000000791b */ /* 0x003fea0003800000 */
.L_x_2869:
        /* <DEDUP_REMOVED lines=8> */
.L_x_2870:
[----:B------:R-:W-:Y:S01]  /*2a10*/  HFMA2 R44, -RZ, RZ, 0, 5.9604644775390625e-08 ;  /* 0x00000001ff2c7431 */ /* 0x000fe200000001ff */
[----:B------:R-:W-:-:S05]  /*2a20*/  MOV R68, R67 ;  /* 0x0000004300447202 */ /* 0x000fca0000000f00 */
[----:B------:R-:W-:-:S04]  /*2a30*/  FADD.FTZ R68, R65, R68 ;  /* 0x0000004441447221 */ /* 0x000fc80000010000 */
[----:B------:R-:W-:-:S04]  /*2a40*/  FMUL.FTZ R45, R68, R37 ;  /* 0x00000025442d7220 */ /* 0x000fc80000410000 */
[--C-:B------:R-:W-:Y:S01]  /*2a50*/  FADD.FTZ R36, R9, -R45.reuse ;  /* 0x8000002d09247221 */ /* 0x100fe20000010000 */
[--C-:B------:R-:W-:Y:S01]  /*2a60*/  FADD.FTZ R47, R50, -R45.reuse ;  /* 0x8000002d322f7221 */ /* 0x100fe20000010000 */
[--C-:B------:R-:W-:Y:S01]  /*2a70*/  FADD.FTZ R39, R48, -R45.reuse ;  /* 0x8000002d30277221 */ /* 0x100fe20000010000 */
[----:B------:R-:W-:Y:S01]  /*2a80*/  FADD.FTZ R38, R54, -R45 ;  /* 0x8000002d36267221 */ /* 0x000fe20000010000 */
[----:B------:R-:W-:-:S04]  /*2a90*/  FFMA.FTZ R36, R36, R36, RZ ;  /* 0x0000002424247223 */ /* 0x000fc800000100ff */
[----:B------:R-:W-:Y:S01]  /*2aa0*/  FFMA.FTZ R36, R47, R47, R36 ;  /* 0x0000002f2f247223 */ /* 0x000fe20000010024 */
[----:B------:R-:W-:-:S04]  /*2ab0*/  FADD.FTZ R47, R11, -R45 ;  /* 0x8000002d0b2f7221 */ /* 0x000fc80000010000 */
        /* <DEDUP_REMOVED lines=42> */
[----:B------:R-:W-:Y:S02]  /*2d60*/  MOV R39, 0x1f ;  /* 0x0000001f00277802 */ /* 0x000fe40000000f00 */
[----:B------:R-:W-:Y:S02]  /*2d70*/  MOV R38, 0xffffffff ;  /* 0xffffffff00267802 */ /* 0x000fe40000000f00 */
[----:B------:R-:W-:-:S07]  /*2d80*/  MOV R69, R36 ;  /* 0x0000002400457202 */ /* 0x000fce0000000f00 */
[----:B------:R-:W-:Y:S05]  /*2d90*/  WARPSYNC.COLLECTIVE R38, `(.L_x_2871) ;  /* 0x0000000026087348 */ /* 0x000fea0003c00000 */
[----:B------:R0:W1:Y:S02]  /*2da0*/  SHFL.BFLY P6, R67, R69, R44, R39 ;  /* 0x0c00002c45437389 */ /* 0x00006400000c0027 */
[----:B01----:R-:W-:Y:S05]  /*2db0*/  ENDCOLLECTIVE ;  /* 0x000000000000791b */ /* 0x003fea0003800000 */
.L_x_2871:
[----:B------:R-:W-:Y:S01]  /*2dc0*/  HFMA2 R44, -RZ, RZ, 0, 1.1920928955078125e-07 ;  /* 0x00000002ff2c7431 */ /* 0x000fe200000001ff */
[----:B------:R-:W-:-:S05]  /*2dd0*/  MOV R47, R67 ;  /* 0x00000043002f7202 */ /* 0x000fca0000000f00 */
[----:B------:R-:W-:-:S05]  /*2de0*/  FADD.FTZ R47, R36, R47 ;  /* 0x0000002f242f7221 */ /* 0x000fca0000010000 */
[----:B------:R-:W-:-:S07]  /*2df0*/  MOV R69, R47 ;  /* 0x0000002f00457202 */ /* 0x000fce0000000f00 */
[----:B------:R-:W-:Y:S05]  /*2e00*/  WARPSYNC.COLLECTIVE R38, `(.L_x_2872) ;  /* 0x0000000026087348 */ /* 0x000fea0003c00000 */
[----:B------:R0:W1:Y:S02]  /*2e10*/  SHFL.BFLY P6, R67, R69, R44, R39 ;  /* 0x0c00002c45437389 */ /* 0x00006400000c0027 */
[----:B01----:R-:W-:Y:S05]  /*2e20*/  ENDCOLLECTIVE ;  /* 0x000000000000791b */ /* 0x003fea0003800000 */
.L_x_2872:
[----:B------:R-:W-:Y:S01]  /*2e30*/  HFMA2 R44, -RZ, RZ, 0, 2.384185791015625e-07 ;  /* 0x00000004ff2c7431 */ /* 0x000fe200000001ff */
[----:B------:R-:W-:-:S05]  /*2e40*/  MOV R46, R67 ;  /* 0x00000043002e7202 */ /* 0x000fca0000000f00 */
[----:B------:R-:W-:-:S05]  /*2e50*/  FADD.FTZ R46, R47, R46 ;  /* 0x0000002e2f2e7221 */ /* 0x000fca0000010000 */
[----:B------:R-:W-:-:S07]  /*2e60*/  MOV R69, R46 ;  /* 0x0000002e00457202 */ /* 0x000fce0000000f00 */
[----:B------:R-:W-:Y:S05]  /*2e70*/  WARPSYNC.COLLECTIVE R38, `(.L_x_2873) ;  /* 0x0000000026087348 */ /* 0x000fea0003c00000 */
[----:B------:R0:W1:Y:S02]  /*2e80*/  SHFL.BFLY P6, R67, R69, R44, R39 ;  /* 0x0c00002c45437389 */ /* 0x00006400000c0027 */
[----:B01----:R-:W-:Y:S05]  /*2e90*/  ENDCOLLECTIVE ;  /* 0x000000000000791b */ /* 0x003fea0003800000 */
.L_x_2873:
[----:B------:R-:W-:Y:S01]  /*2ea0*/  HFMA2 R44, -RZ, RZ, 0, 4.76837158203125e-07 ;  /* 0x00000008ff2c7431 */ /* 0x000fe200000001ff */
[----:B------:R-:W-:-:S05]  /*2eb0*/  MOV R65, R67 ;  /* 0x0000004300417202 */ /* 0x000fca0000000f00 */
[----:B------:R-:W-:-:S05]  /*2ec0*/  FADD.FTZ R65, R46, R65 ;  /* 0x000000412e417221 */ /* 0x000fca0000010000 */
[----:B------:R-:W-:-:S07]  /*2ed0*/  MOV R69, R65 ;  /* 0x0000004100457202 */ /* 0x000fce0000000f00 */
[----:B------:R-:W-:Y:S05]  /*2ee0*/  WARPSYNC.COLLECTIVE R38, `(.L_x_2874) ;  /* 0x0000000026087348 */ /* 0x000fea0003c00000 */
[----:B------:R0:W1:Y:S02]  /*2ef0*/  SHFL.BFLY P6, R67, R69, R44, R39 ;  /* 0x0c00002c45437389 */ /* 0x00006400000c0027 */
[----:B01----:R-:W-:Y:S05]  /*2f00*/  ENDCOLLECTIVE ;  /* 0x000000000000791b */ /* 0x003fea0003800000 */
.L_x_2874:
[----:B------:R-:W-:Y:S01]  /*2f10*/  HFMA2 R44, -RZ, RZ, 0, 9.5367431640625e-07 ;  /* 0x00000010ff2c7431 */ /* 0x000fe200000001ff */
[----:B------:R-:W-:-:S05]  /*2f20*/  MOV R66, R67 ;  /* 0x0000004300427202 */ /* 0x000fca0000000f00 */
[----:B------:R-:W-:-:S05]  /*2f30*/  FADD.FTZ R66, R65, R66 ;  /* 0x0000004241427221 */ /* 0x000fca0000010000 */
[----:B------:R-:W-:-:S07]  /*2f40*/  MOV R69, R66 ;  /* 0x0000004200457202 */ /* 0x000fce0000000f00 */
[----:B------:R-:W-:Y:S05]  /*2f50*/  WARPSYNC.COLLECTIVE R38, `(.L_x_2875) ;  /* 0x0000000026087348 */ /* 0x000fea0003c00000 */
[----:B------:R0:W1:Y:S02]  /*2f60*/  SHFL.BFLY P6, R67, R69, R44, R39 ;  /* 0x0c00002c45437389 */ /* 0x00006400000c0027 */
[----:B01----:R-:W-:Y:S05]  /*2f70*/  ENDCOLLECTIVE ;  /* 0x000000000000791b */ /* 0x003fea0003800000 */
.L_x_2875:
[----:B------:R-:W-:Y:S05]  /*2f80*/  BRA `(.L_x_2876) ;  /* 0xffffffec00507947 */ /* 0x000fea000383ffff */
.L_x_2877:
        /* <DEDUP_REMOVED lines=15> */
.L_x_28718:


//--------------------- .text._ZN10layer_norm13ln_fwd_kernelINS_13Kernel_traitsI6__halfS2_S2_S2_fjLj768ELj1ELj4ELj1ELj16ENS_18Kernel_traits_baseILj768ES2_S2_S2_S2_fjLj128EEEEELb0ELb0ELb0ELb1EEEvNS_9FwdParamsE --------------------------
	.section	.text._ZN10layer_norm13ln_fwd_kernelINS_13Kernel_traitsI6__halfS2_S2_S2_fjLj768ELj1ELj4ELj1ELj16ENS_18Kernel_traits_baseILj768ES2_S2_S2_S2_fjLj128EEEEELb0ELb0ELb0ELb1EEEvNS_9FwdParamsE,"ax",@progbits
	.align	128
        .global         _ZN10layer_norm13ln_fwd_kernelINS_13Kernel_traitsI6__halfS2_S2_S2_fjLj768ELj1ELj4ELj1ELj16ENS_18Kernel_traits_baseILj768ES2_S2_S2_S2_fjLj128EEEEELb0ELb0ELb0ELb1EEEvNS_9FwdParamsE
        .type           _ZN10layer_norm13ln_fwd_kernelINS_13Kernel_traitsI6__halfS2_S2_S2_fjLj768ELj1ELj4ELj1ELj16ENS_18Kernel_traits_baseILj768ES2_S2_S2_S2_fjLj128EEEEELb0ELb0ELb0ELb1EEEvNS_9FwdParamsE,@function
        .size           _ZN10layer_norm13ln_fwd_kernelINS_13Kernel_traitsI6__halfS2_S2_S2_fjLj768ELj1ELj4ELj1ELj16ENS_18Kernel_traits_baseILj768ES2_S2_S2_S2_fjLj128EEEEELb0ELb0ELb0ELb1EEEvNS_9FwdParamsE,(.L_x_28719 - _ZN10layer_norm13ln_fwd_kernelINS_13Kernel_traitsI6__halfS2_S2_S2_fjLj768ELj1ELj4ELj1ELj16ENS_18Kernel_traits_baseILj768ES2_S2_S2_S2_fjLj128EEEEELb0ELb0ELb0ELb1EEEvNS_9FwdParamsE)
        .other          _ZN10layer_norm13ln_fwd_kernelINS_13Kernel_traitsI6__halfS2_S2_S2_fjLj768ELj1ELj4ELj1ELj16ENS_18Kernel_traits_baseILj768ES2_S2_S2_S2_fjLj128EEEEELb0ELb0ELb0ELb1EEEvNS_9FwdParamsE,@"STO_CUDA_ENTRY STV_DEFAULT"
_ZN10layer_norm13ln_fwd_kernelINS_13Kernel_traitsI6__halfS2_S2_S2_fjLj768ELj1ELj4ELj1ELj16ENS_18Kernel_traits_baseILj768ES2_S2_S2_S2_fjLj128EEEEELb0ELb0ELb0ELb1EEEvNS_9FwdParamsE:
.text._ZN10layer_norm13ln_fwd_kernelINS_13Kernel_traitsI6__halfS2_S2_S2_fjLj768ELj1ELj4ELj1ELj16ENS_18Kernel_traits_baseILj768ES2_S2_S2_S2_fjLj128EEEEELb0ELb0ELb0ELb1EEEvNS_9FwdParamsE:
        /* <DEDUP_REMOVED lines=15> */
[----:B------:R-:W3:Y:S04]  /*00f0*/  LDG.E.128 R12, desc[UR6][R2.64+0x200] ;  /* 0x00020006020c7981 */ /* 0x000ee8000c1e1d00 */
[----:B------:R-:W3:Y:S01]  /*0100*/  LDG.E.128 R8, desc[UR6][R2.64+0x400] ;  /* 0x0004000602087981 */ /* 0x000ee2000c1e1d00 */
        /* <DEDUP_REMOVED lines=10> */
[-C--:B---3--:R-:W-:Y:S02]  /*01b0*/  @P1 MOV R66, R60.reuse ;  /* 0x0000003c00421202 */ /* 0x088fe40000000f00 */
[----:B------:R-:W-:Y:S02]  /*01c0*/  @!P1 MOV R66, R60 ;  /* 0x0000003c00429202 */ /* 0x000fe40000000f00 */
[----:B------:R-:W-:-:S02]  /*01d0*/  @P1 MOV R64, R61 ;  /* 0x0000003d00401202 */ /* 0x000fc40000000f00 */
[----:B------:R-:W-:Y:S02]  /*01e0*/  @P1 MOV R60, R63 ;  /* 0x0000003f003c1202 */ /* 0x000fe40000000f00 */
[----:B------:R-:W-:Y:S02]  /*01f0*/  @P1 MOV R58, R12 ;  /* 0x0000000c003a1202 */ /* 0x000fe40000000f00 */
[----:B------:R-:W-:Y:S02]  /*0200*/  @P1 MOV R56, R13 ;  /* 0x0000000d00381202 */ /* 0x000fe40000000f00 */
[----:B------:R-:W-:Y:S02]  /*0210*/  @P1 MOV R52, R14 ;  /* 0x0000000e00341202 */ /* 0x000fe40000000f00 */
[----:B------:R-:W-:Y:S02]  /*0220*/  @P1 MOV R50, R15 ;  /* 0x0000000f00321202 */ /* 0x000fe40000000f00 */
[----:B------:R-:W-:-:S02]  /*0230*/  @P1 MOV R48, R8 ;  /* 0x0000000800301202 */ /* 0x000fc40000000f00 */
[----:B------:R-:W-:Y:S02]  /*0240*/  @P1 MOV R46, R9 ;  /* 0x00000009002e1202 */ /* 0x000fe40000000f00 */
[----:B------:R-:W-:Y:S02]  /*0250*/  @P1 MOV R44, R10 ;  /* 0x0000000a002c1202 */ /* 0x000fe40000000f00 */
[----:B------:R-:W-:Y:S02]  /*0260*/  @P1 MOV R42, R11 ;  /* 0x0000000b002a1202 */ /* 0x000fe40000000f00 */
        /* <DEDUP_REMOVED lines=11> */
[----:B--2---:R-:W-:Y:S06]  /*0320*/  @P2 EXIT ;  /* 0x000000000000294d */ /* 0x004fec0003800000 */
[----:B-----5:R-:W-:Y:S02]  /*0330*/  @!P1 CS2R R4, SRZ ;  /* 0x0000000000049805 */ /* 0x020fe4000001ff00 */
[----:B------:R-:W-:Y:S02]  /*0340*/  @!P1 MOV R6, RZ ;  /* 0x000000ff00069202 */ /* 0x000fe40000000f00 */
[----:B------:R-:W-:Y:S02]  /*0350*/  @!P1 CS2R R26, SRZ ;  /* 0x00000000001a9805 */ /* 0x000fe4000001ff00 */
[----:B------:R-:W-:Y:S02]  /*0360*/  @!P1 CS2R R22, SRZ ;  /* 0x0000000000169805 */ /* 0x000fe4000001ff00 */
[----:B------:R-:W-:Y:S02]  /*0370*/  @!P1 CS2R R24, SRZ ;  /* 0x0000000000189805 */ /* 0x000fe4000001ff00 */
[----:B------:R-:W-:-:S02]  /*0380*/  @!P1 CS2R R20, SRZ ;  /* 0x0000000000149805 */ /* 0x000fc4000001ff00 */
[----:B------:R-:W-:Y:S01]  /*0390*/  ISETP.NE.U32.AND P2, PT, R28, RZ, PT ;  /* 0x000000ff1c00720c */ /* 0x000fe20003f45070 */
[--C-:B------:R-:W-:Y:S01]  /*03a0*/  HADD2.F32 R17, -RZ, R7.reuse.H0_H0 ;  /* 0x20000007ff117230 */ /* 0x100fe20000004100 */
[----:B------:R-:W0:Y:S01]  /*03b0*/  LDCU UR4, c[0x0][0x388] ;  /* 0x00007100ff0477ac */ /* 0x000e220008000800 */
[----:B------:R-:W-:Y:S01]  /*03c0*/  HADD2.F32 R16, -RZ, R7.H1_H1 ;  /* 0x30000007ff107230 */ /* 0x000fe20000004100 */
[----:B------:R-:W-:Y:S01]  /*03d0*/  ISETP.NE.AND.EX P1, PT, R29, RZ, PT, P2 ;  /* 0x000000ff1d00720c */ /* 0x000fe20003f25320 */
[--C-:B------:R-:W-:Y:S01]  /*03e0*/  HADD2.F32 R15, -RZ, R6.reuse.H0_H0 ;  /* 0x20000006ff0f7230 */ /* 0x100fe20000004100 */
[----:B------:R-:W1:Y:S01]  /*03f0*/  LDCU.U8 UR12, c[0x0][0x410] ;  /* 0x00008200ff0c77ac */ /* 0x000e620008000000 */
[----:B------:R-:W-:Y:S02]  /*0400*/  HADD2.F32 R14, -RZ, R6.H1_H1 ;  /* 0x30000006ff0e7230 */ /* 0x000fe40000004100 */
[--C-:B------:R-:W-:Y:S01]  /*0410*/  HADD2.F32 R13, -RZ, R5.reuse.H0_H0 ;  /* 0x20000005ff0d7230 */ /* 0x100fe20000004100 */
[----:B------:R-:W2:Y:S01]  /*0420*/  LDCU UR5, c[0x0][0x448] ;  /* 0x00008900ff0577ac */ /* 0x000ea20008000800 */
[----:B------:R-:W-:-:S02]  /*0430*/  HADD2.F32 R12, -RZ, R5.H1_H1 ;  /* 0x30000005ff0c7230 */ /* 0x000fc40000004100 */
[--C-:B------:R-:W-:Y:S01]  /*0440*/  HADD2.F32 R11, -RZ, R4.reuse.H0_H0 ;  /* 0x20000004ff0b7230 */ /* 0x100fe20000004100 */
[----:B------:R-:W3:Y:S01]  /*0450*/  LDCU.64 UR10, c[0x0][0x3e0] ;  /* 0x00007c00ff0a77ac */ /* 0x000ee20008000a00 */
[----:B------:R-:W-:Y:S02]  /*0460*/  HADD2.F32 R10, -RZ, R4.H1_H1 ;  /* 0x30000004ff0a7230 */ /* 0x000fe40000004100 */
[----:B------:R-:W-:Y:S01]  /*0470*/  HADD2.F32 R67, -RZ, R66.H0_H0 ;  /* 0x20000042ff437230 */ /* 0x000fe20000004100 */
[----:B------:R-:W4:Y:S01]  /*0480*/  LDCU.64 UR8, c[0x0][0x3a0] ;  /* 0x00007400ff0877ac */ /* 0x000f220008000a00 */
[----:B------:R-:W-:Y:S02]  /*0490*/  HADD2.F32 R65, -RZ, R64.H0_H0 ;  /* 0x20000040ff417230 */ /* 0x000fe40000004100 */
[----:B------:R-:W-:Y:S02]  /*04a0*/  HADD2.F32 R63, -RZ, R62.H0_H0 ;  /* 0x2000003eff3f7230 */ /* 0x000fe40000004100 */
[----:B------:R-:W-:-:S02]  /*04b0*/  HADD2.F32 R61, -RZ, R60.H0_H0 ;  /* 0x2000003cff3d7230 */ /* 0x000fc40000004100 */
[----:B------:R-:W-:Y:S02]  /*04c0*/  HADD2.F32 R59, -RZ, R58.H0_H0 ;  /* 0x2000003aff3b7230 */ /* 0x000fe40000004100 */
[----:B------:R-:W-:Y:S02]  /*04d0*/  HADD2.F32 R57, -RZ, R56.H0_H0 ;  /* 0x20000038ff397230 */ /* 0x000fe40000004100 */
[----:B------:R-:W-:Y:S02]  /*04e0*/  HADD2.F32 R53, -RZ, R52.H0_H0 ;  /* 0x20000034ff357230 */ /* 0x000fe40000004100 */
[----:B------:R-:W-:Y:S02]  /*04f0*/  HADD2.F32 R51, -RZ, R50.H0_H0 ;  /* 0x20000032ff337230 */ /* 0x000fe40000004100 */
[----:B------:R-:W-:Y:S02]  /*0500*/  HADD2.F32 R49, -RZ, R48.H0_H0 ;  /* 0x20000030ff317230 */ /* 0x000fe40000004100 */
[----:B------:R-:W-:-:S02]  /*0510*/  HADD2.F32 R47, -RZ, R46.H0_H0 ;  /* 0x2000002eff2f7230 */ /* 0x000fc40000004100 */
[----:B------:R-:W-:Y:S02]  /*0520*/  HADD2.F32 R45, -RZ, R44.H0_H0 ;  /* 0x2000002cff2d7230 */ /* 0x000fe40000004100 */
[----:B------:R-:W-:Y:S02]  /*0530*/  HADD2.F32 R43, -RZ, R42.H0_H0 ;  /* 0x2000002aff2b7230 */ /* 0x000fe40000004100 */
[--C-:B------:R-:W-:Y:S02]  /*0540*/  HADD2.F32 R9, -RZ, R27.reuse.H0_H0 ;  /* 0x2000001bff097230 */ /* 0x100fe40000004100 */
[----:B------:R-:W-:Y:S02]  /*0550*/  HADD2.F32 R8, -RZ, R27.H1_H1 ;  /* 0x3000001bff087230 */ /* 0x000fe40000004100 */
[--C-:B------:R-:W-:Y:S02]  /*0560*/  HADD2.F32 R7, -RZ, R26.reuse.H0_H0 ;  /* 0x2000001aff077230 */ /* 0x100fe40000004100 */
[----:B------:R-:W-:-:S02]  /*0570*/  HADD2.F32 R6, -RZ, R26.H1_H1 ;  /* 0x3000001aff067230 */ /* 0x000fc40000004100 */
[--C-:B------:R-:W-:Y:S02]  /*0580*/  HADD2.F32 R5, -RZ, R25.reuse.H0_H0 ;  /* 0x20000019ff057230 */ /* 0x100fe40000004100 */
[----:B------:R-:W-:Y:S02]  /*0590*/  HADD2.F32 R4, -RZ, R25.H1_H1 ;  /* 0x30000019ff047230 */ /* 0x000fe40000004100 */
        /* <DEDUP_REMOVED lines=10> */
[----:B------:R-:W-:Y:S02]  /*0640*/  HADD2.F32 R66, -RZ, R66.H1_H1 ;  /* 0x30000042ff427230 */ /* 0x000fe40000004100 */
[----:B------:R-:W-:Y:S02]  /*0650*/  HADD2.F32 R64, -RZ, R64.H1_H1 ;  /* 0x30000040ff407230 */ /* 0x000fe40000004100 */
[----:B------:R-:W-:Y:S02]  /*0660*/  HADD2.F32 R62, -RZ, R62.H1_H1 ;  /* 0x3000003eff3e7230 */ /* 0x000fe40000004100 */
[----:B------:R-:W-:Y:S02]  /*0670*/  HADD2.F32 R60, -RZ, R60.H1_H1 ;  /* 0x3000003cff3c7230 */ /* 0x000fe40000004100 */
[----:B------:R-:W-:Y:S02]  /*0680*/  HADD2.F32 R58, -RZ, R58.H1_H1 ;  /* 0x3000003aff3a7230 */ /* 0x000fe40000004100 */
[----:B------:R-:W-:-:S02]  /*0690*/  HADD2.F32 R56, -RZ, R56.H1_H1 ;  /* 0x30000038ff387230 */ /* 0x000fc40000004100 */
[----:B------:R-:W-:Y:S02]  /*06a0*/  HADD2.F32 R52, -RZ, R52.H1_H1 ;  /* 0x30000034ff347230 */ /* 0x000fe40000004100 */
[----:B------:R-:W-:Y:S02]  /*06b0*/  HADD2.F32 R50, -RZ, R50.H1_H1 ;  /* 0x30000032ff327230 */ /* 0x000fe40000004100 */
[----:B------:R-:W-:Y:S02]  /*06c0*/  HADD2.F32 R48, -RZ, R48.H1_H1 ;  /* 0x30000030ff307230 */ /* 0x000fe40000004100 */
[----:B------:R-:W-:Y:S02]  /*06d0*/  HADD2.F32 R46, -RZ, R46.H1_H1 ;  /* 0x3000002eff2e7230 */ /* 0x000fe40000004100 */
[----:B------:R-:W-:Y:S02]  /*06e0*/  HADD2.F32 R44, -RZ, R44.H1_H1 ;  /* 0x3000002cff2c7230 */ /* 0x000fe40000004100 */
[----:B01234-:R-:W-:-:S07]  /*06f0*/  HADD2.F32 R42, -RZ, R42.H1_H1 ;  /* 0x3000002aff2a7230 */ /* 0x01ffce0000004100 */
.L_x_2888:
        /* <DEDUP_REMOVED lines=13> */
[----:B--2---:R-:W-:-:S08]  /*07d0*/  @P1 HADD2.F32 R29, -RZ, R30.H0_H0 ;  /* 0x2000001eff1d1230 */ /* 0x004fd00000004100 */
[----:B------:R-:W-:Y:S05]  /*07e0*/  BRA.U !UP0, `(.L_x_2878) ;  /* 0x0000000108807547 */ /* 0x000fea000b800000 */
[----:B------:R-:W0:Y:S02]  /*07f0*/  LDC.64 R20, c[0x0][0x3a0] ;  /* 0x0000e800ff147b82 */ /* 0x000e240000000a00 */
[----:B0-----:R-:W-:-:S06]  /*0800*/  IMAD.WIDE.U32 R20, R28, 0x10, R20 ;  /* 0x000000101c147825 */ /* 0x001fcc00078e0014 */
[----:B------:R-:W2:Y:S01]  /*0810*/  LDG.E.128 R20, desc[UR6][R20.64] ;  /* 0x0000000614147981 */ /* 0x000ea2000c1e1d00 */
[----:B-----5:R-:W-:Y:S02]  /*0820*/  HADD2.F32 R30, -RZ, R24.H0_H0 ;  /* 0x20000018ff1e7230 */ /* 0x020fe40000004100 */
[--C-:B------:R-:W-:Y:S02]  /*0830*/  HADD2.F32 R32, -RZ, R25.reuse.H0_H0 ;  /* 0x20000019ff207230 */ /* 0x100fe40000004100 */
[----:B------:R-:W-:Y:S02]  /*0840*/  HADD2.F32 R70, -RZ, R25.H1_H1 ;  /* 0x30000019ff467230 */ /* 0x000fe40000004100 */
[----:B------:R-:W-:Y:S02]  /*0850*/  HADD2.F32 R54, -RZ, R26.H0_H0 ;  /* 0x2000001aff367230 */ /* 0x000fe40000004100 */
[----:B------:R-:W-:Y:S02]  /*0860*/  HADD2.F32 R34, -RZ, R27.H0_H0 ;  /* 0x2000001bff227230 */ /* 0x000fe40000004100 */
[----:B------:R-:W-:-:S02]  /*0870*/  HADD2.F32 R24, -RZ, R24.H1_H1 ;  /* 0x30000018ff187230 */ /* 0x000fc40000004100 */
[----:B------:R-:W-:Y:S02]  /*0880*/  HADD2.F32 R26, -RZ, R26.H1_H1 ;  /* 0x3000001aff1a7230 */ /* 0x000fe40000004100 */
[----:B------:R-:W-:Y:S02]  /*0890*/  HADD2.F32 R72, -RZ, R27.H1_H1 ;  /* 0x3000001bff487230 */ /* 0x000fe40000004100 */
[----:B--2---:R-:W-:Y:S02]  /*08a0*/  HADD2.F32 R55, -RZ, R21.H0_H0 ;  /* 0x20000015ff377230 */ /* 0x004fe40000004100 */
[----:B------:R-:W-:Y:S02]  /*08b0*/  HADD2.F32 R35, -RZ, R23.H0_H0 ;  /* 0x20000017ff237230 */ /* 0x000fe40000004100 */
[--C-:B------:R-:W-:Y:S02]  /*08c0*/  HADD2.F32 R69, -RZ, R20.reuse.H0_H0 ;  /* 0x20000014ff457230 */ /* 0x100fe40000004100 */
[----:B------:R-:W-:Y:S01]  /*08d0*/  FFMA.FTZ R55, R32, R29, R55 ;  /* 0x0000001d20377223 */ /* 0x000fe20000010037 */
[----:B------:R-:W-:-:S02]  /*08e0*/  HADD2.F32 R31, -RZ, R20.H1_H1 ;  /* 0x30000014ff1f7230 */ /* 0x000fc40000004100 */
[-C--:B------:R-:W-:Y:S01]  /*08f0*/  FFMA.FTZ R35, R34, R29.reuse, R35 ;  /* 0x0000001d22237223 */ /* 0x080fe20000010023 */
[----:B------:R-:W-:Y:S02]  /*0900*/  HADD2.F32 R21, -RZ, R21.H1_H1 ;  /* 0x30000015ff157230 */ /* 0x000fe40000004100 */
[-C--:B------:R-:W-:Y:S01]  /*0910*/  FFMA.FTZ R69, R30, R29.reuse, R69 ;  /* 0x0000001d1e457223 */ /* 0x080fe20000010045 */
[--C-:B------:R-:W-:Y:S02]  /*0920*/  HADD2.F32 R25, -RZ, R22.reuse.H0_H0 ;  /* 0x20000016ff197230 */ /* 0x100fe40000004100 */
[-C--:B------:R-:W-:Y:S01]  /*0930*/  FFMA.FTZ R31, R24, R29.reuse, R31 ;  /* 0x0000001d181f7223 */ /* 0x080fe2000001001f */
[----:B------:R-:W-:Y:S02]  /*0940*/  HADD2.F32 R33, -RZ, R22.H1_H1 ;  /* 0x30000016ff217230 */ /* 0x000fe40000004100 */
[----:B------:R-:W-:Y:S01]  /*0950*/  FFMA.FTZ R32, R70, R29, R21 ;  /* 0x0000001d46207223 */ /* 0x000fe20000010015 */
[----:B------:R-:W-:-:S02]  /*0960*/  HADD2.F32 R23, -RZ, R23.H1_H1 ;  /* 0x30000017ff177230 */ /* 0x000fc40000004100 */
[----:B------:R-:W-:Y:S01]  /*0970*/  FFMA.FTZ R54, R54, R29, R25 ;  /* 0x0000001d36367223 */ /* 0x000fe20000010019 */
[----:B------:R-:W-:Y:S01]  /*0980*/  F2FP.F16.F32.PACK_AB R20, R31, R69 ;  /* 0x000000451f14723e */ /* 0x000fe200000000ff */
[----:B------:R-:W-:Y:S01]  /*0990*/  FFMA.FTZ R33, R26, R29, R33 ;  /* 0x0000001d1a217223 */ /* 0x000fe20000010021 */
[----:B------:R-:W-:Y:S01]  /*09a0*/  F2FP.F16.F32.PACK_AB R21, R32, R55 ;  /* 0x000000372015723e */ /* 0x000fe200000000ff */
[----:B------:R-:W-:-:S03]  /*09b0*/  FFMA.FTZ R34, R72, R29, R23 ;  /* 0x0000001d48227223 */ /* 0x000fc60000010017 */
[----:B------:R-:W-:Y:S02]  /*09c0*/  F2FP.F16.F32.PACK_AB R22, R33, R54 ;  /* 0x000000362116723e */ /* 0x000fe400000000ff */
[----:B------:R-:W-:Y:S01]  /*09d0*/  F2FP.F16.F32.PACK_AB R23, R34, R35 ;  /* 0x000000232217723e */ /* 0x000fe200000000ff */
[----:B------:R-:W-:Y:S06]  /*09e0*/  BRA `(.L_x_2879) ;  /* 0x0000000000a47947 */ /* 0x000fec0003800000 */
.L_x_2878:
[----:B------:R-:W-:-:S04]  /*09f0*/  UISETP.NE.U32.AND UP1, UPT, UR10, URZ, UPT ;  /* 0x000000ff0a00728c */ /* 0x000fc8000bf25070 */
        /* <DEDUP_REMOVED lines=24> */
.L_x_2880:
[--C-:B-----5:R-:W-:Y:S02]  /*0b80*/  HADD2.F32 R32, -RZ, R25.reuse.H0_H0 ;  /* 0x20000019ff207230 */ /* 0x120fe40000004100 */
[----:B------:R-:W-:Y:S02]  /*0b90*/  HADD2.F32 R30, -RZ, R24.H0_H0 ;  /* 0x20000018ff1e7230 */ /* 0x000fe40000004100 */
[----:B------:R-:W-:Y:S02]  /*0ba0*/  HADD2.F32 R34, -RZ, R25.H1_H1 ;  /* 0x30000019ff227230 */ /* 0x000fe40000004100 */
[-C--:B------:R-:W-:Y:S01]  /*0bb0*/  FMUL.FTZ R55, R32, R29.reuse ;  /* 0x0000001d20377220 */ /* 0x080fe20000410000 */
[----:B------:R-:W-:Y:S02]  /*0bc0*/  HADD2.F32 R54, -RZ, R26.H0_H0 ;  /* 0x2000001aff367230 */ /* 0x000fe40000004100 */
        /* <DEDUP_REMOVED lines=8> */
[-C--:B------:R-:W-:Y:S01]  /*0c50*/  FMUL.FTZ R33, R26, R29.reuse ;  /* 0x0000001d1a217220 */ /* 0x080fe20000410000 */
[----:B------:R-:W-:-:S02]  /*0c60*/  FMUL.FTZ R35, R70, R29 ;  /* 0x0000001d46237220 */ /* 0x000fc40000410000 */
[----:B------:R-:W-:-:S07]  /*0c70*/  FMUL.FTZ R34, R72, R29 ;  /* 0x0000001d48227220 */ /* 0x000fce0000410000 */
.L_x_2879:
        /* <DEDUP_REMOVED lines=10> */
[--C-:B-----5:R-:W-:Y:S02]  /*0d20*/  HADD2.F32 R78, -RZ, R25.reuse.H0_H0 ;  /* 0x20000019ff4e7230 */ /* 0x120fe40000004100 */
[----:B------:R-:W-:Y:S02]  /*0d30*/  HADD2.F32 R74, -RZ, R25.H1_H1 ;  /* 0x30000019ff4a7230 */ /* 0x000fe40000004100 */
[----:B------:R-:W-:Y:S02]  /*0d40*/  HADD2.F32 R70, -RZ, R24.H0_H0 ;  /* 0x20000018ff467230 */ /* 0x000fe40000004100 */
[----:B------:R-:W-:Y:S02]  /*0d50*/  HADD2.F32 R72, -RZ, R26.H0_H0 ;  /* 0x2000001aff487230 */ /* 0x000fe40000004100 */
[--C-:B------:R-:W-:Y:S02]  /*0d60*/  HADD2.F32 R76, -RZ, R27.reuse.H0_H0 ;  /* 0x2000001bff4c7230 */ /* 0x100fe40000004100 */
        /* <DEDUP_REMOVED lines=18> */
[-C--:B------:R-:W-:Y:S01]  /*0e90*/  FFMA.FTZ R75, R26, R29.reuse, R75 ;  /* 0x0000001d1a4b7223 */ /* 0x080fe2000001004b */
[----:B------:R-:W-:Y:S01]  /*0ea0*/  F2FP.F16.F32.PACK_AB R21, R74, R78 ;  /* 0x0000004e4a15723e */ /* 0x000fe200000000ff */
[----:B------:R-:W-:-:S03]  /*0eb0*/  FFMA.FTZ R73, R82, R29, R23 ;  /* 0x0000001d52497223 */ /* 0x000fc60000010017 */
[----:B------:R-:W-:Y:S02]  /*0ec0*/  F2FP.F16.F32.PACK_AB R22, R75, R72 ;  /* 0x000000484b16723e */ /* 0x000fe400000000ff */
[----:B------:R-:W-:Y:S01]  /*0ed0*/  F2FP.F16.F32.PACK_AB R23, R73, R71 ;  /* 0x000000474917723e */ /* 0x000fe200000000ff */
[----:B------:R-:W-:Y:S06]  /*0ee0*/  BRA `(.L_x_2882) ;  /* 0x0000000000a07947 */ /* 0x000fec0003800000 */
.L_x_2881:
[----:B------:R-:W-:-:S04]  /*0ef0*/  UISETP.NE.U32.AND UP1, UPT, UR10, URZ, UPT ;  /* 0x000000ff0a00728c */ /* 0x000fc8000bf25070 */
[----:B------:R-:W-:-:S09]  /*0f00*/  UISETP.NE.AND.EX UP1, UPT, UR11, URZ, UPT, UP1 ;  /* 0x000000ff0b00728c */ /* 0x000fd2000bf25310 */
[----:B------:R-:W-:Y:S05]  /*0f10*/  BRA.U UP1, `(.L_x_2883) ;  /* 0x0000000101447547 */ /* 0x000fea000b800000 */
        /* <DEDUP_REMOVED lines=15> */
[----:B------:R-:W-:Y:S01]  /*1010*/  FMUL.FTZ R73, R82, R29 ;  /* 0x0000001d52497220 */ /* 0x000fe20000410000 */
[----:B------:R-:W-:Y:S06]  /*1020*/  BRA `(.L_x_2882) ;  /* 0x0000000000507947 */ /* 0x000fec0003800000 */
.L_x_2883:
        /* <DEDUP_REMOVED lines=20> */
.L_x_2882:
        /* <DEDUP_REMOVED lines=12> */
[--C-:B------:R-:W-:Y:S02]  /*1230*/  HADD2.F32 R82, -RZ, R24.reuse.H0_H0 ;  /* 0x20000018ff527230 */ /* 0x100fe40000004100 */
[----:B------:R-:W-:Y:S02]  /*1240*/  HADD2.F32 R80, -RZ, R24.H1_H1 ;  /* 0x30000018ff507230 */ /* 0x000fe40000004100 */
[----:B------:R-:W-:Y:S02]  /*1250*/  HADD2.F32 R84, -RZ, R25.H0_H0 ;  /* 0x20000019ff547230 */ /* 0x000fe40000004100 */
[----:B------:R-:W-:-:S02]  /*1260*/  HADD2.F32 R86, -RZ, R26.H0_H0 ;  /* 0x2000001aff567230 */ /* 0x000fc40000004100 */
[----:B------:R-:W-:Y:S02]  /*1270*/  HADD2.F32 R88, -RZ, R26.H1_H1 ;  /* 0x3000001aff587230 */ /* 0x000fe40000004100 */
[--C-:B--2---:R-:W-:Y:S02]  /*1280*/  HADD2.F32 R81, -RZ, R23.reuse.H0_H0 ;  /* 0x20000017ff517230 */ /* 0x104fe40000004100 */
[--C-:B------:R-:W-:Y:S02]  /*1290*/  HADD2.F32 R83, -RZ, R22.reuse.H0_H0 ;  /* 0x20000016ff537230 */ /* 0x100fe40000004100 */
[----:B------:R-:W-:Y:S02]  /*12a0*/  HADD2.F32 R85, -RZ, R22.H1_H1 ;  /* 0x30000016ff557230 */ /* 0x000fe40000004100 */
[-C--:B------:R-:W-:Y:S01]  /*12b0*/  FFMA.FTZ R27, R70, R29.reuse, R81 ;  /* 0x0000001d461b7223 */ /* 0x080fe20000010051 */
[----:B------:R-:W-:Y:S02]  /*12c0*/  HADD2.F32 R81, -RZ, R23.H1_H1 ;  /* 0x30000017ff517230 */ /* 0x000fe40000004100 */
[----:B------:R-:W-:Y:S01]  /*12d0*/  FFMA.FTZ R83, R86, R29, R83 ;  /* 0x0000001d56537223 */ /* 0x000fe20000010053 */
[----:B------:R-:W-:-:S02]  /*12e0*/  HADD2.F32 R23, -RZ, R20.H0_H0 ;  /* 0x20000014ff177230 */ /* 0x000fc40000004100 */
[----:B------:R-:W-:Y:S02]  /*12f0*/  HADD2.F32 R70, -RZ, R25.H1_H1 ;  /* 0x30000019ff467230 */ /* 0x000fe40000004100 */
[-C--:B------:R-:W-:Y:S01]  /*1300*/  FFMA.FTZ R24, R90, R29.reuse, R81 ;  /* 0x0000001d5a187223 */ /* 0x080fe20000010051 */
[--C-:B------:R-:W-:Y:S02]  /*1310*/  HADD2.F32 R81, -RZ, R21.reuse.H1_H1 ;  /* 0x30000015ff517230 */ /* 0x100fe40000004100 */
[-C--:B------:R-:W-:Y:S01]  /*1320*/  FFMA.FTZ R25, R82, R29.reuse, R23 ;  /* 0x0000001d52197223 */ /* 0x080fe20000010017 */
[----:B------:R-:W-:Y:S02]  /*1330*/  HADD2.F32 R23, -RZ, R21.H0_H0 ;  /* 0x20000015ff177230 */ /* 0x000fe40000004100 */
[-C--:B------:R-:W-:Y:S01]  /*1340*/  FFMA.FTZ R82, R88, R29.reuse, R85 ;  /* 0x0000001d58527223 */ /* 0x080fe20000010055 */
[----:B------:R-:W-:Y:S02]  /*1350*/  HADD2.F32 R21, -RZ, R20.H1_H1 ;  /* 0x30000014ff157230 */ /* 0x000fe40000004100 */
[-C--:B------:R-:W-:Y:S01]  /*1360*/  FFMA.FTZ R81, R70, R29.reuse, R81 ;  /* 0x0000001d46517223 */ /* 0x080fe20000010051 */
[----:B------:R-:W-:Y:S01]  /*1370*/  FFMA.FTZ R26, R84, R29, R23 ;  /* 0x0000001d541a7223 */ /* 0x000fe20000010017 */
[----:B------:R-:W-:Y:S01]  /*1380*/  F2FP.F16.F32.PACK_AB R23, R24, R27 ;  /* 0x0000001b1817723e */ /* 0x000fe200000000ff */
[----:B------:R-:W-:Y:S01]  /*1390*/  FFMA.FTZ R80, R80, R29, R21 ;  /* 0x0000001d50507223 */ /* 0x000fe20000010015 */
[----:B------:R-:W-:-:S02]  /*13a0*/  F2FP.F16.F32.PACK_AB R22, R82, R83 ;  /* 0x000000535216723e */ /* 0x000fc400000000ff */
[----:B------:R-:W-:Y:S02]  /*13b0*/  F2FP.F16.F32.PACK_AB R21, R81, R26 ;  /* 0x0000001a5115723e */ /* 0x000fe400000000ff */
[----:B------:R-:W-:Y:S01]  /*13c0*/  F2FP.F16.F32.PACK_AB R20, R80, R25 ;  /* 0x000000195014723e */ /* 0x000fe200000000ff */
[----:B------:R-:W-:Y:S06]  /*13d0*/  BRA `(.L_x_2885) ;  /* 0x0000000000a07947 */ /* 0x000fec0003800000 */
.L_x_2884:
[----:B------:R-:W-:-:S04]  /*13e0*/  UISETP.NE.U32.AND UP0, UPT, UR10, URZ, UPT ;  /* 0x000000ff0a00728c */ /* 0x000fc8000bf05070 */
[----:B------:R-:W-:-:S09]  /*13f0*/  UISETP.NE.AND.EX UP0, UPT, UR11, URZ, UPT, UP0 ;  /* 0x000000ff0b00728c */ /* 0x000fd2000bf05300 */
[----:B------:R-:W-:Y:S05]  /*1400*/  BRA.U UP0, `(.L_x_2886) ;  /* 0x0000000100447547 */ /* 0x000fea000b800000 */
[----:B-----5:R-:W-:Y:S02]  /*1410*/  HADD2.F32 R82, -RZ, R25.H0_H0 ;  /* 0x20000019ff527230 */ /* 0x020fe40000004100 */
[--C-:B------:R-:W-:Y:S02]  /*1420*/  HADD2.F32 R90, -RZ, R27.reuse.H0_H0 ;  /* 0x2000001bff5a7230 */ /* 0x100fe40000004100 */
[----:B------:R-:W-:Y:S02]  /*1430*/  HADD2.F32 R92, -RZ, R27.H1_H1 ;  /* 0x3000001bff5c7230 */ /* 0x000fe40000004100 */
[--C-:B------:R-:W-:Y:S02]  /*1440*/  HADD2.F32 R70, -RZ, R24.reuse.H0_H0 ;  /* 0x20000018ff467230 */ /* 0x100fe40000004100 */
        /* <DEDUP_REMOVED lines=9> */
[-C--:B------:R-:W-:Y:S01]  /*14e0*/  FMUL.FTZ R81, R84, R29.reuse ;  /* 0x0000001d54517220 */ /* 0x080fe20000410000 */
[-C--:B------:R-:W-:Y:S01]  /*14f0*/  FMUL.FTZ R83, R86, R29.reuse ;  /* 0x0000001d56537220 */ /* 0x080fe20000410000 */
[----:B------:R-:W-:Y:S01]  /*1500*/  FMUL.FTZ R82, R88, R29 ;  /* 0x0000001d58527220 */ /* 0x000fe20000410000 */
[----:B------:R-:W-:Y:S06]  /*1510*/  BRA `(.L_x_2885) ;  /* 0x0000000000507947 */ /* 0x000fec0003800000 */
.L_x_2886:
[----:B-----5:R-:W-:Y:S02]  /*1520*/  HADD2.F32 R82, -RZ, R26.H0_H0 ;  /* 0x2000001aff527230 */ /* 0x020fe40000004100 */
[--C-:B------:R-:W-:Y:S02]  /*1530*/  HADD2.F32 R86, -RZ, R27.reuse.H0_H0 ;  /* 0x2000001bff567230 */ /* 0x100fe40000004100 */
[----:B------:R-:W-:Y:S02]  /*1540*/  HADD2.F32 R88, -RZ, R27.H1_H1 ;  /* 0x3000001bff587230 */ /* 0x000fe40000004100 */
[-C--:B------:R-:W-:Y:S01]  /*1550*/  FMUL.FTZ R83, R82, R29.reuse ;  /* 0x0000001d52537220 */ /* 0x080fe20000410000 */
[--C-:B------:R-:W-:Y:S02]  /*1560*/  HADD2.F32 R20, -RZ, R24.reuse.H0_H0 ;  /* 0x20000018ff147230 */ /* 0x100fe40000004100 */
[----:B------:R-:W-:Y:S01]  /*1570*/  FMUL.FTZ R27, R86, R29 ;  /* 0x0000001d561b7220 */ /* 0x000fe20000410000 */
[----:B------:R-:W-:-:S02]  /*1580*/  HADD2.F32 R80, -RZ, R24.H1_H1 ;  /* 0x30000018ff507230 */ /* 0x000fc40000004100 */
[-C--:B------:R-:W-:Y:S01]  /*1590*/  FMUL.FTZ R24, R88, R29.reuse ;  /* 0x0000001d58187220 */ /* 0x080fe20000410000 */
[--C-:B------:R-:W-:Y:S02]  /*15a0*/  HADD2.F32 R22, -RZ, R25.reuse.H0_H0 ;  /* 0x20000019ff167230 */ /* 0x100fe40000004100 */
[----:B------:R-:W-:Y:S02]  /*15b0*/  HADD2.F32 R70, -RZ, R25.H1_H1 ;  /* 0x30000019ff467230 */ /* 0x000fe40000004100 */
[-C--:B------:R-:W-:Y:S01]  /*15c0*/  FMUL.FTZ R25, R20, R29.reuse ;  /* 0x0000001d14197220 */ /* 0x080fe20000410000 */
[----:B------:R-:W-:Y:S02]  /*15d0*/  HADD2.F32 R84, -RZ, R26.H1_H1 ;  /* 0x3000001aff547230 */ /* 0x000fe40000004100 */
[-C--:B------:R-:W-:Y:S01]  /*15e0*/  FMUL.FTZ R26, R22, R29.reuse ;  /* 0x0000001d161a7220 */ /* 0x080fe20000410000 */
[-C--:B------:R-:W-:Y:S01]  /*15f0*/  FMUL.FTZ R80, R80, R29.reuse ;  /* 0x0000001d50507220 */ /* 0x080fe20000410000 */
[----:B------:R-:W-:Y:S01]  /*1600*/  FMUL.FTZ R81, R70, R29 ;  /* 0x0000001d46517220 */ /* 0x000fe20000410000 */
[----:B------:R-:W-:Y:S01]  /*1610*/  F2FP.F16.F32.PACK_AB R23, R24, R27 ;  /* 0x0000001b1817723e */ /* 0x000fe200000000ff */
[----:B------:R-:W-:-:S02]  /*1620*/  FMUL.FTZ R82, R84, R29 ;  /* 0x0000001d54527220 */ /* 0x000fc40000410000 */
[----:B------:R-:W-:Y:S02]  /*1630*/  F2FP.F16.F32.PACK_AB R20, R80, R25 ;  /* 0x000000195014723e */ /* 0x000fe400000000ff */
[----:B------:R-:W-:Y:S02]  /*1640*/  F2FP.F16.F32.PACK_AB R21, R81, R26 ;  /* 0x0000001a5115723e */ /* 0x000fe400000000ff */
[----:B------:R-:W-:-:S07]  /*1650*/  F2FP.F16.F32.PACK_AB R22, R82, R83 ;  /* 0x000000535216723e */ /* 0x000fce00000000ff */
.L_x_2885:
[----:B------:R-:W-:Y:S01]  /*1660*/  FADD.FTZ R70, RZ, R69 ;  /* 0x00000045ff467221 */ /* 0x000fe20000010000 */
[----:B------:R-:W0:Y:S01]  /*1670*/  @P0 LDC.64 R84, c[0x0][0x3a8] ;  /* 0x0000ea00ff540b82 */ /* 0x000e220000000a00 */
[----:B------:R-:W-:Y:S01]  /*1680*/  UMOV UR13, 0xffffffff ;  /* 0xffffffff000d7882 */ /* 0x000fe20000000000 */
[----:B------:R-:W-:Y:S01]  /*1690*/  ISETP.NE.AND P2, PT, R19, RZ, PT ;  /* 0x000000ff1300720c */ /* 0x000fe20003f45270 */
        /* <DEDUP_REMOVED lines=95> */
.L_x_2900:
[----:B-1----:R-:W-:Y:S01]  /*1c90*/  FADD.FTZ R85, R92, R29 ;  /* 0x0000001d5c557221 */ /* 0x002fe20000010000 */
[C---:B------:R-:W-:Y:S01]  /*1ca0*/  FMUL.FTZ R29, R70.reuse, R70 ;  /* 0x00000046461d7220 */ /* 0x040fe20000410000 */
[----:B------:R-:W-:Y:S01]  /*1cb0*/  ISETP.NE.AND P3, PT, RZ, UR12, PT ;  /* 0x0000000cff007c0c */ /* 0x000fe2000bf65270 */
[----:B------:R-:W1:Y:S01]  /*1cc0*/  LDC.64 R88, c[0x0][0x428] ;  /* 0x00010a00ff587b82 */ /* 0x000e620000000a00 */
[----:B------:R-:W-:Y:S02]  /*1cd0*/  FFMA.FTZ R85, R85, R84, UR5 ;  /* 0x0000000555557e23 */ /* 0x000fe40008010054 */
[----:B------:R-:W-:Y:S02]  /*1ce0*/  FSEL R86, R29, RZ, P3 ;  /* 0x000000ff1d567208 */ /* 0x000fe40001800000 */
[----:B------:R-:W-:-:S03]  /*1cf0*/  FSEL R84, R70, RZ, !P3 ;  /* 0x000000ff46547208 */ /* 0x000fc60005800000 */
[----:B------:R-:W-:Y:S02]  /*1d00*/  FADD.FTZ R85, R85, R86 ;  /* 0x0000005655557221 */ /* 0x000fe40000010000 */
[C---:B------:R-:W-:Y:S01]  /*1d10*/  FADD.FTZ R29, -R84.reuse, R69 ;  /* 0x00000045541d7221 */ /* 0x040fe20000010100 */
[C---:B------:R-:W-:Y:S01]  /*1d20*/  FADD.FTZ R54, -R84.reuse, R54 ;  /* 0x0000003654367221 */ /* 0x040fe20000010100 */
[----:B------:R2:W3:Y:S01]  /*1d30*/  MUFU.RSQ R69, R85 ;  /* 0x0000005500457308 */ /* 0x0004e20000001400 */
        /* <DEDUP_REMOVED lines=8> */
[C---:B--2---:R-:W-:Y:S01]  /*1dc0*/  FADD.FTZ R85, -R84.reuse, R71 ;  /* 0x0000004754557221 */ /* 0x044fe20000010100 */
        /* <DEDUP_REMOVED lines=13> */
[C---:B---3--:R-:W-:Y:S01]  /*1ea0*/  FMUL.FTZ R25, R69.reuse, R54 ;  /* 0x0000003645197220 */ /* 0x048fe20000410000 */
[----:B------:R-:W-:Y:S01]  /*1eb0*/  FMUL.FTZ R24, R69, R33 ;  /* 0x0000002145187220 */ /* 0x000fe20000410000 */
[----:B-1----:R-:W-:-:S04]  /*1ec0*/  IMAD.WIDE.U32 R90, R28, 0x10, R88 ;  /* 0x000000101c5a7825 */ /* 0x002fc800078e0058 */
[----:B------:R-:W-:Y:S01]  /*1ed0*/  FMUL.FTZ R29, R69, R29 ;  /* 0x0000001d451d7220 */ /* 0x000fe20000410000 */
[----:B------:R-:W-:Y:S01]  /*1ee0*/  FFMA.FTZ R26, R25, R63, R36 ;  /* 0x0000003f191a7223 */ /* 0x000fe20000010024 */
[----:B------:R-:W-:Y:S01]  /*1ef0*/  FFMA.FTZ R25, R24, R62, R39 ;  /* 0x0000003e18197223 */ /* 0x000fe20000010027 */
[C---:B------:R-:W-:Y:S01]  /*1f00*/  FMUL.FTZ R31, R69.reuse, R31 ;  /* 0x0000001f451f7220 */ /* 0x040fe20000410000 */
[C---:B------:R-:W-:Y:S01]  /*1f10*/  FMUL.FTZ R55, R69.reuse, R55 ;  /* 0x0000003745377220 */ /* 0x040fe20000410000 */
[C---:B------:R-:W-:Y:S01]  /*1f20*/  FMUL.FTZ R32, R69.reuse, R32 ;  /* 0x0000002045207220 */ /* 0x040fe20000410000 */
[C---:B------:R-:W-:Y:S01]  /*1f30*/  FMUL.FTZ R28, R69.reuse, R85 ;  /* 0x00000055451c7220 */ /* 0x040fe20000410000 */
[----:B------:R-:W-:Y:S01]  /*1f40*/  FMUL.FTZ R73, R69, R73 ;  /* 0x0000004945497220 */ /* 0x000fe20000410000 */
[----:B------:R-:W-:Y:S01]  /*1f50*/  F2FP.F16.F32.PACK_AB R26, R25, R26 ;  /* 0x0000001a191a723e */ /* 0x000fe200000000ff */
[----:B------:R-:W-:Y:S01]  /*1f60*/  FFMA.FTZ R24, R29, R67, R40 ;  /* 0x000000431d187223 */ /* 0x000fe20000010028 */
[----:B------:R-:W-:Y:S01]  /*1f70*/  FFMA.FTZ R31, R31, R66, R68 ;  /* 0x000000421f1f7223 */ /* 0x000fe20000010044 */
[----:B------:R-:W-:Y:S01]  /*1f80*/  FFMA.FTZ R25, R55, R65, R38 ;  /* 0x0000004137197223 */ /* 0x000fe20000010026 */
[----:B------:R-:W-:Y:S01]  /*1f90*/  FFMA.FTZ R32, R32, R64, R41 ;  /* 0x0000004020207223 */ /* 0x000fe20000010029 */
[C---:B------:R-:W-:Y:S01]  /*1fa0*/  FMUL.FTZ R35, R69.reuse, R35 ;  /* 0x0000002345237220 */ /* 0x040fe20000410000 */
[----:B------:R-:W-:Y:S01]  /*1fb0*/  FMUL.FTZ R72, R69, R72 ;  /* 0x0000004845487220 */ /* 0x000fe20000410000 */
[----:B------:R-:W-:Y:S01]  /*1fc0*/  FFMA.FTZ R28, R28, R51, R17 ;  /* 0x000000331c1c7223 */ /* 0x000fe20000010011 */
[----:B------:R-:W-:Y:S01]  /*1fd0*/  FFMA.FTZ R73, R73, R50, R16 ;  /* 0x0000003249497223 */ /* 0x000fe20000010010 */
[----:B------:R-:W-:Y:S01]  /*1fe0*/  FFMA.FTZ R27, R35, R61, R0 ;  /* 0x0000003d231b7223 */ /* 0x000fe20000010000 */
[----:B0-----:R-:W-:Y:S01]  /*1ff0*/  IMAD.WIDE.U32 R92, R30, 0x10, R88 ;  /* 0x000000101e5c7825 */ /* 0x001fe200078e0058 */
[----:B------:R-:W-:-:S03]  /*2000*/  F2FP.F16.F32.PACK_AB R25, R32, R25 ;  /* 0x000000192019723e */ /* 0x000fc600000000ff */
[----:B------:R-:W-:Y:S01]  /*2010*/  FFMA.FTZ R30, R72, R53, R15 ;  /* 0x00000035481e7223 */ /* 0x000fe2000001000f */
[----:B------:R-:W-:Y:S01]  /*2020*/  F2FP.F16.F32.PACK_AB R24, R31, R24 ;  /* 0x000000181f18723e */ /* 0x000fe200000000ff */
[----:B------:R-:W0:Y:S01]  /*2030*/  @!P2 LDC.64 R32, c[0x0][0x3c0] ;  /* 0x0000f000ff20ab82 */ /* 0x000e220000000a00 */
[----:B------:R-:W-:Y:S01]  /*2040*/  F2FP.F16.F32.PACK_AB R31, R73, R28 ;  /* 0x0000001c491f723e */ /* 0x000fe200000000ff */
[C---:B------:R-:W-:Y:S01]  /*2050*/  FMUL.FTZ R78, R69.reuse, R78 ;  /* 0x0000004e454e7220 */ /* 0x040fe20000410000 */
[C---:B------:R-:W-:Y:S01]  /*2060*/  FMUL.FTZ R35, R69.reuse, R74 ;  /* 0x0000004a45237220 */ /* 0x040fe20000410000 */
[C---:B------:R-:W-:Y:S01]  /*2070*/  FMUL.FTZ R74, R69.reuse, R87 ;  /* 0x00000057454a7220 */ /* 0x040fe20000410000 */
[----:B------:R-:W-:Y:S01]  /*2080*/  FMUL.FTZ R55, R69, R84 ;  /* 0x0000005445377220 */ /* 0x000fe20000410000 */
[----:B------:R-:W-:Y:S01]  /*2090*/  FFMA.FTZ R29, R78, R57, R13 ;  /* 0x000000394e1d7223 */ /* 0x000fe2000001000d */
[----:B------:R-:W-:Y:S01]  /*20a0*/  FFMA.FTZ R54, R35, R56, R12 ;  /* 0x0000003823367223 */ /* 0x000fe2000001000c */
[----:B------:R-:W1:Y:S01]  /*20b0*/  @!P2 LDC.64 R72, c[0x0][0x3c8] ;  /* 0x0000f200ff48ab82 */ /* 0x000e620000000a00 */
[----:B------:R-:W-:Y:S01]  /*20c0*/  FFMA.FTZ R35, R74, R43, R9 ;  /* 0x0000002b4a237223 */ /* 0x000fe20000010009 */
[----:B------:R-:W-:Y:S01]  /*20d0*/  FMUL.FTZ R75, R69, R75 ;  /* 0x0000004b454b7220 */ /* 0x000fe20000410000 */
[----:B------:R-:W-:Y:S01]  /*20e0*/  FFMA.FTZ R74, R55, R42, R8 ;  /* 0x0000002a374a7223 */ /* 0x000fe20000010008 */
[----:B------:R-:W-:Y:S01]  /*20f0*/  F2FP.F16.F32.PACK_AB R29, R54, R29 ;  /* 0x0000001d361d723e */ /* 0x000fe200000000ff */
[----:B------:R-:W-:Y:S01]  /*2100*/  FMUL.FTZ R28, R69, R79 ;  /* 0x0000004f451c7220 */ /* 0x000fe20000410000 */
[----:B------:R-:W-:Y:S01]  /*2110*/  FFMA.FTZ R75, R75, R52, R14 ;  /* 0x000000344b4b7223 */ /* 0x000fe2000001000e */
[C---:B------:R-:W-:Y:S01]  /*2120*/  FMUL.FTZ R77, R69.reuse, R77 ;  /* 0x0000004d454d7220 */ /* 0x040fe20000410000 */
[----:B------:R-:W2:Y:S01]  /*2130*/  LDC.64 R54, c[0x0][0x380] ;  /* 0x0000e000ff367b82 */ /* 0x000ea20000000a00 */
[----:B------:R-:W-:Y:S01]  /*2140*/  FMUL.FTZ R86, R69, R86 ;  /* 0x0000005645567220 */ /* 0x000fe20000410000 */
[----:B------:R-:W-:-:S04]  /*2150*/  IMAD.WIDE.U32 R88, R76, 0x10, R88 ;  /* 0x000000104c587825 */ /* 0x000fc800078e0058 */
[----:B------:R-:W-:Y:S01]  /*2160*/  FFMA.FTZ R28, R28, R59, R11 ;  /* 0x0000003b1c1c7223 */ /* 0x000fe2000001000b */
[----:B------:R-:W-:Y:S01]  /*2170*/  FFMA.FTZ R77, R77, R58, R10 ;  /* 0x0000003a4d4d7223 */ /* 0x000fe2000001000a */
[----:B------:R-:W-:Y:S01]  /*2180*/  FMUL.FTZ R34, R69, R34 ;  /* 0x0000002245227220 */ /* 0x000fe20000410000 */
[----:B------:R-:W-:Y:S01]  /*2190*/  F2FP.F16.F32.PACK_AB R30, R75, R30 ;  /* 0x0000001e4b1e723e */ /* 0x000fe200000000ff */
[C---:B------:R-:W-:Y:S01]  /*21a0*/  FMUL.FTZ R76, R69.reuse, R83 ;  /* 0x00000053454c7220 */ /* 0x040fe20000410000 */
[----:B------:R-:W-:Y:S01]  /*21b0*/  F2FP.F16.F32.PACK_AB R35, R74, R35 ;  /* 0x000000234a23723e */ /* 0x000fe200000000ff */
[C---:B------:R-:W-:Y:S01]  /*21c0*/  FMUL.FTZ R75, R69.reuse, R80 ;  /* 0x00000050454b7220 */ /* 0x040fe20000410000 */
[C---:B------:R-:W-:Y:S01]  /*21d0*/  FMUL.FTZ R74, R69.reuse, R71 ;  /* 0x00000047454a7220 */ /* 0x040fe20000410000 */
[C---:B------:R-:W-:Y:S01]  /*21e0*/  FMUL.FTZ R81, R69.reuse, R81 ;  /* 0x0000005145517220 */ /* 0x040fe20000410000 */
[----:B------:R-:W-:Y:S01]  /*21f0*/  FMUL.FTZ R79, R69, R82 ;  /* 0x00000052454f7220 */ /* 0x000fe20000410000 */
[----:B------:R-:W-:Y:S01]  /*2200*/  FFMA.FTZ R86, R86, R60, R37 ;  /* 0x0000003c56567223 */ /* 0x000fe20000010025 */
[----:B------:R-:W-:Y:S01]  /*2210*/  FFMA.FTZ R71, R34, R49, R3 ;  /* 0x0000003122477223 */ /* 0x000fe20000010003 */
[----:B------:R-:W-:Y:S01]  /*2220*/  F2FP.F16.F32.PACK_AB R28, R77, R28 ;  /* 0x0000001c4d1c723e */ /* 0x000fe200000000ff */
[----:B------:R-:W-:Y:S01]  /*2230*/  FFMA.FTZ R34, R76, R45, R7 ;  /* 0x0000002d4c227223 */ /* 0x000fe20000010007 */
[----:B------:R-:W-:Y:S01]  /*2240*/  FFMA.FTZ R77, R74, R47, R5 ;  /* 0x0000002f4a4d7223 */ /* 0x000fe20000010005 */
[----:B------:R-:W-:Y:S01]  /*2250*/  FFMA.FTZ R79, R79, R44, R6 ;  /* 0x0000002c4f4f7223 */ /* 0x000fe20000010006 */
[----:B------:R-:W-:Y:S01]  /*2260*/  FFMA.FTZ R78, R81, R46, R4 ;  /* 0x0000002e514e7223 */ /* 0x000fe20000010004 */
[----:B------:R-:W-:Y:S01]  /*2270*/  FFMA.FTZ R76, R75, R48, R2 ;  /* 0x000000304b4c7223 */ /* 0x000fe20000010002 */
[----:B0-----:R-:W-:Y:S01]  /*2280*/  @!P2 IMAD.WIDE R74, R18, 0x4, R32 ;  /* 0x00000004124aa825 */ /* 0x001fe200078e0220 */
[----:B------:R-:W-:-:S02]  /*2290*/  F2FP.F16.F32.PACK_AB R27, R86, R27 ;  /* 0x0000001b561b723e */ /* 0x000fc400000000ff */
[----:B------:R-:W-:Y:S01]  /*22a0*/  F2FP.F16.F32.PACK_AB R34, R79, R34 ;  /* 0x000000224f22723e */ /* 0x000fe200000000ff */
[----:B-1----:R-:W-:Y:S01]  /*22b0*/  @!P2 IMAD.WIDE R72, R18, 0x4, R72 ;  /* 0x000000041248a825 */ /* 0x002fe200078e0248 */
[----:B------:R-:W-:Y:S01]  /*22c0*/  F2FP.F16.F32.PACK_AB R33, R78, R77 ;  /* 0x0000004d4e21723e */ /* 0x000fe200000000ff */
[----:B------:R0:W-:Y:S01]  /*22d0*/  @!P2 STG.E desc[UR6][R74.64], R70 ;  /* 0x000000464a00a986 */ /* 0x0001e2000c101906 */
[----:B------:R-:W-:Y:S02]  /*22e0*/  F2FP.F16.F32.PACK_AB R32, R76, R71 ;  /* 0x000000474c20723e */ /* 0x000fe400000000ff */
        /* <DEDUP_REMOVED lines=8> */
.L_x_2887:
        /* <DEDUP_REMOVED lines=8> */
.L_x_2890:
[----:B------:R-:W-:Y:S05]  /*23f0*/  BSYNC B0 ;  /* 0x0000000000007941 */ /* 0x000fea0003800000 */
.L_x_2889:
        /* <DEDUP_REMOVED lines=8> */
.L_x_2891:
[----:B------:R-:W-:Y:S02]  /*2480*/  HFMA2 R87, -RZ, RZ, 0, 2.384185791015625e-07 ;  /* 0x00000004ff577431 */ /* 0x000fe400000001ff */
[----:B------:R-:W-:-:S05]  /*2490*/  FADD.FTZ R89, R88, R29 ;  /* 0x0000001d58597221 */ /* 0x000fca0000010000 */
[----:B------:R-:W-:-:S07]  /*24a0*/  MOV R88, R89 ;  /* 0x0000005900587202 */ /* 0x000fce0000000f00 */
[----:B------:R-:W-:Y:S05]  /*24b0*/  WARPSYNC.COLLECTIVE R85, `(.L_x_2892) ;  /* 0x0000000055087348 */ /* 0x000fea0003c00000 */
[----:B------:R0:W1:Y:S02]  /*24c0*/  SHFL.BFLY P3, R29, R88, R87, R86 ;  /* 0x0c000057581d7389 */ /* 0x0000640000060056 */
[----:B01----:R-:W-:Y:S05]  /*24d0*/  ENDCOLLECTIVE ;  /* 0x000000000000791b */ /* 0x003fea0003800000 */
.L_x_2892:
[----:B------:R-:W-:Y:S02]  /*24e0*/  HFMA2 R87, -RZ, RZ, 0, 4.76837158203125e-07 ;  /* 0x00000008ff577431 */ /* 0x000fe400000001ff */
[----:B------:R-:W-:-:S05]  /*24f0*/  FADD.FTZ R90, R89, R29 ;  /* 0x0000001d595a7221 */ /* 0x000fca0000010000 */
[----:B------:R-:W-:-:S07]  /*2500*/  MOV R88, R90 ;  /* 0x0000005a00587202 */ /* 0x000fce0000000f00 */
[----:B------:R-:W-:Y:S05]  /*2510*/  WARPSYNC.COLLECTIVE R85, `(.L_x_2893) ;  /* 0x0000000055087348 */ /* 0x000fea0003c00000 */
[----:B------:R0:W1:Y:S02]  /*2520*/  SHFL.BFLY P3, R29, R88, R87, R86 ;  /* 0x0c000057581d7389 */ /* 0x0000640000060056 */
[----:B01----:R-:W-:Y:S05]  /*2530*/  ENDCOLLECTIVE ;  /* 0x000000000000791b */ /* 0x003fea0003800000 */
.L_x_2893:
[----:B------:R-:W-:Y:S02]  /*2540*/  HFMA2 R87, -RZ, RZ, 0, 9.5367431640625e-07 ;  /* 0x00000010ff577431 */ /* 0x000fe400000001ff */
[----:B------:R-:W-:-:S05]  /*2550*/  FADD.FTZ R91, R90, R29 ;  /* 0x0000001d5a5b7221 */ /* 0x000fca0000010000 */
[----:B------:R-:W-:-:S07]  /*2560*/  MOV R88, R91 ;  /* 0x0000005b00587202 */ /* 0x000fce0000000f00 */
[----:B------:R-:W-:Y:S05]  /*2570*/  WARPSYNC.COLLECTIVE R85, `(.L_x_2894) ;  /* 0x0000000055087348 */ /* 0x000fea0003c00000 */
[----:B------:R0:W1:Y:S02]  /*2580*/  SHFL.BFLY P3, R29, R88, R87, R86 ;  /* 0x0c000057581d7389 */ /* 0x0000640000060056 */
[----:B01----:R-:W-:Y:S05]  /*2590*/  ENDCOLLECTIVE ;  /* 0x000000000000791b */ /* 0x003fea0003800000 */
.L_x_2894:
[----:B------:R-:W-:Y:S01]  /*25a0*/  MOV R87, 0x1 ;  /* 0x0000000100577802 */ /* 0x000fe20000000f00 */
        /* <DEDUP_REMOVED lines=49> */
[----:B------:R-:W-:-:S03]  /*28c0*/  HFMA2 R86, -RZ, RZ, 0, 1.847743988037109375e-06 ;  /* 0x0000001fff567431 */ /* 0x000fc600000001ff */
[----:B------:R-:W-:-:S07]  /*28d0*/  FFMA.FTZ R88, R88, R88, R29 ;  /* 0x0000005858587223 */ /* 0x000fce000001001d */
[----:B------:R-:W-:Y:S05]  /*28e0*/  WARPSYNC.COLLECTIVE R85, `(.L_x_2895) ;  /* 0x0000000055087348 */ /* 0x000fea0003c00000 */
[----:B------:R0:W1:Y:S02]  /*28f0*/  SHFL.BFLY P3, R29, R88, R87, R86 ;  /* 0x0c000057581d7389 */ /* 0x0000640000060056 */
[----:B01----:R-:W-:Y:S05]  /*2900*/  ENDCOLLECTIVE ;  /* 0x000000000000791b */ /* 0x003fea0003800000 */
.L_x_2895:
[----:B------:R-:W-:Y:S02]  /*2910*/  HFMA2 R87, -RZ, RZ, 0, 1.1920928955078125e-07 ;  /* 0x00000002ff577431 */ /* 0x000fe400000001ff */
[----:B------:R-:W-:-:S05]  /*2920*/  FADD.FTZ R89, R88, R29 ;  /* 0x0000001d58597221 */ /* 0x000fca0000010000 */
[----:B------:R-:W-:-:S07]  /*2930*/  MOV R88, R89 ;  /* 0x0000005900587202 */ /* 0x000fce0000000f00 */
[----:B------:R-:W-:Y:S05]  /*2940*/  WARPSYNC.COLLECTIVE R85, `(.L_x_2896) ;  /* 0x0000000055087348 */ /* 0x000fea0003c00000 */
[----:B------:R0:W1:Y:S02]  /*2950*/  SHFL.BFLY P3, R29, R88, R87, R86 ;  /* 0x0c000057581d7389 */ /* 0x0000640000060056 */
[----:B01----:R-:W-:Y:S05]  /*2960*/  ENDCOLLECTIVE ;  /* 0x000000000000791b */ /* 0x003fea0003800000 */
.L_x_2896:
[----:B------:R-:W-:Y:S02]  /*2970*/  HFMA2 R87, -RZ, RZ, 0, 2.384185791015625e-07 ;  /* 0x00000004ff577431 */ /* 0x000fe400000001ff */
[----:B------:R-:W-:-:S05]  /*2980*/  FADD.FTZ R90, R89, R29 ;  /* 0x0000001d595a7221 */ /* 0x000fca0000010000 */
[----:B------:R-:W-:-:S07]  /*2990*/  MOV R88, R90 ;  /* 0x0000005a00587202 */ /* 0x000fce0000000f00 */
[----:B------:R-:W-:Y:S05]  /*29a0*/  WARPSYNC.COLLECTIVE R85, `(.L_x_2897) ;  /* 0x0000000055087348 */ /* 0x000fea0003c00000 */
[----:B------:R0:W1:Y:S02]  /*29b0*/  SHFL.BFLY P3, R29, R88, R87, R86 ;  /* 0x0c000057581d7389 */ /* 0x0000640000060056 */
[----:B01----:R-:W-:Y:S05]  /*29c0*/  ENDCOLLECTIVE ;  /* 0x000000000000791b */ /* 0x003fea0003800000 */
.L_x_2897:
[----:B------:R-:W-:Y:S02]  /*29d0*/  HFMA2 R87, -RZ, RZ, 0, 4.76837158203125e-07 ;  /* 0x00000008ff577431 */ /* 0x000fe400000001ff */
[----:B------:R-:W-:-:S05]  /*29e0*/  FADD.FTZ R91, R90, R29 ;  /* 0x0000001d5a5b7221 */ /* 0x000fca0000010000 */
[----:B------:R-:W-:-:S07]  /*29f0*/  MOV R88, R91 ;  /* 0x0000005b00587202 */ /* 0x000fce0000000f00 */
[----:B------:R-:W-:Y:S05]  /*2a00*/  WARPSYNC.COLLECTIVE R85, `(.L_x_2898) ;  /* 0x0000000055087348 */ /* 0x000fea0003c00000 */
[----:B------:R0:W1:Y:S02]  /*2a10*/  SHFL.BFLY P3, R29, R88, R87, R86 ;  /* 0x0c000057581d7389 */ /* 0x0000640000060056 */
[----:B01----:R-:W-:Y:S05]  /*2a20*/  ENDCOLLECTIVE ;  /* 0x000000000000791b */ /* 0x003fea0003800000 */
.L_x_2898:
[----:B------:R-:W-:Y:S02]  /*2a30*/  HFMA2 R87, -RZ, RZ, 0, 9.5367431640625e-07 ;  /* 0x00000010ff577431 */ /* 0x000fe400000001ff */
[----:B------:R-:W-:-:S05]  /*2a40*/  FADD.FTZ R92, R91, R29 ;  /* 0x0000001d5b5c7221 */ /* 0x000fca0000010000 */
[----:B------:R-:W-:-:S07]  /*2a50*/  MOV R88, R92 ;  /* 0x0000005c00587202 */ /* 0x000fce0000000f00 */
[----:B------:R-:W-:Y:S05]  /*2a60*/  WARPSYNC.COLLECTIVE R85, `(.L_x_2899) ;  /* 0x0000000055087348 */ /* 0x000fea0003c00000 */
[----:B------:R0:W1:Y:S02]  /*2a70*/  SHFL.BFLY P3, R29, R88, R87, R86 ;  /* 0x0c000057581d7389 */ /* 0x0000640000060056 */
[----:B01----:R-:W-:Y:S05]  /*2a80*/  ENDCOLLECTIVE ;  /* 0x000000000000791b */ /* 0x003fea0003800000 */
.L_x_2899:
[----:B------:R-:W-:Y:S05]  /*2a90*/  BRA `(.L_x_2900) ;  /* 0xfffffff0007c7947 */ /* 0x000fea000383ffff */
.L_x_2901:
        /* <DEDUP_REMOVED lines=14> */
.L_x_28719:


//--------------------- .text._ZN10layer_norm13ln_fwd_kernelINS_13Kernel_traitsI6__halfS2_S2_S2_fjLj768ELj1ELj4ELj1ELj16ENS_18Kernel_traits_baseILj768ES2_S2_S2_S2_fjLj128EEEEELb0ELb0ELb1ELb0EEEvNS_9FwdParamsE --------------------------
	.section	.text._ZN10layer_norm13ln_fwd_kernelINS_13Kernel_traitsI6__halfS2_S2_S2_fjLj768ELj1ELj4ELj1ELj16ENS_18Kernel_traits_baseILj768ES2_S2_S2_S2_fjLj128EEEEELb0ELb0ELb1ELb0EEEvNS_9FwdParamsE,"ax",@progbits
	.align	128
        .global         _ZN10layer_norm13ln_fwd_kernelINS_13Kernel_traitsI6__halfS2_S2_S2_fjLj768ELj1ELj4ELj1ELj16ENS_18Kernel_traits_baseILj768ES2_S2_S2_S2_fjLj128EEEEELb0ELb0ELb1ELb0EEEvNS_9FwdParamsE
        .type           _ZN10layer_norm13ln_fwd_kernelINS_13Kernel_traitsI6__halfS2_S2_S2_fjLj768ELj1ELj4ELj1ELj16ENS_18Kernel_traits_baseILj768ES2_S2_S2_S2_fjLj128EEEEELb0ELb0ELb1ELb0EEEvNS_9FwdParamsE,@function
        .size           _ZN10layer_norm13ln_fwd_kernelINS_13Kernel_traitsI6__halfS2_S2_S2_fjLj768ELj1ELj4ELj1ELj16ENS_18Kernel_traits_baseILj768ES2_S2_S2_S2_fjLj128EEEEELb0ELb0ELb1ELb0EEEvNS_9FwdParamsE,(.L_x_28720 - _ZN10layer_norm13ln_fwd_kernelINS_13Kernel_traitsI6__halfS2_S2_S2_fjLj768ELj1ELj4ELj1ELj16ENS_18Kernel_traits_baseILj768ES2_S2_S2_S2_fjLj128EEEEELb0ELb0ELb1ELb0EEEvNS_9FwdParamsE)
        .other          _ZN10layer_norm13ln_fwd_kernelINS_13Kernel_traitsI6__halfS2_S2_S2_fjLj768ELj1ELj4ELj1ELj16ENS_18Kernel_traits_baseILj768ES2_S2_S2_S2_fjLj128EEEEELb0ELb0ELb1ELb0EEEvNS_9FwdParamsE,@"STO_CUDA_ENTRY STV_DEFAULT"
_ZN10layer_norm13ln_fwd_kernelINS_13Kernel_traitsI6__halfS2_S2_S2_fjLj768ELj1ELj4ELj1ELj16ENS_18Kernel_traits_baseILj768ES2_S2_S2_S2_fjLj128EEEEELb0ELb0ELb1ELb0EEEvNS_9FwdParamsE:
.text._ZN10layer_norm13ln_fwd_kernelINS_13Kernel_traitsI6__halfS2_S2_S2_fjLj768ELj1ELj4ELj1ELj16ENS_18Kernel_traits_baseILj768ES2_S2_S2_S2_fjLj128EEEEELb0ELb0ELb1ELb0EEEvNS_9FwdParamsE:
        /* <DEDUP_REMOVED lines=44> */
.L_x_2903:
        /* <DEDUP_REMOVED lines=8> */
[C---:B0-----:R-:W-:Y:S01]  /*0340*/  @P1 IMAD.WIDE.U32 R4, R13.reuse, 0x10, R4 ;  /* 0x000000100d041825 */ /* 0x041fe200078e0004 */
[----:B------:R-:W-:-:S04]  /*0350*/  @P1 IADD3 R13, PT, PT, R13, 0x20, RZ ;  /* 0x000000200d0d1810 */ /* 0x000fc80007ffe0ff */
        /* <DEDUP_REMOVED lines=13> */
.L_x_2904:
[----:B------:R-:W-:Y:S05]  /*0430*/  BSYNC.RECONVERGENT B0 ;  /* 0x0000000000007941 */ /* 0x000fea0003800200 */
.L_x_2902:
[----:B------:R-:W0:Y:S01]  /*0440*/  LDCU UR4, c[0x0][0x384] ;  /* 0x00007080ff0477ac */ /* 0x000e220008000800 */
[----:B------:R-:W1:Y:S01]  /*0450*/  LDCU.U8 UR5, c[0x0][0x410] ;  /* 0x00008200ff0577ac */ /* 0x000e620008000000 */
[----:B------:R-:W2:Y:S01]  /*0460*/  LDCU UR10, c[0x0][0x448] ;  /* 0x00008900ff0a77ac */ /* 0x000ea20008000800 */
[----:B------:R-:W3:Y:S01]  /*0470*/  LDCU.64 UR8, c[0x0][0x3a0] ;  /* 0x00007400ff0877ac */ /* 0x000ee20008000a00 */
[----:B0-----:R-:W-:-:S13]  /*0480*/  ISETP.GE.AND P0, PT, R3, UR4, PT ;  /* 0x0000000403007c0c */ /* 0x001fda000bf06270 */
[----:B-123--:R-:W-:Y:S05]  /*0490*/  @P0 EXIT ;  /* 0x000000000000094d */ /* 0x00efea0003800000 */
.L_x_2930:
[----:B0-----:R-:W0:Y:S08]  /*04a0*/  LDC.64 R40, c[0x0][0x3f0] ;  /* 0x0000fc00ff287b82 */ /* 0x001e300000000a00 */
[----:B------:R-:W1:Y:S01]  /*04b0*/  LDC R60, c[0x0][0x388] ;  /* 0x0000e200ff3c7b82 */ /* 0x000e620000000800 */
[----:B0-----:R-:W-:-:S07]  /*04c0*/  IMAD.WIDE R42, R3, 0x4, R40 ;  /* 0x00000004032a7825 */ /* 0x001fce00078e0228 */
[----:B------:R-:W0:Y:S01]  /*04d0*/  LDC.64 R40, c[0x0][0x3f8] ;  /* 0x0000fe00ff287b82 */ /* 0x000e220000000a00 */
[----:B------:R-:W2:Y:S01]  /*04e0*/  LDG.E R63, desc[UR6][R42.64] ;  /* 0x000000062a3f7981 */ /* 0x000ea2000c1e1900 */
[----:B0-----:R-:W-:-:S05]  /*04f0*/  IMAD.WIDE R40, R3, 0x4, R40 ;  /* 0x0000000403287825 */ /* 0x001fca00078e0228 */
[----:B-----5:R0:W5:Y:S01]  /*0500*/  LDG.E R61, desc[UR6][R40.64] ;  /* 0x00000006283d7981 */ /* 0x020162000c1e1900 */
        /* <DEDUP_REMOVED lines=17> */
[----:B0-----:R-:W-:-:S05]  /*0620*/  IMAD.WIDE.U32 R4, R64, 0x10, R4 ;  /* 0x0000001040047825 */ /* 0x001fca00078e0004 */
[----:B------:R0:W5:Y:S02]  /*0630*/  LDG.E.128 R12, desc[UR6][R4.64] ;  /* 0x00000006040c7981 */ /* 0x000164000c1e1d00 */
.L_x_2908:
[----:B------:R-:W-:Y:S05]  /*0640*/  BSYNC.RECONVERGENT B1 ;  /* 0x0000000000017941 */ /* 0x000fea0003800200 */
.L_x_2907:
        /* <DEDUP_REMOVED lines=8> */
[----:B-----5:R-:W-:Y:S02]  /*06d0*/  @P1 HADD2.F32 R5, -RZ, R12.H1_H1 ;  /* 0x3000000cff051230 */ /* 0x020fe40000004100 */
[----:B------:R-:W-:-:S05]  /*06e0*/  @P1 HADD2.F32 R10, -RZ, R13.H0_H0 ;  /* 0x2000000dff0a1230 */ /* 0x000fca0000004100 */
[----:B------:R-:W1:Y:S08]  /*06f0*/  @P1 LDC R47, c[0x0][0x40c] ;  /* 0x00010300ff2f1b82 */ /* 0x000e700000000800 */
[----:B------:R-:W3:Y:S08]  /*0700*/  @P1 LDC R48, c[0x0][0x40c] ;  /* 0x00010300ff301b82 */ /* 0x000ef00000000800 */
[----:B------:R-:W4:Y:S08]  /*0710*/  @P1 LDC R54, c[0x0][0x40c] ;  /* 0x00010300ff361b82 */ /* 0x000f300000000800 */
[----:B------:R-:W4:Y:S01]  /*0720*/  @P1 LDC R57, c[0x0][0x40c] ;  /* 0x00010300ff391b82 */ /* 0x000f220000000800 */
[----:B--2---:R-:W-:-:S05]  /*0730*/  HADD2.F32 R4, -RZ, R40.H1_H1 ;  /* 0x30000028ff047230 */ /* 0x004fca0000004100 */
[----:B0-----:R-:W-:Y:S01]  /*0740*/  @P1 FFMA.FTZ R4, R5, R9, R4 ;  /* 0x0000000905041223 */ /* 0x001fe20000010004 */
[--C-:B------:R-:W-:Y:S02]  /*0750*/  HADD2.F32 R5, -RZ, R41.reuse.H0_H0 ;  /* 0x20000029ff057230 */ /* 0x100fe40000004100 */
[----:B------:R-:W-:Y:S02]  /*0760*/  HADD2.F32 R9, -RZ, R41.H1_H1 ;  /* 0x30000029ff097230 */ /* 0x000fe40000004100 */
[----:B------:R-:W-:Y:S02]  /*0770*/  @P1 HADD2.F32 R41, -RZ, R14.H0_H0 ;  /* 0x2000000eff291230 */ /* 0x000fe40000004100 */
[----:B-1----:R-:W-:Y:S01]  /*0780*/  @P1 FFMA.FTZ R5, R10, R47, R5 ;  /* 0x0000002f0a051223 */ /* 0x002fe20000010005 */
[----:B------:R-:W-:Y:S01]  /*0790*/  @P1 HADD2.F32 R10, -RZ, R13.H1_H1 ;  /* 0x3000000dff0a1230 */ /* 0x000fe20000004100 */
[----:B------:R-:W0:Y:S04]  /*07a0*/  @P1 LDC R47, c[0x0][0x40c] ;  /* 0x00010300ff2f1b82 */ /* 0x000e280000000800 */
[----:B---3--:R-:W-:Y:S01]  /*07b0*/  @P1 FFMA.FTZ R9, R10, R48, R9 ;  /* 0x000000300a091223 */ /* 0x008fe20000010009 */
[----:B------:R-:W-:-:S03]  /*07c0*/  HADD2.F32 R10, -RZ, R42.H0_H0 ;  /* 0x2000002aff0a7230 */ /* 0x000fc60000004100 */
[----:B------:R-:W1:Y:S02]  /*07d0*/  @P1 LDC R48, c[0x0][0x40c] ;  /* 0x00010300ff301b82 */ /* 0x000e640000000800 */
[----:B0-----:R-:W-:Y:S01]  /*07e0*/  @P1 FFMA.FTZ R10, R41, R47, R10 ;  /* 0x0000002f290a1223 */ /* 0x001fe2000001000a */
[----:B------:R-:W-:Y:S02]  /*07f0*/  HADD2.F32 R47, -RZ, R42.H1_H1 ;  /* 0x3000002aff2f7230 */ /* 0x000fe40000004100 */
[----:B------:R-:W-:Y:S02]  /*0800*/  @P1 HADD2.F32 R42, -RZ, R14.H1_H1 ;  /* 0x3000000eff2a1230 */ /* 0x000fe40000004100 */
[----:B------:R-:W-:Y:S01]  /*0810*/  @P1 HADD2.F32 R41, -RZ, R15.H0_H0 ;  /* 0x2000000fff291230 */ /* 0x000fe20000004100 */
[----:B------:R-:W-:Y:S02]  /*0820*/  F2FP.F16.F32.PACK_AB R67, RZ, R10 ;  /* 0x0000000aff43723e */ /* 0x000fe400000000ff */
[----:B-1----:R-:W-:Y:S01]  /*0830*/  @P1 FFMA.FTZ R47, R42, R48, R47 ;  /* 0x000000302a2f1223 */ /* 0x002fe2000001002f */
[----:B------:R-:W-:Y:S01]  /*0840*/  HADD2.F32 R48, -RZ, R43.H0_H0 ;  /* 0x2000002bff307230 */ /* 0x000fe20000004100 */
[----:B------:R-:W-:-:S03]  /*0850*/  F2FP.F16.F32.PACK_AB R42, RZ, R9 ;  /* 0x00000009ff2a723e */ /* 0x000fc600000000ff */
[----:B------:R-:W-:Y:S01]  /*0860*/  F2FP.F16.F32.PACK_AB R68, RZ, R47 ;  /* 0x0000002fff44723e */ /* 0x000fe200000000ff */
[----:B----4-:R-:W-:Y:S01]  /*0870*/  @P1 FFMA.FTZ R48, R41, R54, R48 ;  /* 0x0000003629301223 */ /* 0x010fe20000010030 */
[----:B------:R-:W-:Y:S01]  /*0880*/  HADD2.F32 R54, -RZ, R40.H0_H0 ;  /* 0x20000028ff367230 */ /* 0x000fe20000004100 */
[----:B------:R-:W0:Y:S01]  /*0890*/  @P1 LDC R41, c[0x0][0x40c] ;  /* 0x00010300ff291b82 */ /* 0x000e220000000800 */
[----:B------:R-:W-:-:S05]  /*08a0*/  @P1 HADD2.F32 R40, -RZ, R12.H0_H0 ;  /* 0x2000000cff281230 */ /* 0x000fca0000004100 */
[----:B------:R-:W-:Y:S01]  /*08b0*/  @P1 FFMA.FTZ R54, R40, R57, R54 ;  /* 0x0000003928361223 */ /* 0x000fe20000010036 */
[----:B------:R-:W-:Y:S01]  /*08c0*/  HADD2.F32 R57, -RZ, R43.H1_H1 ;  /* 0x3000002bff397230 */ /* 0x000fe20000004100 */
[----:B------:R-:W-:Y:S01]  /*08d0*/  F2FP.F16.F32.PACK_AB R43, RZ, R48 ;  /* 0x00000030ff2b723e */ /* 0x000fe200000000ff */
[----:B------:R-:W-:Y:S02]  /*08e0*/  @P1 HADD2.F32 R40, -RZ, R15.H1_H1 ;  /* 0x3000000fff281230 */ /* 0x000fe40000004100 */
[----:B------:R-:W-:-:S03]  /*08f0*/  F2FP.F16.F32.PACK_AB R66, RZ, R54 ;  /* 0x00000036ff42723e */ /* 0x000fc600000000ff */
[----:B0-----:R-:W-:Y:S01]  /*0900*/  @P1 FFMA.FTZ R57, R40, R41, R57 ;  /* 0x0000002928391223 */ /* 0x001fe20000010039 */
[----:B------:R-:W-:Y:S02]  /*0910*/  F2FP.F16.F32.PACK_AB R41, RZ, R5 ;  /* 0x00000005ff29723e */ /* 0x000fe400000000ff */
[----:B------:R-:W-:Y:S02]  /*0920*/  F2FP.F16.F32.PACK_AB R40, RZ, R4 ;  /* 0x00000004ff28723e */ /* 0x000fe400000000ff */
[----:B------:R-:W-:Y:S02]  /*0930*/  F2FP.F16.F32.PACK_AB R65, RZ, R57 ;  /* 0x00000039ff41723e */ /* 0x000fe400000000ff */
[----:B------:R-:W-:Y:S02]  /*0940*/  PRMT R41, R41, 0x5410, R42 ;  /* 0x0000541029297816 */ /* 0x000fe4000000002a */
[----:B------:R-:W-:Y:S02]  /*0950*/  PRMT R42, R67, 0x5410, R68 ;  /* 0x00005410432a7816 */ /* 0x000fe40000000044 */
[----:B------:R-:W-:-:S02]  /*0960*/  PRMT R40, R66, 0x5410, R40 ;  /* 0x0000541042287816 */ /* 0x000fc40000000028 */
[----:B------:R-:W-:Y:S01]  /*0970*/  PRMT R43, R43, 0x5410, R65 ;  /* 0x000054102b2b7816 */ /* 0x000fe20000000041 */
[----:B------:R-:W-:Y:S06]  /*0980*/  BRA `(.L_x_2910) ;  /* 0x0000000000ac7947 */ /* 0x000fec0003800000 */
.L_x_2909:
[----:B------:R-:W1:Y:S01]  /*0990*/  @P3 LDC R10, c[0x0][0x40c] ;  /* 0x00010300ff0a3b82 */ /* 0x000e620000000800 */
[--C-:B0----5:R-:W-:Y:S01]  /*09a0*/  @P3 HADD2.F32 R5, -RZ, R12.reuse.H0_H0 ;  /* 0x2000000cff053230 */ /* 0x121fe20000004100 */
[----:B------:R-:W-:Y:S01]  /*09b0*/  MOV R54, RZ ;  /* 0x000000ff00367202 */ /* 0x000fe20000000f00 */
[----:B------:R-:W-:Y:S02]  /*09c0*/  @P3 HADD2.F32 R9, -RZ, R12.H1_H1 ;  /* 0x3000000cff093230 */ /* 0x000fe40000004100 */
[----:B------:R-:W-:Y:S01]  /*09d0*/  HFMA2 R47, -RZ, RZ, 0, 0 ;  /* 0x00000000ff2f7431 */ /* 0x000fe200000001ff */
[----:B------:R-:W-:Y:S02]  /*09e0*/  MOV R48, RZ ;  /* 0x000000ff00307202 */ /* 0x000fe40000000f00 */
[----:B------:R-:W0:Y:S08]  /*09f0*/  @P3 LDC R41, c[0x0][0x40c] ;  /* 0x00010300ff293b82 */ /* 0x000e300000000800 */
[----:B------:R-:W2:Y:S08]  /*0a00*/  @P3 LDC R42, c[0x0][0x40c] ;  /* 0x00010300ff2a3b82 */ /* 0x000eb00000000800 */
[----:B------:R-:W3:Y:S01]  /*0a10*/  @P3 LDC R43, c[0x0][0x40c] ;  /* 0x00010300ff2b3b82 */ /* 0x000ee20000000800 */
[----:B-1----:R-:W-:Y:S01]  /*0a20*/  @P3 FMUL.FTZ R54, R5, R10 ;  /* 0x0000000a05363220 */ /* 0x002fe20000410000 */
[----:B------:R-:W-:Y:S01]  /*0a30*/  @P3 HADD2.F32 R10, -RZ, R13.H0_H0 ;  /* 0x2000000dff0a3230 */ /* 0x000fe20000004100 */
[----:B------:R-:W-:-:S05]  /*0a40*/  CS2R R4, SRZ ;  /* 0x0000000000047805 */ /* 0x000fca000001ff00 */
[----:B------:R-:W1:Y:S01]  /*0a50*/  @P3 LDC R40, c[0x0][0x40c] ;  /* 0x00010300ff283b82 */ /* 0x000e620000000800 */
[----:B0-----:R-:W-:Y:S01]  /*0a60*/  @P3 FMUL.FTZ R5, R10, R41 ;  /* 0x000000290a053220 */ /* 0x001fe20000410000 */
[----:B------:R-:W-:Y:S02]  /*0a70*/  @P3 HADD2.F32 R10, -RZ, R13.H1_H1 ;  /* 0x3000000dff0a3230 */ /* 0x000fe40000004100 */
[----:B------:R-:W-:Y:S02]  /*0a80*/  @P3 HADD2.F32 R41, -RZ, R14.H0_H0 ;  /* 0x2000000eff293230 */ /* 0x000fe40000004100 */
[----:B------:R-:W-:Y:S02]  /*0a90*/  F2FP.F16.F32.PACK_AB R67, RZ, R5 ;  /* 0x00000005ff43723e */ /* 0x000fe400000000ff */
[----:B------:R-:W0:Y:S01]  /*0aa0*/  @P3 LDC R57, c[0x0][0x40c] ;  /* 0x00010300ff393b82 */ /* 0x000e220000000800 */
[----:B--2---:R-:W-:Y:S01]  /*0ab0*/  @P3 FMUL.FTZ R4, R9, R42 ;  /* 0x0000002a09043220 */ /* 0x004fe20000410000 */
[----:B------:R-:W-:-:S06]  /*0ac0*/  HFMA2 R9, -RZ, RZ, 0, 0 ;  /* 0x00000000ff097431 */ /* 0x000fcc00000001ff */
[----:B------:R-:W2:Y:S01]  /*0ad0*/  @P3 LDC R65, c[0x0][0x40c] ;  /* 0x00010300ff413b82 */ /* 0x000ea20000000800 */
[----:B---3--:R-:W-:Y:S01]  /*0ae0*/  @P3 FMUL.FTZ R9, R10, R43 ;  /* 0x0000002b0a093220 */ /* 0x008fe20000410000 */
[----:B------:R-:W-:-:S04]  /*0af0*/  MOV R10, RZ ;  /* 0x000000ff000a7202 */ /* 0x000fc80000000f00 */
[----:B------:R-:W-:Y:S02]  /*0b00*/  F2FP.F16.F32.PACK_AB R68, RZ, R9 ;  /* 0x00000009ff44723e */ /* 0x000fe400000000ff */
[----:B------:R-:W3:Y:S01]  /*0b10*/  @P3 LDC R43, c[0x0][0x40c] ;  /* 0x00010300ff2b3b82 */ /* 0x000ee20000000800 */
[----:B-1----:R-:W-:Y:S01]  /*0b20*/  @P3 FMUL.FTZ R10, R41, R40 ;  /* 0x00000028290a3220 */ /* 0x002fe20000410000 */
[----:B------:R-:W-:Y:S01]  /*0b30*/  @P3 HADD2.F32 R40, -RZ, R14.H1_H1 ;  /* 0x3000000eff283230 */ /* 0x000fe20000004100 */
[----:B------:R-:W-:-:S03]  /*0b40*/  F2FP.F16.F32.PACK_AB R41, RZ, R4 ;  /* 0x00000004ff29723e */ /* 0x000fc600000000ff */
[----:B------:R-:W-:Y:S01]  /*0b50*/  F2FP.F16.F32.PACK_AB R42, RZ, R10 ;  /* 0x0000000aff2a723e */ /* 0x000fe200000000ff */
[----:B0-----:R-:W-:Y:S01]  /*0b60*/  @P3 FMUL.FTZ R47, R40, R57 ;  /* 0x00000039282f3220 */ /* 0x001fe20000410000 */
[--C-:B------:R-:W-:Y:S02]  /*0b70*/  @P3 HADD2.F32 R40, -RZ, R15.reuse.H0_H0 ;  /* 0x2000000fff283230 */ /* 0x100fe40000004100 */
[----:B------:R-:W-:Y:S02]  /*0b80*/  HFMA2 R57, -RZ, RZ, 0, 0 ;  /* 0x00000000ff397431 */ /* 0x000fe400000001ff */
[----:B------:R-:W-:Y:S01]  /*0b90*/  F2FP.F16.F32.PACK_AB R66, RZ, R47 ;  /* 0x0000002fff42723e */ /* 0x000fe200000000ff */
[----:B--2---:R-:W-:Y:S01]  /*0ba0*/  @P3 FMUL.FTZ R48, R40, R65 ;  /* 0x0000004128303220 */ /* 0x004fe20000410000 */
[----:B------:R-:W-:Y:S02]  /*0bb0*/  @P3 HADD2.F32 R40, -RZ, R15.H1_H1 ;  /* 0x3000000fff283230 */ /* 0x000fe40000004100 */
[----:B------:R-:W-:-:S03]  /*0bc0*/  PRMT R42, R42, 0x5410, R66 ;  /* 0x000054102a2a7816 */ /* 0x000fc60000000042 */
[----:B---3--:R-:W-:Y:S01]  /*0bd0*/  @P3 FMUL.FTZ R57, R40, R43 ;  /* 0x0000002b28393220 */ /* 0x008fe20000410000 */
[----:B------:R-:W-:Y:S02]  /*0be0*/  F2FP.F16.F32.PACK_AB R40, RZ, R54 ;  /* 0x00000036ff28723e */ /* 0x000fe400000000ff */
[----:B------:R-:W-:Y:S02]  /*0bf0*/  F2FP.F16.F32.PACK_AB R43, RZ, R48 ;  /* 0x00000030ff2b723e */ /* 0x000fe400000000ff */
[----:B------:R-:W-:Y:S02]  /*0c00*/  F2FP.F16.F32.PACK_AB R65, RZ, R57 ;  /* 0x00000039ff41723e */ /* 0x000fe400000000ff */
[----:B------:R-:W-:Y:S02]  /*0c10*/  PRMT R40, R40, 0x5410, R41 ;  /* 0x0000541028287816 */ /* 0x000fe40000000029 */
[----:B------:R-:W-:Y:S02]  /*0c20*/  PRMT R41, R67, 0x5410, R68 ;  /* 0x0000541043297816 */ /* 0x000fe40000000044 */
[----:B------:R-:W-:-:S07]  /*0c30*/  PRMT R43, R43, 0x5410, R65 ;  /* 0x000054102b2b7816 */ /* 0x000fce0000000041 */
.L_x_2910:
[----:B------:R-:W0:Y:S01]  /*0c40*/  LDC.64 R66, c[0x0][0x3a8] ;  /* 0x0000ea00ff427b82 */ /* 0x000e220000000a00 */
[----:B------:R-:W-:Y:S01]  /*0c50*/  IADD3 R64, PT, PT, R64, 0x20, RZ ;  /* 0x0000002040407810 */ /* 0x000fe20007ffe0ff */
[C---:B0-----:R-:W-:Y:S01]  /*0c60*/  IMAD.WIDE.U32 R66, R62.reuse, 0x10, R66 ;  /* 0x000000103e427825 */ /* 0x041fe200078e0042 */
[----:B------:R-:W-:-:S04]  /*0c70*/  IADD3 R62, PT, PT, R62, 0x20, RZ ;  /* 0x000000203e3e7810 */ /* 0x000fc80007ffe0ff */
[----:B------:R0:W-:Y:S03]  /*0c80*/  STG.E.128 desc[UR6][R66.64], R40 ;  /* 0x0000002842007986 */ /* 0x0001e6000c101d06 */
.L_x_2906:
[----:B------:R-:W-:Y:S05]  /*0c90*/  BSYNC.RECONVERGENT B0 ;  /* 0x0000000000007941 */ /* 0x000fea0003800200 */
.L_x_2905:
        /* <DEDUP_REMOVED lines=8> */
.L_x_2914:
[----:B------:R-:W-:Y:S05]  /*0d20*/  BSYNC.RECONVERGENT B1 ;  /* 0x0000000000017941 */ /* 0x000fea0003800200 */
.L_x_2913:
        /* <DEDUP_REMOVED lines=9> */
[----:B------:R-:W-:Y:S02]  /*0dc0*/  @P2 HADD2.F32 R44, -RZ, R13.H0_H0 ;  /* 0x2000000dff2c2230 */ /* 0x000fe40000004100 */
[----:B------:R-:W-:-:S03]  /*0dd0*/  @P2 HADD2.F32 R55, -RZ, R15.H0_H0 ;  /* 0x2000000fff372230 */ /* 0x000fc60000004100 */
[----:B------:R-:W1:Y:S08]  /*0de0*/  @P2 LDC R49, c[0x0][0x40c] ;  /* 0x00010300ff312b82 */ /* 0x000e700000000800 */
[----:B------:R-:W3:Y:S08]  /*0df0*/  @P2 LDC R50, c[0x0][0x40c] ;  /* 0x00010300ff322b82 */ /* 0x000ef00000000800 */
        /* <DEDUP_REMOVED lines=13> */
[----:B------:R-:W-:-:S05]  /*0ed0*/  HADD2.F32 R49, -RZ, R42.H1_H1 ;  /* 0x3000002aff317230 */ /* 0x000fca0000004100 */
[----:B------:R-:W0:Y:S01]  /*0ee0*/  @P2 LDC R41, c[0x0][0x40c] ;  /* 0x00010300ff292b82 */ /* 0x000e220000000800 */
[----:B------:R-:W-:Y:S01]  /*0ef0*/  @P2 HADD2.F32 R42, -RZ, R14.H1_H1 ;  /* 0x3000000eff2a2230 */ /* 0x000fe20000004100 */
[----:B------:R-:W-:-:S04]  /*0f00*/  F2FP.F16.F32.PACK_AB R67, RZ, R44 ;  /* 0x0000002cff43723e */ /* 0x000fc800000000ff */
[----:B-1----:R-:W-:Y:S01]  /*0f10*/  @P2 FFMA.FTZ R49, R42, R50, R49 ;  /* 0x000000322a312223 */ /* 0x002fe20000010031 */
[--C-:B------:R-:W-:Y:S01]  /*0f20*/  HADD2.F32 R50, -RZ, R43.reuse.H0_H0 ;  /* 0x2000002bff327230 */ /* 0x100fe20000004100 */
[----:B------:R-:W1:Y:S03]  /*0f30*/  @P2 LDC R42, c[0x0][0x40c] ;  /* 0x00010300ff2a2b82 */ /* 0x000e660000000800 */
[----:B------:R-:W-:Y:S01]  /*0f40*/  F2FP.F16.F32.PACK_AB R68, RZ, R49 ;  /* 0x00000031ff44723e */ /* 0x000fe200000000ff */
[----:B----4-:R-:W-:Y:S01]  /*0f50*/  @P2 FFMA.FTZ R50, R55, R58, R50 ;  /* 0x0000003a37322223 */ /* 0x010fe20000010032 */
[----:B------:R-:W-:Y:S02]  /*0f60*/  HADD2.F32 R55, -RZ, R40.H0_H0 ;  /* 0x20000028ff377230 */ /* 0x000fe40000004100 */
[----:B------:R-:W-:Y:S02]  /*0f70*/  @P2 HADD2.F32 R40, -RZ, R12.H0_H0 ;  /* 0x2000000cff282230 */ /* 0x000fe40000004100 */
[----:B------:R-:W-:Y:S01]  /*0f80*/  HADD2.F32 R58, -RZ, R43.H1_H1 ;  /* 0x3000002bff3a7230 */ /* 0x000fe20000004100 */
[----:B------:R-:W-:-:S02]  /*0f90*/  F2FP.F16.F32.PACK_AB R43, RZ, R50 ;  /* 0x00000032ff2b723e */ /* 0x000fc400000000ff */
[----:B0-----:R-:W-:Y:S01]  /*0fa0*/  @P2 FFMA.FTZ R55, R40, R41, R55 ;  /* 0x0000002928372223 */ /* 0x001fe20000010037 */
[----:B------:R-:W-:Y:S01]  /*0fb0*/  @P2 HADD2.F32 R41, -RZ, R15.H1_H1 ;  /* 0x3000000fff292230 */ /* 0x000fe20000004100 */
[----:B------:R-:W-:-:S03]  /*0fc0*/  F2FP.F16.F32.PACK_AB R40, RZ, R6 ;  /* 0x00000006ff28723e */ /* 0x000fc600000000ff */
[----:B------:R-:W-:Y:S01]  /*0fd0*/  F2FP.F16.F32.PACK_AB R66, RZ, R55 ;  /* 0x00000037ff42723e */ /* 0x000fe200000000ff */
[----:B-1----:R-:W-:Y:S01]  /*0fe0*/  @P2 FFMA.FTZ R58, R41, R42, R58 ;  /* 0x0000002a293a2223 */ /* 0x002fe2000001003a */
[----:B------:R-:W-:Y:S02]  /*0ff0*/  F2FP.F16.F32.PACK_AB R41, RZ, R7 ;  /* 0x00000007ff29723e */ /* 0x000fe400000000ff */
[----:B------:R-:W-:Y:S02]  /*1000*/  F2FP.F16.F32.PACK_AB R42, RZ, R11 ;  /* 0x0000000bff2a723e */ /* 0x000fe400000000ff */
[----:B------:R-:W-:Y:S02]  /*1010*/  F2FP.F16.F32.PACK_AB R65, RZ, R58 ;  /* 0x0000003aff41723e */ /* 0x000fe400000000ff */
[----:B------:R-:W-:Y:S02]  /*1020*/  PRMT R41, R41, 0x5410, R42 ;  /* 0x0000541029297816 */ /* 0x000fe4000000002a */
[----:B------:R-:W-:-:S02]  /*1030*/  PRMT R42, R67, 0x5410, R68 ;  /* 0x00005410432a7816 */ /* 0x000fc40000000044 */
[----:B------:R-:W-:Y:S02]  /*1040*/  PRMT R40, R66, 0x5410, R40 ;  /* 0x0000541042287816 */ /* 0x000fe40000000028 */
[----:B------:R-:W-:Y:S01]  /*1050*/  PRMT R43, R43, 0x5410, R65 ;  /* 0x000054102b2b7816 */ /* 0x000fe20000000041 */
[----:B------:R-:W-:Y:S06]  /*1060*/  BRA `(.L_x_2916) ;  /* 0x0000000000ac7947 */ /* 0x000fec0003800000 */
.L_x_2915:
[----:B0-----:R-:W0:Y:S01]  /*1070*/  @P3 LDC R42, c[0x0][0x40c] ;  /* 0x00010300ff2a3b82 */ /* 0x001e220000000800 */
[--C-:B-----5:R-:W-:Y:S01]  /*1080*/  @P3 HADD2.F32 R7, -RZ, R12.reuse.H0_H0 ;  /* 0x2000000cff073230 */ /* 0x120fe20000004100 */
[----:B------:R-:W-:Y:S01]  /*1090*/  MOV R55, RZ ;  /* 0x000000ff00377202 */ /* 0x000fe20000000f00 */
[----:B------:R-:W-:Y:S02]  /*10a0*/  @P3 HADD2.F32 R41, -RZ, R13.H0_H0 ;  /* 0x2000000dff293230 */ /* 0x000fe40000004100 */
[----:B------:R-:W-:Y:S02]  /*10b0*/  HFMA2 R49, -RZ, RZ, 0, 0 ;  /* 0x00000000ff317431 */ /* 0x000fe400000001ff */
[----:B------:R-:W-:Y:S01]  /*10c0*/  @P3 HADD2.F32 R11, -RZ, R12.H1_H1 ;  /* 0x3000000cff0b3230 */ /* 0x000fe20000004100 */
[----:B------:R-:W1:Y:S08]  /*10d0*/  @P3 LDC R50, c[0x0][0x40c] ;  /* 0x00010300ff323b82 */ /* 0x000e700000000800 */
[----:B------:R-:W2:Y:S08]  /*10e0*/  @P3 LDC R44, c[0x0][0x40c] ;  /* 0x00010300ff2c3b82 */ /* 0x000eb00000000800 */
[----:B------:R-:W3:Y:S01]  /*10f0*/  @P3 LDC R58, c[0x0][0x40c] ;  /* 0x00010300ff3a3b82 */ /* 0x000ee20000000800 */
[----:B0-----:R-:W-:Y:S01]  /*1100*/  @P3 FMUL.FTZ R55, R7, R42 ;  /* 0x0000002a07373220 */ /* 0x001fe20000410000 */
[----:B------:R-:W-:-:S06]  /*1110*/  CS2R R6, SRZ ;  /* 0x0000000000067805 */ /* 0x000fcc000001ff00 */
[----:B------:R-:W0:Y:S01]  /*1120*/  @P3 LDC R40, c[0x0][0x40c] ;  /* 0x00010300ff283b82 */ /* 0x000e220000000800 */
[----:B-1----:R-:W-:Y:S01]  /*1130*/  @P3 FMUL.FTZ R7, R41, R50 ;  /* 0x0000003229073220 */ /* 0x002fe20000410000 */
[----:B------:R-:W-:Y:S01]  /*1140*/  @P3 HADD2.F32 R41, -RZ, R13.H1_H1 ;  /* 0x3000000dff293230 */ /* 0x000fe20000004100 */
[----:B------:R-:W-:-:S05]  /*1150*/  MOV R50, RZ ;  /* 0x000000ff00327202 */ /* 0x000fca0000000f00 */
[----:B------:R-:W1:Y:S01]  /*1160*/  @P3 LDC R43, c[0x0][0x40c] ;  /* 0x00010300ff2b3b82 */ /* 0x000e620000000800 */
[----:B--2---:R-:W-:Y:S01]  /*1170*/  @P3 FMUL.FTZ R6, R11, R44 ;  /* 0x0000002c0b063220 */ /* 0x004fe20000410000 */
[----:B------:R-:W-:Y:S01]  /*1180*/  HFMA2 R11, -RZ, RZ, 0, 0 ;  /* 0x00000000ff0b7431 */ /* 0x000fe200000001ff */
[----:B------:R-:W-:-:S05]  /*1190*/  MOV R44, RZ ;  /* 0x000000ff002c7202 */ /* 0x000fca0000000f00 */
[----:B------:R-:W2:Y:S01]  /*11a0*/  @P3 LDC R65, c[0x0][0x40c] ;  /* 0x00010300ff413b82 */ /* 0x000ea20000000800 */
[----:B---3--:R-:W-:Y:S01]  /*11b0*/  @P3 FMUL.FTZ R11, R41, R58 ;  /* 0x0000003a290b3220 */ /* 0x008fe20000410000 */
[--C-:B------:R-:W-:Y:S02]  /*11c0*/  @P3 HADD2.F32 R41, -RZ, R14.reuse.H0_H0 ;  /* 0x2000000eff293230 */ /* 0x100fe40000004100 */
[----:B------:R-:W-:Y:S02]  /*11d0*/  HFMA2 R58, -RZ, RZ, 0, 0 ;  /* 0x00000000ff3a7431 */ /* 0x000fe400000001ff */
[----:B------:R-:W-:Y:S02]  /*11e0*/  F2FP.F16.F32.PACK_AB R68, RZ, R11 ;  /* 0x0000000bff44723e */ /* 0x000fe400000000ff */
[----:B------:R-:W3:Y:S01]  /*11f0*/  @P3 LDC R67, c[0x0][0x40c] ;  /* 0x00010300ff433b82 */ /* 0x000ee20000000800 */
[----:B0-----:R-:W-:Y:S01]  /*1200*/  @P3 FMUL.FTZ R44, R41, R40 ;  /* 0x00000028292c3220 */ /* 0x001fe20000410000 */
[----:B------:R-:W-:Y:S01]  /*1210*/  @P3 HADD2.F32 R40, -RZ, R14.H1_H1 ;  /* 0x3000000eff283230 */ /* 0x000fe20000004100 */
[----:B------:R-:W-:-:S03]  /*1220*/  F2FP.F16.F32.PACK_AB R41, RZ, R6 ;  /* 0x00000006ff29723e */ /* 0x000fc600000000ff */
[----:B------:R-:W-:Y:S01]  /*1230*/  F2FP.F16.F32.PACK_AB R42, RZ, R44 ;  /* 0x0000002cff2a723e */ /* 0x000fe200000000ff */
[----:B-1----:R-:W-:Y:S01]  /*1240*/  @P3 FMUL.FTZ R49, R40, R43 ;  /* 0x0000002b28313220 */ /* 0x002fe20000410000 */
[----:B------:R-:W-:-:S04]  /*1250*/  @P3 HADD2.F32 R40, -RZ, R15.H0_H0 ;  /* 0x2000000fff283230 */ /* 0x000fc80000004100 */
[----:B------:R-:W-:Y:S01]  /*1260*/  F2FP.F16.F32.PACK_AB R66, RZ, R49 ;  /* 0x00000031ff42723e */ /* 0x000fe200000000ff */
[----:B--2---:R-:W-:Y:S01]  /*1270*/  @P3 FMUL.FTZ R50, R40, R65 ;  /* 0x0000004128323220 */ /* 0x004fe20000410000 */
[----:B------:R-:W-:Y:S02]  /*1280*/  @P3 HADD2.F32 R40, -RZ, R15.H1_H1 ;  /* 0x3000000fff283230 */ /* 0x000fe40000004100 */
[----:B------:R-:W-:Y:S02]  /*1290*/  PRMT R42, R42, 0x5410, R66 ;  /* 0x000054102a2a7816 */ /* 0x000fe40000000042 */
[----:B------:R-:W-:Y:S01]  /*12a0*/  F2FP.F16.F32.PACK_AB R43, RZ, R50 ;  /* 0x00000032ff2b723e */ /* 0x000fe200000000ff */
[----:B---3--:R-:W-:Y:S01]  /*12b0*/  @P3 FMUL.FTZ R58, R40, R67 ;  /* 0x00000043283a3220 */ /* 0x008fe20000410000 */
[----:B------:R-:W-:Y:S02]  /*12c0*/  F2FP.F16.F32.PACK_AB R40, RZ, R55 ;  /* 0x00000037ff28723e */ /* 0x000fe400000000ff */
[----:B------:R-:W-:-:S02]  /*12d0*/  F2FP.F16.F32.PACK_AB R67, RZ, R7 ;  /* 0x00000007ff43723e */ /* 0x000fc400000000ff */
[----:B------:R-:W-:Y:S02]  /*12e0*/  F2FP.F16.F32.PACK_AB R65, RZ, R58 ;  /* 0x0000003aff41723e */ /* 0x000fe400000000ff */
[----:B------:R-:W-:Y:S02]  /*12f0*/  PRMT R40, R40, 0x5410, R41 ;  /* 0x0000541028287816 */ /* 0x000fe40000000029 */
[----:B------:R-:W-:Y:S02]  /*1300*/  PRMT R41, R67, 0x5410, R68 ;  /* 0x0000541043297816 */ /* 0x000fe40000000044 */
[----:B------:R-:W-:-:S07]  /*1310*/  PRMT R43, R43, 0x5410, R65 ;  /* 0x000054102b2b7816 */ /* 0x000fce0000000041 */
.L_x_2916:
[----:B------:R-:W0:Y:S01]  /*1320*/  LDC.64 R66, c[0x0][0x3a8] ;  /* 0x0000ea00ff427b82 */ /* 0x000e220000000a00 */
[----:B------:R-:W-:Y:S01]  /*1330*/  IADD3 R64, PT, PT, R64, 0x20, RZ ;  /* 0x0000002040407810 */ /* 0x000fe20007ffe0ff */
[C---:B0-----:R-:W-:Y:S01]  /*1340*/  IMAD.WIDE.U32 R66, R62.reuse, 0x10, R66 ;  /* 0x000000103e427825 */ /* 0x041fe200078e0042 */
[----:B------:R-:W-:-:S04]  /*1350*/  IADD3 R62, PT, PT, R62, 0x20, RZ ;  /* 0x000000203e3e7810 */ /* 0x000fc80007ffe0ff */
[----:B------:R1:W-:Y:S03]  /*1360*/  STG.E.128 desc[UR6][R66.64], R40 ;  /* 0x0000002842007986 */ /* 0x0003e6000c101d06 */
.L_x_2912:
[----:B------:R-:W-:Y:S05]  /*1370*/  BSYNC.RECONVERGENT B0 ;  /* 0x0000000000007941 */ /* 0x000fea0003800200 */
.L_x_2911:
        /* <DEDUP_REMOVED lines=8> */
.L_x_2920:
[----:B------:R-:W-:Y:S05]  /*1400*/  BSYNC.RECONVERGENT B1 ;  /* 0x0000000000017941 */ /* 0x000fea0003800200 */
.L_x_2919:
        /* <DEDUP_REMOVED lines=8> */
[--C-:B-----5:R-:W-:Y:S02]  /*1490*/  @P3 HADD2.F32 R52, -RZ, R13.reuse.H1_H1 ;  /* 0x3000000dff343230 */ /* 0x120fe40000004100 */
[----:B------:R-:W-:-:S05]  /*14a0*/  @P3 HADD2.F32 R53, -RZ, R13.H0_H0 ;  /* 0x2000000dff353230 */ /* 0x000fca0000004100 */
[----:B------:R-:W1:Y:S08]  /*14b0*/  @P3 LDC R46, c[0x0][0x40c] ;  /* 0x00010300ff2e3b82 */ /* 0x000e700000000800 */
[----:B------:R-:W3:Y:S08]  /*14c0*/  @P3 LDC R59, c[0x0][0x40c] ;  /* 0x00010300ff3b3b82 */ /* 0x000ef00000000800 */
[----:B------:R-:W4:Y:S08]  /*14d0*/  @P3 LDC R51, c[0x0][0x40c] ;  /* 0x00010300ff333b82 */ /* 0x000f300000000800 */
[----:B------:R-:W4:Y:S01]  /*14e0*/  @P3 LDC R63, c[0x0][0x40c] ;  /* 0x00010300ff3f3b82 */ /* 0x000f220000000800 */
[----:B--2---:R-:W-:-:S02]  /*14f0*/  HADD2.F32 R45, -RZ, R41.H1_H1 ;  /* 0x30000029ff2d7230 */ /* 0x004fc40000004100 */
[----:B------:R-:W-:Y:S02]  /*1500*/  HADD2.F32 R8, -RZ, R41.H0_H0 ;  /* 0x20000029ff087230 */ /* 0x000fe40000004100 */
[----:B------:R-:W-:Y:S02]  /*1510*/  @P3 HADD2.F32 R41, -RZ, R14.H0_H0 ;  /* 0x2000000eff293230 */ /* 0x000fe40000004100 */
[----:B0-----:R-:W-:Y:S01]  /*1520*/  @P3 FFMA.FTZ R45, R52, R56, R45 ;  /* 0x00000038342d3223 */ /* 0x001fe2000001002d */
[--C-:B------:R-:W-:Y:S01]  /*1530*/  HADD2.F32 R52, -RZ, R42.reuse.H1_H1 ;  /* 0x3000002aff347230 */ /* 0x100fe20000004100 */
[----:B------:R-:W0:Y:S01]  /*1540*/  @P3 LDC R56, c[0x0][0x40c] ;  /* 0x00010300ff383b82 */ /* 0x000e220000000800 */
[----:B-1----:R-:W-:Y:S01]  /*1550*/  @P3 FFMA.FTZ R8, R53, R46, R8 ;  /* 0x0000002e35083223 */ /* 0x002fe20000010008 */
[----:B------:R-:W-:Y:S02]  /*1560*/  HADD2.F32 R46, -RZ, R42.H0_H0 ;  /* 0x2000002aff2e7230 */ /* 0x000fe40000004100 */
[----:B------:R-:W-:-:S02]  /*1570*/  HADD2.F32 R53, -RZ, R43.H0_H0 ;  /* 0x2000002bff357230 */ /* 0x000fc40000004100 */
[----:B------:R-:W-:Y:S02]  /*1580*/  @P3 HADD2.F32 R42, -RZ, R15.H0_H0 ;  /* 0x2000000fff2a3230 */ /* 0x000fe40000004100 */
[----:B---3--:R-:W-:Y:S01]  /*1590*/  @P3 FFMA.FTZ R46, R41, R59, R46 ;  /* 0x0000003b292e3223 */ /* 0x008fe2000001002e */
[----:B------:R-:W-:Y:S02]  /*15a0*/  @P3 HADD2.F32 R41, -RZ, R14.H1_H1 ;  /* 0x3000000eff293230 */ /* 0x000fe40000004100 */
[----:B------:R-:W-:Y:S02]  /*15b0*/  HADD2.F32 R59, -RZ, R43.H1_H1 ;  /* 0x3000002bff3b7230 */ /* 0x000fe40000004100 */
[----:B------:R-:W-:Y:S01]  /*15c0*/  F2FP.F16.F32.PACK_AB R64, RZ, R46 ;  /* 0x0000002eff40723e */ /* 0x000fe200000000ff */
[----:B----4-:R-:W-:Y:S01]  /*15d0*/  @P3 FFMA.FTZ R52, R41, R51, R52 ;  /* 0x0000003329343223 */ /* 0x010fe20000010034 */
[----:B------:R-:W-:Y:S01]  /*15e0*/  HADD2.F32 R51, -RZ, R40.H1_H1 ;  /* 0x30000028ff337230 */ /* 0x000fe20000004100 */
[----:B------:R-:W1:Y:S03]  /*15f0*/  @P3 LDC R41, c[0x0][0x40c] ;  /* 0x00010300ff293b82 */ /* 0x000e660000000800 */
[----:B------:R-:W-:Y:S01]  /*1600*/  F2FP.F16.F32.PACK_AB R65, RZ, R52 ;  /* 0x00000034ff41723e */ /* 0x000fe200000000ff */
[----:B0-----:R-:W-:Y:S01]  /*1610*/  @P3 FFMA.FTZ R53, R42, R56, R53 ;  /* 0x000000382a353223 */ /* 0x001fe20000010035 */
[----:B------:R-:W-:-:S03]  /*1620*/  @P3 HADD2.F32 R56, -RZ, R12.H1_H1 ;  /* 0x3000000cff383230 */ /* 0x000fc60000004100 */
[----:B------:R-:W0:Y:S01]  /*1630*/  @P3 LDC R42, c[0x0][0x40c] ;  /* 0x00010300ff2a3b82 */ /* 0x000e220000000800 */
[----:B------:R-:W-:Y:S01]  /*1640*/  F2FP.F16.F32.PACK_AB R66, RZ, R53 ;  /* 0x00000035ff42723e */ /* 0x000fe200000000ff */
[----:B-1----:R-:W-:Y:S01]  /*1650*/  @P3 FFMA.FTZ R51, R56, R41, R51 ;  /* 0x0000002938333223 */ /* 0x002fe20000010033 */
[----:B------:R-:W-:Y:S02]  /*1660*/  HADD2.F32 R56, -RZ, R40.H0_H0 ;  /* 0x20000028ff387230 */ /* 0x000fe40000004100 */
[----:B------:R-:W-:Y:S02]  /*1670*/  @P3 HADD2.F32 R41, -RZ, R12.H0_H0 ;  /* 0x2000000cff293230 */ /* 0x000fe40000004100 */
[----:B------:R-:W-:-:S05]  /*1680*/  @P3 HADD2.F32 R40, -RZ, R15.H1_H1 ;  /* 0x3000000fff283230 */ /* 0x000fca0000004100 */
[----:B------:R-:W-:Y:S01]  /*1690*/  @P3 FFMA.FTZ R59, R40, R63, R59 ;  /* 0x0000003f283b3223 */ /* 0x000fe2000001003b */
[----:B0-----:R-:W-:Y:S01]  /*16a0*/  @P3 FFMA.FTZ R56, R41, R42, R56 ;  /* 0x0000002a29383223 */ /* 0x001fe20000010038 */
[----:B------:R-:W-:Y:S02]  /*16b0*/  F2FP.F16.F32.PACK_AB R41, RZ, R8 ;  /* 0x00000008ff29723e */ /* 0x000fe400000000ff */
[----:B------:R-:W-:Y:S02]  /*16c0*/  F2FP.F16.F32.PACK_AB R42, RZ, R45 ;  /* 0x0000002dff2a723e */ /* 0x000fe400000000ff */
[----:B------:R-:W-:Y:S02]  /*16d0*/  F2FP.F16.F32.PACK_AB R63, RZ, R51 ;  /* 0x00000033ff3f723e */ /* 0x000fe400000000ff */
[----:B------:R-:W-:Y:S02]  /*16e0*/  F2FP.F16.F32.PACK_AB R40, RZ, R56 ;  /* 0x00000038ff28723e */ /* 0x000fe400000000ff */
[----:B------:R-:W-:-:S02]  /*16f0*/  F2FP.F16.F32.PACK_AB R43, RZ, R59 ;  /* 0x0000003bff2b723e */ /* 0x000fc400000000ff */
[----:B------:R-:W-:Y:S02]  /*1700*/  PRMT R41, R41, 0x5410, R42 ;  /* 0x0000541029297816 */ /* 0x000fe4000000002a */
[----:B------:R-:W-:Y:S02]  /*1710*/  PRMT R42, R64, 0x5410, R65 ;  /* 0x00005410402a7816 */ /* 0x000fe40000000041 */
[----:B------:R-:W-:Y:S02]  /*1720*/  PRMT R40, R40, 0x5410, R63 ;  /* 0x0000541028287816 */ /* 0x000fe4000000003f */
[----:B------:R-:W-:Y:S01]  /*1730*/  PRMT R43, R66, 0x5410, R43 ;  /* 0x00005410422b7816 */ /* 0x000fe2000000002b */
[----:B------:R-:W-:Y:S06]  /*1740*/  BRA `(.L_x_2922) ;  /* 0x0000000000b07947 */ /* 0x000fec0003800000 */
.L_x_2921:
[----:B01----:R-:W0:Y:S01]  /*1750*/  @P3 LDC R43, c[0x0][0x40c] ;  /* 0x00010300ff2b3b82 */ /* 0x003e220000000800 */
[--C-:B-----5:R-:W-:Y:S01]  /*1760*/  @P3 HADD2.F32 R8, -RZ, R12.reuse.H0_H0 ;  /* 0x2000000cff083230 */ /* 0x120fe20000004100 */
[----:B------:R-:W-:Y:S01]  /*1770*/  MOV R56, RZ ;  /* 0x000000ff00387202 */ /* 0x000fe20000000f00 */
[----:B------:R-:W-:Y:S02]  /*1780*/  @P3 HADD2.F32 R42, -RZ, R12.H1_H1 ;  /* 0x3000000cff2a3230 */ /* 0x000fe40000004100 */
[----:B------:R-:W-:Y:S02]  /*1790*/  HFMA2 R51, -RZ, RZ, 0, 0 ;  /* 0x00000000ff337431 */ /* 0x000fe400000001ff */
[--C-:B------:R-:W-:Y:S02]  /*17a0*/  @P3 HADD2.F32 R46, -RZ, R13.reuse.H0_H0 ;  /* 0x2000000dff2e3230 */ /* 0x100fe40000004100 */
[----:B------:R-:W-:Y:S01]  /*17b0*/  @P3 HADD2.F32 R52, -RZ, R13.H1_H1 ;  /* 0x3000000dff343230 */ /* 0x000fe20000004100 */
[----:B------:R-:W1:Y:S01]  /*17c0*/  @P3 LDC R45, c[0x0][0x40c] ;  /* 0x00010300ff2d3b82 */ /* 0x000e620000000800 */
[----:B------:R-:W-:-:S07]  /*17d0*/  @P3 HADD2.F32 R64, -RZ, R14.H0_H0 ;  /* 0x2000000eff403230 */ /* 0x000fce0000004100 */
[----:B------:R-:W2:Y:S08]  /*17e0*/  @P3 LDC R53, c[0x0][0x40c] ;  /* 0x00010300ff353b82 */ /* 0x000eb00000000800 */
[----:B------:R-:W3:Y:S01]  /*17f0*/  @P3 LDC R59, c[0x0][0x40c] ;  /* 0x00010300ff3b3b82 */ /* 0x000ee20000000800 */
[----:B0-----:R-:W-:Y:S01]  /*1800*/  @P3 FMUL.FTZ R56, R8, R43 ;  /* 0x0000002b08383220 */ /* 0x001fe20000410000 */
[----:B------:R-:W-:-:S06]  /*1810*/  MOV R8, RZ ;  /* 0x000000ff00087202 */ /* 0x000fcc0000000f00 */
[----:B------:R-:W0:Y:S01]  /*1820*/  @P3 LDC R41, c[0x0][0x40c] ;  /* 0x00010300ff293b82 */ /* 0x000e220000000800 */
[----:B-1----:R-:W-:Y:S01]  /*1830*/  @P3 FMUL.FTZ R51, R42, R45 ;  /* 0x0000002d2a333220 */ /* 0x002fe20000410000 */
[----:B------:R-:W-:-:S06]  /*1840*/  HFMA2 R45, -RZ, RZ, 0, 0 ;  /* 0x00000000ff2d7431 */ /* 0x000fcc00000001ff */
[----:B------:R-:W1:Y:S01]  /*1850*/  @P3 LDC R40, c[0x0][0x40c] ;  /* 0x00010300ff283b82 */ /* 0x000e620000000800 */
[----:B--2---:R-:W-:Y:S01]  /*1860*/  @P3 FMUL.FTZ R8, R46, R53 ;  /* 0x000000352e083220 */ /* 0x004fe20000410000 */
[----:B------:R-:W-:Y:S01]  /*1870*/  @P3 HADD2.F32 R53, -RZ, R14.H1_H1 ;  /* 0x3000000eff353230 */ /* 0x000fe20000004100 */
[----:B------:R-:W-:-:S05]  /*1880*/  MOV R46, RZ ;  /* 0x000000ff002e7202 */ /* 0x000fca0000000f00 */
[----:B------:R-:W2:Y:S01]  /*1890*/  @P3 LDC R43, c[0x0][0x40c] ;  /* 0x00010300ff2b3b82 */ /* 0x000ea20000000800 */
[----:B---3--:R-:W-:Y:S01]  /*18a0*/  @P3 FMUL.FTZ R45, R52, R59 ;  /* 0x0000003b342d3220 */ /* 0x008fe20000410000 */
[----:B------:R-:W-:Y:S02]  /*18b0*/  HFMA2 R52, -RZ, RZ, 0, 0 ;  /* 0x00000000ff347431 */ /* 0x000fe400000001ff */
[----:B------:R-:W-:-:S04]  /*18c0*/  HFMA2 R59, -RZ, RZ, 0, 0 ;  /* 0x00000000ff3b7431 */ /* 0x000fc800000001ff */
[----:B------:R-:W3:Y:S01]  /*18d0*/  @P3 LDC R42, c[0x0][0x40c] ;  /* 0x00010300ff2a3b82 */ /* 0x000ee20000000800 */
[----:B0-----:R-:W-:Y:S01]  /*18e0*/  @P3 FMUL.FTZ R46, R64, R41 ;  /* 0x00000029402e3220 */ /* 0x001fe20000410000 */
[----:B------:R-:W-:-:S04]  /*18f0*/  @P3 HADD2.F32 R41, -RZ, R15.H1_H1 ;  /* 0x3000000fff293230 */ /* 0x000fc80000004100 */
[----:B------:R-:W-:Y:S01]  /*1900*/  F2FP.F16.F32.PACK_AB R63, RZ, R46 ;  /* 0x0000002eff3f723e */ /* 0x000fe200000000ff */
[----:B-1----:R-:W-:Y:S01]  /*1910*/  @P3 FMUL.FTZ R52, R53, R40 ;  /* 0x0000002835343220 */ /* 0x002fe20000410000 */
[----:B------:R-:W-:Y:S01]  /*1920*/  @P3 HADD2.F32 R40, -RZ, R15.H0_H0 ;  /* 0x2000000fff283230 */ /* 0x000fe20000004100 */
[----:B------:R-:W-:-:S03]  /*1930*/  MOV R53, RZ ;  /* 0x000000ff00357202 */ /* 0x000fc60000000f00 */
[----:B------:R-:W-:Y:S01]  /*1940*/  F2FP.F16.F32.PACK_AB R64, RZ, R52 ;  /* 0x00000034ff40723e */ /* 0x000fe200000000ff */
[----:B--2---:R-:W-:Y:S01]  /*1950*/  @P3 FMUL.FTZ R53, R40, R43 ;  /* 0x0000002b28353220 */ /* 0x004fe20000410000 */
[----:B------:R-:W-:Y:S02]  /*1960*/  F2FP.F16.F32.PACK_AB R40, RZ, R56 ;  /* 0x00000038ff28723e */ /* 0x000fe400000000ff */
[----:B------:R-:W-:Y:S02]  /*1970*/  F2FP.F16.F32.PACK_AB R43, RZ, R45 ;  /* 0x0000002dff2b723e */ /* 0x000fe400000000ff */
[----:B------:R-:W-:Y:S01]  /*1980*/  F2FP.F16.F32.PACK_AB R65, RZ, R53 ;  /* 0x00000035ff41723e */ /* 0x000fe200000000ff */
[----:B---3--:R-:W-:Y:S01]  /*1990*/  @P3 FMUL.FTZ R59, R41, R42 ;  /* 0x0000002a293b3220 */ /* 0x008fe20000410000 */
[----:B------:R-:W-:Y:S02]  /*19a0*/  F2FP.F16.F32.PACK_AB R41, RZ, R51 ;  /* 0x00000033ff29723e */ /* 0x000fe400000000ff */
[----:B------:R-:W-:-:S02]  /*19b0*/  F2FP.F16.F32.PACK_AB R42, RZ, R8 ;  /* 0x00000008ff2a723e */ /* 0x000fc400000000ff */
[----:B------:R-:W-:Y:S02]  /*19c0*/  F2FP.F16.F32.PACK_AB R66, RZ, R59 ;  /* 0x0000003bff42723e */ /* 0x000fe400000000ff */
[----:B------:R-:W-:Y:S02]  /*19d0*/  PRMT R40, R40, 0x5410, R41 ;  /* 0x0000541028287816 */ /* 0x000fe40000000029 */
[----:B------:R-:W-:Y:S02]  /*19e0*/  PRMT R41, R42, 0x5410, R43 ;  /* 0x000054102a297816 */ /* 0x000fe4000000002b */
[----:B------:R-:W-:Y:S02]  /*19f0*/  PRMT R42, R63, 0x5410, R64 ;  /* 0x000054103f2a7816 */ /* 0x000fe40000000040 */
[----:B------:R-:W-:-:S07]  /*1a00*/  PRMT R43, R65, 0x5410, R66 ;  /* 0x00005410412b7816 */ /* 0x000fce0000000042 */
.L_x_2922:
[----:B------:R-:W0:Y:S02]  /*1a10*/  LDC.64 R64, c[0x0][0x3a8] ;  /* 0x0000ea00ff407b82 */ /* 0x000e240000000a00 */
[----:B0-----:R-:W-:-:S05]  /*1a20*/  IMAD.WIDE.U32 R64, R62, 0x10, R64 ;  /* 0x000000103e407825 */ /* 0x001fca00078e0040 */
[----:B------:R2:W-:Y:S02]  /*1a30*/  STG.E.128 desc[UR6][R64.64], R40 ;  /* 0x0000002840007986 */ /* 0x0005e4000c101d06 */
.L_x_2918:
[----:B------:R-:W-:Y:S05]  /*1a40*/  BSYNC.RECONVERGENT B0 ;  /* 0x0000000000007941 */ /* 0x000fea0003800200 */
.L_x_2917:
        /* <DEDUP_REMOVED lines=100> */
.L_x_2942:
[----:B------:R-:W-:Y:S01]  /*2090*/  FMUL.FTZ R40, R63, R63 ;  /* 0x0000003f3f287220 */ /* 0x000fe20000410000 */
[----:B-1----:R-:W-:Y:S01]  /*20a0*/  FADD.FTZ R62, R68, R64 ;  /* 0x00000040443e7221 */ /* 0x002fe20000010000 */
[----:B------:R-:W-:Y:S01]  /*20b0*/  ISETP.NE.AND P4, PT, RZ, UR5, PT ;  /* 0x00000005ff007c0c */ /* 0x000fe2000bf85270 */
[----:B------:R-:W1:Y:S01]  /*20c0*/  @!P3 LDC.64 R42, c[0x0][0x3c0] ;  /* 0x0000f000ff2abb82 */ /* 0x000e620000000a00 */
[----:B------:R-:W-:Y:S01]  /*20d0*/  BSSY.RECONVERGENT B0, `(.L_x_2924) ;  /* 0x00000a8000007945 */ /* 0x000fe20003800200 */
[----:B------:R-:W-:Y:S01]  /*20e0*/  FFMA.FTZ R62, R62, R41, UR10 ;  /* 0x0000000a3e3e7e23 */ /* 0x000fe20008010029 */
[----:B------:R-:W-:-:S05]  /*20f0*/  FSEL R65, R40, RZ, P4 ;  /* 0x000000ff28417208 */ /* 0x000fca0002000000 */
[----:B------:R-:W2:Y:S01]  /*2100*/  @!P3 LDC.64 R40, c[0x0][0x3c8] ;  /* 0x0000f200ff28bb82 */ /* 0x000ea20000000a00 */
[----:B------:R-:W-:-:S04]  /*2110*/  FADD.FTZ R62, R62, R65 ;  /* 0x000000413e3e7221 */ /* 0x000fc80000010000 */
[----:B------:R-:W3:Y:S01]  /*2120*/  MUFU.RSQ R64, R62 ;  /* 0x0000003e00407308 */ /* 0x000ee20000001400 */
[----:B-1----:R-:W-:-:S05]  /*2130*/  @!P3 IMAD.WIDE R42, R3, 0x4, R42 ;  /* 0x00000004032ab825 */ /* 0x002fca00078e022a */
[----:B------:R1:W-:Y:S01]  /*2140*/  @!P3 STG.E desc[UR6][R42.64], R63 ;  /* 0x0000003f2a00b986 */ /* 0x0003e2000c101906 */
[----:B--2---:R-:W-:-:S05]  /*2150*/  @!P3 IMAD.WIDE R40, R3, 0x4, R40 ;  /* 0x000000040328b825 */ /* 0x004fca00078e0228 */
[----:B---3--:R1:W-:Y:S01]  /*2160*/  @!P3 STG.E desc[UR6][R40.64], R64 ;  /* 0x000000402800b986 */ /* 0x0083e2000c101906 */
[----:B-----5:R-:W-:-:S13]  /*2170*/  ISETP.GE.AND P3, PT, R61, 0x1, PT ;  /* 0x000000013d00780c */ /* 0x020fda0003f66270 */
[----:B-1----:R-:W-:Y:S05]  /*2180*/  @!P3 BRA `(.L_x_2925) ;  /* 0x000000080070b947 */ /* 0x002fea0003800000 */
[----:B------:R-:W-:Y:S01]  /*2190*/  IADD3 R61, PT, PT, R61, -0x1, RZ ;  /* 0xffffffff3d3d7810 */ /* 0x000fe20007ffe0ff */
[----:B------:R-:W-:Y:S04]  /*21a0*/  BSSY.RECONVERGENT B1, `(.L_x_2926) ;  /* 0x0000037000017945 */ /* 0x000fe80003800200 */
[----:B------:R-:W-:-:S05]  /*21b0*/  IMAD R61, R61, R60, RZ ;  /* 0x0000003c3d3d7224 */ /* 0x000fca00078e02ff */
[----:B------:R-:W-:-:S04]  /*21c0*/  SHF.R.S32.HI R40, RZ, 0x1f, R61 ;  /* 0x0000001fff287819 */ /* 0x000fc8000001143d */
[----:B------:R-:W-:Y:S02]  /*21d0*/  LEA.HI R41, R40, R61, RZ, 0x3 ;  /* 0x0000003d28297211 */ /* 0x000fe400078f18ff */
[----:B------:R-:W-:Y:S02]  /*21e0*/  FSEL R61, R63, RZ, !P4 ;  /* 0x000000ff3f3d7208 */ /* 0x000fe40006000000 */
[----:B------:R-:W-:Y:S01]  /*21f0*/  LEA.HI.SX32 R60, R41, R2, 0x1d ;  /* 0x00000002293c7211 */ /* 0x000fe200078feaff */
[----:B------:R-:W-:Y:S06]  /*2200*/  @!P0 BRA `(.L_x_2927) ;  /* 0x0000000000c08947 */ /* 0x000fec0003800000 */
[--C-:B------:R-:W-:Y:S01]  /*2210*/  FADD.FTZ R41, R54, -R61.reuse ;  /* 0x8000003d36297221 */ /* 0x100fe20000010000 */
[----:B------:R-:W-:Y:S02]  /*2220*/  HADD2.F32 R40, -RZ, R36.H0_H0 ;  /* 0x20000024ff287230 */ /* 0x000fe40000004100 */
[--C-:B------:R-:W-:Y:S01]  /*2230*/  FADD.FTZ R43, R4, -R61.reuse ;  /* 0x8000003d042b7221 */ /* 0x100fe20000010000 */
[----:B------:R-:W-:Y:S02]  /*2240*/  HADD2.F32 R42, -RZ, R32.H0_H0 ;  /* 0x20000020ff2a7230 */ /* 0x000fe40000004100 */
[----:B------:R-:W-:Y:S01]  /*2250*/  FMUL.FTZ R41, R64, R41 ;  /* 0x0000002940297220 */ /* 0x000fe20000410000 */
[----:B------:R-:W-:Y:S02]  /*2260*/  HADD2.F32 R62, -RZ, R33.H0_H0 ;  /* 0x20000021ff3e7230 */ /* 0x000fe40000004100 */
[----:B------:R-:W-:Y:S01]  /*2270*/  FADD.FTZ R67, R57, -R61 ;  /* 0x8000003d39437221 */ /* 0x000fe20000010000 */
[----:B------:R-:W-:-:S02]  /*2280*/  HADD2.F32 R63, -RZ, R34.H0_H0 ;  /* 0x20000022ff3f7230 */ /* 0x000fc40000004100 */
[----:B------:R-:W-:Y:S01]  /*2290*/  FFMA.FTZ R65, R41, R40, R42 ;  /* 0x0000002829417223 */ /* 0x000fe2000001002a */
[C---:B------:R-:W-:Y:S01]  /*22a0*/  FMUL.FTZ R40, R64.reuse, R43 ;  /* 0x0000002b40287220 */ /* 0x040fe20000410000 */
[----:B------:R-:W-:Y:S02]  /*22b0*/  HADD2.F32 R41, -RZ, R36.H1_H1 ;  /* 0x30000024ff297230 */ /* 0x000fe40000004100 */
[----:B------:R-:W-:Y:S01]  /*22c0*/  FMUL.FTZ R67, R64, R67 ;  /* 0x0000004340437220 */ /* 0x000fe20000410000 */
[----:B------:R-:W-:Y:S02]  /*22d0*/  HADD2.F32 R43, -RZ, R32.H1_H1 ;  /* 0x30000020ff2b7230 */ /* 0x000fe40000004100 */
[----:B------:R-:W-:Y:S02]  /*22e0*/  HADD2.F32 R42, -RZ, R37.H0_H0 ;  /* 0x20000025ff2a7230 */ /* 0x000fe40000004100 */
[----:B------:R-:W-:Y:S02]  /*22f0*/  HADD2.F32 R66, -RZ, R38.H1_H1 ;  /* 0x30000026ff427230 */ /* 0x000fe40000004100 */
[----:B------:R-:W-:Y:S01]  /*2300*/  FFMA.FTZ R40, R40, R41, R43 ;  /* 0x0000002928287223 */ /* 0x000fe2000001002b */
[--C-:B------:R-:W-:Y:S01]  /*2310*/  FADD.FTZ R41, R5, -R61.reuse ;  /* 0x8000003d05297221 */ /* 0x100fe20000010000 */
[----:B------:R-:W-:Y:S01]  /*2320*/  FADD.FTZ R43, R9, -R61 ;  /* 0x8000003d092b7221 */ /* 0x000fe20000010000 */
[----:B0-----:R-:W-:-:S02]  /*2330*/  HADD2.F32 R68, -RZ, R34.H1_H1 ;  /* 0x30000022ff447230 */ /* 0x001fc40000004100 */
[C---:B------:R-:W-:Y:S01]  /*2340*/  FMUL.FTZ R41, R64.reuse, R41 ;  /* 0x0000002940297220 */ /* 0x040fe20000410000 */
[----:B------:R-:W-:Y:S01]  /*2350*/  FMUL.FTZ R43, R64, R43 ;  /* 0x0000002b402b7220 */ /* 0x000fe20000410000 */
[----:B------:R-:W-:Y:S02]  /*2360*/  F2FP.F16.F32.PACK_AB R40, R40, R65 ;  /* 0x000000412828723e */ /* 0x000fe400000000ff */
[----:B------:R-:W-:Y:S01]  /*2370*/  FFMA.FTZ R41, R41, R42, R62 ;  /* 0x0000002a29297223 */ /* 0x000fe2000001003e */
[----:B------:R-:W-:Y:S02]  /*2380*/  HADD2.F32 R62, -RZ, R37.H1_H1 ;  /* 0x30000025ff3e7230 */ /* 0x000fe40000004100 */
[----:B------:R-:W-:-:S05]  /*2390*/  HADD2.F32 R42, -RZ, R33.H1_H1 ;  /* 0x30000021ff2a7230 */ /* 0x000fca0000004100 */
[----:B------:R-:W-:Y:S01]  /*23a0*/  FFMA.FTZ R62, R43, R62, R42 ;  /* 0x0000003e2b3e7223 */ /* 0x000fe2000001002a */
[----:B------:R-:W-:-:S04]  /*23b0*/  FADD.FTZ R43, R10, -R61 ;  /* 0x8000003d0a2b7221 */ /* 0x000fc80000010000 */
[----:B------:R-:W-:Y:S01]  /*23c0*/  FMUL.FTZ R42, R64, R43 ;  /* 0x0000002b402a7220 */ /* 0x000fe20000410000 */
[----:B------:R-:W-:Y:S01]  /*23d0*/  HADD2.F32 R43, -RZ, R38.H0_H0 ;  /* 0x20000026ff2b7230 */ /* 0x000fe20000004100 */
[----:B------:R-:W-:-:S04]  /*23e0*/  F2FP.F16.F32.PACK_AB R41, R62, R41 ;  /* 0x000000293e29723e */ /* 0x000fc800000000ff */
[----:B------:R-:W-:Y:S01]  /*23f0*/  FFMA.FTZ R42, R42, R43, R63 ;  /* 0x0000002b2a2a7223 */ /* 0x000fe2000001003f */
[----:B------:R-:W-:-:S04]  /*2400*/  FADD.FTZ R43, R47, -R61 ;  /* 0x8000003d2f2b7221 */ /* 0x000fc80000010000 */
[----:B------:R-:W-:-:S04]  /*2410*/  FMUL.FTZ R43, R64, R43 ;  /* 0x0000002b402b7220 */ /* 0x000fc80000410000 */
[----:B------:R-:W-:Y:S01]  /*2420*/  FFMA.FTZ R63, R43, R66, R68 ;  /* 0x000000422b3f7223 */ /* 0x000fe20000010044 */
[----:B------:R-:W-:Y:S01]  /*2430*/  FADD.FTZ R43, R48, -R61 ;  /* 0x8000003d302b7221 */ /* 0x000fe20000010000 */
[----:B------:R-:W-:Y:S02]  /*2440*/  HADD2.F32 R66, -RZ, R39.H0_H0 ;  /* 0x20000027ff427230 */ /* 0x000fe40000004100 */
[----:B------:R-:W-:Y:S01]  /*2450*/  HADD2.F32 R68, -RZ, R35.H0_H0 ;  /* 0x20000023ff447230 */ /* 0x000fe20000004100 */
[----:B------:R-:W-:Y:S01]  /*2460*/  F2FP.F16.F32.PACK_AB R42, R63, R42 ;  /* 0x0000002a3f2a723e */ /* 0x000fe200000000ff */
[----:B------:R-:W-:Y:S01]  /*2470*/  FMUL.FTZ R43, R64, R43 ;  /* 0x0000002b402b7220 */ /* 0x000fe20000410000 */
[----:B------:R-:W0:Y:S03]  /*2480*/  LDC.64 R62, c[0x0][0x428] ;  /* 0x00010a00ff3e7b82 */ /* 0x000e260000000a00 */
[----:B------:R-:W-:Y:S01]  /*2490*/  FFMA.FTZ R43, R43, R66, R68 ;  /* 0x000000422b2b7223 */ /* 0x000fe20000010044 */
[----:B------:R-:W-:-:S02]  /*24a0*/  HADD2.F32 R66, -RZ, R39.H1_H1 ;  /* 0x30000027ff427230 */ /* 0x000fc40000004100 */
[----:B------:R-:W-:-:S05]  /*24b0*/  HADD2.F32 R68, -RZ, R35.H1_H1 ;  /* 0x30000023ff447230 */ /* 0x000fca0000004100 */
[----:B------:R-:W-:-:S05]  /*24c0*/  FFMA.FTZ R66, R67, R66, R68 ;  /* 0x0000004243427223 */ /* 0x000fca0000010044 */
[----:B------:R-:W-:Y:S01]  /*24d0*/  F2FP.F16.F32.PACK_AB R43, R66, R43 ;  /* 0x0000002b422b723e */ /* 0x000fe200000000ff */
[C---:B0-----:R-:W-:Y:S01]  /*24e0*/  IMAD.WIDE.U32 R62, R60.reuse, 0x10, R62 ;  /* 0x000000103c3e7825 */ /* 0x041fe200078e003e */
[----:B------:R-:W-:-:S04]  /*24f0*/  IADD3 R60, PT, PT, R60, 0x20, RZ ;  /* 0x000000203c3c7810 */ /* 0x000fc80007ffe0ff */
[----:B------:R1:W-:Y:S03]  /*2500*/  STG.E.128 desc[UR6][R62.64], R40 ;  /* 0x000000283e007986 */ /* 0x0003e6000c101d06 */
.L_x_2927:
[----:B------:R-:W-:Y:S05]  /*2510*/  BSYNC.RECONVERGENT B1 ;  /* 0x0000000000017941 */ /* 0x000fea0003800200 */
.L_x_2926:
[----:B------:R-:W-:Y:S04]  /*2520*/  BSSY.RECONVERGENT B1, `(.L_x_2928) ;  /* 0x0000032000017945 */ /* 0x000fe80003800200 */
[----:B------:R-:W-:Y:S05]  /*2530*/  @!P1 BRA `(.L_x_2929) ;  /* 0x0000000000c09947 */ /* 0x000fea0003800000 */
[--C-:B-1----:R-:W-:Y:S01]  /*2540*/  FADD.FTZ R41, R55, -R61.reuse ;  /* 0x8000003d37297221 */ /* 0x102fe20000010000 */
        /* <DEDUP_REMOVED lines=47> */
.L_x_2929:
[----:B------:R-:W-:Y:S05]  /*2840*/  BSYNC.RECONVERGENT B1 ;  /* 0x0000000000017941 */ /* 0x000fea0003800200 */
.L_x_2928:
[----:B------:R-:W-:Y:S05]  /*2850*/  @!P2 BRA `(.L_x_2925) ;  /* 0x0000000000bca947 */ /* 0x000fea0003800000 */
[--C-:B-12---:R-:W-:Y:S01]  /*2860*/  FADD.FTZ R41, R56, -R61.reuse ;  /* 0x8000003d38297221 */ /* 0x106fe20000010000 */
[----:B------:R-:W-:Y:S02]  /*2870*/  HADD2.F32 R40, -RZ, R20.H0_H0 ;  /* 0x20000014ff287230 */ /* 0x000fe40000004100 */
[----:B------:R-:W-:Y:S01]  /*2880*/  FADD.FTZ R43, R51, -R61 ;  /* 0x8000003d332b7221 */ /* 0x000fe20000010000 */
[----:B------:R-:W-:Y:S02]  /*2890*/  HADD2.F32 R42, -RZ, R16.H0_H0 ;  /* 0x20000010ff2a7230 */ /* 0x000fe40000004100 */
[C---:B------:R-:W-:Y:S01]  /*28a0*/  FMUL.FTZ R41, R64.reuse, R41 ;  /* 0x0000002940297220 */ /* 0x040fe20000410000 */
[----:B------:R-:W-:Y:S02]  /*28b0*/  HADD2.F32 R62, -RZ, R17.H0_H0 ;  /* 0x20000011ff3e7230 */ /* 0x000fe40000004100 */
[----:B------:R-:W-:Y:S02]  /*28c0*/  HADD2.F32 R66, -RZ, R21.H1_H1 ;  /* 0x30000015ff427230 */ /* 0x000fe40000004100 */
[----:B------:R-:W-:Y:S01]  /*28d0*/  FFMA.FTZ R65, R41, R40, R42 ;  /* 0x0000002829417223 */ /* 0x000fe2000001002a */
[----:B------:R-:W-:Y:S01]  /*28e0*/  FMUL.FTZ R40, R64, R43 ;  /* 0x0000002b40287220 */ /* 0x000fe20000410000 */
[----:B------:R-:W-:-:S02]  /*28f0*/  HADD2.F32 R41, -RZ, R20.H1_H1 ;  /* 0x30000014ff297230 */ /* 0x000fc40000004100 */
[----:B------:R-:W-:Y:S02]  /*2900*/  HADD2.F32 R43, -RZ, R16.H1_H1 ;  /* 0x30000010ff2b7230 */ /* 0x000fe40000004100 */
[----:B------:R-:W-:Y:S02]  /*2910*/  HADD2.F32 R42, -RZ, R21.H0_H0 ;  /* 0x20000015ff2a7230 */ /* 0x000fe40000004100 */
[--C-:B------:R-:W-:Y:S02]  /*2920*/  HADD2.F32 R63, -RZ, R18.reuse.H0_H0 ;  /* 0x20000012ff3f7230 */ /* 0x100fe40000004100 */
[----:B------:R-:W-:Y:S01]  /*2930*/  FFMA.FTZ R40, R40, R41, R43 ;  /* 0x0000002928287223 */ /* 0x000fe2000001002b */
[--C-:B------:R-:W-:Y:S01]  /*2940*/  FADD.FTZ R41, R8, -R61.reuse ;  /* 0x8000003d08297221 */ /* 0x100fe20000010000 */
[----:B------:R-:W-:Y:S01]  /*2950*/  FADD.FTZ R43, R45, -R61 ;  /* 0x8000003d2d2b7221 */ /* 0x000fe20000010000 */
[----:B0-----:R-:W-:Y:S02]  /*2960*/  HADD2.F32 R68, -RZ, R18.H1_H1 ;  /* 0x30000012ff447230 */ /* 0x001fe40000004100 */
[C---:B------:R-:W-:Y:S01]  /*2970*/  FMUL.FTZ R41, R64.reuse, R41 ;  /* 0x0000002940297220 */ /* 0x040fe20000410000 */
[----:B------:R-:W-:Y:S01]  /*2980*/  FMUL.FTZ R43, R64, R43 ;  /* 0x0000002b402b7220 */ /* 0x000fe20000410000 */
[----:B------:R-:W-:-:S02]  /*2990*/  F2FP.F16.F32.PACK_AB R40, R40, R65 ;  /* 0x000000412828723e */ /* 0x000fc400000000ff */
[----:B------:R-:W-:Y:S01]  /*29a0*/  FFMA.FTZ R41, R41, R42, R62 ;  /* 0x0000002a29297223 */ /* 0x000fe2000001003e */
[----:B------:R-:W-:Y:S02]  /*29b0*/  HADD2.F32 R42, -RZ, R17.H1_H1 ;  /* 0x30000011ff2a7230 */ /* 0x000fe40000004100 */
[----:B------:R-:W-:-:S03]  /*29c0*/  HADD2.F32 R62, -RZ, R22.H1_H1 ;  /* 0x30000016ff3e7230 */ /* 0x000fc60000004100 */
        /* <DEDUP_REMOVED lines=9> */
[--C-:B------:R-:W-:Y:S01]  /*2a60*/  FADD.FTZ R43, R53, -R61.reuse ;  /* 0x8000003d352b7221 */ /* 0x100fe20000010000 */
[----:B------:R-:W-:Y:S02]  /*2a70*/  HADD2.F32 R62, -RZ, R23.H0_H0 ;  /* 0x20000017ff3e7230 */ /* 0x000fe40000004100 */
[----:B------:R-:W-:Y:S01]  /*2a80*/  FADD.FTZ R61, R59, -R61 ;  /* 0x8000003d3b3d7221 */ /* 0x000fe20000010000 */
[--C-:B------:R-:W-:Y:S02]  /*2a90*/  HADD2.F32 R68, -RZ, R19.reuse.H0_H0 ;  /* 0x20000013ff447230 */ /* 0x100fe40000004100 */
[C---:B------:R-:W-:Y:S01]  /*2aa0*/  FMUL.FTZ R43, R64.reuse, R43 ;  /* 0x0000002b402b7220 */ /* 0x040fe20000410000 */
[----:B------:R-:W-:Y:S01]  /*2ab0*/  F2FP.F16.F32.PACK_AB R42, R67, R42 ;  /* 0x0000002a432a723e */ /* 0x000fe200000000ff */
[----:B------:R-:W-:Y:S01]  /*2ac0*/  FMUL.FTZ R61, R64, R61 ;  /* 0x0000003d403d7220 */ /* 0x000fe20000410000 */
[----:B------:R-:W-:-:S02]  /*2ad0*/  HADD2.F32 R64, -RZ, R19.H1_H1 ;  /* 0x30000013ff407230 */ /* 0x000fc40000004100 */
[----:B------:R-:W-:Y:S01]  /*2ae0*/  FFMA.FTZ R43, R43, R62, R68 ;  /* 0x0000003e2b2b7223 */ /* 0x000fe20000010044 */
[----:B------:R-:W-:-:S05]  /*2af0*/  HADD2.F32 R62, -RZ, R23.H1_H1 ;  /* 0x30000017ff3e7230 */ /* 0x000fca0000004100 */
[----:B------:R-:W-:-:S05]  /*2b00*/  FFMA.FTZ R62, R61, R62, R64 ;  /* 0x0000003e3d3e7223 */ /* 0x000fca0000010040 */
[----:B------:R-:W-:Y:S02]  /*2b10*/  F2FP.F16.F32.PACK_AB R43, R62, R43 ;  /* 0x0000002b3e2b723e */ /* 0x000fe400000000ff */
[----:B------:R-:W0:Y:S02]  /*2b20*/  LDC.64 R62, c[0x0][0x428] ;  /* 0x00010a00ff3e7b82 */ /* 0x000e240000000a00 */
[----:B0-----:R-:W-:-:S05]  /*2b30*/  IMAD.WIDE.U32 R62, R60, 0x10, R62 ;  /* 0x000000103c3e7825 */ /* 0x001fca00078e003e */
[----:B------:R3:W-:Y:S02]  /*2b40*/  STG.E.128 desc[UR6][R62.64], R40 ;  /* 0x000000283e007986 */ /* 0x0007e4000c101d06 */
.L_x_2925:
[----:B------:R-:W-:Y:S05]  /*2b50*/  BSYNC.RECONVERGENT B0 ;  /* 0x0000000000007941 */ /* 0x000fea0003800200 */
.L_x_2924:
[----:B-123--:R-:W1:Y:S02]  /*2b60*/  LDC.64 R40, c[0x0][0x380] ;  /* 0x0000e000ff287b82 */ /* 0x00ee640000000a00 */
[----:B-1----:R-:W-:-:S04]  /*2b70*/  LEA R3, R40, R3, 0x2 ;  /* 0x0000000328037211 */ /* 0x002fc800078e10ff */
[----:B------:R-:W-:-:S13]  /*2b80*/  ISETP.GE.AND P0, PT, R3, R41, PT ;  /* 0x000000290300720c */ /* 0x000fda0003f06270 */
[----:B------:R-:W-:Y:S05]  /*2b90*/  @!P0 BRA `(.L_x_2930) ;  /* 0xffffffd800408947 */ /* 0x000fea000383ffff */
[----:B------:R-:W-:Y:S05]  /*2ba0*/  EXIT ;  /* 0x000000000000794d */ /* 0x000fea0003800000 */
.L_x_2923:
        /* <DEDUP_REMOVED lines=8> */
.L_x_2932:
[----:B------:R-:W-:Y:S05]  /*2c30*/  BSYNC B0 ;  /* 0x0000000000007941 */ /* 0x000fea0003800000 */
.L_x_2931:
        /* <DEDUP_REMOVED lines=9> */
.L_x_2933:
[----:B------:R-:W-:Y:S02]  /*2cd0*/  HFMA2 R62, -RZ, RZ, 0, 2.384185791015625e-07 ;  /* 0x00000004ff3e7431 */ /* 0x000fe400000001ff */
[----:B------:R-:W-:-:S05]  /*2ce0*/  FADD.FTZ R66, R65, R64 ;  /* 0x0000004041427221 */ /* 0x000fca0000010000 */
[----:B------:R-:W-:-:S07]  /*2cf0*/  MOV R69, R66 ;  /* 0x0000004200457202 */ /* 0x000fce0000000f00 */
[----:B------:R-:W-:Y:S05]  /*2d00*/  WARPSYNC.COLLECTIVE R42, `(.L_x_2934) ;  /* 0x000000002a087348 */ /* 0x000fea0003c00000 */
[----:B------:R0:W1:Y:S02]  /*2d10*/  SHFL.BFLY P6, R64, R69, R62, R43 ;  /* 0x0c00003e45407389 */ /* 0x00006400000c002b */
[----:B01----:R-:W-:Y:S05]  /*2d20*/  ENDCOLLECTIVE ;  /* 0x000000000000791b */ /* 0x003fea0003800000 */
.L_x_2934:
[----:B------:R-:W-:Y:S02]  /*2d30*/  HFMA2 R62, -RZ, RZ, 0, 4.76837158203125e-07 ;  /* 0x00000008ff3e7431 */ /* 0x000fe400000001ff */
[----:B------:R-:W-:-:S05]  /*2d40*/  FADD.FTZ R67, R66, R64 ;  /* 0x0000004042437221 */ /* 0x000fca0000010000 */
[----:B------:R-:W-:-:S07]  /*2d50*/  MOV R69, R67 ;  /* 0x0000004300457202 */ /* 0x000fce0000000f00 */
[----:B------:R-:W-:Y:S05]  /*2d60*/  WARPSYNC.COLLECTIVE R42, `(.L_x_2935) ;  /* 0x000000002a087348 */ /* 0x000fea0003c00000 */
[----:B------:R0:W1:Y:S02]  /*2d70*/  SHFL.BFLY P6, R64, R69, R62, R43 ;  /* 0x0c00003e45407389 */ /* 0x00006400000c002b */
[----:B01----:R-:W-:Y:S05]  /*2d80*/  ENDCOLLECTIVE ;  /* 0x000000000000791b */ /* 0x003fea0003800000 */
.L_x_2935:
[----:B------:R-:W-:Y:S02]  /*2d90*/  HFMA2 R62, -RZ, RZ, 0, 9.5367431640625e-07 ;  /* 0x00000010ff3e7431 */ /* 0x000fe400000001ff */
[----:B------:R-:W-:-:S05]  /*2da0*/  FADD.FTZ R68, R67, R64 ;  /* 0x0000004043447221 */ /* 0x000fca0000010000 */
[----:B------:R-:W-:-:S07]  /*2db0*/  MOV R69, R68 ;  /* 0x0000004400457202 */ /* 0x000fce0000000f00 */
[----:B------:R-:W-:Y:S05]  /*2dc0*/  WARPSYNC.COLLECTIVE R42, `(.L_x_2936) ;  /* 0x000000002a087348 */ /* 0x000fea0003c00000 */
[----:B------:R0:W1:Y:S02]  /*2dd0*/  SHFL.BFLY P6, R64, R69, R62, R43 ;  /* 0x0c00003e45407389 */ /* 0x00006400000c002b */
[----:B01----:R-:W-:Y:S05]  /*2de0*/  ENDCOLLECTIVE ;  /* 0x000000000000791b */ /* 0x003fea0003800000 */
.L_x_2936:
[----:B------:R-:W-:Y:S02]  /*2df0*/  HFMA2 R62, -RZ, RZ, 0, 5.9604644775390625e-08 ;  /* 0x00000001ff3e7431 */ /* 0x000fe400000001ff */
        /* <DEDUP_REMOVED lines=57> */
.L_x_2937:
[----:B------:R-:W-:Y:S02]  /*3190*/  HFMA2 R62, -RZ, RZ, 0, 1.1920928955078125e-07 ;  /* 0x00000002ff3e7431 */ /* 0x000fe400000001ff */
[----:B------:R-:W-:-:S05]  /*31a0*/  FADD.FTZ R65, R40, R64 ;  /* 0x0000004028417221 */ /* 0x000fca0000010000 */
[----:B------:R-:W-:-:S07]  /*31b0*/  MOV R69, R65 ;  /* 0x0000004100457202 */ /* 0x000fce0000000f00 */
[----:B------:R-:W-:Y:S05]  /*31c0*/  WARPSYNC.COLLECTIVE R42, `(.L_x_2938) ;  /* 0x000000002a087348 */ /* 0x000fea0003c00000 */
[----:B------:R0:W1:Y:S02]  /*31d0*/  SHFL.BFLY P6, R64, R69, R62, R43 ;  /* 0x0c00003e45407389 */ /* 0x00006400000c002b */
[----:B01----:R-:W-:Y:S05]  /*31e0*/  ENDCOLLECTIVE ;  /* 0x000000000000791b */ /* 0x003fea0003800000 */
.L_x_2938:
[----:B------:R-:W-:Y:S02]  /*31f0*/  HFMA2 R62, -RZ, RZ, 0, 2.384185791015625e-07 ;  /* 0x00000004ff3e7431 */ /* 0x000fe400000001ff */
[----:B------:R-:W-:-:S05]  /*3200*/  FADD.FTZ R66, R65, R64 ;  /* 0x0000004041427221 */ /* 0x000fca0000010000 */
[----:B------:R-:W-:-:S07]  /*3210*/  MOV R69, R66 ;  /* 0x0000004200457202 */ /* 0x000fce0000000f00 */
[----:B------:R-:W-:Y:S05]  /*3220*/  WARPSYNC.COLLECTIVE R42, `(.L_x_2939) ;  /* 0x000000002a087348 */ /* 0x000fea0003c00000 */
[----:B------:R0:W1:Y:S02]  /*3230*/  SHFL.BFLY P6, R64, R69, R62, R43 ;  /* 0x0c00003e45407389 */ /* 0x00006400000c002b */
[----:B01----:R-:W-:Y:S05]  /*3240*/  ENDCOLLECTIVE ;  /* 0x000000000000791b */ /* 0x003fea0003800000 */
.L_x_2939:
[----:B------:R-:W-:Y:S02]  /*3250*/  HFMA2 R62, -RZ, RZ, 0, 4.76837158203125e-07 ;  /* 0x00000008ff3e7431 */ /* 0x000fe400000001ff */
[----:B------:R-:W-:-:S05]  /*3260*/  FADD.FTZ R67, R66, R64 ;  /* 0x0000004042437221 */ /* 0x000fca0000010000 */
[----:B------:R-:W-:-:S07]  /*3270*/  MOV R69, R67 ;  /* 0x0000004300457202 */ /* 0x000fce0000000f00 */
[----:B------:R-:W-:Y:S05]  /*3280*/  WARPSYNC.COLLECTIVE R42, `(.L_x_2940) ;  /* 0x000000002a087348 */ /* 0x000fea0003c00000 */
[----:B------:R0:W1:Y:S02]  /*3290*/  SHFL.BFLY P6, R64, R69, R62, R43 ;  /* 0x0c00003e45407389 */ /* 0x00006400000c002b */
[----:B01----:R-:W-:Y:S05]  /*32a0*/  ENDCOLLECTIVE ;  /* 0x000000000000791b */ /* 0x003fea0003800000 */
.L_x_2940:
[----:B------:R-:W-:Y:S02]  /*32b0*/  HFMA2 R62, -RZ, RZ, 0, 9.5367431640625e-07 ;  /* 0x00000010ff3e7431 */ /* 0x000fe400000001ff */
[----:B------:R-:W-:-:S05]  /*32c0*/  FADD.FTZ R68, R67, R64 ;  /* 0x0000004043447221 */ /* 0x000fca0000010000 */
[----:B------:R-:W-:-:S07]  /*32d0*/  MOV R69, R68 ;  /* 0x0000004400457202 */ /* 0x000fce0000000f00 */
[----:B------:R-:W-:Y:S05]  /*32e0*/  WARPSYNC.COLLECTIVE R42, `(.L_x_2941) ;  /* 0x000000002a087348 */ /* 0x000fea0003c00000 */
[----:B------:R0:W1:Y:S02]  /*32f0*/  SHFL.BFLY P6, R64, R69, R62, R43 ;  /* 0x0c00003e45407389 */ /* 0x00006400000c002b */
[----:B01----:R-:W-:Y:S05]  /*3300*/  ENDCOLLECTIVE ;  /* 0x000000000000791b */ /* 0x003fea0003800000 */
.L_x_2941:
[----:B------:R-:W-:Y:S05]  /*3310*/  BRA `(.L_x_2942) ;  /* 0xffffffec005c7947 */ /* 0x000fea000383ffff */
.L_x_2943:
        /* <DEDUP_REMOVED lines=14> */
.L_x_28720:


//--------------------- .text._ZN10layer_norm13ln_fwd_kernelINS_13Kernel_traitsI6__halfS2_S2_S2_fjLj768ELj1ELj4ELj1ELj16ENS_18Kernel_traits_baseILj768ES2_S2_S2_S2_fjLj128EEEEELb0ELb0ELb1ELb1EEEvNS_9FwdParamsE --------------------------
	.section	.text._ZN10layer_norm13ln_fwd_kernelINS_13Kernel_traitsI6__halfS2_S2_S2_fjLj768ELj1ELj4ELj1ELj16ENS_18Kernel_traits_baseILj768ES2_S2_S2_S2_fjLj128EEEEELb0ELb0ELb1ELb1EEEvNS_9FwdParamsE,"ax",@progbits
	.align	128
        .global         _ZN10layer_norm13ln_fwd_kernelINS_13Kernel_traitsI6__halfS2_S2_S2_fjLj768ELj1ELj4ELj1ELj16ENS_18Kernel_traits_baseILj768ES2_S2_S2_S2_fjLj128EEEEELb0ELb0ELb1ELb1EEEvNS_9FwdParamsE
        .type           _ZN10layer_norm13ln_fwd_kernelINS_13Kernel_traitsI6__halfS2_S2_S2_fjLj768ELj1ELj4ELj1ELj16ENS_18Kernel_traits_baseILj768ES2_S2_S2_S2_fjLj128EEEEELb0ELb0ELb1ELb1EEEvNS_9FwdParamsE,@function
        .size           _ZN10layer_norm13ln_fwd_kernelINS_13Kernel_traitsI6__halfS2_S2_S2_fjLj768ELj1ELj4ELj1ELj16ENS_18Kernel_traits_baseILj768ES2_S2_S2_S2_fjLj128EEEEELb0ELb0ELb1ELb1EEEvNS_9FwdParamsE,(.L_x_28721 - _ZN10layer_norm13ln_fwd_kernelINS_13Kernel_traitsI6__halfS2_S2_S2_fjLj768ELj1ELj4ELj1ELj16ENS_18Kernel_traits_baseILj768ES2_S2_S2_S2_fjLj128EEEEELb0ELb0ELb1ELb1EEEvNS_9FwdParamsE)
        .other          _ZN10layer_norm13ln_fwd_kernelINS_13Kernel_traitsI6__halfS2_S2_S2_fjLj768ELj1ELj4ELj1ELj16ENS_18Kernel_traits_baseILj768ES2_S2_S2_S2_fjLj128EEEEELb0ELb0ELb1ELb1EEEvNS_9FwdParamsE,@"STO_CUDA_ENTRY STV_DEFAULT"
_ZN10layer_norm13ln_fwd_kernelINS_13Kernel_traitsI6__halfS2_S2_S2_fjLj768ELj1ELj4ELj1ELj16ENS_18Kernel_traits_baseILj768ES2_S2_S2_S2_fjLj128EEEEELb0ELb0ELb1ELb1EEEvNS_9FwdParamsE:
.text._ZN10layer_norm13ln_fwd_kernelINS_13Kernel_traitsI6__halfS2_S2_S2_fjLj768ELj1ELj4ELj1ELj16ENS_18Kernel_traits_baseILj768ES2_S2_S2_S2_fjLj128EEEEELb0ELb0ELb1ELb1EEEvNS_9FwdParamsE:
[----:B------:R-:W-:Y:S01]  /*0000*/  LDC R1, c[0x0][0x37c] ;  /* 0x0000df00ff017b82 */ /* 0x000fe20000000800 */
[----:B------:R-:W0:Y:S01]  /*0010*/  LDCU.64 UR4, c[0x0][0x438] ;  /* 0x00008700ff0477ac */ /* 0x000e220008000a00 */
[----:B------:R-:W1:Y:S06]  /*0020*/  S2R R40, SR_TID.X ;  /* 0x0000000000287919 */ /* 0x000e6c0000002100 */
[----:B------:R-:W2:Y:S01]  /*0030*/  LDC.64 R2, c[0x0][0x3d0] ;  /* 0x0000f400ff027b82 */ /* 0x000ea20000000a00 */
[----:B------:R-:W3:Y:S01]  /*0040*/  LDCU.64 UR6, c[0x0][0x358] ;  /* 0x00006b00ff0677ac */ /* 0x000ee20008000a00 */
[----:B------:R-:W4:Y:S01]  /*0050*/  LDCU.U8 UR10, c[0x0][0x410] ;  /* 0x00008200ff0a77ac */ /* 0x000f220008000000 */
[----:B------:R-:W1:Y:S01]  /*0060*/  LDCU UR11, c[0x0][0x448] ;  /* 0x00008900ff0b77ac */ /* 0x000e620008000800 */
[----:B------:R-:W1:Y:S01]  /*0070*/  LDCU.64 UR8, c[0x0][0x3a0] ;  /* 0x00007400ff0877ac */ /* 0x000e620008000a00 */
        /* <DEDUP_REMOVED lines=9> */
[----:B------:R4:W4:Y:S01]  /*0110*/  LDG.E.128 R24, desc[UR6][R2.64+0x400] ;  /* 0x0004000602187981 */ /* 0x000922000c1e1d00 */
[----:B--2---:R-:W-:-:S05]  /*0120*/  @P0 IMAD.WIDE.U32 R10, R9, 0x10, R10 ;  /* 0x00000010090a0825 */ /* 0x004fca00078e000a */
[----:B------:R-:W5:Y:S04]  /*0130*/  @P0 LDG.E.128 R20, desc[UR6][R10.64] ;  /* 0x000000060a140981 */ /* 0x000f68000c1e1d00 */
[----:B------:R-:W5:Y:S04]  /*0140*/  @P0 LDG.E.128 R16, desc[UR6][R10.64+0x200] ;  /* 0x000200060a100981 */ /* 0x000f68000c1e1d00 */
[----:B------:R2:W5:Y:S01]  /*0150*/  @P0 LDG.E.128 R12, desc[UR6][R10.64+0x400] ;  /* 0x000400060a0c0981 */ /* 0x000562000c1e1d00 */
[----:B0-----:R-:W-:Y:S01]  /*0160*/  USHF.L.U32 UR4, UR4, 0x2, URZ ;  /* 0x0000000204047899 */ /* 0x001fe200080006ff */
[----:B------:R-:W-:-:S05]  /*0170*/  SHF.R.U32.HI R40, RZ, 0x5, R40 ;  /* 0x00000005ff287819 */ /* 0x000fca0000011628 */
[----:B------:R-:W-:-:S04]  /*0180*/  LOP3.LUT R40, R40, UR4, RZ, 0xfc, !PT ;  /* 0x0000000428287c12 */ /* 0x000fc8000f8efcff */
[----:B-1----:R-:W-:Y:S02]  /*0190*/  ISETP.GE.AND P1, PT, R40, UR5, PT ;  /* 0x0000000528007c0c */ /* 0x002fe4000bf26270 */
[----:B---3--:R-:W-:Y:S02]  /*01a0*/  @P0 MOV R8, R32 ;  /* 0x0000002000080202 */ /* 0x008fe40000000f00 */
[----:B------:R-:W-:Y:S02]  /*01b0*/  @P0 MOV R7, R33 ;  /* 0x0000002100070202 */ /* 0x000fe40000000f00 */
[----:B------:R-:W-:Y:S02]  /*01c0*/  @P0 MOV R6, R34 ;  /* 0x0000002200060202 */ /* 0x000fe40000000f00 */
[----:B------:R-:W-:Y:S02]  /*01d0*/  @P0 MOV R5, R35 ;  /* 0x0000002300050202 */ /* 0x000fe40000000f00 */
[----:B----4-:R-:W-:-:S02]  /*01e0*/  @P0 MOV R4, R28 ;  /* 0x0000001c00040202 */ /* 0x010fc40000000f00 */
[----:B------:R-:W-:Y:S02]  /*01f0*/  @P0 MOV R3, R29 ;  /* 0x0000001d00030202 */ /* 0x000fe40000000f00 */
[----:B------:R-:W-:Y:S02]  /*0200*/  @P0 MOV R2, R30 ;  /* 0x0000001e00020202 */ /* 0x000fe40000000f00 */
[----:B------:R-:W-:Y:S02]  /*0210*/  @P0 MOV R0, R31 ;  /* 0x0000001f00000202 */ /* 0x000fe40000000f00 */
[----:B--2---:R-:W-:Y:S02]  /*0220*/  @P0 MOV R11, R24 ;  /* 0x00000018000b0202 */ /* 0x004fe40000000f00 */
[----:B------:R-:W-:Y:S02]  /*0230*/  @P0 MOV R10, R25 ;  /* 0x00000019000a0202 */ /* 0x000fe40000000f00 */
[----:B------:R-:W-:-:S02]  /*0240*/  @P0 MOV R42, R26 ;  /* 0x0000001a002a0202 */ /* 0x000fc40000000f00 */
[----:B------:R-:W-:Y:S02]  /*0250*/  @P0 MOV R41, R27 ;  /* 0x0000001b00290202 */ /* 0x000fe40000000f00 */
[----:B------:R-:W-:Y:S02]  /*0260*/  @!P0 MOV R8, R32 ;  /* 0x0000002000088202 */ /* 0x000fe40000000f00 */
[----:B------:R-:W-:Y:S02]  /*0270*/  @!P0 MOV R7, R33 ;  /* 0x0000002100078202 */ /* 0x000fe40000000f00 */
[----:B------:R-:W-:Y:S02]  /*0280*/  @!P0 MOV R6, R34 ;  /* 0x0000002200068202 */ /* 0x000fe40000000f00 */
[----:B------:R-:W-:Y:S02]  /*0290*/  @!P0 CS2R R22, SRZ ;  /* 0x0000000000168805 */ /* 0x000fe4000001ff00 */
[----:B------:R-:W-:-:S02]  /*02a0*/  @!P0 MOV R5, R35 ;  /* 0x0000002300058202 */ /* 0x000fc40000000f00 */
[----:B------:R-:W-:Y:S02]  /*02b0*/  @!P0 CS2R R20, SRZ ;  /* 0x0000000000148805 */ /* 0x000fe4000001ff00 */
[----:B------:R-:W-:Y:S02]  /*02c0*/  @!P0 MOV R4, R28 ;  /* 0x0000001c00048202 */ /* 0x000fe40000000f00 */
[----:B------:R-:W-:Y:S02]  /*02d0*/  @!P0 CS2R R18, SRZ ;  /* 0x0000000000128805 */ /* 0x000fe4000001ff00 */
[----:B------:R-:W-:Y:S02]  /*02e0*/  @!P0 MOV R3, R29 ;  /* 0x0000001d00038202 */ /* 0x000fe40000000f00 */
[----:B------:R-:W-:Y:S02]  /*02f0*/  @!P0 CS2R R16, SRZ ;  /* 0x0000000000108805 */ /* 0x000fe4000001ff00 */
[----:B------:R-:W-:-:S02]  /*0300*/  @!P0 MOV R2, R30 ;  /* 0x0000001e00028202 */ /* 0x000fc40000000f00 */
[----:B------:R-:W-:Y:S02]  /*0310*/  @!P0 CS2R R14, SRZ ;  /* 0x00000000000e8805 */ /* 0x000fe4000001ff00 */
[----:B------:R-:W-:Y:S02]  /*0320*/  @!P0 MOV R0, R31 ;  /* 0x0000001f00008202 */ /* 0x000fe40000000f00 */
[----:B------:R-:W-:Y:S02]  /*0330*/  @!P0 CS2R R12, SRZ ;  /* 0x00000000000c8805 */ /* 0x000fe4000001ff00 */
[----:B------:R-:W-:Y:S02]  /*0340*/  @!P0 MOV R11, R24 ;  /* 0x00000018000b8202 */ /* 0x000fe40000000f00 */
[----:B------:R-:W-:Y:S02]  /*0350*/  @!P0 MOV R10, R25 ;  /* 0x00000019000a8202 */ /* 0x000fe40000000f00 */
[----:B------:R-:W-:-:S02]  /*0360*/  @!P0 MOV R42, R26 ;  /* 0x0000001a002a8202 */ /* 0x000fc40000000f00 */
[----:B------:R-:W-:Y:S01]  /*0370*/  @!P0 MOV R41, R27 ;  /* 0x0000001b00298202 */ /* 0x000fe20000000f00 */
[----:B------:R-:W-:Y:S06]  /*0380*/  @P1 EXIT ;  /* 0x000000000000194d */ /* 0x000fec0003800000 */
.L_x_2953:
[----:B------:R-:W0:Y:S08]  /*0390*/  LDC.64 R28, c[0x0][0x3f0] ;  /* 0x0000fc00ff1c7b82 */ /* 0x000e300000000a00 */
[----:B------:R-:W1:Y:S08]  /*03a0*/  LDC R33, c[0x0][0x388] ;  /* 0x0000e200ff217b82 */ /* 0x000e700000000800 */
[----:B------:R-:W2:Y:S01]  /*03b0*/  LDC.64 R30, c[0x0][0x3f8] ;  /* 0x0000fe00ff1e7b82 */ /* 0x000ea20000000a00 */
[----:B0-----:R-:W-:-:S05]  /*03c0*/  IMAD.WIDE R28, R40, 0x4, R28 ;  /* 0x00000004281c7825 */ /* 0x001fca00078e021c */
[----:B------:R2:W3:Y:S01]  /*03d0*/  LDG.E R47, desc[UR6][R28.64] ;  /* 0x000000061c2f7981 */ /* 0x0004e2000c1e1900 */
[----:B------:R-:W-:Y:S02]  /*03e0*/  HFMA2 R56, -RZ, RZ, 0, 0 ;  /* 0x00000000ff387431 */ /* 0x000fe400000001ff */
[----:B--2---:R-:W-:Y:S01]  /*03f0*/  IMAD.WIDE R28, R40, 0x4, R30 ;  /* 0x00000004281c7825 */ /* 0x004fe200078e021e */
[----:B---3--:R-:W-:-:S13]  /*0400*/  ISETP.GE.AND P0, PT, R47, 0x1, PT ;  /* 0x000000012f00780c */ /* 0x008fda0003f06270 */
[----:B------:R-:W0:Y:S01]  /*0410*/  @P0 LDC.64 R34, c[0x0][0x390] ;  /* 0x0000e400ff220b82 */ /* 0x000e220000000a00 */
[----:B------:R-:W-:-:S05]  /*0420*/  @P0 IADD3 R32, PT, PT, R47, -0x1, RZ ;  /* 0xffffffff2f200810 */ /* 0x000fca0007ffe0ff */
[----:B-1----:R-:W-:-:S05]  /*0430*/  @P0 IMAD R32, R32, R33, RZ ;  /* 0x0000002120200224 */ /* 0x002fca00078e02ff */
[----:B------:R-:W-:-:S04]  /*0440*/  @P0 SHF.R.S32.HI R37, RZ, 0x1f, R32 ;  /* 0x0000001fff250819 */ /* 0x000fc80000011420 */
[----:B------:R-:W-:-:S04]  /*0450*/  @P0 LEA.HI R32, R37, R32, RZ, 0x3 ;  /* 0x0000002025200211 */ /* 0x000fc800078f18ff */
[----:B------:R-:W-:Y:S02]  /*0460*/  @P0 LEA.HI.SX32 R56, R32, R9, 0x1d ;  /* 0x0000000920380211 */ /* 0x000fe400078feaff */
[----:B-----5:R1:W5:Y:S03]  /*0470*/  LDG.E R32, desc[UR6][R28.64] ;  /* 0x000000061c207981 */ /* 0x020366000c1e1900 */
[----:B0-----:R-:W-:-:S05]  /*0480*/  @P0 IMAD.WIDE.U32 R30, R56, 0x10, R34 ;  /* 0x00000010381e0825 */ /* 0x001fca00078e0022 */
[----:B------:R1:W5:Y:S01]  /*0490*/  @P0 LDG.E.128 R24, desc[UR6][R30.64] ;  /* 0x000000061e180981 */ /* 0x000362000c1e1d00 */
[----:B------:R-:W-:Y:S01]  /*04a0*/  UISETP.NE.U32.AND UP0, UPT, UR8, URZ, UPT ;  /* 0x000000ff0800728c */ /* 0x000fe2000bf05070 */
[----:B------:R-:W-:-:S03]  /*04b0*/  IMAD R34, R40, R33, RZ ;  /* 0x0000002128227224 */ /* 0x000fc600078e02ff */
[----:B------:R-:W-:Y:S02]  /*04c0*/  UISETP.NE.AND.EX UP0, UPT, UR9, URZ, UPT, UP0 ;  /* 0x000000ff0900728c */ /* 0x000fe4000bf05300 */
[----:B------:R-:W-:-:S04]  /*04d0*/  SHF.R.S32.HI R35, RZ, 0x1f, R34 ;  /* 0x0000001fff237819 */ /* 0x000fc80000011422 */
[----:B------:R-:W-:-:S04]  /*04e0*/  LEA.HI R34, R35, R34, RZ, 0x3 ;  /* 0x0000002223227211 */ /* 0x000fc800078f18ff */
[----:B------:R-:W-:Y:S01]  /*04f0*/  LEA.HI.SX32 R57, R34, R9, 0x1d ;  /* 0x0000000922397211 */ /* 0x000fe200078feaff */
[----:B-1----:R-:W-:Y:S06]  /*0500*/  BRA.U !UP0, `(.L_x_2944) ;  /* 0x0000000108d07547 */ /* 0x002fec000b800000 */
[----:B------:R-:W0:Y:S02]  /*0510*/  LDC.64 R28, c[0x0][0x3a0] ;  /* 0x0000e800ff1c7b82 */ /* 0x000e240000000a00 */
[----:B0-----:R-:W-:-:S06]  /*0520*/  IMAD.WIDE.U32 R28, R57, 0x10, R28 ;  /* 0x00000010391c7825 */ /* 0x001fcc00078e001c */
[----:B------:R-:W2:Y:S01]  /*0530*/  LDG.E.128 R28, desc[UR6][R28.64] ;  /* 0x000000061c1c7981 */ /* 0x000ea2000c1e1d00 */
[----:B------:R-:W-:-:S13]  /*0540*/  ISETP.GT.AND P1, PT, R47, RZ, PT ;  /* 0x000000ff2f00720c */ /* 0x000fda0003f24270 */
[----:B------:R-:W0:Y:S01]  /*0550*/  @P1 LDC R52, c[0x0][0x40c] ;  /* 0x00010300ff341b82 */ /* 0x000e220000000800 */
[----:B-----5:R-:W-:Y:S02]  /*0560*/  @P1 HADD2.F32 R39, -RZ, R24.H1_H1 ;  /* 0x30000018ff271230 */ /* 0x020fe40000004100 */
[--C-:B------:R-:W-:Y:S02]  /*0570*/  @P1 HADD2.F32 R44, -RZ, R25.reuse.H0_H0 ;  /* 0x20000019ff2c1230 */ /* 0x100fe40000004100 */
[----:B------:R-:W-:-:S03]  /*0580*/  @P1 HADD2.F32 R45, -RZ, R25.H1_H1 ;  /* 0x30000019ff2d1230 */ /* 0x000fc60000004100 */
[----:B------:R-:W1:Y:S08]  /*0590*/  @P1 LDC R54, c[0x0][0x40c] ;  /* 0x00010300ff361b82 */ /* 0x000e700000000800 */
[----:B------:R-:W3:Y:S08]  /*05a0*/  @P1 LDC R55, c[0x0][0x40c] ;  /* 0x00010300ff371b82 */ /* 0x000ef00000000800 */
[----:B------:R-:W4:Y:S08]  /*05b0*/  @P1 LDC R34, c[0x0][0x40c] ;  /* 0x00010300ff221b82 */ /* 0x000f300000000800 */
[----:B------:R-:W4:Y:S08]  /*05c0*/  @P1 LDC R35, c[0x0][0x40c] ;  /* 0x00010300ff231b82 */ /* 0x000f300000000800 */
[----:B------:R-:W4:Y:S08]  /*05d0*/  @P1 LDC R48, c[0x0][0x40c] ;  /* 0x00010300ff301b82 */ /* 0x000f300000000800 */
[----:B------:R-:W4:Y:S08]  /*05e0*/  @P1 LDC R49, c[0x0][0x40c] ;  /* 0x00010300ff311b82 */ /* 0x000f300000000800 */
[----:B------:R-:W4:Y:S01]  /*05f0*/  @P1 LDC R50, c[0x0][0x40c] ;  /* 0x00010300ff321b82 */ /* 0x000f220000000800 */
[----:B--2---:R-:W-:-:S02]  /*0600*/  HADD2.F32 R38, -RZ, R28.H1_H1 ;  /* 0x3000001cff267230 */ /* 0x004fc40000004100 */
[--C-:B------:R-:W-:Y:S02]  /*0610*/  HADD2.F32 R37, -RZ, R29.reuse.H0_H0 ;  /* 0x2000001dff257230 */ /* 0x100fe40000004100 */
[----:B------:R-:W-:Y:S02]  /*0620*/  HADD2.F32 R36, -RZ, R29.H1_H1 ;  /* 0x3000001dff247230 */ /* 0x000fe40000004100 */
[----:B0-----:R-:W-:Y:S01]  /*0630*/  @P1 FFMA.FTZ R38, R39, R52, R38 ;  /* 0x0000003427261223 */ /* 0x001fe20000010026 */
[----:B------:R-:W-:Y:S02]  /*0640*/  HADD2.F32 R46, -RZ, R30.H0_H0 ;  /* 0x2000001eff2e7230 */ /* 0x000fe40000004100 */
[----:B-1----:R-:W-:Y:S01]  /*0650*/  @P1 FFMA.FTZ R37, R44, R54, R37 ;  /* 0x000000362c251223 */ /* 0x002fe20000010025 */
[----:B------:R-:W-:Y:S02]  /*0660*/  HADD2.F32 R43, -RZ, R28.H0_H0 ;  /* 0x2000001cff2b7230 */ /* 0x000fe40000004100 */
[----:B---3--:R-:W-:Y:S01]  /*0670*/  @P1 FFMA.FTZ R36, R45, R55, R36 ;  /* 0x000000372d241223 */ /* 0x008fe20000010024 */
[----:B------:R-:W-:-:S02]  /*0680*/  HADD2.F32 R30, -RZ, R30.H1_H1 ;  /* 0x3000001eff1e7230 */ /* 0x000fc40000004100 */
[--C-:B------:R-:W-:Y:S02]  /*0690*/  HADD2.F32 R51, -RZ, R31.reuse.H0_H0 ;  /* 0x2000001fff337230 */ /* 0x100fe40000004100 */
[----:B------:R-:W-:Y:S01]  /*06a0*/  HADD2.F32 R53, -RZ, R31.H1_H1 ;  /* 0x3000001fff357230 */ /* 0x000fe20000004100 */
[----:B------:R-:W-:Y:S01]  /*06b0*/  @!P1 MOV R45, R30 ;  /* 0x0000001e002d9202 */ /* 0x000fe20000000f00 */
[--C-:B------:R-:W-:Y:S01]  /*06c0*/  @P1 HADD2.F32 R29, -RZ, R26.reuse.H0_H0 ;  /* 0x2000001aff1d1230 */ /* 0x100fe20000004100 */
[----:B------:R-:W-:Y:S01]  /*06d0*/  @!P1 MOV R44, R51 ;  /* 0x00000033002c9202 */ /* 0x000fe20000000f00 */
[----:B------:R-:W-:Y:S01]  /*06e0*/  @P1 HADD2.F32 R31, -RZ, R26.H1_H1 ;  /* 0x3000001aff1f1230 */ /* 0x000fe20000004100 */
[----:B------:R-:W-:Y:S01]  /*06f0*/  @!P1 MOV R39, R53 ;  /* 0x0000003500279202 */ /* 0x000fe20000000f00 */
[----:B------:R-:W-:Y:S02]  /*0700*/  @P1 HADD2.F32 R52, -RZ, R27.H0_H0 ;  /* 0x2000001bff341230 */ /* 0x000fe40000004100 */
[----:B----4-:R-:W-:Y:S01]  /*0710*/  @P1 FFMA.FTZ R46, R29, R34, R46 ;  /* 0x000000221d2e1223 */ /* 0x010fe2000001002e */
[----:B------:R-:W-:-:S02]  /*0720*/  @P1 HADD2.F32 R28, -RZ, R24.H0_H0 ;  /* 0x20000018ff1c1230 */ /* 0x000fc40000004100 */
[----:B------:R-:W-:Y:S01]  /*0730*/  @P1 FFMA.FTZ R45, R31, R35, R30 ;  /* 0x000000231f2d1223 */ /* 0x000fe2000001001e */
[----:B------:R-:W-:Y:S02]  /*0740*/  @P1 HADD2.F32 R54, -RZ, R27.H1_H1 ;  /* 0x3000001bff361230 */ /* 0x000fe40000004100 */
[----:B------:R-:W-:Y:S01]  /*0750*/  @P1 FFMA.FTZ R44, R52, R48, R51 ;  /* 0x00000030342c1223 */ /* 0x000fe20000010033 */
[----:B------:R-:W-:Y:S01]  /*0760*/  F2FP.F16.F32.PACK_AB R29, RZ, R37 ;  /* 0x00000025ff1d723e */ /* 0x000fe200000000ff */
[----:B------:R-:W-:Y:S01]  /*0770*/  @P1 FFMA.FTZ R43, R28, R49, R43 ;  /* 0x000000311c2b1223 */ /* 0x000fe2000001002b */
[----:B------:R-:W-:Y:S01]  /*0780*/  F2FP.F16.F32.PACK_AB R30, RZ, R36 ;  /* 0x00000024ff1e723e */ /* 0x000fe200000000ff */
[----:B------:R-:W-:Y:S01]  /*0790*/  @P1 FFMA.FTZ R39, R54, R50, R53 ;  /* 0x0000003236271223 */ /* 0x000fe20000010035 */
[----:B------:R-:W-:Y:S02]  /*07a0*/  F2FP.F16.F32.PACK_AB R34, RZ, R38 ;  /* 0x00000026ff22723e */ /* 0x000fe400000000ff */
[----:B------:R-:W-:-:S02]  /*07b0*/  F2FP.F16.F32.PACK_AB R35, RZ, R46 ;  /* 0x0000002eff23723e */ /* 0x000fc400000000ff */
[----:B------:R-:W-:Y:S02]  /*07c0*/  F2FP.F16.F32.PACK_AB R48, RZ, R45 ;  /* 0x0000002dff30723e */ /* 0x000fe400000000ff */
        /* <DEDUP_REMOVED lines=8> */
.L_x_2944:
[----:B------:R-:W0:Y:S01]  /*0850*/  @P0 LDC R29, c[0x0][0x40c] ;  /* 0x00010300ff1d0b82 */ /* 0x000e220000000800 */
[--C-:B-----5:R-:W-:Y:S01]  /*0860*/  @P0 HADD2.F32 R28, -RZ, R24.reuse.H0_H0 ;  /* 0x20000018ff1c0230 */ /* 0x120fe20000004100 */
[----:B------:R-:W-:Y:S01]  /*0870*/  MOV R43, RZ ;  /* 0x000000ff002b7202 */ /* 0x000fe20000000f00 */
[----:B------:R-:W-:Y:S01]  /*0880*/  @P0 HADD2.F32 R30, -RZ, R24.H1_H1 ;  /* 0x30000018ff1e0230 */ /* 0x000fe20000004100 */
[----:B------:R-:W-:Y:S01]  /*0890*/  CS2R R38, SRZ ;  /* 0x0000000000267805 */ /* 0x000fe2000001ff00 */
[----:B------:R-:W-:Y:S01]  /*08a0*/  @P0 HADD2.F32 R34, -RZ, R25.H0_H0 ;  /* 0x20000019ff220230 */ /* 0x000fe20000004100 */
[----:B------:R-:W-:Y:S02]  /*08b0*/  CS2R R36, SRZ ;  /* 0x0000000000247805 */ /* 0x000fe4000001ff00 */
[----:B------:R-:W-:Y:S01]  /*08c0*/  CS2R R44, SRZ ;  /* 0x00000000002c7805 */ /* 0x000fe2000001ff00 */
[----:B------:R-:W1:Y:S01]  /*08d0*/  @P0 LDC R31, c[0x0][0x40c] ;  /* 0x00010300ff1f0b82 */ /* 0x000e620000000800 */
[----:B------:R-:W-:-:S07]  /*08e0*/  MOV R46, RZ ;  /* 0x000000ff002e7202 */ /* 0x000fce0000000f00 */
[----:B------:R-:W2:Y:S08]  /*08f0*/  @P0 LDC R35, c[0x0][0x40c] ;  /* 0x00010300ff230b82 */ /* 0x000eb00000000800 */
[----:B------:R-:W3:Y:S01]  /*0900*/  @P0 LDC R49, c[0x0][0x40c] ;  /* 0x00010300ff310b82 */ /* 0x000ee20000000800 */
[----:B0-----:R-:W-:Y:S01]  /*0910*/  @P0 FMUL.FTZ R43, R28, R29 ;  /* 0x0000001d1c2b0220 */ /* 0x001fe20000410000 */
[----:B------:R-:W-:-:S02]  /*0920*/  @P0 HADD2.F32 R28, -RZ, R25.H1_H1 ;  /* 0x30000019ff1c0230 */ /* 0x000fc40000004100 */
[----:B------:R-:W-:-:S04]  /*0930*/  @P0 HADD2.F32 R29, -RZ, R26.H0_H0 ;  /* 0x2000001aff1d0230 */ /* 0x000fc80000004100 */
[----:B------:R-:W0:Y:S01]  /*0940*/  @P0 LDC R48, c[0x0][0x40c] ;  /* 0x00010300ff300b82 */ /* 0x000e220000000800 */
[----:B-1----:R-:W-:Y:S01]  /*0950*/  @P0 FMUL.FTZ R38, R30, R31 ;  /* 0x0000001f1e260220 */ /* 0x002fe20000410000 */
[----:B------:R-:W-:Y:S02]  /*0960*/  @P0 HADD2.F32 R30, -RZ, R26.H1_H1 ;  /* 0x3000001aff1e0230 */ /* 0x000fe40000004100 */
[----:B------:R-:W-:-:S04]  /*0970*/  @P0 HADD2.F32 R31, -RZ, R27.H0_H0 ;  /* 0x2000001bff1f0230 */ /* 0x000fc80000004100 */
[----:B------:R-:W1:Y:S01]  /*0980*/  @P0 LDC R51, c[0x0][0x40c] ;  /* 0x00010300ff330b82 */ /* 0x000e620000000800 */
[----:B--2---:R-:W-:Y:S01]  /*0990*/  @P0 FMUL.FTZ R37, R34, R35 ;  /* 0x0000002322250220 */ /* 0x004fe20000410000 */
[----:B------:R-:W-:-:S06]  /*09a0*/  @P0 HADD2.F32 R34, -RZ, R27.H1_H1 ;  /* 0x3000001bff220230 */ /* 0x000fcc0000004100 */
[----:B------:R-:W2:Y:S01]  /*09b0*/  @P0 LDC R50, c[0x0][0x40c] ;  /* 0x00010300ff320b82 */ /* 0x000ea20000000800 */
[----:B---3--:R-:W-:Y:S01]  /*09c0*/  @P0 FMUL.FTZ R36, R28, R49 ;  /* 0x000000311c240220 */ /* 0x008fe20000410000 */
[----:B------:R-:W-:-:S06]  /*09d0*/  F2FP.F16.F32.PACK_AB R28, RZ, R43 ;  /* 0x0000002bff1c723e */ /* 0x000fcc00000000ff */
[----:B------:R-:W3:Y:S01]  /*09e0*/  @P0 LDC R53, c[0x0][0x40c] ;  /* 0x00010300ff350b82 */ /* 0x000ee20000000800 */
[----:B0-----:R-:W-:Y:S01]  /*09f0*/  @P0 FMUL.FTZ R46, R29, R48 ;  /* 0x000000301d2e0220 */ /* 0x001fe20000410000 */
[----:B------:R-:W-:-:S04]  /*0a00*/  F2FP.F16.F32.PACK_AB R29, RZ, R38 ;  /* 0x00000026ff1d723e */ /* 0x000fc800000000ff */
[----:B------:R-:W-:Y:S01]  /*0a10*/  PRMT R28, R28, 0x5410, R29 ;  /* 0x000054101c1c7816 */ /* 0x000fe2000000001d */
[----:B-1----:R-:W-:Y:S01]  /*0a20*/  @P0 FMUL.FTZ R45, R30, R51 ;  /* 0x000000331e2d0220 */ /* 0x002fe20000410000 */
[----:B------:R-:W-:-:S04]  /*0a30*/  F2FP.F16.F32.PACK_AB R30, RZ, R37 ;  /* 0x00000025ff1e723e */ /* 0x000fc800000000ff */
[----:B------:R-:W-:Y:S01]  /*0a40*/  F2FP.F16.F32.PACK_AB R35, RZ, R45 ;  /* 0x0000002dff23723e */ /* 0x000fe200000000ff */
[----:B--2---:R-:W-:Y:S01]  /*0a50*/  @P0 FMUL.FTZ R44, R31, R50 ;  /* 0x000000321f2c0220 */ /* 0x004fe20000410000 */
[----:B------:R-:W-:-:S04]  /*0a60*/  F2FP.F16.F32.PACK_AB R31, RZ, R36 ;  /* 0x00000024ff1f723e */ /* 0x000fc800000000ff */
[----:B------:R-:W-:Y:S02]  /*0a70*/  F2FP.F16.F32.PACK_AB R48, RZ, R44 ;  /* 0x0000002cff30723e */ /* 0x000fe400000000ff */
[----:B------:R-:W-:Y:S01]  /*0a80*/  PRMT R29, R30, 0x5410, R31 ;  /* 0x000054101e1d7816 */ /* 0x000fe2000000001f */
[----:B---3--:R-:W-:Y:S01]  /*0a90*/  @P0 FMUL.FTZ R39, R34, R53 ;  /* 0x0000003522270220 */ /* 0x008fe20000410000 */
[----:B------:R-:W-:-:S04]  /*0aa0*/  F2FP.F16.F32.PACK_AB R34, RZ, R46 ;  /* 0x0000002eff22723e */ /* 0x000fc800000000ff */
[----:B------:R-:W-:Y:S02]  /*0ab0*/  F2FP.F16.F32.PACK_AB R49, RZ, R39 ;  /* 0x00000027ff31723e */ /* 0x000fe400000000ff */
[----:B------:R-:W-:Y:S02]  /*0ac0*/  PRMT R30, R34, 0x5410, R35 ;  /* 0x00005410221e7816 */ /* 0x000fe40000000023 */
[----:B------:R-:W-:-:S07]  /*0ad0*/  PRMT R31, R48, 0x5410, R49 ;  /* 0x00005410301f7816 */ /* 0x000fce0000000031 */
.L_x_2945:
[----:B------:R-:W0:Y:S01]  /*0ae0*/  LDC.64 R34, c[0x0][0x3a8] ;  /* 0x0000ea00ff227b82 */ /* 0x000e220000000a00 */
[----:B------:R-:W-:-:S07]  /*0af0*/  @P0 IADD3 R53, PT, PT, R56, 0x20, RZ ;  /* 0x0000002038350810 */ /* 0x000fce0007ffe0ff */
[----:B------:R-:W1:Y:S01]  /*0b00*/  @P0 LDC.64 R48, c[0x0][0x390] ;  /* 0x0000e400ff300b82 */ /* 0x000e620000000a00 */
[----:B0-----:R-:W-:-:S05]  /*0b10*/  IMAD.WIDE.U32 R50, R57, 0x10, R34 ;  /* 0x0000001039327825 */ /* 0x001fca00078e0022 */
[----:B------:R0:W-:Y:S01]  /*0b20*/  STG.E.128 desc[UR6][R50.64], R28 ;  /* 0x0000001c32007986 */ /* 0x0001e2000c101d06 */
[----:B-1----:R-:W-:-:S05]  /*0b30*/  @P0 IMAD.WIDE.U32 R48, R53, 0x10, R48 ;  /* 0x0000001035300825 */ /* 0x002fca00078e0030 */
[----:B------:R0:W5:Y:S01]  /*0b40*/  @P0 LDG.E.128 R24, desc[UR6][R48.64] ;  /* 0x0000000630180981 */ /* 0x000162000c1e1d00 */
[----:B------:R-:W-:Y:S05]  /*0b50*/  BRA.U !UP0, `(.L_x_2946) ;  /* 0x0000000108c87547 */ /* 0x000fea000b800000 */
[----:B0-----:R-:W0:Y:S01]  /*0b60*/  LDC.64 R28, c[0x0][0x3a0] ;  /* 0x0000e800ff1c7b82 */ /* 0x001e220000000a00 */
[----:B------:R-:W-:-:S05]  /*0b70*/  IADD3 R31, PT, PT, R57, 0x20, RZ ;  /* 0x00000020391f7810 */ /* 0x000fca0007ffe0ff */
[----:B0-----:R-:W-:-:S06]  /*0b80*/  IMAD.WIDE.U32 R28, R31, 0x10, R28 ;  /* 0x000000101f1c7825 */ /* 0x001fcc00078e001c */
[----:B------:R-:W2:Y:S01]  /*0b90*/  LDG.E.128 R28, desc[UR6][R28.64] ;  /* 0x000000061c1c7981 */ /* 0x000ea2000c1e1d00 */
[----:B------:R-:W-:-:S13]  /*0ba0*/  ISETP.GT.AND P1, PT, R47, RZ, PT ;  /* 0x000000ff2f00720c */ /* 0x000fda0003f24270 */
[----:B------:R-:W0:Y:S01]  /*0bb0*/  @P1 LDC R50, c[0x0][0x40c] ;  /* 0x00010300ff321b82 */ /* 0x000e220000000800 */
[----:B-----5:R-:W-:Y:S02]  /*0bc0*/  @P1 HADD2.F32 R49, -RZ, R24.H1_H1 ;  /* 0x30000018ff311230 */ /* 0x020fe40000004100 */
[--C-:B------:R-:W-:Y:S02]  /*0bd0*/  @P1 HADD2.F32 R58, -RZ, R25.reuse.H0_H0 ;  /* 0x20000019ff3a1230 */ /* 0x100fe40000004100 */
[----:B------:R-:W-:Y:S02]  /*0be0*/  @P1 HADD2.F32 R55, -RZ, R25.H1_H1 ;  /* 0x30000019ff371230 */ /* 0x000fe40000004100 */
[----:B------:R-:W-:Y:S01]  /*0bf0*/  @P1 HADD2.F32 R60, -RZ, R26.H0_H0 ;  /* 0x2000001aff3c1230 */ /* 0x000fe20000004100 */
[----:B------:R-:W1:Y:S01]  /*0c00*/  @P1 LDC R53, c[0x0][0x40c] ;  /* 0x00010300ff351b82 */ /* 0x000e620000000800 */
[----:B------:R-:W-:-:S07]  /*0c10*/  @P1 HADD2.F32 R61, -RZ, R27.H0_H0 ;  /* 0x2000001bff3d1230 */ /* 0x000fce0000004100 */
[----:B------:R-:W3:Y:S08]  /*0c20*/  @P1 LDC R59, c[0x0][0x40c] ;  /* 0x00010300ff3b1b82 */ /* 0x000ef00000000800 */
[----:B------:R-:W4:Y:S08]  /*0c30*/  @P1 LDC R52, c[0x0][0x40c] ;  /* 0x00010300ff341b82 */ /* 0x000f300000000800 */
[----:B------:R-:W4:Y:S01]  /*0c40*/  @P1 LDC R54, c[0x0][0x40c] ;  /* 0x00010300ff361b82 */ /* 0x000f220000000800 */
[----:B--2---:R-:W-:-:S02]  /*0c50*/  HADD2.F32 R48, -RZ, R28.H1_H1 ;  /* 0x3000001cff307230 */ /* 0x004fc40000004100 */
[----:B------:R-:W-:-:S03]  /*0c60*/  HADD2.F32 R51, -RZ, R29.H0_H0 ;  /* 0x2000001dff337230 */ /* 0x000fc60000004100 */
[----:B0-----:R-:W-:Y:S01]  /*0c70*/  @P1 FFMA.FTZ R48, R49, R50, R48 ;  /* 0x0000003231301223 */ /* 0x001fe20000010030 */
[----:B------:R-:W-:Y:S02]  /*0c80*/  HADD2.F32 R50, -RZ, R29.H1_H1 ;  /* 0x3000001dff327230 */ /* 0x000fe40000004100 */
[----:B-1----:R-:W-:Y:S01]  /*0c90*/  @P1 FFMA.FTZ R51, R58, R53, R51 ;  /* 0x000000353a331223 */ /* 0x002fe20000010033 */
[----:B------:R-:W0:Y:S01]  /*0ca0*/  @P1 LDC R29, c[0x0][0x40c] ;  /* 0x00010300ff1d1b82 */ /* 0x000e220000000800 */
[--C-:B------:R-:W-:Y:S02]  /*0cb0*/  HADD2.F32 R49, -RZ, R30.reuse.H0_H0 ;  /* 0x2000001eff317230 */ /* 0x100fe40000004100 */
[----:B---3--:R-:W-:Y:S01]  /*0cc0*/  @P1 FFMA.FTZ R50, R55, R59, R50 ;  /* 0x0000003b37321223 */ /* 0x008fe20000010032 */
[----:B------:R-:W-:Y:S02]  /*0cd0*/  HADD2.F32 R53, -RZ, R30.H1_H1 ;  /* 0x3000001eff357230 */ /* 0x000fe40000004100 */
[----:B----4-:R-:W-:Y:S01]  /*0ce0*/  @P1 FFMA.FTZ R49, R60, R52, R49 ;  /* 0x000000343c311223 */ /* 0x010fe20000010031 */
[----:B------:R-:W-:Y:S01]  /*0cf0*/  HADD2.F32 R52, -RZ, R31.H0_H0 ;  /* 0x2000001fff347230 */ /* 0x000fe20000004100 */
[----:B------:R-:W1:Y:S01]  /*0d00*/  @P1 LDC R58, c[0x0][0x40c] ;  /* 0x00010300ff3a1b82 */ /* 0x000e620000000800 */
[----:B------:R-:W-:-:S02]  /*0d10*/  @P1 HADD2.F32 R30, -RZ, R26.H1_H1 ;  /* 0x3000001aff1e1230 */ /* 0x000fc40000004100 */
[----:B------:R-:W-:Y:S02]  /*0d20*/  HADD2.F32 R55, -RZ, R28.H0_H0 ;  /* 0x2000001cff377230 */ /* 0x000fe40000004100 */
[----:B------:R-:W-:Y:S02]  /*0d30*/  @P1 HADD2.F32 R28, -RZ, R24.H0_H0 ;  /* 0x20000018ff1c1230 */ /* 0x000fe40000004100 */
[----:B------:R-:W-:Y:S01]  /*0d40*/  @P1 FFMA.FTZ R53, R30, R54, R53 ;  /* 0x000000361e351223 */ /* 0x000fe20000010035 */
[----:B------:R-:W-:Y:S01]  /*0d50*/  HADD2.F32 R54, -RZ, R31.H1_H1 ;  /* 0x3000001fff367230 */ /* 0x000fe20000004100 */
[----:B------:R-:W2:Y:S01]  /*0d60*/  @P1 LDC R59, c[0x0][0x40c] ;  /* 0x00010300ff3b1b82 */ /* 0x000ea20000000800 */
[----:B------:R-:W-:Y:S02]  /*0d70*/  F2FP.F16.F32.PACK_AB R30, RZ, R50 ;  /* 0x00000032ff1e723e */ /* 0x000fe400000000ff */
[----:B------:R-:W-:Y:S01]  /*0d80*/  F2FP.F16.F32.PACK_AB R60, RZ, R53 ;  /* 0x00000035ff3c723e */ /* 0x000fe200000000ff */
[----:B0-----:R-:W-:Y:S01]  /*0d90*/  @P1 FFMA.FTZ R52, R61, R29, R52 ;  /* 0x0000001d3d341223 */ /* 0x001fe20000010034 */
[----:B------:R-:W-:-:S04]  /*0da0*/  @P1 HADD2.F32 R29, -RZ, R27.H1_H1 ;  /* 0x3000001bff1d1230 */ /* 0x000fc80000004100 */
[----:B------:R-:W-:Y:S01]  /*0db0*/  F2FP.F16.F32.PACK_AB R61, RZ, R52 ;  /* 0x00000034ff3d723e */ /* 0x000fe200000000ff */
[----:B-1----:R-:W-:Y:S01]  /*0dc0*/  @P1 FFMA.FTZ R55, R28, R58, R55 ;  /* 0x0000003a1c371223 */ /* 0x002fe20000010037 */
[----:B------:R-:W-:-:S04]  /*0dd0*/  F2FP.F16.F32.PACK_AB R58, RZ, R48 ;  /* 0x00000030ff3a723e */ /* 0x000fc800000000ff */
[----:B------:R-:W-:Y:S01]  /*0de0*/  F2FP.F16.F32.PACK_AB R28, RZ, R55 ;  /* 0x00000037ff1c723e */ /* 0x000fe200000000ff */
[----:B--2---:R-:W-:Y:S01]  /*0df0*/  @P1 FFMA.FTZ R54, R29, R59, R54 ;  /* 0x0000003b1d361223 */ /* 0x004fe20000010036 */
        /* <DEDUP_REMOVED lines=8> */
.L_x_2946:
[----:B0-----:R-:W0:Y:S01]  /*0e80*/  @P0 LDC R29, c[0x0][0x40c] ;  /* 0x00010300ff1d0b82 */ /* 0x001e220000000800 */
[--C-:B-----5:R-:W-:Y:S01]  /*0e90*/  @P0 HADD2.F32 R28, -RZ, R24.reuse.H0_H0 ;  /* 0x20000018ff1c0230 */ /* 0x120fe20000004100 */
[----:B------:R-:W-:Y:S01]  /*0ea0*/  MOV R55, RZ ;  /* 0x000000ff00377202 */ /* 0x000fe20000000f00 */
[----:B------:R-:W-:Y:S02]  /*0eb0*/  @P0 HADD2.F32 R30, -RZ, R24.H1_H1 ;  /* 0x30000018ff1e0230 */ /* 0x000fe40000004100 */
[----:B------:R-:W-:Y:S02]  /*0ec0*/  HFMA2 R48, -RZ, RZ, 0, 0 ;  /* 0x00000000ff307431 */ /* 0x000fe400000001ff */
[--C-:B------:R-:W-:Y:S01]  /*0ed0*/  @P0 HADD2.F32 R49, -RZ, R25.reuse.H0_H0 ;  /* 0x20000019ff310230 */ /* 0x100fe20000004100 */
[----:B------:R-:W-:Y:S01]  /*0ee0*/  CS2R R50, SRZ ;  /* 0x0000000000327805 */ /* 0x000fe2000001ff00 */
[----:B------:R-:W-:Y:S01]  /*0ef0*/  @P0 HADD2.F32 R53, -RZ, R25.H1_H1 ;  /* 0x30000019ff350230 */ /* 0x000fe20000004100 */
[----:B------:R-:W1:Y:S08]  /*0f00*/  @P0 LDC R31, c[0x0][0x40c] ;  /* 0x00010300ff1f0b82 */ /* 0x000e700000000800 */
[----:B------:R-:W2:Y:S08]  /*0f10*/  @P0 LDC R52, c[0x0][0x40c] ;  /* 0x00010300ff340b82 */ /* 0x000eb00000000800 */
[----:B------:R-:W3:Y:S01]  /*0f20*/  @P0 LDC R54, c[0x0][0x40c] ;  /* 0x00010300ff360b82 */ /* 0x000ee20000000800 */
[----:B0-----:R-:W-:Y:S01]  /*0f30*/  @P0 FMUL.FTZ R55, R28, R29 ;  /* 0x0000001d1c370220 */ /* 0x001fe20000410000 */
[----:B------:R-:W-:-:S02]  /*0f40*/  @P0 HADD2.F32 R28, -RZ, R26.H0_H0 ;  /* 0x2000001aff1c0230 */ /* 0x000fc40000004100 */
[----:B------:R-:W-:-:S04]  /*0f50*/  @P0 HADD2.F32 R29, -RZ, R26.H1_H1 ;  /* 0x3000001aff1d0230 */ /* 0x000fc80000004100 */
[----:B------:R-:W0:Y:S01]  /*0f60*/  @P0 LDC R59, c[0x0][0x40c] ;  /* 0x00010300ff3b0b82 */ /* 0x000e220000000800 */
[----:B-1----:R-:W-:Y:S01]  /*0f70*/  @P0 FMUL.FTZ R48, R30, R31 ;  /* 0x0000001f1e300220 */ /* 0x002fe20000410000 */
[--C-:B------:R-:W-:Y:S02]  /*0f80*/  @P0 HADD2.F32 R30, -RZ, R27.reuse.H0_H0 ;  /* 0x2000001bff1e0230 */ /* 0x100fe40000004100 */
[----:B------:R-:W-:-:S04]  /*0f90*/  @P0 HADD2.F32 R31, -RZ, R27.H1_H1 ;  /* 0x3000001bff1f0230 */ /* 0x000fc80000004100 */
[----:B------:R-:W1:Y:S01]  /*0fa0*/  @P0 LDC R58, c[0x0][0x40c] ;  /* 0x00010300ff3a0b82 */ /* 0x000e620000000800 */
[----:B--2---:R-:W-:Y:S01]  /*0fb0*/  @P0 FMUL.FTZ R51, R49, R52 ;  /* 0x0000003431330220 */ /* 0x004fe20000410000 */
[----:B------:R-:W-:-:S06]  /*0fc0*/  MOV R49, RZ ;  /* 0x000000ff00317202 */ /* 0x000fcc0000000f00 */
[----:B------:R-:W2:Y:S01]  /*0fd0*/  @P0 LDC R61, c[0x0][0x40c] ;  /* 0x00010300ff3d0b82 */ /* 0x000ea20000000800 */
[----:B---3--:R-:W-:Y:S01]  /*0fe0*/  @P0 FMUL.FTZ R50, R53, R54 ;  /* 0x0000003635320220 */ /* 0x008fe20000410000 */
[----:B------:R-:W-:Y:S01]  /*0ff0*/  CS2R R52, SRZ ;  /* 0x0000000000347805 */ /* 0x000fe2000001ff00 */
[----:B------:R-:W-:-:S05]  /*1000*/  HFMA2 R54, -RZ, RZ, 0, 0 ;  /* 0x00000000ff367431 */ /* 0x000fca00000001ff */
[----:B------:R-:W3:Y:S01]  /*1010*/  @P0 LDC R60, c[0x0][0x40c] ;  /* 0x00010300ff3c0b82 */ /* 0x000ee20000000800 */
[----:B0-----:R-:W-:Y:S01]  /*1020*/  @P0 FMUL.FTZ R49, R28, R59 ;  /* 0x0000003b1c310220 */ /* 0x001fe20000410000 */
[----:B------:R-:W-:Y:S01]  /*1030*/  F2FP.F16.F32.PACK_AB R28, RZ, R55 ;  /* 0x00000037ff1c723e */ /* 0x000fe200000000ff */
[----:B-1----:R-:W-:Y:S01]  /*1040*/  @P0 FMUL.FTZ R53, R29, R58 ;  /* 0x0000003a1d350220 */ /* 0x002fe20000410000 */
[----:B------:R-:W-:Y:S02]  /*1050*/  F2FP.F16.F32.PACK_AB R29, RZ, R48 ;  /* 0x00000030ff1d723e */ /* 0x000fe400000000ff */
[----:B------:R-:W-:Y:S02]  /*1060*/  F2FP.F16.F32.PACK_AB R58, RZ, R49 ;  /* 0x00000031ff3a723e */ /* 0x000fe400000000ff */
[----:B------:R-:W-:Y:S02]  /*1070*/  F2FP.F16.F32.PACK_AB R59, RZ, R53 ;  /* 0x00000035ff3b723e */ /* 0x000fe400000000ff */
[----:B------:R-:W-:Y:S01]  /*1080*/  PRMT R28, R28, 0x5410, R29 ;  /* 0x000054101c1c7816 */ /* 0x000fe2000000001d */
[----:B--2---:R-:W-:Y:S01]  /*1090*/  @P0 FMUL.FTZ R52, R30, R61 ;  /* 0x0000003d1e340220 */ /* 0x004fe20000410000 */
[----:B------:R-:W-:Y:S01]  /*10a0*/  F2FP.F16.F32.PACK_AB R30, RZ, R51 ;  /* 0x00000033ff1e723e */ /* 0x000fe200000000ff */
[----:B---3--:R-:W-:Y:S01]  /*10b0*/  @P0 FMUL.FTZ R54, R31, R60 ;  /* 0x0000003c1f360220 */ /* 0x008fe20000410000 */
[----:B------:R-:W-:-:S02]  /*10c0*/  F2FP.F16.F32.PACK_AB R31, RZ, R50 ;  /* 0x00000032ff1f723e */ /* 0x000fc400000000ff */
[----:B------:R-:W-:Y:S02]  /*10d0*/  F2FP.F16.F32.PACK_AB R60, RZ, R52 ;  /* 0x00000034ff3c723e */ /* 0x000fe400000000ff */
[----:B------:R-:W-:Y:S02]  /*10e0*/  F2FP.F16.F32.PACK_AB R61, RZ, R54 ;  /* 0x00000036ff3d723e */ /* 0x000fe400000000ff */
[----:B------:R-:W-:Y:S02]  /*10f0*/  PRMT R29, R30, 0x5410, R31 ;  /* 0x000054101e1d7816 */ /* 0x000fe4000000001f */
[----:B------:R-:W-:Y:S02]  /*1100*/  PRMT R30, R58, 0x5410, R59 ;  /* 0x000054103a1e7816 */ /* 0x000fe4000000003b */
[----:B------:R-:W-:-:S07]  /*1110*/  PRMT R31, R60, 0x5410, R61 ;  /* 0x000054103c1f7816 */ /* 0x000fce000000003d */
.L_x_2947:
[----:B------:R-:W0:Y:S01]  /*1120*/  @P0 LDC.64 R58, c[0x0][0x390] ;  /* 0x0000e400ff3a0b82 */ /* 0x000e220000000a00 */
[----:B------:R-:W-:Y:S02]  /*1130*/  IADD3 R61, PT, PT, R57, 0x20, RZ ;  /* 0x00000020393d7810 */ /* 0x000fe40007ffe0ff */
[----:B------:R-:W-:-:S03]  /*1140*/  @P0 IADD3 R63, PT, PT, R56, 0x40, RZ ;  /* 0x00000040383f0810 */ /* 0x000fc60007ffe0ff */
[----:B------:R-:W-:-:S05]  /*1150*/  IMAD.WIDE.U32 R60, R61, 0x10, R34 ;  /* 0x000000103d3c7825 */ /* 0x000fca00078e0022 */
[----:B------:R1:W-:Y:S01]  /*1160*/  STG.E.128 desc[UR6][R60.64], R28 ;  /* 0x0000001c3c007986 */ /* 0x0003e2000c101d06 */
[----:B0-----:R-:W-:-:S05]  /*1170*/  @P0 IMAD.WIDE.U32 R58, R63, 0x10, R58 ;  /* 0x000000103f3a0825 */ /* 0x001fca00078e003a */
[----:B------:R1:W5:Y:S01]  /*1180*/  @P0 LDG.E.128 R24, desc[UR6][R58.64] ;  /* 0x000000063a180981 */ /* 0x000362000c1e1d00 */
[----:B------:R-:W-:Y:S01]  /*1190*/  IADD3 R63, PT, PT, R57, 0x40, RZ ;  /* 0x00000040393f7810 */ /* 0x000fe20007ffe0ff */
[----:B------:R-:W-:Y:S06]  /*11a0*/  BRA.U !UP0, `(.L_x_2948) ;  /* 0x0000000108c47547 */ /* 0x000fec000b800000 */
[----:B-1----:R-:W0:Y:S02]  /*11b0*/  LDC.64 R28, c[0x0][0x3a0] ;  /* 0x0000e800ff1c7b82 */ /* 0x002e240000000a00 */
[----:B0-----:R-:W-:-:S06]  /*11c0*/  IMAD.WIDE.U32 R28, R63, 0x10, R28 ;  /* 0x000000103f1c7825 */ /* 0x001fcc00078e001c */
[----:B------:R-:W2:Y:S01]  /*11d0*/  LDG.E.128 R28, desc[UR6][R28.64] ;  /* 0x000000061c1c7981 */ /* 0x000ea2000c1e1d00 */
[----:B------:R-:W-:-:S13]  /*11e0*/  ISETP.GT.AND P0, PT, R47, RZ, PT ;  /* 0x000000ff2f00720c */ /* 0x000fda0003f04270 */
[----:B------:R-:W0:Y:S01]  /*11f0*/  @P0 LDC R58, c[0x0][0x40c] ;  /* 0x00010300ff3a0b82 */ /* 0x000e220000000800 */
[----:B-----5:R-:W-:Y:S02]  /*1200*/  @P0 HADD2.F32 R56, -RZ, R25.H0_H0 ;  /* 0x20000019ff380230 */ /* 0x020fe40000004100 */
[----:B------:R-:W-:-:S05]  /*1210*/  @P0 HADD2.F32 R61, -RZ, R24.H1_H1 ;  /* 0x30000018ff3d0230 */ /* 0x000fca0000004100 */
[----:B------:R-:W1:Y:S08]  /*1220*/  @P0 LDC R59, c[0x0][0x40c] ;  /* 0x00010300ff3b0b82 */ /* 0x000e700000000800 */
[----:B------:R-:W3:Y:S01]  /*1230*/  @P0 LDC R60, c[0x0][0x40c] ;  /* 0x00010300ff3c0b82 */ /* 0x000ee20000000800 */
[--C-:B--2---:R-:W-:Y:S02]  /*1240*/  HADD2.F32 R47, -RZ, R29.reuse.H0_H0 ;  /* 0x2000001dff2f7230 */ /* 0x104fe40000004100 */
[----:B------:R-:W-:-:S02]  /*1250*/  HADD2.F32 R57, -RZ, R29.H1_H1 ;  /* 0x3000001dff397230 */ /* 0x000fc40000004100 */
[----:B------:R-:W-:Y:S02]  /*1260*/  @P0 HADD2.F32 R29, -RZ, R26.H0_H0 ;  /* 0x2000001aff1d0230 */ /* 0x000fe40000004100 */
[----:B0-----:R-:W-:Y:S01]  /*1270*/  @P0 FFMA.FTZ R47, R56, R58, R47 ;  /* 0x0000003a382f0223 */ /* 0x001fe2000001002f */
[----:B------:R-:W-:Y:S01]  /*1280*/  @P0 HADD2.F32 R56, -RZ, R25.H1_H1 ;  /* 0x30000019ff380230 */ /* 0x000fe20000004100 */
[----:B------:R-:W0:Y:S01]  /*1290*/  @P0 LDC R58, c[0x0][0x40c] ;  /* 0x00010300ff3a0b82 */ /* 0x000e220000000800 */
[----:B------:R-:W-:-:S03]  /*12a0*/  HADD2.F32 R62, -RZ, R31.H1_H1 ;  /* 0x3000001fff3e7230 */ /* 0x000fc60000004100 */
[----:B-1----:R-:W-:Y:S01]  /*12b0*/  @P0 FFMA.FTZ R57, R56, R59, R57 ;  /* 0x0000003b38390223 */ /* 0x002fe20000010039 */
[--C-:B------:R-:W-:Y:S02]  /*12c0*/  HADD2.F32 R56, -RZ, R30.reuse.H0_H0 ;  /* 0x2000001eff387230 */ /* 0x100fe40000004100 */
[----:B------:R-:W-:Y:S02]  /*12d0*/  HADD2.F32 R59, -RZ, R30.H1_H1 ;  /* 0x3000001eff3b7230 */ /* 0x000fe40000004100 */
[----:B------:R-:W-:Y:S02]  /*12e0*/  @P0 HADD2.F32 R30, -RZ, R26.H1_H1 ;  /* 0x3000001aff1e0230 */ /* 0x000fe40000004100 */
[----:B---3--:R-:W-:Y:S01]  /*12f0*/  @P0 FFMA.FTZ R56, R29, R60, R56 ;  /* 0x0000003c1d380223 */ /* 0x008fe20000010038 */
[----:B------:R-:W-:Y:S01]  /*1300*/  @P0 HADD2.F32 R29, -RZ, R27.H0_H0 ;  /* 0x2000001bff1d0230 */ /* 0x000fe20000004100 */
[----:B------:R-:W1:Y:S03]  /*1310*/  @P0 LDC R60, c[0x0][0x40c] ;  /* 0x00010300ff3c0b82 */ /* 0x000e660000000800 */
[----:B------:R-:W-:Y:S01]  /*1320*/  F2FP.F16.F32.PACK_AB R66, RZ, R56 ;  /* 0x00000038ff42723e */ /* 0x000fe200000000ff */
[----:B0-----:R-:W-:Y:S01]  /*1330*/  @P0 FFMA.FTZ R59, R30, R58, R59 ;  /* 0x0000003a1e3b0223 */ /* 0x001fe2000001003b */
[----:B------:R-:W-:-:S03]  /*1340*/  HADD2.F32 R58, -RZ, R31.H0_H0 ;  /* 0x2000001fff3a7230 */ /* 0x000fc60000004100 */
[----:B------:R-:W0:Y:S01]  /*1350*/  @P0 LDC R30, c[0x0][0x40c] ;  /* 0x00010300ff1e0b82 */ /* 0x000e220000000800 */
[----:B------:R-:W-:Y:S01]  /*1360*/  F2FP.F16.F32.PACK_AB R67, RZ, R59 ;  /* 0x0000003bff43723e */ /* 0x000fe200000000ff */
[----:B-1----:R-:W-:Y:S01]  /*1370*/  @P0 FFMA.FTZ R58, R29, R60, R58 ;  /* 0x0000003c1d3a0223 */ /* 0x002fe2000001003a */
[----:B------:R-:W-:-:S05]  /*1380*/  HADD2.F32 R60, -RZ, R28.H1_H1 ;  /* 0x3000001cff3c7230 */ /* 0x000fca0000004100 */
[----:B------:R-:W1:Y:S01]  /*1390*/  @P0 LDC R29, c[0x0][0x40c] ;  /* 0x00010300ff1d0b82 */ /* 0x000e620000000800 */
[----:B------:R-:W-:Y:S01]  /*13a0*/  F2FP.F16.F32.PACK_AB R31, RZ, R58 ;  /* 0x0000003aff1f723e */ /* 0x000fe200000000ff */
[----:B0-----:R-:W-:Y:S01]  /*13b0*/  @P0 FFMA.FTZ R60, R61, R30, R60 ;  /* 0x0000001e3d3c0223 */ /* 0x001fe2000001003c */
[----:B------:R-:W-:-:S05]  /*13c0*/  HADD2.F32 R61, -RZ, R28.H0_H0 ;  /* 0x2000001cff3d7230 */ /* 0x000fca0000004100 */
[----:B------:R-:W0:Y:S01]  /*13d0*/  @P0 LDC R30, c[0x0][0x40c] ;  /* 0x00010300ff1e0b82 */ /* 0x000e220000000800 */
[----:B------:R-:W-:Y:S01]  /*13e0*/  @P0 HADD2.F32 R28, -RZ, R24.H0_H0 ;  /* 0x20000018ff1c0230 */ /* 0x000fe20000004100 */
[----:B------:R-:W-:-:S04]  /*13f0*/  F2FP.F16.F32.PACK_AB R65, RZ, R60 ;  /* 0x0000003cff41723e */ /* 0x000fc800000000ff */
[----:B-1----:R-:W-:Y:S01]  /*1400*/  @P0 FFMA.FTZ R61, R28, R29, R61 ;  /* 0x0000001d1c3d0223 */ /* 0x002fe2000001003d */
[----:B------:R-:W-:-:S04]  /*1410*/  @P0 HADD2.F32 R29, -RZ, R27.H1_H1 ;  /* 0x3000001bff1d0230 */ /* 0x000fc80000004100 */
[----:B------:R-:W-:-:S04]  /*1420*/  F2FP.F16.F32.PACK_AB R28, RZ, R61 ;  /* 0x0000003dff1c723e */ /* 0x000fc800000000ff */
[----:B------:R-:W-:Y:S01]  /*1430*/  PRMT R28, R28, 0x5410, R65 ;  /* 0x000054101c1c7816 */ /* 0x000fe20000000041 */
[----:B0-----:R-:W-:Y:S01]  /*1440*/  @P0 FFMA.FTZ R62, R29, R30, R62 ;  /* 0x0000001e1d3e0223 */ /* 0x001fe2000001003e */
[----:B------:R-:W-:Y:S02]  /*1450*/  F2FP.F16.F32.PACK_AB R29, RZ, R47 ;  /* 0x0000002fff1d723e */ /* 0x000fe400000000ff */
[----:B------:R-:W-:Y:S02]  /*1460*/  F2FP.F16.F32.PACK_AB R30, RZ, R57 ;  /* 0x00000039ff1e723e */ /* 0x000fe400000000ff */
[----:B------:R-:W-:Y:S02]  /*1470*/  F2FP.F16.F32.PACK_AB R64, RZ, R62 ;  /* 0x0000003eff40723e */ /* 0x000fe400000000ff */
[----:B------:R-:W-:Y:S02]  /*1480*/  PRMT R29, R29, 0x5410, R30 ;  /* 0x000054101d1d7816 */ /* 0x000fe4000000001e */
[----:B------:R-:W-:-:S02]  /*1490*/  PRMT R30, R66, 0x5410, R67 ;  /* 0x00005410421e7816 */ /* 0x000fc40000000043 */
[----:B------:R-:W-:Y:S01]  /*14a0*/  PRMT R31, R31, 0x5410, R64 ;  /* 0x000054101f1f7816 */ /* 0x000fe20000000040 */
[----:B------:R-:W-:Y:S06]  /*14b0*/  BRA `(.L_x_2949) ;  /* 0x0000000000a47947 */ /* 0x000fec0003800000 */
.L_x_2948:
[----:B-1----:R-:W0:Y:S01]  /*14c0*/  @P0 LDC R29, c[0x0][0x40c] ;  /* 0x00010300ff1d0b82 */ /* 0x002e220000000800 */
[----:B-----5:R-:W-:Y:S01]  /*14d0*/  @P0 HADD2.F32 R28, -RZ, R24.H0_H0 ;  /* 0x20000018ff1c0230 */ /* 0x020fe20000004100 */
[----:B------:R-:W-:Y:S02]  /*14e0*/  CS2R R60, SRZ ;  /* 0x00000000003c7805 */ /* 0x000fe4000001ff00 */
[----:B------:R-:W-:Y:S02]  /*14f0*/  MOV R47, RZ ;  /* 0x000000ff002f7202 */ /* 0x000fe40000000f00 */
[----:B------:R-:W-:Y:S01]  /*1500*/  CS2R R56, SRZ ;  /* 0x0000000000387805 */ /* 0x000fe2000001ff00 */
[----:B------:R-:W-:Y:S01]  /*1510*/  HFMA2 R62, -RZ, RZ, 0, 0 ;  /* 0x00000000ff3e7431 */ /* 0x000fe200000001ff */
[----:B------:R-:W1:Y:S08]  /*1520*/  @P0 LDC R30, c[0x0][0x40c] ;  /* 0x00010300ff1e0b82 */ /* 0x000e700000000800 */
[----:B------:R-:W2:Y:S08]  /*1530*/  @P0 LDC R31, c[0x0][0x40c] ;  /* 0x00010300ff1f0b82 */ /* 0x000eb00000000800 */
[----:B------:R-:W3:Y:S01]  /*1540*/  @P0 LDC R59, c[0x0][0x40c] ;  /* 0x00010300ff3b0b82 */ /* 0x000ee20000000800 */
[----:B0-----:R-:W-:Y:S01]  /*1550*/  @P0 FMUL.FTZ R61, R28, R29 ;  /* 0x0000001d1c3d0220 */ /* 0x001fe20000410000 */
[----:B------:R-:W-:-:S02]  /*1560*/  @P0 HADD2.F32 R29, -RZ, R25.H0_H0 ;  /* 0x20000019ff1d0230 */ /* 0x000fc40000004100 */
[----:B------:R-:W-:-:S04]  /*1570*/  @P0 HADD2.F32 R28, -RZ, R24.H1_H1 ;  /* 0x30000018ff1c0230 */ /* 0x000fc80000004100 */
[----:B------:R-:W0:Y:S01]  /*1580*/  @P0 LDC R65, c[0x0][0x40c] ;  /* 0x00010300ff410b82 */ /* 0x000e220000000800 */
[----:B-1----:R-:W-:-:S05]  /*1590*/  @P0 FMUL.FTZ R47, R29, R30 ;  /* 0x0000001e1d2f0220 */ /* 0x002fca0000410000 */
[----:B------:R-:W-:Y:S02]  /*15a0*/  F2FP.F16.F32.PACK_AB R30, RZ, R47 ;  /* 0x0000002fff1e723e */ /* 0x000fe400000000ff */
[----:B------:R-:W1:Y:S01]  /*15b0*/  @P0 LDC R67, c[0x0][0x40c] ;  /* 0x00010300ff430b82 */ /* 0x000e620000000800 */
[----:B--2---:R-:W-:Y:S01]  /*15c0*/  @P0 FMUL.FTZ R60, R28, R31 ;  /* 0x0000001f1c3c0220 */ /* 0x004fe20000410000 */
[----:B------:R-:W-:-:S06]  /*15d0*/  @P0 HADD2.F32 R28, -RZ, R25.H1_H1 ;  /* 0x30000019ff1c0230 */ /* 0x000fcc0000004100 */
[----:B------:R-:W2:Y:S01]  /*15e0*/  @P0 LDC R29, c[0x0][0x40c] ;  /* 0x00010300ff1d0b82 */ /* 0x000ea20000000800 */
[----:B---3--:R-:W-:Y:S01]  /*15f0*/  @P0 FMUL.FTZ R57, R28, R59 ;  /* 0x0000003b1c390220 */ /* 0x008fe20000410000 */
[----:B------:R-:W-:Y:S01]  /*1600*/  @P0 HADD2.F32 R28, -RZ, R26.H0_H0 ;  /* 0x2000001aff1c0230 */ /* 0x000fe20000004100 */
[----:B------:R-:W-:-:S05]  /*1610*/  CS2R R58, SRZ ;  /* 0x00000000003a7805 */ /* 0x000fca000001ff00 */
        /* <DEDUP_REMOVED lines=9> */
[----:B------:R-:W-:Y:S01]  /*16b0*/  @P0 HADD2.F32 R28, -RZ, R27.H1_H1 ;  /* 0x3000001bff1c0230 */ /* 0x000fe20000004100 */
[----:B------:R-:W-:-:S04]  /*16c0*/  F2FP.F16.F32.PACK_AB R29, RZ, R60 ;  /* 0x0000003cff1d723e */ /* 0x000fc800000000ff */
[----:B---3--:R-:W-:Y:S01]  /*16d0*/  @P0 FMUL.FTZ R62, R28, R31 ;  /* 0x0000001f1c3e0220 */ /* 0x008fe20000410000 */
[----:B------:R-:W-:Y:S02]  /*16e0*/  F2FP.F16.F32.PACK_AB R28, RZ, R61 ;  /* 0x0000003dff1c723e */ /* 0x000fe400000000ff */
[----:B------:R-:W-:Y:S02]  /*16f0*/  F2FP.F16.F32.PACK_AB R31, RZ, R58 ;  /* 0x0000003aff1f723e */ /* 0x000fe400000000ff */
[----:B------:R-:W-:Y:S02]  /*1700*/  F2FP.F16.F32.PACK_AB R64, RZ, R62 ;  /* 0x0000003eff40723e */ /* 0x000fe400000000ff */
[----:B------:R-:W-:Y:S02]  /*1710*/  PRMT R28, R28, 0x5410, R29 ;  /* 0x000054101c1c7816 */ /* 0x000fe4000000001d */
[----:B------:R-:W-:Y:S02]  /*1720*/  PRMT R29, R30, 0x5410, R65 ;  /* 0x000054101e1d7816 */ /* 0x000fe40000000041 */
[----:B------:R-:W-:-:S02]  /*1730*/  PRMT R30, R66, 0x5410, R67 ;  /* 0x00005410421e7816 */ /* 0x000fc40000000043 */
[----:B------:R-:W-:-:S07]  /*1740*/  PRMT R31, R31, 0x5410, R64 ;  /* 0x000054101f1f7816 */ /* 0x000fce0000000040 */
.L_x_2949:
        /* <DEDUP_REMOVED lines=98> */
.L_x_2965:
[----:B------:R-:W-:Y:S01]  /*1d70*/  FMUL.FTZ R28, R63, R63 ;  /* 0x0000003f3f1c7220 */ /* 0x000fe20000410000 */
[----:B------:R-:W-:Y:S01]  /*1d80*/  ISETP.NE.AND P0, PT, RZ, UR10, PT ;  /* 0x0000000aff007c0c */ /* 0x000fe2000bf05270 */
[----:B01----:R-:W-:Y:S01]  /*1d90*/  FADD.FTZ R66, R66, R67 ;  /* 0x0000004342427221 */ /* 0x003fe20000010000 */
[----:B------:R-:W0:Y:S01]  /*1da0*/  @!P1 LDC.64 R34, c[0x0][0x3c0] ;  /* 0x0000f000ff229b82 */ /* 0x000e220000000a00 */
[----:B------:R-:W-:Y:S01]  /*1db0*/  BSSY.RECONVERGENT B0, `(.L_x_2951) ;  /* 0x000009f000007945 */ /* 0x000fe20003800200 */
[----:B------:R-:W-:Y:S01]  /*1dc0*/  FSEL R28, R28, RZ, P0 ;  /* 0x000000ff1c1c7208 */ /* 0x000fe20000000000 */
[----:B------:R-:W-:-:S04]  /*1dd0*/  FFMA.FTZ R29, R66, R29, UR11 ;  /* 0x0000000b421d7e23 */ /* 0x000fc8000801001d */
        /* <DEDUP_REMOVED lines=10> */
[----:B------:R-:W-:Y:S01]  /*1e80*/  HADD2.F32 R31, -RZ, R8.H0_H0 ;  /* 0x20000008ff1f7230 */ /* 0x000fe20000004100 */
[----:B------:R-:W-:Y:S01]  /*1e90*/  IADD3 R32, PT, PT, R32, -0x1, RZ ;  /* 0xffffffff20207810 */ /* 0x000fe20007ffe0ff */
[----:B------:R-:W-:Y:S02]  /*1ea0*/  HADD2.F32 R35, -RZ, R20.H0_H0 ;  /* 0x20000014ff237230 */ /* 0x000fe40000004100 */
[C---:B------:R-:W-:Y:S01]  /*1eb0*/  FADD.FTZ R28, -R30.reuse, R43 ;  /* 0x0000002b1e1c7221 */ /* 0x040fe20000010100 */
[C---:B------:R-:W-:Y:S01]  /*1ec0*/  FADD.FTZ R38, -R30.reuse, R38 ;  /* 0x000000261e267221 */ /* 0x040fe20000010100 */
[----:B------:R-:W-:Y:S02]  /*1ed0*/  HADD2.F32 R34, -RZ, R8.H1_H1 ;  /* 0x30000008ff227230 */ /* 0x000fe40000004100 */
[----:B------:R-:W-:Y:S01]  /*1ee0*/  FADD.FTZ R46, -R30, R46 ;  /* 0x0000002e1e2e7221 */ /* 0x000fe20000010100 */
[----:B------:R-:W-:Y:S01]  /*1ef0*/  FMUL.FTZ R28, R29, R28 ;  /* 0x0000001c1d1c7220 */ /* 0x000fe20000410000 */
[----:B------:R-:W-:-:S02]  /*1f00*/  HADD2.F32 R64, -RZ, R20.H1_H1 ;  /* 0x30000014ff407230 */ /* 0x000fc40000004100 */
[----:B------:R-:W-:Y:S01]  /*1f10*/  FADD.FTZ R44, -R30, R44 ;  /* 0x0000002c1e2c7221 */ /* 0x000fe20000010100 */
[----:B------:R-:W-:Y:S02]  /*1f20*/  HADD2.F32 R43, -RZ, R21.H1_H1 ;  /* 0x30000015ff2b7230 */ /* 0x000fe40000004100 */
[----:B------:R-:W-:Y:S01]  /*1f30*/  FFMA.FTZ R28, R28, R31, R35 ;  /* 0x0000001f1c1c7223 */ /* 0x000fe20000010023 */
[C---:B------:R-:W-:Y:S01]  /*1f40*/  FMUL.FTZ R35, R29.reuse, R38 ;  /* 0x000000261d237220 */ /* 0x040fe20000410000 */
[C---:B------:R-:W-:Y:S01]  /*1f50*/  FADD.FTZ R38, -R30.reuse, R37 ;  /* 0x000000251e267221 */ /* 0x040fe20000010100 */
[--C-:B------:R-:W-:Y:S02]  /*1f60*/  HADD2.F32 R31, -RZ, R7.reuse.H1_H1 ;  /* 0x30000007ff1f7230 */ /* 0x100fe40000004100 */
[----:B------:R-:W-:Y:S01]  /*1f70*/  FMUL.FTZ R44, R29, R44 ;  /* 0x0000002c1d2c7220 */ /* 0x000fe20000410000 */
[----:B------:R-:W-:Y:S01]  /*1f80*/  FFMA.FTZ R35, R35, R34, R64 ;  /* 0x0000002223237223 */ /* 0x000fe20000010040 */
[----:B------:R-:W-:Y:S01]  /*1f90*/  FADD.FTZ R64, -R30, R36 ;  /* 0x000000241e407221 */ /* 0x000fe20000010100 */
[----:B------:R-:W-:-:S02]  /*1fa0*/  HADD2.F32 R34, -RZ, R7.H0_H0 ;  /* 0x20000007ff227230 */ /* 0x000fc40000004100 */
[C---:B------:R-:W-:Y:S01]  /*1fb0*/  FMUL.FTZ R37, R29.reuse, R38 ;  /* 0x000000261d257220 */ /* 0x040fe20000410000 */
[----:B------:R-:W-:Y:S02]  /*1fc0*/  HADD2.F32 R36, -RZ, R21.H0_H0 ;  /* 0x20000015ff247230 */ /* 0x000fe40000004100 */
[----:B------:R-:W-:Y:S01]  /*1fd0*/  FMUL.FTZ R64, R29, R64 ;  /* 0x000000401d407220 */ /* 0x000fe20000410000 */
[----:B------:R-:W-:Y:S02]  /*1fe0*/  HADD2.F32 R38, -RZ, R22.H0_H0 ;  /* 0x20000016ff267230 */ /* 0x000fe40000004100 */
[----:B------:R-:W-:Y:S01]  /*1ff0*/  FADD.FTZ R48, -R30, R48 ;  /* 0x000000301e307221 */ /* 0x000fe20000010100 */
[----:B------:R-:W-:Y:S02]  /*2000*/  HADD2.F32 R63, -RZ, R23.H1_H1 ;  /* 0x30000017ff3f7230 */ /* 0x000fe40000004100 */
[----:B------:R-:W-:Y:S01]  /*2010*/  FFMA.FTZ R37, R37, R34, R36 ;  /* 0x0000002225257223 */ /* 0x000fe20000010024 */
[----:B------:R-:W-:Y:S01]  /*2020*/  FFMA.FTZ R34, R64, R31, R43 ;  /* 0x0000001f40227223 */ /* 0x000fe2000001002b */
[----:B------:R-:W-:Y:S01]  /*2030*/  FADD.FTZ R64, -R30, R45 ;  /* 0x0000002d1e407221 */ /* 0x000fe20000010100 */
[----:B------:R-:W-:-:S02]  /*2040*/  HADD2.F32 R36, -RZ, R6.H0_H0 ;  /* 0x20000006ff247230 */ /* 0x000fc40000004100 */
[C---:B------:R-:W-:Y:S01]  /*2050*/  FMUL.FTZ R43, R29.reuse, R46 ;  /* 0x0000002e1d2b7220 */ /* 0x040fe20000410000 */
[----:B------:R-:W-:Y:S02]  /*2060*/  HADD2.F32 R31, -RZ, R6.H1_H1 ;  /* 0x30000006ff1f7230 */ /* 0x000fe40000004100 */
[----:B------:R-:W-:Y:S01]  /*2070*/  FMUL.FTZ R64, R29, R64 ;  /* 0x000000401d407220 */ /* 0x000fe20000410000 */
[----:B------:R-:W-:Y:S02]  /*2080*/  HADD2.F32 R45, -RZ, R22.H1_H1 ;  /* 0x30000016ff2d7230 */ /* 0x000fe40000004100 */
[----:B------:R-:W-:Y:S01]  /*2090*/  FFMA.FTZ R43, R43, R36, R38 ;  /* 0x000000242b2b7223 */ /* 0x000fe20000010026 */
[----:B------:R-:W-:Y:S01]  /*20a0*/  FADD.FTZ R36, -R30, R39 ;  /* 0x000000271e247221 */ /* 0x000fe20000010100 */
[----:B------:R-:W-:Y:S02]  /*20b0*/  HADD2.F32 R39, -RZ, R23.H0_H0 ;  /* 0x20000017ff277230 */ /* 0x000fe40000004100 */
[----:B------:R-:W-:Y:S01]  /*20c0*/  FMUL.FTZ R48, R29, R48 ;  /* 0x000000301d307220 */ /* 0x000fe20000410000 */
[----:B------:R-:W-:Y:S01]  /*20d0*/  FFMA.FTZ R38, R64, R31, R45 ;  /* 0x0000001f40267223 */ /* 0x000fe2000001002d */
[----:B------:R-:W-:-:S02]  /*20e0*/  HADD2.F32 R31, -RZ, R5.H0_H0 ;  /* 0x20000005ff1f7230 */ /* 0x000fc40000004100 */
[----:B------:R-:W-:Y:S01]  /*20f0*/  FMUL.FTZ R36, R29, R36 ;  /* 0x000000241d247220 */ /* 0x000fe20000410000 */
[----:B------:R-:W-:Y:S02]  /*2100*/  HADD2.F32 R45, -RZ, R5.H1_H1 ;  /* 0x30000005ff2d7230 */ /* 0x000fe40000004100 */
[C---:B------:R-:W-:Y:S01]  /*2110*/  FADD.FTZ R50, -R30.reuse, R50 ;  /* 0x000000321e327221 */ /* 0x040fe20000010100 */
[----:B------:R-:W-:Y:S01]  /*2120*/  FADD.FTZ R52, -R30, R52 ;  /* 0x000000341e347221 */ /* 0x000fe20000010100 */
[----:B------:R-:W-:Y:S01]  /*2130*/  FFMA.FTZ R64, R44, R31, R39 ;  /* 0x0000001f2c407223 */ /* 0x000fe20000010027 */
[----:B------:R-:W-:Y:S02]  /*2140*/  HADD2.F32 R39, -RZ, R4.H0_H0 ;  /* 0x20000004ff277230 */ /* 0x000fe40000004100 */
[----:B------:R-:W-:Y:S01]  /*2150*/  FFMA.FTZ R31, R36, R45, R63 ;  /* 0x0000002d241f7223 */ /* 0x000fe2000001003f */
[----:B------:R-:W-:Y:S01]  /*2160*/  FADD.FTZ R36, -R30, R55 ;  /* 0x000000371e247221 */ /* 0x000fe20000010100 */
[----:B------:R-:W-:-:S02]  /*2170*/  HADD2.F32 R45, -RZ, R16.H0_H0 ;  /* 0x20000010ff2d7230 */ /* 0x000fc40000004100 */
[----:B------:R-:W-:Y:S01]  /*2180*/  FADD.FTZ R44, -R30, R51 ;  /* 0x000000331e2c7221 */ /* 0x000fe20000010100 */
[----:B------:R-:W-:Y:S02]  /*2190*/  HADD2.F32 R55, -RZ, R4.H1_H1 ;  /* 0x30000004ff377230 */ /* 0x000fe40000004100 */
[C---:B------:R-:W-:Y:S01]  /*21a0*/  FMUL.FTZ R36, R29.reuse, R36 ;  /* 0x000000241d247220 */ /* 0x040fe20000410000 */
[----:B------:R-:W-:Y:S02]  /*21b0*/  HADD2.F32 R63, -RZ, R16.H1_H1 ;  /* 0x30000010ff3f7230 */ /* 0x000fe40000004100 */
[----:B------:R-:W-:Y:S01]  /*21c0*/  FMUL.FTZ R44, R29, R44 ;  /* 0x0000002c1d2c7220 */ /* 0x000fe20000410000 */
[----:B------:R-:W-:Y:S02]  /*21d0*/  HADD2.F32 R51, -RZ, R3.H0_H0 ;  /* 0x20000003ff337230 */ /* 0x000fe40000004100 */
[----:B------:R-:W-:Y:S01]  /*21e0*/  FFMA.FTZ R36, R36, R39, R45 ;  /* 0x0000002724247223 */ /* 0x000fe2000001002d */
[----:B------:R-:W-:-:S02]  /*21f0*/  HADD2.F32 R45, -RZ, R17.H0_H0 ;  /* 0x20000011ff2d7230 */ /* 0x000fc40000004100 */
[----:B------:R-:W-:Y:S01]  /*2200*/  FFMA.FTZ R39, R48, R55, R63 ;  /* 0x0000003730277223 */ /* 0x000fe2000001003f */
[----:B------:R-:W-:Y:S02]  /*2210*/  HADD2.F32 R55, -RZ, R3.H1_H1 ;  /* 0x30000003ff377230 */ /* 0x000fe40000004100 */
[----:B------:R-:W-:Y:S01]  /*2220*/  FMUL.FTZ R46, R29, R50 ;  /* 0x000000321d2e7220 */ /* 0x000fe20000410000 */
[----:B------:R-:W-:Y:S02]  /*2230*/  HADD2.F32 R63, -RZ, R17.H1_H1 ;  /* 0x30000011ff3f7230 */ /* 0x000fe40000004100 */
[----:B------:R-:W-:Y:S01]  /*2240*/  FFMA.FTZ R51, R44, R51, R45 ;  /* 0x000000332c337223 */ /* 0x000fe2000001002d */
[C---:B------:R-:W-:Y:S01]  /*2250*/  FADD.FTZ R44, -R30.reuse, R49 ;  /* 0x000000311e2c7221 */ /* 0x040fe20000010100 */
[----:B------:R-:W-:Y:S01]  /*2260*/  FADD.FTZ R48, -R30, R53 ;  /* 0x000000351e307221 */ /* 0x000fe20000010100 */
[----:B------:R-:W-:Y:S02]  /*2270*/  HADD2.F32 R53, -RZ, R2.H0_H0 ;  /* 0x20000002ff357230 */ /* 0x000fe40000004100 */
[----:B------:R-:W-:Y:S01]  /*2280*/  FFMA.FTZ R46, R46, R55, R63 ;  /* 0x000000372e2e7223 */ /* 0x000fe2000001003f */
[----:B------:R-:W-:-:S02]  /*2290*/  HADD2.F32 R45, -RZ, R18.H0_H0 ;  /* 0x20000012ff2d7230 */ /* 0x000fc40000004100 */
[C---:B------:R-:W-:Y:S01]  /*22a0*/  FMUL.FTZ R44, R29.reuse, R44 ;  /* 0x0000002c1d2c7220 */ /* 0x040fe20000410000 */
[----:B------:R-:W-:Y:S02]  /*22b0*/  HADD2.F32 R49, -RZ, R2.H1_H1 ;  /* 0x30000002ff317230 */ /* 0x000fe40000004100 */
[C---:B------:R-:W-:Y:S01]  /*22c0*/  FMUL.FTZ R48, R29.reuse, R48 ;  /* 0x000000301d307220 */ /* 0x040fe20000410000 */
[----:B------:R-:W-:Y:S02]  /*22d0*/  HADD2.F32 R55, -RZ, R18.H1_H1 ;  /* 0x30000012ff377230 */ /* 0x000fe40000004100 */
[----:B------:R-:W-:Y:S01]  /*22e0*/  FADD.FTZ R54, -R30, R54 ;  /* 0x000000361e367221 */ /* 0x000fe20000010100 */
[----:B------:R-:W-:Y:S01]  /*22f0*/  FFMA.FTZ R53, R44, R53, R45 ;  /* 0x000000352c357223 */ /* 0x000fe2000001002d */
[----:B------:R-:W-:Y:S02]  /*2300*/  HADD2.F32 R45, -RZ, R19.H0_H0 ;  /* 0x20000013ff2d7230 */ /* 0x000fe40000004100 */
[----:B------:R-:W-:Y:S01]  /*2310*/  FMUL.FTZ R52, R29, R52 ;  /* 0x000000341d347220 */ /* 0x000fe20000410000 */
[----:B------:R-:W-:Y:S01]  /*2320*/  FFMA.FTZ R50, R48, R49, R55 ;  /* 0x0000003130327223 */ /* 0x000fe20000010037 */
[----:B------:R-:W-:-:S02]  /*2330*/  HADD2.F32 R55, -RZ, R0.H0_H0 ;  /* 0x20000000ff377230 */ /* 0x000fc40000004100 */
[C---:B------:R-:W-:Y:S01]  /*2340*/  FMUL.FTZ R54, R29.reuse, R54 ;  /* 0x000000361d367220 */ /* 0x040fe20000410000 */
[----:B------:R-:W-:Y:S02]  /*2350*/  HADD2.F32 R49, -RZ, R0.H1_H1 ;  /* 0x30000000ff317230 */ /* 0x000fe40000004100 */
[----:B------:R-:W-:Y:S01]  /*2360*/  FADD.FTZ R44, -R30, R61 ;  /* 0x0000003d1e2c7221 */ /* 0x000fe20000010100 */
[----:B------:R-:W-:Y:S02]  /*2370*/  HADD2.F32 R63, -RZ, R19.H1_H1 ;  /* 0x30000013ff3f7230 */ /* 0x000fe40000004100 */
[----:B------:R-:W-:Y:S01]  /*2380*/  FFMA.FTZ R55, R52, R55, R45 ;  /* 0x0000003734377223 */ /* 0x000fe2000001002d */
[----:B------:R-:W-:Y:S01]  /*2390*/  FADD.FTZ R60, -R30, R60 ;  /* 0x0000003c1e3c7221 */ /* 0x000fe20000010100 */
        /* <DEDUP_REMOVED lines=19> */
[----:B------:R-:W-:Y:S02]  /*24d0*/  HADD2.F32 R45, -RZ, R42.H0_H0 ;  /* 0x2000002aff2d7230 */ /* 0x000fe40000004100 */
[----:B------:R-:W-:Y:S01]  /*24e0*/  FADD.FTZ R44, -R30, R59 ;  /* 0x0000003b1e2c7221 */ /* 0x000fe20000010100 */
[----:B------:R-:W-:Y:S01]  /*24f0*/  FMUL.FTZ R56, R29, R56 ;  /* 0x000000381d387220 */ /* 0x000fe20000410000 */
[----:B------:R-:W-:Y:S01]  /*2500*/  FFMA.FTZ R52, R52, R57, R61 ;  /* 0x0000003934347223 */ /* 0x000fe2000001003d */
[----:B------:R-:W-:-:S02]  /*2510*/  HADD2.F32 R57, -RZ, R14.H0_H0 ;  /* 0x2000000eff397230 */ /* 0x000fc40000004100 */
[C---:B------:R-:W-:Y:S01]  /*2520*/  FMUL.FTZ R59, R29.reuse, R44 ;  /* 0x0000002c1d3b7220 */ /* 0x040fe20000410000 */
[----:B------:R-:W-:Y:S02]  /*2530*/  IMAD R32, R32, R33, RZ ;  /* 0x0000002120207224 */ /* 0x000fe400078e02ff */
[C---:B------:R-:W-:Y:S01]  /*2540*/  FADD.FTZ R58, -R30.reuse, R58 ;  /* 0x0000003a1e3a7221 */ /* 0x040fe20000010100 */
[----:B------:R-:W-:Y:S01]  /*2550*/  FADD.FTZ R30, -R30, R62 ;  /* 0x0000003e1e1e7221 */ /* 0x000fe20000010100 */
[----:B------:R-:W-:Y:S01]  /*2560*/  FFMA.FTZ R60, R56, R45, R57 ;  /* 0x0000002d383c7223 */ /* 0x000fe20000010039 */
[----:B------:R-:W-:Y:S01]  /*2570*/  HADD2.F32 R57, -RZ, R15.H0_H0 ;  /* 0x2000000fff397230 */ /* 0x000fe20000004100 */
[----:B------:R-:W0:Y:S01]  /*2580*/  LDC.64 R44, c[0x0][0x428] ;  /* 0x00010a00ff2c7b82 */ /* 0x000e220000000a00 */
[----:B------:R-:W-:Y:S01]  /*2590*/  SHF.R.S32.HI R33, RZ, 0x1f, R32 ;  /* 0x0000001fff217819 */ /* 0x000fe20000011420 */
[----:B------:R-:W-:Y:S01]  /*25a0*/  FMUL.FTZ R58, R29, R58 ;  /* 0x0000003a1d3a7220 */ /* 0x000fe20000410000 */
[----:B------:R-:W-:-:S02]  /*25b0*/  HADD2.F32 R56, -RZ, R42.H1_H1 ;  /* 0x3000002aff387230 */ /* 0x000fc40000004100 */
[----:B------:R-:W-:Y:S01]  /*25c0*/  FMUL.FTZ R30, R29, R30 ;  /* 0x0000001e1d1e7220 */ /* 0x000fe20000410000 */
[----:B------:R-:W-:Y:S01]  /*25d0*/  LEA.HI R32, R33, R32, RZ, 0x3 ;  /* 0x0000002021207211 */ /* 0x000fe200078f18ff */
[--C-:B------:R-:W-:Y:S01]  /*25e0*/  HADD2.F32 R33, -RZ, R41.reuse.H0_H0 ;  /* 0x20000029ff217230 */ /* 0x100fe20000004100 */
[----:B------:R-:W-:Y:S01]  /*25f0*/  F2FP.F16.F32.PACK_AB R31, R31, R64 ;  /* 0x000000401f1f723e */ /* 0x000fe200000000ff */
[----:B------:R-:W-:Y:S01]  /*2600*/  HADD2.F32 R66, -RZ, R14.H1_H1 ;  /* 0x3000000eff427230 */ /* 0x000fe20000004100 */
[----:B------:R-:W-:Y:S01]  /*2610*/  LEA.HI.SX32 R63, R32, R9, 0x1d ;  /* 0x00000009203f7211 */ /* 0x000fe200078feaff */
[----:B------:R-:W-:Y:S02]  /*2620*/  HADD2.F32 R61, -RZ, R41.H1_H1 ;  /* 0x30000029ff3d7230 */ /* 0x000fe40000004100 */
[----:B------:R-:W-:Y:S01]  /*2630*/  FFMA.FTZ R58, R58, R33, R57 ;  /* 0x000000213a3a7223 */ /* 0x000fe20000010039 */
[----:B------:R-:W-:Y:S01]  /*2640*/  HADD2.F32 R33, -RZ, R15.H1_H1 ;  /* 0x3000000fff217230 */ /* 0x000fe20000004100 */
[----:B------:R-:W-:Y:S01]  /*2650*/  IADD3 R57, PT, PT, R63, 0x20, RZ ;  /* 0x000000203f397810 */ /* 0x000fe20007ffe0ff */
[----:B------:R-:W-:Y:S01]  /*2660*/  FFMA.FTZ R59, R59, R56, R66 ;  /* 0x000000383b3b7223 */ /* 0x000fe20000010042 */
[----:B------:R-:W-:-:S02]  /*2670*/  IADD3 R29, PT, PT, R63, 0x40, RZ ;  /* 0x000000403f1d7810 */ /* 0x000fc40007ffe0ff */
[----:B------:R-:W-:Y:S01]  /*2680*/  FFMA.FTZ R61, R30, R61, R33 ;  /* 0x0000003d1e3d7223 */ /* 0x000fe20000010021 */
[----:B------:R-:W-:Y:S02]  /*2690*/  F2FP.F16.F32.PACK_AB R30, R38, R43 ;  /* 0x0000002b261e723e */ /* 0x000fe400000000ff */
[----:B------:R-:W-:Y:S02]  /*26a0*/  F2FP.F16.F32.PACK_AB R28, R35, R28 ;  /* 0x0000001c231c723e */ /* 0x000fe400000000ff */
[----:B------:R-:W-:Y:S01]  /*26b0*/  F2FP.F16.F32.PACK_AB R35, R54, R55 ;  /* 0x000000373623723e */ /* 0x000fe200000000ff */
[--C-:B0-----:R-:W-:Y:S01]  /*26c0*/  IMAD.WIDE.U32 R62, R63, 0x10, R44.reuse ;  /* 0x000000103f3e7825 */ /* 0x101fe200078e002c */
[----:B------:R-:W-:Y:S02]  /*26d0*/  F2FP.F16.F32.PACK_AB R33, R46, R51 ;  /* 0x000000332e21723e */ /* 0x000fe400000000ff */
[----:B------:R-:W-:Y:S01]  /*26e0*/  F2FP.F16.F32.PACK_AB R32, R39, R36 ;  /* 0x000000242720723e */ /* 0x000fe200000000ff */
[----:B------:R-:W-:Y:S01]  /*26f0*/  IMAD.WIDE.U32 R56, R57, 0x10, R44 ;  /* 0x0000001039387825 */ /* 0x000fe200078e002c */
[----:B------:R-:W-:-:S02]  /*2700*/  F2FP.F16.F32.PACK_AB R39, R61, R58 ;  /* 0x0000003a3d27723e */ /* 0x000fc400000000ff */
[----:B------:R-:W-:Y:S01]  /*2710*/  F2FP.F16.F32.PACK_AB R38, R59, R60 ;  /* 0x0000003c3b26723e */ /* 0x000fe200000000ff */
[----:B------:R-:W-:Y:S01]  /*2720*/  IMAD.WIDE.U32 R44, R29, 0x10, R44 ;  /* 0x000000101d2c7825 */ /* 0x000fe200078e002c */
[----:B------:R-:W-:Y:S02]  /*2730*/  F2FP.F16.F32.PACK_AB R29, R34, R37 ;  /* 0x00000025221d723e */ /* 0x000fe400000000ff */
[----:B------:R-:W-:Y:S02]  /*2740*/  F2FP.F16.F32.PACK_AB R34, R50, R53 ;  /* 0x000000353222723e */ /* 0x000fe400000000ff */
[----:B------:R-:W-:Y:S01]  /*2750*/  F2FP.F16.F32.PACK_AB R37, R52, R47 ;  /* 0x0000002f3425723e */ /* 0x000fe200000000ff */
[----:B------:R0:W-:Y:S01]  /*2760*/  STG.E.128 desc[UR6][R62.64], R28 ;  /* 0x0000001c3e007986 */ /* 0x0001e2000c101d06 */
[----:B------:R-:W-:-:S03]  /*2770*/  F2FP.F16.F32.PACK_AB R36, R48, R49 ;  /* 0x000000313024723e */ /* 0x000fc600000000ff */
[----:B------:R0:W-:Y:S04]  /*2780*/  STG.E.128 desc[UR6][R56.64], R32 ;  /* 0x0000002038007986 */ /* 0x0001e8000c101d06 */
[----:B------:R0:W-:Y:S02]  /*2790*/  STG.E.128 desc[UR6][R44.64], R36 ;  /* 0x000000242c007986 */ /* 0x0001e4000c101d06 */
.L_x_2952:
[----:B------:R-:W-:Y:S05]  /*27a0*/  BSYNC.RECONVERGENT B0 ;  /* 0x0000000000007941 */ /* 0x000fea0003800200 */
.L_x_2951:
[----:B0-----:R-:W0:Y:S02]  /*27b0*/  LDC.64 R28, c[0x0][0x380] ;  /* 0x0000e000ff1c7b82 */ /* 0x001e240000000a00 */
[----:B0-----:R-:W-:-:S04]  /*27c0*/  LEA R40, R28, R40, 0x2 ;  /* 0x000000281c287211 */ /* 0x001fc800078e10ff */
[----:B------:R-:W-:-:S13]  /*27d0*/  ISETP.GE.AND P0, PT, R40, R29, PT ;  /* 0x0000001d2800720c */ /* 0x000fda0003f06270 */
[----:B------:R-:W-:Y:S05]  /*27e0*/  @!P0 BRA `(.L_x_2953) ;  /* 0xffffffd800e88947 */ /* 0x000fea000383ffff */
[----:B------:R-:W-:Y:S05]  /*27f0*/  EXIT ;  /* 0x000000000000794d */ /* 0x000fea0003800000 */
.L_x_2950:
        /* <DEDUP_REMOVED lines=8> */
.L_x_2955:
[----:B------:R-:W-:Y:S05]  /*2880*/  BSYNC B0 ;  /* 0x0000000000007941 */ /* 0x000fea0003800000 */
.L_x_2954:
        /* <DEDUP_REMOVED lines=9> */
.L_x_2956:
[----:B------:R-:W-:Y:S01]  /*2920*/  HFMA2 R34, -RZ, RZ, 0, 2.384185791015625e-07 ;  /* 0x00000004ff227431 */ /* 0x000fe200000001ff */
[----:B------:R-:W-:-:S05]  /*2930*/  MOV R64, R67 ;  /* 0x0000004300407202 */ /* 0x000fca0000000f00 */
[----:B------:R-:W-:-:S05]  /*2940*/  FADD.FTZ R64, R35, R64 ;  /* 0x0000004023407221 */ /* 0x000fca0000010000 */
[----:B------:R-:W-:-:S07]  /*2950*/  MOV R69, R64 ;  /* 0x0000004000457202 */ /* 0x000fce0000000f00 */
[----:B------:R-:W-:Y:S05]  /*2960*/  WARPSYNC.COLLECTIVE R30, `(.L_x_2957) ;  /* 0x000000001e087348 */ /* 0x000fea0003c00000 */
[----:B------:R0:W1:Y:S02]  /*2970*/  SHFL.BFLY P0, R67, R69, R34, R31 ;  /* 0x0c00002245437389 */ /* 0x000064000000001f */
[----:B01----:R-:W-:Y:S05]  /*2980*/  ENDCOLLECTIVE ;  /* 0x000000000000791b */ /* 0x003fea0003800000 */
.L_x_2957:
[----:B------:R-:W-:Y:S01]  /*2990*/  HFMA2 R34, -RZ, RZ, 0, 4.76837158203125e-07 ;  /* 0x00000008ff227431 */ /* 0x000fe200000001ff */
[----:B------:R-:W-:-:S05]  /*29a0*/  MOV R29, R67 ;  /* 0x00000043001d7202 */ /* 0x000fca0000000f00 */
[----:B------:R-:W-:Y:S02]  /*29b0*/  FADD.FTZ R65, R64, R29 ;  /* 0x0000001d40417221 */ /* 0x000fe40000010000 */
[----:B------:R-:W0:Y:S03]  /*29c0*/  LDC R29, c[0x0][0x400] ;  /* 0x00010000ff1d7b82 */ /* 0x000e260000000800 */
[----:B------:R-:W-:-:S07]  /*29d0*/  MOV R69, R65 ;  /* 0x0000004100457202 */ /* 0x000fce0000000f00 */
[----:B0-----:R-:W-:Y:S05]  /*29e0*/  WARPSYNC.COLLECTIVE R30, `(.L_x_2958) ;  /* 0x000000001e087348 */ /* 0x001fea0003c00000 */
[----:B------:R1:W2:Y:S02]  /*29f0*/  SHFL.BFLY P0, R67, R69, R34, R31 ;  /* 0x0c00002245437389 */ /* 0x0002a4000000001f */
[----:B012---:R-:W-:Y:S05]  /*2a00*/  ENDCOLLECTIVE ;  /* 0x000000000000791b */ /* 0x007fea0003800000 */
.L_x_2958:
[----:B------:R-:W-:Y:S01]  /*2a10*/  HFMA2 R34, -RZ, RZ, 0, 9.5367431640625e-07 ;  /* 0x00000010ff227431 */ /* 0x000fe200000001ff */
[----:B------:R-:W-:-:S05]  /*2a20*/  MOV R66, R67 ;  /* 0x0000004300427202 */ /* 0x000fca0000000f00 */
[----:B------:R-:W-:-:S05]  /*2a30*/  FADD.FTZ R66, R65, R66 ;  /* 0x0000004241427221 */ /* 0x000fca0000010000 */
[----:B------:R-:W-:-:S07]  /*2a40*/  MOV R69, R66 ;  /* 0x0000004200457202 */ /* 0x000fce0000000f00 */
[----:B------:R-:W-:Y:S05]  /*2a50*/  WARPSYNC.COLLECTIVE R30, `(.L_x_2959) ;  /* 0x000000001e087348 */ /* 0x000fea0003c00000 */
[----:B------:R0:W1:Y:S02]  /*2a60*/  SHFL.BFLY P0, R67, R69, R34, R31 ;  /* 0x0c00002245437389 */ /* 0x000064000000001f */
[----:B01----:R-:W-:Y:S05]  /*2a70*/  ENDCOLLECTIVE ;  /* 0x000000000000791b */ /* 0x003fea0003800000 */
.L_x_2959:
        /* <DEDUP_REMOVED lines=52> */
[----:B------:R-:W-:-:S04]  /*2dc0*/  MOV R31, 0x1f ;  /* 0x0000001f001f7802 */ /* 0x000fc80000000f00 */
[----:B------:R-:W-:-:S07]  /*2dd0*/  MOV R69, R28 ;  /* 0x0000001c00457202 */ /* 0x000fce0000000f00 */
[----:B------:R-:W-:Y:S05]  /*2de0*/  WARPSYNC.COLLECTIVE R30, `(.L_x_2960) ;  /* 0x000000001e087348 */ /* 0x000fea0003c00000 */
[----:B------:R0:W1:Y:S02]  /*2df0*/  SHFL.BFLY P0, R67, R69, R34, R31 ;  /* 0x0c00002245437389 */ /* 0x000064000000001f */
[----:B01----:R-:W-:Y:S05]  /*2e00*/  ENDCOLLECTIVE ;  /* 0x000000000000791b */ /* 0x003fea0003800000 */
.L_x_2960:
[----:B------:R-:W-:Y:S01]  /*2e10*/  HFMA2 R34, -RZ, RZ, 0, 1.1920928955078125e-07 ;  /* 0x00000002ff227431 */ /* 0x000fe200000001ff */
[----:B------:R-:W-:-:S05]  /*2e20*/  MOV R35, R67 ;  /* 0x0000004300237202 */ /* 0x000fca0000000f00 */
[----:B------:R-:W-:-:S05]  /*2e30*/  FADD.FTZ R35, R28, R35 ;  /* 0x000000231c237221 */ /* 0x000fca0000010000 */
[----:B------:R-:W-:-:S07]  /*2e40*/  MOV R69, R35 ;  /* 0x0000002300457202 */ /* 0x000fce0000000f00 */
[----:B------:R-:W-:Y:S05]  /*2e50*/  WARPSYNC.COLLECTIVE R30, `(.L_x_2961) ;  /* 0x000000001e087348 */ /* 0x000fea0003c00000 */
[----:B------:R0:W1:Y:S02]  /*2e60*/  SHFL.BFLY P0, R67, R69, R34, R31 ;  /* 0x0c00002245437389 */ /* 0x000064000000001f */
[----:B01----:R-:W-:Y:S05]  /*2e70*/  ENDCOLLECTIVE ;  /* 0x000000000000791b */ /* 0x003fea0003800000 */
.L_x_2961:
[----:B------:R-:W-:Y:S01]  /*2e80*/  HFMA2 R34, -RZ, RZ, 0, 2.384185791015625e-07 ;  /* 0x00000004ff227431 */ /* 0x000fe200000001ff */
[----:B------:R-:W-:-:S05]  /*2e90*/  MOV R64, R67 ;  /* 0x0000004300407202 */ /* 0x000fca0000000f00 */
[----:B------:R-:W-:-:S05]  /*2ea0*/  FADD.FTZ R64, R35, R64 ;  /* 0x0000004023407221 */ /* 0x000fca0000010000 */
[----:B------:R-:W-:-:S07]  /*2eb0*/  MOV R69, R64 ;  /* 0x0000004000457202 */ /* 0x000fce0000000f00 */
[----:B------:R-:W-:Y:S05]  /*2ec0*/  WARPSYNC.COLLECTIVE R30, `(.L_x_2962) ;  /* 0x000000001e087348 */ /* 0x000fea0003c00000 */
[----:B------:R0:W1:Y:S02]  /*2ed0*/  SHFL.BFLY P0, R67, R69, R34, R31 ;  /* 0x0c00002245437389 */ /* 0x000064000000001f */
[----:B01----:R-:W-:Y:S05]  /*2ee0*/  ENDCOLLECTIVE ;  /* 0x000000000000791b */ /* 0x003fea0003800000 */
.L_x_2962:
[----:B------:R-:W-:Y:S01]  /*2ef0*/  HFMA2 R34, -RZ, RZ, 0, 4.76837158203125e-07 ;  /* 0x00000008ff227431 */ /* 0x000fe200000001ff */
[----:B------:R-:W-:-:S05]  /*2f00*/  MOV R65, R67 ;  /* 0x0000004300417202 */ /* 0x000fca0000000f00 */
[----:B------:R-:W-:-:S05]  /*2f10*/  FADD.FTZ R65, R64, R65 ;  /* 0x0000004140417221 */ /* 0x000fca0000010000 */
[----:B------:R-:W-:-:S07]  /*2f20*/  MOV R69, R65 ;  /* 0x0000004100457202 */ /* 0x000fce0000000f00 */
[----:B------:R-:W-:Y:S05]  /*2f30*/  WARPSYNC.COLLECTIVE R30, `(.L_x_2963) ;  /* 0x000000001e087348 */ /* 0x000fea0003c00000 */
[----:B------:R0:W1:Y:S02]  /*2f40*/  SHFL.BFLY P0, R67, R69, R34, R31 ;  /* 0x0c00002245437389 */ /* 0x000064000000001f */
[----:B01----:R-:W-:Y:S05]  /*2f50*/  ENDCOLLECTIVE ;  /* 0x000000000000791b */ /* 0x003fea0003800000 */
.L_x_2963:
[----:B------:R-:W-:Y:S01]  /*2f60*/  HFMA2 R34, -RZ, RZ, 0, 9.5367431640625e-07 ;  /* 0x00000010ff227431 */ /* 0x000fe200000001ff */
[----:B------:R-:W-:-:S05]  /*2f70*/  MOV R66, R67 ;  /* 0x0000004300427202 */ /* 0x000fca0000000f00 */
[----:B------:R-:W-:-:S05]  /*2f80*/  FADD.FTZ R66, R65, R66 ;  /* 0x0000004241427221 */ /* 0x000fca0000010000 */
[----:B------:R-:W-:-:S07]  /*2f90*/  MOV R69, R66 ;  /* 0x0000004200457202 */ /* 0x000fce0000000f00 */
[----:B------:R-:W-:Y:S05]  /*2fa0*/  WARPSYNC.COLLECTIVE R30, `(.L_x_2964) ;  /* 0x000000001e087348 */ /* 0x000fea0003c00000 */
[----:B------:R0:W1:Y:S02]  /*2fb0*/  SHFL.BFLY P0, R67, R69, R34, R31 ;  /* 0x0c00002245437389 */ /* 0x000064000000001f */
[----:B01----:R-:W-:Y:S05]  /*2fc0*/  ENDCOLLECTIVE ;  /* 0x000000000000791b */ /* 0x003fea0003800000 */
.L_x_2964:
[----:B------:R-:W-:Y:S05]  /*2fd0*/  BRA `(.L_x_2965) ;  /* 0xffffffec00647947 */ /* 0x000fea000383ffff */
.L_x_2966:
        /* <DEDUP_REMOVED lines=10> */
.L_x_28721:


//--------------------- .text._ZN10layer_norm13ln_fwd_kernelINS_13Kernel_traitsI6__halfS2_S2_S2_fjLj768ELj1ELj4ELj1ELj16ENS_18Kernel_traits_baseILj768ES2_S2_S2_S2_fjLj128EEEEELb0ELb1ELb0ELb0EEEvNS_9FwdParamsE --------------------------
	.section	.text._ZN10layer_norm13ln_fwd_kernelINS_13Kernel_traitsI6__halfS2_S2_S2_fjLj768ELj1ELj4ELj1ELj16ENS_18Kernel_traits_baseILj768ES2_S2_S2_S2_fjLj128EEEEELb0ELb1ELb0ELb0EEEvNS_9FwdParamsE,"ax",@progbits
	.align	128
        .global         _ZN10layer_norm13ln_fwd_kernelINS_13Kernel_traitsI6__halfS2_S2_S2_fjLj768ELj1ELj4ELj1ELj16ENS_18Kernel_traits_baseILj768ES2_S2_S2_S2_fjLj128EEEEELb0ELb1ELb0ELb0EEEvNS_9FwdParamsE
        .type           _ZN10layer_norm13ln_fwd_kernelINS_13Kernel_traitsI6__halfS2_S2_S2_fjLj768ELj1ELj4ELj1ELj16ENS_18Kernel_traits_baseILj768ES2_S2_S2_S2_fjLj128EEEEELb0ELb1ELb0ELb0EEEvNS_9FwdParamsE,@function
        .size           _ZN10layer_norm13ln_fwd_kernelINS_13Kernel_traitsI6__halfS2_S2_S2_fjLj768ELj1ELj4ELj1ELj16ENS_18Kernel_traits_baseILj768ES2_S2_S2_S2_fjLj128EEEEELb0ELb1ELb0ELb0EEEvNS_9FwdParamsE,(.L_x_28722 - _ZN10layer_norm13ln_fwd_kernelINS_13Kernel_traitsI6__halfS2_S2_S2_fjLj768ELj1ELj4ELj1ELj16ENS_18Kernel_traits_baseILj768ES2_S2_S2_S2_fjLj128EEEEELb0ELb1ELb0ELb0EEEvNS_9FwdParamsE)
        .other          _ZN10layer_norm13ln_fwd_kernelINS_13Kernel_traitsI6__halfS2_S2_S2_fjLj768ELj1ELj4ELj1ELj16ENS_18Kernel_traits_baseILj768ES2_S2_S2_S2_fjLj128EEEEELb0ELb1ELb0ELb0EEEvNS_9FwdParamsE,@"STO_CUDA_ENTRY STV_DEFAULT"
_ZN10layer_norm13ln_fwd_kernelINS_13Kernel_traitsI6__halfS2_S2_S2_fjLj768ELj1ELj4ELj1ELj16ENS_18Kernel_traits_baseILj768ES2_S2_S2_S2_fjLj128EEEEELb0ELb1ELb0ELb0EEEvNS_9FwdParamsE:
.text._ZN10layer_norm13ln_fwd_kernelINS_13Kernel_traitsI6__halfS2_S2_S2_fjLj768ELj1ELj4ELj1ELj16ENS_18Kernel_traits_baseILj768ES2_S2_S2_S2_fjLj128EEEEELb0ELb1ELb0ELb0EEEvNS_9FwdParamsE:
        /* <DEDUP_REMOVED lines=48> */
[----:B-1----:R-:W-:-:S04]  /*0300*/  IMAD.WIDE.U32 R16, R19, 0x10, R16 ;  /* 0x0000001013107825 */ /* 0x002fc800078e0010 */
[----:B--2---:R-:W-:Y:S02]  /*0310*/  IMAD.WIDE.U32 R12, R19, 0x10, R12 ;  /* 0x00000010130c7825 */ /* 0x004fe400078e000c */
[----:B------:R-:W5:Y:S04]  /*0320*/  LD.E.128 R16, desc[UR6][R16.64] ;  /* 0x0000000610107980 */ /* 0x000f68000c101d00 */
[----:B------:R-:W5:Y:S01]  /*0330*/  LDG.E.128 R12, desc[UR6][R12.64] ;  /* 0x000000060c0c7981 */ /* 0x000f62000c1e1d00 */
[----:B------:R-:W-:Y:S05]  /*0340*/  BRA `(.L_x_2969) ;  /* 0x0000000000807947 */ /* 0x000fea0003800000 */
.L_x_2968:
        /* <DEDUP_REMOVED lines=32> */
.L_x_2969:
[----:B------:R-:W-:Y:S05]  /*0550*/  BSYNC.RECONVERGENT B0 ;  /* 0x0000000000007941 */ /* 0x000fea0003800200 */
.L_x_2967:
[----:B------:R-:W0:Y:S02]  /*0560*/  LDCU UR4, c[0x0][0x384] ;  /* 0x00007080ff0477ac */ /* 0x000e240008000800 */
[----:B0-----:R-:W-:-:S13]  /*0570*/  ISETP.GE.AND P0, PT, R0, UR4, PT ;  /* 0x0000000400007c0c */ /* 0x001fda000bf06270 */
[----:B------:R-:W-:Y:S05]  /*0580*/  @P0 EXIT ;  /* 0x000000000000094d */ /* 0x000fea0003800000 */
[----:B------:R-:W0:Y:S01]  /*0590*/  LDCU.64 UR8, c[0x0][0x3e0] ;  /* 0x00007c00ff0877ac */ /* 0x000e220008000a00 */
[----:B------:R-:W1:Y:S01]  /*05a0*/  LDCU.U8 UR4, c[0x0][0x410] ;  /* 0x00008200ff0477ac */ /* 0x000e620008000000 */
[----:B------:R-:W2:Y:S01]  /*05b0*/  LDCU UR13, c[0x0][0x388] ;  /* 0x00007100ff0d77ac */ /* 0x000ea20008000800 */
[----:B------:R-:W3:Y:S01]  /*05c0*/  LDCU UR12, c[0x0][0x448] ;  /* 0x00008900ff0c77ac */ /* 0x000ee20008000800 */
[----:B------:R-:W4:Y:S01]  /*05d0*/  LDCU.64 UR10, c[0x0][0x3a0] ;  /* 0x00007400ff0a77ac */ /* 0x000f220008000a00 */
[----:B0-----:R-:W-:Y:S02]  /*05e0*/  UISETP.NE.U32.AND UP0, UPT, UR8, URZ, UPT ;  /* 0x000000ff0800728c */ /* 0x001fe4000bf05070 */
[----:B-1----:R-:W-:Y:S02]  /*05f0*/  UISETP.NE.AND UP2, UPT, UR4, URZ, UPT ;  /* 0x000000ff0400728c */ /* 0x002fe4000bf45270 */
[----:B--234-:R-:W-:-:S11]  /*0600*/  UISETP.NE.AND.EX UP0, UPT, UR9, URZ, UPT, UP0 ;  /* 0x000000ff0900728c */ /* 0x01cfd6000bf05300 */
.L_x_2989:
        /* <DEDUP_REMOVED lines=14> */
[----:B------:R-:W-:Y:S01]  /*06f0*/  MOV R77, R72 ;  /* 0x00000048004d7202 */ /* 0x000fe20000000f00 */
[----:B--2---:R-:W-:Y:S01]  /*0700*/  @P0 HADD2.F32 R73, -RZ, R52.H0_H0 ;  /* 0x20000034ff490230 */ /* 0x004fe20000004100 */
        /* <DEDUP_REMOVED lines=10> */
[----:B-----5:R-:W-:Y:S02]  /*07b0*/  HADD2.F32 R62, -RZ, R54.H0_H0 ;  /* 0x20000036ff3e7230 */ /* 0x020fe40000004100 */
[----:B------:R-:W-:Y:S02]  /*07c0*/  HADD2.F32 R58, -RZ, R52.H0_H0 ;  /* 0x20000034ff3a7230 */ /* 0x000fe40000004100 */
[----:B------:R-:W-:Y:S02]  /*07d0*/  HADD2.F32 R60, -RZ, R53.H0_H0 ;  /* 0x20000035ff3c7230 */ /* 0x000fe40000004100 */
[-C--:B------:R-:W-:Y:S01]  /*07e0*/  FMUL.FTZ R62, R62, R73.reuse ;  /* 0x000000493e3e7220 */ /* 0x080fe20000410000 */
[----:B------:R-:W-:Y:S02]  /*07f0*/  HADD2.F32 R64, -RZ, R55.H0_H0 ;  /* 0x20000037ff407230 */ /* 0x000fe40000004100 */
[----:B------:R-:W-:Y:S01]  /*0800*/  FMUL.FTZ R58, R58, R73 ;  /* 0x000000493a3a7220 */ /* 0x000fe20000410000 */
[----:B------:R-:W-:-:S02]  /*0810*/  HADD2.F32 R74, -RZ, R53.H1_H1 ;  /* 0x30000035ff4a7230 */ /* 0x000fc40000004100 */
[-C--:B------:R-:W-:Y:S01]  /*0820*/  FMUL.FTZ R60, R60, R73.reuse ;  /* 0x000000493c3c7220 */ /* 0x080fe20000410000 */
[----:B------:R-:W-:Y:S02]  /*0830*/  HADD2.F32 R80, -RZ, R55.H1_H1 ;  /* 0x30000037ff507230 */ /* 0x000fe40000004100 */
[-C--:B------:R-:W-:Y:S01]  /*0840*/  FMUL.FTZ R75, R64, R73.reuse ;  /* 0x00000049404b7220 */ /* 0x080fe20000410000 */
[----:B------:R-:W-:Y:S02]  /*0850*/  HADD2.F32 R59, -RZ, R38.H0_H0 ;  /* 0x20000026ff3b7230 */ /* 0x000fe40000004100 */
[-C--:B------:R-:W-:Y:S01]  /*0860*/  FMUL.FTZ R74, R74, R73.reuse ;  /* 0x000000494a4a7220 */ /* 0x080fe20000410000 */
[----:B------:R-:W-:Y:S02]  /*0870*/  HADD2.F32 R53, -RZ, R36.H0_H0 ;  /* 0x20000024ff357230 */ /* 0x000fe40000004100 */
[----:B------:R-:W-:Y:S01]  /*0880*/  FMUL.FTZ R80, R80, R73 ;  /* 0x0000004950507220 */ /* 0x000fe20000410000 */
[----:B------:R-:W-:-:S02]  /*0890*/  HADD2.F32 R63, -RZ, R37.H0_H0 ;  /* 0x20000025ff3f7230 */ /* 0x000fc40000004100 */
[--C-:B------:R-:W-:Y:S02]  /*08a0*/  HADD2.F32 R76, -RZ, R39.reuse.H0_H0 ;  /* 0x20000027ff4c7230 */ /* 0x100fe40000004100 */
[----:B------:R-:W-:Y:S02]  /*08b0*/  HADD2.F32 R52, -RZ, R52.H1_H1 ;  /* 0x30000034ff347230 */ /* 0x000fe40000004100 */
[----:B------:R-:W-:Y:S02]  /*08c0*/  HADD2.F32 R54, -RZ, R54.H1_H1 ;  /* 0x30000036ff367230 */ /* 0x000fe40000004100 */
[----:B------:R-:W-:Y:S02]  /*08d0*/  HADD2.F32 R79, -RZ, R39.H1_H1 ;  /* 0x30000027ff4f7230 */ /* 0x000fe40000004100 */
[-C--:B------:R-:W-:Y:S01]  /*08e0*/  FMUL.FTZ R52, R52, R73.reuse ;  /* 0x0000004934347220 */ /* 0x080fe20000410000 */
[----:B------:R-:W-:Y:S01]  /*08f0*/  FMUL.FTZ R54, R54, R73 ;  /* 0x0000004936367220 */ /* 0x000fe20000410000 */
[----:B--2---:R-:W-:-:S02]  /*0900*/  HADD2.F32 R61, -RZ, R50.H0_H0 ;  /* 0x20000032ff3d7230 */ /* 0x004fc40000004100 */
[----:B------:R-:W-:Y:S02]  /*0910*/  HADD2.F32 R55, -RZ, R48.H0_H0 ;  /* 0x20000030ff377230 */ /* 0x000fe40000004100 */
[----:B------:R-:W-:Y:S02]  /*0920*/  HADD2.F32 R57, -RZ, R49.H0_H0 ;  /* 0x20000031ff397230 */ /* 0x000fe40000004100 */
[----:B------:R-:W-:Y:S01]  /*0930*/  FFMA.FTZ R62, R62, R59, R61 ;  /* 0x0000003b3e3e7223 */ /* 0x000fe2000001003d */
[----:B------:R-:W-:Y:S02]  /*0940*/  HADD2.F32 R78, -RZ, R51.H0_H0 ;  /* 0x20000033ff4e7230 */ /* 0x000fe40000004100 */
[----:B------:R-:W-:Y:S01]  /*0950*/  FFMA.FTZ R64, R58, R53, R55 ;  /* 0x000000353a407223 */ /* 0x000fe20000010037 */
[----:B------:R-:W-:Y:S02]  /*0960*/  HADD2.F32 R55, -RZ, R37.H1_H1 ;  /* 0x30000025ff377230 */ /* 0x000fe40000004100 */
[----:B------:R-:W-:Y:S01]  /*0970*/  FFMA.FTZ R63, R60, R63, R57 ;  /* 0x0000003f3c3f7223 */ /* 0x000fe20000010039 */
[----:B------:R-:W-:-:S02]  /*0980*/  HADD2.F32 R57, -RZ, R36.H1_H1 ;  /* 0x30000024ff397230 */ /* 0x000fc40000004100 */
[----:B------:R-:W-:Y:S01]  /*0990*/  FFMA.FTZ R61, R75, R76, R78 ;  /* 0x0000004c4b3d7223 */ /* 0x000fe2000001004e */
[----:B------:R-:W-:Y:S02]  /*09a0*/  HADD2.F32 R59, -RZ, R38.H1_H1 ;  /* 0x30000026ff3b7230 */ /* 0x000fe40000004100 */
[----:B------:R-:W-:Y:S02]  /*09b0*/  HADD2.F32 R81, -RZ, R51.H1_H1 ;  /* 0x30000033ff517230 */ /* 0x000fe40000004100 */
[----:B------:R-:W-:Y:S02]  /*09c0*/  HADD2.F32 R77, -RZ, R50.H1_H1 ;  /* 0x30000032ff4d7230 */ /* 0x000fe40000004100 */
[----:B------:R-:W-:Y:S02]  /*09d0*/  HADD2.F32 R75, -RZ, R49.H1_H1 ;  /* 0x30000031ff4b7230 */ /* 0x000fe40000004100 */
[----:B------:R-:W-:Y:S01]  /*09e0*/  FFMA.FTZ R60, R80, R79, R81 ;  /* 0x0000004f503c7223 */ /* 0x000fe20000010051 */
[----:B------:R-:W-:-:S02]  /*09f0*/  HADD2.F32 R53, -RZ, R48.H1_H1 ;  /* 0x30000030ff357230 */ /* 0x000fc40000004100 */
[----:B------:R-:W-:Y:S01]  /*0a00*/  FFMA.FTZ R59, R54, R59, R77 ;  /* 0x0000003b363b7223 */ /* 0x000fe2000001004d */
[----:B------:R-:W-:Y:S01]  /*0a10*/  FFMA.FTZ R58, R74, R55, R75 ;  /* 0x000000374a3a7223 */ /* 0x000fe2000001004b */
[----:B------:R-:W-:Y:S01]  /*0a20*/  F2FP.F16.F32.PACK_AB R55, R60, R61 ;  /* 0x0000003d3c37723e */ /* 0x000fe200000000ff */
[----:B------:R-:W-:Y:S02]  /*0a30*/  FFMA.FTZ R57, R52, R57, R53 ;  /* 0x0000003934397223 */ /* 0x000fe40000010035 */
[----:B------:R-:W-:Y:S02]  /*0a40*/  F2FP.F16.F32.PACK_AB R54, R59, R62 ;  /* 0x0000003e3b36723e */ /* 0x000fe400000000ff */
[----:B------:R-:W-:Y:S02]  /*0a50*/  F2FP.F16.F32.PACK_AB R53, R58, R63 ;  /* 0x0000003f3a35723e */ /* 0x000fe400000000ff */
[----:B------:R-:W-:Y:S01]  /*0a60*/  F2FP.F16.F32.PACK_AB R52, R57, R64 ;  /* 0x000000403934723e */ /* 0x000fe200000000ff */
[----:B------:R-:W-:Y:S06]  /*0a70*/  BRA `(.L_x_2973) ;  /* 0x0000000000907947 */ /* 0x000fec0003800000 */
.L_x_2972:
[----:B-----5:R-:W-:Y:S02]  /*0a80*/  HADD2.F32 R58, -RZ, R52.H0_H0 ;  /* 0x20000034ff3a7230 */ /* 0x020fe40000004100 */
[----:B------:R-:W-:Y:S02]  /*0a90*/  HADD2.F32 R62, -RZ, R54.H0_H0 ;  /* 0x20000036ff3e7230 */ /* 0x000fe40000004100 */
[--C-:B------:R-:W-:Y:S02]  /*0aa0*/  HADD2.F32 R60, -RZ, R53.reuse.H0_H0 ;  /* 0x20000035ff3c7230 */ /* 0x100fe40000004100 */
[-C--:B------:R-:W-:Y:S01]  /*0ab0*/  FMUL.FTZ R58, R58, R73.reuse ;  /* 0x000000493a3a7220 */ /* 0x080fe20000410000 */
[----:B------:R-:W-:Y:S02]  /*0ac0*/  HADD2.F32 R74, -RZ, R53.H1_H1 ;  /* 0x30000035ff4a7230 */ /* 0x000fe40000004100 */
[----:B------:R-:W-:Y:S01]  /*0ad0*/  FMUL.FTZ R62, R62, R73 ;  /* 0x000000493e3e7220 */ /* 0x000fe20000410000 */
[----:B------:R-:W-:-:S02]  /*0ae0*/  HADD2.F32 R64, -RZ, R55.H0_H0 ;  /* 0x20000037ff407230 */ /* 0x000fc40000004100 */
[-C--:B------:R-:W-:Y:S01]  /*0af0*/  FMUL.FTZ R60, R60, R73.reuse ;  /* 0x000000493c3c7220 */ /* 0x080fe20000410000 */
[----:B------:R-:W-:Y:S02]  /*0b00*/  HADD2.F32 R78, -RZ, R55.H1_H1 ;  /* 0x30000037ff4e7230 */ /* 0x000fe40000004100 */
[-C--:B------:R-:W-:Y:S01]  /*0b10*/  FMUL.FTZ R74, R74, R73.reuse ;  /* 0x000000494a4a7220 */ /* 0x080fe20000410000 */
[----:B------:R-:W-:Y:S02]  /*0b20*/  HADD2.F32 R53, -RZ, R36.H0_H0 ;  /* 0x20000024ff357230 */ /* 0x000fe40000004100 */
[-C--:B------:R-:W-:Y:S01]  /*0b30*/  FMUL.FTZ R61, R64, R73.reuse ;  /* 0x00000049403d7220 */ /* 0x080fe20000410000 */
[----:B------:R-:W-:Y:S02]  /*0b40*/  HADD2.F32 R55, -RZ, R38.H0_H0 ;  /* 0x20000026ff377230 */ /* 0x000fe40000004100 */
[----:B------:R-:W-:Y:S01]  /*0b50*/  FMUL.FTZ R78, R78, R73 ;  /* 0x000000494e4e7220 */ /* 0x000fe20000410000 */
[----:B------:R-:W-:-:S02]  /*0b60*/  HADD2.F32 R52, -RZ, R52.H1_H1 ;  /* 0x30000034ff347230 */ /* 0x000fc40000004100 */
[----:B------:R-:W-:Y:S01]  /*0b70*/  FMUL.FTZ R64, R58, R53 ;  /* 0x000000353a407220 */ /* 0x000fe20000410000 */
[----:B------:R-:W-:Y:S02]  /*0b80*/  HADD2.F32 R54, -RZ, R54.H1_H1 ;  /* 0x30000036ff367230 */ /* 0x000fe40000004100 */
[----:B------:R-:W-:Y:S01]  /*0b90*/  FMUL.FTZ R62, R62, R55 ;  /* 0x000000373e3e7220 */ /* 0x000fe20000410000 */
        /* <DEDUP_REMOVED lines=8> */
[----:B------:R-:W-:Y:S02]  /*0c20*/  HADD2.F32 R59, -RZ, R38.H1_H1 ;  /* 0x30000026ff3b7230 */ /* 0x000fe40000004100 */
[----:B------:R-:W-:Y:S01]  /*0c30*/  FMUL.FTZ R57, R52, R57 ;  /* 0x0000003934397220 */ /* 0x000fe20000410000 */
[----:B------:R-:W-:Y:S02]  /*0c40*/  HADD2.F32 R55, -RZ, R39.H1_H1 ;  /* 0x30000027ff377230 */ /* 0x000fe40000004100 */
[----:B------:R-:W-:Y:S01]  /*0c50*/  FMUL.FTZ R58, R74, R53 ;  /* 0x000000354a3a7220 */ /* 0x000fe20000410000 */
[----:B------:R-:W-:Y:S01]  /*0c60*/  FMUL.FTZ R59, R54, R59 ;  /* 0x0000003b363b7220 */ /* 0x000fe20000410000 */
[----:B------:R-:W-:Y:S01]  /*0c70*/  F2FP.F16.F32.PACK_AB R52, R57, R64 ;  /* 0x000000403934723e */ /* 0x000fe200000000ff */
[----:B------:R-:W-:-:S02]  /*0c80*/  FMUL.FTZ R60, R78, R55 ;  /* 0x000000374e3c7220 */ /* 0x000fc40000410000 */
[----:B------:R-:W-:Y:S02]  /*0c90*/  F2FP.F16.F32.PACK_AB R53, R58, R63 ;  /* 0x0000003f3a35723e */ /* 0x000fe400000000ff */
[----:B------:R-:W-:Y:S02]  /*0ca0*/  F2FP.F16.F32.PACK_AB R54, R59, R62 ;  /* 0x0000003e3b36723e */ /* 0x000fe400000000ff */
[----:B------:R-:W-:-:S07]  /*0cb0*/  F2FP.F16.F32.PACK_AB R55, R60, R61 ;  /* 0x0000003d3c37723e */ /* 0x000fce00000000ff */
.L_x_2973:
[----:B------:R-:W0:Y:S01]  /*0cc0*/  LDC.64 R74, c[0x0][0x3a8] ;  /* 0x0000ea00ff4a7b82 */ /* 0x000e220000000a00 */
[C---:B------:R-:W-:Y:S01]  /*0cd0*/  IADD3 R77, PT, PT, R72.reuse, 0x20, RZ ;  /* 0x00000020484d7810 */ /* 0x040fe20007ffe0ff */
[----:B0-----:R-:W-:-:S05]  /*0ce0*/  IMAD.WIDE.U32 R74, R72, 0x10, R74 ;  /* 0x00000010484a7825 */ /* 0x001fca00078e004a */
[----:B------:R0:W-:Y:S02]  /*0cf0*/  STG.E.128 desc[UR6][R74.64], R52 ;  /* 0x000000344a007986 */ /* 0x0001e4000c101d06 */
.L_x_2971:
[----:B------:R-:W-:Y:S05]  /*0d00*/  BSYNC.RECONVERGENT B0 ;  /* 0x0000000000007941 */ /* 0x000fea0003800200 */
.L_x_2970:
[----:B------:R-:W-:Y:S01]  /*0d10*/  ISETP.GE.U32.AND P1, PT, R3, 0x40, PT ;  /* 0x000000400300780c */ /* 0x000fe20003f26070 */
[----:B------:R-:W-:-:S12]  /*0d20*/  BSSY.RECONVERGENT B0, `(.L_x_2974) ;  /* 0x0000060000007945 */ /* 0x000fd80003800200 */
[----:B------:R-:W-:Y:S05]  /*0d30*/  @!P1 BRA `(.L_x_2975) ;  /* 0x0000000400789947 */ /* 0x000fea0003800000 */
[----:B------:R-:W-:Y:S01]  /*0d40*/  ISETP.NE.U32.AND P0, PT, RZ, UR10, PT ;  /* 0x0000000aff007c0c */ /* 0x000fe2000bf05070 */
[----:B------:R-:W1:Y:S03]  /*0d50*/  LDC.64 R8, c[0x0][0x390] ;  /* 0x0000e400ff087b82 */ /* 0x000e660000000a00 */
[----:B------:R-:W-:-:S13]  /*0d60*/  ISETP.NE.AND.EX P0, PT, RZ, UR11, PT, P0 ;  /* 0x0000000bff007c0c */ /* 0x000fda000bf05300 */
[----:B------:R-:W2:Y:S01]  /*0d70*/  @P0 LDC.64 R6, c[0x0][0x3a0] ;  /* 0x0000e800ff060b82 */ /* 0x000ea20000000a00 */
[----:B-1----:R-:W-:-:S06]  /*0d80*/  IMAD.WIDE.U32 R8, R77, 0x10, R8 ;  /* 0x000000104d087825 */ /* 0x002fcc00078e0008 */
[----:B------:R-:W5:Y:S01]  /*0d90*/  LDG.E.128 R8, desc[UR6][R8.64] ;  /* 0x0000000608087981 */ /* 0x000f62000c1e1d00 */
[----:B--2---:R-:W-:-:S05]  /*0da0*/  @P0 IMAD.WIDE.U32 R6, R77, 0x10, R6 ;  /* 0x000000104d060825 */ /* 0x004fca00078e0006 */
[----:B------:R1:W5:Y:S01]  /*0db0*/  @P0 LDG.E.128 R48, desc[UR6][R6.64] ;  /* 0x0000000606300981 */ /* 0x000362000c1e1d00 */
[----:B------:R-:W-:Y:S05]  /*0dc0*/  @!P0 BRA `(.L_x_2976) ;  /* 0x0000000000b48947 */ /* 0x000fea0003800000 */
[----:B0----5:R-:W-:Y:S02]  /*0dd0*/  HADD2.F32 R74, -RZ, R9.H0_H0 ;  /* 0x20000009ff4a7230 */ /* 0x021fe40000004100 */
[--C-:B------:R-:W-:Y:S02]  /*0de0*/  HADD2.F32 R76, -RZ, R10.reuse.H0_H0 ;  /* 0x2000000aff4c7230 */ /* 0x100fe40000004100 */
[----:B------:R-:W-:Y:S02]  /*0df0*/  HADD2.F32 R52, -RZ, R10.H1_H1 ;  /* 0x3000000aff347230 */ /* 0x000fe40000004100 */
[-C--:B------:R-:W-:Y:S01]  /*0e00*/  FMUL.FTZ R74, R74, R73.reuse ;  /* 0x000000494a4a7220 */ /* 0x080fe20000410000 */
[----:B------:R-:W-:Y:S02]  /*0e10*/  HADD2.F32 R56, -RZ, R8.H0_H0 ;  /* 0x20000008ff387230 */ /* 0x000fe40000004100 */
[----:B------:R-:W-:Y:S01]  /*0e20*/  FMUL.FTZ R76, R76, R73 ;  /* 0x000000494c4c7220 */ /* 0x000fe20000410000 */
[----:B------:R-:W-:-:S02]  /*0e30*/  HADD2.F32 R10, -RZ, R11.H0_H0 ;  /* 0x2000000bff0a7230 */ /* 0x000fc40000004100 */
[-C--:B------:R-:W-:Y:S01]  /*0e40*/  FMUL.FTZ R52, R52, R73.reuse ;  /* 0x0000004934347220 */ /* 0x080fe20000410000 */
[----:B-1----:R-:W-:Y:S02]  /*0e50*/  HADD2.F32 R6, -RZ, R9.H1_H1 ;  /* 0x30000009ff067230 */ /* 0x002fe40000004100 */
[-C--:B------:R-:W-:Y:S01]  /*0e60*/  FMUL.FTZ R56, R56, R73.reuse ;  /* 0x0000004938387220 */ /* 0x080fe20000410000 */
[----:B------:R-:W-:Y:S02]  /*0e70*/  HADD2.F32 R54, -RZ, R11.H1_H1 ;  /* 0x3000000bff367230 */ /* 0x000fe40000004100 */
[-C--:B------:R-:W-:Y:S01]  /*0e80*/  FMUL.FTZ R75, R10, R73.reuse ;  /* 0x000000490a4b7220 */ /* 0x080fe20000410000 */
[----:B------:R-:W-:Y:S02]  /*0e90*/  HADD2.F32 R11, -RZ, R25.H0_H0 ;  /* 0x20000019ff0b7230 */ /* 0x000fe40000004100 */
[----:B------:R-:W-:Y:S01]  /*0ea0*/  FMUL.FTZ R6, R6, R73 ;  /* 0x0000004906067220 */ /* 0x000fe20000410000 */
[----:B------:R-:W-:-:S02]  /*0eb0*/  HADD2.F32 R9, -RZ, R49.H0_H0 ;  /* 0x20000031ff097230 */ /* 0x000fc40000004100 */
[----:B------:R-:W-:Y:S01]  /*0ec0*/  FMUL.FTZ R54, R54, R73 ;  /* 0x0000004936367220 */ /* 0x000fe20000410000 */
[----:B------:R-:W-:Y:S02]  /*0ed0*/  HADD2.F32 R5, -RZ, R24.H0_H0 ;  /* 0x20000018ff057230 */ /* 0x000fe40000004100 */
[----:B------:R-:W-:Y:S02]  /*0ee0*/  HADD2.F32 R7, -RZ, R48.H0_H0 ;  /* 0x20000030ff077230 */ /* 0x000fe40000004100 */
[----:B------:R-:W-:Y:S01]  /*0ef0*/  FFMA.FTZ R11, R74, R11, R9 ;  /* 0x0000000b4a0b7223 */ /* 0x000fe20000010009 */
[----:B------:R-:W-:Y:S02]  /*0f00*/  HADD2.F32 R53, -RZ, R26.H0_H0 ;  /* 0x2000001aff357230 */ /* 0x000fe40000004100 */
[----:B------:R-:W-:Y:S02]  /*0f10*/  HADD2.F32 R55, -RZ, R50.H0_H0 ;  /* 0x20000032ff377230 */ /* 0x000fe40000004100 */
[----:B------:R-:W-:Y:S01]  /*0f20*/  FFMA.FTZ R56, R56, R5, R7 ;  /* 0x0000000538387223 */ /* 0x000fe20000010007 */
[----:B------:R-:W-:-:S02]  /*0f30*/  HADD2.F32 R78, -RZ, R27.H0_H0 ;  /* 0x2000001bff4e7230 */ /* 0x000fc40000004100 */
[----:B------:R-:W-:Y:S02]  /*0f40*/  HADD2.F32 R80, -RZ, R51.H0_H0 ;  /* 0x20000033ff507230 */ /* 0x000fe40000004100 */
[----:B------:R-:W-:Y:S01]  /*0f50*/  FFMA.FTZ R10, R76, R53, R55 ;  /* 0x000000354c0a7223 */ /* 0x000fe20000010037 */
[----:B------:R-:W-:Y:S02]  /*0f60*/  HADD2.F32 R8, -RZ, R8.H1_H1 ;  /* 0x30000008ff087230 */ /* 0x000fe40000004100 */
[----:B------:R-:W-:Y:S02]  /*0f70*/  HADD2.F32 R74, -RZ, R24.H1_H1 ;  /* 0x30000018ff4a7230 */ /* 0x000fe40000004100 */
[----:B------:R-:W-:Y:S01]  /*0f80*/  FFMA.FTZ R9, R75, R78, R80 ;  /* 0x0000004e4b097223 */ /* 0x000fe20000010050 */
[----:B------:R-:W-:Y:S02]  /*0f90*/  HADD2.F32 R76, -RZ, R48.H1_H1 ;  /* 0x30000030ff4c7230 */ /* 0x000fe40000004100 */
[----:B------:R-:W-:Y:S01]  /*0fa0*/  FMUL.FTZ R5, R8, R73 ;  /* 0x0000004908057220 */ /* 0x000fe20000410000 */
[----:B------:R-:W-:-:S02]  /*0fb0*/  HADD2.F32 R53, -RZ, R25.H1_H1 ;  /* 0x30000019ff357230 */ /* 0x000fc40000004100 */
[----:B------:R-:W-:Y:S02]  /*0fc0*/  HADD2.F32 R55, -RZ, R49.H1_H1 ;  /* 0x30000031ff377230 */ /* 0x000fe40000004100 */
[----:B------:R-:W-:Y:S01]  /*0fd0*/  FFMA.FTZ R5, R5, R74, R76 ;  /* 0x0000004a05057223 */ /* 0x000fe2000001004c */
[----:B------:R-:W-:Y:S02]  /*0fe0*/  HADD2.F32 R7, -RZ, R26.H1_H1 ;  /* 0x3000001aff077230 */ /* 0x000fe40000004100 */
[----:B------:R-:W-:Y:S02]  /*0ff0*/  HADD2.F32 R75, -RZ, R50.H1_H1 ;  /* 0x30000032ff4b7230 */ /* 0x000fe40000004100 */
[----:B------:R-:W-:Y:S01]  /*1000*/  FFMA.FTZ R6, R6, R53, R55 ;  /* 0x0000003506067223 */ /* 0x000fe20000010037 */
[----:B------:R-:W-:Y:S02]  /*1010*/  HADD2.F32 R79, -RZ, R27.H1_H1 ;  /* 0x3000001bff4f7230 */ /* 0x000fe40000004100 */
[----:B------:R-:W-:-:S02]  /*1020*/  HADD2.F32 R81, -RZ, R51.H1_H1 ;  /* 0x30000033ff517230 */ /* 0x000fc40000004100 */
[----:B------:R-:W-:Y:S01]  /*1030*/  FFMA.FTZ R7, R52, R7, R75 ;  /* 0x0000000734077223 */ /* 0x000fe2000001004b */
[----:B------:R-:W-:Y:S02]  /*1040*/  F2FP.F16.F32.PACK_AB R53, R6, R11 ;  /* 0x0000000b0635723e */ /* 0x000fe400000000ff */
[----:B------:R-:W-:Y:S01]  /*1050*/  F2FP.F16.F32.PACK_AB R52, R5, R56 ;  /* 0x000000380534723e */ /* 0x000fe200000000ff */
[----:B------:R-:W-:Y:S01]  /*1060*/  FFMA.FTZ R8, R54, R79, R81 ;  /* 0x0000004f36087223 */ /* 0x000fe20000010051 */
[----:B------:R-:W-:-:S04]  /*1070*/  F2FP.F16.F32.PACK_AB R54, R7, R10 ;  /* 0x0000000a0736723e */ /* 0x000fc800000000ff */
[----:B------:R-:W-:Y:S01]  /*1080*/  F2FP.F16.F32.PACK_AB R55, R8, R9 ;  /* 0x000000090837723e */ /* 0x000fe200000000ff */
[----:B------:R-:W-:Y:S06]  /*1090*/  BRA `(.L_x_2977) ;  /* 0x0000000000907947 */ /* 0x000fec0003800000 */
.L_x_2976:
[----:B0----5:R-:W-:Y:S02]  /*10a0*/  HADD2.F32 R52, -RZ, R9.H0_H0 ;  /* 0x20000009ff347230 */ /* 0x021fe40000004100 */
[----:B------:R-:W-:Y:S02]  /*10b0*/  HADD2.F32 R56, -RZ, R10.H0_H0 ;  /* 0x2000000aff387230 */ /* 0x000fe40000004100 */
[----:B-1----:R-:W-:Y:S02]  /*10c0*/  HADD2.F32 R6, -RZ, R8.H0_H0 ;  /* 0x20000008ff067230 */ /* 0x002fe40000004100 */
[-C--:B------:R-:W-:Y:S01]  /*10d0*/  FMUL.FTZ R52, R52, R73.reuse ;  /* 0x0000004934347220 */ /* 0x080fe20000410000 */
[--C-:B------:R-:W-:Y:S02]  /*10e0*/  HADD2.F32 R76, -RZ, R11.reuse.H0_H0 ;  /* 0x2000000bff4c7230 */ /* 0x100fe40000004100 */
[----:B------:R-:W-:Y:S02]  /*10f0*/  HADD2.F32 R78, -RZ, R11.H1_H1 ;  /* 0x3000000bff4e7230 */ /* 0x000fe40000004100 */
[----:B------:R-:W-:Y:S01]  /*1100*/  FMUL.FTZ R6, R6, R73 ;  /* 0x0000004906067220 */ /* 0x000fe20000410000 */
[----:B------:R-:W-:-:S02]  /*1110*/  HADD2.F32 R74, -RZ, R10.H1_H1 ;  /* 0x3000000aff4a7230 */ /* 0x000fc40000004100 */
[-C--:B------:R-:W-:Y:S01]  /*1120*/  FMUL.FTZ R10, R56, R73.reuse ;  /* 0x00000049380a7220 */ /* 0x080fe20000410000 */
[----:B------:R-:W-:Y:S02]  /*1130*/  HADD2.F32 R11, -RZ, R25.H0_H0 ;  /* 0x20000019ff0b7230 */ /* 0x000fe40000004100 */
[-C--:B------:R-:W-:Y:S01]  /*1140*/  FMUL.FTZ R76, R76, R73.reuse ;  /* 0x000000494c4c7220 */ /* 0x080fe20000410000 */
[----:B------:R-:W-:Y:S02]  /*1150*/  HADD2.F32 R7, -RZ, R26.H0_H0 ;  /* 0x2000001aff077230 */ /* 0x000fe40000004100 */
[----:B------:R-:W-:Y:S01]  /*1160*/  FMUL.FTZ R78, R78, R73 ;  /* 0x000000494e4e7220 */ /* 0x000fe20000410000 */
        /* <DEDUP_REMOVED lines=8> */
[----:B------:R-:W-:Y:S02]  /*11f0*/  HADD2.F32 R52, -RZ, R24.H1_H1 ;  /* 0x30000018ff347230 */ /* 0x000fe40000004100 */
[----:B------:R-:W-:Y:S01]  /*1200*/  FMUL.FTZ R54, R54, R73 ;  /* 0x0000004936367220 */ /* 0x000fe20000410000 */
[----:B------:R-:W-:-:S02]  /*1210*/  HADD2.F32 R53, -RZ, R25.H1_H1 ;  /* 0x30000019ff357230 */ /* 0x000fc40000004100 */
[----:B------:R-:W-:Y:S01]  /*1220*/  FMUL.FTZ R5, R8, R73 ;  /* 0x0000004908057220 */ /* 0x000fe20000410000 */
[----:B------:R-:W-:Y:S02]  /*1230*/  HADD2.F32 R7, -RZ, R26.H1_H1 ;  /* 0x3000001aff077230 */ /* 0x000fe40000004100 */
[----:B------:R-:W-:Y:S01]  /*1240*/  FMUL.FTZ R9, R76, R9 ;  /* 0x000000094c097220 */ /* 0x000fe20000410000 */
[----:B------:R-:W-:Y:S02]  /*1250*/  HADD2.F32 R55, -RZ, R27.H1_H1 ;  /* 0x3000001bff377230 */ /* 0x000fe40000004100 */
[----:B------:R-:W-:Y:S01]  /*1260*/  FMUL.FTZ R6, R54, R53 ;  /* 0x0000003536067220 */ /* 0x000fe20000410000 */
[----:B------:R-:W-:Y:S01]  /*1270*/  FMUL.FTZ R5, R5, R52 ;  /* 0x0000003405057220 */ /* 0x000fe20000410000 */
[----:B------:R-:W-:Y:S01]  /*1280*/  FMUL.FTZ R7, R74, R7 ;  /* 0x000000074a077220 */ /* 0x000fe20000410000 */
[----:B------:R-:W-:Y:S02]  /*1290*/  FMUL.FTZ R8, R78, R55 ;  /* 0x000000374e087220 */ /* 0x000fe40000410000 */
[----:B------:R-:W-:-:S02]  /*12a0*/  F2FP.F16.F32.PACK_AB R53, R6, R11 ;  /* 0x0000000b0635723e */ /* 0x000fc400000000ff */
[----:B------:R-:W-:Y:S02]  /*12b0*/  F2FP.F16.F32.PACK_AB R54, R7, R10 ;  /* 0x0000000a0736723e */ /* 0x000fe400000000ff */
[----:B------:R-:W-:Y:S02]  /*12c0*/  F2FP.F16.F32.PACK_AB R55, R8, R9 ;  /* 0x000000090837723e */ /* 0x000fe400000000ff */
[----:B------:R-:W-:-:S07]  /*12d0*/  F2FP.F16.F32.PACK_AB R52, R5, R56 ;  /* 0x000000380534723e */ /* 0x000fce00000000ff */
.L_x_2977:
[----:B------:R-:W0:Y:S02]  /*12e0*/  LDC.64 R74, c[0x0][0x3a8] ;  /* 0x0000ea00ff4a7b82 */ /* 0x000e240000000a00 */
[C---:B0-----:R-:W-:Y:S01]  /*12f0*/  IMAD.WIDE.U32 R74, R77.reuse, 0x10, R74 ;  /* 0x000000104d4a7825 */ /* 0x041fe200078e004a */
[----:B------:R-:W-:-:S04]  /*1300*/  IADD3 R77, PT, PT, R77, 0x20, RZ ;  /* 0x000000204d4d7810 */ /* 0x000fc80007ffe0ff */
[----:B------:R1:W-:Y:S03]  /*1310*/  STG.E.128 desc[UR6][R74.64], R52 ;  /* 0x000000344a007986 */ /* 0x0003e6000c101d06 */
.L_x_2975:
[----:B------:R-:W-:Y:S05]  /*1320*/  BSYNC.RECONVERGENT B0 ;  /* 0x0000000000007941 */ /* 0x000fea0003800200 */
.L_x_2974:
        /* <DEDUP_REMOVED lines=12> */
[----:B-----5:R-:W-:Y:S02]  /*13f0*/  HADD2.F32 R4, -RZ, R52.H0_H0 ;  /* 0x20000034ff047230 */ /* 0x020fe40000004100 */
[--C-:B0-----:R-:W-:Y:S02]  /*1400*/  HADD2.F32 R66, -RZ, R53.reuse.H0_H0 ;  /* 0x20000035ff427230 */ /* 0x101fe40000004100 */
        /* <DEDUP_REMOVED lines=11> */
[----:B------:R-:W-:Y:S01]  /*14c0*/  FMUL.FTZ R78, R78, R73 ;  /* 0x000000494e4e7220 */ /* 0x000fe20000410000 */
[----:B------:R-:W-:-:S02]  /*14d0*/  HADD2.F32 R53, -RZ, R12.H0_H0 ;  /* 0x2000000cff357230 */ /* 0x000fc40000004100 */
[-C--:B------:R-:W-:Y:S01]  /*14e0*/  FMUL.FTZ R65, R52, R73.reuse ;  /* 0x0000004934417220 */ /* 0x080fe20000410000 */
[----:B------:R-:W-:Y:S02]  /*14f0*/  HADD2.F32 R71, -RZ, R48.H0_H0 ;  /* 0x20000030ff477230 */ /* 0x000fe40000004100 */
[----:B------:R-:W-:Y:S01]  /*1500*/  FMUL.FTZ R74, R54, R73 ;  /* 0x00000049364a7220 */ /* 0x000fe20000410000 */
[----:B------:R-:W-:Y:S02]  /*1510*/  HADD2.F32 R55, -RZ, R13.H0_H0 ;  /* 0x2000000dff377230 */ /* 0x000fe40000004100 */
[----:B------:R-:W-:Y:S02]  /*1520*/  HADD2.F32 R75, -RZ, R49.H0_H0 ;  /* 0x20000031ff4b7230 */ /* 0x000fe40000004100 */
[----:B------:R-:W-:Y:S01]  /*1530*/  FFMA.FTZ R4, R4, R53, R71 ;  /* 0x0000003504047223 */ /* 0x000fe20000010047 */
[----:B------:R-:W-:Y:S02]  /*1540*/  HADD2.F32 R69, -RZ, R14.H0_H0 ;  /* 0x2000000eff457230 */ /* 0x000fe40000004100 */
[----:B------:R-:W-:-:S02]  /*1550*/  HADD2.F32 R79, -RZ, R50.H0_H0 ;  /* 0x20000032ff4f7230 */ /* 0x000fc40000004100 */
[----:B------:R-:W-:Y:S01]  /*1560*/  FFMA.FTZ R66, R66, R55, R75 ;  /* 0x0000003742427223 */ /* 0x000fe2000001004b */
[----:B------:R-:W-:Y:S02]  /*1570*/  HADD2.F32 R52, -RZ, R12.H1_H1 ;  /* 0x3000000cff347230 */ /* 0x000fe40000004100 */
[----:B------:R-:W-:Y:S02]  /*1580*/  HADD2.F32 R54, -RZ, R13.H1_H1 ;  /* 0x3000000dff367230 */ /* 0x000fe40000004100 */
[----:B------:R-:W-:Y:S01]  /*1590*/  FFMA.FTZ R68, R70, R69, R79 ;  /* 0x0000004546447223 */ /* 0x000fe2000001004f */
[----:B------:R-:W-:Y:S02]  /*15a0*/  HADD2.F32 R69, -RZ, R14.H1_H1 ;  /* 0x3000000eff457230 */ /* 0x000fe40000004100 */
[----:B------:R-:W-:Y:S02]  /*15b0*/  HADD2.F32 R53, -RZ, R15.H0_H0 ;  /* 0x2000000fff357230 */ /* 0x000fe40000004100 */
[----:B------:R-:W-:-:S02]  /*15c0*/  HADD2.F32 R73, -RZ, R51.H0_H0 ;  /* 0x20000033ff497230 */ /* 0x000fc40000004100 */
[----:B------:R-:W-:Y:S02]  /*15d0*/  HADD2.F32 R71, -RZ, R15.H1_H1 ;  /* 0x3000000fff477230 */ /* 0x000fe40000004100 */
[----:B------:R-:W-:Y:S02]  /*15e0*/  HADD2.F32 R75, -RZ, R51.H1_H1 ;  /* 0x30000033ff4b7230 */ /* 0x000fe40000004100 */
[----:B------:R-:W-:Y:S01]  /*15f0*/  FFMA.FTZ R70, R76, R53, R73 ;  /* 0x000000354c467223 */ /* 0x000fe20000010049 */
        /* <DEDUP_REMOVED lines=12> */
.L_x_2980:
[----:B-----5:R-:W-:Y:S02]  /*16c0*/  HADD2.F32 R70, -RZ, R54.H0_H0 ;  /* 0x20000036ff467230 */ /* 0x020fe40000004100 */
[----:B------:R-:W-:Y:S02]  /*16d0*/  HADD2.F32 R4, -RZ, R52.H0_H0 ;  /* 0x20000034ff047230 */ /* 0x000fe40000004100 */
[--C-:B------:R-:W-:Y:S02]  /*16e0*/  HADD2.F32 R68, -RZ, R53.reuse.H1_H1 ;  /* 0x30000035ff447230 */ /* 0x100fe40000004100 */
[-C--:B------:R-:W-:Y:S01]  /*16f0*/  FMUL.FTZ R70, R70, R73.reuse ;  /* 0x0000004946467220 */ /* 0x080fe20000410000 */
[----:B0-----:R-:W-:Y:S02]  /*1700*/  HADD2.F32 R66, -RZ, R53.H0_H0 ;  /* 0x20000035ff427230 */ /* 0x001fe40000004100 */
[----:B------:R-:W-:Y:S01]  /*1710*/  FMUL.FTZ R4, R4, R73 ;  /* 0x0000004904047220 */ /* 0x000fe20000410000 */
[----:B------:R-:W-:-:S02]  /*1720*/  HADD2.F32 R65, -RZ, R14.H0_H0 ;  /* 0x2000000eff417230 */ /* 0x000fc40000004100 */
[-C--:B------:R-:W-:Y:S01]  /*1730*/  FMUL.FTZ R67, R68, R73.reuse ;  /* 0x0000004944437220 */ /* 0x080fe20000410000 */
[----:B------:R-:W-:Y:S02]  /*1740*/  HADD2.F32 R54, -RZ, R54.H1_H1 ;  /* 0x30000036ff367230 */ /* 0x000fe40000004100 */
[----:B------:R-:W-:Y:S01]  /*1750*/  FMUL.FTZ R66, R66, R73 ;  /* 0x0000004942427220 */ /* 0x000fe20000410000 */
        /* <DEDUP_REMOVED lines=26> */
.L_x_2981:
[----:B------:R-:W0:Y:S02]  /*1900*/  LDC.64 R74, c[0x0][0x3a8] ;  /* 0x0000ea00ff4a7b82 */ /* 0x000e240000000a00 */
[----:B0-----:R-:W-:-:S05]  /*1910*/  IMAD.WIDE.U32 R74, R77, 0x10, R74 ;  /* 0x000000104d4a7825 */ /* 0x001fca00078e004a */
[----:B------:R2:W-:Y:S02]  /*1920*/  STG.E.128 desc[UR6][R74.64], R52 ;  /* 0x000000344a007986 */ /* 0x0005e4000c101d06 */
.L_x_2979:
[----:B------:R-:W-:Y:S05]  /*1930*/  BSYNC.RECONVERGENT B0 ;  /* 0x0000000000007941 */ /* 0x000fea0003800200 */
.L_x_2978:
        /* <DEDUP_REMOVED lines=100> */
.L_x_3001:
        /* <DEDUP_REMOVED lines=19> */
[----:B------:R-:W-:Y:S01]  /*20b0*/  FADD.FTZ R74, R62, -R76 ;  /* 0x8000004c3e4a7221 */ /* 0x000fe20000010000 */
[----:B-----5:R-:W-:Y:S02]  /*20c0*/  HADD2.F32 R53, -RZ, R44.H0_H0 ;  /* 0x2000002cff357230 */ /* 0x020fe40000004100 */
[C---:B------:R-:W-:Y:S01]  /*20d0*/  FMUL.FTZ R52, R73.reuse, R52 ;  /* 0x0000003449347220 */ /* 0x040fe20000410000 */
[----:B------:R-:W-:Y:S02]  /*20e0*/  HADD2.F32 R55, -RZ, R40.H0_H0 ;  /* 0x20000028ff377230 */ /* 0x000fe40000004100 */
[C---:B------:R-:W-:Y:S01]  /*20f0*/  FMUL.FTZ R54, R73.reuse, R54 ;  /* 0x0000003649367220 */ /* 0x040fe20000410000 */
[----:B------:R-:W-:Y:S02]  /*2100*/  HADD2.F32 R75, -RZ, R45.H0_H0 ;  /* 0x2000002dff4b7230 */ /* 0x000fe40000004100 */
[----:B------:R-:W-:Y:S01]  /*2110*/  FMUL.FTZ R74, R73, R74 ;  /* 0x0000004a494a7220 */ /* 0x000fe20000410000 */
[----:B------:R-:W-:-:S02]  /*2120*/  HADD2.F32 R77, -RZ, R41.H0_H0 ;  /* 0x20000029ff4d7230 */ /* 0x000fc40000004100 */
[----:B------:R-:W-:Y:S01]  /*2130*/  FFMA.FTZ R52, R52, R53, R55 ;  /* 0x0000003534347223 */ /* 0x000fe20000010037 */
[----:B------:R-:W-:Y:S02]  /*2140*/  HADD2.F32 R79, -RZ, R46.H0_H0 ;  /* 0x2000002eff4f7230 */ /* 0x000fe40000004100 */
[--C-:B------:R-:W-:Y:S01]  /*2150*/  FADD.FTZ R78, R59, -R76.reuse ;  /* 0x8000004c3b4e7221 */ /* 0x100fe20000010000 */
[----:B------:R-:W-:Y:S02]  /*2160*/  HADD2.F32 R81, -RZ, R42.H0_H0 ;  /* 0x2000002aff517230 */ /* 0x000fe40000004100 */
[----:B------:R-:W-:Y:S01]  /*2170*/  FFMA.FTZ R53, R54, R75, R77 ;  /* 0x0000004b36357223 */ /* 0x000fe2000001004d */
[----:B------:R-:W-:Y:S02]  /*2180*/  HADD2.F32 R80, -RZ, R46.H1_H1 ;  /* 0x3000002eff507230 */ /* 0x000fe40000004100 */
[----:B------:R-:W-:Y:S01]  /*2190*/  FADD.FTZ R84, R61, -R76 ;  /* 0x8000004c3d547221 */ /* 0x000fe20000010000 */
[----:B------:R-:W-:-:S02]  /*21a0*/  HADD2.F32 R82, -RZ, R42.H1_H1 ;  /* 0x3000002aff527230 */ /* 0x000fc40000004100 */
[----:B------:R-:W-:Y:S01]  /*21b0*/  FFMA.FTZ R54, R74, R79, R81 ;  /* 0x0000004f4a367223 */ /* 0x000fe20000010051 */
[----:B------:R-:W-:Y:S01]  /*21c0*/  FADD.FTZ R86, R60, -R76 ;  /* 0x8000004c3c567221 */ /* 0x000fe20000010000 */
[----:B------:R-:W0:Y:S01]  /*21d0*/  LDC.64 R74, c[0x0][0x428] ;  /* 0x00010a00ff4a7b82 */ /* 0x000e220000000a00 */
[C---:B------:R-:W-:Y:S01]  /*21e0*/  FMUL.FTZ R77, R73.reuse, R78 ;  /* 0x0000004e494d7220 */ /* 0x040fe20000410000 */
[----:B------:R-:W-:Y:S02]  /*21f0*/  HADD2.F32 R55, -RZ, R47.H0_H0 ;  /* 0x2000002fff377230 */ /* 0x000fe40000004100 */
[C---:B------:R-:W-:Y:S01]  /*2200*/  FMUL.FTZ R84, R73.reuse, R84 ;  /* 0x0000005449547220 */ /* 0x040fe20000410000 */
[----:B------:R-:W-:Y:S02]  /*2210*/  HADD2.F32 R79, -RZ, R43.H0_H0 ;  /* 0x2000002bff4f7230 */ /* 0x000fe40000004100 */
[----:B------:R-:W-:Y:S01]  /*2220*/  FMUL.FTZ R86, R73, R86 ;  /* 0x0000005649567220 */ /* 0x000fe20000410000 */
[----:B------:R-:W-:-:S02]  /*2230*/  HADD2.F32 R81, -RZ, R47.H1_H1 ;  /* 0x3000002fff517230 */ /* 0x000fc40000004100 */
[----:B------:R-:W-:Y:S01]  /*2240*/  FFMA.FTZ R77, R77, R80, R82 ;  /* 0x000000504d4d7223 */ /* 0x000fe20000010052 */
[----:B------:R-:W-:Y:S02]  /*2250*/  HADD2.F32 R83, -RZ, R43.H1_H1 ;  /* 0x3000002bff537230 */ /* 0x000fe40000004100 */
[--C-:B------:R-:W-:Y:S01]  /*2260*/  FADD.FTZ R78, R57, -R76.reuse ;  /* 0x8000004c394e7221 */ /* 0x100fe20000010000 */
[----:B------:R-:W-:Y:S01]  /*2270*/  FADD.FTZ R80, R58, -R76 ;  /* 0x8000004c3a507221 */ /* 0x000fe20000010000 */
[----:B------:R-:W-:Y:S01]  /*2280*/  FFMA.FTZ R84, R84, R55, R79 ;  /* 0x0000003754547223 */ /* 0x000fe2000001004f */
[----:B------:R-:W-:Y:S02]  /*2290*/  HADD2.F32 R55, -RZ, R44.H1_H1 ;  /* 0x3000002cff377230 */ /* 0x000fe40000004100 */
[----:B------:R-:W-:Y:S01]  /*22a0*/  FFMA.FTZ R85, R86, R81, R83 ;  /* 0x0000005156557223 */ /* 0x000fe20000010053 */
[----:B------:R-:W-:Y:S02]  /*22b0*/  HADD2.F32 R81, -RZ, R45.H1_H1 ;  /* 0x3000002dff517230 */ /* 0x000fe40000004100 */
[----:B------:R-:W-:Y:S01]  /*22c0*/  FMUL.FTZ R80, R73, R80 ;  /* 0x0000005049507220 */ /* 0x000fe20000410000 */
[----:B------:R-:W-:-:S02]  /*22d0*/  HADD2.F32 R83, -RZ, R41.H1_H1 ;  /* 0x30000029ff537230 */ /* 0x000fc40000004100 */
[----:B------:R-:W-:Y:S01]  /*22e0*/  FMUL.FTZ R78, R73, R78 ;  /* 0x0000004e494e7220 */ /* 0x000fe20000410000 */
[----:B------:R-:W-:Y:S01]  /*22f0*/  HADD2.F32 R79, -RZ, R40.H1_H1 ;  /* 0x30000028ff4f7230 */ /* 0x000fe20000004100 */
[----:B------:R-:W-:Y:S01]  /*2300*/  F2FP.F16.F32.PACK_AB R54, R77, R54 ;  /* 0x000000364d36723e */ /* 0x000fe200000000ff */
[----:B------:R-:W-:-:S03]  /*2310*/  FFMA.FTZ R80, R80, R81, R83 ;  /* 0x0000005150507223 */ /* 0x000fc60000010053 */
[----:B------:R-:W-:Y:S01]  /*2320*/  FFMA.FTZ R79, R78, R55, R79 ;  /* 0x000000374e4f7223 */ /* 0x000fe2000001004f */
[----:B------:R-:W-:Y:S01]  /*2330*/  F2FP.F16.F32.PACK_AB R55, R85, R84 ;  /* 0x000000545537723e */ /* 0x000fe200000000ff */
[----:B0-----:R-:W-:Y:S01]  /*2340*/  IMAD.WIDE.U32 R74, R72, 0x10, R74 ;  /* 0x00000010484a7825 */ /* 0x001fe200078e004a */
[----:B------:R-:W-:Y:S02]  /*2350*/  F2FP.F16.F32.PACK_AB R53, R80, R53 ;  /* 0x000000355035723e */ /* 0x000fe400000000ff */
[----:B------:R-:W-:Y:S02]  /*2360*/  F2FP.F16.F32.PACK_AB R52, R79, R52 ;  /* 0x000000344f34723e */ /* 0x000fe400000000ff */
[----:B------:R-:W-:-:S03]  /*2370*/  IADD3 R72, PT, PT, R72, 0x20, RZ ;  /* 0x0000002048487810 */ /* 0x000fc60007ffe0ff */
[----:B------:R1:W-:Y:S04]  /*2380*/  STG.E.128 desc[UR6][R74.64], R52 ;  /* 0x000000344a007986 */ /* 0x0003e8000c101d06 */
.L_x_2984:
[----:B------:R-:W-:Y:S05]  /*2390*/  BSYNC.RECONVERGENT B0 ;  /* 0x0000000000007941 */ /* 0x000fea0003800200 */
.L_x_2983:
[----:B------:R-:W-:Y:S04]  /*23a0*/  BSSY.RECONVERGENT B0, `(.L_x_2985) ;  /* 0x0000032000007945 */ /* 0x000fe80003800200 */
[----:B------:R-:W-:Y:S05]  /*23b0*/  @!P1 BRA `(.L_x_2986) ;  /* 0x0000000000c09947 */ /* 0x000fea0003800000 */
[--C-:B01----:R-:W-:Y:S01]  /*23c0*/  FADD.FTZ R52, R56, -R76.reuse ;  /* 0x8000004c38347221 */ /* 0x103fe20000010000 */
        /* <DEDUP_REMOVED lines=47> */
.L_x_2986:
[----:B------:R-:W-:Y:S05]  /*26c0*/  BSYNC.RECONVERGENT B0 ;  /* 0x0000000000007941 */ /* 0x000fea0003800200 */
.L_x_2985:
[----:B------:R-:W-:Y:S04]  /*26d0*/  BSSY.RECONVERGENT B0, `(.L_x_2987) ;  /* 0x0000031000007945 */ /* 0x000fe80003800200 */
[----:B------:R-:W-:Y:S05]  /*26e0*/  @!P3 BRA `(.L_x_2988) ;  /* 0x0000000000bcb947 */ /* 0x000fea0003800000 */
[--C-:B012---:R-:W-:Y:S01]  /*26f0*/  FADD.FTZ R52, R4, -R76.reuse ;  /* 0x8000004c04347221 */ /* 0x107fe20000010000 */
[----:B-----5:R-:W-:Y:S02]  /*2700*/  HADD2.F32 R53, -RZ, R20.H0_H0 ;  /* 0x20000014ff357230 */ /* 0x020fe40000004100 */
[--C-:B------:R-:W-:Y:S01]  /*2710*/  FADD.FTZ R74, R68, -R76.reuse ;  /* 0x8000004c444a7221 */ /* 0x100fe20000010000 */
[----:B------:R-:W-:Y:S02]  /*2720*/  HADD2.F32 R55, -RZ, R16.H0_H0 ;  /* 0x20000010ff377230 */ /* 0x000fe40000004100 */
[C---:B------:R-:W-:Y:S01]  /*2730*/  FMUL.FTZ R52, R73.reuse, R52 ;  /* 0x0000003449347220 */ /* 0x040fe20000410000 */
[----:B------:R-:W-:Y:S01]  /*2740*/  FADD.FTZ R54, R66, -R76 ;  /* 0x8000004c42367221 */ /* 0x000fe20000010000 */
[----:B------:R-:W-:Y:S02]  /*2750*/  HADD2.F32 R75, -RZ, R21.H0_H0 ;  /* 0x20000015ff4b7230 */ /* 0x000fe40000004100 */
[----:B------:R-:W-:Y:S01]  /*2760*/  FMUL.FTZ R78, R73, R74 ;  /* 0x0000004a494e7220 */ /* 0x000fe20000410000 */
[----:B------:R-:W-:-:S02]  /*2770*/  HADD2.F32 R77, -RZ, R17.H0_H0 ;  /* 0x20000011ff4d7230 */ /* 0x000fc40000004100 */
[----:B------:R-:W-:Y:S01]  /*2780*/  FMUL.FTZ R54, R73, R54 ;  /* 0x0000003649367220 */ /* 0x000fe20000410000 */
[----:B------:R-:W-:Y:S02]  /*2790*/  HADD2.F32 R79, -RZ, R22.H0_H0 ;  /* 0x20000016ff4f7230 */ /* 0x000fe40000004100 */
[----:B------:R-:W-:Y:S01]  /*27a0*/  FFMA.FTZ R74, R52, R53, R55 ;  /* 0x00000035344a7223 */ /* 0x000fe20000010037 */
[----:B------:R-:W-:Y:S01]  /*27b0*/  HADD2.F32 R81, -RZ, R18.H0_H0 ;  /* 0x20000012ff517230 */ /* 0x000fe20000004100 */
[----:B------:R-:W0:Y:S01]  /*27c0*/  LDC.64 R52, c[0x0][0x428] ;  /* 0x00010a00ff347b82 */ /* 0x000e220000000a00 */
[----:B------:R-:W-:Y:S01]  /*27d0*/  FFMA.FTZ R75, R54, R75, R77 ;  /* 0x0000004b364b7223 */ /* 0x000fe2000001004d */
[--C-:B------:R-:W-:Y:S01]  /*27e0*/  FADD.FTZ R80, R67, -R76.reuse ;  /* 0x8000004c43507221 */ /* 0x100fe20000010000 */
[--C-:B------:R-:W-:Y:S01]  /*27f0*/  FADD.FTZ R82, R69, -R76.reuse ;  /* 0x8000004c45527221 */ /* 0x100fe20000010000 */
[----:B------:R-:W-:Y:S01]  /*2800*/  FFMA.FTZ R54, R78, R79, R81 ;  /* 0x0000004f4e367223 */ /* 0x000fe20000010051 */
[--C-:B------:R-:W-:Y:S01]  /*2810*/  FADD.FTZ R78, R65, -R76.reuse ;  /* 0x8000004c414e7221 */ /* 0x100fe20000010000 */
[--C-:B------:R-:W-:Y:S01]  /*2820*/  FADD.FTZ R84, R70, -R76.reuse ;  /* 0x8000004c46547221 */ /* 0x100fe20000010000 */
[----:B------:R-:W-:Y:S01]  /*2830*/  FADD.FTZ R76, R71, -R76 ;  /* 0x8000004c474c7221 */ /* 0x000fe20000010000 */
[----:B------:R-:W-:-:S02]  /*2840*/  HADD2.F32 R77, -RZ, R23.H0_H0 ;  /* 0x20000017ff4d7230 */ /* 0x000fc40000004100 */
[C---:B------:R-:W-:Y:S01]  /*2850*/  FMUL.FTZ R55, R73.reuse, R78 ;  /* 0x0000004e49377220 */ /* 0x040fe20000410000 */
[----:B------:R-:W-:Y:S02]  /*2860*/  HADD2.F32 R79, -RZ, R19.H0_H0 ;  /* 0x20000013ff4f7230 */ /* 0x000fe40000004100 */
[C---:B------:R-:W-:Y:S01]  /*2870*/  FMUL.FTZ R84, R73.reuse, R84 ;  /* 0x0000005449547220 */ /* 0x040fe20000410000 */
[----:B------:R-:W-:Y:S02]  /*2880*/  HADD2.F32 R81, -RZ, R23.H1_H1 ;  /* 0x30000017ff517230 */ /* 0x000fe40000004100 */
[C---:B------:R-:W-:Y:S01]  /*2890*/  FMUL.FTZ R76, R73.reuse, R76 ;  /* 0x0000004c494c7220 */ /* 0x040fe20000410000 */
[----:B------:R-:W-:Y:S02]  /*28a0*/  HADD2.F32 R83, -RZ, R19.H1_H1 ;  /* 0x30000013ff537230 */ /* 0x000fe40000004100 */
[C---:B------:R-:W-:Y:S01]  /*28b0*/  FMUL.FTZ R80, R73.reuse, R80 ;  /* 0x0000005049507220 */ /* 0x040fe20000410000 */
[----:B------:R-:W-:Y:S01]  /*28c0*/  FMUL.FTZ R82, R73, R82 ;  /* 0x0000005249527220 */ /* 0x000fe20000410000 */
[----:B------:R-:W-:Y:S01]  /*28d0*/  FFMA.FTZ R84, R84, R77, R79 ;  /* 0x0000004d54547223 */ /* 0x000fe2000001004f */
[----:B------:R-:W-:-:S02]  /*28e0*/  HADD2.F32 R73, -RZ, R21.H1_H1 ;  /* 0x30000015ff497230 */ /* 0x000fc40000004100 */
[----:B------:R-:W-:Y:S01]  /*28f0*/  FFMA.FTZ R83, R76, R81, R83 ;  /* 0x000000514c537223 */ /* 0x000fe20000010053 */
[----:B------:R-:W-:Y:S02]  /*2900*/  HADD2.F32 R77, -RZ, R17.H1_H1 ;  /* 0x30000011ff4d7230 */ /* 0x000fe40000004100 */
[----:B------:R-:W-:Y:S02]  /*2910*/  HADD2.F32 R76, -RZ, R20.H1_H1 ;  /* 0x30000014ff4c7230 */ /* 0x000fe40000004100 */
[----:B------:R-:W-:Y:S02]  /*2920*/  HADD2.F32 R79, -RZ, R22.H1_H1 ;  /* 0x30000016ff4f7230 */ /* 0x000fe40000004100 */
[----:B------:R-:W-:Y:S01]  /*2930*/  FFMA.FTZ R80, R80, R73, R77 ;  /* 0x0000004950507223 */ /* 0x000fe2000001004d */
[----:B------:R-:W-:Y:S02]  /*2940*/  HADD2.F32 R81, -RZ, R18.H1_H1 ;  /* 0x30000012ff517230 */ /* 0x000fe40000004100 */
[----:B------:R-:W-:-:S02]  /*2950*/  HADD2.F32 R78, -RZ, R16.H1_H1 ;  /* 0x30000010ff4e7230 */ /* 0x000fc40000004100 */
[----:B0-----:R-:W-:-:S04]  /*2960*/  IMAD.WIDE.U32 R72, R72, 0x10, R52 ;  /* 0x0000001048487825 */ /* 0x001fc800078e0034 */
[----:B------:R-:W-:Y:S01]  /*2970*/  FFMA.FTZ R79, R82, R79, R81 ;  /* 0x0000004f524f7223 */ /* 0x000fe20000010051 */
[----:B------:R-:W-:Y:S01]  /*2980*/  F2FP.F16.F32.PACK_AB R53, R80, R75 ;  /* 0x0000004b5035723e */ /* 0x000fe200000000ff */
[----:B------:R-:W-:Y:S01]  /*2990*/  FFMA.FTZ R77, R55, R76, R78 ;  /* 0x0000004c374d7223 */ /* 0x000fe2000001004e */
[----:B------:R-:W-:Y:S02]  /*29a0*/  F2FP.F16.F32.PACK_AB R55, R83, R84 ;  /* 0x000000545337723e */ /* 0x000fe400000000ff */
[----:B------:R-:W-:Y:S02]  /*29b0*/  F2FP.F16.F32.PACK_AB R54, R79, R54 ;  /* 0x000000364f36723e */ /* 0x000fe400000000ff */
[----:B------:R-:W-:-:S05]  /*29c0*/  F2FP.F16.F32.PACK_AB R52, R77, R74 ;  /* 0x0000004a4d34723e */ /* 0x000fca00000000ff */
[----:B------:R3:W-:Y:S02]  /*29d0*/  STG.E.128 desc[UR6][R72.64], R52 ;  /* 0x0000003448007986 */ /* 0x0007e4000c101d06 */
.L_x_2988:
[----:B------:R-:W-:Y:S05]  /*29e0*/  BSYNC.RECONVERGENT B0 ;  /* 0x0000000000007941 */ /* 0x000fea0003800200 */
.L_x_2987:
[----:B0123--:R-:W0:Y:S02]  /*29f0*/  LDC.64 R52, c[0x0][0x380] ;  /* 0x0000e000ff347b82 */ /* 0x00fe240000000a00 */
[----:B0-----:R-:W-:-:S04]  /*2a00*/  LEA R0, R52, R0, 0x2 ;  /* 0x0000000034007211 */ /* 0x001fc800078e10ff */
[----:B------:R-:W-:-:S13]  /*2a10*/  ISETP.GE.AND P0, PT, R0, R53, PT ;  /* 0x000000350000720c */ /* 0x000fda0003f06270 */
[----:B------:R-:W-:Y:S05]  /*2a20*/  @!P0 BRA `(.L_x_2989) ;  /* 0xffffffd800f88947 */ /* 0x000fea000383ffff */
[----:B------:R-:W-:Y:S05]  /*2a30*/  EXIT ;  /* 0x000000000000794d */ /* 0x000fea0003800000 */
.L_x_2982:
        /* <DEDUP_REMOVED lines=8> */
.L_x_2991:
[----:B------:R-:W-:Y:S05]  /*2ac0*/  BSYNC B0 ;  /* 0x0000000000007941 */ /* 0x000fea0003800000 */
.L_x_2990:
        /* <DEDUP_REMOVED lines=9> */
.L_x_2992:
[----:B------:R-:W-:Y:S01]  /*2b60*/  HFMA2 R80, -RZ, RZ, 0, 2.384185791015625e-07 ;  /* 0x00000004ff507431 */ /* 0x000fe200000001ff */
[----:B------:R-:W-:-:S05]  /*2b70*/  MOV R55, R77 ;  /* 0x0000004d00377202 */ /* 0x000fca0000000f00 */
[----:B------:R-:W-:-:S05]  /*2b80*/  FADD.FTZ R55, R54, R55 ;  /* 0x0000003736377221 */ /* 0x000fca0000010000 */
[----:B------:R-:W-:-:S07]  /*2b90*/  MOV R79, R55 ;  /* 0x00000037004f7202 */ /* 0x000fce0000000f00 */
[----:B------:R-:W-:Y:S05]  /*2ba0*/  WARPSYNC.COLLECTIVE R78, `(.L_x_2993) ;  /* 0x000000004e087348 */ /* 0x000fea0003c00000 */
[----:B------:R0:W1:Y:S02]  /*2bb0*/  SHFL.BFLY P6, R77, R79, R80, R81 ;  /* 0x0c0000504f4d7389 */ /* 0x00006400000c0051 */
[----:B01----:R-:W-:Y:S05]  /*2bc0*/  ENDCOLLECTIVE ;  /* 0x000000000000791b */ /* 0x003fea0003800000 */
.L_x_2993:
[----:B------:R-:W-:Y:S01]  /*2bd0*/  HFMA2 R80, -RZ, RZ, 0, 4.76837158203125e-07 ;  /* 0x00000008ff507431 */ /* 0x000fe200000001ff */
[----:B------:R-:W-:-:S05]  /*2be0*/  MOV R52, R77 ;  /* 0x0000004d00347202 */ /* 0x000fca0000000f00 */
[----:B------:R-:W-:-:S05]  /*2bf0*/  FADD.FTZ R74, R55, R52 ;  /* 0x00000034374a7221 */ /* 0x000fca0000010000 */
[----:B------:R-:W-:-:S07]  /*2c00*/  MOV R79, R74 ;  /* 0x0000004a004f7202 */ /* 0x000fce0000000f00 */
[----:B------:R-:W-:Y:S05]  /*2c10*/  WARPSYNC.COLLECTIVE R78, `(.L_x_2994) ;  /* 0x000000004e087348 */ /* 0x000fea0003c00000 */
[----:B------:R0:W1:Y:S02]  /*2c20*/  SHFL.BFLY P6, R77, R79, R80, R81 ;  /* 0x0c0000504f4d7389 */ /* 0x00006400000c0051 */
[----:B01----:R-:W-:Y:S05]  /*2c30*/  ENDCOLLECTIVE ;  /* 0x000000000000791b */ /* 0x003fea0003800000 */
.L_x_2994:
        /* <DEDUP_REMOVED lines=8> */
.L_x_2995:
        /* <DEDUP_REMOVED lines=57> */
.L_x_2996:
[----:B------:R-:W-:Y:S01]  /*3050*/  HFMA2 R80, -RZ, RZ, 0, 1.1920928955078125e-07 ;  /* 0x00000002ff507431 */ /* 0x000fe200000001ff */
[----:B------:R-:W-:-:S05]  /*3060*/  MOV R53, R77 ;  /* 0x0000004d00357202 */ /* 0x000fca0000000f00 */
[----:B------:R-:W-:-:S05]  /*3070*/  FADD.FTZ R53, R52, R53 ;  /* 0x0000003534357221 */ /* 0x000fca0000010000 */
[----:B------:R-:W-:-:S07]  /*3080*/  MOV R79, R53 ;  /* 0x00000035004f7202 */ /* 0x000fce0000000f00 */
[----:B------:R-:W-:Y:S05]  /*3090*/  WARPSYNC.COLLECTIVE R78, `(.L_x_2997) ;  /* 0x000000004e087348 */ /* 0x000fea0003c00000 */
[----:B------:R0:W1:Y:S02]  /*30a0*/  SHFL.BFLY P6, R77, R79, R80, R81 ;  /* 0x0c0000504f4d7389 */ /* 0x00006400000c0051 */
[----:B01----:R-:W-:Y:S05]  /*30b0*/  ENDCOLLECTIVE ;  /* 0x000000000000791b */ /* 0x003fea0003800000 */
.L_x_2997:
[----:B------:R-:W-:Y:S01]  /*30c0*/  HFMA2 R80, -RZ, RZ, 0, 2.384185791015625e-07 ;  /* 0x00000004ff507431 */ /* 0x000fe200000001ff */
[----:B------:R-:W-:-:S05]  /*30d0*/  MOV R54, R77 ;  /* 0x0000004d00367202 */ /* 0x000fca0000000f00 */
[----:B------:R-:W-:-:S05]  /*30e0*/  FADD.FTZ R54, R53, R54 ;  /* 0x0000003635367221 */ /* 0x000fca0000010000 */
[----:B------:R-:W-:-:S07]  /*30f0*/  MOV R79, R54 ;  /* 0x00000036004f7202 */ /* 0x000fce0000000f00 */
[----:B------:R-:W-:Y:S05]  /*3100*/  WARPSYNC.COLLECTIVE R78, `(.L_x_2998) ;  /* 0x000000004e087348 */ /* 0x000fea0003c00000 */
[----:B------:R0:W1:Y:S02]  /*3110*/  SHFL.BFLY P6, R77, R79, R80, R81 ;  /* 0x0c0000504f4d7389 */ /* 0x00006400000c0051 */
[----:B01----:R-:W-:Y:S05]  /*3120*/  ENDCOLLECTIVE ;  /* 0x000000000000791b */ /* 0x003fea0003800000 */
.L_x_2998:
[----:B------:R-:W-:Y:S01]  /*3130*/  HFMA2 R80, -RZ, RZ, 0, 4.76837158203125e-07 ;  /* 0x00000008ff507431 */ /* 0x000fe200000001ff */
[----:B------:R-:W-:-:S05]  /*3140*/  MOV R55, R77 ;  /* 0x0000004d00377202 */ /* 0x000fca0000000f00 */
[----:B------:R-:W-:-:S05]  /*3150*/  FADD.FTZ R55, R54, R55 ;  /* 0x0000003736377221 */ /* 0x000fca0000010000 */
[----:B------:R-:W-:-:S07]  /*3160*/  MOV R79, R55 ;  /* 0x00000037004f7202 */ /* 0x000fce0000000f00 */
[----:B------:R-:W-:Y:S05]  /*3170*/  WARPSYNC.COLLECTIVE R78, `(.L_x_2999) ;  /* 0x000000004e087348 */ /* 0x000fea0003c00000 */
[----:B------:R0:W1:Y:S02]  /*3180*/  SHFL.BFLY P6, R77, R79, R80, R81 ;  /* 0x0c0000504f4d7389 */ /* 0x00006400000c0051 */
[----:B01----:R-:W-:Y:S05]  /*3190*/  ENDCOLLECTIVE ;  /* 0x000000000000791b */ /* 0x003fea0003800000 */
.L_x_2999:
[----:B------:R-:W-:Y:S01]  /*31a0*/  HFMA2 R80, -RZ, RZ, 0, 9.5367431640625e-07 ;  /* 0x00000010ff507431 */ /* 0x000fe200000001ff */
[----:B------:R-:W-:-:S05]  /*31b0*/  MOV R74, R77 ;  /* 0x0000004d004a7202 */ /* 0x000fca0000000f00 */
[----:B------:R-:W-:-:S05]  /*31c0*/  FADD.FTZ R74, R55, R74 ;  /* 0x0000004a374a7221 */ /* 0x000fca0000010000 */
[----:B------:R-:W-:-:S07]  /*31d0*/  MOV R79, R74 ;  /* 0x0000004a004f7202 */ /* 0x000fce0000000f00 */
[----:B------:R-:W-:Y:S05]  /*31e0*/  WARPSYNC.COLLECTIVE R78, `(.L_x_3000) ;  /* 0x000000004e087348 */ /* 0x000fea0003c00000 */
[----:B------:R0:W1:Y:S02]  /*31f0*/  SHFL.BFLY P6, R77, R79, R80, R81 ;  /* 0x0c0000504f4d7389 */ /* 0x00006400000c0051 */
[----:B01----:R-:W-:Y:S05]  /*3200*/  ENDCOLLECTIVE ;  /* 0x000000000000791b */ /* 0x003fea0003800000 */
.L_x_3000:
[----:B------:R-:W-:Y:S05]  /*3210*/  BRA `(.L_x_3001) ;  /* 0xffffffec00587947 */ /* 0x000fea000383ffff */
.L_x_3002:
        /* <DEDUP_REMOVED lines=14> */
.L_x_28722:


//--------------------- .text._ZN10layer_norm13ln_fwd_kernelINS_13Kernel_traitsI6__halfS2_S2_S2_fjLj768ELj1ELj4ELj1ELj16ENS_18Kernel_traits_baseILj768ES2_S2_S2_S2_fjLj128EEEEELb0ELb1ELb0ELb1EEEvNS_9FwdParamsE --------------------------
	.section	.text._ZN10layer_norm13ln_fwd_kernelINS_13Kernel_traitsI6__halfS2_S2_S2_fjLj768ELj1ELj4ELj1ELj16ENS_18Kernel_traits_baseILj768ES2_S2_S2_S2_fjLj128EEEEELb0ELb1ELb0ELb1EEEvNS_9FwdParamsE,"ax",@progbits
	.align	128
        .global         _ZN10layer_norm13ln_fwd_kernelINS_13Kernel_traitsI6__halfS2_S2_S2_fjLj768ELj1ELj4ELj1ELj16ENS_18Kernel_traits_baseILj768ES2_S2_S2_S2_fjLj128EEEEELb0ELb1ELb0ELb1EEEvNS_9FwdParamsE
        .type           _ZN10layer_norm13ln_fwd_kernelINS_13Kernel_traitsI6__halfS2_S2_S2_fjLj768ELj1ELj4ELj1ELj16ENS_18Kernel_traits_baseILj768ES2_S2_S2_S2_fjLj128EEEEELb0ELb1ELb0ELb1EEEvNS_9FwdParamsE,@function
        .size           _ZN10layer_norm13ln_fwd_kernelINS_13Kernel_traitsI6__halfS2_S2_S2_fjLj768ELj1ELj4ELj1ELj16ENS_18Kernel_traits_baseILj768ES2_S2_S2_S2_fjLj128EEEEELb0ELb1ELb0ELb1EEEvNS_9FwdParamsE,(.L_x_28723 - _ZN10layer_norm13ln_fwd_kernelINS_13Kernel_traitsI6__halfS2_S2_S2_fjLj768ELj1ELj4ELj1ELj16ENS_18Kernel_traits_baseILj768ES2_S2_S2_S2_fjLj128EEEEELb0ELb1ELb0ELb1EEEvNS_9FwdParamsE)
        .other          _ZN10layer_norm13ln_fwd_kernelINS_13Kernel_traitsI6__halfS2_S2_S2_fjLj768ELj1ELj4ELj1ELj16ENS_18Kernel_traits_baseILj768ES2_S2_S2_S2_fjLj128EEEEELb0ELb1ELb0ELb1EEEvNS_9FwdParamsE,@"STO_CUDA_ENTRY STV_DEFAULT"
_ZN10layer_norm13ln_fwd_kernelINS_13Kernel_traitsI6__halfS2_S2_S2_fjLj768ELj1ELj4ELj1ELj16ENS_18Kernel_traits_baseILj768ES2_S2_S2_S2_fjLj128EEEEELb0ELb1ELb0ELb1EEEvNS_9FwdParamsE:
.text._ZN10layer_norm13ln_fwd_kernelINS_13Kernel_traitsI6__halfS2_S2_S2_fjLj768ELj1ELj4ELj1ELj16ENS_18Kernel_traits_baseILj768ES2_S2_S2_S2_fjLj128EEEEELb0ELb1ELb0ELb1EEEvNS_9FwdParamsE:
[----:B------:R-:W-:Y:S01]  /*0000*/  LDC R1, c[0x0][0x37c] ;  /* 0x0000df00ff017b82 */ /* 0x000fe20000000800 */
[----:B------:R-:W0:Y:S01]  /*0010*/  S2R R0, SR_TID.X ;  /* 0x0000000000007919 */ /* 0x000e220000002100 */
[----:B------:R-:W1:Y:S06]  /*0020*/  LDCU.64 UR4, c[0x0][0x438] ;  /* 0x00008700ff0477ac */ /* 0x000e6c0008000a00 */
[----:B------:R-:W2:Y:S01]  /*0030*/  LDC.64 R2, c[0x0][0x3d0] ;  /* 0x0000f400ff027b82 */ /* 0x000ea20000000a00 */
[----:B------:R-:W3:Y:S07]  /*0040*/  LDCU.64 UR6, c[0x0][0x358] ;  /* 0x00006b00ff0677ac */ /* 0x000eee0008000a00 */
[----:B------:R-:W4:Y:S01]  /*0050*/  LDC.64 R14, c[0x0][0x3e8] ;  /* 0x0000fa00ff0e7b82 */ /* 0x000f220000000a00 */
[----:B-1----:R-:W-:-:S04]  /*0060*/  ISETP.NE.U32.AND P0, PT, RZ, UR4, PT ;  /* 0x00000004ff007c0c */ /* 0x002fc8000bf05070 */
[----:B------:R-:W-:Y:S02]  /*0070*/  ISETP.NE.AND.EX P0, PT, RZ, UR5, PT, P0 ;  /* 0x00000005ff007c0c */ /* 0x000fe4000bf05300 */
[----:B0-----:R-:W-:Y:S01]  /*0080*/  LOP3.LUT R23, R0, 0x1f, RZ, 0xc0, !PT ;  /* 0x0000001f00177812 */ /* 0x001fe200078ec0ff */
[----:B------:R-:W0:Y:S01]  /*0090*/  S2UR UR4, SR_CTAID.X ;  /* 0x00000000000479c3 */ /* 0x000e220000002500 */
[----:B------:R-:W1:Y:S03]  /*00a0*/  LDCU UR5, c[0x0][0x384] ;  /* 0x00007080ff0577ac */ /* 0x000e660008000800 */
[----:B--2---:R-:W-:-:S06]  /*00b0*/  IMAD.WIDE.U32 R2, R23, 0x10, R2 ;  /* 0x0000001017027825 */ /* 0x004fcc00078e0002 */
[----:B------:R-:W2:Y:S01]  /*00c0*/  @P0 LDC.64 R12, c[0x0][0x438] ;  /* 0x00010e00ff0c0b82 */ /* 0x000ea20000000a00 */
[----:B---3--:R-:W3:Y:S01]  /*00d0*/  LDG.E.128 R16, desc[UR6][R2.64] ;  /* 0x0000000602107981 */ /* 0x008ee2000c1e1d00 */
[----:B----4-:R-:W-:-:S03]  /*00e0*/  IMAD.WIDE.U32 R14, R23, 0x10, R14 ;  /* 0x00000010170e7825 */ /* 0x010fc600078e000e */
[----:B------:R-:W4:Y:S04]  /*00f0*/  LDG.E.128 R64, desc[UR6][R2.64+0x200] ;  /* 0x0002000602407981 */ /* 0x000f28000c1e1d00 */
[----:B------:R-:W4:Y:S04]  /*0100*/  LDG.E.128 R44, desc[UR6][R14.64] ;  /* 0x000000060e2c7981 */ /* 0x000f28000c1e1d00 */
[----:B------:R-:W4:Y:S04]  /*0110*/  LDG.E.128 R36, desc[UR6][R14.64+0x200] ;  /* 0x000200060e247981 */ /* 0x000f28000c1e1d00 */
[----:B------:R0:W5:Y:S04]  /*0120*/  LDG.E.128 R8, desc[UR6][R2.64+0x400] ;  /* 0x0004000602087981 */ /* 0x000168000c1e1d00 */
[----:B------:R0:W5:Y:S01]  /*0130*/  LDG.E.128 R4, desc[UR6][R14.64+0x400] ;  /* 0x000400060e047981 */ /* 0x000162000c1e1d00 */
[----:B--2---:R-:W-:-:S05]  /*0140*/  @P0 IMAD.WIDE.U32 R12, R23, 0x10, R12 ;  /* 0x00000010170c0825 */ /* 0x004fca00078e000c */
[----:B------:R2:W5:Y:S04]  /*0150*/  @P0 LDG.E.128 R24, desc[UR6][R12.64] ;  /* 0x000000060c180981 */ /* 0x000568000c1e1d00 */
[----:B------:R2:W5:Y:S04]  /*0160*/  @P0 LDG.E.128 R32, desc[UR6][R12.64+0x200] ;  /* 0x000200060c200981 */ /* 0x000568000c1e1d00 */
[----:B------:R2:W5:Y:S01]  /*0170*/  @P0 LDG.E.128 R28, desc[UR6][R12.64+0x400] ;  /* 0x000400060c1c0981 */ /* 0x000562000c1e1d00 */
[----:B0-----:R-:W-:Y:S01]  /*0180*/  USHF.L.U32 UR4, UR4, 0x2, URZ ;  /* 0x0000000204047899 */ /* 0x001fe200080006ff */
[----:B---3--:R-:W-:-:S02]  /*0190*/  @P0 MOV R61, R18 ;  /* 0x00000012003d0202 */ /* 0x008fc40000000f00 */
[----:B------:R-:W-:Y:S02]  /*01a0*/  @!P0 MOV R61, R18 ;  /* 0x00000012003d8202 */ /* 0x000fe40000000f00 */
[----:B------:R-:W-:-:S04]  /*01b0*/  SHF.R.U32.HI R18, RZ, 0x5, R0 ;  /* 0x00000005ff127819 */ /* 0x000fc80000011600 */
[----:B------:R-:W-:-:S04]  /*01c0*/  LOP3.LUT R18, R18, UR4, RZ, 0xfc, !PT ;  /* 0x0000000412127c12 */ /* 0x000fc8000f8efcff */
[----:B-1----:R-:W-:Y:S02]  /*01d0*/  ISETP.GE.AND P1, PT, R18, UR5, PT ;  /* 0x0000000512007c0c */ /* 0x002fe4000bf26270 */
[----:B------:R-:W-:Y:S02]  /*01e0*/  @P0 MOV R41, R17 ;  /* 0x0000001100290202 */ /* 0x000fe40000000f00 */
[----:B------:R-:W-:Y:S02]  /*01f0*/  @P0 MOV R42, R19 ;  /* 0x00000013002a0202 */ /* 0x000fe40000000f00 */
[----:B------:R-:W-:Y:S02]  /*0200*/  @!P0 MOV R41, R17 ;  /* 0x0000001100298202 */ /* 0x000fe40000000f00 */
[----:B------:R-:W-:Y:S02]  /*0210*/  @!P0 MOV R42, R19 ;  /* 0x00000013002a8202 */ /* 0x000fe40000000f00 */
[----:B------:R-:W-:-:S02]  /*0220*/  @P0 MOV R40, R16 ;  /* 0x0000001000280202 */ /* 0x000fc40000000f00 */
[----:B----4-:R-:W-:Y:S02]  /*0230*/  @P0 MOV R22, R44 ;  /* 0x0000002c00160202 */ /* 0x010fe40000000f00 */
[----:B------:R-:W-:Y:S02]  /*0240*/  @P0 MOV R21, R45 ;  /* 0x0000002d00150202 */ /* 0x000fe40000000f00 */
[----:B------:R-:W-:Y:S02]  /*0250*/  @P0 MOV R20, R46 ;  /* 0x0000002e00140202 */ /* 0x000fe40000000f00 */
[----:B------:R-:W-:Y:S02]  /*0260*/  @P0 MOV R19, R47 ;  /* 0x0000002f00130202 */ /* 0x000fe40000000f00 */
        /* <DEDUP_REMOVED lines=12> */
[----:B------:R-:W-:Y:S01]  /*0330*/  @!P0 MOV R17, R36 ;  /* 0x0000002400118202 */ /* 0x000fe20000000f00 */
[----:B--2---:R-:W-:Y:S06]  /*0340*/  @P1 EXIT ;  /* 0x000000000000194d */ /* 0x004fec0003800000 */
[----:B------:R-:W0:Y:S01]  /*0350*/  LDCU.64 UR4, c[0x0][0x3e0] ;  /* 0x00007c00ff0477ac */ /* 0x000e220008000a00 */
[-C--:B-----5:R-:W-:Y:S02]  /*0360*/  @P0 MOV R89, R10.reuse ;  /* 0x0000000a00590202 */ /* 0x0a0fe40000000f00 */
[----:B------:R-:W-:Y:S02]  /*0370*/  @!P0 CS2R R26, SRZ ;  /* 0x00000000001a8805 */ /* 0x000fe4000001ff00 */
[----:B------:R-:W-:Y:S02]  /*0380*/  @P0 MOV R91, R11 ;  /* 0x0000000b005b0202 */ /* 0x000fe40000000f00 */
[----:B------:R-:W-:Y:S02]  /*0390*/  @!P0 CS2R R24, SRZ ;  /* 0x0000000000188805 */ /* 0x000fe4000001ff00 */
[----:B------:R-:W-:Y:S02]  /*03a0*/  @!P0 MOV R89, R10 ;  /* 0x0000000a00598202 */ /* 0x000fe40000000f00 */
[----:B------:R-:W-:-:S02]  /*03b0*/  @!P0 CS2R R34, SRZ ;  /* 0x0000000000228805 */ /* 0x000fc4000001ff00 */
[----:B------:R-:W-:Y:S02]  /*03c0*/  @!P0 MOV R91, R11 ;  /* 0x0000000b005b8202 */ /* 0x000fe40000000f00 */
[----:B------:R-:W-:Y:S02]  /*03d0*/  @!P0 CS2R R32, SRZ ;  /* 0x0000000000208805 */ /* 0x000fe4000001ff00 */
[----:B------:R-:W-:Y:S02]  /*03e0*/  @P0 MOV R16, R37 ;  /* 0x0000002500100202 */ /* 0x000fe40000000f00 */
[----:B------:R-:W-:Y:S02]  /*03f0*/  @!P0 CS2R R30, SRZ ;  /* 0x00000000001e8805 */ /* 0x000fe4000001ff00 */
[----:B------:R-:W-:Y:S02]  /*0400*/  @P0 MOV R15, R38 ;  /* 0x00000026000f0202 */ /* 0x000fe40000000f00 */
[----:B------:R-:W-:-:S02]  /*0410*/  @!P0 CS2R R28, SRZ ;  /* 0x00000000001c8805 */ /* 0x000fc4000001ff00 */
[----:B------:R-:W-:Y:S02]  /*0420*/  @P0 MOV R14, R39 ;  /* 0x00000027000e0202 */ /* 0x000fe40000000f00 */
        /* <DEDUP_REMOVED lines=17> */
[----:B------:R-:W-:Y:S01]  /*0540*/  @!P0 MOV R10, R7 ;  /* 0x00000007000a8202 */ /* 0x000fe20000000f00 */
[----:B0-----:R-:W-:Y:S06]  /*0550*/  BRA.U UP0, `(.L_x_3003) ;  /* 0x0000001d009c7547 */ /* 0x001fec000b800000 */
[----:B------:R-:W0:Y:S01]  /*0560*/  LDCU.64 UR8, c[0x0][0x3a0] ;  /* 0x00007400ff0877ac */ /* 0x000e220008000a00 */
[--C-:B------:R-:W-:Y:S02]  /*0570*/  HADD2.F32 R63, -RZ, R64.reuse.H0_H0 ;  /* 0x20000040ff3f7230 */ /* 0x100fe40000004100 */
[----:B------:R-:W-:Y:S01]  /*0580*/  HADD2.F32 R65, -RZ, R64.H1_H1 ;  /* 0x30000040ff417230 */ /* 0x000fe20000004100 */
[----:B------:R-:W1:Y:S01]  /*0590*/  LDCU UR5, c[0x0][0x388] ;  /* 0x00007100ff0577ac */ /* 0x000e620008000800 */
[--C-:B------:R-:W-:Y:S02]  /*05a0*/  HADD2.F32 R79, -RZ, R80.reuse.H0_H0 ;  /* 0x20000050ff4f7230 */ /* 0x100fe40000004100 */
[----:B------:R-:W-:Y:S02]  /*05b0*/  HADD2.F32 R81, -RZ, R80.H1_H1 ;  /* 0x30000050ff517230 */ /* 0x000fe40000004100 */
[--C-:B------:R-:W-:Y:S02]  /*05c0*/  HADD2.F32 R0, -RZ, R24.reuse.H0_H0 ;  /* 0x20000018ff007230 */ /* 0x100fe40000004100 */
[----:B------:R-:W-:-:S02]  /*05d0*/  HADD2.F32 R3, -RZ, R24.H1_H1 ;  /* 0x30000018ff037230 */ /* 0x000fc40000004100 */
[----:B------:R-:W-:Y:S02]  /*05e0*/  HADD2.F32 R2, -RZ, R25.H0_H0 ;  /* 0x20000019ff027230 */ /* 0x000fe40000004100 */
[----:B------:R-:W-:Y:S02]  /*05f0*/  HADD2.F32 R4, -RZ, R26.H0_H0 ;  /* 0x2000001aff047230 */ /* 0x000fe40000004100 */
[----:B------:R-:W-:Y:S01]  /*0600*/  HADD2.F32 R5, -RZ, R27.H0_H0 ;  /* 0x2000001bff057230 */ /* 0x000fe20000004100 */
[----:B0-----:R-:W-:Y:S01]  /*0610*/  ISETP.NE.U32.AND P0, PT, RZ, UR8, PT ;  /* 0x00000008ff007c0c */ /* 0x001fe2000bf05070 */
[----:B------:R-:W-:Y:S01]  /*0620*/  HADD2.F32 R6, -RZ, R32.H0_H0 ;  /* 0x20000020ff067230 */ /* 0x000fe20000004100 */
[----:B------:R-:W0:Y:S01]  /*0630*/  LDCU UR8, c[0x0][0x448] ;  /* 0x00008900ff0877ac */ /* 0x000e220008000800 */
[----:B------:R-:W-:Y:S01]  /*0640*/  HADD2.F32 R7, -RZ, R33.H0_H0 ;  /* 0x20000021ff077230 */ /* 0x000fe20000004100 */
[----:B------:R-:W-:Y:S01]  /*0650*/  ISETP.NE.AND.EX P0, PT, RZ, UR9, PT, P0 ;  /* 0x00000009ff007c0c */ /* 0x000fe2000bf05300 */
        /* <DEDUP_REMOVED lines=9> */
[----:B------:R-:W-:Y:S02]  /*06f0*/  HADD2.F32 R25, -RZ, R25.H1_H1 ;  /* 0x30000019ff197230 */ /* 0x000fe40000004100 */
[----:B------:R-:W-:Y:S02]  /*0700*/  HADD2.F32 R26, -RZ, R26.H1_H1 ;  /* 0x3000001aff1a7230 */ /* 0x000fe40000004100 */
[----:B------:R-:W-:Y:S02]  /*0710*/  HADD2.F32 R27, -RZ, R27.H1_H1 ;  /* 0x3000001bff1b7230 */ /* 0x000fe40000004100 */
[----:B------:R-:W-:-:S02]  /*0720*/  HADD2.F32 R32, -RZ, R32.H1_H1 ;  /* 0x30000020ff207230 */ /* 0x000fc40000004100 */
[----:B------:R-:W-:Y:S02]  /*0730*/  HADD2.F32 R33, -RZ, R33.H1_H1 ;  /* 0x30000021ff217230 */ /* 0x000fe40000004100 */
[----:B------:R-:W-:Y:S02]  /*0740*/  HADD2.F32 R34, -RZ, R34.H1_H1 ;  /* 0x30000022ff227230 */ /* 0x000fe40000004100 */
[----:B------:R-:W-:Y:S02]  /*0750*/  HADD2.F32 R35, -RZ, R35.H1_H1 ;  /* 0x30000023ff237230 */ /* 0x000fe40000004100 */
[--C-:B------:R-:W-:Y:S02]  /*0760*/  HADD2.F32 R24, -RZ, R28.reuse.H0_H0 ;  /* 0x2000001cff187230 */ /* 0x100fe40000004100 */
[----:B------:R-:W-:Y:S02]  /*0770*/  HADD2.F32 R49, -RZ, R28.H1_H1 ;  /* 0x3000001cff317230 */ /* 0x000fe40000004100 */
[----:B------:R-:W-:-:S02]  /*0780*/  HADD2.F32 R48, -RZ, R29.H0_H0 ;  /* 0x2000001dff307230 */ /* 0x000fc40000004100 */
[----:B------:R-:W-:Y:S02]  /*0790*/  HADD2.F32 R51, -RZ, R29.H1_H1 ;  /* 0x3000001dff337230 */ /* 0x000fe40000004100 */
[--C-:B------:R-:W-:Y:S02]  /*07a0*/  HADD2.F32 R50, -RZ, R30.reuse.H0_H0 ;  /* 0x2000001eff327230 */ /* 0x100fe40000004100 */
[----:B------:R-:W-:Y:S02]  /*07b0*/  HADD2.F32 R52, -RZ, R30.H1_H1 ;  /* 0x3000001eff347230 */ /* 0x000fe40000004100 */
[--C-:B------:R-:W-:Y:S02]  /*07c0*/  HADD2.F32 R53, -RZ, R31.reuse.H0_H0 ;  /* 0x2000001fff357230 */ /* 0x100fe40000004100 */
[----:B------:R-:W-:Y:S02]  /*07d0*/  HADD2.F32 R54, -RZ, R31.H1_H1 ;  /* 0x3000001fff367230 */ /* 0x000fe40000004100 */
[----:B------:R-:W-:-:S02]  /*07e0*/  HADD2.F32 R55, -RZ, R40.H0_H0 ;  /* 0x20000028ff377230 */ /* 0x000fc40000004100 */
[----:B------:R-:W-:Y:S02]  /*07f0*/  HADD2.F32 R56, -RZ, R40.H1_H1 ;  /* 0x30000028ff387230 */ /* 0x000fe40000004100 */
[--C-:B------:R-:W-:Y:S02]  /*0800*/  HADD2.F32 R57, -RZ, R41.reuse.H0_H0 ;  /* 0x20000029ff397230 */ /* 0x100fe40000004100 */
[----:B------:R-:W-:Y:S02]  /*0810*/  HADD2.F32 R58, -RZ, R41.H1_H1 ;  /* 0x30000029ff3a7230 */ /* 0x000fe40000004100 */
        /* <DEDUP_REMOVED lines=8> */
[----:B01----:R-:W-:-:S07]  /*08a0*/  HADD2.F32 R91, -RZ, R91.H1_H1 ;  /* 0x3000005bff5b7230 */ /* 0x003fce0000004100 */
.L_x_3011:
        /* <DEDUP_REMOVED lines=17> */
[----:B------:R-:W-:Y:S02]  /*09c0*/  HADD2.F32 R77, -RZ, R39.H0_H0 ;  /* 0x20000027ff4d7230 */ /* 0x000fe40000004100 */
[----:B------:R-:W-:Y:S02]  /*09d0*/  HADD2.F32 R36, -RZ, R36.H1_H1 ;  /* 0x30000024ff247230 */ /* 0x000fe40000004100 */
[----:B------:R-:W-:Y:S02]  /*09e0*/  HADD2.F32 R43, -RZ, R21.H0_H0 ;  /* 0x20000015ff2b7230 */ /* 0x000fe40000004100 */
[----:B------:R-:W-:Y:S02]  /*09f0*/  HADD2.F32 R67, -RZ, R20.H0_H0 ;  /* 0x20000014ff437230 */ /* 0x000fe40000004100 */
[----:B------:R-:W-:Y:S02]  /*0a00*/  HADD2.F32 R39, -RZ, R39.H1_H1 ;  /* 0x30000027ff277230 */ /* 0x000fe40000004100 */
[----:B------:R-:W-:-:S02]  /*0a10*/  HADD2.F32 R97, -RZ, R22.H1_H1 ;  /* 0x30000016ff617230 */ /* 0x000fc40000004100 */
[----:B------:R-:W-:Y:S02]  /*0a20*/  HADD2.F32 R38, -RZ, R21.H1_H1 ;  /* 0x30000015ff267230 */ /* 0x000fe40000004100 */
[----:B------:R-:W-:Y:S02]  /*0a30*/  HADD2.F32 R42, -RZ, R20.H1_H1 ;  /* 0x30000014ff2a7230 */ /* 0x000fe40000004100 */
[--C-:B------:R-:W-:Y:S02]  /*0a40*/  HADD2.F32 R66, -RZ, R19.reuse.H0_H0 ;  /* 0x20000013ff427230 */ /* 0x100fe40000004100 */
[----:B------:R-:W-:Y:S02]  /*0a50*/  HADD2.F32 R90, -RZ, R19.H1_H1 ;  /* 0x30000013ff5a7230 */ /* 0x000fe40000004100 */
[----:B--2---:R-:W-:Y:S02]  /*0a60*/  HADD2.F32 R41, -RZ, R28.H0_H0 ;  /* 0x2000001cff297230 */ /* 0x004fe40000004100 */
[----:B------:R-:W-:-:S02]  /*0a70*/  HADD2.F32 R45, -RZ, R29.H0_H0 ;  /* 0x2000001dff2d7230 */ /* 0x000fc40000004100 */
[--C-:B------:R-:W-:Y:S02]  /*0a80*/  HADD2.F32 R69, -RZ, R30.reuse.H0_H0 ;  /* 0x2000001eff457230 */ /* 0x100fe40000004100 */
[----:B------:R-:W-:Y:S01]  /*0a90*/  FFMA.FTZ R72, R72, R37, R41 ;  /* 0x0000002548487223 */ /* 0x000fe20000010029 */
[--C-:B------:R-:W-:Y:S02]  /*0aa0*/  HADD2.F32 R68, -RZ, R31.reuse.H0_H0 ;  /* 0x2000001fff447230 */ /* 0x100fe40000004100 */
[----:B------:R-:W-:Y:S01]  /*0ab0*/  FFMA.FTZ R74, R74, R43, R45 ;  /* 0x0000002b4a4a7223 */ /* 0x000fe2000001002d */
[----:B------:R-:W-:Y:S02]  /*0ac0*/  HADD2.F32 R70, -RZ, R31.H1_H1 ;  /* 0x3000001fff467230 */ /* 0x000fe40000004100 */
[----:B------:R-:W-:Y:S01]  /*0ad0*/  FFMA.FTZ R76, R76, R67, R69 ;  /* 0x000000434c4c7223 */ /* 0x000fe20000010045 */
[----:B------:R-:W-:Y:S02]  /*0ae0*/  HADD2.F32 R44, -RZ, R30.H1_H1 ;  /* 0x3000001eff2c7230 */ /* 0x000fe40000004100 */
[----:B------:R-:W-:Y:S01]  /*0af0*/  FFMA.FTZ R77, R77, R66, R68 ;  /* 0x000000424d4d7223 */ /* 0x000fe20000010044 */
[----:B------:R-:W-:-:S02]  /*0b00*/  HADD2.F32 R40, -RZ, R29.H1_H1 ;  /* 0x3000001dff287230 */ /* 0x000fc40000004100 */
[----:B------:R-:W-:Y:S01]  /*0b10*/  FFMA.FTZ R90, R39, R90, R70 ;  /* 0x0000005a275a7223 */ /* 0x000fe20000010046 */
[----:B------:R-:W-:Y:S02]  /*0b20*/  HADD2.F32 R37, -RZ, R28.H1_H1 ;  /* 0x3000001cff257230 */ /* 0x000fe40000004100 */
[----:B------:R-:W-:Y:S01]  /*0b30*/  FFMA.FTZ R93, R93, R42, R44 ;  /* 0x0000002a5d5d7223 */ /* 0x000fe2000001002c */
[----:B------:R-:W-:Y:S01]  /*0b40*/  FFMA.FTZ R95, R95, R38, R40 ;  /* 0x000000265f5f7223 */ /* 0x000fe20000010028 */
[----:B------:R-:W-:Y:S01]  /*0b50*/  F2FP.F16.F32.PACK_AB R39, R90, R77 ;  /* 0x0000004d5a27723e */ /* 0x000fe200000000ff */
[----:B------:R-:W-:Y:S02]  /*0b60*/  FFMA.FTZ R97, R36, R97, R37 ;  /* 0x0000006124617223 */ /* 0x000fe40000010025 */
[----:B------:R-:W-:Y:S02]  /*0b70*/  F2FP.F16.F32.PACK_AB R38, R93, R76 ;  /* 0x0000004c5d26723e */ /* 0x000fe400000000ff */
[----:B------:R-:W-:-:S02]  /*0b80*/  F2FP.F16.F32.PACK_AB R37, R95, R74 ;  /* 0x0000004a5f25723e */ /* 0x000fc400000000ff */
[----:B------:R-:W-:Y:S01]  /*0b90*/  F2FP.F16.F32.PACK_AB R36, R97, R72 ;  /* 0x000000486124723e */ /* 0x000fe200000000ff */
[----:B------:R-:W-:Y:S06]  /*0ba0*/  BRA `(.L_x_3005) ;  /* 0x0000000000707947 */ /* 0x000fec0003800000 */
.L_x_3004:
[----:B-----5:R-:W-:Y:S02]  /*0bb0*/  HADD2.F32 R72, -RZ, R36.H0_H0 ;  /* 0x20000024ff487230 */ /* 0x020fe40000004100 */
[--C-:B------:R-:W-:Y:S02]  /*0bc0*/  HADD2.F32 R74, -RZ, R37.reuse.H0_H0 ;  /* 0x20000025ff4a7230 */ /* 0x100fe40000004100 */
[----:B------:R-:W-:Y:S02]  /*0bd0*/  HADD2.F32 R95, -RZ, R37.H1_H1 ;  /* 0x30000025ff5f7230 */ /* 0x000fe40000004100 */
[--C-:B------:R-:W-:Y:S02]  /*0be0*/  HADD2.F32 R76, -RZ, R38.reuse.H0_H0 ;  /* 0x20000026ff4c7230 */ /* 0x100fe40000004100 */
[----:B------:R-:W-:Y:S02]  /*0bf0*/  HADD2.F32 R93, -RZ, R38.H1_H1 ;  /* 0x30000026ff5d7230 */ /* 0x000fe40000004100 */
[----:B------:R-:W-:-:S02]  /*0c00*/  HADD2.F32 R77, -RZ, R39.H0_H0 ;  /* 0x20000027ff4d7230 */ /* 0x000fc40000004100 */
[----:B------:R-:W-:Y:S02]  /*0c10*/  HADD2.F32 R36, -RZ, R36.H1_H1 ;  /* 0x30000024ff247230 */ /* 0x000fe40000004100 */
[----:B------:R-:W-:Y:S02]  /*0c20*/  HADD2.F32 R37, -RZ, R22.H0_H0 ;  /* 0x20000016ff257230 */ /* 0x000fe40000004100 */
[----:B------:R-:W-:Y:S02]  /*0c30*/  HADD2.F32 R41, -RZ, R21.H0_H0 ;  /* 0x20000015ff297230 */ /* 0x000fe40000004100 */
[----:B------:R-:W-:Y:S02]  /*0c40*/  HADD2.F32 R43, -RZ, R20.H0_H0 ;  /* 0x20000014ff2b7230 */ /* 0x000fe40000004100 */
[----:B------:R-:W-:Y:S01]  /*0c50*/  FMUL.FTZ R72, R72, R37 ;  /* 0x0000002548487220 */ /* 0x000fe20000410000 */
[----:B------:R-:W-:Y:S02]  /*0c60*/  HADD2.F32 R39, -RZ, R39.H1_H1 ;  /* 0x30000027ff277230 */ /* 0x000fe40000004100 */
[----:B------:R-:W-:Y:S01]  /*0c70*/  FMUL.FTZ R74, R74, R41 ;  /* 0x000000294a4a7220 */ /* 0x000fe20000410000 */
[----:B------:R-:W-:-:S02]  /*0c80*/  HADD2.F32 R42, -RZ, R19.H0_H0 ;  /* 0x20000013ff2a7230 */ /* 0x000fc40000004100 */
[----:B------:R-:W-:Y:S01]  /*0c90*/  FMUL.FTZ R76, R76, R43 ;  /* 0x0000002b4c4c7220 */ /* 0x000fe20000410000 */
[----:B------:R-:W-:Y:S02]  /*0ca0*/  HADD2.F32 R90, -RZ, R19.H1_H1 ;  /* 0x30000013ff5a7230 */ /* 0x000fe40000004100 */
        /* <DEDUP_REMOVED lines=12> */
.L_x_3005:
        /* <DEDUP_REMOVED lines=10> */
[----:B-----5:R-:W-:Y:S02]  /*0e10*/  HADD2.F32 R103, -RZ, R40.H0_H0 ;  /* 0x20000028ff677230 */ /* 0x020fe40000004100 */
[----:B------:R-:W-:Y:S02]  /*0e20*/  HADD2.F32 R102, -RZ, R41.H0_H0 ;  /* 0x20000029ff667230 */ /* 0x000fe40000004100 */
[----:B------:R-:W-:Y:S02]  /*0e30*/  HADD2.F32 R100, -RZ, R42.H0_H0 ;  /* 0x2000002aff647230 */ /* 0x000fe40000004100 */
[----:B0-----:R-:W-:Y:S02]  /*0e40*/  HADD2.F32 R36, -RZ, R17.H0_H0 ;  /* 0x20000011ff247230 */ /* 0x001fe40000004100 */
[----:B------:R-:W-:Y:S02]  /*0e50*/  HADD2.F32 R38, -RZ, R28.H0_H0 ;  /* 0x2000001cff267230 */ /* 0x000fe40000004100 */
[----:B------:R-:W-:-:S02]  /*0e60*/  HADD2.F32 R37, -RZ, R16.H0_H0 ;  /* 0x20000010ff257230 */ /* 0x000fc40000004100 */
[----:B------:R-:W-:Y:S02]  /*0e70*/  HADD2.F32 R39, -RZ, R29.H0_H0 ;  /* 0x2000001dff277230 */ /* 0x000fe40000004100 */
[----:B------:R-:W-:Y:S01]  /*0e80*/  FFMA.FTZ R103, R103, R36, R38 ;  /* 0x0000002467677223 */ /* 0x000fe20000010026 */
[----:B------:R-:W-:Y:S02]  /*0e90*/  HADD2.F32 R67, -RZ, R15.H0_H0 ;  /* 0x2000000fff437230 */ /* 0x000fe40000004100 */
[----:B------:R-:W-:Y:S02]  /*0ea0*/  HADD2.F32 R69, -RZ, R30.H0_H0 ;  /* 0x2000001eff457230 */ /* 0x000fe40000004100 */
[----:B------:R-:W-:Y:S01]  /*0eb0*/  FFMA.FTZ R102, R102, R37, R39 ;  /* 0x0000002566667223 */ /* 0x000fe20000010027 */
[--C-:B------:R-:W-:Y:S02]  /*0ec0*/  HADD2.F32 R98, -RZ, R43.reuse.H0_H0 ;  /* 0x2000002bff627230 */ /* 0x100fe40000004100 */
[----:B------:R-:W-:-:S02]  /*0ed0*/  HADD2.F32 R96, -RZ, R43.H1_H1 ;  /* 0x3000002bff607230 */ /* 0x000fc40000004100 */
[----:B------:R-:W-:Y:S01]  /*0ee0*/  FFMA.FTZ R100, R100, R67, R69 ;  /* 0x0000004364647223 */ /* 0x000fe20000010045 */
[----:B------:R-:W-:Y:S02]  /*0ef0*/  HADD2.F32 R40, -RZ, R40.H1_H1 ;  /* 0x30000028ff287230 */ /* 0x000fe40000004100 */
[----:B------:R-:W-:Y:S02]  /*0f00*/  HADD2.F32 R41, -RZ, R41.H1_H1 ;  /* 0x30000029ff297230 */ /* 0x000fe40000004100 */
[----:B------:R-:W-:Y:S02]  /*0f10*/  HADD2.F32 R42, -RZ, R42.H1_H1 ;  /* 0x3000002aff2a7230 */ /* 0x000fe40000004100 */
[----:B------:R-:W-:Y:S02]  /*0f20*/  HADD2.F32 R37, -RZ, R17.H1_H1 ;  /* 0x30000011ff257230 */ /* 0x000fe40000004100 */
[----:B------:R-:W-:Y:S02]  /*0f30*/  HADD2.F32 R92, -RZ, R16.H1_H1 ;  /* 0x30000010ff5c7230 */ /* 0x000fe40000004100 */
[----:B------:R-:W-:-:S02]  /*0f40*/  HADD2.F32 R43, -RZ, R15.H1_H1 ;  /* 0x3000000fff2b7230 */ /* 0x000fc40000004100 */
[--C-:B------:R-:W-:Y:S02]  /*0f50*/  HADD2.F32 R69, -RZ, R14.reuse.H0_H0 ;  /* 0x2000000eff457230 */ /* 0x100fe40000004100 */
[--C-:B------:R-:W-:Y:S02]  /*0f60*/  HADD2.F32 R71, -RZ, R31.reuse.H0_H0 ;  /* 0x2000001fff477230 */ /* 0x100fe40000004100 */
[----:B------:R-:W-:Y:S02]  /*0f70*/  HADD2.F32 R99, -RZ, R14.H1_H1 ;  /* 0x3000000eff637230 */ /* 0x000fe40000004100 */
[----:B------:R-:W-:Y:S02]  /*0f80*/  HADD2.F32 R101, -RZ, R31.H1_H1 ;  /* 0x3000001fff657230 */ /* 0x000fe40000004100 */
[----:B------:R-:W-:Y:S01]  /*0f90*/  FFMA.FTZ R98, R98, R69, R71 ;  /* 0x0000004562627223 */ /* 0x000fe20000010047 */
[----:B------:R-:W-:Y:S02]  /*0fa0*/  HADD2.F32 R67, -RZ, R30.H1_H1 ;  /* 0x3000001eff437230 */ /* 0x000fe40000004100 */
[----:B------:R-:W-:-:S02]  /*0fb0*/  HADD2.F32 R36, -RZ, R29.H1_H1 ;  /* 0x3000001dff247230 */ /* 0x000fc40000004100 */
[----:B------:R-:W-:Y:S01]  /*0fc0*/  FFMA.FTZ R96, R96, R99, R101 ;  /* 0x0000006360607223 */ /* 0x000fe20000010065 */
[----:B------:R-:W-:Y:S02]  /*0fd0*/  HADD2.F32 R39, -RZ, R28.H1_H1 ;  /* 0x3000001cff277230 */ /* 0x000fe40000004100 */
[----:B------:R-:W-:Y:S01]  /*0fe0*/  FFMA.FTZ R94, R42, R43, R67 ;  /* 0x0000002b2a5e7223 */ /* 0x000fe20000010043 */
[----:B------:R-:W-:Y:S02]  /*0ff0*/  FFMA.FTZ R92, R41, R92, R36 ;  /* 0x0000005c295c7223 */ /* 0x000fe40000010024 */
[----:B------:R-:W-:Y:S01]  /*1000*/  FFMA.FTZ R104, R40, R37, R39 ;  /* 0x0000002528687223 */ /* 0x000fe20000010027 */
[----:B------:R-:W-:Y:S02]  /*1010*/  F2FP.F16.F32.PACK_AB R39, R96, R98 ;  /* 0x000000626027723e */ /* 0x000fe400000000ff */
[----:B------:R-:W-:Y:S02]  /*1020*/  F2FP.F16.F32.PACK_AB R38, R94, R100 ;  /* 0x000000645e26723e */ /* 0x000fe400000000ff */
[----:B------:R-:W-:-:S02]  /*1030*/  F2FP.F16.F32.PACK_AB R37, R92, R102 ;  /* 0x000000665c25723e */ /* 0x000fc400000000ff */
[----:B------:R-:W-:Y:S01]  /*1040*/  F2FP.F16.F32.PACK_AB R36, R104, R103 ;  /* 0x000000676824723e */ /* 0x000fe200000000ff */
[----:B------:R-:W-:Y:S06]  /*1050*/  BRA `(.L_x_3007) ;  /* 0x0000000000707947 */ /* 0x000fec0003800000 */
.L_x_3006:
[----:B-----5:R-:W-:Y:S02]  /*1060*/  HADD2.F32 R102, -RZ, R41.H0_H0 ;  /* 0x20000029ff667230 */ /* 0x020fe40000004100 */
[----:B------:R-:W-:Y:S02]  /*1070*/  HADD2.F32 R100, -RZ, R42.H0_H0 ;  /* 0x2000002aff647230 */ /* 0x000fe40000004100 */
[----:B0-----:R-:W-:Y:S02]  /*1080*/  HADD2.F32 R37, -RZ, R16.H0_H0 ;  /* 0x20000010ff257230 */ /* 0x001fe40000004100 */
[----:B------:R-:W-:Y:S02]  /*1090*/  HADD2.F32 R39, -RZ, R15.H0_H0 ;  /* 0x2000000fff277230 */ /* 0x000fe40000004100 */
[----:B------:R-:W-:Y:S02]  /*10a0*/  HADD2.F32 R103, -RZ, R40.H0_H0 ;  /* 0x20000028ff677230 */ /* 0x000fe40000004100 */
[----:B------:R-:W-:Y:S01]  /*10b0*/  FMUL.FTZ R102, R102, R37 ;  /* 0x0000002566667220 */ /* 0x000fe20000410000 */
[----:B------:R-:W-:-:S02]  /*10c0*/  HADD2.F32 R98, -RZ, R43.H0_H0 ;  /* 0x2000002bff627230 */ /* 0x000fc40000004100 */
[----:B------:R-:W-:Y:S01]  /*10d0*/  FMUL.FTZ R100, R100, R39 ;  /* 0x0000002764647220 */ /* 0x000fe20000410000 */
[----:B------:R-:W-:Y:S02]  /*10e0*/  HADD2.F32 R96, -RZ, R43.H1_H1 ;  /* 0x3000002bff607230 */ /* 0x000fe40000004100 */
[----:B------:R-:W-:Y:S02]  /*10f0*/  HADD2.F32 R40, -RZ, R40.H1_H1 ;  /* 0x30000028ff287230 */ /* 0x000fe40000004100 */
[----:B------:R-:W-:Y:S02]  /*1100*/  HADD2.F32 R41, -RZ, R41.H1_H1 ;  /* 0x30000029ff297230 */ /* 0x000fe40000004100 */
[----:B------:R-:W-:Y:S02]  /*1110*/  HADD2.F32 R42, -RZ, R42.H1_H1 ;  /* 0x3000002aff2a7230 */ /* 0x000fe40000004100 */
[----:B------:R-:W-:Y:S02]  /*1120*/  HADD2.F32 R36, -RZ, R17.H0_H0 ;  /* 0x20000011ff247230 */ /* 0x000fe40000004100 */
[----:B------:R-:W-:-:S02]  /*1130*/  HADD2.F32 R43, -RZ, R14.H0_H0 ;  /* 0x2000000eff2b7230 */ /* 0x000fc40000004100 */
[----:B------:R-:W-:Y:S02]  /*1140*/  HADD2.F32 R67, -RZ, R14.H1_H1 ;  /* 0x3000000eff437230 */ /* 0x000fe40000004100 */
        /* <DEDUP_REMOVED lines=13> */
.L_x_3007:
        /* <DEDUP_REMOVED lines=9> */
[--C-:B-1---5:R-:W-:Y:S02]  /*12b0*/  HADD2.F32 R37, -RZ, R42.reuse.H0_H0 ;  /* 0x2000002aff257230 */ /* 0x122fe40000004100 */
[----:B------:R-:W-:Y:S02]  /*12c0*/  HADD2.F32 R46, -RZ, R42.H1_H1 ;  /* 0x3000002aff2e7230 */ /* 0x000fe40000004100 */
[----:B------:R-:W-:Y:S02]  /*12d0*/  HADD2.F32 R67, -RZ, R40.H0_H0 ;  /* 0x20000028ff437230 */ /* 0x000fe40000004100 */
[----:B------:R-:W-:Y:S02]  /*12e0*/  HADD2.F32 R47, -RZ, R41.H0_H0 ;  /* 0x20000029ff2f7230 */ /* 0x000fe40000004100 */
[----:B------:R-:W-:Y:S02]  /*12f0*/  HADD2.F32 R36, -RZ, R13.H0_H0 ;  /* 0x2000000dff247230 */ /* 0x000fe40000004100 */
[----:B------:R-:W-:-:S02]  /*1300*/  HADD2.F32 R70, -RZ, R28.H0_H0 ;  /* 0x2000001cff467230 */ /* 0x000fc40000004100 */
[----:B------:R-:W-:Y:S02]  /*1310*/  HADD2.F32 R38, -RZ, R12.H0_H0 ;  /* 0x2000000cff267230 */ /* 0x000fe40000004100 */
[----:B------:R-:W-:Y:S02]  /*1320*/  HADD2.F32 R106, -RZ, R29.H0_H0 ;  /* 0x2000001dff6a7230 */ /* 0x000fe40000004100 */
[----:B------:R-:W-:Y:S01]  /*1330*/  FFMA.FTZ R67, R67, R36, R70 ;  /* 0x0000002443437223 */ /* 0x000fe20000010046 */
[----:B------:R-:W-:Y:S02]  /*1340*/  HADD2.F32 R42, -RZ, R11.H0_H0 ;  /* 0x2000000bff2a7230 */ /* 0x000fe40000004100 */
[----:B------:R-:W-:Y:S02]  /*1350*/  HADD2.F32 R108, -RZ, R30.H0_H0 ;  /* 0x2000001eff6c7230 */ /* 0x000fe40000004100 */
[----:B------:R-:W-:Y:S01]  /*1360*/  FFMA.FTZ R47, R47, R38, R106 ;  /* 0x000000262f2f7223 */ /* 0x000fe2000001006a */
[----:B------:R-:W-:-:S02]  /*1370*/  HADD2.F32 R66, -RZ, R41.H1_H1 ;  /* 0x30000029ff427230 */ /* 0x000fc40000004100 */
[--C-:B------:R-:W-:Y:S02]  /*1380*/  HADD2.F32 R41, -RZ, R43.reuse.H0_H0 ;  /* 0x2000002bff297230 */ /* 0x100fe40000004100 */
[----:B------:R-:W-:Y:S02]  /*1390*/  HADD2.F32 R68, -RZ, R43.H1_H1 ;  /* 0x3000002bff447230 */ /* 0x000fe40000004100 */
[----:B------:R-:W-:Y:S01]  /*13a0*/  FFMA.FTZ R43, R37, R42, R108 ;  /* 0x0000002a252b7223 */ /* 0x000fe2000001006c */
[----:B------:R-:W-:Y:S02]  /*13b0*/  HADD2.F32 R71, -RZ, R10.H1_H1 ;  /* 0x3000000aff477230 */ /* 0x000fe40000004100 */
[----:B------:R-:W-:Y:S02]  /*13c0*/  HADD2.F32 R109, -RZ, R31.H1_H1 ;  /* 0x3000001fff6d7230 */ /* 0x000fe40000004100 */
[----:B------:R-:W-:Y:S02]  /*13d0*/  HADD2.F32 R40, -RZ, R40.H1_H1 ;  /* 0x30000028ff287230 */ /* 0x000fe40000004100 */
[----:B------:R-:W-:-:S02]  /*13e0*/  HADD2.F32 R37, -RZ, R13.H1_H1 ;  /* 0x3000000dff257230 */ /* 0x000fc40000004100 */
[----:B------:R-:W-:Y:S01]  /*13f0*/  FFMA.FTZ R42, R68, R71, R109 ;  /* 0x00000047442a7223 */ /* 0x000fe2000001006d */
[----:B------:R-:W-:Y:S02]  /*1400*/  HADD2.F32 R39, -RZ, R12.H1_H1 ;  /* 0x3000000cff277230 */ /* 0x000fe40000004100 */
[----:B------:R-:W-:Y:S02]  /*1410*/  HADD2.F32 R69, -RZ, R11.H1_H1 ;  /* 0x3000000bff457230 */ /* 0x000fe40000004100 */
[----:B------:R-:W-:Y:S02]  /*1420*/  HADD2.F32 R36, -RZ, R10.H0_H0 ;  /* 0x2000000aff247230 */ /* 0x000fe40000004100 */
[----:B------:R-:W-:Y:S02]  /*1430*/  HADD2.F32 R38, -RZ, R31.H0_H0 ;  /* 0x2000001fff267230 */ /* 0x000fe40000004100 */
[----:B------:R-:W-:Y:S02]  /*1440*/  HADD2.F32 R107, -RZ, R30.H1_H1 ;  /* 0x3000001eff6b7230 */ /* 0x000fe40000004100 */
        /* <DEDUP_REMOVED lines=11> */
.L_x_3008:
[--C-:B-1---5:R-:W-:Y:S02]  /*1500*/  HADD2.F32 R37, -RZ, R42.reuse.H0_H0 ;  /* 0x2000002aff257230 */ /* 0x122fe40000004100 */
[----:B------:R-:W-:Y:S02]  /*1510*/  HADD2.F32 R46, -RZ, R42.H1_H1 ;  /* 0x3000002aff2e7230 */ /* 0x000fe40000004100 */
[----:B------:R-:W-:Y:S02]  /*1520*/  HADD2.F32 R67, -RZ, R40.H0_H0 ;  /* 0x20000028ff437230 */ /* 0x000fe40000004100 */
[----:B------:R-:W-:Y:S02]  /*1530*/  HADD2.F32 R36, -RZ, R13.H0_H0 ;  /* 0x2000000dff247230 */ /* 0x000fe40000004100 */
[----:B------:R-:W-:Y:S02]  /*1540*/  HADD2.F32 R42, -RZ, R11.H0_H0 ;  /* 0x2000000bff2a7230 */ /* 0x000fe40000004100 */
[----:B------:R-:W-:-:S02]  /*1550*/  HADD2.F32 R47, -RZ, R41.H0_H0 ;  /* 0x20000029ff2f7230 */ /* 0x000fc40000004100 */
[----:B------:R-:W-:Y:S01]  /*1560*/  FMUL.FTZ R67, R67, R36 ;  /* 0x0000002443437220 */ /* 0x000fe20000410000 */
[----:B------:R-:W-:Y:S02]  /*1570*/  HADD2.F32 R66, -RZ, R41.H1_H1 ;  /* 0x30000029ff427230 */ /* 0x000fe40000004100 */
[--C-:B------:R-:W-:Y:S02]  /*1580*/  HADD2.F32 R41, -RZ, R43.reuse.H0_H0 ;  /* 0x2000002bff297230 */ /* 0x100fe40000004100 */
[----:B------:R-:W-:Y:S02]  /*1590*/  HADD2.F32 R68, -RZ, R43.H1_H1 ;  /* 0x3000002bff447230 */ /* 0x000fe40000004100 */
[----:B------:R-:W-:Y:S01]  /*15a0*/  FMUL.FTZ R43, R37, R42 ;  /* 0x0000002a252b7220 */ /* 0x000fe20000410000 */
[----:B------:R-:W-:Y:S02]  /*15b0*/  HADD2.F32 R71, -RZ, R10.H1_H1 ;  /* 0x3000000aff477230 */ /* 0x000fe40000004100 */
[----:B------:R-:W-:-:S02]  /*15c0*/  HADD2.F32 R40, -RZ, R40.H1_H1 ;  /* 0x30000028ff287230 */ /* 0x000fc40000004100 */
[----:B------:R-:W-:Y:S02]  /*15d0*/  HADD2.F32 R38, -RZ, R12.H0_H0 ;  /* 0x2000000cff267230 */ /* 0x000fe40000004100 */
[----:B------:R-:W-:Y:S01]  /*15e0*/  FMUL.FTZ R42, R68, R71 ;  /* 0x00000047442a7220 */ /* 0x000fe20000410000 */
[----:B------:R-:W-:Y:S02]  /*15f0*/  HADD2.F32 R36, -RZ, R10.H0_H0 ;  /* 0x2000000aff247230 */ /* 0x000fe40000004100 */
[----:B------:R-:W-:Y:S02]  /*1600*/  HADD2.F32 R69, -RZ, R11.H1_H1 ;  /* 0x3000000bff457230 */ /* 0x000fe40000004100 */
[----:B------:R-:W-:Y:S01]  /*1610*/  FMUL.FTZ R47, R47, R38 ;  /* 0x000000262f2f7220 */ /* 0x000fe20000410000 */
[----:B------:R-:W-:Y:S02]  /*1620*/  HADD2.F32 R39, -RZ, R12.H1_H1 ;  /* 0x3000000cff277230 */ /* 0x000fe40000004100 */
[----:B------:R-:W-:Y:S01]  /*1630*/  FMUL.FTZ R41, R41, R36 ;  /* 0x0000002429297220 */ /* 0x000fe20000410000 */
[----:B------:R-:W-:-:S02]  /*1640*/  HADD2.F32 R37, -RZ, R13.H1_H1 ;  /* 0x3000000dff257230 */ /* 0x000fc40000004100 */
[----:B------:R-:W-:Y:S01]  /*1650*/  FMUL.FTZ R46, R46, R69 ;  /* 0x000000452e2e7220 */ /* 0x000fe20000410000 */
[----:B------:R-:W-:Y:S01]  /*1660*/  FMUL.FTZ R66, R66, R39 ;  /* 0x0000002742427220 */ /* 0x000fe20000410000 */
[----:B------:R-:W-:Y:S01]  /*1670*/  F2FP.F16.F32.PACK_AB R39, R42, R41 ;  /* 0x000000292a27723e */ /* 0x000fe200000000ff */
[----:B------:R-:W-:Y:S02]  /*1680*/  FMUL.FTZ R68, R40, R37 ;  /* 0x0000002528447220 */ /* 0x000fe40000410000 */
[----:B------:R-:W-:Y:S02]  /*1690*/  F2FP.F16.F32.PACK_AB R38, R46, R43 ;  /* 0x0000002b2e26723e */ /* 0x000fe400000000ff */
[----:B------:R-:W-:Y:S02]  /*16a0*/  F2FP.F16.F32.PACK_AB R37, R66, R47 ;  /* 0x0000002f4225723e */ /* 0x000fe400000000ff */
[----:B------:R-:W-:-:S07]  /*16b0*/  F2FP.F16.F32.PACK_AB R36, R68, R67 ;  /* 0x000000434424723e */ /* 0x000fce00000000ff */
.L_x_3009:
        /* <DEDUP_REMOVED lines=98> */
.L_x_3031:
[----:B------:R-:W-:Y:S01]  /*1ce0*/  FMUL.FTZ R36, R101, R101 ;  /* 0x0000006565247220 */ /* 0x000fe20000410000 */
[----:B------:R-:W-:Y:S01]  /*1cf0*/  ISETP.NE.AND P1, PT, RZ, UR4, PT ;  /* 0x00000004ff007c0c */ /* 0x000fe2000bf25270 */
[----:B01----:R-:W-:-:S03]  /*1d00*/  FADD.FTZ R71, R71, R40 ;  /* 0x0000002847477221 */ /* 0x003fc60000010000 */
[----:B------:R-:W-:Y:S01]  /*1d10*/  FSEL R37, R36, RZ, P1 ;  /* 0x000000ff24257208 */ /* 0x000fe20000800000 */
[----:B------:R-:W-:Y:S01]  /*1d20*/  FFMA.FTZ R44, R71, R44, UR8 ;  /* 0x00000008472c7e23 */ /* 0x000fe2000801002c */
[----:B------:R-:W-:Y:S01]  /*1d30*/  FSEL R39, R101, RZ, !P1 ;  /* 0x000000ff65277208 */ /* 0x000fe20004800000 */
[----:B------:R-:W0:Y:S01]  /*1d40*/  LDC.64 R70, c[0x0][0x428] ;  /* 0x00010a00ff467b82 */ /* 0x000e220000000a00 */
[----:B------:R-:W-:Y:S01]  /*1d50*/  ISETP.NE.AND P1, PT, R23, RZ, PT ;  /* 0x000000ff1700720c */ /* 0x000fe20003f25270 */
[----:B------:R-:W-:Y:S02]  /*1d60*/  FADD.FTZ R37, R44, R37 ;  /* 0x000000252c257221 */ /* 0x000fe40000010000 */
        /* <DEDUP_REMOVED lines=38> */
[----:B------:R-:W-:Y:S01]  /*1fd0*/  F2FP.F16.F32.PACK_AB R37, R74, R37 ;  /* 0x000000254a25723e */ /* 0x000fe200000000ff */
[----:B------:R-:W-:Y:S01]  /*1fe0*/  FMUL.FTZ R73, R93, R108 ;  /* 0x0000006c5d497220 */ /* 0x000fe20000410000 */
[----:B------:R-:W-:Y:S01]  /*1ff0*/  IMAD.WIDE.U32 R68, R75, 0x10, R70 ;  /* 0x000000104b447825 */ /* 0x000fe200078e0046 */
[----:B------:R-:W-:Y:S01]  /*2000*/  F2FP.F16.F32.PACK_AB R38, R76, R43 ;  /* 0x0000002b4c26723e */ /* 0x000fe200000000ff */
[----:B------:R-:W0:Y:S02]  /*2010*/  @!P2 LDC.64 R74, c[0x0][0x3c0] ;  /* 0x0000f000ff4aab82 */ /* 0x000e240000000a00 */
[C---:B------:R-:W-:Y:S01]  /*2020*/  FMUL.FTZ R116, R93.reuse, R116 ;  /* 0x000000745d747220 */ /* 0x040fe20000410000 */
[----:B------:R-:W-:Y:S01]  /*2030*/  FMUL.FTZ R95, R93, R42 ;  /* 0x0000002a5d5f7220 */ /* 0x000fe20000410000 */
[----:B------:R-:W-:Y:S01]  /*2040*/  FFMA.FTZ R41, R72, R56, R3 ;  /* 0x0000003848297223 */ /* 0x000fe20000010003 */
[----:B------:R-:W-:Y:S01]  /*2050*/  FFMA.FTZ R42, R47, R79, R8 ;  /* 0x0000004f2f2a7223 */ /* 0x000fe20000010008 */
[----:B------:R-:W-:Y:S01]  /*2060*/  FFMA.FTZ R73, R73, R81, R34 ;  /* 0x0000005149497223 */ /* 0x000fe20000010022 */
[----:B------:R-:W-:Y:S01]  /*2070*/  FFMA.FTZ R47, R116, R88, R53 ;  /* 0x00000058742f7223 */ /* 0x000fe20000010035 */
[----:B------:R-:W-:Y:S01]  /*2080*/  FFMA.FTZ R72, R95, R91, R54 ;  /* 0x0000005b5f487223 */ /* 0x000fe20000010036 */
[----:B------:R-:W1:Y:S01]  /*2090*/  @!P1 LDC.64 R76, c[0x0][0x3c8] ;  /* 0x0000f200ff4c9b82 */ /* 0x000e620000000a00 */
[----:B------:R-:W-:Y:S01]  /*20a0*/  F2FP.F16.F32.PACK_AB R36, R41, R36 ;  /* 0x000000242924723e */ /* 0x000fe200000000ff */
[C---:B------:R-:W-:Y:S01]  /*20b0*/  FMUL.FTZ R41, R93.reuse, R40 ;  /* 0x000000285d297220 */ /* 0x040fe20000410000 */
[----:B------:R-:W-:Y:S01]  /*20c0*/  FMUL.FTZ R43, R93, R104 ;  /* 0x000000685d2b7220 */ /* 0x000fe20000410000 */
[----:B------:R-:W-:Y:S01]  /*20d0*/  F2FP.F16.F32.PACK_AB R42, R73, R42 ;  /* 0x0000002a492a723e */ /* 0x000fe200000000ff */
[----:B------:R-:W-:Y:S01]  /*20e0*/  FMUL.FTZ R114, R93, R114 ;  /* 0x000000725d727220 */ /* 0x000fe20000410000 */
[----:B------:R-:W-:Y:S01]  /*20f0*/  F2FP.F16.F32.PACK_AB R47, R72, R47 ;  /* 0x0000002f482f723e */ /* 0x000fe200000000ff */
[----:B------:R-:W-:Y:S01]  /*2100*/  FFMA.FTZ R40, R41, R63, R6 ;  /* 0x0000003f29287223 */ /* 0x000fe20000010006 */
[----:B------:R-:W2:Y:S01]  /*2110*/  LDC.64 R72, c[0x0][0x380] ;  /* 0x0000e000ff487b82 */ /* 0x000ea20000000a00 */
[----:B------:R-:W-:Y:S01]  /*2120*/  FFMA.FTZ R45, R43, R65, R32 ;  /* 0x000000412b2d7223 */ /* 0x000fe20000010020 */
[----:B------:R-:W-:Y:S01]  /*2130*/  FMUL.FTZ R118, R93, R118 ;  /* 0x000000765d767220 */ /* 0x000fe20000410000 */
[----:B------:R-:W-:-:S04]  /*2140*/  IMAD.WIDE.U32 R70, R99, 0x10, R70 ;  /* 0x0000001063467825 */ /* 0x000fc800078e0046 */
[C---:B------:R-:W-:Y:S01]  /*2150*/  FMUL.FTZ R102, R93.reuse, R102 ;  /* 0x000000665d667220 */ /* 0x040fe20000410000 */
[----:B------:R-:W-:Y:S01]  /*2160*/  FMUL.FTZ R106, R93, R106 ;  /* 0x0000006a5d6a7220 */ /* 0x000fe20000410000 */
[----:B------:R-:W-:Y:S01]  /*2170*/  F2FP.F16.F32.PACK_AB R40, R45, R40 ;  /* 0x000000282d28723e */ /* 0x000fe200000000ff */
        /* <DEDUP_REMOVED lines=27> */
[----:B------:R-:W-:Y:S01]  /*2330*/  F2FP.F16.F32.PACK_AB R45, R94, R45 ;  /* 0x0000002d5e2d723e */ /* 0x000fe200000000ff */
[----:B------:R0:W-:Y:S01]  /*2340*/  @!P1 STG.E desc[UR6][R76.64], R93 ;  /* 0x0000005d4c009986 */ /* 0x0001e2000c101906 */
[----:B------:R-:W-:Y:S02]  /*2350*/  F2FP.F16.F32.PACK_AB R44, R95, R44 ;  /* 0x0000002c5f2c723e */ /* 0x000fe400000000ff */
[----:B--2---:R-:W-:Y:S01]  /*2360*/  LEA R18, R72, R18, 0x2 ;  /* 0x0000001248127211 */ /* 0x004fe200078e10ff */
[----:B------:R0:W-:Y:S03]  /*2370*/  STG.E.128 desc[UR6][R66.64], R36 ;  /* 0x0000002442007986 */ /* 0x0001e6000c101d06 */
[----:B------:R-:W-:Y:S01]  /*2380*/  ISETP.GE.AND P1, PT, R18, R73, PT ;  /* 0x000000491200720c */ /* 0x000fe20003f26270 */
[----:B------:R0:W-:Y:S04]  /*2390*/  STG.E.128 desc[UR6][R68.64], R40 ;  /* 0x0000002844007986 */ /* 0x0001e8000c101d06 */
[----:B------:R0:W-:Y:S08]  /*23a0*/  STG.E.128 desc[UR6][R70.64], R44 ;  /* 0x0000002c46007986 */ /* 0x0001f0000c101d06 */
[----:B------:R-:W-:Y:S05]  /*23b0*/  @!P1 BRA `(.L_x_3011) ;  /* 0xffffffe4003c9947 */ /* 0x000fea000383ffff */
[----:B------:R-:W-:Y:S05]  /*23c0*/  EXIT ;  /* 0x000000000000794d */ /* 0x000fea0003800000 */
.L_x_3003:
        /* <DEDUP_REMOVED lines=8> */
[--C-:B------:R-:W-:Y:S02]  /*2450*/  HADD2.F32 R3, -RZ, R27.reuse.H0_H0 ;  /* 0x2000001bff037230 */ /* 0x100fe40000004100 */
[----:B------:R-:W-:Y:S02]  /*2460*/  HADD2.F32 R2, -RZ, R27.H1_H1 ;  /* 0x3000001bff027230 */ /* 0x000fe40000004100 */
[--C-:B------:R-:W-:Y:S01]  /*2470*/  HADD2.F32 R60, -RZ, R61.reuse.H0_H0 ;  /* 0x2000003dff3c7230 */ /* 0x100fe20000004100 */
[----:B0-----:R-:W-:Y:S01]  /*2480*/  ISETP.NE.U32.AND P0, PT, RZ, UR8, PT ;  /* 0x00000008ff007c0c */ /* 0x001fe2000bf05070 */
[----:B------:R-:W-:Y:S01]  /*2490*/  HADD2.F32 R59, -RZ, R61.H1_H1 ;  /* 0x3000003dff3b7230 */ /* 0x000fe20000004100 */
        /* <DEDUP_REMOVED lines=39> */
[----:B01----:R-:W-:-:S07]  /*2710*/  HADD2.F32 R91, -RZ, R91.H1_H1 ;  /* 0x3000005bff5b7230 */ /* 0x003fce0000004100 */
.L_x_3019:
        /* <DEDUP_REMOVED lines=10> */
[----:B--2---:R-:W-:Y:S01]  /*27c0*/  HADD2.F32 R70, -RZ, R36.H0_H0 ;  /* 0x20000024ff467230 */ /* 0x004fe20000004100 */
[----:B------:R-:W-:Y:S06]  /*27d0*/  @!P0 BRA `(.L_x_3012) ;  /* 0x0000000000c08947 */ /* 0x000fec0003800000 */
[----:B------:R-:W0:Y:S02]  /*27e0*/  LDC.64 R28, c[0x0][0x3a0] ;  /* 0x0000e800ff1c7b82 */ /* 0x000e240000000a00 */
[----:B0-----:R-:W-:-:S06]  /*27f0*/  IMAD.WIDE.U32 R28, R73, 0x10, R28 ;  /* 0x00000010491c7825 */ /* 0x001fcc00078e001c */
[----:B------:R-:W2:Y:S01]  /*2800*/  LDG.E.128 R28, desc[UR6][R28.64] ;  /* 0x000000061c1c7981 */ /* 0x000ea2000c1e1d00 */
[----:B-----5:R-:W-:Y:S02]  /*2810*/  HADD2.F32 R41, -RZ, R33.H0_H0 ;  /* 0x20000021ff297230 */ /* 0x020fe40000004100 */
[----:B------:R-:W-:Y:S02]  /*2820*/  HADD2.F32 R37, -RZ, R32.H0_H0 ;  /* 0x20000020ff257230 */ /* 0x000fe40000004100 */
[----:B------:R-:W-:Y:S02]  /*2830*/  HADD2.F32 R67, -RZ, R34.H0_H0 ;  /* 0x20000022ff437230 */ /* 0x000fe40000004100 */
[C---:B------:R-:W-:Y:S01]  /*2840*/  FMUL.FTZ R41, R70.reuse, R41 ;  /* 0x0000002946297220 */ /* 0x040fe20000410000 */
[----:B------:R-:W-:Y:S02]  /*2850*/  HADD2.F32 R71, -RZ, R35.H0_H0 ;  /* 0x20000023ff477230 */ /* 0x000fe40000004100 */
[----:B------:R-:W-:Y:S01]  /*2860*/  FMUL.FTZ R37, R70, R37 ;  /* 0x0000002546257220 */ /* 0x000fe20000410000 */
[----:B------:R-:W-:-:S02]  /*2870*/  HADD2.F32 R39, -RZ, R32.H1_H1 ;  /* 0x30000020ff277230 */ /* 0x000fc40000004100 */
[C---:B------:R-:W-:Y:S01]  /*2880*/  FMUL.FTZ R67, R70.reuse, R67 ;  /* 0x0000004346437220 */ /* 0x040fe20000410000 */
[----:B------:R-:W-:Y:S02]  /*2890*/  HADD2.F32 R77, -RZ, R21.H0_H0 ;  /* 0x20000015ff4d7230 */ /* 0x000fe40000004100 */
[C---:B------:R-:W-:Y:S01]  /*28a0*/  FMUL.FTZ R71, R70.reuse, R71 ;  /* 0x0000004746477220 */ /* 0x040fe20000410000 */
[----:B------:R-:W-:Y:S02]  /*28b0*/  HADD2.F32 R75, -RZ, R22.H0_H0 ;  /* 0x20000016ff4b7230 */ /* 0x000fe40000004100 */
[----:B------:R-:W-:Y:S01]  /*28c0*/  FMUL.FTZ R39, R70, R39 ;  /* 0x0000002746277220 */ /* 0x000fe20000410000 */
[----:B------:R-:W-:Y:S02]  /*28d0*/  HADD2.F32 R93, -RZ, R20.H0_H0 ;  /* 0x20000014ff5d7230 */ /* 0x000fe40000004100 */
[----:B------:R-:W-:Y:S02]  /*28e0*/  HADD2.F32 R95, -RZ, R19.H0_H0 ;  /* 0x20000013ff5f7230 */ /* 0x000fe40000004100 */
[----:B------:R-:W-:-:S02]  /*28f0*/  HADD2.F32 R33, -RZ, R33.H1_H1 ;  /* 0x30000021ff217230 */ /* 0x000fc40000004100 */
[----:B------:R-:W-:Y:S02]  /*2900*/  HADD2.F32 R69, -RZ, R34.H1_H1 ;  /* 0x30000022ff457230 */ /* 0x000fe40000004100 */
[----:B------:R-:W-:Y:S02]  /*2910*/  HADD2.F32 R35, -RZ, R35.H1_H1 ;  /* 0x30000023ff237230 */ /* 0x000fe40000004100 */
[C---:B------:R-:W-:Y:S01]  /*2920*/  FMUL.FTZ R33, R70.reuse, R33 ;  /* 0x0000002146217220 */ /* 0x040fe20000410000 */
[----:B------:R-:W-:Y:S02]  /*2930*/  HADD2.F32 R97, -RZ, R22.H1_H1 ;  /* 0x30000016ff617230 */ /* 0x000fe40000004100 */
[C---:B------:R-:W-:Y:S01]  /*2940*/  FMUL.FTZ R69, R70.reuse, R69 ;  /* 0x0000004546457220 */ /* 0x040fe20000410000 */
[----:B------:R-:W-:Y:S01]  /*2950*/  FMUL.FTZ R35, R70, R35 ;  /* 0x0000002346237220 */ /* 0x000fe20000410000 */
[----:B--2---:R-:W-:Y:S02]  /*2960*/  HADD2.F32 R74, -RZ, R29.H0_H0 ;  /* 0x2000001dff4a7230 */ /* 0x004fe40000004100 */
[----:B------:R-:W-:-:S02]  /*2970*/  HADD2.F32 R72, -RZ, R28.H0_H0 ;  /* 0x2000001cff487230 */ /* 0x000fc40000004100 */
[----:B------:R-:W-:Y:S02]  /*2980*/  HADD2.F32 R76, -RZ, R30.H0_H0 ;  /* 0x2000001eff4c7230 */ /* 0x000fe40000004100 */
[----:B------:R-:W-:Y:S01]  /*2990*/  FFMA.FTZ R74, R77, R41, R74 ;  /* 0x000000294d4a7223 */ /* 0x000fe2000001004a */
[----:B------:R-:W-:Y:S02]  /*29a0*/  HADD2.F32 R32, -RZ, R31.H0_H0 ;  /* 0x2000001fff207230 */ /* 0x000fe40000004100 */
[----:B------:R-:W-:Y:S01]  /*29b0*/  FFMA.FTZ R72, R75, R37, R72 ;  /* 0x000000254b487223 */ /* 0x000fe20000010048 */
[----:B------:R-:W-:Y:S02]  /*29c0*/  HADD2.F32 R37, -RZ, R19.H1_H1 ;  /* 0x30000013ff257230 */ /* 0x000fe40000004100 */
[----:B------:R-:W-:Y:S01]  /*29d0*/  FFMA.FTZ R76, R93, R67, R76 ;  /* 0x000000435d4c7223 */ /* 0x000fe2000001004c */
[----:B------:R-:W-:Y:S02]  /*29e0*/  HADD2.F32 R93, -RZ, R20.H1_H1 ;  /* 0x30000014ff5d7230 */ /* 0x000fe40000004100 */
[----:B------:R-:W-:Y:S01]  /*29f0*/  FFMA.FTZ R77, R95, R71, R32 ;  /* 0x000000475f4d7223 */ /* 0x000fe20000010020 */
[----:B------:R-:W-:-:S02]  /*2a00*/  HADD2.F32 R95, -RZ, R21.H1_H1 ;  /* 0x30000015ff5f7230 */ /* 0x000fc40000004100 */
[----:B------:R-:W-:Y:S02]  /*2a10*/  HADD2.F32 R90, -RZ, R31.H1_H1 ;  /* 0x3000001fff5a7230 */ /* 0x000fe40000004100 */
[----:B------:R-:W-:Y:S02]  /*2a20*/  HADD2.F32 R36, -RZ, R30.H1_H1 ;  /* 0x3000001eff247230 */ /* 0x000fe40000004100 */
[----:B------:R-:W-:Y:S02]  /*2a30*/  HADD2.F32 R34, -RZ, R29.H1_H1 ;  /* 0x3000001dff227230 */ /* 0x000fe40000004100 */
[----:B------:R-:W-:Y:S01]  /*2a40*/  FFMA.FTZ R90, R37, R35, R90 ;  /* 0x00000023255a7223 */ /* 0x000fe2000001005a */
[----:B------:R-:W-:Y:S02]  /*2a50*/  HADD2.F32 R32, -RZ, R28.H1_H1 ;  /* 0x3000001cff207230 */ /* 0x000fe40000004100 */
[----:B------:R-:W-:Y:S01]  /*2a60*/  FFMA.FTZ R93, R93, R69, R36 ;  /* 0x000000455d5d7223 */ /* 0x000fe20000010024 */
[----:B------:R-:W-:Y:S01]  /*2a70*/  FFMA.FTZ R95, R95, R33, R34 ;  /* 0x000000215f5f7223 */ /* 0x000fe20000010022 */
[----:B------:R-:W-:Y:S01]  /*2a80*/  F2FP.F16.F32.PACK_AB R35, R90, R77 ;  /* 0x0000004d5a23723e */ /* 0x000fe200000000ff */
[----:B------:R-:W-:-:S02]  /*2a90*/  FFMA.FTZ R97, R97, R39, R32 ;  /* 0x0000002761617223 */ /* 0x000fc40000010020 */
[----:B------:R-:W-:Y:S02]  /*2aa0*/  F2FP.F16.F32.PACK_AB R34, R93, R76 ;  /* 0x0000004c5d22723e */ /* 0x000fe400000000ff */
[----:B------:R-:W-:Y:S02]  /*2ab0*/  F2FP.F16.F32.PACK_AB R33, R95, R74 ;  /* 0x0000004a5f21723e */ /* 0x000fe400000000ff */
[----:B------:R-:W-:Y:S01]  /*2ac0*/  F2FP.F16.F32.PACK_AB R32, R97, R72 ;  /* 0x000000486120723e */ /* 0x000fe200000000ff */
[----:B------:R-:W-:Y:S06]  /*2ad0*/  BRA `(.L_x_3013) ;  /* 0x0000000000907947 */ /* 0x000fec0003800000 */
.L_x_3012:
[----:B-----5:R-:W-:Y:S02]  /*2ae0*/  HADD2.F32 R71, -RZ, R35.H0_H0 ;  /* 0x20000023ff477230 */ /* 0x020fe40000004100 */
[--C-:B------:R-:W-:Y:S02]  /*2af0*/  HADD2.F32 R37, -RZ, R32.reuse.H0_H0 ;  /* 0x20000020ff257230 */ /* 0x100fe40000004100 */
[----:B------:R-:W-:Y:S02]  /*2b00*/  HADD2.F32 R39, -RZ, R32.H1_H1 ;  /* 0x30000020ff277230 */ /* 0x000fe40000004100 */
[C---:B------:R-:W-:Y:S01]  /*2b10*/  FMUL.FTZ R71, R70.reuse, R71 ;  /* 0x0000004746477220 */ /* 0x040fe20000410000 */
[----:B------:R-:W-:Y:S02]  /*2b20*/  HADD2.F32 R32, -RZ, R19.H0_H0 ;  /* 0x20000013ff207230 */ /* 0x000fe40000004100 */
[----:B------:R-:W-:Y:S01]  /*2b30*/  FMUL.FTZ R37, R70, R37 ;  /* 0x0000002546257220 */ /* 0x000fe20000410000 */
[----:B------:R-:W-:-:S02]  /*2b40*/  HADD2.F32 R41, -RZ, R33.H0_H0 ;  /* 0x20000021ff297230 */ /* 0x000fc40000004100 */
[----:B------:R-:W-:Y:S01]  /*2b50*/  FMUL.FTZ R39, R70, R39 ;  /* 0x0000002746277220 */ /* 0x000fe20000410000 */
[----:B------:R-:W-:Y:S02]  /*2b60*/  HADD2.F32 R33, -RZ, R33.H1_H1 ;  /* 0x30000021ff217230 */ /* 0x000fe40000004100 */
[----:B------:R-:W-:Y:S01]  /*2b70*/  FMUL.FTZ R77, R32, R71 ;  /* 0x00000047204d7220 */ /* 0x000fe20000410000 */
[--C-:B------:R-:W-:Y:S02]  /*2b80*/  HADD2.F32 R67, -RZ, R34.reuse.H0_H0 ;  /* 0x20000022ff437230 */ /* 0x100fe40000004100 */
[C---:B------:R-:W-:Y:S01]  /*2b90*/  FMUL.FTZ R41, R70.reuse, R41 ;  /* 0x0000002946297220 */ /* 0x040fe20000410000 */
[----:B------:R-:W-:Y:S02]  /*2ba0*/  HADD2.F32 R69, -RZ, R34.H1_H1 ;  /* 0x30000022ff457230 */ /* 0x000fe40000004100 */
        /* <DEDUP_REMOVED lines=23> */
.L_x_3013:
        /* <DEDUP_REMOVED lines=10> */
[----:B0----5:R-:W-:Y:S02]  /*2dc0*/  HADD2.F32 R33, -RZ, R36.H0_H0 ;  /* 0x20000024ff217230 */ /* 0x021fe40000004100 */
[----:B------:R-:W-:Y:S02]  /*2dd0*/  HADD2.F32 R67, -RZ, R37.H0_H0 ;  /* 0x20000025ff437230 */ /* 0x000fe40000004100 */
[----:B------:R-:W-:Y:S02]  /*2de0*/  HADD2.F32 R69, -RZ, R38.H0_H0 ;  /* 0x20000026ff457230 */ /* 0x000fe40000004100 */
[C---:B------:R-:W-:Y:S01]  /*2df0*/  FMUL.FTZ R33, R70.reuse, R33 ;  /* 0x0000002146217220 */ /* 0x040fe20000410000 */
[----:B------:R-:W-:Y:S02]  /*2e00*/  HADD2.F32 R99, -RZ, R39.H0_H0 ;  /* 0x20000027ff637230 */ /* 0x000fe40000004100 */
[----:B------:R-:W-:Y:S01]  /*2e10*/  FMUL.FTZ R67, R70, R67 ;  /* 0x0000004346437220 */ /* 0x000fe20000410000 */
[----:B------:R-:W-:-:S02]  /*2e20*/  HADD2.F32 R101, -RZ, R17.H0_H0 ;  /* 0x20000011ff657230 */ /* 0x000fc40000004100 */
[C---:B------:R-:W-:Y:S01]  /*2e30*/  FMUL.FTZ R69, R70.reuse, R69 ;  /* 0x0000004546457220 */ /* 0x040fe20000410000 */
        /* <DEDUP_REMOVED lines=8> */
[----:B------:R-:W-:Y:S02]  /*2ec0*/  HADD2.F32 R107, -RZ, R14.H0_H0 ;  /* 0x2000000eff6b7230 */ /* 0x000fe40000004100 */
[----:B------:R-:W-:Y:S02]  /*2ed0*/  HADD2.F32 R100, -RZ, R31.H0_H0 ;  /* 0x2000001fff647230 */ /* 0x000fe40000004100 */
[----:B------:R-:W-:Y:S01]  /*2ee0*/  FFMA.FTZ R102, R105, R69, R102 ;  /* 0x0000004569667223 */ /* 0x000fe20000010066 */
[----:B------:R-:W-:Y:S02]  /*2ef0*/  HADD2.F32 R35, -RZ, R36.H1_H1 ;  /* 0x30000024ff237230 */ /* 0x000fe40000004100 */
[----:B------:R-:W-:Y:S02]  /*2f00*/  HADD2.F32 R37, -RZ, R37.H1_H1 ;  /* 0x30000025ff257230 */ /* 0x000fe40000004100 */
[----:B------:R-:W-:Y:S01]  /*2f10*/  FFMA.FTZ R100, R107, R99, R100 ;  /* 0x000000636b647223 */ /* 0x000fe20000010064 */
[----:B------:R-:W-:-:S02]  /*2f20*/  HADD2.F32 R71, -RZ, R38.H1_H1 ;  /* 0x30000026ff477230 */ /* 0x000fc40000004100 */
[C---:B------:R-:W-:Y:S01]  /*2f30*/  FMUL.FTZ R35, R70.reuse, R35 ;  /* 0x0000002346237220 */ /* 0x040fe20000410000 */
[----:B------:R-:W-:Y:S02]  /*2f40*/  HADD2.F32 R39, -RZ, R39.H1_H1 ;  /* 0x30000027ff277230 */ /* 0x000fe40000004100 */
[C---:B------:R-:W-:Y:S01]  /*2f50*/  FMUL.FTZ R37, R70.reuse, R37 ;  /* 0x0000002546257220 */ /* 0x040fe20000410000 */
[----:B------:R-:W-:Y:S02]  /*2f60*/  HADD2.F32 R33, -RZ, R17.H1_H1 ;  /* 0x30000011ff217230 */ /* 0x000fe40000004100 */
[C---:B------:R-:W-:Y:S01]  /*2f70*/  FMUL.FTZ R71, R70.reuse, R71 ;  /* 0x0000004746477220 */ /* 0x040fe20000410000 */
        /* <DEDUP_REMOVED lines=8> */
[----:B------:R-:W-:Y:S01]  /*3000*/  HADD2.F32 R99, -RZ, R14.H1_H1 ;  /* 0x3000000eff637230 */ /* 0x000fe20000004100 */
[----:B------:R-:W-:Y:S01]  /*3010*/  F2FP.F16.F32.PACK_AB R32, R92, R104 ;  /* 0x000000685c20723e */ /* 0x000fe200000000ff */
[----:B------:R-:W-:-:S02]  /*3020*/  HADD2.F32 R98, -RZ, R31.H1_H1 ;  /* 0x3000001fff627230 */ /* 0x000fc40000004100 */
[----:B------:R-:W-:Y:S01]  /*3030*/  FFMA.FTZ R96, R69, R71, R96 ;  /* 0x0000004745607223 */ /* 0x000fe20000010060 */
[----:B------:R-:W-:Y:S02]  /*3040*/  F2FP.F16.F32.PACK_AB R33, R94, R103 ;  /* 0x000000675e21723e */ /* 0x000fe400000000ff */
[----:B------:R-:W-:Y:S02]  /*3050*/  FFMA.FTZ R98, R99, R39, R98 ;  /* 0x0000002763627223 */ /* 0x000fe40000010062 */
[----:B------:R-:W-:-:S03]  /*3060*/  F2FP.F16.F32.PACK_AB R34, R96, R102 ;  /* 0x000000666022723e */ /* 0x000fc600000000ff */
[----:B------:R-:W-:Y:S01]  /*3070*/  F2FP.F16.F32.PACK_AB R35, R98, R100 ;  /* 0x000000646223723e */ /* 0x000fe200000000ff */
[----:B------:R-:W-:Y:S06]  /*3080*/  BRA `(.L_x_3015) ;  /* 0x0000000000907947 */ /* 0x000fec0003800000 */
.L_x_3014:
[----:B0----5:R-:W-:Y:S02]  /*3090*/  HADD2.F32 R67, -RZ, R37.H0_H0 ;  /* 0x20000025ff437230 */ /* 0x021fe40000004100 */
[----:B------:R-:W-:Y:S02]  /*30a0*/  HADD2.F32 R99, -RZ, R39.H0_H0 ;  /* 0x20000027ff637230 */ /* 0x000fe40000004100 */
[--C-:B------:R-:W-:Y:S02]  /*30b0*/  HADD2.F32 R33, -RZ, R36.reuse.H0_H0 ;  /* 0x20000024ff217230 */ /* 0x100fe40000004100 */
[C---:B------:R-:W-:Y:S01]  /*30c0*/  FMUL.FTZ R67, R70.reuse, R67 ;  /* 0x0000004346437220 */ /* 0x040fe20000410000 */
[----:B------:R-:W-:Y:S02]  /*30d0*/  HADD2.F32 R35, -RZ, R36.H1_H1 ;  /* 0x30000024ff237230 */ /* 0x000fe40000004100 */
[----:B------:R-:W-:Y:S01]  /*30e0*/  FMUL.FTZ R99, R70, R99 ;  /* 0x0000006346637220 */ /* 0x000fe20000410000 */
[----:B------:R-:W-:-:S02]  /*30f0*/  HADD2.F32 R37, -RZ, R37.H1_H1 ;  /* 0x30000025ff257230 */ /* 0x000fc40000004100 */
[C---:B------:R-:W-:Y:S01]  /*3100*/  FMUL.FTZ R33, R70.reuse, R33 ;  /* 0x0000002146217220 */ /* 0x040fe20000410000 */
[--C-:B------:R-:W-:Y:S02]  /*3110*/  HADD2.F32 R69, -RZ, R38.reuse.H0_H0 ;  /* 0x20000026ff457230 */ /* 0x100fe40000004100 */
[C---:B------:R-:W-:Y:S01]  /*3120*/  FMUL.FTZ R35, R70.reuse, R35 ;  /* 0x0000002346237220 */ /* 0x040fe20000410000 */
[----:B------:R-:W-:Y:S02]  /*3130*/  HADD2.F32 R71, -RZ, R38.H1_H1 ;  /* 0x30000026ff477230 */ /* 0x000fe40000004100 */
[C---:B------:R-:W-:Y:S01]  /*3140*/  FMUL.FTZ R37, R70.reuse, R37 ;  /* 0x0000002546257220 */ /* 0x040fe20000410000 */
[----:B------:R-:W-:Y:S02]  /*3150*/  HADD2.F32 R39, -RZ, R39.H1_H1 ;  /* 0x30000027ff277230 */ /* 0x000fe40000004100 */
[----:B------:R-:W-:Y:S01]  /*3160*/  FMUL.FTZ R69, R70, R69 ;  /* 0x0000004546457220 */ /* 0x000fe20000410000 */
[----:B------:R-:W-:-:S02]  /*3170*/  HADD2.F32 R104, -RZ, R17.H0_H0 ;  /* 0x20000011ff687230 */ /* 0x000fc40000004100 */
[C---:B------:R-:W-:Y:S01]  /*3180*/  FMUL.FTZ R71, R70.reuse, R71 ;  /* 0x0000004746477220 */ /* 0x040fe20000410000 */
[----:B------:R-:W-:Y:S02]  /*3190*/  HADD2.F32 R32, -RZ, R16.H0_H0 ;  /* 0x20000010ff207230 */ /* 0x000fe40000004100 */
        /* <DEDUP_REMOVED lines=19> */
.L_x_3015:
        /* <DEDUP_REMOVED lines=9> */
[----:B-1---5:R-:W-:Y:S02]  /*3360*/  HADD2.F32 R33, -RZ, R36.H0_H0 ;  /* 0x20000024ff217230 */ /* 0x022fe40000004100 */
[----:B------:R-:W-:Y:S02]  /*3370*/  HADD2.F32 R43, -RZ, R37.H0_H0 ;  /* 0x20000025ff2b7230 */ /* 0x000fe40000004100 */
[----:B------:R-:W-:Y:S02]  /*3380*/  HADD2.F32 R67, -RZ, R38.H0_H0 ;  /* 0x20000026ff437230 */ /* 0x000fe40000004100 */
        /* <DEDUP_REMOVED lines=11> */
[----:B------:R-:W-:Y:S01]  /*3440*/  FFMA.FTZ R105, R32, R33, R105 ;  /* 0x0000002120697223 */ /* 0x000fe20000010069 */
[----:B------:R-:W-:-:S02]  /*3450*/  HADD2.F32 R36, -RZ, R11.H0_H0 ;  /* 0x2000000bff247230 */ /* 0x000fc40000004100 */
[----:B------:R-:W-:Y:S02]  /*3460*/  HADD2.F32 R107, -RZ, R30.H0_H0 ;  /* 0x2000001eff6b7230 */ /* 0x000fe40000004100 */
[----:B------:R-:W-:Y:S01]  /*3470*/  FFMA.FTZ R69, R34, R43, R101 ;  /* 0x0000002b22457223 */ /* 0x000fe20000010065 */
[----:B------:R-:W-:Y:S02]  /*3480*/  HADD2.F32 R71, -RZ, R39.H0_H0 ;  /* 0x20000027ff477230 */ /* 0x000fe40000004100 */
[----:B------:R-:W-:Y:S02]  /*3490*/  HADD2.F32 R37, -RZ, R37.H1_H1 ;  /* 0x30000025ff257230 */ /* 0x000fe40000004100 */
[----:B------:R-:W-:Y:S01]  /*34a0*/  FFMA.FTZ R67, R36, R67, R107 ;  /* 0x0000004324437223 */ /* 0x000fe2000001006b */
[----:B------:R-:W-:Y:S02]  /*34b0*/  HADD2.F32 R39, -RZ, R39.H1_H1 ;  /* 0x30000027ff277230 */ /* 0x000fe40000004100 */
[----:B------:R-:W-:Y:S01]  /*34c0*/  FMUL.FTZ R71, R70, R71 ;  /* 0x0000004746477220 */ /* 0x000fe20000410000 */
[----:B------:R-:W-:-:S02]  /*34d0*/  HADD2.F32 R106, -RZ, R13.H1_H1 ;  /* 0x3000000dff6a7230 */ /* 0x000fc40000004100 */
[C---:B------:R-:W-:Y:S01]  /*34e0*/  FMUL.FTZ R37, R70.reuse, R37 ;  /* 0x0000002546257220 */ /* 0x040fe20000410000 */
[----:B------:R-:W-:Y:S02]  /*34f0*/  HADD2.F32 R68, -RZ, R12.H1_H1 ;  /* 0x3000000cff447230 */ /* 0x000fe40000004100 */
[----:B------:R-:W-:Y:S01]  /*3500*/  FMUL.FTZ R39, R70, R39 ;  /* 0x0000002746277220 */ /* 0x000fe20000410000 */
[----:B------:R-:W-:Y:S02]  /*3510*/  HADD2.F32 R107, -RZ, R11.H1_H1 ;  /* 0x3000000bff6b7230 */ /* 0x000fe40000004100 */
[--C-:B------:R-:W-:Y:S02]  /*3520*/  HADD2.F32 R34, -RZ, R10.reuse.H0_H0 ;  /* 0x2000000aff227230 */ /* 0x100fe40000004100 */
[----:B------:R-:W-:Y:S02]  /*3530*/  HADD2.F32 R43, -RZ, R31.H0_H0 ;  /* 0x2000001fff2b7230 */ /* 0x000fe40000004100 */
[----:B------:R-:W-:-:S02]  /*3540*/  HADD2.F32 R42, -RZ, R10.H1_H1 ;  /* 0x3000000aff2a7230 */ /* 0x000fc40000004100 */
[----:B------:R-:W-:Y:S02]  /*3550*/  HADD2.F32 R109, -RZ, R31.H1_H1 ;  /* 0x3000001fff6d7230 */ /* 0x000fe40000004100 */
[----:B------:R-:W-:Y:S01]  /*3560*/  FFMA.FTZ R43, R34, R71, R43 ;  /* 0x00000047222b7223 */ /* 0x000fe2000001002b */
[----:B------:R-:W-:Y:S02]  /*3570*/  HADD2.F32 R32, -RZ, R30.H1_H1 ;  /* 0x3000001eff207230 */ /* 0x000fe40000004100 */
[----:B------:R-:W-:Y:S02]  /*3580*/  HADD2.F32 R101, -RZ, R29.H1_H1 ;  /* 0x3000001dff657230 */ /* 0x000fe40000004100 */
[----:B------:R-:W-:Y:S01]  /*3590*/  FFMA.FTZ R42, R42, R39, R109 ;  /* 0x000000272a2a7223 */ /* 0x000fe2000001006d */
[----:B------:R-:W-:Y:S02]  /*35a0*/  HADD2.F32 R33, -RZ, R28.H1_H1 ;  /* 0x3000001cff217230 */ /* 0x000fe40000004100 */
[----:B------:R-:W-:Y:S01]  /*35b0*/  FFMA.FTZ R66, R107, R66, R32 ;  /* 0x000000426b427223 */ /* 0x000fe20000010020 */
[----:B------:R-:W-:-:S02]  /*35c0*/  FFMA.FTZ R68, R68, R37, R101 ;  /* 0x0000002544447223 */ /* 0x000fc40000010065 */
[----:B------:R-:W-:Y:S01]  /*35d0*/  FFMA.FTZ R106, R106, R35, R33 ;  /* 0x000000236a6a7223 */ /* 0x000fe20000010021 */
[----:B------:R-:W-:Y:S02]  /*35e0*/  F2FP.F16.F32.PACK_AB R35, R42, R43 ;  /* 0x0000002b2a23723e */ /* 0x000fe400000000ff */
[----:B------:R-:W-:Y:S02]  /*35f0*/  F2FP.F16.F32.PACK_AB R34, R66, R67 ;  /* 0x000000434222723e */ /* 0x000fe400000000ff */
[----:B------:R-:W-:Y:S02]  /*3600*/  F2FP.F16.F32.PACK_AB R33, R68, R69 ;  /* 0x000000454421723e */ /* 0x000fe400000000ff */
[----:B------:R-:W-:Y:S01]  /*3610*/  F2FP.F16.F32.PACK_AB R32, R106, R105 ;  /* 0x000000696a20723e */ /* 0x000fe200000000ff */
[----:B------:R-:W-:Y:S06]  /*3620*/  BRA `(.L_x_3017) ;  /* 0x0000000000907947 */ /* 0x000fec0003800000 */
.L_x_3016:
[--C-:B-1---5:R-:W-:Y:S02]  /*3630*/  HADD2.F32 R33, -RZ, R36.reuse.H0_H0 ;  /* 0x20000024ff217230 */ /* 0x122fe40000004100 */
[----:B------:R-:W-:Y:S02]  /*3640*/  HADD2.F32 R32, -RZ, R13.H0_H0 ;  /* 0x2000000dff207230 */ /* 0x000fe40000004100 */
[----:B------:R-:W-:Y:S02]  /*3650*/  HADD2.F32 R43, -RZ, R37.H0_H0 ;  /* 0x20000025ff2b7230 */ /* 0x000fe40000004100 */
[----:B------:R-:W-:Y:S01]  /*3660*/  FMUL.FTZ R33, R70, R33 ;  /* 0x0000002146217220 */ /* 0x000fe20000410000 */
[----:B------:R-:W-:Y:S02]  /*3670*/  HADD2.F32 R71, -RZ, R39.H0_H0 ;  /* 0x20000027ff477230 */ /* 0x000fe40000004100 */
        /* <DEDUP_REMOVED lines=12> */
[--C-:B------:R-:W-:Y:S02]  /*3740*/  HADD2.F32 R36, -RZ, R11.reuse.H0_H0 ;  /* 0x2000000bff247230 */ /* 0x100fe40000004100 */
[C---:B------:R-:W-:Y:S01]  /*3750*/  FMUL.FTZ R71, R70.reuse, R71 ;  /* 0x0000004746477220 */ /* 0x040fe20000410000 */
[--C-:B------:R-:W-:Y:S02]  /*3760*/  HADD2.F32 R32, -RZ, R10.reuse.H0_H0 ;  /* 0x2000000aff207230 */ /* 0x100fe40000004100 */
[----:B------:R-:W-:Y:S01]  /*3770*/  FMUL.FTZ R39, R70, R39 ;  /* 0x0000002746277220 */ /* 0x000fe20000410000 */
        /* <DEDUP_REMOVED lines=15> */
.L_x_3017:
        /* <DEDUP_REMOVED lines=98> */
.L_x_3043:
[----:B------:R-:W-:Y:S01]  /*3e90*/  FMUL.FTZ R32, R101, R101 ;  /* 0x0000006565207220 */ /* 0x000fe20000410000 */
[----:B------:R-:W-:Y:S01]  /*3ea0*/  ISETP.NE.AND P1, PT, RZ, UR4, PT ;  /* 0x00000004ff007c0c */ /* 0x000fe2000bf25270 */
[----:B-1----:R-:W-:Y:S01]  /*3eb0*/  FADD.FTZ R40, R41, R40 ;  /* 0x0000002829287221 */ /* 0x002fe20000010000 */
[----:B------:R-:W1:Y:S02]  /*3ec0*/  LDC.64 R70, c[0x0][0x428] ;  /* 0x00010a00ff467b82 */ /* 0x000e640000000a00 */
[----:B------:R-:W-:Y:S01]  /*3ed0*/  FSEL R32, R32, RZ, P1 ;  /* 0x000000ff20207208 */ /* 0x000fe20000800000 */
[----:B------:R-:W-:Y:S01]  /*3ee0*/  FFMA.FTZ R33, R40, R33, UR8 ;  /* 0x0000000828217e23 */ /* 0x000fe20008010021 */
[----:B------:R-:W-:-:S03]  /*3ef0*/  FSEL R35, R101, RZ, !P1 ;  /* 0x000000ff65237208 */ /* 0x000fc60004800000 */
        /* <DEDUP_REMOVED lines=31> */
[----:B------:R-:W-:Y:S01]  /*40f0*/  FMUL.FTZ R33, R93, R32 ;  /* 0x000000205d217220 */ /* 0x000fe20000410000 */
[----:B------:R-:W-:Y:S01]  /*4100*/  FFMA.FTZ R43, R39, R61, R2 ;  /* 0x0000003d272b7223 */ /* 0x000fe20000010002 */
[----:B------:R-:W-:Y:S01]  /*4110*/  FMUL.FTZ R114, R93, R114 ;  /* 0x000000725d727220 */ /* 0x000fe20000410000 */
[----:B------:R-:W-:Y:S01]  /*4120*/  FFMA.FTZ R74, R74, R58, R7 ;  /* 0x0000003a4a4a7223 */ /* 0x000fe20000010007 */
[----:B------:R-:W-:Y:S01]  /*4130*/  FFMA.FTZ R39, R35, R57, R6 ;  /* 0x0000003923277223 */ /* 0x000fe20000010006 */
[----:B------:R-:W-:Y:S01]  /*4140*/  FMUL.FTZ R76, R93, R76 ;  /* 0x0000004c5d4c7220 */ /* 0x000fe20000410000 */
[----:B0-----:R-:W-:Y:S01]  /*4150*/  FFMA.FTZ R41, R37, R59, R4 ;  /* 0x0000003b25297223 */ /* 0x001fe20000010004 */
[----:B------:R-:W-:Y:S01]  /*4160*/  FFMA.FTZ R32, R72, R56, R9 ;  /* 0x0000003848207223 */ /* 0x000fe20000010009 */
[----:B------:R-:W-:Y:S01]  /*4170*/  FFMA.FTZ R37, R33, R55, R8 ;  /* 0x0000003721257223 */ /* 0x000fe20000010008 */
[----:B------:R-:W-:Y:S01]  /*4180*/  FFMA.FTZ R114, R114, R62, R3 ;  /* 0x0000003e72727223 */ /* 0x000fe20000010003 */
[----:B-1----:R-:W-:Y:S01]  /*4190*/  IMAD.WIDE.U32 R68, R75, 0x10, R70 ;  /* 0x000000104b447825 */ /* 0x002fe200078e0046 */
[----:B------:R-:W-:-:S03]  /*41a0*/  F2FP.F16.F32.PACK_AB R33, R39, R74 ;  /* 0x0000004a2721723e */ /* 0x000fc600000000ff */
[----:B------:R-:W-:Y:S01]  /*41b0*/  FFMA.FTZ R34, R76, R60, R5 ;  /* 0x0000003c4c227223 */ /* 0x000fe20000010005 */
[----:B------:R-:W0:Y:S01]  /*41c0*/  @!P2 LDC.64 R74, c[0x0][0x3c0] ;  /* 0x0000f000ff4aab82 */ /* 0x000e220000000a00 */
[----:B------:R-:W-:Y:S01]  /*41d0*/  F2FP.F16.F32.PACK_AB R32, R37, R32 ;  /* 0x000000202520723e */ /* 0x000fe200000000ff */
[----:B------:R-:W-:Y:S01]  /*41e0*/  IMAD.WIDE.U32 R66, R73, 0x10, R70 ;  /* 0x0000001049427825 */ /* 0x000fe200078e0046 */
[----:B------:R-:W-:-:S03]  /*41f0*/  F2FP.F16.F32.PACK_AB R35, R43, R114 ;  /* 0x000000722b23723e */ /* 0x000fc600000000ff */
[C---:B------:R-:W-:Y:S01]  /*4200*/  FMUL.FTZ R37, R93.reuse, R104 ;  /* 0x000000685d257220 */ /* 0x040fe20000410000 */
[C---:B------:R-:W-:Y:S01]  /*4210*/  FMUL.FTZ R39, R93.reuse, R36 ;  /* 0x000000245d277220 */ /* 0x040fe20000410000 */
[C---:B------:R-:W-:Y:S01]  /*4220*/  FMUL.FTZ R43, R93.reuse, R102 ;  /* 0x000000665d2b7220 */ /* 0x040fe20000410000 */
[C---:B------:R-:W-:Y:S01]  /*4230*/  FMUL.FTZ R72, R93.reuse, R38 ;  /* 0x000000265d487220 */ /* 0x040fe20000410000 */
[----:B------:R-:W1:Y:S01]  /*4240*/  @!P2 LDC.64 R76, c[0x0][0x3c8] ;  /* 0x0000f200ff4cab82 */ /* 0x000e620000000a00 */
[C---:B------:R-:W-:Y:S01]  /*4250*/  FMUL.FTZ R73, R93.reuse, R108 ;  /* 0x0000006c5d497220 */ /* 0x040fe20000410000 */
[----:B------:R-:W-:Y:S01]  /*4260*/  FMUL.FTZ R92, R93, R92 ;  /* 0x0000005c5d5c7220 */ /* 0x000fe20000410000 */
[----:B------:R-:W-:Y:S01]  /*4270*/  FFMA.FTZ R36, R37, R63, R0 ;  /* 0x0000003f25247223 */ /* 0x000fe20000010000 */
[C---:B------:R-:W-:Y:S01]  /*4280*/  FMUL.FTZ R116, R93.reuse, R116 ;  /* 0x000000745d747220 */ /* 0x040fe20000410000 */
[----:B------:R-:W-:Y:S01]  /*4290*/  FMUL.FTZ R95, R93, R42 ;  /* 0x0000002a5d5f7220 */ /* 0x000fe20000410000 */
[----:B------:R-:W-:Y:S01]  /*42a0*/  FFMA.FTZ R37, R39, R65, R24 ;  /* 0x0000004127257223 */ /* 0x000fe20000010018 */
[----:B------:R-:W-:Y:S01]  /*42b0*/  FFMA.FTZ R38, R43, R79, R26 ;  /* 0x0000004f2b267223 */ /* 0x000fe2000001001a */
[----:B------:R-:W-:Y:S01]  /*42c0*/  FFMA.FTZ R39, R73, R81, R44 ;  /* 0x0000005149277223 */ /* 0x000fe2000001002c */
[----:B------:R-:W-:Y:S01]  /*42d0*/  FFMA.FTZ R43, R72, R80, R45 ;  /* 0x00000050482b7223 */ /* 0x000fe2000001002d */
[----:B------:R-:W-:Y:S01]  /*42e0*/  F2FP.F16.F32.PACK_AB R34, R41, R34 ;  /* 0x000000222922723e */ /* 0x000fe200000000ff */
[----:B------:R-:W2:Y:S01]  /*42f0*/  LDC.64 R72, c[0x0][0x380] ;  /* 0x0000e000ff487b82 */ /* 0x000ea20000000a00 */
[----:B------:R-:W-:Y:S01]  /*4300*/  FFMA.FTZ R41, R92, R64, R25 ;  /* 0x000000405c297223 */ /* 0x000fe20000010019 */
[----:B------:R-:W-:Y:S01]  /*4310*/  FFMA.FTZ R116, R116, R88, R53 ;  /* 0x0000005874747223 */ /* 0x000fe20000010035 */
[----:B------:R-:W-:Y:S01]  /*4320*/  FFMA.FTZ R95, R95, R91, R54 ;  /* 0x0000005b5f5f7223 */ /* 0x000fe20000010036 */
[----:B------:R-:W-:Y:S01]  /*4330*/  F2FP.F16.F32.PACK_AB R38, R43, R38 ;  /* 0x000000262b26723e */ /* 0x000fe200000000ff */
[----:B------:R-:W-:Y:S01]  /*4340*/  IMAD.WIDE.U32 R70, R99, 0x10, R70 ;  /* 0x0000001063467825 */ /* 0x000fe200078e0046 */
[----:B------:R-:W-:-:S03]  /*4350*/  F2FP.F16.F32.PACK_AB R36, R41, R36 ;  /* 0x000000242924723e */ /* 0x000fc600000000ff */
        /* <DEDUP_REMOVED lines=26> */
[----:B--2---:R-:W-:-:S03]  /*4500*/  LEA R18, R72, R18, 0x2 ;  /* 0x0000001248127211 */ /* 0x004fc600078e10ff */
[----:B------:R0:W-:Y:S01]  /*4510*/  STG.E.128 desc[UR6][R66.64], R32 ;  /* 0x0000002042007986 */ /* 0x0001e2000c101d06 */
[----:B------:R-:W-:-:S03]  /*4520*/  ISETP.GE.AND P1, PT, R18, R73, PT ;  /* 0x000000491200720c */ /* 0x000fc60003f26270 */
[----:B------:R0:W-:Y:S04]  /*4530*/  STG.E.128 desc[UR6][R68.64], R36 ;  /* 0x0000002444007986 */ /* 0x0001e8000c101d06 */
[----:B------:R0:W-:Y:S06]  /*4540*/  STG.E.128 desc[UR6][R70.64], R40 ;  /* 0x0000002846007986 */ /* 0x0001ec000c101d06 */
[----:B------:R-:W-:Y:S05]  /*4550*/  @!P1 BRA `(.L_x_3019) ;  /* 0xffffffe000709947 */ /* 0x000fea000383ffff */
[----:B------:R-:W-:Y:S05]  /*4560*/  EXIT ;  /* 0x000000000000794d */ /* 0x000fea0003800000 */
.L_x_3010:
        /* <DEDUP_REMOVED lines=8> */
.L_x_3021:
[----:B------:R-:W-:Y:S05]  /*45f0*/  BSYNC B0 ;  /* 0x0000000000007941 */ /* 0x000fea0003800000 */
.L_x_3020:
        /* <DEDUP_REMOVED lines=8> */
.L_x_3022:
[----:B------:R-:W-:Y:S02]  /*4680*/  HFMA2 R37, -RZ, RZ, 0, 2.384185791015625e-07 ;  /* 0x00000004ff257431 */ /* 0x000fe400000001ff */
[----:B------:R-:W-:-:S05]  /*4690*/  FADD.FTZ R45, R36, R40 ;  /* 0x00000028242d7221 */ /* 0x000fca0000010000 */
[----:B------:R-:W-:-:S07]  /*46a0*/  MOV R36, R45 ;  /* 0x0000002d00247202 */ /* 0x000fce0000000f00 */
[----:B------:R-:W-:Y:S05]  /*46b0*/  WARPSYNC.COLLECTIVE R39, `(.L_x_3023) ;  /* 0x0000000027087348 */ /* 0x000fea0003c00000 */
[----:B------:R0:W1:Y:S02]  /*46c0*/  SHFL.BFLY P1, R40, R36, R37, R38 ;  /* 0x0c00002524287389 */ /* 0x0000640000020026 */
[----:B01----:R-:W-:Y:S05]  /*46d0*/  ENDCOLLECTIVE ;  /* 0x000000000000791b */ /* 0x003fea0003800000 */
.L_x_3023:
[----:B------:R-:W-:Y:S02]  /*46e0*/  HFMA2 R37, -RZ, RZ, 0, 4.76837158203125e-07 ;  /* 0x00000008ff257431 */ /* 0x000fe400000001ff */
[----:B------:R-:W-:-:S05]  /*46f0*/  FADD.FTZ R70, R45, R40 ;  /* 0x000000282d467221 */ /* 0x000fca0000010000 */
[----:B------:R-:W-:-:S07]  /*4700*/  MOV R36, R70 ;  /* 0x0000004600247202 */ /* 0x000fce0000000f00 */
[----:B------:R-:W-:Y:S05]  /*4710*/  WARPSYNC.COLLECTIVE R39, `(.L_x_3024) ;  /* 0x0000000027087348 */ /* 0x000fea0003c00000 */
[----:B------:R0:W1:Y:S02]  /*4720*/  SHFL.BFLY P1, R40, R36, R37, R38 ;  /* 0x0c00002524287389 */ /* 0x0000640000020026 */
[----:B01----:R-:W-:Y:S05]  /*4730*/  ENDCOLLECTIVE ;  /* 0x000000000000791b */ /* 0x003fea0003800000 */
.L_x_3024:
[----:B------:R-:W-:Y:S02]  /*4740*/  HFMA2 R37, -RZ, RZ, 0, 9.5367431640625e-07 ;  /* 0x00000010ff257431 */ /* 0x000fe400000001ff */
[----:B------:R-:W-:-:S05]  /*4750*/  FADD.FTZ R71, R70, R40 ;  /* 0x0000002846477221 */ /* 0x000fca0000010000 */
[----:B------:R-:W-:-:S07]  /*4760*/  MOV R36, R71 ;  /* 0x0000004700247202 */ /* 0x000fce0000000f00 */
[----:B------:R-:W-:Y:S05]  /*4770*/  WARPSYNC.COLLECTIVE R39, `(.L_x_3025) ;  /* 0x0000000027087348 */ /* 0x000fea0003c00000 */
[----:B------:R0:W1:Y:S02]  /*4780*/  SHFL.BFLY P1, R40, R36, R37, R38 ;  /* 0x0c00002524287389 */ /* 0x0000640000020026 */
[----:B01----:R-:W-:Y:S05]  /*4790*/  ENDCOLLECTIVE ;  /* 0x000000000000791b */ /* 0x003fea0003800000 */
.L_x_3025:
        /* <DEDUP_REMOVED lines=54> */
.L_x_3026:
[----:B------:R-:W-:Y:S02]  /*4b00*/  HFMA2 R37, -RZ, RZ, 0, 1.1920928955078125e-07 ;  /* 0x00000002ff257431 */ /* 0x000fe400000001ff */
[----:B------:R-:W-:-:S05]  /*4b10*/  FADD.FTZ R45, R36, R40 ;  /* 0x00000028242d7221 */ /* 0x000fca0000010000 */
[----:B------:R-:W-:-:S07]  /*4b20*/  MOV R36, R45 ;  /* 0x0000002d00247202 */ /* 0x000fce0000000f00 */
[----:B------:R-:W-:Y:S05]  /*4b30*/  WARPSYNC.COLLECTIVE R39, `(.L_x_3027) ;  /* 0x0000000027087348 */ /* 0x000fea0003c00000 */
[----:B------:R0:W1:Y:S02]  /*4b40*/  SHFL.BFLY P1, R40, R36, R37, R38 ;  /* 0x0c00002524287389 */ /* 0x0000640000020026 */
[----:B01----:R-:W-:Y:S05]  /*4b50*/  ENDCOLLECTIVE ;  /* 0x000000000000791b */ /* 0x003fea0003800000 */
.L_x_3027:
[----:B------:R-:W-:Y:S02]  /*4b60*/  HFMA2 R37, -RZ, RZ, 0, 2.384185791015625e-07 ;  /* 0x00000004ff257431 */ /* 0x000fe400000001ff */
[----:B------:R-:W-:-:S05]  /*4b70*/  FADD.FTZ R69, R45, R40 ;  /* 0x000000282d457221 */ /* 0x000fca0000010000 */
[----:B------:R-:W-:-:S07]  /*4b80*/  MOV R36, R69 ;  /* 0x0000004500247202 */ /* 0x000fce0000000f00 */
[----:B------:R-:W-:Y:S05]  /*4b90*/  WARPSYNC.COLLECTIVE R39, `(.L_x_3028) ;  /* 0x0000000027087348 */ /* 0x000fea0003c00000 */
[----:B------:R0:W1:Y:S02]  /*4ba0*/  SHFL.BFLY P1, R40, R36, R37, R38 ;  /* 0x0c00002524287389 */ /* 0x0000640000020026 */
[----:B01----:R-:W-:Y:S05]  /*4bb0*/  ENDCOLLECTIVE ;  /* 0x000000000000791b */ /* 0x003fea0003800000 */
.L_x_3028:
[----:B------:R-:W-:Y:S02]  /*4bc0*/  HFMA2 R37, -RZ, RZ, 0, 4.76837158203125e-07 ;  /* 0x00000008ff257431 */ /* 0x000fe400000001ff */
[----:B------:R-:W-:-:S05]  /*4bd0*/  FADD.FTZ R70, R69, R40 ;  /* 0x0000002845467221 */ /* 0x000fca0000010000 */
[----:B------:R-:W-:-:S07]  /*4be0*/  MOV R36, R70 ;  /* 0x0000004600247202 */ /* 0x000fce0000000f00 */
[----:B------:R-:W-:Y:S05]  /*4bf0*/  WARPSYNC.COLLECTIVE R39, `(.L_x_3029) ;  /* 0x0000000027087348 */ /* 0x000fea0003c00000 */
[----:B------:R0:W1:Y:S02]  /*4c00*/  SHFL.BFLY P1, R40, R36, R37, R38 ;  /* 0x0c00002524287389 */ /* 0x0000640000020026 */
[----:B01----:R-:W-:Y:S05]  /*4c10*/  ENDCOLLECTIVE ;  /* 0x000000000000791b */ /* 0x003fea0003800000 */
.L_x_3029:
[----:B------:R-:W-:Y:S02]  /*4c20*/  HFMA2 R37, -RZ, RZ, 0, 9.5367431640625e-07 ;  /* 0x00000010ff257431 */ /* 0x000fe400000001ff */
[----:B------:R-:W-:-:S05]  /*4c30*/  FADD.FTZ R71, R70, R40 ;  /* 0x0000002846477221 */ /* 0x000fca0000010000 */
[----:B------:R-:W-:-:S07]  /*4c40*/  MOV R36, R71 ;  /* 0x0000004700247202 */ /* 0x000fce0000000f00 */
[----:B------:R-:W-:Y:S05]  /*4c50*/  WARPSYNC.COLLECTIVE R39, `(.L_x_3030) ;  /* 0x0000000027087348 */ /* 0x000fea0003c00000 */
[----:B------:R0:W1:Y:S02]  /*4c60*/  SHFL.BFLY P1, R40, R36, R37, R38 ;  /* 0x0c00002524287389 */ /* 0x0000640000020026 */
[----:B01----:R-:W-:Y:S05]  /*4c70*/  ENDCOLLECTIVE ;  /* 0x000000000000791b */ /* 0x003fea0003800000 */
.L_x_3030:
[----:B------:R-:W-:Y:S05]  /*4c80*/  BRA `(.L_x_3031) ;  /* 0xffffffd000147947 */ /* 0x000fea000383ffff */
.L_x_3018:
[----:B------:R-:W-:Y:S01]  /*4c90*/  HFMA2 R38, -RZ, RZ, 0, 1.847743988037109375e-06 ;  /* 0x0000001fff267431 */ /* 0x000fe200000001ff */
[----:B------:R-:W-:Y:S01]  /*4ca0*/  BSSY B0, `(.L_x_3032) ;  /* 0x0000006000007945 */ /* 0x000fe20003800000 */
[----:B------:R-:W-:Y:S02]  /*4cb0*/  MOV R37, 0x1 ;  /* 0x0000000100257802 */ /* 0x000fe40000000f00 */
[----:B------:R-:W-:-:S07]  /*4cc0*/  MOV R39, 0xffffffff ;  /* 0xffffffff00277802 */ /* 0x000fce0000000f00 */
[----:B------:R-:W-:Y:S05]  /*4cd0*/  WARPSYNC.COLLECTIVE R39, `(.L_x_3033) ;  /* 0x0000000027087348 */ /* 0x000fea0003c00000 */
[----:B------:R0:W1:Y:S02]  /*4ce0*/  SHFL.BFLY P1, R40, R36, R37, R38 ;  /* 0x0c00002524287389 */ /* 0x0000640000020026 */
[----:B01----:R-:W-:Y:S05]  /*4cf0*/  ENDCOLLECTIVE ;  /* 0x000000000000791b */ /* 0x003fea0003800000 */
.L_x_3033:
[----:B------:R-:W-:Y:S05]  /*4d00*/  BSYNC B0 ;  /* 0x0000000000007941 */ /* 0x000fea0003800000 */
.L_x_3032:
        /* <DEDUP_REMOVED lines=8> */
.L_x_3034:
[----:B------:R-:W-:Y:S02]  /*4d90*/  HFMA2 R37, -RZ, RZ, 0, 2.384185791015625e-07 ;  /* 0x00000004ff257431 */ /* 0x000fe400000001ff */
[----:B------:R-:W-:-:S05]  /*4da0*/  FADD.FTZ R34, R36, R40 ;  /* 0x0000002824227221 */ /* 0x000fca0000010000 */
[----:B------:R-:W-:-:S07]  /*4db0*/  MOV R36, R34 ;  /* 0x0000002200247202 */ /* 0x000fce0000000f00 */
[----:B------:R-:W-:Y:S05]  /*4dc0*/  WARPSYNC.COLLECTIVE R39, `(.L_x_3035) ;  /* 0x0000000027087348 */ /* 0x000fea0003c00000 */
[----:B------:R0:W1:Y:S02]  /*4dd0*/  SHFL.BFLY P1, R40, R36, R37, R38 ;  /* 0x0c00002524287389 */ /* 0x0000640000020026 */
[----:B01----:R-:W-:Y:S05]  /*4de0*/  ENDCOLLECTIVE ;  /* 0x000000000000791b */ /* 0x003fea0003800000 */
.L_x_3035:
[----:B------:R-:W-:Y:S02]  /*4df0*/  HFMA2 R37, -RZ, RZ, 0, 4.76837158203125e-07 ;  /* 0x00000008ff257431 */ /* 0x000fe400000001ff */
[----:B------:R-:W-:-:S05]  /*4e00*/  FADD.FTZ R35, R34, R40 ;  /* 0x0000002822237221 */ /* 0x000fca0000010000 */
[----:B------:R-:W-:-:S07]  /*4e10*/  MOV R36, R35 ;  /* 0x0000002300247202 */ /* 0x000fce0000000f00 */
[----:B------:R-:W-:Y:S05]  /*4e20*/  WARPSYNC.COLLECTIVE R39, `(.L_x_3036) ;  /* 0x0000000027087348 */ /* 0x000fea0003c00000 */
[----:B------:R0:W1:Y:S02]  /*4e30*/  SHFL.BFLY P1, R40, R36, R37, R38 ;  /* 0x0c00002524287389 */ /* 0x0000640000020026 */
[----:B01----:R-:W-:Y:S05]  /*4e40*/  ENDCOLLECTIVE ;  /* 0x000000000000791b */ /* 0x003fea0003800000 */
.L_x_3036:
[----:B------:R-:W-:Y:S02]  /*4e50*/  HFMA2 R37, -RZ, RZ, 0, 9.5367431640625e-07 ;  /* 0x00000010ff257431 */ /* 0x000fe400000001ff */
[----:B------:R-:W-:-:S05]  /*4e60*/  FADD.FTZ R41, R35, R40 ;  /* 0x0000002823297221 */ /* 0x000fca0000010000 */
[----:B------:R-:W-:-:S07]  /*4e70*/  MOV R36, R41 ;  /* 0x0000002900247202 */ /* 0x000fce0000000f00 */
[----:B------:R-:W-:Y:S05]  /*4e80*/  WARPSYNC.COLLECTIVE R39, `(.L_x_3037) ;  /* 0x0000000027087348 */ /* 0x000fea0003c00000 */
[----:B------:R0:W1:Y:S02]  /*4e90*/  SHFL.BFLY P1, R40, R36, R37, R38 ;  /* 0x0c00002524287389 */ /* 0x0000640000020026 */
[----:B01----:R-:W-:Y:S05]  /*4ea0*/  ENDCOLLECTIVE ;  /* 0x000000000000791b */ /* 0x003fea0003800000 */
.L_x_3037:
[----:B------:R-:W-:Y:S01]  /*4eb0*/  MOV R37, 0x1 ;  /* 0x0000000100257802 */ /* 0x000fe20000000f00 */
        /* <DEDUP_REMOVED lines=49> */
[----:B------:R-:W-:-:S07]  /*51d0*/  FFMA.FTZ R36, R35, R35, R32 ;  /* 0x0000002323247223 */ /* 0x000fce0000010020 */
[----:B------:R-:W-:Y:S05]  /*51e0*/  WARPSYNC.COLLECTIVE R39, `(.L_x_3038) ;  /* 0x0000000027087348 */ /* 0x000fea0003c00000 */
[----:B------:R0:W1:Y:S02]  /*51f0*/  SHFL.BFLY P1, R40, R36, R37, R38 ;  /* 0x0c00002524287389 */ /* 0x0000640000020026 */
[----:B01----:R-:W-:Y:S05]  /*5200*/  ENDCOLLECTIVE ;  /* 0x000000000000791b */ /* 0x003fea0003800000 */
.L_x_3038:
[----:B------:R-:W-:Y:S02]  /*5210*/  HFMA2 R37, -RZ, RZ, 0, 1.1920928955078125e-07 ;  /* 0x00000002ff257431 */ /* 0x000fe400000001ff */
[----:B------:R-:W-:-:S05]  /*5220*/  FADD.FTZ R32, R36, R40 ;  /* 0x0000002824207221 */ /* 0x000fca0000010000 */
[----:B------:R-:W-:-:S07]  /*5230*/  MOV R36, R32 ;  /* 0x0000002000247202 */ /* 0x000fce0000000f00 */
[----:B------:R-:W-:Y:S05]  /*5240*/  WARPSYNC.COLLECTIVE R39, `(.L_x_3039) ;  /* 0x0000000027087348 */ /* 0x000fea0003c00000 */
[----:B------:R0:W1:Y:S02]  /*5250*/  SHFL.BFLY P1, R40, R36, R37, R38 ;  /* 0x0c00002524287389 */ /* 0x0000640000020026 */
[----:B01----:R-:W-:Y:S05]  /*5260*/  ENDCOLLECTIVE ;  /* 0x000000000000791b */ /* 0x003fea0003800000 */
.L_x_3039:
[----:B------:R-:W-:Y:S02]  /*5270*/  HFMA2 R37, -RZ, RZ, 0, 2.384185791015625e-07 ;  /* 0x00000004ff257431 */ /* 0x000fe400000001ff */
[----:B------:R-:W-:-:S05]  /*5280*/  FADD.FTZ R34, R32, R40 ;  /* 0x0000002820227221 */ /* 0x000fca0000010000 */
[----:B------:R-:W-:-:S07]  /*5290*/  MOV R36, R34 ;  /* 0x0000002200247202 */ /* 0x000fce0000000f00 */
[----:B------:R-:W-:Y:S05]  /*52a0*/  WARPSYNC.COLLECTIVE R39, `(.L_x_3040) ;  /* 0x0000000027087348 */ /* 0x000fea0003c00000 */
[----:B------:R0:W1:Y:S02]  /*52b0*/  SHFL.BFLY P1, R40, R36, R37, R38 ;  /* 0x0c00002524287389 */ /* 0x0000640000020026 */
[----:B01----:R-:W-:Y:S05]  /*52c0*/  ENDCOLLECTIVE ;  /* 0x000000000000791b */ /* 0x003fea0003800000 */
.L_x_3040:
[----:B------:R-:W-:Y:S02]  /*52d0*/  HFMA2 R37, -RZ, RZ, 0, 4.76837158203125e-07 ;  /* 0x00000008ff257431 */ /* 0x000fe400000001ff */
[----:B------:R-:W-:-:S05]  /*52e0*/  FADD.FTZ R35, R34, R40 ;  /* 0x0000002822237221 */ /* 0x000fca0000010000 */
[----:B------:R-:W-:-:S07]  /*52f0*/  MOV R36, R35 ;  /* 0x0000002300247202 */ /* 0x000fce0000000f00 */
[----:B------:R-:W-:Y:S05]  /*5300*/  WARPSYNC.COLLECTIVE R39, `(.L_x_3041) ;  /* 0x0000000027087348 */ /* 0x000fea0003c00000 */
[----:B------:R0:W1:Y:S02]  /*5310*/  SHFL.BFLY P1, R40, R36, R37, R38 ;  /* 0x0c00002524287389 */ /* 0x0000640000020026 */
[----:B01----:R-:W-:Y:S05]  /*5320*/  ENDCOLLECTIVE ;  /* 0x000000000000791b */ /* 0x003fea0003800000 */
.L_x_3041:
[----:B------:R-:W-:Y:S02]  /*5330*/  HFMA2 R37, -RZ, RZ, 0, 9.5367431640625e-07 ;  /* 0x00000010ff257431 */ /* 0x000fe400000001ff */
[----:B------:R-:W-:-:S05]  /*5340*/  FADD.FTZ R41, R35, R40 ;  /* 0x0000002823297221 */ /* 0x000fca0000010000 */
[----:B------:R-:W-:-:S07]  /*5350*/  MOV R36, R41 ;  /* 0x0000002900247202 */ /* 0x000fce0000000f00 */
[----:B------:R-:W-:Y:S05]  /*5360*/  WARPSYNC.COLLECTIVE R39, `(.L_x_3042) ;  /* 0x0000000027087348 */ /* 0x000fea0003c00000 */
[----:B------:R0:W1:Y:S02]  /*5370*/  SHFL.BFLY P1, R40, R36, R37, R38 ;  /* 0x0c00002524287389 */ /* 0x0000640000020026 */
[----:B01----:R-:W-:Y:S05]  /*5380*/  ENDCOLLECTIVE ;  /* 0x000000000000791b */ /* 0x003fea0003800000 */
.L_x_3042:
[----:B------:R-:W-:Y:S05]  /*5390*/  BRA `(.L_x_3043) ;  /* 0xffffffe800bc7947 */ /* 0x000fea000383ffff */
.L_x_3044:
        /* <DEDUP_REMOVED lines=14> */
.L_x_28723:


//--------------------- .text._ZN10layer_norm13ln_fwd_kernelINS_13Kernel_traitsI6__halfS2_S2_S2_fjLj768ELj1ELj4ELj1ELj16ENS_18Kernel_traits_baseILj768ES2_S2_S2_S2_fjLj128EEEEELb0ELb1ELb1ELb0EEEvNS_9FwdParamsE --------------------------
	.section	.text._ZN10layer_norm13ln_fwd_kernelINS_13Kernel_traitsI6__halfS2_S2_S2_fjLj768ELj1ELj4ELj1ELj16ENS_18Kernel_traits_baseILj768ES2_S2_S2_S2_fjLj128EEEEELb0ELb1ELb1ELb0EEEvNS_9FwdParamsE,"ax",@progbits
	.align	128
        .global         _ZN10layer_norm13ln_fwd_kernelINS_13Kernel_traitsI6__halfS2_S2_S2_fjLj768ELj1ELj4ELj1ELj16ENS_18Kernel_traits_baseILj768ES2_S2_S2_S2_fjLj128EEEEELb0ELb1ELb1ELb0EEEvNS_9FwdParamsE
        .type           _ZN10layer_norm13ln_fwd_kernelINS_13Kernel_traitsI6__halfS2_S2_S2_fjLj768ELj1ELj4ELj1ELj16ENS_18Kernel_traits_baseILj768ES2_S2_S2_S2_fjLj128EEEEELb0ELb1ELb1ELb0EEEvNS_9FwdParamsE,@function
        .size           _ZN10layer_norm13ln_fwd_kernelINS_13Kernel_traitsI6__halfS2_S2_S2_fjLj768ELj1ELj4ELj1ELj16ENS_18Kernel_traits_baseILj768ES2_S2_S2_S2_fjLj128EEEEELb0ELb1ELb1ELb0EEEvNS_9FwdParamsE,(.L_x_28724 - _ZN10layer_norm13ln_fwd_kernelINS_13Kernel_traitsI6__halfS2_S2_S2_fjLj768ELj1ELj4ELj1ELj16ENS_18Kernel_traits_baseILj768ES2_S2_S2_S2_fjLj128EEEEELb0ELb1ELb1ELb0EEEvNS_9FwdParamsE)
        .other          _ZN10layer_norm13ln_fwd_kernelINS_13Kernel_traitsI6__halfS2_S2_S2_fjLj768ELj1ELj4ELj1ELj16ENS_18Kernel_traits_baseILj768ES2_S2_S2_S2_fjLj128EEEEELb0ELb1ELb1ELb0EEEvNS_9FwdParamsE,@"STO_CUDA_ENTRY STV_DEFAULT"
_ZN10layer_norm13ln_fwd_kernelINS_13Kernel_traitsI6__halfS2_S2_S2_fjLj768ELj1ELj4ELj1ELj16ENS_18Kernel_traits_baseILj768ES2_S2_S2_S2_fjLj128EEEEELb0ELb1ELb1ELb0EEEvNS_9FwdParamsE:
.text._ZN10layer_norm13ln_fwd_kernelINS_13Kernel_traitsI6__halfS2_S2_S2_fjLj768ELj1ELj4ELj1ELj16ENS_18Kernel_traits_baseILj768ES2_S2_S2_S2_fjLj128EEEEELb0ELb1ELb1ELb0EEEvNS_9FwdParamsE:
        /* <DEDUP_REMOVED lines=53> */
.L_x_3046:
        /* <DEDUP_REMOVED lines=32> */
.L_x_3047:
[----:B------:R-:W-:Y:S05]  /*0550*/  BSYNC.RECONVERGENT B0 ;  /* 0x0000000000007941 */ /* 0x000fea0003800200 */
.L_x_3045:
[----:B------:R-:W0:Y:S01]  /*0560*/  LDCU UR4, c[0x0][0x384] ;  /* 0x00007080ff0477ac */ /* 0x000e220008000800 */
[----:B------:R-:W1:Y:S01]  /*0570*/  LDCU.U8 UR5, c[0x0][0x410] ;  /* 0x00008200ff0577ac */ /* 0x000e620008000000 */
[----:B------:R-:W2:Y:S01]  /*0580*/  LDCU UR10, c[0x0][0x448] ;  /* 0x00008900ff0a77ac */ /* 0x000ea20008000800 */
[----:B------:R-:W3:Y:S01]  /*0590*/  LDCU.64 UR8, c[0x0][0x3a0] ;  /* 0x00007400ff0877ac */ /* 0x000ee20008000a00 */
[----:B0-----:R-:W-:-:S13]  /*05a0*/  ISETP.GE.AND P0, PT, R73, UR4, PT ;  /* 0x0000000449007c0c */ /* 0x001fda000bf06270 */
[----:B-123--:R-:W-:Y:S05]  /*05b0*/  @P0 EXIT ;  /* 0x000000000000094d */ /* 0x00efea0003800000 */
.L_x_3069:
        /* <DEDUP_REMOVED lines=26> */
.L_x_3051:
[----:B------:R-:W-:Y:S05]  /*0760*/  BSYNC.RECONVERGENT B1 ;  /* 0x0000000000017941 */ /* 0x000fea0003800200 */
.L_x_3050:
        /* <DEDUP_REMOVED lines=8> */
[----:B-----5:R-:W-:Y:S02]  /*07f0*/  @P0 HADD2.F32 R56, -RZ, R16.H0_H0 ;  /* 0x20000010ff380230 */ /* 0x020fe40000004100 */
[----:B------:R-:W-:Y:S02]  /*0800*/  @P0 HADD2.F32 R57, -RZ, R44.H0_H0 ;  /* 0x2000002cff390230 */ /* 0x000fe40000004100 */
[----:B------:R-:W-:Y:S02]  /*0810*/  @P0 HADD2.F32 R58, -RZ, R16.H1_H1 ;  /* 0x30000010ff3a0230 */ /* 0x000fe40000004100 */
[----:B------:R-:W-:Y:S01]  /*0820*/  @P0 HADD2.F32 R77, -RZ, R19.H0_H0 ;  /* 0x20000013ff4d0230 */ /* 0x000fe20000004100 */
[----:B------:R-:W1:Y:S08]  /*0830*/  @P0 LDC R67, c[0x0][0x40c] ;  /* 0x00010300ff430b82 */ /* 0x000e700000000800 */
[----:B------:R-:W3:Y:S01]  /*0840*/  @P0 LDC R64, c[0x0][0x40c] ;  /* 0x00010300ff400b82 */ /* 0x000ee20000000800 */
[----:B0-----:R-:W-:-:S07]  /*0850*/  @P0 FMUL.FTZ R56, R56, R59 ;  /* 0x0000003b38380220 */ /* 0x001fce0000410000 */
[----:B------:R-:W0:Y:S01]  /*0860*/  @P0 LDC R68, c[0x0][0x40c] ;  /* 0x00010300ff440b82 */ /* 0x000e220000000800 */
[----:B------:R-:W-:Y:S02]  /*0870*/  @P0 HADD2.F32 R59, -RZ, R17.H0_H0 ;  /* 0x20000011ff3b0230 */ /* 0x000fe40000004100 */
[----:B-1----:R-:W-:-:S05]  /*0880*/  @P0 FMUL.FTZ R58, R58, R67 ;  /* 0x000000433a3a0220 */ /* 0x002fca0000410000 */
[----:B------:R-:W1:Y:S01]  /*0890*/  @P0 LDC R76, c[0x0][0x40c] ;  /* 0x00010300ff4c0b82 */ /* 0x000e620000000800 */
[----:B---3--:R-:W-:Y:S01]  /*08a0*/  @P0 FMUL.FTZ R59, R59, R64 ;  /* 0x000000403b3b0220 */ /* 0x008fe20000410000 */
[----:B------:R-:W-:Y:S02]  /*08b0*/  @P0 HADD2.F32 R64, -RZ, R45.H0_H0 ;  /* 0x2000002dff400230 */ /* 0x000fe40000004100 */
[--C-:B--2---:R-:W-:Y:S02]  /*08c0*/  @P0 HADD2.F32 R65, -RZ, R12.reuse.H0_H0 ;  /* 0x2000000cff410230 */ /* 0x104fe40000004100 */
[--C-:B------:R-:W-:Y:S02]  /*08d0*/  @!P0 HADD2.F32 R71, -RZ, R12.reuse.H0_H0 ;  /* 0x2000000cff478230 */ /* 0x100fe40000004100 */
[----:B------:R-:W-:Y:S02]  /*08e0*/  @P0 HADD2.F32 R67, -RZ, R12.H1_H1 ;  /* 0x3000000cff430230 */ /* 0x000fe40000004100 */
[----:B------:R-:W-:Y:S01]  /*08f0*/  @P0 FFMA.FTZ R71, R56, R57, R65 ;  /* 0x0000003938470223 */ /* 0x000fe20000010041 */
[----:B------:R-:W-:Y:S01]  /*0900*/  @P0 HADD2.F32 R57, -RZ, R44.H1_H1 ;  /* 0x3000002cff390230 */ /* 0x000fe20000004100 */
[----:B------:R-:W2:Y:S01]  /*0910*/  @P0 LDC R56, c[0x0][0x40c] ;  /* 0x00010300ff380b82 */ /* 0x000ea20000000800 */
[----:B------:R-:W-:-:S02]  /*0920*/  @!P0 HADD2.F32 R70, -RZ, R12.H1_H1 ;  /* 0x3000000cff468230 */ /* 0x000fc40000004100 */
[----:B------:R-:W-:Y:S02]  /*0930*/  @P0 HADD2.F32 R66, -RZ, R13.H0_H0 ;  /* 0x2000000dff420230 */ /* 0x000fe40000004100 */
[----:B------:R-:W-:Y:S01]  /*0940*/  @P0 FFMA.FTZ R70, R58, R57, R67 ;  /* 0x000000393a460223 */ /* 0x000fe20000010043 */
[----:B------:R-:W-:Y:S02]  /*0950*/  @P0 HADD2.F32 R65, -RZ, R17.H1_H1 ;  /* 0x30000011ff410230 */ /* 0x000fe40000004100 */
[----:B------:R-:W-:Y:S01]  /*0960*/  @!P0 HADD2.F32 R69, -RZ, R13.H0_H0 ;  /* 0x2000000dff458230 */ /* 0x000fe20000004100 */
[----:B------:R-:W3:Y:S01]  /*0970*/  @P0 LDC R58, c[0x0][0x40c] ;  /* 0x00010300ff3a0b82 */ /* 0x000ee20000000800 */
[----:B------:R-:W-:Y:S01]  /*0980*/  @P0 FFMA.FTZ R69, R59, R64, R66 ;  /* 0x000000403b450223 */ /* 0x000fe20000010042 */
[----:B------:R-:W-:Y:S02]  /*0990*/  @P0 HADD2.F32 R64, -RZ, R45.H1_H1 ;  /* 0x3000002dff400230 */ /* 0x000fe40000004100 */
[----:B0-----:R-:W-:Y:S01]  /*09a0*/  @P0 FMUL.FTZ R65, R65, R68 ;  /* 0x0000004441410220 */ /* 0x001fe20000410000 */
[----:B------:R-:W-:-:S02]  /*09b0*/  @P0 HADD2.F32 R66, -RZ, R13.H1_H1 ;  /* 0x3000000dff420230 */ /* 0x000fc40000004100 */
[--C-:B------:R-:W-:Y:S01]  /*09c0*/  @P0 HADD2.F32 R59, -RZ, R18.reuse.H0_H0 ;  /* 0x20000012ff3b0230 */ /* 0x100fe20000004100 */
[----:B------:R-:W0:Y:S01]  /*09d0*/  @P0 LDC R57, c[0x0][0x40c] ;  /* 0x00010300ff390b82 */ /* 0x000e220000000800 */
[----:B------:R-:W-:Y:S02]  /*09e0*/  @P0 HADD2.F32 R67, -RZ, R18.H1_H1 ;  /* 0x30000012ff430230 */ /* 0x000fe40000004100 */
[----:B------:R-:W-:Y:S02]  /*09f0*/  @!P0 HADD2.F32 R68, -RZ, R13.H1_H1 ;  /* 0x3000000dff448230 */ /* 0x000fe40000004100 */
[----:B------:R-:W-:Y:S01]  /*0a00*/  @P0 FFMA.FTZ R68, R65, R64, R66 ;  /* 0x0000004041440223 */ /* 0x000fe20000010042 */
[----:B-1----:R-:W-:Y:S01]  /*0a10*/  @P0 FMUL.FTZ R59, R59, R76 ;  /* 0x0000004c3b3b0220 */ /* 0x002fe20000410000 */
[----:B------:R-:W-:Y:S02]  /*0a20*/  @P0 HADD2.F32 R76, -RZ, R14.H0_H0 ;  /* 0x2000000eff4c0230 */ /* 0x000fe40000004100 */
[----:B--2---:R-:W-:Y:S01]  /*0a30*/  @P0 FMUL.FTZ R64, R67, R56 ;  /* 0x0000003843400220 */ /* 0x004fe20000410000 */
[----:B------:R-:W-:-:S02]  /*0a40*/  @P0 HADD2.F32 R56, -RZ, R46.H0_H0 ;  /* 0x2000002eff380230 */ /* 0x000fc40000004100 */
[----:B------:R-:W-:Y:S02]  /*0a50*/  @P0 HADD2.F32 R65, -RZ, R46.H1_H1 ;  /* 0x3000002eff410230 */ /* 0x000fe40000004100 */
[--C-:B------:R-:W-:Y:S02]  /*0a60*/  @!P0 HADD2.F32 R67, -RZ, R14.reuse.H0_H0 ;  /* 0x2000000eff438230 */ /* 0x100fe40000004100 */
[----:B------:R-:W-:Y:S01]  /*0a70*/  @P0 FFMA.FTZ R67, R59, R56, R76 ;  /* 0x000000383b430223 */ /* 0x000fe2000001004c */
[--C-:B------:R-:W-:Y:S02]  /*0a80*/  @P0 HADD2.F32 R83, -RZ, R14.reuse.H1_H1 ;  /* 0x3000000eff530230 */ /* 0x100fe40000004100 */
[----:B---3--:R-:W-:Y:S01]  /*0a90*/  @P0 FMUL.FTZ R58, R77, R58 ;  /* 0x0000003a4d3a0220 */ /* 0x008fe20000410000 */
[----:B------:R-:W-:Y:S01]  /*0aa0*/  @P0 HADD2.F32 R56, -RZ, R19.H1_H1 ;  /* 0x30000013ff380230 */ /* 0x000fe20000004100 */
[----:B------:R-:W-:Y:S01]  /*0ab0*/  F2FP.F16.F32.PACK_AB R76, RZ, R68 ;  /* 0x00000044ff4c723e */ /* 0x000fe200000000ff */
[----:B------:R-:W-:-:S02]  /*0ac0*/  @!P0 HADD2.F32 R66, -RZ, R14.H1_H1 ;  /* 0x3000000eff428230 */ /* 0x000fc40000004100 */
[----:B------:R-:W-:Y:S01]  /*0ad0*/  @P0 FFMA.FTZ R66, R64, R65, R83 ;  /* 0x0000004140420223 */ /* 0x000fe20000010053 */
[--C-:B------:R-:W-:Y:S02]  /*0ae0*/  @P0 HADD2.F32 R59, -RZ, R47.reuse.H0_H0 ;  /* 0x2000002fff3b0230 */ /* 0x100fe40000004100 */
[----:B------:R-:W-:Y:S02]  /*0af0*/  @P0 HADD2.F32 R77, -RZ, R47.H1_H1 ;  /* 0x3000002fff4d0230 */ /* 0x000fe40000004100 */
[----:B0-----:R-:W-:Y:S01]  /*0b00*/  @P0 FMUL.FTZ R56, R56, R57 ;  /* 0x0000003938380220 */ /* 0x001fe20000410000 */
[--C-:B------:R-:W-:Y:S01]  /*0b10*/  @P0 HADD2.F32 R83, -RZ, R15.reuse.H0_H0 ;  /* 0x2000000fff530230 */ /* 0x100fe20000004100 */
[----:B------:R-:W-:Y:S01]  /*0b20*/  F2FP.F16.F32.PACK_AB R57, RZ, R70 ;  /* 0x00000046ff39723e */ /* 0x000fe200000000ff */
[--C-:B------:R-:W-:Y:S02]  /*0b30*/  @P0 HADD2.F32 R85, -RZ, R15.reuse.H1_H1 ;  /* 0x3000000fff550230 */ /* 0x100fe40000004100 */
[----:B------:R-:W-:-:S02]  /*0b40*/  @!P0 HADD2.F32 R65, -RZ, R15.H0_H0 ;  /* 0x2000000fff418230 */ /* 0x000fc40000004100 */
[----:B------:R-:W-:Y:S01]  /*0b50*/  @P0 FFMA.FTZ R65, R58, R59, R83 ;  /* 0x0000003b3a410223 */ /* 0x000fe20000010053 */
[----:B------:R-:W-:Y:S02]  /*0b60*/  @!P0 HADD2.F32 R64, -RZ, R15.H1_H1 ;  /* 0x3000000fff408230 */ /* 0x000fe40000004100 */
[----:B------:R-:W-:Y:S01]  /*0b70*/  @P0 FFMA.FTZ R64, R56, R77, R85 ;  /* 0x0000004d38400223 */ /* 0x000fe20000010055 */
[----:B------:R-:W-:Y:S02]  /*0b80*/  F2FP.F16.F32.PACK_AB R56, RZ, R71 ;  /* 0x00000047ff38723e */ /* 0x000fe400000000ff */
[----:B------:R-:W-:Y:S02]  /*0b90*/  F2FP.F16.F32.PACK_AB R58, RZ, R69 ;  /* 0x00000045ff3a723e */ /* 0x000fe400000000ff */
[----:B------:R-:W-:Y:S02]  /*0ba0*/  F2FP.F16.F32.PACK_AB R77, RZ, R67 ;  /* 0x00000043ff4d723e */ /* 0x000fe400000000ff */
[----:B------:R-:W-:-:S02]  /*0bb0*/  F2FP.F16.F32.PACK_AB R83, RZ, R66 ;  /* 0x00000042ff53723e */ /* 0x000fc400000000ff */
[----:B------:R-:W-:Y:S02]  /*0bc0*/  F2FP.F16.F32.PACK_AB R84, RZ, R65 ;  /* 0x00000041ff54723e */ /* 0x000fe400000000ff */
[----:B------:R-:W-:Y:S02]  /*0bd0*/  F2FP.F16.F32.PACK_AB R59, RZ, R64 ;  /* 0x00000040ff3b723e */ /* 0x000fe400000000ff */
[----:B------:R-:W-:Y:S02]  /*0be0*/  PRMT R56, R56, 0x5410, R57 ;  /* 0x0000541038387816 */ /* 0x000fe40000000039 */
[----:B------:R-:W-:Y:S02]  /*0bf0*/  PRMT R57, R58, 0x5410, R76 ;  /* 0x000054103a397816 */ /* 0x000fe4000000004c */
[----:B------:R-:W-:Y:S02]  /*0c00*/  PRMT R58, R77, 0x5410, R83 ;  /* 0x000054104d3a7816 */ /* 0x000fe40000000053 */
[----:B------:R-:W-:Y:S01]  /*0c10*/  PRMT R59, R84, 0x5410, R59 ;  /* 0x00005410543b7816 */ /* 0x000fe2000000003b */
[----:B------:R-:W-:Y:S06]  /*0c20*/  BRA `(.L_x_3053) ;  /* 0x0000000000e87947 */ /* 0x000fec0003800000 */
.L_x_3052:
[----:B------:R-:W0:Y:S01]  /*0c30*/  @P3 LDC R57, c[0x0][0x40c] ;  /* 0x00010300ff393b82 */ /* 0x000e220000000800 */
[--C-:B-----5:R-:W-:Y:S01]  /*0c40*/  @P3 HADD2.F32 R56, -RZ, R16.reuse.H0_H0 ;  /* 0x20000010ff383230 */ /* 0x120fe20000004100 */
[----:B------:R-:W-:Y:S01]  /*0c50*/  CS2R R70, SRZ ;  /* 0x0000000000467805 */ /* 0x000fe2000001ff00 */
[----:B------:R-:W-:Y:S01]  /*0c60*/  @P3 HADD2.F32 R58, -RZ, R16.H1_H1 ;  /* 0x30000010ff3a3230 */ /* 0x000fe20000004100 */
[----:B------:R-:W-:Y:S01]  /*0c70*/  MOV R69, RZ ;  /* 0x000000ff00457202 */ /* 0x000fe20000000f00 */
[----:B------:R-:W-:Y:S02]  /*0c80*/  @P3 HADD2.F32 R64, -RZ, R17.H0_H0 ;  /* 0x20000011ff403230 */ /* 0x000fe40000004100 */
[----:B------:R-:W-:Y:S01]  /*0c90*/  @P3 HADD2.F32 R67, -RZ, R18.H0_H0 ;  /* 0x20000012ff433230 */ /* 0x000fe20000004100 */
[----:B------:R-:W1:Y:S01]  /*0ca0*/  @P3 LDC R59, c[0x0][0x40c] ;  /* 0x00010300ff3b3b82 */ /* 0x000e620000000800 */
[----:B------:R-:W-:-:S07]  /*0cb0*/  @P3 HADD2.F32 R83, -RZ, R47.H1_H1 ;  /* 0x3000002fff533230 */ /* 0x000fce0000004100 */
[----:B------:R-:W2:Y:S08]  /*0cc0*/  @P3 LDC R65, c[0x0][0x40c] ;  /* 0x00010300ff413b82 */ /* 0x000eb00000000800 */
[----:B------:R-:W3:Y:S01]  /*0cd0*/  @P3 LDC R68, c[0x0][0x40c] ;  /* 0x00010300ff443b82 */ /* 0x000ee20000000800 */
[----:B0-----:R-:W-:Y:S01]  /*0ce0*/  @P3 FMUL.FTZ R56, R56, R57 ;  /* 0x0000003938383220 */ /* 0x001fe20000410000 */
[----:B------:R-:W-:-:S05]  /*0cf0*/  @P3 HADD2.F32 R57, -RZ, R44.H0_H0 ;  /* 0x2000002cff393230 */ /* 0x000fca0000004100 */
[----:B------:R-:W-:Y:S01]  /*0d00*/  @P3 FMUL.FTZ R71, R56, R57 ;  /* 0x0000003938473220 */ /* 0x000fe20000410000 */
[----:B------:R-:W0:Y:S01]  /*0d10*/  @P3 LDC R66, c[0x0][0x40c] ;  /* 0x00010300ff423b82 */ /* 0x000e220000000800 */
[----:B-1----:R-:W-:Y:S01]  /*0d20*/  @P3 FMUL.FTZ R58, R58, R59 ;  /* 0x0000003b3a3a3220 */ /* 0x002fe20000410000 */
[----:B------:R-:W-:Y:S02]  /*0d30*/  @P3 HADD2.F32 R59, -RZ, R45.H0_H0 ;  /* 0x2000002dff3b3230 */ /* 0x000fe40000004100 */
[----:B------:R-:W-:-:S04]  /*0d40*/  @P3 HADD2.F32 R57, -RZ, R44.H1_H1 ;  /* 0x3000002cff393230 */ /* 0x000fc80000004100 */
[----:B------:R-:W1:Y:S01]  /*0d50*/  @P3 LDC R76, c[0x0][0x40c] ;  /* 0x00010300ff4c3b82 */ /* 0x000e620000000800 */
[----:B--2---:R-:W-:Y:S01]  /*0d60*/  @P3 FMUL.FTZ R64, R64, R65 ;  /* 0x0000004140403220 */ /* 0x004fe20000410000 */
[----:B------:R-:W-:Y:S02]  /*0d70*/  @P3 HADD2.F32 R65, -RZ, R17.H1_H1 ;  /* 0x30000011ff413230 */ /* 0x000fe40000004100 */
[----:B------:R-:W-:Y:S01]  /*0d80*/  @P3 FMUL.FTZ R70, R58, R57 ;  /* 0x000000393a463220 */ /* 0x000fe20000410000 */
[----:B------:R-:W-:Y:S02]  /*0d90*/  @P3 HADD2.F32 R58, -RZ, R45.H1_H1 ;  /* 0x3000002dff3a3230 */ /* 0x000fe40000004100 */
[----:B------:R-:W-:Y:S01]  /*0da0*/  @P3 FMUL.FTZ R69, R64, R59 ;  /* 0x0000003b40453220 */ /* 0x000fe20000410000 */
[----:B------:R-:W-:Y:S01]  /*0db0*/  @P3 HADD2.F32 R64, -RZ, R46.H0_H0 ;  /* 0x2000002eff403230 */ /* 0x000fe20000004100 */
[----:B------:R-:W2:Y:S01]  /*0dc0*/  @P3 LDC R77, c[0x0][0x40c] ;  /* 0x00010300ff4d3b82 */ /* 0x000ea20000000800 */
[----:B---3--:R-:W-:Y:S01]  /*0dd0*/  @P3 FMUL.FTZ R57, R67, R68 ;  /* 0x0000004443393220 */ /* 0x008fe20000410000 */
[----:B------:R-:W-:Y:S01]  /*0de0*/  MOV R67, RZ ;  /* 0x000000ff00437202 */ /* 0x000fe20000000f00 */
[----:B------:R-:W-:-:S02]  /*0df0*/  @P3 HADD2.F32 R59, -RZ, R18.H1_H1 ;  /* 0x30000012ff3b3230 */ /* 0x000fc40000004100 */
[----:B------:R-:W-:Y:S02]  /*0e00*/  HFMA2 R68, -RZ, RZ, 0, 0 ;  /* 0x00000000ff447431 */ /* 0x000fe400000001ff */
[----:B------:R-:W-:Y:S01]  /*0e10*/  @P3 FMUL.FTZ R67, R57, R64 ;  /* 0x0000004039433220 */ /* 0x000fe20000410000 */
[--C-:B------:R-:W-:Y:S01]  /*0e20*/  @P3 HADD2.F32 R57, -RZ, R19.reuse.H1_H1 ;  /* 0x30000013ff393230 */ /* 0x100fe20000004100 */
[----:B------:R-:W3:Y:S01]  /*0e30*/  @P3 LDC R56, c[0x0][0x40c] ;  /* 0x00010300ff383b82 */ /* 0x000ee20000000800 */
[----:B0-----:R-:W-:Y:S01]  /*0e40*/  @P3 FMUL.FTZ R65, R65, R66 ;  /* 0x0000004241413220 */ /* 0x001fe20000410000 */
[----:B------:R-:W-:-:S03]  /*0e50*/  @P3 HADD2.F32 R66, -RZ, R19.H0_H0 ;  /* 0x20000013ff423230 */ /* 0x000fc60000004100 */
[----:B------:R-:W-:Y:S01]  /*0e60*/  @P3 FMUL.FTZ R68, R65, R58 ;  /* 0x0000003a41443220 */ /* 0x000fe20000410000 */
[----:B------:R-:W-:Y:S01]  /*0e70*/  @P3 HADD2.F32 R58, -RZ, R46.H1_H1 ;  /* 0x3000002eff3a3230 */ /* 0x000fe20000004100 */
[----:B------:R-:W-:Y:S01]  /*0e80*/  CS2R R64, SRZ ;  /* 0x0000000000407805 */ /* 0x000fe2000001ff00 */
[----:B-1----:R-:W-:Y:S01]  /*0e90*/  @P3 FMUL.FTZ R59, R59, R76 ;  /* 0x0000004c3b3b3220 */ /* 0x002fe20000410000 */
[----:B------:R-:W-:Y:S02]  /*0ea0*/  @P3 HADD2.F32 R76, -RZ, R47.H0_H0 ;  /* 0x2000002fff4c3230 */ /* 0x000fe40000004100 */
[----:B--2---:R-:W-:Y:S01]  /*0eb0*/  @P3 FMUL.FTZ R77, R66, R77 ;  /* 0x0000004d424d3220 */ /* 0x004fe20000410000 */
[----:B------:R-:W-:Y:S02]  /*0ec0*/  HFMA2 R66, -RZ, RZ, 0, 0 ;  /* 0x00000000ff427431 */ /* 0x000fe400000001ff */
[----:B------:R-:W-:Y:S01]  /*0ed0*/  @P3 FMUL.FTZ R66, R59, R58 ;  /* 0x0000003a3b423220 */ /* 0x000fe20000410000 */
[----:B------:R-:W-:Y:S01]  /*0ee0*/  F2FP.F16.F32.PACK_AB R58, RZ, R69 ;  /* 0x00000045ff3a723e */ /* 0x000fe200000000ff */
[----:B------:R-:W-:Y:S01]  /*0ef0*/  @P3 FMUL.FTZ R65, R77, R76 ;  /* 0x0000004c4d413220 */ /* 0x000fe20000410000 */
[----:B------:R-:W-:-:S02]  /*0f00*/  F2FP.F16.F32.PACK_AB R59, RZ, R68 ;  /* 0x00000044ff3b723e */ /* 0x000fc400000000ff */
[----:B------:R-:W-:Y:S01]  /*0f10*/  F2FP.F16.F32.PACK_AB R76, RZ, R67 ;  /* 0x00000043ff4c723e */ /* 0x000fe200000000ff */
[----:B---3--:R-:W-:Y:S01]  /*0f20*/  @P3 FMUL.FTZ R56, R57, R56 ;  /* 0x0000003839383220 */ /* 0x008fe20000410000 */
[----:B------:R-:W-:Y:S02]  /*0f30*/  F2FP.F16.F32.PACK_AB R57, RZ, R70 ;  /* 0x00000046ff39723e */ /* 0x000fe400000000ff */
[----:B------:R-:W-:Y:S01]  /*0f40*/  F2FP.F16.F32.PACK_AB R77, RZ, R66 ;  /* 0x00000042ff4d723e */ /* 0x000fe200000000ff */
[----:B------:R-:W-:Y:S01]  /*0f50*/  @P3 FMUL.FTZ R64, R56, R83 ;  /* 0x0000005338403220 */ /* 0x000fe20000410000 */
[----:B------:R-:W-:Y:S02]  /*0f60*/  F2FP.F16.F32.PACK_AB R56, RZ, R71 ;  /* 0x00000047ff38723e */ /* 0x000fe400000000ff */
[----:B------:R-:W-:Y:S02]  /*0f70*/  F2FP.F16.F32.PACK_AB R83, RZ, R65 ;  /* 0x00000041ff53723e */ /* 0x000fe400000000ff */
[----:B------:R-:W-:-:S02]  /*0f80*/  F2FP.F16.F32.PACK_AB R84, RZ, R64 ;  /* 0x00000040ff54723e */ /* 0x000fc400000000ff */
[----:B------:R-:W-:Y:S02]  /*0f90*/  PRMT R56, R56, 0x5410, R57 ;  /* 0x0000541038387816 */ /* 0x000fe40000000039 */
[----:B------:R-:W-:Y:S02]  /*0fa0*/  PRMT R57, R58, 0x5410, R59 ;  /* 0x000054103a397816 */ /* 0x000fe4000000003b */
[----:B------:R-:W-:Y:S02]  /*0fb0*/  PRMT R58, R76, 0x5410, R77 ;  /* 0x000054104c3a7816 */ /* 0x000fe4000000004d */
[----:B------:R-:W-:-:S07]  /*0fc0*/  PRMT R59, R83, 0x5410, R84 ;  /* 0x00005410533b7816 */ /* 0x000fce0000000054 */
.L_x_3053:
[----:B------:R-:W0:Y:S01]  /*0fd0*/  LDC.64 R76, c[0x0][0x3a8] ;  /* 0x0000ea00ff4c7b82 */ /* 0x000e220000000a00 */
[----:B------:R-:W-:Y:S01]  /*0fe0*/  IADD3 R82, PT, PT, R82, 0x20, RZ ;  /* 0x0000002052527810 */ /* 0x000fe20007ffe0ff */
[C---:B0-----:R-:W-:Y:S01]  /*0ff0*/  IMAD.WIDE.U32 R76, R79.reuse, 0x10, R76 ;  /* 0x000000104f4c7825 */ /* 0x041fe200078e004c */
[----:B------:R-:W-:-:S04]  /*1000*/  IADD3 R79, PT, PT, R79, 0x20, RZ ;  /* 0x000000204f4f7810 */ /* 0x000fc80007ffe0ff */
[----:B------:R0:W-:Y:S03]  /*1010*/  STG.E.128 desc[UR6][R76.64], R56 ;  /* 0x000000384c007986 */ /* 0x0001e6000c101d06 */
.L_x_3049:
[----:B------:R-:W-:Y:S05]  /*1020*/  BSYNC.RECONVERGENT B0 ;  /* 0x0000000000007941 */ /* 0x000fea0003800200 */
.L_x_3048:
[----:B------:R-:W-:Y:S01]  /*1030*/  ISETP.GE.U32.AND P1, PT, R74, 0x40, PT ;  /* 0x000000404a00780c */ /* 0x000fe20003f26070 */
[----:B------:R-:W-:-:S12]  /*1040*/  BSSY.RECONVERGENT B0, `(.L_x_3054) ;  /* 0x000008a000007945 */ /* 0x000fd80003800200 */
[----:B------:R-:W-:Y:S05]  /*1050*/  @!P1 BRA `(.L_x_3055) ;  /* 0x0000000800209947 */ /* 0x000fea0003800000 */
[----:B------:R-:W-:Y:S01]  /*1060*/  ISETP.NE.U32.AND P0, PT, RZ, UR8, PT ;  /* 0x00000008ff007c0c */ /* 0x000fe2000bf05070 */
[----:B------:R-:W1:Y:S03]  /*1070*/  @P3 LDC.64 R10, c[0x0][0x390] ;  /* 0x0000e400ff0a3b82 */ /* 0x000e660000000a00 */
[----:B------:R-:W-:-:S13]  /*1080*/  ISETP.NE.AND.EX P0, PT, RZ, UR9, PT, P0 ;  /* 0x00000009ff007c0c */ /* 0x000fda000bf05300 */
[----:B------:R-:W2:Y:S01]  /*1090*/  @P0 LDC.64 R8, c[0x0][0x3a0] ;  /* 0x0000e800ff080b82 */ /* 0x000ea20000000a00 */
[----:B-1----:R-:W-:-:S05]  /*10a0*/  @P3 IMAD.WIDE.U32 R10, R82, 0x10, R10 ;  /* 0x00000010520a3825 */ /* 0x002fca00078e000a */
[----:B------:R1:W5:Y:S01]  /*10b0*/  @P3 LDG.E.128 R16, desc[UR6][R10.64] ;  /* 0x000000060a103981 */ /* 0x000362000c1e1d00 */
[----:B--2---:R-:W-:-:S05]  /*10c0*/  @P0 IMAD.WIDE.U32 R8, R79, 0x10, R8 ;  /* 0x000000104f080825 */ /* 0x004fca00078e0008 */
[----:B------:R1:W5:Y:S01]  /*10d0*/  @P0 LDG.E.128 R12, desc[UR6][R8.64] ;  /* 0x00000006080c0981 */ /* 0x000362000c1e1d00 */
[----:B------:R-:W-:Y:S05]  /*10e0*/  @!P0 BRA `(.L_x_3056) ;  /* 0x0000000400008947 */ /* 0x000fea0003800000 */
[----:B------:R-:W-:Y:S01]  /*10f0*/  ISETP.GT.AND P0, PT, R81, RZ, PT ;  /* 0x000000ff5100720c */ /* 0x000fe20003f04270 */
[--C-:B-----5:R-:W-:Y:S02]  /*1100*/  HADD2.F32 R63, -RZ, R12.reuse.H0_H0 ;  /* 0x2000000cff3f7230 */ /* 0x120fe40000004100 */
[----:B------:R-:W-:Y:S02]  /*1110*/  HADD2.F32 R62, -RZ, R12.H1_H1 ;  /* 0x3000000cff3e7230 */ /* 0x000fe40000004100 */
[--C-:B------:R-:W-:Y:S02]  /*1120*/  HADD2.F32 R61, -RZ, R13.reuse.H0_H0 ;  /* 0x2000000dff3d7230 */ /* 0x100fe40000004100 */
[----:B------:R-:W-:Y:S02]  /*1130*/  HADD2.F32 R60, -RZ, R13.H1_H1 ;  /* 0x3000000dff3c7230 */ /* 0x000fe40000004100 */
[----:B0-----:R-:W-:-:S04]  /*1140*/  HADD2.F32 R77, -RZ, R14.H0_H0 ;  /* 0x2000000eff4d7230 */ /* 0x001fc80000004100 */
[----:B-1----:R-:W0:Y:S01]  /*1150*/  @P0 LDC R9, c[0x0][0x40c] ;  /* 0x00010300ff090b82 */ /* 0x002e220000000800 */
[--C-:B------:R-:W-:Y:S02]  /*1160*/  @P0 HADD2.F32 R8, -RZ, R16.reuse.H0_H0 ;  /* 0x20000010ff080230 */ /* 0x100fe40000004100 */
[----:B------:R-:W-:Y:S02]  /*1170*/  @P0 HADD2.F32 R11, -RZ, R16.H1_H1 ;  /* 0x30000010ff0b0230 */ /* 0x000fe40000004100 */
[----:B------:R-:W-:Y:S02]  /*1180*/  @P0 HADD2.F32 R10, -RZ, R32.H1_H1 ;  /* 0x30000020ff0a0230 */ /* 0x000fe40000004100 */
[--C-:B------:R-:W-:Y:S01]  /*1190*/  @P0 HADD2.F32 R83, -RZ, R18.reuse.H0_H0 ;  /* 0x20000012ff530230 */ /* 0x100fe20000004100 */
[----:B------:R-:W1:Y:S01]  /*11a0*/  @P0 LDC R58, c[0x0][0x40c] ;  /* 0x00010300ff3a0b82 */ /* 0x000e620000000800 */
[----:B------:R-:W-:-:S07]  /*11b0*/  @P0 HADD2.F32 R84, -RZ, R18.H1_H1 ;  /* 0x30000012ff540230 */ /* 0x000fce0000004100 */
[----:B------:R-:W2:Y:S01]  /*11c0*/  @P0 LDC R57, c[0x0][0x40c] ;  /* 0x00010300ff390b82 */ /* 0x000ea20000000800 */
[----:B0-----:R-:W-:-:S07]  /*11d0*/  @P0 FMUL.FTZ R56, R8, R9 ;  /* 0x0000000908380220 */ /* 0x001fce0000410000 */
[----:B------:R-:W0:Y:S01]  /*11e0*/  @P0 LDC R59, c[0x0][0x40c] ;  /* 0x00010300ff3b0b82 */ /* 0x000e220000000800 */
[----:B------:R-:W-:-:S05]  /*11f0*/  @P0 HADD2.F32 R9, -RZ, R32.H0_H0 ;  /* 0x20000020ff090230 */ /* 0x000fca0000004100 */
[----:B------:R-:W-:Y:S01]  /*1200*/  @P0 FFMA.FTZ R63, R56, R9, R63 ;  /* 0x00000009383f0223 */ /* 0x000fe2000001003f */
[----:B------:R-:W-:Y:S01]  /*1210*/  @P0 HADD2.F32 R56, -RZ, R17.H0_H0 ;  /* 0x20000011ff380230 */ /* 0x000fe20000004100 */
[----:B------:R-:W3:Y:S01]  /*1220*/  @P0 LDC R8, c[0x0][0x40c] ;  /* 0x00010300ff080b82 */ /* 0x000ee20000000800 */
[----:B-1----:R-:W-:-:S04]  /*1230*/  @P0 FMUL.FTZ R11, R11, R58 ;  /* 0x0000003a0b0b0220 */ /* 0x002fc80000410000 */
[----:B------:R-:W-:Y:S01]  /*1240*/  @P0 FFMA.FTZ R62, R11, R10, R62 ;  /* 0x0000000a0b3e0223 */ /* 0x000fe2000001003e */
[----:B------:R-:W-:Y:S02]  /*1250*/  @P0 HADD2.F32 R10, -RZ, R17.H1_H1 ;  /* 0x30000011ff0a0230 */ /* 0x000fe40000004100 */
[----:B--2---:R-:W-:Y:S01]  /*1260*/  @P0 FMUL.FTZ R58, R56, R57 ;  /* 0x00000039383a0220 */ /* 0x004fe20000410000 */
[----:B------:R-:W1:Y:S01]  /*1270*/  @P0 LDC R9, c[0x0][0x40c] ;  /* 0x00010300ff090b82 */ /* 0x000e620000000800 */
[----:B------:R-:W-:-:S07]  /*1280*/  @P0 HADD2.F32 R11, -RZ, R33.H1_H1 ;  /* 0x30000021ff0b0230 */ /* 0x000fce0000004100 */
[----:B------:R-:W2:Y:S01]  /*1290*/  @P0 LDC R57, c[0x0][0x40c] ;  /* 0x00010300ff390b82 */ /* 0x000ea20000000800 */
[----:B0-----:R-:W-:Y:S01]  /*12a0*/  @P0 FMUL.FTZ R59, R10, R59 ;  /* 0x0000003b0a3b0220 */ /* 0x001fe20000410000 */
[----:B------:R-:W-:-:S03]  /*12b0*/  @P0 HADD2.F32 R10, -RZ, R33.H0_H0 ;  /* 0x20000021ff0a0230 */ /* 0x000fc60000004100 */
[----:B------:R-:W-:Y:S01]  /*12c0*/  @P0 FFMA.FTZ R60, R59, R11, R60 ;  /* 0x0000000b3b3c0223 */ /* 0x000fe2000001003c */
[----:B------:R-:W-:Y:S01]  /*12d0*/  @!P0 MOV R11, R77 ;  /* 0x0000004d000b8202 */ /* 0x000fe20000000f00 */
[----:B------:R-:W-:Y:S01]  /*12e0*/  @P0 FFMA.FTZ R61, R58, R10, R61 ;  /* 0x0000000a3a3d0223 */ /* 0x000fe2000001003d */
[----:B------:R-:W0:Y:S01]  /*12f0*/  @P0 LDC R56, c[0x0][0x40c] ;  /* 0x00010300ff380b82 */ /* 0x000e220000000800 */
[----:B---3--:R-:W-:Y:S01]  /*1300*/  @P0 FMUL.FTZ R76, R83, R8 ;  /* 0x00000008534c0220 */ /* 0x008fe20000410000 */
[----:B------:R-:W-:Y:S02]  /*1310*/  @P0 HADD2.F32 R8, -RZ, R34.H0_H0 ;  /* 0x20000022ff080230 */ /* 0x000fe40000004100 */
[----:B------:R-:W-:Y:S02]  /*1320*/  HADD2.F32 R10, -RZ, R14.H1_H1 ;  /* 0x3000000eff0a7230 */ /* 0x000fe40000004100 */
[----:B------:R-:W-:Y:S02]  /*1330*/  @P0 HADD2.F32 R58, -RZ, R34.H1_H1 ;  /* 0x30000022ff3a0230 */ /* 0x000fe40000004100 */
[----:B------:R-:W-:Y:S01]  /*1340*/  @P0 FFMA.FTZ R11, R76, R8, R77 ;  /* 0x000000084c0b0223 */ /* 0x000fe2000001004d */
[----:B-1----:R-:W-:Y:S01]  /*1350*/  @P0 FMUL.FTZ R9, R84, R9 ;  /* 0x0000000954090220 */ /* 0x002fe20000410000 */
[----:B------:R-:W-:-:S02]  /*1360*/  @P0 HADD2.F32 R84, -RZ, R19.H0_H0 ;  /* 0x20000013ff540230 */ /* 0x000fc40000004100 */
[----:B------:R-:W-:Y:S02]  /*1370*/  @P0 HADD2.F32 R77, -RZ, R19.H1_H1 ;  /* 0x30000013ff4d0230 */ /* 0x000fe40000004100 */
[----:B------:R-:W-:Y:S01]  /*1380*/  @P0 FFMA.FTZ R10, R9, R58, R10 ;  /* 0x0000003a090a0223 */ /* 0x000fe2000001000a */
[--C-:B------:R-:W-:Y:S02]  /*1390*/  HADD2.F32 R76, -RZ, R15.reuse.H0_H0 ;  /* 0x2000000fff4c7230 */ /* 0x100fe40000004100 */
[----:B------:R-:W-:Y:S02]  /*13a0*/  HADD2.F32 R8, -RZ, R15.H1_H1 ;  /* 0x3000000fff087230 */ /* 0x000fe40000004100 */
[----:B--2---:R-:W-:Y:S01]  /*13b0*/  @P0 FMUL.FTZ R59, R84, R57 ;  /* 0x00000039543b0220 */ /* 0x004fe20000410000 */
[--C-:B------:R-:W-:Y:S01]  /*13c0*/  @P0 HADD2.F32 R57, -RZ, R35.reuse.H0_H0 ;  /* 0x20000023ff390230 */ /* 0x100fe20000004100 */
[----:B------:R-:W-:Y:S01]  /*13d0*/  @!P0 MOV R9, R76 ;  /* 0x0000004c00098202 */ /* 0x000fe20000000f00 */
[----:B------:R-:W-:Y:S01]  /*13e0*/  @P0 HADD2.F32 R58, -RZ, R35.H1_H1 ;  /* 0x30000023ff3a0230 */ /* 0x000fe20000004100 */
[----:B------:R-:W-:-:S02]  /*13f0*/  F2FP.F16.F32.PACK_AB R83, RZ, R10 ;  /* 0x0000000aff53723e */ /* 0x000fc400000000ff */
[----:B------:R-:W-:Y:S01]  /*1400*/  @P0 FFMA.FTZ R9, R59, R57, R76 ;  /* 0x000000393b090223 */ /* 0x000fe2000001004c */
[----:B------:R-:W-:Y:S01]  /*1410*/  F2FP.F16.F32.PACK_AB R57, RZ, R62 ;  /* 0x0000003eff39723e */ /* 0x000fe200000000ff */
[----:B0-----:R-:W-:Y:S01]  /*1420*/  @P0 FMUL.FTZ R77, R77, R56 ;  /* 0x000000384d4d0220 */ /* 0x001fe20000410000 */
[----:B------:R-:W-:Y:S02]  /*1430*/  F2FP.F16.F32.PACK_AB R56, RZ, R63 ;  /* 0x0000003fff38723e */ /* 0x000fe400000000ff */
[----:B------:R-:W-:Y:S01]  /*1440*/  F2FP.F16.F32.PACK_AB R76, RZ, R60 ;  /* 0x0000003cff4c723e */ /* 0x000fe200000000ff */
[----:B------:R-:W-:Y:S01]  /*1450*/  @P0 FFMA.FTZ R8, R77, R58, R8 ;  /* 0x0000003a4d080223 */ /* 0x000fe20000010008 */
[----:B------:R-:W-:Y:S02]  /*1460*/  F2FP.F16.F32.PACK_AB R58, RZ, R61 ;  /* 0x0000003dff3a723e */ /* 0x000fe400000000ff */
[----:B------:R-:W-:Y:S02]  /*1470*/  F2FP.F16.F32.PACK_AB R77, RZ, R11 ;  /* 0x0000000bff4d723e */ /* 0x000fe400000000ff */
[----:B------:R-:W-:-:S02]  /*1480*/  F2FP.F16.F32.PACK_AB R84, RZ, R9 ;  /* 0x00000009ff54723e */ /* 0x000fc400000000ff */
[----:B------:R-:W-:Y:S02]  /*1490*/  F2FP.F16.F32.PACK_AB R59, RZ, R8 ;  /* 0x00000008ff3b723e */ /* 0x000fe400000000ff */
[----:B------:R-:W-:Y:S02]  /*14a0*/  PRMT R56, R56, 0x5410, R57 ;  /* 0x0000541038387816 */ /* 0x000fe40000000039 */
[----:B------:R-:W-:Y:S02]  /*14b0*/  PRMT R57, R58, 0x5410, R76 ;  /* 0x000054103a397816 */ /* 0x000fe4000000004c */
[----:B------:R-:W-:Y:S02]  /*14c0*/  PRMT R58, R77, 0x5410, R83 ;  /* 0x000054104d3a7816 */ /* 0x000fe40000000053 */
[----:B------:R-:W-:Y:S01]  /*14d0*/  PRMT R59, R84, 0x5410, R59 ;  /* 0x00005410543b7816 */ /* 0x000fe2000000003b */
[----:B------:R-:W-:Y:S06]  /*14e0*/  BRA `(.L_x_3057) ;  /* 0x0000000000e87947 */ /* 0x000fec0003800000 */
.L_x_3056:
[----:B0-----:R-:W0:Y:S01]  /*14f0*/  @P3 LDC R57, c[0x0][0x40c] ;  /* 0x00010300ff393b82 */ /* 0x001e220000000800 */
[----:B-----5:R-:W-:Y:S01]  /*1500*/  @P3 HADD2.F32 R56, -RZ, R17.H0_H0 ;  /* 0x20000011ff383230 */ /* 0x020fe20000004100 */
[----:B------:R-:W-:Y:S01]  /*1510*/  CS2R R62, SRZ ;  /* 0x00000000003e7805 */ /* 0x000fe2000001ff00 */
[--C-:B-1----:R-:W-:Y:S02]  /*1520*/  @P3 HADD2.F32 R8, -RZ, R16.reuse.H0_H0 ;  /* 0x20000010ff083230 */ /* 0x102fe40000004100 */
[----:B------:R-:W-:Y:S02]  /*1530*/  HFMA2 R61, -RZ, RZ, 0, 0 ;  /* 0x00000000ff3d7431 */ /* 0x000fe400000001ff */
[----:B------:R-:W-:Y:S02]  /*1540*/  @P3 HADD2.F32 R10, -RZ, R16.H1_H1 ;  /* 0x30000010ff0a3230 */ /* 0x000fe40000004100 */
[----:B------:R-:W-:Y:S01]  /*1550*/  @P3 HADD2.F32 R59, -RZ, R18.H0_H0 ;  /* 0x20000012ff3b3230 */ /* 0x000fe20000004100 */
[----:B------:R-:W1:Y:S01]  /*1560*/  @P3 LDC R9, c[0x0][0x40c] ;  /* 0x00010300ff093b82 */ /* 0x000e620000000800 */
[----:B------:R-:W-:-:S07]  /*1570*/  @P3 HADD2.F32 R83, -RZ, R35.H1_H1 ;  /* 0x30000023ff533230 */ /* 0x000fce0000004100 */
[----:B------:R-:W2:Y:S08]  /*1580*/  @P3 LDC R11, c[0x0][0x40c] ;  /* 0x00010300ff0b3b82 */ /* 0x000eb00000000800 */
[----:B------:R-:W3:Y:S01]  /*1590*/  @P3 LDC R60, c[0x0][0x40c] ;  /* 0x00010300ff3c3b82 */ /* 0x000ee20000000800 */
[----:B0-----:R-:W-:-:S07]  /*15a0*/  @P3 FMUL.FTZ R57, R56, R57 ;  /* 0x0000003938393220 */ /* 0x001fce0000410000 */
[----:B------:R-:W0:Y:S01]  /*15b0*/  @P3 LDC R58, c[0x0][0x40c] ;  /* 0x00010300ff3a3b82 */ /* 0x000e220000000800 */
[----:B-1----:R-:W-:Y:S01]  /*15c0*/  @P3 FMUL.FTZ R8, R8, R9 ;  /* 0x0000000908083220 */ /* 0x002fe20000410000 */
[----:B------:R-:W-:-:S05]  /*15d0*/  @P3 HADD2.F32 R9, -RZ, R32.H0_H0 ;  /* 0x20000020ff093230 */ /* 0x000fca0000004100 */
[----:B------:R-:W-:Y:S01]  /*15e0*/  @P3 FMUL.FTZ R63, R8, R9 ;  /* 0x00000009083f3220 */ /* 0x000fe20000410000 */
[----:B------:R-:W1:Y:S01]  /*15f0*/  @P3 LDC R76, c[0x0][0x40c] ;  /* 0x00010300ff4c3b82 */ /* 0x000e620000000800 */
[----:B------:R-:W-:Y:S02]  /*1600*/  @P3 HADD2.F32 R8, -RZ, R33.H0_H0 ;  /* 0x20000021ff083230 */ /* 0x000fe40000004100 */
[----:B--2---:R-:W-:Y:S01]  /*1610*/  @P3 FMUL.FTZ R10, R10, R11 ;  /* 0x0000000b0a0a3220 */ /* 0x004fe20000410000 */
[----:B------:R-:W-:Y:S02]  /*1620*/  @P3 HADD2.F32 R9, -RZ, R32.H1_H1 ;  /* 0x30000020ff093230 */ /* 0x000fe40000004100 */
[----:B------:R-:W-:Y:S02]  /*1630*/  @P3 HADD2.F32 R11, -RZ, R17.H1_H1 ;  /* 0x30000011ff0b3230 */ /* 0x000fe40000004100 */
[----:B------:R-:W-:Y:S01]  /*1640*/  @P3 FMUL.FTZ R61, R57, R8 ;  /* 0x00000008393d3220 */ /* 0x000fe20000410000 */
[----:B------:R-:W-:Y:S01]  /*1650*/  @P3 HADD2.F32 R8, -RZ, R34.H0_H0 ;  /* 0x20000022ff083230 */ /* 0x000fe20000004100 */
[----:B------:R-:W2:Y:S01]  /*1660*/  @P3 LDC R77, c[0x0][0x40c] ;  /* 0x00010300ff4d3b82 */ /* 0x000ea20000000800 */
[----:B---3--:R-:W-:Y:S01]  /*1670*/  @P3 FMUL.FTZ R59, R59, R60 ;  /* 0x0000003c3b3b3220 */ /* 0x008fe20000410000 */
[----:B------:R-:W-:Y:S01]  /*1680*/  @P3 FMUL.FTZ R62, R10, R9 ;  /* 0x000000090a3e3220 */ /* 0x000fe20000410000 */
[----:B------:R-:W-:Y:S01]  /*1690*/  @P3 HADD2.F32 R9, -RZ, R33.H1_H1 ;  /* 0x30000021ff093230 */ /* 0x000fe20000004100 */
[----:B------:R-:W-:Y:S01]  /*16a0*/  MOV R60, RZ ;  /* 0x000000ff003c7202 */ /* 0x000fe20000000f00 */
[----:B------:R-:W-:-:S02]  /*16b0*/  @P3 HADD2.F32 R57, -RZ, R19.H0_H0 ;  /* 0x20000013ff393230 */ /* 0x000fc40000004100 */
[----:B------:R-:W-:Y:S01]  /*16c0*/  @P3 HADD2.F32 R10, -RZ, R18.H1_H1 ;  /* 0x30000012ff0a3230 */ /* 0x000fe20000004100 */
[----:B------:R-:W3:Y:S01]  /*16d0*/  @P3 LDC R56, c[0x0][0x40c] ;  /* 0x00010300ff383b82 */ /* 0x000ee20000000800 */
[----:B0-----:R-:W-:Y:S01]  /*16e0*/  @P3 FMUL.FTZ R58, R11, R58 ;  /* 0x0000003a0b3a3220 */ /* 0x001fe20000410000 */
[----:B------:R-:W-:Y:S02]  /*16f0*/  HFMA2 R11, -RZ, RZ, 0, 0 ;  /* 0x00000000ff0b7431 */ /* 0x000fe400000001ff */
[----:B------:R-:W-:Y:S01]  /*1700*/  @P3 FMUL.FTZ R11, R59, R8 ;  /* 0x000000083b0b3220 */ /* 0x000fe20000410000 */
[----:B------:R-:W-:Y:S02]  /*1710*/  @P3 HADD2.F32 R59, -RZ, R19.H1_H1 ;  /* 0x30000013ff3b3230 */ /* 0x000fe40000004100 */
[----:B------:R-:W-:Y:S01]  /*1720*/  @P3 FMUL.FTZ R60, R58, R9 ;  /* 0x000000093a3c3220 */ /* 0x000fe20000410000 */
[----:B------:R-:W-:Y:S01]  /*1730*/  @P3 HADD2.F32 R58, -RZ, R34.H1_H1 ;  /* 0x30000022ff3a3230 */ /* 0x000fe20000004100 */
[----:B------:R-:W-:Y:S01]  /*1740*/  CS2R R8, SRZ ;  /* 0x0000000000087805 */ /* 0x000fe2000001ff00 */
[----:B-1----:R-:W-:Y:S01]  /*1750*/  @P3 FMUL.FTZ R57, R57, R76 ;  /* 0x0000004c39393220 */ /* 0x002fe20000410000 */
[----:B------:R-:W-:-:S05]  /*1760*/  @P3 HADD2.F32 R76, -RZ, R35.H0_H0 ;  /* 0x20000023ff4c3230 */ /* 0x000fca0000004100 */
[----:B------:R-:W-:Y:S01]  /*1770*/  @P3 FMUL.FTZ R9, R57, R76 ;  /* 0x0000004c39093220 */ /* 0x000fe20000410000 */
[----:B------:R-:W-:Y:S01]  /*1780*/  F2FP.F16.F32.PACK_AB R57, RZ, R62 ;  /* 0x0000003eff39723e */ /* 0x000fe200000000ff */
[----:B--2---:R-:W-:Y:S01]  /*1790*/  @P3 FMUL.FTZ R77, R10, R77 ;  /* 0x0000004d0a4d3220 */ /* 0x004fe20000410000 */
[----:B------:R-:W-:Y:S02]  /*17a0*/  MOV R10, RZ ;  /* 0x000000ff000a7202 */ /* 0x000fe40000000f00 */
[----:B------:R-:W-:Y:S01]  /*17b0*/  F2FP.F16.F32.PACK_AB R76, RZ, R11 ;  /* 0x0000000bff4c723e */ /* 0x000fe200000000ff */
[----:B------:R-:W-:Y:S01]  /*17c0*/  @P3 FMUL.FTZ R10, R77, R58 ;  /* 0x0000003a4d0a3220 */ /* 0x000fe20000410000 */
[----:B------:R-:W-:Y:S01]  /*17d0*/  F2FP.F16.F32.PACK_AB R58, RZ, R61 ;  /* 0x0000003dff3a723e */ /* 0x000fe200000000ff */
[----:B---3--:R-:W-:Y:S01]  /*17e0*/  @P3 FMUL.FTZ R56, R59, R56 ;  /* 0x000000383b383220 */ /* 0x008fe20000410000 */
[----:B------:R-:W-:Y:S02]  /*17f0*/  F2FP.F16.F32.PACK_AB R59, RZ, R60 ;  /* 0x0000003cff3b723e */ /* 0x000fe400000000ff */
[----:B------:R-:W-:Y:S01]  /*1800*/  F2FP.F16.F32.PACK_AB R77, RZ, R10 ;  /* 0x0000000aff4d723e */ /* 0x000fe200000000ff */
[----:B------:R-:W-:Y:S01]  /*1810*/  @P3 FMUL.FTZ R8, R56, R83 ;  /* 0x0000005338083220 */ /* 0x000fe20000410000 */
[----:B------:R-:W-:-:S02]  /*1820*/  F2FP.F16.F32.PACK_AB R56, RZ, R63 ;  /* 0x0000003fff38723e */ /* 0x000fc400000000ff */
[----:B------:R-:W-:Y:S02]  /*1830*/  F2FP.F16.F32.PACK_AB R83, RZ, R9 ;  /* 0x00000009ff53723e */ /* 0x000fe400000000ff */
[----:B------:R-:W-:Y:S02]  /*1840*/  F2FP.F16.F32.PACK_AB R84, RZ, R8 ;  /* 0x00000008ff54723e */ /* 0x000fe400000000ff */
[----:B------:R-:W-:Y:S02]  /*1850*/  PRMT R56, R56, 0x5410, R57 ;  /* 0x0000541038387816 */ /* 0x000fe40000000039 */
[----:B------:R-:W-:Y:S02]  /*1860*/  PRMT R57, R58, 0x5410, R59 ;  /* 0x000054103a397816 */ /* 0x000fe4000000003b */
[----:B------:R-:W-:Y:S02]  /*1870*/  PRMT R58, R76, 0x5410, R77 ;  /* 0x000054104c3a7816 */ /* 0x000fe4000000004d */
[----:B------:R-:W-:-:S07]  /*1880*/  PRMT R59, R83, 0x5410, R84 ;  /* 0x00005410533b7816 */ /* 0x000fce0000000054 */
.L_x_3057:
[----:B------:R-:W0:Y:S01]  /*1890*/  LDC.64 R76, c[0x0][0x3a8] ;  /* 0x0000ea00ff4c7b82 */ /* 0x000e220000000a00 */
[----:B------:R-:W-:Y:S01]  /*18a0*/  IADD3 R82, PT, PT, R82, 0x20, RZ ;  /* 0x0000002052527810 */ /* 0x000fe20007ffe0ff */
[C---:B0-----:R-:W-:Y:S01]  /*18b0*/  IMAD.WIDE.U32 R76, R79.reuse, 0x10, R76 ;  /* 0x000000104f4c7825 */ /* 0x041fe200078e004c */
[----:B------:R-:W-:-:S04]  /*18c0*/  IADD3 R79, PT, PT, R79, 0x20, RZ ;  /* 0x000000204f4f7810 */ /* 0x000fc80007ffe0ff */
[----:B------:R1:W-:Y:S03]  /*18d0*/  STG.E.128 desc[UR6][R76.64], R56 ;  /* 0x000000384c007986 */ /* 0x0003e6000c101d06 */
.L_x_3055:
[----:B------:R-:W-:Y:S05]  /*18e0*/  BSYNC.RECONVERGENT B0 ;  /* 0x0000000000007941 */ /* 0x000fea0003800200 */
.L_x_3054:
[----:B------:R-:W-:Y:S01]  /*18f0*/  ISETP.GE.U32.AND P4, PT, R74, 0x60, PT ;  /* 0x000000604a00780c */ /* 0x000fe20003f86070 */
[----:B------:R-:W-:-:S12]  /*1900*/  BSSY.RECONVERGENT B0, `(.L_x_3058) ;  /* 0x0000087000007945 */ /* 0x000fd80003800200 */
[----:B------:R-:W-:Y:S05]  /*1910*/  @!P4 BRA `(.L_x_3059) ;  /* 0x000000080014c947 */ /* 0x000fea0003800000 */
[----:B------:R-:W-:Y:S01]  /*1920*/  ISETP.NE.U32.AND P0, PT, RZ, UR8, PT ;  /* 0x00000008ff007c0c */ /* 0x000fe2000bf05070 */
[----:B------:R-:W2:Y:S03]  /*1930*/  @P3 LDC.64 R4, c[0x0][0x390] ;  /* 0x0000e400ff043b82 */ /* 0x000ea60000000a00 */
[----:B------:R-:W-:-:S13]  /*1940*/  ISETP.NE.AND.EX P0, PT, RZ, UR9, PT, P0 ;  /* 0x00000009ff007c0c */ /* 0x000fda000bf05300 */
[----:B------:R-:W3:Y:S01]  /*1950*/  @P0 LDC.64 R2, c[0x0][0x3a0] ;  /* 0x0000e800ff020b82 */ /* 0x000ee20000000a00 */
[----:B--2---:R-:W-:-:S05]  /*1960*/  @P3 IMAD.WIDE.U32 R4, R82, 0x10, R4 ;  /* 0x0000001052043825 */ /* 0x004fca00078e0004 */
[----:B------:R2:W5:Y:S01]  /*1970*/  @P3 LDG.E.128 R16, desc[UR6][R4.64] ;  /* 0x0000000604103981 */ /* 0x000562000c1e1d00 */
[----:B---3--:R-:W-:-:S05]  /*1980*/  @P0 IMAD.WIDE.U32 R2, R79, 0x10, R2 ;  /* 0x000000104f020825 */ /* 0x008fca00078e0002 */
[----:B------:R2:W5:Y:S01]  /*1990*/  @P0 LDG.E.128 R12, desc[UR6][R2.64] ;  /* 0x00000006020c0981 */ /* 0x000562000c1e1d00 */
[----:B------:R-:W-:Y:S05]  /*19a0*/  @!P0 BRA `(.L_x_3060) ;  /* 0x0000000400008947 */ /* 0x000fea0003800000 */
[----:B------:R-:W-:Y:S01]  /*19b0*/  ISETP.GT.AND P0, PT, R81, RZ, PT ;  /* 0x000000ff5100720c */ /* 0x000fe20003f04270 */
[--C-:B-----5:R-:W-:Y:S02]  /*19c0*/  HADD2.F32 R7, -RZ, R12.reuse.H0_H0 ;  /* 0x2000000cff077230 */ /* 0x120fe40000004100 */
[----:B------:R-:W-:-:S10]  /*19d0*/  HADD2.F32 R6, -RZ, R12.H1_H1 ;  /* 0x3000000cff067230 */ /* 0x000fd40000004100 */
[----:B--2---:R-:W2:Y:S01]  /*19e0*/  @P0 LDC R3, c[0x0][0x40c] ;  /* 0x00010300ff030b82 */ /* 0x004ea20000000800 */
[--C-:B------:R-:W-:Y:S02]  /*19f0*/  @P0 HADD2.F32 R0, -RZ, R16.reuse.H0_H0 ;  /* 0x20000010ff000230 */ /* 0x100fe40000004100 */
[----:B------:R-:W-:Y:S02]  /*1a00*/  @P0 HADD2.F32 R2, -RZ, R16.H1_H1 ;  /* 0x30000010ff020230 */ /* 0x000fe40000004100 */
[----:B------:R-:W-:Y:S02]  /*1a10*/  @P0 HADD2.F32 R72, -RZ, R17.H0_H0 ;  /* 0x20000011ff480230 */ /* 0x000fe40000004100 */
[----:B01----:R-:W-:Y:S01]  /*1a20*/  @P0 HADD2.F32 R57, -RZ, R21.H0_H0 ;  /* 0x20000015ff390230 */ /* 0x003fe20000004100 */
[----:B------:R-:W0:Y:S01]  /*1a30*/  @P0 LDC R5, c[0x0][0x40c] ;  /* 0x00010300ff050b82 */ /* 0x000e220000000800 */
[----:B------:R-:W-:Y:S02]  /*1a40*/  @P0 HADD2.F32 R4, -RZ, R20.H1_H1 ;  /* 0x30000014ff040230 */ /* 0x000fe40000004100 */
[----:B------:R-:W-:-:S02]  /*1a50*/  @P0 HADD2.F32 R81, -RZ, R18.H0_H0 ;  /* 0x20000012ff510230 */ /* 0x000fc40000004100 */
[--C-:B------:R-:W-:Y:S02]  /*1a60*/  @P0 HADD2.F32 R85, -RZ, R19.reuse.H0_H0 ;  /* 0x20000013ff550230 */ /* 0x100fe40000004100 */
[----:B------:R-:W-:Y:S01]  /*1a70*/  @P0 HADD2.F32 R83, -RZ, R18.H1_H1 ;  /* 0x30000012ff530230 */ /* 0x000fe20000004100 */
[----:B------:R-:W1:Y:S01]  /*1a80*/  @P0 LDC R77, c[0x0][0x40c] ;  /* 0x00010300ff4d0b82 */ /* 0x000e620000000800 */
[----:B------:R-:W-:-:S07]  /*1a90*/  @P0 HADD2.F32 R82, -RZ, R19.H1_H1 ;  /* 0x30000013ff520230 */ /* 0x000fce0000004100 */
[----:B------:R-:W3:Y:S01]  /*1aa0*/  @P0 LDC R76, c[0x0][0x40c] ;  /* 0x00010300ff4c0b82 */ /* 0x000ee20000000800 */
[----:B--2---:R-:W-:Y:S01]  /*1ab0*/  @P0 FMUL.FTZ R58, R0, R3 ;  /* 0x00000003003a0220 */ /* 0x004fe20000410000 */
[----:B------:R-:W-:-:S05]  /*1ac0*/  @P0 HADD2.F32 R3, -RZ, R20.H0_H0 ;  /* 0x20000014ff030230 */ /* 0x000fca0000004100 */
[----:B------:R-:W-:Y:S01]  /*1ad0*/  @P0 FFMA.FTZ R7, R58, R3, R7 ;  /* 0x000000033a070223 */ /* 0x000fe20000010007 */
[----:B0-----:R-:W-:Y:S01]  /*1ae0*/  @P0 FMUL.FTZ R59, R2, R5 ;  /* 0x00000005023b0220 */ /* 0x001fe20000410000 */
[----:B------:R-:W-:Y:S01]  /*1af0*/  HADD2.F32 R5, -RZ, R13.H0_H0 ;  /* 0x2000000dff057230 */ /* 0x000fe20000004100 */
[----:B------:R-:W0:Y:S01]  /*1b00*/  @P0 LDC R0, c[0x0][0x40c] ;  /* 0x00010300ff000b82 */ /* 0x000e220000000800 */
[----:B------:R-:W-:Y:S02]  /*1b10*/  @P0 HADD2.F32 R3, -RZ, R17.H1_H1 ;  /* 0x30000011ff030230 */ /* 0x000fe40000004100 */
[----:B------:R-:W-:Y:S01]  /*1b20*/  @P0 FFMA.FTZ R6, R59, R4, R6 ;  /* 0x000000043b060223 */ /* 0x000fe20000010006 */
[----:B------:R-:W-:Y:S02]  /*1b30*/  HADD2.F32 R4, -RZ, R13.H1_H1 ;  /* 0x3000000dff047230 */ /* 0x000fe40000004100 */
[----:B------:R-:W-:Y:S02]  /*1b40*/  @P0 HADD2.F32 R58, -RZ, R21.H1_H1 ;  /* 0x30000015ff3a0230 */ /* 0x000fe40000004100 */
[----:B-1----:R-:W-:Y:S01]  /*1b50*/  @P0 FMUL.FTZ R72, R72, R77 ;  /* 0x0000004d48480220 */ /* 0x002fe20000410000 */
[----:B------:R-:W-:Y:S01]  /*1b60*/  @P0 HADD2.F32 R59, -RZ, R22.H0_H0 ;  /* 0x20000016ff3b0230 */ /* 0x000fe20000004100 */
[----:B------:R-:W1:Y:S02]  /*1b70*/  @P0 LDC R56, c[0x0][0x40c] ;  /* 0x00010300ff380b82 */ /* 0x000e640000000800 */
[----:B------:R-:W-:Y:S01]  /*1b80*/  @P0 FFMA.FTZ R5, R72, R57, R5 ;  /* 0x0000003948050223 */ /* 0x000fe20000010005 */
[----:B------:R-:W-:-:S02]  /*1b90*/  HADD2.F32 R72, -RZ, R14.H0_H0 ;  /* 0x2000000eff487230 */ /* 0x000fc40000004100 */
[----:B---3--:R-:W-:-:S03]  /*1ba0*/  @P0 FMUL.FTZ R77, R3, R76 ;  /* 0x0000004c034d0220 */ /* 0x008fc60000410000 */
[----:B------:R-:W2:Y:S01]  /*1bb0*/  @P0 LDC R2, c[0x0][0x40c] ;  /* 0x00010300ff020b82 */ /* 0x000ea20000000800 */
[----:B------:R-:W-:Y:S01]  /*1bc0*/  @!P0 MOV R3, R72 ;  /* 0x0000004800038202 */ /* 0x000fe20000000f00 */
[----:B------:R-:W-:Y:S01]  /*1bd0*/  @P0 FFMA.FTZ R4, R77, R58, R4 ;  /* 0x0000003a4d040223 */ /* 0x000fe20000010004 */
[----:B------:R-:W-:Y:S02]  /*1be0*/  HADD2.F32 R77, -RZ, R14.H1_H1 ;  /* 0x3000000eff4d7230 */ /* 0x000fe40000004100 */
[----:B------:R-:W-:-:S03]  /*1bf0*/  @P0 HADD2.F32 R58, -RZ, R23.H0_H0 ;  /* 0x20000017ff3a0230 */ /* 0x000fc60000004100 */
[----:B------:R-:W3:Y:S01]  /*1c00*/  @P0 LDC R57, c[0x0][0x40c] ;  /* 0x00010300ff390b82 */ /* 0x000ee20000000800 */
[----:B0-----:R-:W-:Y:S01]  /*1c10*/  @P0 FMUL.FTZ R81, R81, R0 ;  /* 0x0000000051510220 */ /* 0x001fe20000410000 */
[----:B------:R-:W-:-:S03]  /*1c20*/  HADD2.F32 R0, -RZ, R15.H0_H0 ;  /* 0x2000000fff007230 */ /* 0x000fc60000004100 */
[----:B------:R-:W-:Y:S01]  /*1c30*/  @P0 FFMA.FTZ R3, R81, R59, R72 ;  /* 0x0000003b51030223 */ /* 0x000fe20000010048 */
[----:B------:R-:W-:Y:S02]  /*1c40*/  HADD2.F32 R72, -RZ, R15.H1_H1 ;  /* 0x3000000fff487230 */ /* 0x000fe40000004100 */
[----:B-1----:R-:W-:Y:S01]  /*1c50*/  @P0 FMUL.FTZ R85, R85, R56 ;  /* 0x0000003855550220 */ /* 0x002fe20000410000 */
[----:B------:R-:W-:Y:S02]  /*1c60*/  @P0 HADD2.F32 R56, -RZ, R22.H1_H1 ;  /* 0x30000016ff380230 */ /* 0x000fe40000004100 */
[----:B------:R-:W-:Y:S02]  /*1c70*/  @P0 HADD2.F32 R59, -RZ, R23.H1_H1 ;  /* 0x30000017ff3b0230 */ /* 0x000fe40000004100 */
[----:B------:R-:W-:Y:S01]  /*1c80*/  @P0 FFMA.FTZ R0, R85, R58, R0 ;  /* 0x0000003a55000223 */ /* 0x000fe20000010000 */
[----:B------:R-:W-:Y:S01]  /*1c90*/  F2FP.F16.F32.PACK_AB R58, RZ, R5 ;  /* 0x00000005ff3a723e */ /* 0x000fe200000000ff */
[----:B--2---:R-:W-:Y:S01]  /*1ca0*/  @P0 FMUL.FTZ R76, R83, R2 ;  /* 0x00000002534c0220 */ /* 0x004fe20000410000 */
[----:B------:R-:W-:-:S03]  /*1cb0*/  @!P0 MOV R2, R77 ;  /* 0x0000004d00028202 */ /* 0x000fc60000000f00 */
[----:B------:R-:W-:Y:S01]  /*1cc0*/  @P0 FFMA.FTZ R2, R76, R56, R77 ;  /* 0x000000384c020223 */ /* 0x000fe2000001004d */
[----:B------:R-:W-:Y:S02]  /*1cd0*/  F2FP.F16.F32.PACK_AB R56, RZ, R7 ;  /* 0x00000007ff38723e */ /* 0x000fe400000000ff */
[----:B------:R-:W-:Y:S01]  /*1ce0*/  F2FP.F16.F32.PACK_AB R76, RZ, R4 ;  /* 0x00000004ff4c723e */ /* 0x000fe200000000ff */
[----:B---3--:R-:W-:Y:S01]  /*1cf0*/  @P0 FMUL.FTZ R57, R82, R57 ;  /* 0x0000003952390220 */ /* 0x008fe20000410000 */
[----:B------:R-:W-:Y:S02]  /*1d00*/  F2FP.F16.F32.PACK_AB R77, RZ, R3 ;  /* 0x00000003ff4d723e */ /* 0x000fe400000000ff */
[----:B------:R-:W-:Y:S01]  /*1d10*/  F2FP.F16.F32.PACK_AB R81, RZ, R2 ;  /* 0x00000002ff51723e */ /* 0x000fe200000000ff */
[----:B------:R-:W-:Y:S01]  /*1d20*/  @P0 FFMA.FTZ R72, R57, R59, R72 ;  /* 0x0000003b39480223 */ /* 0x000fe20000010048 */
        /* <DEDUP_REMOVED lines=8> */
.L_x_3060:
[----:B--2---:R-:W2:Y:S01]  /*1db0*/  @P3 LDC R3, c[0x0][0x40c] ;  /* 0x00010300ff033b82 */ /* 0x004ea20000000800 */
[--C-:B-----5:R-:W-:Y:S01]  /*1dc0*/  @P3 HADD2.F32 R0, -RZ, R16.reuse.H0_H0 ;  /* 0x20000010ff003230 */ /* 0x120fe20000004100 */
[----:B------:R-:W-:Y:S01]  /*1dd0*/  CS2R R6, SRZ ;  /* 0x0000000000067805 */ /* 0x000fe2000001ff00 */
[----:B------:R-:W-:Y:S02]  /*1de0*/  @P3 HADD2.F32 R2, -RZ, R16.H1_H1 ;  /* 0x30000010ff023230 */ /* 0x000fe40000004100 */
[----:B------:R-:W-:Y:S02]  /*1df0*/  @P3 HADD2.F32 R4, -RZ, R17.H0_H0 ;  /* 0x20000011ff043230 */ /* 0x000fe40000004100 */
[----:B01----:R-:W-:Y:S01]  /*1e00*/  @P3 HADD2.F32 R57, -RZ, R20.H1_H1 ;  /* 0x30000014ff393230 */ /* 0x003fe20000004100 */
[----:B------:R-:W0:Y:S01]  /*1e10*/  @P3 LDC R5, c[0x0][0x40c] ;  /* 0x00010300ff053b82 */ /* 0x000e220000000800 */
[----:B------:R-:W-:Y:S02]  /*1e20*/  @P3 HADD2.F32 R76, -RZ, R19.H0_H0 ;  /* 0x20000013ff4c3230 */ /* 0x000fe40000004100 */
[----:B------:R-:W-:-:S02]  /*1e30*/  @P3 HADD2.F32 R82, -RZ, R23.H0_H0 ;  /* 0x20000017ff523230 */ /* 0x000fc40000004100 */
[----:B------:R-:W-:-:S03]  /*1e40*/  @P3 HADD2.F32 R83, -RZ, R23.H1_H1 ;  /* 0x30000017ff533230 */ /* 0x000fc60000004100 */
[----:B------:R-:W1:Y:S08]  /*1e50*/  @P3 LDC R59, c[0x0][0x40c] ;  /* 0x00010300ff3b3b82 */ /* 0x000e700000000800 */
[----:B------:R-:W3:Y:S01]  /*1e60*/  @P3 LDC R58, c[0x0][0x40c] ;  /* 0x00010300ff3a3b82 */ /* 0x000ee20000000800 */
[----:B--2---:R-:W-:Y:S01]  /*1e70*/  @P3 FMUL.FTZ R0, R0, R3 ;  /* 0x0000000300003220 */ /* 0x004fe20000410000 */
[----:B------:R-:W-:-:S05]  /*1e80*/  @P3 HADD2.F32 R3, -RZ, R20.H0_H0 ;  /* 0x20000014ff033230 */ /* 0x000fca0000004100 */
[----:B------:R-:W-:Y:S01]  /*1e90*/  @P3 FMUL.FTZ R7, R0, R3 ;  /* 0x0000000300073220 */ /* 0x000fe20000410000 */
[----:B------:R-:W2:Y:S01]  /*1ea0*/  @P3 LDC R81, c[0x0][0x40c] ;  /* 0x00010300ff513b82 */ /* 0x000ea20000000800 */
[----:B0-----:R-:W-:Y:S01]  /*1eb0*/  @P3 FMUL.FTZ R2, R2, R5 ;  /* 0x0000000502023220 */ /* 0x001fe20000410000 */
[----:B------:R-:W-:Y:S02]  /*1ec0*/  @P3 HADD2.F32 R5, -RZ, R17.H1_H1 ;  /* 0x30000011ff053230 */ /* 0x000fe40000004100 */
[--C-:B------:R-:W-:Y:S02]  /*1ed0*/  @P3 HADD2.F32 R0, -RZ, R21.reuse.H0_H0 ;  /* 0x20000015ff003230 */ /* 0x100fe40000004100 */
[----:B------:R-:W-:Y:S01]  /*1ee0*/  @P3 FMUL.FTZ R6, R2, R57 ;  /* 0x0000003902063220 */ /* 0x000fe20000410000 */
[----:B------:R-:W-:Y:S01]  /*1ef0*/  @P3 HADD2.F32 R3, -RZ, R21.H1_H1 ;  /* 0x30000015ff033230 */ /* 0x000fe20000004100 */
[----:B------:R-:W0:Y:S01]  /*1f00*/  @P3 LDC R77, c[0x0][0x40c] ;  /* 0x00010300ff4d3b82 */ /* 0x000e220000000800 */
[----:B-1----:R-:W-:Y:S01]  /*1f10*/  @P3 FMUL.FTZ R59, R4, R59 ;  /* 0x0000003b043b3220 */ /* 0x002fe20000410000 */
[----:B------:R-:W-:-:S02]  /*1f20*/  @P3 HADD2.F32 R2, -RZ, R18.H0_H0 ;  /* 0x20000012ff023230 */ /* 0x000fc40000004100 */
[----:B------:R-:W-:-:S04]  /*1f30*/  @P3 HADD2.F32 R57, -RZ, R18.H1_H1 ;  /* 0x30000012ff393230 */ /* 0x000fc80000004100 */
[----:B------:R-:W1:Y:S01]  /*1f40*/  @P3 LDC R72, c[0x0][0x40c] ;  /* 0x00010300ff483b82 */ /* 0x000e620000000800 */
[----:B---3--:R-:W-:Y:S01]  /*1f50*/  @P3 FMUL.FTZ R58, R5, R58 ;  /* 0x0000003a053a3220 */ /* 0x008fe20000410000 */
[----:B------:R-:W-:Y:S02]  /*1f60*/  CS2R R4, SRZ ;  /* 0x0000000000047805 */ /* 0x000fe4000001ff00 */
[----:B------:R-:W-:Y:S01]  /*1f70*/  @P3 FMUL.FTZ R5, R59, R0 ;  /* 0x000000003b053220 */ /* 0x000fe20000410000 */
[----:B------:R-:W-:Y:S02]  /*1f80*/  @P3 HADD2.F32 R59, -RZ, R19.H1_H1 ;  /* 0x30000013ff3b3230 */ /* 0x000fe40000004100 */
[----:B------:R-:W-:Y:S01]  /*1f90*/  @P3 FMUL.FTZ R4, R58, R3 ;  /* 0x000000033a043220 */ /* 0x000fe20000410000 */
[--C-:B------:R-:W-:Y:S01]  /*1fa0*/  @P3 HADD2.F32 R58, -RZ, R22.reuse.H0_H0 ;  /* 0x20000016ff3a3230 */ /* 0x100fe20000004100 */
[----:B------:R-:W3:Y:S01]  /*1fb0*/  @P3 LDC R56, c[0x0][0x40c] ;  /* 0x00010300ff383b82 */ /* 0x000ee20000000800 */
[----:B--2---:R-:W-:Y:S01]  /*1fc0*/  @P3 FMUL.FTZ R81, R76, R81 ;  /* 0x000000514c513220 */ /* 0x004fe20000410000 */
[----:B------:R-:W-:-:S02]  /*1fd0*/  @P3 HADD2.F32 R76, -RZ, R22.H1_H1 ;  /* 0x30000016ff4c3230 */ /* 0x000fc40000004100 */
[----:B------:R-:W-:Y:S02]  /*1fe0*/  HFMA2 R0, -RZ, RZ, 0, 0 ;  /* 0x00000000ff007431 */ /* 0x000fe400000001ff */
[----:B------:R-:W-:Y:S01]  /*1ff0*/  @P3 FMUL.FTZ R0, R81, R82 ;  /* 0x0000005251003220 */ /* 0x000fe20000410000 */
[----:B0-----:R-:W-:Y:S01]  /*2000*/  @P3 FMUL.FTZ R77, R2, R77 ;  /* 0x0000004d024d3220 */ /* 0x001fe20000410000 */
[----:B------:R-:W-:-:S03]  /*2010*/  CS2R R2, SRZ ;  /* 0x0000000000027805 */ /* 0x000fc6000001ff00 */
[----:B------:R-:W-:Y:S01]  /*2020*/  F2FP.F16.F32.PACK_AB R81, RZ, R0 ;  /* 0x00000000ff51723e */ /* 0x000fe200000000ff */
[----:B------:R-:W-:Y:S01]  /*2030*/  @P3 FMUL.FTZ R3, R77, R58 ;  /* 0x0000003a4d033220 */ /* 0x000fe20000410000 */
[----:B------:R-:W-:Y:S01]  /*2040*/  F2FP.F16.F32.PACK_AB R58, RZ, R5 ;  /* 0x00000005ff3a723e */ /* 0x000fe200000000ff */
[----:B-1----:R-:W-:Y:S01]  /*2050*/  @P3 FMUL.FTZ R57, R57, R72 ;  /* 0x0000004839393220 */ /* 0x002fe20000410000 */
[----:B------:R-:W-:-:S03]  /*2060*/  MOV R72, RZ ;  /* 0x000000ff00487202 */ /* 0x000fc60000000f00 */
[----:B------:R-:W-:Y:S01]  /*2070*/  @P3 FMUL.FTZ R2, R57, R76 ;  /* 0x0000004c39023220 */ /* 0x000fe20000410000 */
[----:B------:R-:W-:Y:S02]  /*2080*/  F2FP.F16.F32.PACK_AB R57, RZ, R6 ;  /* 0x00000006ff39723e */ /* 0x000fe400000000ff */
[----:B------:R-:W-:Y:S01]  /*2090*/  F2FP.F16.F32.PACK_AB R76, RZ, R3 ;  /* 0x00000003ff4c723e */ /* 0x000fe200000000ff */
[----:B---3--:R-:W-:Y:S01]  /*20a0*/  @P3 FMUL.FTZ R56, R59, R56 ;  /* 0x000000383b383220 */ /* 0x008fe20000410000 */
[----:B------:R-:W-:Y:S02]  /*20b0*/  F2FP.F16.F32.PACK_AB R59, RZ, R4 ;  /* 0x00000004ff3b723e */ /* 0x000fe400000000ff */
[----:B------:R-:W-:Y:S01]  /*20c0*/  F2FP.F16.F32.PACK_AB R77, RZ, R2 ;  /* 0x00000002ff4d723e */ /* 0x000fe200000000ff */
[----:B------:R-:W-:Y:S01]  /*20d0*/  @P3 FMUL.FTZ R72, R56, R83 ;  /* 0x0000005338483220 */ /* 0x000fe20000410000 */
[----:B------:R-:W-:-:S04]  /*20e0*/  F2FP.F16.F32.PACK_AB R56, RZ, R7 ;  /* 0x00000007ff38723e */ /* 0x000fc800000000ff */
[----:B------:R-:W-:Y:S02]  /*20f0*/  F2FP.F16.F32.PACK_AB R82, RZ, R72 ;  /* 0x00000048ff52723e */ /* 0x000fe400000000ff */
[----:B------:R-:W-:Y:S02]  /*2100*/  PRMT R56, R56, 0x5410, R57 ;  /* 0x0000541038387816 */ /* 0x000fe40000000039 */
[----:B------:R-:W-:Y:S02]  /*2110*/  PRMT R57, R58, 0x5410, R59 ;  /* 0x000054103a397816 */ /* 0x000fe4000000003b */
[----:B------:R-:W-:Y:S02]  /*2120*/  PRMT R58, R76, 0x5410, R77 ;  /* 0x000054104c3a7816 */ /* 0x000fe4000000004d */
[----:B------:R-:W-:-:S07]  /*2130*/  PRMT R59, R81, 0x5410, R82 ;  /* 0x00005410513b7816 */ /* 0x000fce0000000052 */
.L_x_3061:
[----:B------:R-:W0:Y:S02]  /*2140*/  LDC.64 R76, c[0x0][0x3a8] ;  /* 0x0000ea00ff4c7b82 */ /* 0x000e240000000a00 */
[----:B0-----:R-:W-:-:S05]  /*2150*/  IMAD.WIDE.U32 R76, R79, 0x10, R76 ;  /* 0x000000104f4c7825 */ /* 0x001fca00078e004c */
[----:B------:R2:W-:Y:S02]  /*2160*/  STG.E.128 desc[UR6][R76.64], R56 ;  /* 0x000000384c007986 */ /* 0x0005e4000c101d06 */
.L_x_3059:
[----:B------:R-:W-:Y:S05]  /*2170*/  BSYNC.RECONVERGENT B0 ;  /* 0x0000000000007941 */ /* 0x000fea0003800200 */
.L_x_3058:
        /* <DEDUP_REMOVED lines=100> */
.L_x_3081:
[----:B-1----:R-:W-:Y:S01]  /*27c0*/  FADD.FTZ R79, R82, R77 ;  /* 0x0000004d524f7221 */ /* 0x002fe20000010000 */
[----:B------:R-:W-:Y:S01]  /*27d0*/  FMUL.FTZ R77, R81, R81 ;  /* 0x00000051514d7220 */ /* 0x000fe20000410000 */
[----:B------:R-:W-:Y:S01]  /*27e0*/  ISETP.NE.AND P3, PT, RZ, UR5, PT ;  /* 0x00000005ff007c0c */ /* 0x000fe2000bf65270 */
[----:B------:R-:W1:Y:S01]  /*27f0*/  @!P0 LDC.64 R58, c[0x0][0x3c0] ;  /* 0x0000f000ff3a8b82 */ /* 0x000e620000000a00 */
[----:B------:R-:W-:Y:S01]  /*2800*/  FFMA.FTZ R76, R79, R76, UR10 ;  /* 0x0000000a4f4c7e23 */ /* 0x000fe2000801004c */
[----:B------:R-:W-:Y:S01]  /*2810*/  BSSY.RECONVERGENT B0, `(.L_x_3063) ;  /* 0x00000a7000007945 */ /* 0x000fe20003800200 */
        /* <DEDUP_REMOVED lines=27> */
[----:B0-----:R-:W-:Y:S01]  /*29d0*/  FADD.FTZ R82, R67, -R81 ;  /* 0x8000005143527221 */ /* 0x001fe20000010000 */
[C---:B------:R-:W-:Y:S01]  /*29e0*/  FMUL.FTZ R57, R79.reuse, R58 ;  /* 0x0000003a4f397220 */ /* 0x040fe20000410000 */
[----:B------:R-:W-:Y:S02]  /*29f0*/  HADD2.F32 R59, -RZ, R53.H1_H1 ;  /* 0x30000035ff3b7230 */ /* 0x000fe40000004100 */
[C---:B------:R-:W-:Y:S01]  /*2a00*/  FMUL.FTZ R80, R79.reuse, R80 ;  /* 0x000000504f507220 */ /* 0x040fe20000410000 */
[----:B------:R-:W-:Y:S02]  /*2a10*/  HADD2.F32 R77, -RZ, R49.H1_H1 ;  /* 0x30000031ff4d7230 */ /* 0x000fe40000004100 */
[----:B------:R-:W-:Y:S01]  /*2a20*/  FMUL.FTZ R58, R79, R82 ;  /* 0x000000524f3a7220 */ /* 0x000fe20000410000 */
[----:B------:R-:W-:Y:S02]  /*2a30*/  HADD2.F32 R85, -RZ, R54.H0_H0 ;  /* 0x20000036ff557230 */ /* 0x000fe40000004100 */
[----:B------:R-:W-:Y:S01]  /*2a40*/  FFMA.FTZ R57, R57, R76, R78 ;  /* 0x0000004c39397223 */ /* 0x000fe2000001004e */
[----:B------:R-:W-:-:S02]  /*2a50*/  HADD2.F32 R87, -RZ, R50.H0_H0 ;  /* 0x20000032ff577230 */ /* 0x000fc40000004100 */
[----:B------:R-:W-:Y:S01]  /*2a60*/  FADD.FTZ R76, R66, -R81 ;  /* 0x80000051424c7221 */ /* 0x000fe20000010000 */
[----:B------:R-:W-:Y:S01]  /*2a70*/  FFMA.FTZ R78, R80, R59, R77 ;  /* 0x0000003b504e7223 */ /* 0x000fe2000001004d */
[----:B------:R-:W-:Y:S02]  /*2a80*/  HADD2.F32 R59, -RZ, R50.H1_H1 ;  /* 0x30000032ff3b7230 */ /* 0x000fe40000004100 */
[----:B------:R-:W-:Y:S01]  /*2a90*/  FADD.FTZ R80, R65, -R81 ;  /* 0x8000005141507221 */ /* 0x000fe20000010000 */
[----:B------:R-:W-:Y:S01]  /*2aa0*/  FFMA.FTZ R58, R58, R85, R87 ;  /* 0x000000553a3a7223 */ /* 0x000fe20000010057 */
[----:B------:R-:W-:Y:S02]  /*2ab0*/  HADD2.F32 R85, -RZ, R54.H1_H1 ;  /* 0x30000036ff557230 */ /* 0x000fe40000004100 */
[C---:B------:R-:W-:Y:S01]  /*2ac0*/  FMUL.FTZ R76, R79.reuse, R76 ;  /* 0x0000004c4f4c7220 */ /* 0x040fe20000410000 */
[----:B------:R-:W-:Y:S02]  /*2ad0*/  HADD2.F32 R77, -RZ, R55.H0_H0 ;  /* 0x20000037ff4d7230 */ /* 0x000fe40000004100 */
[----:B------:R-:W-:Y:S01]  /*2ae0*/  FMUL.FTZ R80, R79, R80 ;  /* 0x000000504f507220 */ /* 0x000fe20000410000 */
[----:B------:R-:W-:-:S02]  /*2af0*/  HADD2.F32 R87, -RZ, R51.H0_H0 ;  /* 0x20000033ff577230 */ /* 0x000fc40000004100 */
[----:B------:R-:W-:Y:S01]  /*2b00*/  FFMA.FTZ R85, R76, R85, R59 ;  /* 0x000000554c557223 */ /* 0x000fe2000001003b */
[----:B------:R-:W-:Y:S01]  /*2b10*/  FADD.FTZ R76, R64, -R81 ;  /* 0x80000051404c7221 */ /* 0x000fe20000010000 */
[----:B------:R-:W-:Y:S01]  /*2b20*/  HADD2.F32 R84, -RZ, R51.H1_H1 ;  /* 0x30000033ff547230 */ /* 0x000fe20000004100 */
[----:B------:R-:W-:Y:S01]  /*2b30*/  F2FP.F16.F32.PACK_AB R57, R78, R57 ;  /* 0x000000394e39723e */ /* 0x000fe200000000ff */
[----:B------:R-:W-:Y:S01]  /*2b40*/  FFMA.FTZ R82, R80, R77, R87 ;  /* 0x0000004d50527223 */ /* 0x000fe20000010057 */
[----:B------:R-:W-:Y:S01]  /*2b50*/  FMUL.FTZ R59, R79, R76 ;  /* 0x0000004c4f3b7220 */ /* 0x000fe20000410000 */
[----:B------:R-:W-:Y:S01]  /*2b60*/  HADD2.F32 R80, -RZ, R55.H1_H1 ;  /* 0x30000037ff507230 */ /* 0x000fe20000004100 */
[----:B------:R-:W0:Y:S01]  /*2b70*/  LDC.64 R76, c[0x0][0x428] ;  /* 0x00010a00ff4c7b82 */ /* 0x000e220000000a00 */
[----:B------:R-:W-:Y:S01]  /*2b80*/  HADD2.F32 R87, -RZ, R48.H1_H1 ;  /* 0x30000030ff577230 */ /* 0x000fe20000004100 */
[----:B------:R-:W-:Y:S02]  /*2b90*/  F2FP.F16.F32.PACK_AB R58, R85, R58 ;  /* 0x0000003a553a723e */ /* 0x000fe400000000ff */
[----:B------:R-:W-:Y:S01]  /*2ba0*/  FFMA.FTZ R89, R59, R80, R84 ;  /* 0x000000503b597223 */ /* 0x000fe20000010054 */
[----:B------:R-:W-:Y:S01]  /*2bb0*/  FADD.FTZ R80, R70, -R81 ;  /* 0x8000005146507221 */ /* 0x000fe20000010000 */
[----:B------:R-:W-:-:S03]  /*2bc0*/  HADD2.F32 R59, -RZ, R52.H1_H1 ;  /* 0x30000034ff3b7230 */ /* 0x000fc60000004100 */
[----:B------:R-:W-:-:S04]  /*2bd0*/  FMUL.FTZ R80, R79, R80 ;  /* 0x000000504f507220 */ /* 0x000fc80000410000 */
[----:B------:R-:W-:Y:S01]  /*2be0*/  FFMA.FTZ R87, R80, R59, R87 ;  /* 0x0000003b50577223 */ /* 0x000fe20000010057 */
[----:B------:R-:W-:-:S04]  /*2bf0*/  F2FP.F16.F32.PACK_AB R59, R89, R82 ;  /* 0x00000052593b723e */ /* 0x000fc800000000ff */
[----:B------:R-:W-:Y:S01]  /*2c00*/  F2FP.F16.F32.PACK_AB R56, R87, R56 ;  /* 0x000000385738723e */ /* 0x000fe200000000ff */
[C---:B0-----:R-:W-:Y:S01]  /*2c10*/  IMAD.WIDE.U32 R76, R83.reuse, 0x10, R76 ;  /* 0x00000010534c7825 */ /* 0x041fe200078e004c */
[----:B------:R-:W-:-:S04]  /*2c20*/  IADD3 R83, PT, PT, R83, 0x20, RZ ;  /* 0x0000002053537810 */ /* 0x000fc80007ffe0ff */
[----:B------:R1:W-:Y:S03]  /*2c30*/  STG.E.128 desc[UR6][R76.64], R56 ;  /* 0x000000384c007986 */ /* 0x0003e6000c101d06 */
.L_x_3066:
[----:B------:R-:W-:Y:S05]  /*2c40*/  BSYNC.RECONVERGENT B1 ;  /* 0x0000000000017941 */ /* 0x000fea0003800200 */
.L_x_3065:
        /* <DEDUP_REMOVED lines=50> */
.L_x_3068:
[----:B------:R-:W-:Y:S05]  /*2f70*/  BSYNC.RECONVERGENT B1 ;  /* 0x0000000000017941 */ /* 0x000fea0003800200 */
.L_x_3067:
[----:B------:R-:W-:Y:S05]  /*2f80*/  @!P4 BRA `(.L_x_3064) ;  /* 0x0000000000bcc947 */ /* 0x000fea0003800000 */
[--C-:B-12---:R-:W-:Y:S01]  /*2f90*/  FADD.FTZ R56, R7, -R81.reuse ;  /* 0x8000005107387221 */ /* 0x106fe20000010000 */
[--C-:B------:R-:W-:Y:S01]  /*2fa0*/  FADD.FTZ R76, R4, -R81.reuse ;  /* 0x80000051044c7221 */ /* 0x100fe20000010000 */
[----:B------:R-:W-:Y:S01]  /*2fb0*/  FADD.FTZ R58, R5, -R81 ;  /* 0x80000051053a7221 */ /* 0x000fe20000010000 */
[----:B------:R-:W-:Y:S02]  /*2fc0*/  HADD2.F32 R57, -RZ, R28.H0_H0 ;  /* 0x2000001cff397230 */ /* 0x000fe40000004100 */
[C---:B------:R-:W-:Y:S01]  /*2fd0*/  FMUL.FTZ R56, R79.reuse, R56 ;  /* 0x000000384f387220 */ /* 0x040fe20000410000 */
[----:B------:R-:W-:Y:S02]  /*2fe0*/  HADD2.F32 R59, -RZ, R24.H0_H0 ;  /* 0x20000018ff3b7230 */ /* 0x000fe40000004100 */
[C---:B------:R-:W-:Y:S01]  /*2ff0*/  FMUL.FTZ R76, R79.reuse, R76 ;  /* 0x0000004c4f4c7220 */ /* 0x040fe20000410000 */
[----:B------:R-:W-:Y:S02]  /*3000*/  HADD2.F32 R87, -RZ, R29.H1_H1 ;  /* 0x3000001dff577230 */ /* 0x000fe40000004100 */
[----:B------:R-:W-:Y:S01]  /*3010*/  FMUL.FTZ R58, R79, R58 ;  /* 0x0000003a4f3a7220 */ /* 0x000fe20000410000 */
[----:B------:R-:W-:-:S02]  /*3020*/  HADD2.F32 R89, -RZ, R25.H1_H1 ;  /* 0x30000019ff597230 */ /* 0x000fc40000004100 */
[----:B------:R-:W-:Y:S01]  /*3030*/  FFMA.FTZ R56, R56, R57, R59 ;  /* 0x0000003938387223 */ /* 0x000fe2000001003b */
[----:B------:R-:W-:Y:S02]  /*3040*/  HADD2.F32 R77, -RZ, R29.H0_H0 ;  /* 0x2000001dff4d7230 */ /* 0x000fe40000004100 */
[----:B------:R-:W-:Y:S01]  /*3050*/  FADD.FTZ R80, R0, -R81 ;  /* 0x8000005100507221 */ /* 0x000fe20000010000 */
[----:B------:R-:W-:Y:S02]  /*3060*/  HADD2.F32 R85, -RZ, R25.H0_H0 ;  /* 0x20000019ff557230 */ /* 0x000fe40000004100 */
[----:B------:R-:W-:Y:S01]  /*3070*/  FFMA.FTZ R78, R76, R87, R89 ;  /* 0x000000574c4e7223 */ /* 0x000fe20000010059 */
[----:B------:R-:W-:Y:S01]  /*3080*/  FADD.FTZ R76, R2, -R81 ;  /* 0x80000051024c7221 */ /* 0x000fe20000010000 */
[----:B------:R-:W-:Y:S02]  /*3090*/  HADD2.F32 R59, -RZ, R30.H0_H0 ;  /* 0x2000001eff3b7230 */ /* 0x000fe40000004100 */
[----:B------:R-:W-:Y:S01]  /*30a0*/  FFMA.FTZ R57, R58, R77, R85 ;  /* 0x0000004d3a397223 */ /* 0x000fe20000010055 */
[----:B------:R-:W-:Y:S01]  /*30b0*/  FADD.FTZ R58, R3, -R81 ;  /* 0x80000051033a7221 */ /* 0x000fe20000010000 */
[----:B------:R-:W-:-:S02]  /*30c0*/  HADD2.F32 R77, -RZ, R26.H0_H0 ;  /* 0x2000001aff4d7230 */ /* 0x000fc40000004100 */
[C---:B------:R-:W-:Y:S01]  /*30d0*/  FMUL.FTZ R76, R79.reuse, R76 ;  /* 0x0000004c4f4c7220 */ /* 0x040fe20000410000 */
[----:B------:R-:W-:Y:S02]  /*30e0*/  HADD2.F32 R85, -RZ, R30.H1_H1 ;  /* 0x3000001eff557230 */ /* 0x000fe40000004100 */
[C---:B------:R-:W-:Y:S01]  /*30f0*/  FMUL.FTZ R58, R79.reuse, R58 ;  /* 0x0000003a4f3a7220 */ /* 0x040fe20000410000 */
[----:B------:R-:W-:Y:S01]  /*3100*/  HADD2.F32 R87, -RZ, R26.H1_H1 ;  /* 0x3000001aff577230 */ /* 0x000fe20000004100 */
[----:B------:R-:W-:Y:S01]  /*3110*/  F2FP.F16.F32.PACK_AB R57, R78, R57 ;  /* 0x000000394e39723e */ /* 0x000fe200000000ff */
[----:B0-----:R-:W-:Y:S02]  /*3120*/  HADD2.F32 R82, -RZ, R31.H0_H0 ;  /* 0x2000001fff527230 */ /* 0x001fe40000004100 */
[----:B------:R-:W-:Y:S01]  /*3130*/  FFMA.FTZ R58, R58, R59, R77 ;  /* 0x0000003b3a3a7223 */ /* 0x000fe2000001004d */
[----:B------:R-:W-:Y:S02]  /*3140*/  HADD2.F32 R84, -RZ, R27.H0_H0 ;  /* 0x2000001bff547230 */ /* 0x000fe40000004100 */
[----:B------:R-:W-:Y:S01]  /*3150*/  FFMA.FTZ R85, R76, R85, R87 ;  /* 0x000000554c557223 */ /* 0x000fe20000010057 */
[----:B------:R-:W-:Y:S01]  /*3160*/  FMUL.FTZ R59, R79, R80 ;  /* 0x000000504f3b7220 */ /* 0x000fe20000410000 */
[----:B------:R-:W0:Y:S01]  /*3170*/  LDC.64 R76, c[0x0][0x428] ;  /* 0x00010a00ff4c7b82 */ /* 0x000e220000000a00 */
[----:B------:R-:W-:Y:S01]  /*3180*/  FADD.FTZ R80, R72, -R81 ;  /* 0x8000005148507221 */ /* 0x000fe20000010000 */
[----:B------:R-:W-:-:S02]  /*3190*/  HADD2.F32 R87, -RZ, R31.H1_H1 ;  /* 0x3000001fff577230 */ /* 0x000fc40000004100 */
[----:B------:R-:W-:Y:S01]  /*31a0*/  FFMA.FTZ R59, R59, R82, R84 ;  /* 0x000000523b3b7223 */ /* 0x000fe20000010054 */
[----:B------:R-:W-:Y:S02]  /*31b0*/  HADD2.F32 R89, -RZ, R27.H1_H1 ;  /* 0x3000001bff597230 */ /* 0x000fe40000004100 */
[----:B------:R-:W-:Y:S01]  /*31c0*/  FMUL.FTZ R82, R79, R80 ;  /* 0x000000504f527220 */ /* 0x000fe20000410000 */
[----:B------:R-:W-:Y:S01]  /*31d0*/  FADD.FTZ R80, R6, -R81 ;  /* 0x8000005106507221 */ /* 0x000fe20000010000 */
[----:B------:R-:W-:Y:S01]  /*31e0*/  HADD2.F32 R81, -RZ, R24.H1_H1 ;  /* 0x30000018ff517230 */ /* 0x000fe20000004100 */
[----:B------:R-:W-:Y:S01]  /*31f0*/  F2FP.F16.F32.PACK_AB R58, R85, R58 ;  /* 0x0000003a553a723e */ /* 0x000fe200000000ff */
[----:B------:R-:W-:Y:S01]  /*3200*/  FFMA.FTZ R82, R82, R87, R89 ;  /* 0x0000005752527223 */ /* 0x000fe20000010059 */
[----:B------:R-:W-:Y:S01]  /*3210*/  FMUL.FTZ R80, R79, R80 ;  /* 0x000000504f507220 */ /* 0x000fe20000410000 */
[----:B------:R-:W-:-:S03]  /*3220*/  HADD2.F32 R79, -RZ, R28.H1_H1 ;  /* 0x3000001cff4f7230 */ /* 0x000fc60000004100 */
[----:B------:R-:W-:Y:S02]  /*3230*/  F2FP.F16.F32.PACK_AB R59, R82, R59 ;  /* 0x0000003b523b723e */ /* 0x000fe400000000ff */
[----:B------:R-:W-:-:S05]  /*3240*/  FFMA.FTZ R79, R80, R79, R81 ;  /* 0x0000004f504f7223 */ /* 0x000fca0000010051 */
[----:B------:R-:W-:Y:S01]  /*3250*/  F2FP.F16.F32.PACK_AB R56, R79, R56 ;  /* 0x000000384f38723e */ /* 0x000fe200000000ff */
[----:B0-----:R-:W-:-:S05]  /*3260*/  IMAD.WIDE.U32 R76, R83, 0x10, R76 ;  /* 0x00000010534c7825 */ /* 0x001fca00078e004c */
[----:B------:R3:W-:Y:S02]  /*3270*/  STG.E.128 desc[UR6][R76.64], R56 ;  /* 0x000000384c007986 */ /* 0x0007e4000c101d06 */
.L_x_3064:
[----:B------:R-:W-:Y:S05]  /*3280*/  BSYNC.RECONVERGENT B0 ;  /* 0x0000000000007941 */ /* 0x000fea0003800200 */
.L_x_3063:
[----:B-123--:R-:W1:Y:S02]  /*3290*/  LDC.64 R56, c[0x0][0x380] ;  /* 0x0000e000ff387b82 */ /* 0x00ee640000000a00 */
[----:B-1----:R-:W-:-:S04]  /*32a0*/  LEA R73, R56, R73, 0x2 ;  /* 0x0000004938497211 */ /* 0x002fc800078e10ff */
[----:B------:R-:W-:-:S13]  /*32b0*/  ISETP.GE.AND P0, PT, R73, R57, PT ;  /* 0x000000394900720c */ /* 0x000fda0003f06270 */
[----:B------:R-:W-:Y:S05]  /*32c0*/  @!P0 BRA `(.L_x_3069) ;  /* 0xffffffd000bc8947 */ /* 0x000fea000383ffff */
[----:B------:R-:W-:Y:S05]  /*32d0*/  EXIT ;  /* 0x000000000000794d */ /* 0x000fea0003800000 */
.L_x_3062:
        /* <DEDUP_REMOVED lines=8> */
.L_x_3071:
[----:B------:R-:W-:Y:S05]  /*3360*/  BSYNC B0 ;  /* 0x0000000000007941 */ /* 0x000fea0003800000 */
.L_x_3070:
        /* <DEDUP_REMOVED lines=9> */
.L_x_3072:
[----:B------:R-:W-:Y:S01]  /*3400*/  HFMA2 R85, -RZ, RZ, 0, 2.384185791015625e-07 ;  /* 0x00000004ff557431 */ /* 0x000fe200000001ff */
[----:B------:R-:W-:-:S05]  /*3410*/  MOV R58, R83 ;  /* 0x00000053003a7202 */ /* 0x000fca0000000f00 */
[----:B------:R-:W-:-:S05]  /*3420*/  FADD.FTZ R58, R57, R58 ;  /* 0x0000003a393a7221 */ /* 0x000fca0000010000 */
[----:B------:R-:W-:-:S07]  /*3430*/  MOV R84, R58 ;  /* 0x0000003a00547202 */ /* 0x000fce0000000f00 */
[----:B------:R-:W-:Y:S05]  /*3440*/  WARPSYNC.COLLECTIVE R79, `(.L_x_3073) ;  /* 0x000000004f087348 */ /* 0x000fea0003c00000 */
[----:B------:R0:W1:Y:S02]  /*3450*/  SHFL.BFLY P6, R83, R84, R85, R86 ;  /* 0x0c00005554537389 */ /* 0x00006400000c0056 */
[----:B01----:R-:W-:Y:S05]  /*3460*/  ENDCOLLECTIVE ;  /* 0x000000000000791b */ /* 0x003fea0003800000 */
.L_x_3073:
[----:B------:R-:W-:Y:S01]  /*3470*/  HFMA2 R85, -RZ, RZ, 0, 4.76837158203125e-07 ;  /* 0x00000008ff557431 */ /* 0x000fe200000001ff */
[----:B------:R-:W-:-:S05]  /*3480*/  MOV R59, R83 ;  /* 0x00000053003b7202 */ /* 0x000fca0000000f00 */
[----:B------:R-:W-:-:S05]  /*3490*/  FADD.FTZ R59, R58, R59 ;  /* 0x0000003b3a3b7221 */ /* 0x000fca0000010000 */
[----:B------:R-:W-:-:S07]  /*34a0*/  MOV R84, R59 ;  /* 0x0000003b00547202 */ /* 0x000fce0000000f00 */
[----:B------:R-:W-:Y:S05]  /*34b0*/  WARPSYNC.COLLECTIVE R79, `(.L_x_3074) ;  /* 0x000000004f087348 */ /* 0x000fea0003c00000 */
[----:B------:R0:W1:Y:S02]  /*34c0*/  SHFL.BFLY P6, R83, R84, R85, R86 ;  /* 0x0c00005554537389 */ /* 0x00006400000c0056 */
[----:B01----:R-:W-:Y:S05]  /*34d0*/  ENDCOLLECTIVE ;  /* 0x000000000000791b */ /* 0x003fea0003800000 */
.L_x_3074:
        /* <DEDUP_REMOVED lines=8> */
.L_x_3075:
        /* <DEDUP_REMOVED lines=57> */
.L_x_3076:
[----:B------:R-:W-:Y:S01]  /*38f0*/  HFMA2 R85, -RZ, RZ, 0, 1.1920928955078125e-07 ;  /* 0x00000002ff557431 */ /* 0x000fe200000001ff */
[----:B------:R-:W-:-:S05]  /*3900*/  MOV R57, R83 ;  /* 0x0000005300397202 */ /* 0x000fca0000000f00 */
[----:B------:R-:W-:-:S05]  /*3910*/  FADD.FTZ R57, R56, R57 ;  /* 0x0000003938397221 */ /* 0x000fca0000010000 */
[----:B------:R-:W-:-:S07]  /*3920*/  MOV R84, R57 ;  /* 0x0000003900547202 */ /* 0x000fce0000000f00 */
[----:B------:R-:W-:Y:S05]  /*3930*/  WARPSYNC.COLLECTIVE R79, `(.L_x_3077) ;  /* 0x000000004f087348 */ /* 0x000fea0003c00000 */
[----:B------:R0:W1:Y:S02]  /*3940*/  SHFL.BFLY P6, R83, R84, R85, R86 ;  /* 0x0c00005554537389 */ /* 0x00006400000c0056 */
[----:B01----:R-:W-:Y:S05]  /*3950*/  ENDCOLLECTIVE ;  /* 0x000000000000791b */ /* 0x003fea0003800000 */
.L_x_3077:
[----:B------:R-:W-:Y:S01]  /*3960*/  HFMA2 R85, -RZ, RZ, 0, 2.384185791015625e-07 ;  /* 0x00000004ff557431 */ /* 0x000fe200000001ff */
[----:B------:R-:W-:-:S05]  /*3970*/  MOV R58, R83 ;  /* 0x00000053003a7202 */ /* 0x000fca0000000f00 */
[----:B------:R-:W-:-:S05]  /*3980*/  FADD.FTZ R58, R57, R58 ;  /* 0x0000003a393a7221 */ /* 0x000fca0000010000 */
[----:B------:R-:W-:-:S07]  /*3990*/  MOV R84, R58 ;  /* 0x0000003a00547202 */ /* 0x000fce0000000f00 */
[----:B------:R-:W-:Y:S05]  /*39a0*/  WARPSYNC.COLLECTIVE R79, `(.L_x_3078) ;  /* 0x000000004f087348 */ /* 0x000fea0003c00000 */
[----:B------:R0:W1:Y:S02]  /*39b0*/  SHFL.BFLY P6, R83, R84, R85, R86 ;  /* 0x0c00005554537389 */ /* 0x00006400000c0056 */
[----:B01----:R-:W-:Y:S05]  /*39c0*/  ENDCOLLECTIVE ;  /* 0x000000000000791b */ /* 0x003fea0003800000 */
.L_x_3078:
[----:B------:R-:W-:Y:S01]  /*39d0*/  HFMA2 R85, -RZ, RZ, 0, 4.76837158203125e-07 ;  /* 0x00000008ff557431 */ /* 0x000fe200000001ff */
[----:B------:R-:W-:-:S05]  /*39e0*/  MOV R59, R83 ;  /* 0x00000053003b7202 */ /* 0x000fca0000000f00 */
[----:B------:R-:W-:-:S05]  /*39f0*/  FADD.FTZ R59, R58, R59 ;  /* 0x0000003b3a3b7221 */ /* 0x000fca0000010000 */
[----:B------:R-:W-:-:S07]  /*3a00*/  MOV R84, R59 ;  /* 0x0000003b00547202 */ /* 0x000fce0000000f00 */
[----:B------:R-:W-:Y:S05]  /*3a10*/  WARPSYNC.COLLECTIVE R79, `(.L_x_3079) ;  /* 0x000000004f087348 */ /* 0x000fea0003c00000 */
[----:B------:R0:W1:Y:S02]  /*3a20*/  SHFL.BFLY P6, R83, R84, R85, R86 ;  /* 0x0c00005554537389 */ /* 0x00006400000c0056 */
[----:B01----:R-:W-:Y:S05]  /*3a30*/  ENDCOLLECTIVE ;  /* 0x000000000000791b */ /* 0x003fea0003800000 */
.L_x_3079:
[----:B------:R-:W-:Y:S01]  /*3a40*/  HFMA2 R85, -RZ, RZ, 0, 9.5367431640625e-07 ;  /* 0x00000010ff557431 */ /* 0x000fe200000001ff */
[----:B------:R-:W-:-:S05]  /*3a50*/  MOV R82, R83 ;  /* 0x0000005300527202 */ /* 0x000fca0000000f00 */
[----:B------:R-:W-:-:S05]  /*3a60*/  FADD.FTZ R82, R59, R82 ;  /* 0x000000523b527221 */ /* 0x000fca0000010000 */
[----:B------:R-:W-:-:S07]  /*3a70*/  MOV R84, R82 ;  /* 0x0000005200547202 */ /* 0x000fce0000000f00 */
[----:B------:R-:W-:Y:S05]  /*3a80*/  WARPSYNC.COLLECTIVE R79, `(.L_x_3080) ;  /* 0x000000004f087348 */ /* 0x000fea0003c00000 */
[----:B------:R0:W1:Y:S02]  /*3a90*/  SHFL.BFLY P6, R83, R84, R85, R86 ;  /* 0x0c00005554537389 */ /* 0x00006400000c0056 */
[----:B01----:R-:W-:Y:S05]  /*3aa0*/  ENDCOLLECTIVE ;  /* 0x000000000000791b */ /* 0x003fea0003800000 */
.L_x_3080:
[----:B------:R-:W-:Y:S01]  /*3ab0*/  MOV R77, R83 ;  /* 0x00000053004d7202 */ /* 0x000fe20000000f00 */
[----:B------:R-:W-:Y:S06]  /*3ac0*/  BRA `(.L_x_3081) ;  /* 0xffffffec003c7947 */ /* 0x000fec000383ffff */
.L_x_3082:
        /* <DEDUP_REMOVED lines=11> */
.L_x_28724:


//--------------------- .text._ZN10layer_norm13ln_fwd_kernelINS_13Kernel_traitsI6__halfS2_S2_S2_fjLj768ELj1ELj4ELj1ELj16ENS_18Kernel_traits_baseILj768ES2_S2_S2_S2_fjLj128EEEEELb0ELb1ELb1ELb1EEEvNS_9FwdParamsE --------------------------
	.section	.text._ZN10layer_norm13ln_fwd_kernelINS_13Kernel_traitsI6__halfS2_S2_S2_fjLj768ELj1ELj4ELj1ELj16ENS_18Kernel_traits_baseILj768ES2_S2_S2_S2_fjLj128EEEEELb0ELb1ELb1ELb1EEEvNS_9FwdParamsE,"ax",@progbits
	.align	128
        .global         _ZN10layer_norm13ln_fwd_kernelINS_13Kernel_traitsI6__halfS2_S2_S2_fjLj768ELj1ELj4ELj1ELj16ENS_18Kernel_traits_baseILj768ES2_S2_S2_S2_fjLj128EEEEELb0ELb1ELb1ELb1EEEvNS_9FwdParamsE
        .type           _ZN10layer_norm13ln_fwd_kernelINS_13Kernel_traitsI6__halfS2_S2_S2_fjLj768ELj1ELj4ELj1ELj16ENS_18Kernel_traits_baseILj768ES2_S2_S2_S2_fjLj128EEEEELb0ELb1ELb1ELb1EEEvNS_9FwdParamsE,@function
        .size           _ZN10layer_norm13ln_fwd_kernelINS_13Kernel_traitsI6__halfS2_S2_S2_fjLj768ELj1ELj4ELj1ELj16ENS_18Kernel_traits_baseILj768ES2_S2_S2_S2_fjLj128EEEEELb0ELb1ELb1ELb1EEEvNS_9FwdParamsE,(.L_x_28725 - _ZN10layer_norm13ln_fwd_kernelINS_13Kernel_traitsI6__halfS2_S2_S2_fjLj768ELj1ELj4ELj1ELj16ENS_18Kernel_traits_baseILj768ES2_S2_S2_S2_fjLj128EEEEELb0ELb1ELb1ELb1EEEvNS_9FwdParamsE)
        .other          _ZN10layer_norm13ln_fwd_kernelINS_13Kernel_traitsI6__halfS2_S2_S2_fjLj768ELj1ELj4ELj1ELj16ENS_18Kernel_traits_baseILj768ES2_S2_S2_S2_fjLj128EEEEELb0ELb1ELb1ELb1EEEvNS_9FwdParamsE,@"STO_CUDA_ENTRY STV_DEFAULT"
_ZN10layer_norm13ln_fwd_kernelINS_13Kernel_traitsI6__halfS2_S2_S2_fjLj768ELj1ELj4ELj1ELj16ENS_18Kernel_traits_baseILj768ES2_S2_S2_S2_fjLj128EEEEELb0ELb1ELb1ELb1EEEvNS_9FwdParamsE:
.text._ZN10layer_norm13ln_fwd_kernelINS_13Kernel_traitsI6__halfS2_S2_S2_fjLj768ELj1ELj4ELj1ELj16ENS_18Kernel_traits_baseILj768ES2_S2_S2_S2_fjLj128EEEEELb0ELb1ELb1ELb1EEEvNS_9FwdParamsE:
[----:B------:R-:W-:Y:S01]  /*0000*/  LDC R1, c[0x0][0x37c] ;  /* 0x0000df00ff017b82 */ /* 0x000fe20000000800 */
[----:B------:R-:W0:Y:S01]  /*0010*/  LDCU.64 UR4, c[0x0][0x438] ;  /* 0x00008700ff0477ac */ /* 0x000e220008000a00 */
[----:B------:R-:W1:Y:S06]  /*0020*/  S2R R56, SR_TID.X ;  /* 0x0000000000387919 */ /* 0x000e6c0000002100 */
[----:B------:R-:W2:Y:S01]  /*0030*/  LDC.64 R10, c[0x0][0x3e8] ;  /* 0x0000fa00ff0a7b82 */ /* 0x000ea20000000a00 */
[----:B------:R-:W3:Y:S01]  /*0040*/  LDCU.64 UR6, c[0x0][0x358] ;  /* 0x00006b00ff0677ac */ /* 0x000ee20008000a00 */
[----:B------:R-:W4:Y:S06]  /*0050*/  LDCU.U8 UR10, c[0x0][0x410] ;  /* 0x00008200ff0a77ac */ /* 0x000f2c0008000000 */
[----:B------:R-:W3:Y:S01]  /*0060*/  LDC.64 R6, c[0x0][0x3d0] ;  /* 0x0000f400ff067b82 */ /* 0x000ee20000000a00 */
[----:B------:R-:W2:Y:S01]  /*0070*/  LDCU UR11, c[0x0][0x448] ;  /* 0x00008900ff0b77ac */ /* 0x000ea20008000800 */
[----:B------:R-:W2:Y:S01]  /*0080*/  LDCU.64 UR8, c[0x0][0x3a0] ;  /* 0x00007400ff0877ac */ /* 0x000ea20008000a00 */
[----:B0-----:R-:W-:-:S04]  /*0090*/  ISETP.NE.U32.AND P0, PT, RZ, UR4, PT ;  /* 0x00000004ff007c0c */ /* 0x001fc8000bf05070 */
[----:B------:R-:W-:Y:S02]  /*00a0*/  ISETP.NE.AND.EX P0, PT, RZ, UR5, PT, P0 ;  /* 0x00000005ff007c0c */ /* 0x000fe4000bf05300 */
[----:B-1----:R-:W-:Y:S01]  /*00b0*/  LOP3.LUT R0, R56, 0x1f, RZ, 0xc0, !PT ;  /* 0x0000001f38007812 */ /* 0x002fe200078ec0ff */
[----:B------:R-:W0:Y:S01]  /*00c0*/  S2UR UR4, SR_CTAID.X ;  /* 0x00000000000479c3 */ /* 0x000e220000002500 */
[----:B------:R-:W1:Y:S09]  /*00d0*/  LDCU UR5, c[0x0][0x384] ;  /* 0x00007080ff0577ac */ /* 0x000e720008000800 */
[----:B------:R-:W4:Y:S01]  /*00e0*/  @P0 LDC.64 R8, c[0x0][0x438] ;  /* 0x00010e00ff080b82 */ /* 0x000f220000000a00 */
[----:B--2---:R-:W-:-:S04]  /*00f0*/  IMAD.WIDE.U32 R10, R0, 0x10, R10 ;  /* 0x00000010000a7825 */ /* 0x004fc800078e000a */
[C---:B---3--:R-:W-:Y:S01]  /*0100*/  IMAD.WIDE.U32 R6, R0.reuse, 0x10, R6 ;  /* 0x0000001000067825 */ /* 0x048fe200078e0006 */
[----:B------:R-:W2:Y:S04]  /*0110*/  LDG.E.128 R12, desc[UR6][R10.64] ;  /* 0x000000060a0c7981 */ /* 0x000ea8000c1e1d00 */
[----:B------:R-:W3:Y:S04]  /*0120*/  LDG.E.128 R44, desc[UR6][R6.64] ;  /* 0x00000006062c7981 */ /* 0x000ee8000c1e1d00 */
[----:B------:R-:W3:Y:S04]  /*0130*/  LDG.E.128 R40, desc[UR6][R6.64+0x200] ;  /* 0x0002000606287981 */ /* 0x000ee8000c1e1d00 */
[----:B------:R-:W3:Y:S04]  /*0140*/  LDG.E.128 R28, desc[UR6][R10.64+0x200] ;  /* 0x000200060a1c7981 */ /* 0x000ee8000c1e1d00 */
[----:B------:R2:W3:Y:S01]  /*0150*/  LDG.E.128 R32, desc[UR6][R6.64+0x400] ;  /* 0x0004000606207981 */ /* 0x0004e2000c1e1d00 */
[----:B----4-:R-:W-:-:S03]  /*0160*/  @P0 IMAD.WIDE.U32 R8, R0, 0x10, R8 ;  /* 0x0000001000080825 */ /* 0x010fc600078e0008 */
[----:B------:R-:W4:Y:S04]  /*0170*/  LDG.E.128 R36, desc[UR6][R10.64+0x400] ;  /* 0x000400060a247981 */ /* 0x000f28000c1e1d00 */
[----:B------:R-:W5:Y:S04]  /*0180*/  @P0 LDG.E.128 R24, desc[UR6][R8.64] ;  /* 0x0000000608180981 */ /* 0x000f68000c1e1d00 */
[----:B------:R-:W5:Y:S04]  /*0190*/  @P0 LDG.E.128 R20, desc[UR6][R8.64+0x200] ;  /* 0x0002000608140981 */ /* 0x000f68000c1e1d00 */
[----:B------:R2:W5:Y:S01]  /*01a0*/  @P0 LDG.E.128 R16, desc[UR6][R8.64+0x400] ;  /* 0x0004000608100981 */ /* 0x000562000c1e1d00 */
[----:B0-----:R-:W-:Y:S01]  /*01b0*/  USHF.L.U32 UR4, UR4, 0x2, URZ ;  /* 0x0000000204047899 */ /* 0x001fe200080006ff */
[----:B------:R-:W-:-:S05]  /*01c0*/  SHF.R.U32.HI R56, RZ, 0x5, R56 ;  /* 0x00000005ff387819 */ /* 0x000fca0000011638 */
[----:B------:R-:W-:-:S04]  /*01d0*/  LOP3.LUT R56, R56, UR4, RZ, 0xfc, !PT ;  /* 0x0000000438387c12 */ /* 0x000fc8000f8efcff */
[----:B-1----:R-:W-:Y:S02]  /*01e0*/  ISETP.GE.AND P1, PT, R56, UR5, PT ;  /* 0x0000000538007c0c */ /* 0x002fe4000bf26270 */
[----:B--2---:R-:W-:Y:S02]  /*01f0*/  @P0 MOV R6, R12 ;  /* 0x0000000c00060202 */ /* 0x004fe40000000f00 */
[----:B------:R-:W-:Y:S02]  /*0200*/  @P0 MOV R7, R13 ;  /* 0x0000000d00070202 */ /* 0x000fe40000000f00 */
[----:B------:R-:W-:Y:S02]  /*0210*/  @P0 MOV R8, R14 ;  /* 0x0000000e00080202 */ /* 0x000fe40000000f00 */
[----:B------:R-:W-:Y:S02]  /*0220*/  @P0 MOV R9, R15 ;  /* 0x0000000f00090202 */ /* 0x000fe40000000f00 */
[----:B------:R-:W-:-:S02]  /*0230*/  @!P0 MOV R6, R12 ;  /* 0x0000000c00068202 */ /* 0x000fc40000000f00 */
[----:B------:R-:W-:Y:S02]  /*0240*/  @!P0 MOV R7, R13 ;  /* 0x0000000d00078202 */ /* 0x000fe40000000f00 */
[----:B------:R-:W-:Y:S02]  /*0250*/  @!P0 MOV R8, R14 ;  /* 0x0000000e00088202 */ /* 0x000fe40000000f00 */
[----:B------:R-:W-:Y:S02]  /*0260*/  @!P0 MOV R9, R15 ;  /* 0x0000000f00098202 */ /* 0x000fe40000000f00 */
[----:B---3--:R-:W-:Y:S02]  /*0270*/  @P0 MOV R2, R44 ;  /* 0x0000002c00020202 */ /* 0x008fe40000000f00 */
[----:B------:R-:W-:Y:S02]  /*0280*/  @P0 MOV R3, R45 ;  /* 0x0000002d00030202 */ /* 0x000fe40000000f00 */
[----:B------:R-:W-:-:S02]  /*0290*/  @P0 MOV R4, R46 ;  /* 0x0000002e00040202 */ /* 0x000fc40000000f00 */
[----:B------:R-:W-:Y:S02]  /*02a0*/  @P0 MOV R5, R47 ;  /* 0x0000002f00050202 */ /* 0x000fe40000000f00 */
[----:B------:R-:W-:Y:S02]  /*02b0*/  @P0 MOV R10, R40 ;  /* 0x00000028000a0202 */ /* 0x000fe40000000f00 */
[----:B------:R-:W-:Y:S02]  /*02c0*/  @!P0 CS2R R26, SRZ ;  /* 0x00000000001a8805 */ /* 0x000fe4000001ff00 */
[----:B------:R-:W-:Y:S02]  /*02d0*/  @P0 MOV R11, R41 ;  /* 0x00000029000b0202 */ /* 0x000fe40000000f00 */
[----:B------:R-:W-:Y:S02]  /*02e0*/  @!P0 CS2R R24, SRZ ;  /* 0x0000000000188805 */ /* 0x000fe4000001ff00 */
[----:B------:R-:W-:-:S02]  /*02f0*/  @P0 MOV R12, R42 ;  /* 0x0000002a000c0202 */ /* 0x000fc40000000f00 */
[----:B------:R-:W-:Y:S02]  /*0300*/  @!P0 CS2R R22, SRZ ;  /* 0x0000000000168805 */ /* 0x000fe4000001ff00 */
[----:B------:R-:W-:Y:S02]  /*0310*/  @P0 MOV R13, R43 ;  /* 0x0000002b000d0202 */ /* 0x000fe40000000f00 */
[----:B------:R-:W-:Y:S02]  /*0320*/  @!P0 CS2R R20, SRZ ;  /* 0x0000000000148805 */ /* 0x000fe4000001ff00 */
[----:B------:R-:W-:Y:S02]  /*0330*/  @P0 MOV R14, R28 ;  /* 0x0000001c000e0202 */ /* 0x000fe40000000f00 */
[----:B------:R-:W-:Y:S02]  /*0340*/  @!P0 CS2R R18, SRZ ;  /* 0x0000000000128805 */ /* 0x000fe4000001ff00 */
[----:B------:R-:W-:-:S02]  /*0350*/  @P0 MOV R15, R29 ;  /* 0x0000001d000f0202 */ /* 0x000fc40000000f00 */
[----:B------:R-:W-:Y:S02]  /*0360*/  @!P0 CS2R R16, SRZ ;  /* 0x0000000000108805 */ /* 0x000fe4000001ff00 */
[----:B------:R-:W-:Y:S02]  /*0370*/  @P0 MOV R48, R30 ;  /* 0x0000001e00300202 */ /* 0x000fe40000000f00 */
[----:B------:R-:W-:Y:S02]  /*0380*/  @P0 MOV R49, R31 ;  /* 0x0000001f00310202 */ /* 0x000fe40000000f00 */
[----:B------:R-:W-:Y:S02]  /*0390*/  @P0 MOV R50, R32 ;  /* 0x0000002000320202 */ /* 0x000fe40000000f00 */
[----:B------:R-:W-:Y:S02]  /*03a0*/  @P0 MOV R51, R33 ;  /* 0x0000002100330202 */ /* 0x000fe40000000f00 */
[----:B------:R-:W-:-:S02]  /*03b0*/  @P0 MOV R52, R34 ;  /* 0x0000002200340202 */ /* 0x000fc40000000f00 */
[----:B------:R-:W-:Y:S02]  /*03c0*/  @P0 MOV R53, R35 ;  /* 0x0000002300350202 */ /* 0x000fe40000000f00 */
[----:B----4-:R-:W-:Y:S02]  /*03d0*/  @P0 MOV R54, R36 ;  /* 0x0000002400360202 */ /* 0x010fe40000000f00 */
[----:B------:R-:W-:Y:S02]  /*03e0*/  @P0 MOV R55, R37 ;  /* 0x0000002500370202 */ /* 0x000fe40000000f00 */
[----:B------:R-:W-:Y:S02]  /*03f0*/  @P0 MOV R57, R38 ;  /* 0x0000002600390202 */ /* 0x000fe40000000f00 */
[----:B------:R-:W-:Y:S02]  /*0400*/  @P0 MOV R58, R39 ;  /* 0x00000027003a0202 */ /* 0x000fe40000000f00 */
        /* <DEDUP_REMOVED lines=19> */
[----:B------:R-:W-:Y:S01]  /*0540*/  @!P0 MOV R58, R39 ;  /* 0x00000027003a8202 */ /* 0x000fe20000000f00 */
[----:B------:R-:W-:Y:S06]  /*0550*/  @P1 EXIT ;  /* 0x000000000000194d */ /* 0x000fec0003800000 */
.L_x_3092:
[----:B0-----:R-:W0:Y:S08]  /*0560*/  LDC.64 R36, c[0x0][0x3f0] ;  /* 0x0000fc00ff247b82 */ /* 0x001e300000000a00 */
[----:B------:R-:W1:Y:S08]  /*0570*/  LDC R69, c[0x0][0x388] ;  /* 0x0000e200ff457b82 */ /* 0x000e700000000800 */
[----:B------:R-:W2:Y:S01]  /*0580*/  LDC.64 R38, c[0x0][0x3f8] ;  /* 0x0000fe00ff267b82 */ /* 0x000ea20000000a00 */
[----:B0-----:R-:W-:-:S05]  /*0590*/  IMAD.WIDE R36, R56, 0x4, R36 ;  /* 0x0000000438247825 */ /* 0x001fca00078e0224 */
[----:B------:R2:W3:Y:S01]  /*05a0*/  LDG.E R77, desc[UR6][R36.64] ;  /* 0x00000006244d7981 */ /* 0x0004e2000c1e1900 */
[----:B------:R-:W-:Y:S02]  /*05b0*/  HFMA2 R78, -RZ, RZ, 0, 0 ;  /* 0x00000000ff4e7431 */ /* 0x000fe400000001ff */
[----:B--2---:R-:W-:-:S05]  /*05c0*/  IMAD.WIDE R36, R56, 0x4, R38 ;  /* 0x0000000438247825 */ /* 0x004fca00078e0226 */
[----:B-----5:R0:W5:Y:S01]  /*05d0*/  LDG.E R67, desc[UR6][R36.64] ;  /* 0x0000000624437981 */ /* 0x020162000c1e1900 */
[----:B---3--:R-:W-:-:S13]  /*05e0*/  ISETP.GE.AND P1, PT, R77, 0x1, PT ;  /* 0x000000014d00780c */ /* 0x008fda0003f26270 */
[----:B------:R-:W2:Y:S01]  /*05f0*/  @P1 LDC.64 R40, c[0x0][0x390] ;  /* 0x0000e400ff281b82 */ /* 0x000ea20000000a00 */
[----:B------:R-:W-:-:S05]  /*0600*/  @P1 IADD3 R42, PT, PT, R77, -0x1, RZ ;  /* 0xffffffff4d2a1810 */ /* 0x000fca0007ffe0ff */
        /* <DEDUP_REMOVED lines=9> */
[----:B------:R-:W-:-:S04]  /*06a0*/  SHF.R.S32.HI R41, RZ, 0x1f, R40 ;  /* 0x0000001fff297819 */ /* 0x000fc80000011428 */
[----:B------:R-:W-:-:S04]  /*06b0*/  LEA.HI R41, R41, R40, RZ, 0x3 ;  /* 0x0000002829297211 */ /* 0x000fc800078f18ff */
[----:B------:R-:W-:-:S03]  /*06c0*/  LEA.HI.SX32 R79, R41, R0, 0x1d ;  /* 0x00000000294f7211 */ /* 0x000fc600078feaff */
[----:B0-----:R-:W-:Y:S05]  /*06d0*/  @!P0 BRA `(.L_x_3083) ;  /* 0x0000000400248947 */ /* 0x001fea0003800000 */
[----:B------:R-:W0:Y:S02]  /*06e0*/  LDC.64 R32, c[0x0][0x3a0] ;  /* 0x0000e800ff207b82 */ /* 0x000e240000000a00 */
[----:B0-----:R-:W-:-:S06]  /*06f0*/  IMAD.WIDE.U32 R32, R79, 0x10, R32 ;  /* 0x000000104f207825 */ /* 0x001fcc00078e0020 */
[----:B------:R-:W2:Y:S01]  /*0700*/  LDG.E.128 R32, desc[UR6][R32.64] ;  /* 0x0000000620207981 */ /* 0x000ea2000c1e1d00 */
[----:B------:R-:W-:-:S13]  /*0710*/  ISETP.GT.AND P2, PT, R77, RZ, PT ;  /* 0x000000ff4d00720c */ /* 0x000fda0003f44270 */
[----:B------:R-:W0:Y:S01]  /*0720*/  @P2 LDC R39, c[0x0][0x40c] ;  /* 0x00010300ff272b82 */ /* 0x000e220000000800 */
[--C-:B-----5:R-:W-:Y:S02]  /*0730*/  @P2 HADD2.F32 R36, -RZ, R28.reuse.H0_H0 ;  /* 0x2000001cff242230 */ /* 0x120fe40000004100 */
[----:B------:R-:W-:Y:S02]  /*0740*/  @P2 HADD2.F32 R37, -RZ, R28.H1_H1 ;  /* 0x3000001cff252230 */ /* 0x000fe40000004100 */
[--C-:B------:R-:W-:Y:S02]  /*0750*/  @P2 HADD2.F32 R41, -RZ, R29.reuse.H1_H1 ;  /* 0x3000001dff292230 */ /* 0x100fe40000004100 */
[----:B------:R-:W-:Y:S01]  /*0760*/  @P2 HADD2.F32 R40, -RZ, R29.H0_H0 ;  /* 0x2000001dff282230 */ /* 0x000fe20000004100 */
[----:B------:R-:W1:Y:S08]  /*0770*/  @P2 LDC R38, c[0x0][0x40c] ;  /* 0x00010300ff262b82 */ /* 0x000e700000000800 */
[----:B------:R-:W3:Y:S08]  /*0780*/  @P2 LDC R42, c[0x0][0x40c] ;  /* 0x00010300ff2a2b82 */ /* 0x000ef00000000800 */
[----:B------:R-:W4:Y:S01]  /*0790*/  @P2 LDC R47, c[0x0][0x40c] ;  /* 0x00010300ff2f2b82 */ /* 0x000f220000000800 */
[----:B0-----:R-:W-:Y:S01]  /*07a0*/  @P2 FMUL.FTZ R36, R36, R39 ;  /* 0x0000002724242220 */ /* 0x001fe20000410000 */
[----:B------:R-:W-:-:S06]  /*07b0*/  @P2 HADD2.F32 R39, -RZ, R6.H1_H1 ;  /* 0x30000006ff272230 */ /* 0x000fcc0000004100 */
[----:B------:R-:W0:Y:S01]  /*07c0*/  @P2 LDC R46, c[0x0][0x40c] ;  /* 0x00010300ff2e2b82 */ /* 0x000e220000000800 */
[----:B-1----:R-:W-:Y:S01]  /*07d0*/  @P2 FMUL.FTZ R38, R37, R38 ;  /* 0x0000002625262220 */ /* 0x002fe20000410000 */
[----:B------:R-:W-:-:S06]  /*07e0*/  @P2 HADD2.F32 R37, -RZ, R6.H0_H0 ;  /* 0x20000006ff252230 */ /* 0x000fcc0000004100 */
[----:B------:R-:W1:Y:S01]  /*07f0*/  @P2 LDC R61, c[0x0][0x40c] ;  /* 0x00010300ff3d2b82 */ /* 0x000e620000000800 */
[----:B---3--:R-:W-:Y:S01]  /*0800*/  @P2 FMUL.FTZ R41, R41, R42 ;  /* 0x0000002a29292220 */ /* 0x008fe20000410000 */
[----:B------:R-:W-:-:S06]  /*0810*/  @P2 HADD2.F32 R42, -RZ, R31.H0_H0 ;  /* 0x2000001fff2a2230 */ /* 0x000fcc0000004100 */
[----:B------:R-:W3:Y:S01]  /*0820*/  @P2 LDC R63, c[0x0][0x40c] ;  /* 0x00010300ff3f2b82 */ /* 0x000ee20000000800 */
[----:B----4-:R-:W-:Y:S01]  /*0830*/  @P2 FMUL.FTZ R40, R40, R47 ;  /* 0x0000002f28282220 */ /* 0x010fe20000410000 */
[----:B------:R-:W-:-:S06]  /*0840*/  @P2 HADD2.F32 R47, -RZ, R9.H1_H1 ;  /* 0x30000009ff2f2230 */ /* 0x000fcc0000004100 */
[----:B------:R-:W4:Y:S01]  /*0850*/  @P2 LDC R71, c[0x0][0x40c] ;  /* 0x00010300ff472b82 */ /* 0x000f220000000800 */
[--C-:B--2---:R-:W-:Y:S02]  /*0860*/  @P2 HADD2.F32 R45, -RZ, R32.reuse.H1_H1 ;  /* 0x30000020ff2d2230 */ /* 0x104fe40000004100 */
[--C-:B------:R-:W-:Y:S02]  /*0870*/  @P2 HADD2.F32 R43, -RZ, R32.reuse.H0_H0 ;  /* 0x20000020ff2b2230 */ /* 0x100fe40000004100 */
[----:B------:R-:W-:Y:S02]  /*0880*/  @!P2 HADD2.F32 R65, -RZ, R32.H1_H1 ;  /* 0x30000020ff41a230 */ /* 0x000fe40000004100 */
[----:B------:R-:W-:Y:S01]  /*0890*/  @P2 FFMA.FTZ R65, R38, R39, R45 ;  /* 0x0000002726412223 */ /* 0x000fe2000001002d */
[----:B------:R-:W-:Y:S02]  /*08a0*/  @P2 HADD2.F32 R39, -RZ, R30.H1_H1 ;  /* 0x3000001eff272230 */ /* 0x000fe40000004100 */
[----:B------:R-:W-:-:S02]  /*08b0*/  @!P2 HADD2.F32 R66, -RZ, R32.H0_H0 ;  /* 0x20000020ff42a230 */ /* 0x000fc40000004100 */
[----:B------:R-:W-:Y:S01]  /*08c0*/  @P2 FFMA.FTZ R66, R36, R37, R43 ;  /* 0x0000002524422223 */ /* 0x000fe2000001002b */
[----:B------:R-:W-:Y:S02]  /*08d0*/  @P2 HADD2.F32 R36, -RZ, R7.H1_H1 ;  /* 0x30000007ff242230 */ /* 0x000fe40000004100 */
[----:B0-----:R-:W-:Y:S01]  /*08e0*/  @P2 FMUL.FTZ R39, R39, R46 ;  /* 0x0000002e27272220 */ /* 0x001fe20000410000 */
[----:B------:R-:W-:Y:S02]  /*08f0*/  @P2 HADD2.F32 R44, -RZ, R33.H1_H1 ;  /* 0x30000021ff2c2230 */ /* 0x000fe40000004100 */
[----:B------:R-:W-:Y:S02]  /*0900*/  @P2 HADD2.F32 R37, -RZ, R7.H0_H0 ;  /* 0x20000007ff252230 */ /* 0x000fe40000004100 */
[----:B------:R-:W-:Y:S02]  /*0910*/  @P2 HADD2.F32 R43, -RZ, R33.H0_H0 ;  /* 0x20000021ff2b2230 */ /* 0x000fe40000004100 */
[----:B------:R-:W-:-:S02]  /*0920*/  @P2 HADD2.F32 R38, -RZ, R30.H0_H0 ;  /* 0x2000001eff262230 */ /* 0x000fc40000004100 */
[----:B------:R-:W-:Y:S02]  /*0930*/  @P2 HADD2.F32 R46, -RZ, R31.H1_H1 ;  /* 0x3000001fff2e2230 */ /* 0x000fe40000004100 */
[--C-:B------:R-:W-:Y:S02]  /*0940*/  @!P2 HADD2.F32 R59, -RZ, R33.reuse.H1_H1 ;  /* 0x30000021ff3ba230 */ /* 0x100fe40000004100 */
[----:B------:R-:W-:Y:S01]  /*0950*/  @P2 FFMA.FTZ R59, R41, R36, R44 ;  /* 0x00000024293b2223 */ /* 0x000fe2000001002c */
[----:B------:R-:W-:Y:S02]  /*0960*/  @!P2 HADD2.F32 R64, -RZ, R33.H0_H0 ;  /* 0x20000021ff40a230 */ /* 0x000fe40000004100 */
[----:B------:R-:W-:Y:S01]  /*0970*/  @P2 FFMA.FTZ R64, R40, R37, R43 ;  /* 0x0000002528402223 */ /* 0x000fe2000001002b */
[----:B-1----:R-:W-:Y:S01]  /*0980*/  @P2 FMUL.FTZ R38, R38, R61 ;  /* 0x0000003d26262220 */ /* 0x002fe20000410000 */
[----:B---3--:R-:W-:Y:S01]  /*0990*/  @P2 FMUL.FTZ R44, R42, R63 ;  /* 0x0000003f2a2c2220 */ /* 0x008fe20000410000 */
[----:B------:R-:W-:-:S02]  /*09a0*/  @P2 HADD2.F32 R37, -RZ, R8.H0_H0 ;  /* 0x20000008ff252230 */ /* 0x000fc40000004100 */
[----:B----4-:R-:W-:Y:S01]  /*09b0*/  @P2 FMUL.FTZ R46, R46, R71 ;  /* 0x000000472e2e2220 */ /* 0x010fe20000410000 */
[----:B------:R-:W-:Y:S02]  /*09c0*/  @P2 HADD2.F32 R36, -RZ, R8.H1_H1 ;  /* 0x30000008ff242230 */ /* 0x000fe40000004100 */
[----:B------:R-:W-:Y:S02]  /*09d0*/  @P2 HADD2.F32 R45, -RZ, R9.H0_H0 ;  /* 0x20000009ff2d2230 */ /* 0x000fe40000004100 */
[--C-:B------:R-:W-:Y:S02]  /*09e0*/  @P2 HADD2.F32 R61, -RZ, R34.reuse.H0_H0 ;  /* 0x20000022ff3d2230 */ /* 0x100fe40000004100 */
[----:B------:R-:W-:Y:S02]  /*09f0*/  @P2 HADD2.F32 R60, -RZ, R34.H1_H1 ;  /* 0x30000022ff3c2230 */ /* 0x000fe40000004100 */
[--C-:B------:R-:W-:Y:S02]  /*0a00*/  @P2 HADD2.F32 R63, -RZ, R35.reuse.H0_H0 ;  /* 0x20000023ff3f2230 */ /* 0x100fe40000004100 */
[----:B------:R-:W-:-:S02]  /*0a10*/  @P2 HADD2.F32 R73, -RZ, R35.H1_H1 ;  /* 0x30000023ff492230 */ /* 0x000fc40000004100 */
[--C-:B------:R-:W-:Y:S02]  /*0a20*/  @!P2 HADD2.F32 R43, -RZ, R34.reuse.H0_H0 ;  /* 0x20000022ff2ba230 */ /* 0x100fe40000004100 */
[----:B------:R-:W-:Y:S01]  /*0a30*/  @P2 FFMA.FTZ R43, R38, R37, R61 ;  /* 0x00000025262b2223 */ /* 0x000fe2000001003d */
[----:B------:R-:W-:Y:S02]  /*0a40*/  @!P2 HADD2.F32 R42, -RZ, R34.H1_H1 ;  /* 0x30000022ff2aa230 */ /* 0x000fe40000004100 */
[----:B------:R-:W-:Y:S01]  /*0a50*/  @P2 FFMA.FTZ R42, R39, R36, R60 ;  /* 0x00000024272a2223 */ /* 0x000fe2000001003c */
[--C-:B------:R-:W-:Y:S02]  /*0a60*/  @!P2 HADD2.F32 R41, -RZ, R35.reuse.H0_H0 ;  /* 0x20000023ff29a230 */ /* 0x100fe40000004100 */
[----:B------:R-:W-:Y:S01]  /*0a70*/  @P2 FFMA.FTZ R41, R44, R45, R63 ;  /* 0x0000002d2c292223 */ /* 0x000fe2000001003f */
[----:B------:R-:W-:Y:S02]  /*0a80*/  @!P2 HADD2.F32 R40, -RZ, R35.H1_H1 ;  /* 0x30000023ff28a230 */ /* 0x000fe40000004100 */
[----:B------:R-:W-:Y:S01]  /*0a90*/  @P2 FFMA.FTZ R40, R46, R47, R73 ;  /* 0x0000002f2e282223 */ /* 0x000fe20000010049 */
[----:B------:R-:W-:-:S02]  /*0aa0*/  F2FP.F16.F32.PACK_AB R36, RZ, R66 ;  /* 0x00000042ff24723e */ /* 0x000fc400000000ff */
[----:B------:R-:W-:Y:S02]  /*0ab0*/  F2FP.F16.F32.PACK_AB R37, RZ, R65 ;  /* 0x00000041ff25723e */ /* 0x000fe400000000ff */
[----:B------:R-:W-:Y:S02]  /*0ac0*/  F2FP.F16.F32.PACK_AB R38, RZ, R64 ;  /* 0x00000040ff26723e */ /* 0x000fe400000000ff */
[----:B------:R-:W-:Y:S02]  /*0ad0*/  F2FP.F16.F32.PACK_AB R44, RZ, R59 ;  /* 0x0000003bff2c723e */ /* 0x000fe400000000ff */
        /* <DEDUP_REMOVED lines=9> */
.L_x_3083:
[----:B------:R-:W0:Y:S01]  /*0b70*/  @P1 LDC R39, c[0x0][0x40c] ;  /* 0x00010300ff271b82 */ /* 0x000e220000000800 */
[--C-:B-----5:R-:W-:Y:S01]  /*0b80*/  @P1 HADD2.F32 R38, -RZ, R28.reuse.H1_H1 ;  /* 0x3000001cff261230 */ /* 0x120fe20000004100 */
[----:B------:R-:W-:Y:S01]  /*0b90*/  CS2R R64, SRZ ;  /* 0x0000000000407805 */ /* 0x000fe2000001ff00 */
[----:B------:R-:W-:Y:S01]  /*0ba0*/  @P1 HADD2.F32 R36, -RZ, R28.H0_H0 ;  /* 0x2000001cff241230 */ /* 0x000fe20000004100 */
[----:B------:R-:W-:Y:S01]  /*0bb0*/  MOV R66, RZ ;  /* 0x000000ff00427202 */ /* 0x000fe20000000f00 */
[----:B------:R-:W-:Y:S01]  /*0bc0*/  @P1 HADD2.F32 R41, -RZ, R6.H1_H1 ;  /* 0x30000006ff291230 */ /* 0x000fe20000004100 */
[----:B------:R-:W-:Y:S01]  /*0bd0*/  MOV R59, RZ ;  /* 0x000000ff003b7202 */ /* 0x000fe20000000f00 */
[----:B------:R-:W-:Y:S01]  /*0be0*/  @P1 HADD2.F32 R42, -RZ, R29.H1_H1 ;  /* 0x3000001dff2a1230 */ /* 0x000fe20000004100 */
[----:B------:R-:W1:Y:S01]  /*0bf0*/  @P1 LDC R37, c[0x0][0x40c] ;  /* 0x00010300ff251b82 */ /* 0x000e620000000800 */
[----:B------:R-:W-:-:S07]  /*0c00*/  @P1 HADD2.F32 R60, -RZ, R9.H1_H1 ;  /* 0x30000009ff3c1230 */ /* 0x000fce0000004100 */
[----:B------:R-:W2:Y:S08]  /*0c10*/  @P1 LDC R40, c[0x0][0x40c] ;  /* 0x00010300ff281b82 */ /* 0x000eb00000000800 */
[----:B------:R-:W3:Y:S01]  /*0c20*/  @P1 LDC R43, c[0x0][0x40c] ;  /* 0x00010300ff2b1b82 */ /* 0x000ee20000000800 */
[----:B0-----:R-:W-:Y:S01]  /*0c30*/  @P1 FMUL.FTZ R38, R38, R39 ;  /* 0x0000002726261220 */ /* 0x001fe20000410000 */
[----:B------:R-:W-:-:S03]  /*0c40*/  @P1 HADD2.F32 R39, -RZ, R29.H0_H0 ;  /* 0x2000001dff271230 */ /* 0x000fc60000004100 */
[----:B------:R-:W-:Y:S01]  /*0c50*/  @P1 FMUL.FTZ R65, R38, R41 ;  /* 0x0000002926411220 */ /* 0x000fe20000410000 */
[----:B------:R-:W-:Y:S02]  /*0c60*/  @P1 HADD2.F32 R38, -RZ, R30.H0_H0 ;  /* 0x2000001eff261230 */ /* 0x000fe40000004100 */
[----:B------:R-:W0:Y:S01]  /*0c70*/  @P1 LDC R45, c[0x0][0x40c] ;  /* 0x00010300ff2d1b82 */ /* 0x000e220000000800 */
[----:B-1----:R-:W-:Y:S01]  /*0c80*/  @P1 FMUL.FTZ R36, R36, R37 ;  /* 0x0000002524241220 */ /* 0x002fe20000410000 */
[----:B------:R-:W-:Y:S02]  /*0c90*/  @P1 HADD2.F32 R37, -RZ, R6.H0_H0 ;  /* 0x20000006ff251230 */ /* 0x000fe40000004100 */
[----:B------:R-:W-:-:S03]  /*0ca0*/  @P1 HADD2.F32 R41, -RZ, R31.H0_H0 ;  /* 0x2000001fff291230 */ /* 0x000fc60000004100 */
[----:B------:R-:W-:Y:S01]  /*0cb0*/  @P1 FMUL.FTZ R66, R36, R37 ;  /* 0x0000002524421220 */ /* 0x000fe20000410000 */
[----:B------:R-:W1:Y:S01]  /*0cc0*/  @P1 LDC R47, c[0x0][0x40c] ;  /* 0x00010300ff2f1b82 */ /* 0x000e620000000800 */
[--C-:B------:R-:W-:Y:S02]  /*0cd0*/  @P1 HADD2.F32 R36, -RZ, R7.reuse.H0_H0 ;  /* 0x20000007ff241230 */ /* 0x100fe40000004100 */
[----:B--2---:R-:W-:Y:S01]  /*0ce0*/  @P1 FMUL.FTZ R39, R39, R40 ;  /* 0x0000002827271220 */ /* 0x004fe20000410000 */
[----:B------:R-:W-:Y:S02]  /*0cf0*/  @P1 HADD2.F32 R37, -RZ, R7.H1_H1 ;  /* 0x30000007ff251230 */ /* 0x000fe40000004100 */
[----:B------:R-:W-:Y:S02]  /*0d00*/  @P1 HADD2.F32 R40, -RZ, R30.H1_H1 ;  /* 0x3000001eff281230 */ /* 0x000fe40000004100 */
[----:B------:R-:W-:Y:S01]  /*0d10*/  @P1 FMUL.FTZ R64, R39, R36 ;  /* 0x0000002427401220 */ /* 0x000fe20000410000 */
[----:B------:R-:W-:Y:S01]  /*0d20*/  @P1 HADD2.F32 R36, -RZ, R8.H1_H1 ;  /* 0x30000008ff241230 */ /* 0x000fe20000004100 */
[----:B------:R-:W2:Y:S01]  /*0d30*/  @P1 LDC R44, c[0x0][0x40c] ;  /* 0x00010300ff2c1b82 */ /* 0x000ea20000000800 */
[----:B---3--:R-:W-:Y:S01]  /*0d40*/  @P1 FMUL.FTZ R42, R42, R43 ;  /* 0x0000002b2a2a1220 */ /* 0x008fe20000410000 */
[----:B------:R-:W-:-:S03]  /*0d50*/  @P1 HADD2.F32 R39, -RZ, R9.H0_H0 ;  /* 0x20000009ff271230 */ /* 0x000fc60000004100 */
[----:B------:R-:W-:Y:S01]  /*0d60*/  @P1 FMUL.FTZ R59, R42, R37 ;  /* 0x000000252a3b1220 */ /* 0x000fe20000410000 */
[----:B------:R-:W-:Y:S01]  /*0d70*/  @P1 HADD2.F32 R37, -RZ, R8.H0_H0 ;  /* 0x20000008ff251230 */ /* 0x000fe20000004100 */
[----:B------:R-:W-:Y:S01]  /*0d80*/  CS2R R42, SRZ ;  /* 0x00000000002a7805 */ /* 0x000fe2000001ff00 */
[----:B------:R-:W3:Y:S01]  /*0d90*/  @P1 LDC R46, c[0x0][0x40c] ;  /* 0x00010300ff2e1b82 */ /* 0x000ee20000000800 */
[----:B0-----:R-:W-:Y:S01]  /*0da0*/  @P1 FMUL.FTZ R38, R38, R45 ;  /* 0x0000002d26261220 */ /* 0x001fe20000410000 */
[----:B------:R-:W-:-:S03]  /*0db0*/  @P1 HADD2.F32 R45, -RZ, R31.H1_H1 ;  /* 0x3000001fff2d1230 */ /* 0x000fc60000004100 */
[----:B------:R-:W-:Y:S01]  /*0dc0*/  @P1 FMUL.FTZ R43, R38, R37 ;  /* 0x00000025262b1220 */ /* 0x000fe20000410000 */
[----:B------:R-:W-:Y:S01]  /*0dd0*/  F2FP.F16.F32.PACK_AB R37, RZ, R65 ;  /* 0x00000041ff25723e */ /* 0x000fe200000000ff */
[----:B-1----:R-:W-:Y:S01]  /*0de0*/  @P1 FMUL.FTZ R47, R40, R47 ;  /* 0x0000002f282f1220 */ /* 0x002fe20000410000 */
[----:B------:R-:W-:-:S03]  /*0df0*/  F2FP.F16.F32.PACK_AB R38, RZ, R64 ;  /* 0x00000040ff26723e */ /* 0x000fc600000000ff */
[----:B------:R-:W-:Y:S01]  /*0e00*/  @P1 FMUL.FTZ R42, R47, R36 ;  /* 0x000000242f2a1220 */ /* 0x000fe20000410000 */
[----:B------:R-:W-:Y:S01]  /*0e10*/  F2FP.F16.F32.PACK_AB R36, RZ, R66 ;  /* 0x00000042ff24723e */ /* 0x000fe200000000ff */
[----:B--2---:R-:W-:Y:S01]  /*0e20*/  @P1 FMUL.FTZ R44, R41, R44 ;  /* 0x0000002c292c1220 */ /* 0x004fe20000410000 */
[----:B------:R-:W-:Y:S02]  /*0e30*/  CS2R R40, SRZ ;  /* 0x0000000000287805 */ /* 0x000fe4000001ff00 */
[----:B------:R-:W-:Y:S01]  /*0e40*/  PRMT R36, R36, 0x5410, R37 ;  /* 0x0000541024247816 */ /* 0x000fe20000000025 */
[----:B------:R-:W-:Y:S01]  /*0e50*/  @P1 FMUL.FTZ R41, R44, R39 ;  /* 0x000000272c291220 */ /* 0x000fe20000410000 */
[----:B------:R-:W-:Y:S02]  /*0e60*/  F2FP.F16.F32.PACK_AB R39, RZ, R59 ;  /* 0x0000003bff27723e */ /* 0x000fe400000000ff */
[----:B------:R-:W-:Y:S01]  /*0e70*/  F2FP.F16.F32.PACK_AB R44, RZ, R43 ;  /* 0x0000002bff2c723e */ /* 0x000fe200000000ff */
[----:B---3--:R-:W-:Y:S01]  /*0e80*/  @P1 FMUL.FTZ R45, R45, R46 ;  /* 0x0000002e2d2d1220 */ /* 0x008fe20000410000 */
[----:B------:R-:W-:-:S02]  /*0e90*/  F2FP.F16.F32.PACK_AB R46, RZ, R41 ;  /* 0x00000029ff2e723e */ /* 0x000fc400000000ff */
[----:B------:R-:W-:Y:S01]  /*0ea0*/  PRMT R37, R38, 0x5410, R39 ;  /* 0x0000541026257816 */ /* 0x000fe20000000027 */
[----:B------:R-:W-:Y:S01]  /*0eb0*/  @P1 FMUL.FTZ R40, R45, R60 ;  /* 0x0000003c2d281220 */ /* 0x000fe20000410000 */
[----:B------:R-:W-:-:S04]  /*0ec0*/  F2FP.F16.F32.PACK_AB R45, RZ, R42 ;  /* 0x0000002aff2d723e */ /* 0x000fc800000000ff */
[----:B------:R-:W-:Y:S02]  /*0ed0*/  F2FP.F16.F32.PACK_AB R47, RZ, R40 ;  /* 0x00000028ff2f723e */ /* 0x000fe400000000ff */
[----:B------:R-:W-:Y:S02]  /*0ee0*/  PRMT R38, R44, 0x5410, R45 ;  /* 0x000054102c267816 */ /* 0x000fe4000000002d */
[----:B------:R-:W-:-:S07]  /*0ef0*/  PRMT R39, R46, 0x5410, R47 ;  /* 0x000054102e277816 */ /* 0x000fce000000002f */
.L_x_3084:
        /* <DEDUP_REMOVED lines=17> */
[----:B------:R-:W-:Y:S02]  /*1010*/  HADD2.F32 R73, -RZ, R34.H0_H0 ;  /* 0x20000022ff497230 */ /* 0x000fe40000004100 */
[----:B------:R-:W-:-:S02]  /*1020*/  HADD2.F32 R75, -RZ, R35.H0_H0 ;  /* 0x20000023ff4b7230 */ /* 0x000fc40000004100 */
[----:B0-----:R-:W0:Y:S01]  /*1030*/  @P2 LDC R37, c[0x0][0x40c] ;  /* 0x00010300ff252b82 */ /* 0x001e220000000800 */
[--C-:B------:R-:W-:Y:S02]  /*1040*/  @P2 HADD2.F32 R36, -RZ, R28.reuse.H0_H0 ;  /* 0x2000001cff242230 */ /* 0x100fe40000004100 */
[----:B------:R-:W-:Y:S02]  /*1050*/  @P2 HADD2.F32 R38, -RZ, R28.H1_H1 ;  /* 0x3000001cff262230 */ /* 0x000fe40000004100 */
[----:B------:R-:W-:-:S03]  /*1060*/  HADD2.F32 R76, -RZ, R35.H1_H1 ;  /* 0x30000023ff4c7230 */ /* 0x000fc60000004100 */
[----:B------:R-:W1:Y:S08]  /*1070*/  @P2 LDC R63, c[0x0][0x40c] ;  /* 0x00010300ff3f2b82 */ /* 0x000e700000000800 */
[----:B------:R-:W2:Y:S01]  /*1080*/  @P2 LDC R47, c[0x0][0x40c] ;  /* 0x00010300ff2f2b82 */ /* 0x000ea20000000800 */
[----:B0-----:R-:W-:-:S07]  /*1090*/  @P2 FMUL.FTZ R39, R36, R37 ;  /* 0x0000002524272220 */ /* 0x001fce0000410000 */
[----:B------:R-:W0:Y:S01]  /*10a0*/  @P2 LDC R61, c[0x0][0x40c] ;  /* 0x00010300ff3d2b82 */ /* 0x000e220000000800 */
[--C-:B------:R-:W-:Y:S02]  /*10b0*/  @P2 HADD2.F32 R36, -RZ, R14.reuse.H0_H0 ;  /* 0x2000000eff242230 */ /* 0x100fe40000004100 */
[----:B------:R-:W-:-:S03]  /*10c0*/  @P2 HADD2.F32 R37, -RZ, R14.H1_H1 ;  /* 0x3000000eff252230 */ /* 0x000fc60000004100 */
[----:B------:R-:W-:Y:S01]  /*10d0*/  @P2 FFMA.FTZ R68, R39, R36, R68 ;  /* 0x0000002427442223 */ /* 0x000fe20000010044 */
[----:B------:R-:W-:Y:S01]  /*10e0*/  @P2 HADD2.F32 R36, -RZ, R29.H1_H1 ;  /* 0x3000001dff242230 */ /* 0x000fe20000004100 */
[----:B------:R-:W3:Y:S01]  /*10f0*/  @P2 LDC R62, c[0x0][0x40c] ;  /* 0x00010300ff3e2b82 */ /* 0x000ee20000000800 */
[----:B------:R-:W-:-:S03]  /*1100*/  @P2 HADD2.F32 R39, -RZ, R30.H0_H0 ;  /* 0x2000001eff272230 */ /* 0x000fc60000004100 */
[----:B-1----:R-:W-:Y:S01]  /*1110*/  @P2 FMUL.FTZ R63, R36, R63 ;  /* 0x0000003f243f2220 */ /* 0x002fe20000410000 */
[----:B--2---:R-:W-:-:S03]  /*1120*/  @P2 FMUL.FTZ R47, R38, R47 ;  /* 0x0000002f262f2220 */ /* 0x004fc60000410000 */
[----:B------:R-:W1:Y:S01]  /*1130*/  @P2 LDC R60, c[0x0][0x40c] ;  /* 0x00010300ff3c2b82 */ /* 0x000e620000000800 */
[----:B------:R-:W-:Y:S02]  /*1140*/  @P2 HADD2.F32 R38, -RZ, R29.H0_H0 ;  /* 0x2000001dff262230 */ /* 0x000fe40000004100 */
[----:B------:R-:W-:Y:S01]  /*1150*/  @P2 FFMA.FTZ R70, R47, R37, R70 ;  /* 0x000000252f462223 */ /* 0x000fe20000010046 */
[--C-:B------:R-:W-:Y:S02]  /*1160*/  @P2 HADD2.F32 R37, -RZ, R15.reuse.H0_H0 ;  /* 0x2000000fff252230 */ /* 0x100fe40000004100 */
[----:B------:R-:W-:Y:S02]  /*1170*/  @P2 HADD2.F32 R47, -RZ, R30.H1_H1 ;  /* 0x3000001eff2f2230 */ /* 0x000fe40000004100 */
[----:B------:R-:W2:Y:S01]  /*1180*/  @P2 LDC R74, c[0x0][0x40c] ;  /* 0x00010300ff4a2b82 */ /* 0x000ea20000000800 */
[----:B0-----:R-:W-:Y:S01]  /*1190*/  @P2 FMUL.FTZ R46, R38, R61 ;  /* 0x0000003d262e2220 */ /* 0x001fe20000410000 */
[----:B------:R-:W-:-:S02]  /*11a0*/  @P2 HADD2.F32 R38, -RZ, R15.H1_H1 ;  /* 0x3000000fff262230 */ /* 0x000fc40000004100 */
[--C-:B------:R-:W-:Y:S02]  /*11b0*/  @P2 HADD2.F32 R61, -RZ, R31.reuse.H1_H1 ;  /* 0x3000001fff3d2230 */ /* 0x100fe40000004100 */
[----:B------:R-:W-:Y:S01]  /*11c0*/  @P2 FFMA.FTZ R71, R46, R37, R71 ;  /* 0x000000252e472223 */ /* 0x000fe20000010047 */
[----:B------:R-:W-:Y:S02]  /*11d0*/  @P2 HADD2.F32 R37, -RZ, R31.H0_H0 ;  /* 0x2000001fff252230 */ /* 0x000fe40000004100 */
[----:B------:R-:W-:Y:S01]  /*11e0*/  @P2 FFMA.FTZ R72, R63, R38, R72 ;  /* 0x000000263f482223 */ /* 0x000fe20000010048 */
[----:B------:R-:W0:Y:S01]  /*11f0*/  @P2 LDC R36, c[0x0][0x40c] ;  /* 0x00010300ff242b82 */ /* 0x000e220000000800 */
[----:B---3--:R-:W-:Y:S01]  /*1200*/  @P2 FMUL.FTZ R47, R47, R62 ;  /* 0x0000003e2f2f2220 */ /* 0x008fe20000410000 */
[----:B------:R-:W-:Y:S02]  /*1210*/  @P2 HADD2.F32 R38, -RZ, R48.H1_H1 ;  /* 0x30000030ff262230 */ /* 0x000fe40000004100 */
[----:B------:R-:W-:-:S02]  /*1220*/  @P2 HADD2.F32 R46, -RZ, R49.H1_H1 ;  /* 0x30000031ff2e2230 */ /* 0x000fc40000004100 */
[----:B-1----:R-:W-:Y:S01]  /*1230*/  @P2 FMUL.FTZ R60, R39, R60 ;  /* 0x0000003c273c2220 */ /* 0x002fe20000410000 */
[----:B------:R-:W-:Y:S02]  /*1240*/  @P2 HADD2.F32 R39, -RZ, R49.H0_H0 ;  /* 0x20000031ff272230 */ /* 0x000fe40000004100 */
[----:B--2---:R-:W-:Y:S01]  /*1250*/  @P2 FMUL.FTZ R62, R37, R74 ;  /* 0x0000004a253e2220 */ /* 0x004fe20000410000 */
[----:B------:R-:W-:Y:S02]  /*1260*/  HADD2.F32 R74, -RZ, R34.H1_H1 ;  /* 0x30000022ff4a7230 */ /* 0x000fe40000004100 */
[----:B------:R-:W-:Y:S02]  /*1270*/  @P2 HADD2.F32 R37, -RZ, R48.H0_H0 ;  /* 0x20000030ff252230 */ /* 0x000fe40000004100 */
[----:B------:R-:W-:Y:S01]  /*1280*/  @P2 FFMA.FTZ R75, R62, R39, R75 ;  /* 0x000000273e4b2223 */ /* 0x000fe2000001004b */
[----:B------:R-:W-:Y:S01]  /*1290*/  @P2 FFMA.FTZ R74, R47, R38, R74 ;  /* 0x000000262f4a2223 */ /* 0x000fe2000001004a */
[----:B------:R-:W-:Y:S01]  /*12a0*/  F2FP.F16.F32.PACK_AB R38, RZ, R71 ;  /* 0x00000047ff26723e */ /* 0x000fe200000000ff */
[----:B0-----:R-:W-:Y:S01]  /*12b0*/  @P2 FMUL.FTZ R61, R61, R36 ;  /* 0x000000243d3d2220 */ /* 0x001fe20000410000 */
[----:B------:R-:W-:Y:S01]  /*12c0*/  @P2 FFMA.FTZ R73, R60, R37, R73 ;  /* 0x000000253c492223 */ /* 0x000fe20000010049 */
[----:B------:R-:W-:-:S02]  /*12d0*/  F2FP.F16.F32.PACK_AB R36, RZ, R68 ;  /* 0x00000044ff24723e */ /* 0x000fc400000000ff */
[----:B------:R-:W-:Y:S01]  /*12e0*/  @P2 FFMA.FTZ R76, R61, R46, R76 ;  /* 0x0000002e3d4c2223 */ /* 0x000fe2000001004c */
[----:B------:R-:W-:Y:S02]  /*12f0*/  F2FP.F16.F32.PACK_AB R37, RZ, R70 ;  /* 0x00000046ff25723e */ /* 0x000fe400000000ff */
        /* <DEDUP_REMOVED lines=10> */
.L_x_3085:
[----:B0-----:R-:W0:Y:S01]  /*13a0*/  @P1 LDC R37, c[0x0][0x40c] ;  /* 0x00010300ff251b82 */ /* 0x001e220000000800 */
[--C-:B-----5:R-:W-:Y:S01]  /*13b0*/  @P1 HADD2.F32 R36, -RZ, R28.reuse.H0_H0 ;  /* 0x2000001cff241230 */ /* 0x120fe20000004100 */
[----:B------:R-:W-:Y:S01]  /*13c0*/  MOV R68, RZ ;  /* 0x000000ff00447202 */ /* 0x000fe20000000f00 */
[----:B------:R-:W-:Y:S01]  /*13d0*/  @P1 HADD2.F32 R38, -RZ, R28.H1_H1 ;  /* 0x3000001cff261230 */ /* 0x000fe20000004100 */
[----:B------:R-:W-:Y:S01]  /*13e0*/  CS2R R70, SRZ ;  /* 0x0000000000467805 */ /* 0x000fe2000001ff00 */
[----:B------:R-:W-:Y:S02]  /*13f0*/  @P1 HADD2.F32 R60, -RZ, R29.H1_H1 ;  /* 0x3000001dff3c1230 */ /* 0x000fe40000004100 */
[----:B------:R-:W-:Y:S02]  /*1400*/  HFMA2 R72, -RZ, RZ, 0, 0 ;  /* 0x00000000ff487431 */ /* 0x000fe400000001ff */
[----:B------:R-:W-:Y:S01]  /*1410*/  @P1 HADD2.F32 R47, -RZ, R14.H1_H1 ;  /* 0x3000000eff2f1230 */ /* 0x000fe20000004100 */
[----:B------:R-:W1:Y:S01]  /*1420*/  @P1 LDC R39, c[0x0][0x40c] ;  /* 0x00010300ff271b82 */ /* 0x000e620000000800 */
[----:B------:R-:W-:Y:S01]  /*1430*/  CS2R R74, SRZ ;  /* 0x00000000004a7805 */ /* 0x000fe2000001ff00 */
[----:B------:R-:W-:-:S06]  /*1440*/  HFMA2 R76, -RZ, RZ, 0, 0 ;  /* 0x00000000ff4c7431 */ /* 0x000fcc00000001ff */
        /* <DEDUP_REMOVED lines=8> */
[--C-:B------:R-:W-:Y:S02]  /*14d0*/  @P1 HADD2.F32 R37, -RZ, R15.reuse.H1_H1 ;  /* 0x3000000fff251230 */ /* 0x100fe40000004100 */
[----:B------:R-:W-:Y:S01]  /*14e0*/  @P1 FMUL.FTZ R70, R38, R47 ;  /* 0x0000002f26461220 */ /* 0x000fe20000410000 */
[----:B------:R-:W-:Y:S01]  /*14f0*/  @P1 HADD2.F32 R36, -RZ, R15.H0_H0 ;  /* 0x2000000fff241230 */ /* 0x000fe20000004100 */
[----:B------:R-:W1:Y:S01]  /*1500*/  @P1 LDC R73, c[0x0][0x40c] ;  /* 0x00010300ff491b82 */ /* 0x000e620000000800 */
[----:B--2---:R-:W-:Y:S01]  /*1510*/  @P1 FMUL.FTZ R60, R60, R61 ;  /* 0x0000003d3c3c1220 */ /* 0x004fe20000410000 */
[----:B------:R-:W-:-:S02]  /*1520*/  @P1 HADD2.F32 R38, -RZ, R30.H0_H0 ;  /* 0x2000001eff261230 */ /* 0x000fc40000004100 */
[--C-:B------:R-:W-:Y:S02]  /*1530*/  @P1 HADD2.F32 R47, -RZ, R31.reuse.H0_H0 ;  /* 0x2000001fff2f1230 */ /* 0x100fe40000004100 */
[----:B------:R-:W-:Y:S01]  /*1540*/  @P1 FMUL.FTZ R72, R60, R37 ;  /* 0x000000253c481220 */ /* 0x000fe20000410000 */
[----:B------:R-:W-:Y:S01]  /*1550*/  @P1 HADD2.F32 R60, -RZ, R31.H1_H1 ;  /* 0x3000001fff3c1230 */ /* 0x000fe20000004100 */
[----:B------:R-:W2:Y:S01]  /*1560*/  @P1 LDC R62, c[0x0][0x40c] ;  /* 0x00010300ff3e1b82 */ /* 0x000ea20000000800 */
[----:B---3--:R-:W-:Y:S01]  /*1570*/  @P1 FMUL.FTZ R39, R39, R46 ;  /* 0x0000002e27271220 */ /* 0x008fe20000410000 */
[----:B------:R-:W-:Y:S02]  /*1580*/  @P1 HADD2.F32 R46, -RZ, R30.H1_H1 ;  /* 0x3000001eff2e1230 */ /* 0x000fe40000004100 */
[--C-:B------:R-:W-:Y:S02]  /*1590*/  @P1 HADD2.F32 R37, -RZ, R48.reuse.H0_H0 ;  /* 0x20000030ff251230 */ /* 0x100fe40000004100 */
[----:B------:R-:W-:Y:S01]  /*15a0*/  @P1 FMUL.FTZ R71, R39, R36 ;  /* 0x0000002427471220 */ /* 0x000fe20000410000 */
[----:B------:R-:W-:Y:S01]  /*15b0*/  @P1 HADD2.F32 R39, -RZ, R48.H1_H1 ;  /* 0x30000030ff271230 */ /* 0x000fe20000004100 */
[----:B------:R-:W3:Y:S01]  /*15c0*/  @P1 LDC R81, c[0x0][0x40c] ;  /* 0x00010300ff511b82 */ /* 0x000ee20000000800 */
[----:B------:R-:W-:-:S02]  /*15d0*/  @P1 HADD2.F32 R36, -RZ, R49.H0_H0 ;  /* 0x20000031ff241230 */ /* 0x000fc40000004100 */
[----:B0-----:R-:W-:Y:S01]  /*15e0*/  @P1 FMUL.FTZ R38, R38, R63 ;  /* 0x0000003f26261220 */ /* 0x001fe20000410000 */
[----:B------:R-:W-:Y:S02]  /*15f0*/  @P1 HADD2.F32 R61, -RZ, R49.H1_H1 ;  /* 0x30000031ff3d1230 */ /* 0x000fe40000004100 */
[----:B-1----:R-:W-:Y:S01]  /*1600*/  @P1 FMUL.FTZ R46, R46, R73 ;  /* 0x000000492e2e1220 */ /* 0x002fe20000410000 */
[----:B------:R-:W-:Y:S01]  /*1610*/  MOV R73, RZ ;  /* 0x000000ff00497202 */ /* 0x000fe20000000f00 */
[----:B------:R-:W-:Y:S01]  /*1620*/  @P1 FMUL.FTZ R73, R38, R37 ;  /* 0x0000002526491220 */ /* 0x000fe20000410000 */
[----:B------:R-:W-:Y:S01]  /*1630*/  F2FP.F16.F32.PACK_AB R37, RZ, R70 ;  /* 0x00000046ff25723e */ /* 0x000fe200000000ff */
[----:B------:R-:W-:Y:S01]  /*1640*/  @P1 FMUL.FTZ R74, R46, R39 ;  /* 0x000000272e4a1220 */ /* 0x000fe20000410000 */
[----:B------:R-:W-:Y:S02]  /*1650*/  F2FP.F16.F32.PACK_AB R38, RZ, R71 ;  /* 0x00000047ff26723e */ /* 0x000fe400000000ff */
[----:B------:R-:W-:Y:S01]  /*1660*/  F2FP.F16.F32.PACK_AB R39, RZ, R72 ;  /* 0x00000048ff27723e */ /* 0x000fe200000000ff */
[----:B--2---:R-:W-:Y:S01]  /*1670*/  @P1 FMUL.FTZ R47, R47, R62 ;  /* 0x0000003e2f2f1220 */ /* 0x004fe20000410000 */
[----:B------:R-:W-:-:S03]  /*1680*/  F2FP.F16.F32.PACK_AB R46, RZ, R73 ;  /* 0x00000049ff2e723e */ /* 0x000fc600000000ff */
[----:B------:R-:W-:Y:S01]  /*1690*/  @P1 FMUL.FTZ R75, R47, R36 ;  /* 0x000000242f4b1220 */ /* 0x000fe20000410000 */
[----:B------:R-:W-:Y:S02]  /*16a0*/  F2FP.F16.F32.PACK_AB R36, RZ, R68 ;  /* 0x00000044ff24723e */ /* 0x000fe400000000ff */
[----:B------:R-:W-:Y:S01]  /*16b0*/  F2FP.F16.F32.PACK_AB R47, RZ, R74 ;  /* 0x0000004aff2f723e */ /* 0x000fe200000000ff */
[----:B---3--:R-:W-:Y:S01]  /*16c0*/  @P1 FMUL.FTZ R60, R60, R81 ;  /* 0x000000513c3c1220 */ /* 0x008fe20000410000 */
[----:B------:R-:W-:Y:S02]  /*16d0*/  PRMT R36, R36, 0x5410, R37 ;  /* 0x0000541024247816 */ /* 0x000fe40000000025 */
[----:B------:R-:W-:Y:S01]  /*16e0*/  PRMT R37, R38, 0x5410, R39 ;  /* 0x0000541026257816 */ /* 0x000fe20000000027 */
[----:B------:R-:W-:Y:S01]  /*16f0*/  @P1 FMUL.FTZ R76, R60, R61 ;  /* 0x0000003d3c4c1220 */ /* 0x000fe20000410000 */
[----:B------:R-:W-:Y:S02]  /*1700*/  F2FP.F16.F32.PACK_AB R60, RZ, R75 ;  /* 0x0000004bff3c723e */ /* 0x000fe400000000ff */
[----:B------:R-:W-:-:S02]  /*1710*/  PRMT R38, R46, 0x5410, R47 ;  /* 0x000054102e267816 */ /* 0x000fc4000000002f */
[----:B------:R-:W-:-:S04]  /*1720*/  F2FP.F16.F32.PACK_AB R61, RZ, R76 ;  /* 0x0000004cff3d723e */ /* 0x000fc800000000ff */
[----:B------:R-:W-:-:S07]  /*1730*/  PRMT R39, R60, 0x5410, R61 ;  /* 0x000054103c277816 */ /* 0x000fce000000003d */
.L_x_3086:
[----:B------:R-:W0:Y:S01]  /*1740*/  @P1 LDC.64 R62, c[0x0][0x390] ;  /* 0x0000e400ff3e1b82 */ /* 0x000e220000000a00 */
[C---:B------:R-:W-:Y:S02]  /*1750*/  IADD3 R61, PT, PT, R79.reuse, 0x20, RZ ;  /* 0x000000204f3d7810 */ /* 0x040fe40007ffe0ff */
[----:B------:R-:W-:Y:S02]  /*1760*/  @P1 IADD3 R81, PT, PT, R78, 0x40, RZ ;  /* 0x000000404e511810 */ /* 0x000fe40007ffe0ff */
[----:B------:R-:W-:Y:S01]  /*1770*/  IADD3 R79, PT, PT, R79, 0x40, RZ ;  /* 0x000000404f4f7810 */ /* 0x000fe20007ffe0ff */
[----:B------:R-:W-:Y:S02]  /*1780*/  IMAD.WIDE.U32 R60, R61, 0x10, R44 ;  /* 0x000000103d3c7825 */ /* 0x000fe400078e002c */
[----:B------:R-:W1:Y:S03]  /*1790*/  @P0 LDC.64 R46, c[0x0][0x3a0] ;  /* 0x0000e800ff2e0b82 */ /* 0x000e660000000a00 */
[----:B------:R2:W-:Y:S01]  /*17a0*/  STG.E.128 desc[UR6][R60.64], R36 ;  /* 0x000000243c007986 */ /* 0x0005e2000c101d06 */
[----:B0-----:R-:W-:-:S05]  /*17b0*/  @P1 IMAD.WIDE.U32 R62, R81, 0x10, R62 ;  /* 0x00000010513e1825 */ /* 0x001fca00078e003e */
[----:B------:R2:W5:Y:S01]  /*17c0*/  @P1 LDG.E.128 R28, desc[UR6][R62.64] ;  /* 0x000000063e1c1981 */ /* 0x000562000c1e1d00 */
[----:B-1----:R-:W-:-:S05]  /*17d0*/  @P0 IMAD.WIDE.U32 R46, R79, 0x10, R46 ;  /* 0x000000104f2e0825 */ /* 0x002fca00078e002e */
[----:B------:R2:W5:Y:S01]  /*17e0*/  @P0 LDG.E.128 R32, desc[UR6][R46.64] ;  /* 0x000000062e200981 */ /* 0x000562000c1e1d00 */
[----:B------:R-:W-:Y:S05]  /*17f0*/  @!P0 BRA `(.L_x_3087) ;  /* 0x0000000000f88947 */ /* 0x000fea0003800000 */
[----:B------:R-:W-:Y:S01]  /*1800*/  ISETP.GT.AND P0, PT, R77, RZ, PT ;  /* 0x000000ff4d00720c */ /* 0x000fe20003f04270 */
[--C-:B-----5:R-:W-:Y:S02]  /*1810*/  HADD2.F32 R78, -RZ, R32.reuse.H0_H0 ;  /* 0x20000020ff4e7230 */ /* 0x120fe40000004100 */
[----:B--2---:R-:W-:Y:S02]  /*1820*/  HADD2.F32 R63, -RZ, R32.H1_H1 ;  /* 0x30000020ff3f7230 */ /* 0x004fe40000004100 */
[----:B------:R-:W-:-:S08]  /*1830*/  HADD2.F32 R61, -RZ, R33.H0_H0 ;  /* 0x20000021ff3d7230 */ /* 0x000fd00000004100 */
[----:B------:R-:W0:Y:S01]  /*1840*/  @P0 LDC R37, c[0x0][0x40c] ;  /* 0x00010300ff250b82 */ /* 0x000e220000000800 */
[--C-:B------:R-:W-:Y:S02]  /*1850*/  @P0 HADD2.F32 R36, -RZ, R28.reuse.H0_H0 ;  /* 0x2000001cff240230 */ /* 0x100fe40000004100 */
[----:B------:R-:W-:Y:S02]  /*1860*/  @P0 HADD2.F32 R38, -RZ, R28.H1_H1 ;  /* 0x3000001cff260230 */ /* 0x000fe40000004100 */
[--C-:B------:R-:W-:Y:S02]  /*1870*/  @P0 HADD2.F32 R62, -RZ, R29.reuse.H0_H0 ;  /* 0x2000001dff3e0230 */ /* 0x100fe40000004100 */
[----:B------:R-:W-:Y:S01]  /*1880*/  @P0 HADD2.F32 R80, -RZ, R29.H1_H1 ;  /* 0x3000001dff500230 */ /* 0x000fe20000004100 */
[----:B------:R-:W1:Y:S01]  /*1890*/  @P0 LDC R47, c[0x0][0x40c] ;  /* 0x00010300ff2f0b82 */ /* 0x000e620000000800 */
[----:B------:R-:W-:-:S07]  /*18a0*/  @P0 HADD2.F32 R46, -RZ, R54.H1_H1 ;  /* 0x30000036ff2e0230 */ /* 0x000fce0000004100 */
[----:B------:R-:W2:Y:S08]  /*18b0*/  @P0 LDC R77, c[0x0][0x40c] ;  /* 0x00010300ff4d0b82 */ /* 0x000eb00000000800 */
[----:B------:R-:W3:Y:S01]  /*18c0*/  @P0 LDC R81, c[0x0][0x40c] ;  /* 0x00010300ff510b82 */ /* 0x000ee20000000800 */
[----:B0-----:R-:W-:Y:S01]  /*18d0*/  @P0 FMUL.FTZ R39, R36, R37 ;  /* 0x0000002524270220 */ /* 0x001fe20000410000 */
[----:B------:R-:W-:-:S05]  /*18e0*/  @P0 HADD2.F32 R37, -RZ, R54.H0_H0 ;  /* 0x20000036ff250230 */ /* 0x000fca0000004100 */
[----:B------:R-:W-:Y:S01]  /*18f0*/  @P0 FFMA.FTZ R78, R39, R37, R78 ;  /* 0x00000025274e0223 */ /* 0x000fe2000001004e */
[----:B------:R-:W0:Y:S01]  /*1900*/  @P0 LDC R36, c[0x0][0x40c] ;  /* 0x00010300ff240b82 */ /* 0x000e220000000800 */
[----:B-1----:R-:W-:Y:S01]  /*1910*/  @P0 FMUL.FTZ R60, R38, R47 ;  /* 0x0000002f263c0220 */ /* 0x002fe20000410000 */
[----:B------:R-:W-:-:S03]  /*1920*/  @P0 HADD2.F32 R47, -RZ, R55.H0_H0 ;  /* 0x20000037ff2f0230 */ /* 0x000fc60000004100 */
[----:B------:R-:W-:Y:S01]  /*1930*/  @P0 FFMA.FTZ R63, R60, R46, R63 ;  /* 0x0000002e3c3f0223 */ /* 0x000fe2000001003f */
[----:B------:R-:W-:Y:S02]  /*1940*/  HADD2.F32 R46, -RZ, R34.H0_H0 ;  /* 0x20000022ff2e7230 */ /* 0x000fe40000004100 */
[----:B------:R-:W1:Y:S01]  /*1950*/  @P0 LDC R39, c[0x0][0x40c] ;  /* 0x00010300ff270b82 */ /* 0x000e620000000800 */
[----:B--2---:R-:W-:Y:S01]  /*1960*/  @P0 FMUL.FTZ R62, R62, R77 ;  /* 0x0000004d3e3e0220 */ /* 0x004fe20000410000 */
[----:B------:R-:W-:Y:S02]  /*1970*/  HADD2.F32 R77, -RZ, R33.H1_H1 ;  /* 0x30000021ff4d7230 */ /* 0x000fe40000004100 */
[----:B------:R-:W-:Y:S02]  /*1980*/  @P0 HADD2.F32 R60, -RZ, R57.H0_H0 ;  /* 0x20000039ff3c0230 */ /* 0x000fe40000004100 */
[----:B------:R-:W-:Y:S01]  /*1990*/  @P0 FFMA.FTZ R61, R62, R47, R61 ;  /* 0x0000002f3e3d0223 */ /* 0x000fe2000001003d */
[----:B------:R-:W-:Y:S01]  /*19a0*/  @P0 HADD2.F32 R47, -RZ, R55.H1_H1 ;  /* 0x30000037ff2f0230 */ /* 0x000fe20000004100 */
[----:B------:R-:W2:Y:S01]  /*19b0*/  @P0 LDC R38, c[0x0][0x40c] ;  /* 0x00010300ff260b82 */ /* 0x000ea20000000800 */
[----:B---3--:R-:W-:Y:S01]  /*19c0*/  @P0 FMUL.FTZ R80, R80, R81 ;  /* 0x0000005150500220 */ /* 0x008fe20000410000 */
[----:B------:R-:W-:-:S02]  /*19d0*/  @P0 HADD2.F32 R81, -RZ, R30.H0_H0 ;  /* 0x2000001eff510230 */ /* 0x000fc40000004100 */
[----:B------:R-:W-:Y:S02]  /*19e0*/  HADD2.F32 R62, -RZ, R34.H1_H1 ;  /* 0x30000022ff3e7230 */ /* 0x000fe40000004100 */
[----:B------:R-:W-:Y:S01]  /*19f0*/  @P0 FFMA.FTZ R77, R80, R47, R77 ;  /* 0x0000002f504d0223 */ /* 0x000fe2000001004d */
[----:B------:R-:W-:Y:S01]  /*1a00*/  @P0 HADD2.F32 R47, -RZ, R31.H0_H0 ;  /* 0x2000001fff2f0230 */ /* 0x000fe20000004100 */
[----:B------:R-:W3:Y:S01]  /*1a10*/  @P0 LDC R37, c[0x0][0x40c] ;  /* 0x00010300ff250b82 */ /* 0x000ee20000000800 */
[----:B0-----:R-:W-:Y:S01]  /*1a20*/  @P0 FMUL.FTZ R81, R81, R36 ;  /* 0x0000002451510220 */ /* 0x001fe20000410000 */
[----:B------:R-:W-:-:S03]  /*1a30*/  @P0 HADD2.F32 R36, -RZ, R30.H1_H1 ;  /* 0x3000001eff240230 */ /* 0x000fc60000004100 */
[----:B------:R-:W-:Y:S01]  /*1a40*/  @P0 FFMA.FTZ R46, R81, R60, R46 ;  /* 0x0000003c512e0223 */ /* 0x000fe2000001002e */
[----:B------:R-:W-:Y:S02]  /*1a50*/  @P0 HADD2.F32 R60, -RZ, R31.H1_H1 ;  /* 0x3000001fff3c0230 */ /* 0x000fe40000004100 */
[----:B-1----:R-:W-:Y:S01]  /*1a60*/  @P0 FMUL.FTZ R39, R36, R39 ;  /* 0x0000002724270220 */ /* 0x002fe20000410000 */
[----:B------:R-:W-:-:S05]  /*1a70*/  @P0 HADD2.F32 R36, -RZ, R57.H1_H1 ;  /* 0x30000039ff240230 */ /* 0x000fca0000004100 */
[----:B------:R-:W-:Y:S01]  /*1a80*/  @P0 FFMA.FTZ R62, R39, R36, R62 ;  /* 0x00000024273e0223 */ /* 0x000fe2000001003e */
[----:B------:R-:W-:Y:S01]  /*1a90*/  F2FP.F16.F32.PACK_AB R36, RZ, R78 ;  /* 0x0000004eff24723e */ /* 0x000fe200000000ff */
[----:B--2---:R-:W-:Y:S01]  /*1aa0*/  @P0 FMUL.FTZ R80, R47, R38 ;  /* 0x000000262f500220 */ /* 0x004fe20000410000 */
[--C-:B------:R-:W-:Y:S02]  /*1ab0*/  HADD2.F32 R47, -RZ, R35.reuse.H0_H0 ;  /* 0x20000023ff2f7230 */ /* 0x100fe40000004100 */
[--C-:B------:R-:W-:Y:S01]  /*1ac0*/  @P0 HADD2.F32 R38, -RZ, R58.reuse.H1_H1 ;  /* 0x3000003aff260230 */ /* 0x100fe20000004100 */
[----:B------:R-:W-:Y:S01]  /*1ad0*/  F2FP.F16.F32.PACK_AB R82, RZ, R62 ;  /* 0x0000003eff52723e */ /* 0x000fe200000000ff */
[----:B---3--:R-:W-:Y:S01]  /*1ae0*/  @P0 FMUL.FTZ R81, R60, R37 ;  /* 0x000000253c510220 */ /* 0x008fe20000410000 */
[----:B------:R-:W-:Y:S02]  /*1af0*/  HADD2.F32 R60, -RZ, R35.H1_H1 ;  /* 0x30000023ff3c7230 */ /* 0x000fe40000004100 */
[----:B------:R-:W-:-:S03]  /*1b00*/  @P0 HADD2.F32 R37, -RZ, R58.H0_H0 ;  /* 0x2000003aff250230 */ /* 0x000fc60000004100 */
[----:B------:R-:W-:Y:S01]  /*1b10*/  @P0 FFMA.FTZ R60, R81, R38, R60 ;  /* 0x00000026513c0223 */ /* 0x000fe2000001003c */
[----:B------:R-:W-:Y:S01]  /*1b20*/  F2FP.F16.F32.PACK_AB R38, RZ, R61 ;  /* 0x0000003dff26723e */ /* 0x000fe200000000ff */
[----:B------:R-:W-:Y:S01]  /*1b30*/  @P0 FFMA.FTZ R47, R80, R37, R47 ;  /* 0x00000025502f0223 */ /* 0x000fe2000001002f */
        /* <DEDUP_REMOVED lines=10> */
.L_x_3087:
[----:B--2---:R-:W0:Y:S01]  /*1be0*/  @P1 LDC R37, c[0x0][0x40c] ;  /* 0x00010300ff251b82 */ /* 0x004e220000000800 */
[----:B-----5:R-:W-:Y:S01]  /*1bf0*/  @P1 HADD2.F32 R36, -RZ, R28.H0_H0 ;  /* 0x2000001cff241230 */ /* 0x020fe20000004100 */
[----:B------:R-:W-:Y:S01]  /*1c00*/  MOV R78, RZ ;  /* 0x000000ff004e7202 */ /* 0x000fe20000000f00 */
[----:B------:R-:W-:Y:S02]  /*1c10*/  @P1 HADD2.F32 R39, -RZ, R54.H0_H0 ;  /* 0x20000036ff271230 */ /* 0x000fe40000004100 */
[----:B------:R-:W-:Y:S02]  /*1c20*/  HFMA2 R63, -RZ, RZ, 0, 0 ;  /* 0x00000000ff3f7431 */ /* 0x000fe400000001ff */
[----:B------:R-:W-:Y:S02]  /*1c30*/  @P1 HADD2.F32 R38, -RZ, R28.H1_H1 ;  /* 0x3000001cff261230 */ /* 0x000fe40000004100 */
[----:B------:R-:W-:Y:S01]  /*1c40*/  @P1 HADD2.F32 R46, -RZ, R29.H0_H0 ;  /* 0x2000001dff2e1230 */ /* 0x000fe20000004100 */
[----:B------:R-:W1:Y:S01]  /*1c50*/  @P1 LDC R47, c[0x0][0x40c] ;  /* 0x00010300ff2f1b82 */ /* 0x000e620000000800 */
[----:B------:R-:W-:-:S02]  /*1c60*/  @P1 HADD2.F32 R61, -RZ, R54.H1_H1 ;  /* 0x30000036ff3d1230 */ /* 0x000fc40000004100 */
[----:B------:R-:W-:Y:S02]  /*1c70*/  @P1 HADD2.F32 R80, -RZ, R31.H0_H0 ;  /* 0x2000001fff501230 */ /* 0x000fe40000004100 */
[----:B------:R-:W-:Y:S02]  /*1c80*/  @P1 HADD2.F32 R62, -RZ, R30.H1_H1 ;  /* 0x3000001eff3e1230 */ /* 0x000fe40000004100 */
[--C-:B------:R-:W-:Y:S01]  /*1c90*/  @P1 HADD2.F32 R82, -RZ, R58.reuse.H0_H0 ;  /* 0x2000003aff521230 */ /* 0x100fe20000004100 */
[----:B------:R-:W2:Y:S01]  /*1ca0*/  @P1 LDC R77, c[0x0][0x40c] ;  /* 0x00010300ff4d1b82 */ /* 0x000ea20000000800 */
[----:B------:R-:W-:-:S07]  /*1cb0*/  @P1 HADD2.F32 R85, -RZ, R58.H1_H1 ;  /* 0x3000003aff551230 */ /* 0x000fce0000004100 */
[----:B------:R-:W3:Y:S01]  /*1cc0*/  @P1 LDC R60, c[0x0][0x40c] ;  /* 0x00010300ff3c1b82 */ /* 0x000ee20000000800 */
[----:B0-----:R-:W-:-:S04]  /*1cd0*/  @P1 FMUL.FTZ R36, R36, R37 ;  /* 0x0000002524241220 */ /* 0x001fc80000410000 */
[----:B------:R-:W-:Y:S01]  /*1ce0*/  @P1 FMUL.FTZ R78, R36, R39 ;  /* 0x00000027244e1220 */ /* 0x000fe20000410000 */
[----:B------:R-:W-:Y:S02]  /*1cf0*/  @P1 HADD2.F32 R39, -RZ, R55.H0_H0 ;  /* 0x20000037ff271230 */ /* 0x000fe40000004100 */
[----:B------:R-:W0:Y:S01]  /*1d00*/  @P1 LDC R37, c[0x0][0x40c] ;  /* 0x00010300ff251b82 */ /* 0x000e220000000800 */
[----:B-1----:R-:W-:Y:S01]  /*1d10*/  @P1 FMUL.FTZ R38, R38, R47 ;  /* 0x0000002f26261220 */ /* 0x002fe20000410000 */
[----:B------:R-:W-:-:S03]  /*1d20*/  @P1 HADD2.F32 R47, -RZ, R29.H1_H1 ;  /* 0x3000001dff2f1230 */ /* 0x000fc60000004100 */
[----:B------:R-:W-:Y:S01]  /*1d30*/  @P1 FMUL.FTZ R63, R38, R61 ;  /* 0x0000003d263f1220 */ /* 0x000fe20000410000 */
[----:B------:R-:W-:Y:S01]  /*1d40*/  MOV R61, RZ ;  /* 0x000000ff003d7202 */ /* 0x000fe20000000f00 */
[----:B------:R-:W-:Y:S01]  /*1d50*/  @P1 HADD2.F32 R38, -RZ, R55.H1_H1 ;  /* 0x30000037ff261230 */ /* 0x000fe20000004100 */
[----:B------:R-:W1:Y:S01]  /*1d60*/  @P1 LDC R81, c[0x0][0x40c] ;  /* 0x00010300ff511b82 */ /* 0x000e620000000800 */
[----:B--2---:R-:W-:Y:S01]  /*1d70*/  @P1 FMUL.FTZ R46, R46, R77 ;  /* 0x0000004d2e2e1220 */ /* 0x004fe20000410000 */
[----:B------:R-:W-:-:S03]  /*1d80*/  HFMA2 R77, -RZ, RZ, 0, 0 ;  /* 0x00000000ff4d7431 */ /* 0x000fc600000001ff */
[----:B------:R-:W-:Y:S01]  /*1d90*/  @P1 FMUL.FTZ R61, R46, R39 ;  /* 0x000000272e3d1220 */ /* 0x000fe20000410000 */
[----:B------:R-:W-:Y:S02]  /*1da0*/  @P1 HADD2.F32 R39, -RZ, R31.H1_H1 ;  /* 0x3000001fff271230 */ /* 0x000fe40000004100 */
[----:B------:R-:W2:Y:S01]  /*1db0*/  @P1 LDC R83, c[0x0][0x40c] ;  /* 0x00010300ff531b82 */ /* 0x000ea20000000800 */
[----:B---3--:R-:W-:Y:S01]  /*1dc0*/  @P1 FMUL.FTZ R47, R47, R60 ;  /* 0x0000003c2f2f1220 */ /* 0x008fe20000410000 */
[----:B------:R-:W-:-:S03]  /*1dd0*/  @P1 HADD2.F32 R60, -RZ, R30.H0_H0 ;  /* 0x2000001eff3c1230 */ /* 0x000fc60000004100 */
[----:B------:R-:W-:Y:S01]  /*1de0*/  @P1 FMUL.FTZ R77, R47, R38 ;  /* 0x000000262f4d1220 */ /* 0x000fe20000410000 */
[--C-:B------:R-:W-:Y:S01]  /*1df0*/  @P1 HADD2.F32 R38, -RZ, R57.reuse.H0_H0 ;  /* 0x20000039ff261230 */ /* 0x100fe20000004100 */
[----:B------:R-:W-:Y:S01]  /*1e00*/  CS2R R46, SRZ ;  /* 0x00000000002e7805 */ /* 0x000fe2000001ff00 */
[----:B------:R-:W3:Y:S01]  /*1e10*/  @P1 LDC R36, c[0x0][0x40c] ;  /* 0x00010300ff241b82 */ /* 0x000ee20000000800 */
[----:B0-----:R-:W-:Y:S01]  /*1e20*/  @P1 FMUL.FTZ R37, R80, R37 ;  /* 0x0000002550251220 */ /* 0x001fe20000410000 */
[----:B------:R-:W-:-:S03]  /*1e30*/  @P1 HADD2.F32 R80, -RZ, R57.H1_H1 ;  /* 0x30000039ff501230 */ /* 0x000fc60000004100 */
[----:B------:R-:W-:Y:S01]  /*1e40*/  @P1 FMUL.FTZ R47, R37, R82 ;  /* 0x00000052252f1220 */ /* 0x000fe20000410000 */
[----:B------:R-:W-:Y:S01]  /*1e50*/  F2FP.F16.F32.PACK_AB R37, RZ, R63 ;  /* 0x0000003fff25723e */ /* 0x000fe200000000ff */
[----:B-1----:R-:W-:Y:S01]  /*1e60*/  @P1 FMUL.FTZ R81, R60, R81 ;  /* 0x000000513c511220 */ /* 0x002fe20000410000 */
[----:B------:R-:W-:Y:S02]  /*1e70*/  HFMA2 R60, -RZ, RZ, 0, 0 ;  /* 0x00000000ff3c7431 */ /* 0x000fe400000001ff */
[----:B------:R-:W-:Y:S01]  /*1e80*/  F2FP.F16.F32.PACK_AB R82, RZ, R47 ;  /* 0x0000002fff52723e */ /* 0x000fe200000000ff */
[----:B------:R-:W-:Y:S01]  /*1e90*/  @P1 FMUL.FTZ R46, R81, R38 ;  /* 0x00000026512e1220 */ /* 0x000fe20000410000 */
[----:B------:R-:W-:Y:S01]  /*1ea0*/  F2FP.F16.F32.PACK_AB R38, RZ, R61 ;  /* 0x0000003dff26723e */ /* 0x000fe200000000ff */
[----:B--2---:R-:W-:Y:S01]  /*1eb0*/  @P1 FMUL.FTZ R83, R62, R83 ;  /* 0x000000533e531220 */ /* 0x004fe20000410000 */
[----:B------:R-:W-:-:S03]  /*1ec0*/  MOV R62, RZ ;  /* 0x000000ff003e7202 */ /* 0x000fc60000000f00 */
[----:B------:R-:W-:Y:S01]  /*1ed0*/  @P1 FMUL.FTZ R62, R83, R80 ;  /* 0x00000050533e1220 */ /* 0x000fe20000410000 */
        /* <DEDUP_REMOVED lines=11> */
.L_x_3088:
        /* <DEDUP_REMOVED lines=98> */
.L_x_3104:
        /* <DEDUP_REMOVED lines=8> */
[----:B------:R-:W-:-:S06]  /*2630*/  FADD.FTZ R45, R44, R45 ;  /* 0x0000002d2c2d7221 */ /* 0x000fcc0000010000 */
[----:B------:R-:W3:Y:S01]  /*2640*/  MUFU.RSQ R45, R45 ;  /* 0x0000002d002d7308 */ /* 0x000ee20000001400 */
[----:B-1----:R-:W-:-:S05]  /*2650*/  @!P1 IMAD.WIDE R38, R56, 0x4, R38 ;  /* 0x0000000438269825 */ /* 0x002fca00078e0226 */
[----:B------:R1:W-:Y:S01]  /*2660*/  @!P1 STG.E desc[UR6][R38.64], R79 ;  /* 0x0000004f26009986 */ /* 0x0003e2000c101906 */
[----:B--2---:R-:W-:-:S05]  /*2670*/  @!P1 IMAD.WIDE R36, R56, 0x4, R36 ;  /* 0x0000000438249825 */ /* 0x004fca00078e0224 */
[----:B---3--:R1:W-:Y:S01]  /*2680*/  @!P1 STG.E desc[UR6][R36.64], R45 ;  /* 0x0000002d24009986 */ /* 0x0083e2000c101906 */
[----:B------:R-:W-:-:S13]  /*2690*/  ISETP.GE.AND P1, PT, R67, 0x1, PT ;  /* 0x000000014300780c */ /* 0x000fda0003f26270 */
[----:B-1----:R-:W-:Y:S05]  /*26a0*/  @!P1 BRA `(.L_x_3091) ;  /* 0x00000008004c9947 */ /* 0x002fea0003800000 */
[----:B------:R-:W-:Y:S01]  /*26b0*/  IADD3 R36, PT, PT, R67, -0x1, RZ ;  /* 0xffffffff43247810 */ /* 0x000fe20007ffe0ff */
[----:B------:R-:W-:Y:S01]  /*26c0*/  HADD2.F32 R39, -RZ, R24.H1_H1 ;  /* 0x30000018ff277230 */ /* 0x000fe20000004100 */
[----:B------:R-:W-:Y:S01]  /*26d0*/  FSEL R37, R79, RZ, !P0 ;  /* 0x000000ff4f257208 */ /* 0x000fe20004000000 */
[----:B------:R-:W-:Y:S02]  /*26e0*/  HADD2.F32 R67, -RZ, R4.H1_H1 ;  /* 0x30000004ff437230 */ /* 0x000fe40000004100 */
[----:B------:R-:W-:Y:S02]  /*26f0*/  IMAD R69, R36, R69, RZ ;  /* 0x0000004524457224 */ /* 0x000fe400078e02ff */
        /* <DEDUP_REMOVED lines=24> */
[----:B------:R-:W-:-:S02]  /*2880*/  HADD2.F32 R43, -RZ, R2.H0_H0 ;  /* 0x20000002ff2b7230 */ /* 0x000fc40000004100 */
[C---:B------:R-:W-:Y:S01]  /*2890*/  FMUL.FTZ R66, R45.reuse, R66 ;  /* 0x000000422d427220 */ /* 0x040fe20000410000 */
[----:B------:R-:W-:Y:S02]  /*28a0*/  HADD2.F32 R37, -RZ, R24.H0_H0 ;  /* 0x20000018ff257230 */ /* 0x000fe40000004100 */
[C---:B------:R-:W-:Y:S01]  /*28b0*/  FMUL.FTZ R36, R45.reuse, R36 ;  /* 0x000000242d247220 */ /* 0x040fe20000410000 */
[----:B------:R-:W-:Y:S02]  /*28c0*/  HADD2.F32 R41, -RZ, R2.H1_H1 ;  /* 0x30000002ff297230 */ /* 0x000fe40000004100 */
[C---:B------:R-:W-:Y:S01]  /*28d0*/  FMUL.FTZ R64, R45.reuse, R64 ;  /* 0x000000402d407220 */ /* 0x040fe20000410000 */
[C---:B------:R-:W-:Y:S01]  /*28e0*/  FMUL.FTZ R38, R45.reuse, R38 ;  /* 0x000000262d267220 */ /* 0x040fe20000410000 */
[----:B------:R-:W-:Y:S01]  /*28f0*/  FFMA.FTZ R43, R66, R43, R37 ;  /* 0x0000002b422b7223 */ /* 0x000fe20000010025 */
[C---:B------:R-:W-:Y:S01]  /*2900*/  FMUL.FTZ R44, R45.reuse, R44 ;  /* 0x0000002c2d2c7220 */ /* 0x040fe20000410000 */
        /* <DEDUP_REMOVED lines=20> */
[----:B------:R-:W-:-:S02]  /*2a50*/  HADD2.F32 R45, -RZ, R3.H1_H1 ;  /* 0x30000003ff2d7230 */ /* 0x000fc40000004100 */
[----:B------:R-:W-:Y:S02]  /*2a60*/  HADD2.F32 R39, -RZ, R25.H1_H1 ;  /* 0x30000019ff277230 */ /* 0x000fe40000004100 */
[----:B------:R-:W-:Y:S02]  /*2a70*/  HADD2.F32 R41, -RZ, R3.H0_H0 ;  /* 0x20000003ff297230 */ /* 0x000fe40000004100 */
[----:B------:R-:W-:Y:S02]  /*2a80*/  HADD2.F32 R37, -RZ, R25.H0_H0 ;  /* 0x20000019ff257230 */ /* 0x000fe40000004100 */
[----:B------:R-:W-:Y:S01]  /*2a90*/  FFMA.FTZ R45, R38, R45, R39 ;  /* 0x0000002d262d7223 */ /* 0x000fe20000010027 */
[----:B------:R-:W-:Y:S02]  /*2aa0*/  HADD2.F32 R59, -RZ, R4.H0_H0 ;  /* 0x20000004ff3b7230 */ /* 0x000fe40000004100 */
[--C-:B------:R-:W-:Y:S02]  /*2ab0*/  HADD2.F32 R61, -RZ, R26.reuse.H0_H0 ;  /* 0x2000001aff3d7230 */ /* 0x100fe40000004100 */
[----:B------:R-:W-:Y:S01]  /*2ac0*/  FFMA.FTZ R41, R64, R41, R37 ;  /* 0x0000002940297223 */ /* 0x000fe20000010025 */
[----:B------:R-:W-:Y:S01]  /*2ad0*/  HADD2.F32 R63, -RZ, R26.H1_H1 ;  /* 0x3000001aff3f7230 */ /* 0x000fe20000004100 */
[----:B------:R-:W-:Y:S01]  /*2ae0*/  SHF.R.S32.HI R64, RZ, 0x1f, R69 ;  /* 0x0000001fff407819 */ /* 0x000fe20000011445 */
[----:B------:R-:W-:-:S02]  /*2af0*/  HADD2.F32 R37, -RZ, R5.H1_H1 ;  /* 0x30000005ff257230 */ /* 0x000fc40000004100 */
[----:B------:R-:W-:Y:S01]  /*2b00*/  FFMA.FTZ R38, R44, R59, R61 ;  /* 0x0000003b2c267223 */ /* 0x000fe2000001003d */
[----:B------:R-:W-:Y:S02]  /*2b10*/  HADD2.F32 R59, -RZ, R27.H1_H1 ;  /* 0x3000001bff3b7230 */ /* 0x000fe40000004100 */
[----:B------:R-:W-:Y:S01]  /*2b20*/  FFMA.FTZ R67, R42, R67, R63 ;  /* 0x000000432a437223 */ /* 0x000fe2000001003f */
[----:B------:R-:W-:Y:S01]  /*2b30*/  HADD2.F32 R61, -RZ, R10.H0_H0 ;  /* 0x2000000aff3d7230 */ /* 0x000fe20000004100 */
[----:B------:R-:W-:Y:S01]  /*2b40*/  LEA.HI R69, R64, R69, RZ, 0x3 ;  /* 0x0000004540457211 */ /* 0x000fe200078f18ff */
[----:B------:R-:W-:Y:S02]  /*2b50*/  HADD2.F32 R63, -RZ, R20.H0_H0 ;  /* 0x20000014ff3f7230 */ /* 0x000fe40000004100 */
[----:B------:R-:W-:Y:S01]  /*2b60*/  FFMA.FTZ R42, R40, R37, R59 ;  /* 0x00000025282a7223 */ /* 0x000fe2000001003b */
[----:B------:R-:W-:Y:S01]  /*2b70*/  HADD2.F32 R65, -RZ, R5.H0_H0 ;  /* 0x20000005ff417230 */ /* 0x000fe20000004100 */
[----:B------:R-:W-:Y:S01]  /*2b80*/  F2FP.F16.F32.PACK_AB R38, R67, R38 ;  /* 0x000000264326723e */ /* 0x000fe200000000ff */
        /* <DEDUP_REMOVED lines=8> */
[----:B------:R-:W-:Y:S01]  /*2c10*/  HADD2.F32 R73, -RZ, R11.H0_H0 ;  /* 0x2000000bff497230 */ /* 0x000fe20000004100 */
[----:B------:R-:W0:Y:S01]  /*2c20*/  LDC.64 R36, c[0x0][0x428] ;  /* 0x00010a00ff247b82 */ /* 0x000e220000000a00 */
[----:B------:R-:W-:-:S02]  /*2c30*/  HADD2.F32 R75, -RZ, R21.H0_H0 ;  /* 0x20000015ff4b7230 */ /* 0x000fc40000004100 */
[----:B------:R-:W-:Y:S01]  /*2c40*/  FFMA.FTZ R59, R70, R65, R71 ;  /* 0x00000041463b7223 */ /* 0x000fe20000010047 */
[----:B------:R-:W-:Y:S01]  /*2c50*/  HADD2.F32 R77, -RZ, R11.H1_H1 ;  /* 0x3000000bff4d7230 */ /* 0x000fe20000004100 */
[----:B------:R-:W-:Y:S01]  /*2c60*/  F2FP.F16.F32.PACK_AB R39, R42, R39 ;  /* 0x000000272a27723e */ /* 0x000fe200000000ff */
[----:B------:R-:W-:Y:S02]  /*2c70*/  HADD2.F32 R79, -RZ, R21.H1_H1 ;  /* 0x30000015ff4f7230 */ /* 0x000fe40000004100 */
[----:B------:R-:W-:Y:S01]  /*2c80*/  FFMA.FTZ R82, R82, R73, R75 ;  /* 0x0000004952527223 */ /* 0x000fe2000001004b */
[----:B------:R-:W-:Y:S01]  /*2c90*/  HADD2.F32 R75, -RZ, R12.H1_H1 ;  /* 0x3000000cff4b7230 */ /* 0x000fe20000004100 */
[----:B------:R-:W-:Y:S01]  /*2ca0*/  F2FP.F16.F32.PACK_AB R40, R59, R40 ;  /* 0x000000283b28723e */ /* 0x000fe200000000ff */
[----:B------:R-:W-:Y:S02]  /*2cb0*/  HADD2.F32 R63, -RZ, R22.H1_H1 ;  /* 0x30000016ff3f7230 */ /* 0x000fe40000004100 */
[----:B------:R-:W-:Y:S01]  /*2cc0*/  FFMA.FTZ R71, R72, R77, R79 ;  /* 0x0000004d48477223 */ /* 0x000fe2000001004f */
[----:B------:R-:W-:-:S02]  /*2cd0*/  HADD2.F32 R65, -RZ, R13.H0_H0 ;  /* 0x2000000dff417230 */ /* 0x000fc40000004100 */
[----:B------:R-:W-:Y:S02]  /*2ce0*/  HADD2.F32 R73, -RZ, R23.H0_H0 ;  /* 0x20000017ff497230 */ /* 0x000fe40000004100 */
[----:B------:R-:W-:Y:S01]  /*2cf0*/  FFMA.FTZ R75, R74, R75, R63 ;  /* 0x0000004b4a4b7223 */ /* 0x000fe2000001003f */
[----:B------:R-:W-:Y:S02]  /*2d00*/  HADD2.F32 R79, -RZ, R13.H1_H1 ;  /* 0x3000000dff4f7230 */ /* 0x000fe40000004100 */
[----:B------:R-:W-:Y:S02]  /*2d10*/  HADD2.F32 R77, -RZ, R23.H1_H1 ;  /* 0x30000017ff4d7230 */ /* 0x000fe40000004100 */
        /* <DEDUP_REMOVED lines=12> */
[----:B------:R-:W-:Y:S02]  /*2de0*/  HADD2.F32 R81, -RZ, R17.H1_H1 ;  /* 0x30000011ff517230 */ /* 0x000fe40000004100 */
[----:B------:R-:W-:Y:S01]  /*2df0*/  FFMA.FTZ R73, R88, R73, R61 ;  /* 0x0000004958497223 */ /* 0x000fe2000001003d */
[----:B------:R-:W-:Y:S01]  /*2e00*/  HADD2.F32 R83, -RZ, R52.H0_H0 ;  /* 0x20000034ff537230 */ /* 0x000fe20000004100 */
[----:B------:R-:W-:Y:S01]  /*2e10*/  LEA.HI.SX32 R61, R69, R0, 0x1d ;  /* 0x00000000453d7211 */ /* 0x000fe200078feaff */
[----:B------:R-:W-:Y:S02]  /*2e20*/  HADD2.F32 R85, -RZ, R18.H0_H0 ;  /* 0x20000012ff557230 */ /* 0x000fe40000004100 */
[----:B------:R-:W-:Y:S01]  /*2e30*/  FFMA.FTZ R77, R92, R77, R81 ;  /* 0x0000004d5c4d7223 */ /* 0x000fe20000010051 */
[----:B------:R-:W-:Y:S01]  /*2e40*/  HADD2.F32 R63, -RZ, R52.H1_H1 ;  /* 0x30000034ff3f7230 */ /* 0x000fe20000004100 */
[----:B------:R-:W-:Y:S01]  /*2e50*/  F2FP.F16.F32.PACK_AB R44, R73, R44 ;  /* 0x0000002c492c723e */ /* 0x000fe200000000ff */
[----:B------:R-:W-:-:S02]  /*2e60*/  HADD2.F32 R65, -RZ, R18.H1_H1 ;  /* 0x30000012ff417230 */ /* 0x000fc40000004100 */
[----:B------:R-:W-:Y:S01]  /*2e70*/  FFMA.FTZ R46, R46, R83, R85 ;  /* 0x000000532e2e7223 */ /* 0x000fe20000010055 */
[----:B------:R-:W-:Y:S02]  /*2e80*/  HADD2.F32 R64, -RZ, R53.H0_H0 ;  /* 0x20000035ff407230 */ /* 0x000fe40000004100 */
[----:B------:R-:W-:Y:S02]  /*2e90*/  HADD2.F32 R68, -RZ, R19.H0_H0 ;  /* 0x20000013ff447230 */ /* 0x000fe40000004100 */
[----:B------:R-:W-:Y:S01]  /*2ea0*/  FFMA.FTZ R69, R62, R63, R65 ;  /* 0x0000003f3e457223 */ /* 0x000fe20000010041 */
[----:B------:R-:W-:Y:S01]  /*2eb0*/  HADD2.F32 R81, -RZ, R53.H1_H1 ;  /* 0x30000035ff517230 */ /* 0x000fe20000004100 */
[C---:B------:R-:W-:Y:S01]  /*2ec0*/  IADD3 R63, PT, PT, R61.reuse, 0x20, RZ ;  /* 0x000000203d3f7810 */ /* 0x040fe20007ffe0ff */
[----:B------:R-:W-:Y:S01]  /*2ed0*/  HADD2.F32 R83, -RZ, R19.H1_H1 ;  /* 0x30000013ff537230 */ /* 0x000fe20000004100 */
[----:B------:R-:W-:Y:S01]  /*2ee0*/  IADD3 R65, PT, PT, R61, 0x40, RZ ;  /* 0x000000403d417810 */ /* 0x000fe20007ffe0ff */
[----:B------:R-:W-:Y:S01]  /*2ef0*/  FFMA.FTZ R47, R47, R64, R68 ;  /* 0x000000402f2f7223 */ /* 0x000fe20000010044 */
[----:B------:R-:W-:Y:S01]  /*2f00*/  F2FP.F16.F32.PACK_AB R46, R69, R46 ;  /* 0x0000002e452e723e */ /* 0x000fe200000000ff */
[----:B0-----:R-:W-:-:S04]  /*2f10*/  IMAD.WIDE.U32 R62, R63, 0x10, R36 ;  /* 0x000000103f3e7825 */ /* 0x001fc800078e0024 */
[----:B------:R-:W-:Y:S01]  /*2f20*/  FFMA.FTZ R68, R60, R81, R83 ;  /* 0x000000513c447223 */ /* 0x000fe20000010053 */
[----:B------:R-:W-:-:S04]  /*2f30*/  IMAD.WIDE.U32 R60, R61, 0x10, R36 ;  /* 0x000000103d3c7825 */ /* 0x000fc800078e0024 */
[----:B------:R-:W-:Y:S01]  /*2f40*/  F2FP.F16.F32.PACK_AB R47, R68, R47 ;  /* 0x0000002f442f723e */ /* 0x000fe200000000ff */
[----:B------:R-:W-:Y:S01]  /*2f50*/  IMAD.WIDE.U32 R64, R65, 0x10, R36 ;  /* 0x0000001041407825 */ /* 0x000fe200078e0024 */
[----:B------:R-:W-:Y:S02]  /*2f60*/  F2FP.F16.F32.PACK_AB R37, R45, R41 ;  /* 0x000000292d25723e */ /* 0x000fe400000000ff */
[----:B------:R-:W-:Y:S02]  /*2f70*/  F2FP.F16.F32.PACK_AB R36, R66, R43 ;  /* 0x0000002b4224723e */ /* 0x000fe400000000ff */
[----:B------:R-:W-:Y:S02]  /*2f80*/  F2FP.F16.F32.PACK_AB R43, R79, R86 ;  /* 0x000000564f2b723e */ /* 0x000fe400000000ff */
[----:B------:R-:W-:Y:S01]  /*2f90*/  F2FP.F16.F32.PACK_AB R41, R71, R82 ;  /* 0x000000524729723e */ /* 0x000fe200000000ff */
[----:B------:R1:W-:Y:S01]  /*2fa0*/  STG.E.128 desc[UR6][R60.64], R36 ;  /* 0x000000243c007986 */ /* 0x0003e2000c101d06 */
[----:B------:R-:W-:-:S03]  /*2fb0*/  F2FP.F16.F32.PACK_AB R45, R77, R90 ;  /* 0x0000005a4d2d723e */ /* 0x000fc600000000ff */
[----:B------:R1:W-:Y:S04]  /*2fc0*/  STG.E.128 desc[UR6][R62.64], R40 ;  /* 0x000000283e007986 */ /* 0x0003e8000c101d06 */
[----:B------:R1:W-:Y:S02]  /*2fd0*/  STG.E.128 desc[UR6][R64.64], R44 ;  /* 0x0000002c40007986 */ /* 0x0003e4000c101d06 */
.L_x_3091:
[----:B------:R-:W-:Y:S05]  /*2fe0*/  BSYNC.RECONVERGENT B0 ;  /* 0x0000000000007941 */ /* 0x000fea0003800200 */
.L_x_3090:
[----:B-1----:R-:W1:Y:S02]  /*2ff0*/  LDC.64 R36, c[0x0][0x380] ;  /* 0x0000e000ff247b82 */ /* 0x002e640000000a00 */
[----:B-1----:R-:W-:-:S04]  /*3000*/  LEA R56, R36, R56, 0x2 ;  /* 0x0000003824387211 */ /* 0x002fc800078e10ff */
[----:B------:R-:W-:-:S13]  /*3010*/  ISETP.GE.AND P0, PT, R56, R37, PT ;  /* 0x000000253800720c */ /* 0x000fda0003f06270 */
[----:B------:R-:W-:Y:S05]  /*3020*/  @!P0 BRA `(.L_x_3092) ;  /* 0xffffffd4004c8947 */ /* 0x000fea000383ffff */
[----:B------:R-:W-:Y:S05]  /*3030*/  EXIT ;  /* 0x000000000000794d */ /* 0x000fea0003800000 */
.L_x_3089:
        /* <DEDUP_REMOVED lines=8> */
.L_x_3094:
[----:B------:R-:W-:Y:S05]  /*30c0*/  BSYNC B0 ;  /* 0x0000000000007941 */ /* 0x000fea0003800000 */
.L_x_3093:
[----:B------:R-:W-:Y:S01]  /*30d0*/  MOV R36, R82 ;  /* 0x0000005200247202 */ /* 0x000fe20000000f00 */
[----:B------:R-:W-:Y:S01]  /*30e0*/  HFMA2 R83, -RZ, RZ, 0, 1.1920928955078125e-07 ;  /* 0x00000002ff537431 */ /* 0x000fe200000001ff */
[----:B------:R-:W-:Y:S01]  /*30f0*/  MOV R86, 0x1f ;  /* 0x0000001f00567802 */ /* 0x000fe20000000f00 */
[----:B------:R-:W0:Y:S01]  /*3100*/  LDC R44, c[0x0][0x400] ;  /* 0x00010000ff2c7b82 */ /* 0x000e220000000800 */
[----:B------:R-:W-:Y:S01]  /*3110*/  MOV R81, 0xffffffff ;  /* 0xffffffff00517802 */ /* 0x000fe20000000f00 */
[----:B------:R-:W-:-:S05]  /*3120*/  FADD.FTZ R37, R79, R36 ;  /* 0x000000244f257221 */ /* 0x000fca0000010000 */
[----:B------:R-:W-:-:S07]  /*3130*/  MOV R84, R37 ;  /* 0x0000002500547202 */ /* 0x000fce0000000f00 */
[----:B0-----:R-:W-:Y:S05]  /*3140*/  WARPSYNC.COLLECTIVE R81, `(.L_x_3095) ;  /* 0x0000000051087348 */ /* 0x001fea0003c00000 */
[----:B------:R1:W2:Y:S02]  /*3150*/  SHFL.BFLY P0, R82, R84, R83, R86 ;  /* 0x0c00005354527389 */ /* 0x0002a40000000056 */
[----:B012---:R-:W-:Y:S05]  /*3160*/  ENDCOLLECTIVE ;  /* 0x000000000000791b */ /* 0x007fea0003800000 */
.L_x_3095:
[----:B------:R-:W-:Y:S01]  /*3170*/  HFMA2 R83, -RZ, RZ, 0, 2.384185791015625e-07 ;  /* 0x00000004ff537431 */ /* 0x000fe200000001ff */
[----:B------:R-:W-:-:S05]  /*3180*/  MOV R36, R82 ;  /* 0x0000005200247202 */ /* 0x000fca0000000f00 */
[----:B------:R-:W-:-:S05]  /*3190*/  FADD.FTZ R38, R37, R36 ;  /* 0x0000002425267221 */ /* 0x000fca0000010000 */
[----:B------:R-:W-:-:S07]  /*31a0*/  MOV R84, R38 ;  /* 0x0000002600547202 */ /* 0x000fce0000000f00 */
[----:B------:R-:W-:Y:S05]  /*31b0*/  WARPSYNC.COLLECTIVE R81, `(.L_x_3096) ;  /* 0x0000000051087348 */ /* 0x000fea0003c00000 */
[----:B------:R0:W1:Y:S02]  /*31c0*/  SHFL.BFLY P0, R82, R84, R83, R86 ;  /* 0x0c00005354527389 */ /* 0x0000640000000056 */
[----:B01----:R-:W-:Y:S05]  /*31d0*/  ENDCOLLECTIVE ;  /* 0x000000000000791b */ /* 0x003fea0003800000 */
.L_x_3096:
[----:B------:R-:W-:Y:S01]  /*31e0*/  HFMA2 R83, -RZ, RZ, 0, 4.76837158203125e-07 ;  /* 0x00000008ff537431 */ /* 0x000fe200000001ff */
[----:B------:R-:W-:-:S05]  /*31f0*/  MOV R39, R82 ;  /* 0x0000005200277202 */ /* 0x000fca0000000f00 */
[----:B------:R-:W-:-:S05]  /*3200*/  FADD.FTZ R39, R38, R39 ;  /* 0x0000002726277221 */ /* 0x000fca0000010000 */
[----:B------:R-:W-:-:S07]  /*3210*/  MOV R84, R39 ;  /* 0x0000002700547202 */ /* 0x000fce0000000f00 */
[----:B------:R-:W-:Y:S05]  /*3220*/  WARPSYNC.COLLECTIVE R81, `(.L_x_3097) ;  /* 0x0000000051087348 */ /* 0x000fea0003c00000 */
[----:B------:R0:W1:Y:S02]  /*3230*/  SHFL.BFLY P0, R82, R84, R83, R86 ;  /* 0x0c00005354527389 */ /* 0x0000640000000056 */
[----:B01----:R-:W-:Y:S05]  /*3240*/  ENDCOLLECTIVE ;  /* 0x000000000000791b */ /* 0x003fea0003800000 */
.L_x_3097:
[----:B------:R-:W-:Y:S01]  /*3250*/  HFMA2 R83, -RZ, RZ, 0, 9.5367431640625e-07 ;  /* 0x00000010ff537431 */ /* 0x000fe200000001ff */
[----:B------:R-:W-:-:S05]  /*3260*/  MOV R36, R82 ;  /* 0x0000005200247202 */ /* 0x000fca0000000f00 */
[----:B------:R-:W-:-:S05]  /*3270*/  FADD.FTZ R45, R39, R36 ;  /* 0x00000024272d7221 */ /* 0x000fca0000010000 */
[----:B------:R-:W-:-:S07]  /*3280*/  MOV R84, R45 ;  /* 0x0000002d00547202 */ /* 0x000fce0000000f00 */
[----:B------:R-:W-:Y:S05]  /*3290*/  WARPSYNC.COLLECTIVE R81, `(.L_x_3098) ;  /* 0x0000000051087348 */ /* 0x000fea0003c00000 */
[----:B------:R0:W1:Y:S02]  /*32a0*/  SHFL.BFLY P0, R82, R84, R83, R86 ;  /* 0x0c00005354527389 */ /* 0x0000640000000056 */
[----:B01----:R-:W-:Y:S05]  /*32b0*/  ENDCOLLECTIVE ;  /* 0x000000000000791b */ /* 0x003fea0003800000 */
.L_x_3098:
        /* <DEDUP_REMOVED lines=56> */
.L_x_3099:
[----:B------:R-:W-:Y:S01]  /*3640*/  HFMA2 R83, -RZ, RZ, 0, 1.1920928955078125e-07 ;  /* 0x00000002ff537431 */ /* 0x000fe200000001ff */
[----:B------:R-:W-:-:S05]  /*3650*/  MOV R37, R82 ;  /* 0x0000005200257202 */ /* 0x000fca0000000f00 */
[----:B------:R-:W-:-:S05]  /*3660*/  FADD.FTZ R37, R36, R37 ;  /* 0x0000002524257221 */ /* 0x000fca0000010000 */
[----:B------:R-:W-:-:S07]  /*3670*/  MOV R84, R37 ;  /* 0x0000002500547202 */ /* 0x000fce0000000f00 */
[----:B------:R-:W-:Y:S05]  /*3680*/  WARPSYNC.COLLECTIVE R81, `(.L_x_3100) ;  /* 0x0000000051087348 */ /* 0x000fea0003c00000 */
[----:B------:R0:W1:Y:S02]  /*3690*/  SHFL.BFLY P0, R82, R84, R83, R86 ;  /* 0x0c00005354527389 */ /* 0x0000640000000056 */
[----:B01----:R-:W-:Y:S05]  /*36a0*/  ENDCOLLECTIVE ;  /* 0x000000000000791b */ /* 0x003fea0003800000 */
.L_x_3100:
[----:B------:R-:W-:Y:S01]  /*36b0*/  HFMA2 R83, -RZ, RZ, 0, 2.384185791015625e-07 ;  /* 0x00000004ff537431 */ /* 0x000fe200000001ff */
[----:B------:R-:W-:-:S05]  /*36c0*/  MOV R38, R82 ;  /* 0x0000005200267202 */ /* 0x000fca0000000f00 */
[----:B------:R-:W-:-:S05]  /*36d0*/  FADD.FTZ R38, R37, R38 ;  /* 0x0000002625267221 */ /* 0x000fca0000010000 */
[----:B------:R-:W-:-:S07]  /*36e0*/  MOV R84, R38 ;  /* 0x0000002600547202 */ /* 0x000fce0000000f00 */
[----:B------:R-:W-:Y:S05]  /*36f0*/  WARPSYNC.COLLECTIVE R81, `(.L_x_3101) ;  /* 0x0000000051087348 */ /* 0x000fea0003c00000 */
[----:B------:R0:W1:Y:S02]  /*3700*/  SHFL.BFLY P0, R82, R84, R83, R86 ;  /* 0x0c00005354527389 */ /* 0x0000640000000056 */
[----:B01----:R-:W-:Y:S05]  /*3710*/  ENDCOLLECTIVE ;  /* 0x000000000000791b */ /* 0x003fea0003800000 */
.L_x_3101:
[----:B------:R-:W-:Y:S01]  /*3720*/  HFMA2 R83, -RZ, RZ, 0, 4.76837158203125e-07 ;  /* 0x00000008ff537431 */ /* 0x000fe200000001ff */
[----:B------:R-:W-:-:S05]  /*3730*/  MOV R39, R82 ;  /* 0x0000005200277202 */ /* 0x000fca0000000f00 */
[----:B------:R-:W-:-:S05]  /*3740*/  FADD.FTZ R39, R38, R39 ;  /* 0x0000002726277221 */ /* 0x000fca0000010000 */
[----:B------:R-:W-:-:S07]  /*3750*/  MOV R84, R39 ;  /* 0x0000002700547202 */ /* 0x000fce0000000f00 */
[----:B------:R-:W-:Y:S05]  /*3760*/  WARPSYNC.COLLECTIVE R81, `(.L_x_3102) ;  /* 0x0000000051087348 */ /* 0x000fea0003c00000 */
[----:B------:R0:W1:Y:S02]  /*3770*/  SHFL.BFLY P0, R82, R84, R83, R86 ;  /* 0x0c00005354527389 */ /* 0x0000640000000056 */
[----:B01----:R-:W-:Y:S05]  /*3780*/  ENDCOLLECTIVE ;  /* 0x000000000000791b */ /* 0x003fea0003800000 */
.L_x_3102:
[----:B------:R-:W-:Y:S01]  /*3790*/  HFMA2 R83, -RZ, RZ, 0, 9.5367431640625e-07 ;  /* 0x00000010ff537431 */ /* 0x000fe200000001ff */
[----:B------:R-:W-:-:S05]  /*37a0*/  MOV R80, R82 ;  /* 0x0000005200507202 */ /* 0x000fca0000000f00 */
[----:B------:R-:W-:-:S05]  /*37b0*/  FADD.FTZ R80, R39, R80 ;  /* 0x0000005027507221 */ /* 0x000fca0000010000 */
[----:B------:R-:W-:-:S07]  /*37c0*/  MOV R84, R80 ;  /* 0x0000005000547202 */ /* 0x000fce0000000f00 */
[----:B------:R-:W-:Y:S05]  /*37d0*/  WARPSYNC.COLLECTIVE R81, `(.L_x_3103) ;  /* 0x0000000051087348 */ /* 0x000fea0003c00000 */
[----:B------:R0:W1:Y:S02]  /*37e0*/  SHFL.BFLY P0, R82, R84, R83, R86 ;  /* 0x0c00005354527389 */ /* 0x0000640000000056 */
[----:B01----:R-:W-:Y:S05]  /*37f0*/  ENDCOLLECTIVE ;  /* 0x000000000000791b */ /* 0x003fea0003800000 */
.L_x_3103:
[----:B------:R-:W-:Y:S01]  /*3800*/  MOV R45, R82 ;  /* 0x00000052002d7202 */ /* 0x000fe20000000f00 */
[----:B------:R-:W-:Y:S06]  /*3810*/  BRA `(.L_x_3104) ;  /* 0xffffffec00647947 */ /* 0x000fec000383ffff */
.L_x_3105:
        /* <DEDUP_REMOVED lines=14> */
.L_x_28725:


//--------------------- .text._ZN10layer_norm13ln_fwd_kernelINS_13Kernel_traitsI6__halfS2_S2_S2_fjLj768ELj1ELj4ELj1ELj16ENS_18Kernel_traits_baseILj768ES2_S2_S2_S2_fjLj128EEEEELb1ELb0ELb0ELb0EEEvNS_9FwdParamsE --------------------------
	.section	.text._ZN10layer_norm13ln_fwd_kernelINS_13Kernel_traitsI6__halfS2_S2_S2_fjLj768ELj1ELj4ELj1ELj16ENS_18Kernel_traits_baseILj768ES2_S2_S2_S2_fjLj128EEEEELb1ELb0ELb0ELb0EEEvNS_9FwdParamsE,"ax",@progbits
	.align	128
        .global         _ZN10layer_norm13ln_fwd_kernelINS_13Kernel_traitsI6__halfS2_S2_S2_fjLj768ELj1ELj4ELj1ELj16ENS_18Kernel_traits_baseILj768ES2_S2_S2_S2_fjLj128EEEEELb1ELb0ELb0ELb0EEEvNS_9FwdParamsE
        .type           _ZN10layer_norm13ln_fwd_kernelINS_13Kernel_traitsI6__halfS2_S2_S2_fjLj768ELj1ELj4ELj1ELj16ENS_18Kernel_traits_baseILj768ES2_S2_S2_S2_fjLj128EEEEELb1ELb0ELb0ELb0EEEvNS_9FwdParamsE,@function
        .size           _ZN10layer_norm13ln_fwd_kernelINS_13Kernel_traitsI6__halfS2_S2_S2_fjLj768ELj1ELj4ELj1ELj16ENS_18Kernel_traits_baseILj768ES2_S2_S2_S2_fjLj128EEEEELb1ELb0ELb0ELb0EEEvNS_9FwdParamsE,(.L_x_28726 - _ZN10layer_norm13ln_fwd_kernelINS_13Kernel_traitsI6__halfS2_S2_S2_fjLj768ELj1ELj4ELj1ELj16ENS_18Kernel_traits_baseILj768ES2_S2_S2_S2_fjLj128EEEEELb1ELb0ELb0ELb0EEEvNS_9FwdParamsE)
        .other          _ZN10layer_norm13ln_fwd_kernelINS_13Kernel_traitsI6__halfS2_S2_S2_fjLj768ELj1ELj4ELj1ELj16ENS_18Kernel_traits_baseILj768ES2_S2_S2_S2_fjLj128EEEEELb1ELb0ELb0ELb0EEEvNS_9FwdParamsE,@"STO_CUDA_ENTRY STV_DEFAULT"
_ZN10layer_norm13ln_fwd_kernelINS_13Kernel_traitsI6__halfS2_S2_S2_fjLj768ELj1ELj4ELj1ELj16ENS_18Kernel_traits_baseILj768ES2_S2_S2_S2_fjLj128EEEEELb1ELb0ELb0ELb0EEEvNS_9FwdParamsE:
.text._ZN10layer_norm13ln_fwd_kernelINS_13Kernel_traitsI6__halfS2_S2_S2_fjLj768ELj1ELj4ELj1ELj16ENS_18Kernel_traits_baseILj768ES2_S2_S2_S2_fjLj128EEEEELb1ELb0ELb0ELb0EEEvNS_9FwdParamsE:
        /* <DEDUP_REMOVED lines=21> */
[----:B------:R-:W-:-:S06]  /*0150*/  UISETP.NE.AND.EX UP0, UPT, UR11, URZ, UPT, UP0 ;  /* 0x000000ff0b00728c */ /* 0x000fcc000bf05300 */
[----:B------:R-:W3:Y:S01]  /*0160*/  LDC R12, c[0x0][0x360] ;  /* 0x0000d800ff0c7b82 */ /* 0x000ee20000000800 */
[----:B-1----:R-:W-:-:S06]  /*0170*/  USHF.L.U32 UR4, UR5, 0x2, URZ ;  /* 0x0000000205047899 */ /* 0x002fcc00080006ff */
[----:B------:R-:W-:Y:S01]  /*0180*/  LOP3.LUT R10, R10, UR4, RZ, 0xfc, !PT ;  /* 0x000000040a0a7c12 */ /* 0x000fe2000f8efcff */
[----:B---3--:R-:W-:Y:S01]  /*0190*/  IMAD R12, R12, UR5, R11 ;  /* 0x000000050c0c7c24 */ /* 0x008fe2000f8e020b */
[----:B--2---:R-:W-:Y:S02]  /*01a0*/  @P0 R2UR UR6, R2 ;  /* 0x00000000020602ca */ /* 0x004fe400000e0000 */
[----:B------:R-:W-:Y:S02]  /*01b0*/  @P0 R2UR UR7, R3 ;  /* 0x00000000030702ca */ /* 0x000fe400000e0000 */
[----:B------:R-:W-:Y:S02]  /*01c0*/  SHF.R.S32.HI R2, RZ, 0x1f, R13 ;  /* 0x0000001fff027819 */ /* 0x000fe4000001140d */
[----:B0-----:R-:W-:Y:S02]  /*01d0*/  @P0 IADD3 R0, P1, PT, R4, R9, RZ ;  /* 0x0000000904000210 */ /* 0x001fe40007f3e0ff */
[----:B------:R-:W-:-:S02]  /*01e0*/  LEA.HI R2, R2, R13, RZ, 0x3 ;  /* 0x0000000d02027211 */ /* 0x000fc400078f18ff */
[C---:B------:R-:W-:Y:S01]  /*01f0*/  LOP3.LUT R13, R11.reuse, 0x1f, RZ, 0xc, !PT ;  /* 0x0000001f0b0d7812 */ /* 0x040fe200078e0cff */
[----:B------:R-:W-:Y:S01]  /*0200*/  @P0 IMAD.X R7, RZ, RZ, R5, P1 ;  /* 0x000000ffff070224 */ /* 0x000fe200008e0605 */
[----:B------:R-:W-:Y:S01]  /*0210*/  LOP3.LUT R11, R11, 0x1f, RZ, 0xc0, !PT ;  /* 0x0000001f0b0b7812 */ /* 0x000fe200078ec0ff */
        /* <DEDUP_REMOVED lines=48> */
.L_x_3107:
[C---:B------:R-:W-:Y:S01]  /*0520*/  ISETP.GE.U32.AND P1, PT, R13.reuse, 0x40, PT ;  /* 0x000000400d00780c */ /* 0x040fe20003f26070 */
[----:B------:R-:W-:Y:S01]  /*0530*/  IMAD.MOV.U32 R25, RZ, RZ, R11 ;  /* 0x000000ffff197224 */ /* 0x000fe200078e000b */
[C---:B------:R-:W-:Y:S02]  /*0540*/  ISETP.GE.U32.AND P0, PT, R13.reuse, 0x20, PT ;  /* 0x000000200d00780c */ /* 0x040fe40003f06070 */
[----:B------:R-:W-:-:S09]  /*0550*/  ISETP.GE.U32.AND P2, PT, R13, 0x60, PT ;  /* 0x000000600d00780c */ /* 0x000fd20003f46070 */
        /* <DEDUP_REMOVED lines=11> */
[----:B------:R-:W-:Y:S01]  /*0610*/  IMAD.MOV.U32 R26, RZ, RZ, RZ ;  /* 0x000000ffff1a7224 */ /* 0x000fe200078e00ff */
[----:B------:R-:W-:Y:S01]  /*0620*/  CS2R R24, SRZ ;  /* 0x0000000000187805 */ /* 0x000fe2000001ff00 */
[----:B------:R-:W-:Y:S01]  /*0630*/  IMAD.MOV.U32 R34, RZ, RZ, RZ ;  /* 0x000000ffff227224 */ /* 0x000fe200078e00ff */
[----:B------:R-:W-:Y:S02]  /*0640*/  CS2R R32, SRZ ;  /* 0x0000000000207805 */ /* 0x000fe4000001ff00 */
[----:B------:R-:W-:Y:S02]  /*0650*/  @P2 CS2R R18, SRZ ;  /* 0x0000000000122805 */ /* 0x000fe4000001ff00 */
[----:B------:R-:W-:Y:S02]  /*0660*/  @P2 CS2R R16, SRZ ;  /* 0x0000000000102805 */ /* 0x000fe4000001ff00 */
[----:B------:R-:W-:Y:S01]  /*0670*/  @P1 MOV R27, RZ ;  /* 0x000000ff001b1202 */ /* 0x000fe20000000f00 */
[----:B0-----:R-:W-:-:S07]  /*0680*/  @P0 IMAD.MOV.U32 R35, RZ, RZ, RZ ;  /* 0x000000ffff230224 */ /* 0x001fce00078e00ff */
.L_x_3108:
[----:B------:R-:W-:Y:S05]  /*0690*/  BSYNC.RECONVERGENT B0 ;  /* 0x0000000000007941 */ /* 0x000fea0003800200 */
.L_x_3106:
[----:B------:R-:W0:Y:S02]  /*06a0*/  LDCU UR4, c[0x0][0x384] ;  /* 0x00007080ff0477ac */ /* 0x000e240008000800 */
[----:B0-----:R-:W-:-:S13]  /*06b0*/  ISETP.GE.AND P0, PT, R10, UR4, PT ;  /* 0x000000040a007c0c */ /* 0x001fda000bf06270 */
[----:B------:R-:W-:Y:S05]  /*06c0*/  @P0 EXIT ;  /* 0x000000000000094d */ /* 0x000fea0003800000 */
[----:B------:R-:W-:Y:S01]  /*06d0*/  IMAD.HI.U32 R3, R12, -0x326172a9, RZ ;  /* 0xcd9e8d570c037827 */ /* 0x000fe200078e00ff */
[----:B------:R-:W0:Y:S01]  /*06e0*/  LDCU.64 UR4, c[0x0][0x3e0] ;  /* 0x00007c00ff0477ac */ /* 0x000e220008000a00 */
[----:B------:R-:W-:Y:S02]  /*06f0*/  BSSY B0, `(.L_x_3109) ;  /* 0x00010eb000007945 */ /* 0x000fe40003800000 */
[C---:B------:R-:W-:Y:S01]  /*0700*/  IMAD.HI.U32 R2, R9.reuse, -0x2daee0ad, RZ ;  /* 0xd2511f5309027827 */ /* 0x040fe200078e00ff */
[----:B------:R-:W-:Y:S01]  /*0710*/  LOP3.LUT R3, R8, UR6, R3, 0x96, !PT ;  /* 0x0000000608037c12 */ /* 0x000fe2000f8e9603 */
[----:B------:R-:W1:Y:S02]  /*0720*/  LDCU UR32, c[0x0][0x388] ;  /* 0x00007100ff2077ac */ /* 0x000e640008000800 */
[----:B------:R-:W-:Y:S01]  /*0730*/  IMAD R7, R9, -0x2daee0ad, RZ ;  /* 0xd2511f5309077824 */ /* 0x000fe200078e02ff */
[----:B------:R-:W-:Y:S01]  /*0740*/  LOP3.LUT R2, R2, UR7, RZ, 0x3c, !PT ;  /* 0x0000000702027c12 */ /* 0x000fe2000f8e3cff */
[----:B------:R-:W-:Y:S01]  /*0750*/  IMAD.HI.U32 R6, R3, -0x2daee0ad, RZ ;  /* 0xd2511f5303067827 */ /* 0x000fe200078e00ff */
[----:B------:R-:W2:Y:S03]  /*0760*/  LDCU.U8 UR12, c[0x0][0x410] ;  /* 0x00008200ff0c77ac */ /* 0x000ea60008000000 */
[----:B------:R-:W-:Y:S01]  /*0770*/  IMAD R5, R12, -0x326172a9, RZ ;  /* 0xcd9e8d570c057824 */ /* 0x000fe200078e02ff */
[----:B------:R-:W-:Y:S01]  /*0780*/  LOP3.LUT R6, R7, UR15, R6, 0x96, !PT ;  /* 0x0000000f07067c12 */ /* 0x000fe2000f8e9606 */
[C---:B------:R-:W-:Y:S01]  /*0790*/  IMAD.HI.U32 R4, R2.reuse, -0x326172a9, RZ ;  /* 0xcd9e8d5702047827 */ /* 0x040fe200078e00ff */
[----:B------:R-:W3:Y:S03]  /*07a0*/  LDCU UR13, c[0x0][0x448] ;  /* 0x00008900ff0d77ac */ /* 0x000ee60008000800 */
[----:B------:R-:W-:Y:S01]  /*07b0*/  IMAD R14, R3, -0x2daee0ad, RZ ;  /* 0xd2511f53030e7824 */ /* 0x000fe200078e02ff */
[----:B------:R-:W-:Y:S01]  /*07c0*/  LOP3.LUT R4, R5, UR14, R4, 0x96, !PT ;  /* 0x0000000e05047c12 */ /* 0x000fe2000f8e9604 */
[----:B------:R-:W-:Y:S01]  /*07d0*/  IMAD R5, R2, -0x326172a9, RZ ;  /* 0xcd9e8d5702057824 */ /* 0x000fe200078e02ff */
[----:B0-----:R-:W-:Y:S01]  /*07e0*/  UISETP.NE.U32.AND UP0, UPT, UR4, URZ, UPT ;  /* 0x000000ff0400728c */ /* 0x001fe2000bf05070 */
[----:B------:R-:W-:Y:S01]  /*07f0*/  IMAD.HI.U32 R2, R6, -0x326172a9, RZ ;  /* 0xcd9e8d5706027827 */ /* 0x000fe200078e00ff */
[----:B------:R-:W0:Y:S03]  /*0800*/  LDCU.64 UR10, c[0x0][0x3a0] ;  /* 0x00007400ff0a77ac */ /* 0x000e260008000a00 */
[----:B------:R-:W-:Y:S01]  /*0810*/  IMAD.HI.U32 R3, R4, -0x2daee0ad, RZ ;  /* 0xd2511f5304037827 */ /* 0x000fe200078e00ff */
[----:B------:R-:W-:Y:S01]  /*0820*/  LOP3.LUT R2, R5, UR16, R2, 0x96, !PT ;  /* 0x0000001005027c12 */ /* 0x000fe2000f8e9602 */
[----:B------:R-:W-:-:S02]  /*0830*/  UISETP.NE.AND.EX UP0, UPT, UR5, URZ, UPT, UP0 ;  /* 0x000000ff0500728c */ /* 0x000fc4000bf05300 */
        /* <DEDUP_REMOVED lines=14> */
[----:B------:R-:W-:-:S04]  /*0920*/  IMAD.HI.U32 R4, R2, -0x2daee0ad, RZ ;  /* 0xd2511f5302047827 */ /* 0x000fc800078e00ff */
[----:B------:R-:W-:Y:S01]  /*0930*/  IMAD R6, R6, -0x326172a9, RZ ;  /* 0xcd9e8d5706067824 */ /* 0x000fe200078e02ff */
[----:B------:R-:W-:Y:S01]  /*0940*/  LOP3.LUT R4, R7, UR23, R4, 0x96, !PT ;  /* 0x0000001707047c12 */ /* 0x000fe2000f8e9604 */
[----:B------:R-:W-:-:S04]  /*0950*/  IMAD.HI.U32 R3, R5, -0x326172a9, RZ ;  /* 0xcd9e8d5705037827 */ /* 0x000fc800078e00ff */
        /* <DEDUP_REMOVED lines=23> */
[----:B------:R-:W-:Y:S01]  /*0ad0*/  IMAD.HI.U32 R3, R4, -0x326172a9, RZ ;  /* 0xcd9e8d5704037827 */ /* 0x000fe200078e00ff */
[----:B------:R-:W-:-:S03]  /*0ae0*/  LOP3.LUT R5, R0, 0x3, RZ, 0xc0, !PT ;  /* 0x0000000300057812 */ /* 0x000fc600078ec0ff */
[----:B------:R-:W-:Y:S01]  /*0af0*/  IMAD R69, R2, -0x2daee0ad, RZ ;  /* 0xd2511f5302457824 */ /* 0x000fe200078e02ff */
[----:B------:R-:W-:Y:S01]  /*0b00*/  LOP3.LUT R6, R14, UR30, R3, 0x96, !PT ;  /* 0x0000001e0e067c12 */ /* 0x000fe2000f8e9603 */
[----:B------:R-:W-:Y:S02]  /*0b10*/  IMAD.MOV.U32 R3, RZ, RZ, RZ ;  /* 0x000000ffff037224 */ /* 0x000fe400078e00ff */
[----:B0123--:R-:W-:-:S07]  /*0b20*/  IMAD R4, R4, -0x326172a9, RZ ;  /* 0xcd9e8d5704047824 */ /* 0x00ffce00078e02ff */
.L_x_3368:
        /* <DEDUP_REMOVED lines=14> */
[----:B------:R-:W-:Y:S02]  /*0c10*/  IMAD.MOV.U32 R71, RZ, RZ, R49 ;  /* 0x000000ffff477224 */ /* 0x000fe400078e0031 */
[----:B--2---:R-:W-:Y:S01]  /*0c20*/  @P0 HADD2.F32 R70, -RZ, R40.H0_H0 ;  /* 0x20000028ff460230 */ /* 0x004fe20000004100 */
        /* <DEDUP_REMOVED lines=13> */
[----:B------:R-:W-:Y:S01]  /*0d00*/  MOV R15, 0x2 ;  /* 0x00000002000f7802 */ /* 0x000fe20000000f00 */
[----:B------:R-:W-:Y:S02]  /*0d10*/  IMAD.MOV.U32 R2, RZ, RZ, R4 ;  /* 0x000000ffff027224 */ /* 0x000fe400078e0004 */
[----:B------:R-:W-:-:S08]  /*0d20*/  IMAD.MOV.U32 R72, RZ, RZ, R69 ;  /* 0x000000ffff487224 */ /* 0x000fd000078e0045 */
[----:B------:R-:W-:Y:S05]  /*0d30*/  @!P0 BRA `(.L_x_3114) ;  /* 0x0000000400148947 */ /* 0x000fea0003800000 */
[----:B------:R-:W-:-:S05]  /*0d40*/  HFMA2 R2, -RZ, RZ, 0, 1.1920928955078125e-07 ;  /* 0x00000002ff027431 */ /* 0x000fca00000001ff */
[----:B------:R-:W-:-:S05]  /*0d50*/  VIADDMNMX.U32 R2, R5, 0xfffffffe, R2, PT ;  /* 0xfffffffe05027846 */ /* 0x000fca0003800002 */
[----:B------:R-:W-:-:S04]  /*0d60*/  IMAD.SHL.U32 R2, R2, 0x4, RZ ;  /* 0x0000000402027824 */ /* 0x000fc800078e00ff */
[----:B------:R-:W0:Y:S02]  /*0d70*/  LDC R56, c[0x2][R2] ;  /* 0x0080000002387b82 */ /* 0x000e240000000800 */
[----:B0-----:R-:W-:-:S04]  /*0d80*/  SHF.R.S32.HI R57, RZ, 0x1f, R56 ;  /* 0x0000001fff397819 */ /* 0x001fc80000011438 */
.L_x_28558:
[----:B------:R-:W-:Y:S05]  /*0d90*/  BRX R56 -0xda0                                         (*"BRANCH_TARGETS .L_x_28559,.L_x_28560,.L_x_28561"*) ;  /* 0xfffffff038987949 */ /* 0x000fea000383ffff */
.L_x_28561:
[----:B------:R-:W-:Y:S01]  /*0da0*/  VIADD R15, R5, 0x1 ;  /* 0x00000001050f7836 */ /* 0x000fe20000000000 */
[----:B------:R-:W-:Y:S01]  /*0db0*/  MOV R72, R69 ;  /* 0x0000004500487202 */ /* 0x000fe20000000f00 */
[----:B------:R-:W-:Y:S01]  /*0dc0*/  IMAD.MOV.U32 R2, RZ, RZ, R6 ;  /* 0x000000ffff027224 */ /* 0x000fe200078e0006 */
[----:B------:R-:W-:Y:S06]  /*0dd0*/  BRA `(.L_x_3114) ;  /* 0x0000000000ec7947 */ /* 0x000fec0003800000 */
.L_x_28559:
[----:B------:R-:W-:Y:S01]  /*0de0*/  IMAD.MOV.U32 R72, RZ, RZ, R69 ;  /* 0x000000ffff487224 */ /* 0x000fe200078e0045 */
[----:B------:R-:W-:Y:S01]  /*0df0*/  MOV R15, 0x3 ;  /* 0x00000003000f7802 */ /* 0x000fe20000000f00 */
[----:B------:R-:W-:Y:S01]  /*0e00*/  IMAD.MOV.U32 R2, RZ, RZ, R7 ;  /* 0x000000ffff027224 */ /* 0x000fe200078e0007 */
[----:B------:R-:W-:Y:S06]  /*0e10*/  BRA `(.L_x_3114) ;  /* 0x0000000000dc7947 */ /* 0x000fec0003800000 */
.L_x_28560:
        /* <DEDUP_REMOVED lines=13> */
.L_x_3116:
[----:B------:R-:W-:Y:S05]  /*0ef0*/  BSYNC.RECONVERGENT B3 ;  /* 0x0000000000037941 */ /* 0x000fea0003800200 */
.L_x_3115:
        /* <DEDUP_REMOVED lines=40> */
[----:B------:R-:W-:-:S07]  /*1180*/  LOP3.LUT R7, R56, UR31, R73, 0x96, !PT ;  /* 0x0000001f38077c12 */ /* 0x000fce000f8e9649 */
.L_x_3114:
[----:B------:R-:W-:Y:S05]  /*1190*/  BSYNC.RECONVERGENT B2 ;  /* 0x0000000000027941 */ /* 0x000fea0003800200 */
.L_x_3113:
[----:B------:R-:W0:Y:S01]  /*11a0*/  LDC R73, c[0x0][0x408] ;  /* 0x00010200ff497b82 */ /* 0x000e220000000800 */
[----:B------:R-:W-:Y:S01]  /*11b0*/  I2FP.F32.U32 R5, R2 ;  /* 0x0000000200057245 */ /* 0x000fe20000201000 */
[----:B-----5:R-:W-:Y:S01]  /*11c0*/  HADD2.F32 R57, -RZ, R44.H0_H0 ;  /* 0x2000002cff397230 */ /* 0x020fe20000004100 */
[----:B------:R-:W-:Y:S01]  /*11d0*/  ISETP.NE.AND P1, PT, R15, 0x1, PT ;  /* 0x000000010f00780c */ /* 0x000fe20003f25270 */
[----:B------:R-:W-:Y:S01]  /*11e0*/  IMAD.MOV.U32 R66, RZ, RZ, 0x2f800000 ;  /* 0x2f800000ff427424 */ /* 0x000fe200078e00ff */
[----:B------:R-:W-:Y:S01]  /*11f0*/  BSSY.RECONVERGENT B2, `(.L_x_3117) ;  /* 0x000004e000027945 */ /* 0x000fe20003800200 */
[----:B------:R-:W-:Y:S02]  /*1200*/  HFMA2 R56, -RZ, RZ, 0, 1.1920928955078125e-07 ;  /* 0x00000002ff387431 */ /* 0x000fe400000001ff */
[----:B------:R-:W-:Y:S01]  /*1210*/  FMUL.FTZ R48, R57, R70 ;  /* 0x0000004639307220 */ /* 0x000fe20000410000 */
[----:B------:R-:W1:Y:S01]  /*1220*/  LDC R71, c[0x0][0x404] ;  /* 0x00010100ff477b82 */ /* 0x000e620000000800 */
[----:B------:R-:W-:Y:S01]  /*1230*/  FFMA.FTZ R2, R5, R66, 1.1641532182693481445e-10 ;  /* 0x2f00000005027423 */ /* 0x000fe20000010042 */
[----:B------:R-:W-:-:S02]  /*1240*/  HADD2.F32 R5, -RZ, R40.H0_H0 ;  /* 0x20000028ff057230 */ /* 0x000fc40000004100 */
[----:B0-----:R-:W-:Y:S02]  /*1250*/  FMUL.FTZ R48, R48, R73 ;  /* 0x0000004930307220 */ /* 0x001fe40000410000 */
[----:B-1----:R-:W-:-:S04]  /*1260*/  FSETP.GTU.FTZ.AND P0, PT, R2, R71, PT ;  /* 0x000000470200720b */ /* 0x002fc80003f1c000 */
        /* <DEDUP_REMOVED lines=14> */
.L_x_3119:
        /* <DEDUP_REMOVED lines=13> */
.L_x_3121:
[----:B------:R-:W-:Y:S05]  /*1420*/  BSYNC.RECONVERGENT B3 ;  /* 0x0000000000037941 */ /* 0x000fea0003800200 */
.L_x_3120:
        /* <DEDUP_REMOVED lines=31> */
[----:B------:R-:W-:-:S04]  /*1620*/  LOP3.LUT R7, R56, UR27, R7, 0x96, !PT ;  /* 0x0000001b38077c12 */ /* 0x000fc8000f8e9607 */
        /* <DEDUP_REMOVED lines=8> */
[----:B------:R-:W-:Y:S02]  /*16b0*/  IMAD.MOV.U32 R72, RZ, RZ, R56 ;  /* 0x000000ffff487224 */ /* 0x000fe400078e0038 */
[----:B------:R-:W-:-:S07]  /*16c0*/  HFMA2 R56, -RZ, RZ, 0, 0 ;  /* 0x00000000ff387431 */ /* 0x000fce00000001ff */
.L_x_3118:
[----:B------:R-:W-:Y:S05]  /*16d0*/  BSYNC.RECONVERGENT B2 ;  /* 0x0000000000027941 */ /* 0x000fea0003800200 */
.L_x_3117:
[----:B------:R-:W-:Y:S01]  /*16e0*/  I2FP.F32.U32 R5, R5 ;  /* 0x0000000500057245 */ /* 0x000fe20000201000 */
[----:B------:R-:W-:Y:S01]  /*16f0*/  HADD2.F32 R15, -RZ, R44.H1_H1 ;  /* 0x3000002cff0f7230 */ /* 0x000fe20000004100 */
[----:B------:R-:W-:Y:S01]  /*1700*/  ISETP.NE.AND P1, PT, R56, 0x1, PT ;  /* 0x000000013800780c */ /* 0x000fe20003f25270 */
[----:B------:R-:W-:Y:S01]  /*1710*/  BSSY.RECONVERGENT B2, `(.L_x_3122) ;  /* 0x000004c000027945 */ /* 0x000fe20003800200 */
[----:B------:R-:W-:Y:S02]  /*1720*/  IMAD.MOV.U32 R57, RZ, RZ, 0x2 ;  /* 0x00000002ff397424 */ /* 0x000fe400078e00ff */
[----:B------:R-:W-:Y:S01]  /*1730*/  FFMA.FTZ R44, R5, R66, 1.1641532182693481445e-10 ;  /* 0x2f000000052c7423 */ /* 0x000fe20000010042 */
[----:B------:R-:W-:Y:S01]  /*1740*/  FMUL.FTZ R48, R15, R70 ;  /* 0x000000460f307220 */ /* 0x000fe20000410000 */
[----:B------:R-:W-:-:S03]  /*1750*/  HADD2.F32 R5, -RZ, R40.H1_H1 ;  /* 0x30000028ff057230 */ /* 0x000fc60000004100 */
        /* <DEDUP_REMOVED lines=15> */
.L_x_3124:
        /* <DEDUP_REMOVED lines=13> */
.L_x_3126:
[----:B------:R-:W-:Y:S05]  /*1920*/  BSYNC.RECONVERGENT B3 ;  /* 0x0000000000037941 */ /* 0x000fea0003800200 */
.L_x_3125:
        /* <DEDUP_REMOVED lines=42> */
.L_x_3123:
[----:B------:R-:W-:Y:S05]  /*1bd0*/  BSYNC.RECONVERGENT B2 ;  /* 0x0000000000027941 */ /* 0x000fea0003800200 */
.L_x_3122:
[----:B------:R-:W-:Y:S01]  /*1be0*/  I2FP.F32.U32 R5, R5 ;  /* 0x0000000500057245 */ /* 0x000fe20000201000 */
[----:B------:R-:W-:Y:S01]  /*1bf0*/  HADD2.F32 R15, -RZ, R45.H0_H0 ;  /* 0x2000002dff0f7230 */ /* 0x000fe20000004100 */
[----:B------:R-:W-:Y:S01]  /*1c00*/  ISETP.NE.AND P2, PT, R57, 0x1, PT ;  /* 0x000000013900780c */ /* 0x000fe20003f45270 */
[----:B------:R-:W-:Y:S01]  /*1c10*/  BSSY.RECONVERGENT B2, `(.L_x_3127) ;  /* 0x000004c000027945 */ /* 0x000fe20003800200 */
[----:B------:R-:W-:Y:S02]  /*1c20*/  IMAD.MOV.U32 R56, RZ, RZ, 0x2 ;  /* 0x00000002ff387424 */ /* 0x000fe400078e00ff */
[----:B------:R-:W-:Y:S01]  /*1c30*/  FFMA.FTZ R40, R5, R66, 1.1641532182693481445e-10 ;  /* 0x2f00000005287423 */ /* 0x000fe20000010042 */
[----:B------:R-:W-:Y:S01]  /*1c40*/  FMUL.FTZ R44, R15, R70 ;  /* 0x000000460f2c7220 */ /* 0x000fe20000410000 */
[----:B------:R-:W-:-:S03]  /*1c50*/  MOV R5, R4 ;  /* 0x0000000400057202 */ /* 0x000fc60000000f00 */
[----:B------:R-:W-:Y:S01]  /*1c60*/  FMUL.FTZ R44, R44, R73 ;  /* 0x000000492c2c7220 */ /* 0x000fe20000410000 */
[----:B------:R-:W-:Y:S01]  /*1c70*/  FSETP.GTU.FTZ.AND P1, PT, R40, R71, PT ;  /* 0x000000472800720b */ /* 0x000fe20003f3c000 */
[----:B------:R-:W-:-:S03]  /*1c80*/  HADD2.F32 R40, -RZ, R41.H0_H0 ;  /* 0x20000029ff287230 */ /* 0x000fc60000004100 */
        /* <DEDUP_REMOVED lines=12> */
.L_x_3129:
        /* <DEDUP_REMOVED lines=13> */
.L_x_3131:
[----:B------:R-:W-:Y:S05]  /*1e20*/  BSYNC.RECONVERGENT B3 ;  /* 0x0000000000037941 */ /* 0x000fea0003800200 */
.L_x_3130:
        /* <DEDUP_REMOVED lines=42> */
.L_x_3128:
[----:B------:R-:W-:Y:S05]  /*20d0*/  BSYNC.RECONVERGENT B2 ;  /* 0x0000000000027941 */ /* 0x000fea0003800200 */
.L_x_3127:
[----:B------:R-:W-:Y:S01]  /*20e0*/  I2FP.F32.U32 R5, R5 ;  /* 0x0000000500057245 */ /* 0x000fe20000201000 */
[----:B------:R-:W-:Y:S01]  /*20f0*/  HADD2.F32 R45, -RZ, R45.H1_H1 ;  /* 0x3000002dff2d7230 */ /* 0x000fe20000004100 */
[----:B------:R-:W-:Y:S01]  /*2100*/  ISETP.NE.AND P3, PT, R56, 0x1, PT ;  /* 0x000000013800780c */ /* 0x000fe20003f65270 */
[----:B------:R-:W-:Y:S01]  /*2110*/  HADD2.F32 R57, -RZ, R41.H1_H1 ;  /* 0x30000029ff397230 */ /* 0x000fe20000004100 */
        /* <DEDUP_REMOVED lines=19> */
.L_x_3134:
        /* <DEDUP_REMOVED lines=13> */
.L_x_3136:
[----:B------:R-:W-:Y:S05]  /*2320*/  BSYNC.RECONVERGENT B3 ;  /* 0x0000000000037941 */ /* 0x000fea0003800200 */
.L_x_3135:
        /* <DEDUP_REMOVED lines=33> */
[----:B------:R-:W-:-:S04]  /*2540*/  IMAD.WIDE.U32 R6, R7, -0x326172a9, RZ ;  /* 0xcd9e8d5707067825 */ /* 0x000fc800078e00ff */
[----:B------:R-:W-:Y:S01]  /*2550*/  HFMA2 R45, -RZ, RZ, 0, 0 ;  /* 0x00000000ff2d7431 */ /* 0x000fe200000001ff */
[----:B------:R-:W-:Y:S01]  /*2560*/  LOP3.LUT R40, R4, UR28, R7, 0x96, !PT ;  /* 0x0000001c04287c12 */ /* 0x000fe2000f8e9607 */
[----:B------:R-:W-:-:S04]  /*2570*/  IMAD.WIDE.U32 R4, R5, -0x326172a9, RZ ;  /* 0xcd9e8d5705047825 */ /* 0x000fc800078e00ff */
[----:B------:R-:W-:Y:S01]  /*2580*/  IMAD.WIDE.U32 R40, R40, -0x2daee0ad, RZ ;  /* 0xd2511f5328287825 */ /* 0x000fe200078e00ff */
[----:B------:R-:W-:-:S03]  /*2590*/  LOP3.LUT R6, R6, UR30, R5, 0x96, !PT ;  /* 0x0000001e06067c12 */ /* 0x000fc6000f8e9605 */
[----:B------:R-:W-:Y:S01]  /*25a0*/  IMAD.MOV.U32 R5, RZ, RZ, R72 ;  /* 0x000000ffff057224 */ /* 0x000fe200078e0048 */
[----:B------:R-:W-:Y:S01]  /*25b0*/  LOP3.LUT R7, R44, UR31, R41, 0x96, !PT ;  /* 0x0000001f2c077c12 */ /* 0x000fe2000f8e9629 */
[----:B------:R-:W-:-:S07]  /*25c0*/  IMAD.MOV.U32 R72, RZ, RZ, R40 ;  /* 0x000000ffff487224 */ /* 0x000fce00078e0028 */
.L_x_3133:
[----:B------:R-:W-:Y:S05]  /*25d0*/  BSYNC.RECONVERGENT B2 ;  /* 0x0000000000027941 */ /* 0x000fea0003800200 */
.L_x_3132:
[----:B------:R-:W-:Y:S01]  /*25e0*/  I2FP.F32.U32 R5, R5 ;  /* 0x0000000500057245 */ /* 0x000fe20000201000 */
[----:B------:R-:W-:Y:S01]  /*25f0*/  HADD2.F32 R41, -RZ, R46.H0_H0 ;  /* 0x2000002eff297230 */ /* 0x000fe20000004100 */
[----:B------:R-:W-:Y:S01]  /*2600*/  ISETP.NE.AND P4, PT, R45, 0x1, PT ;  /* 0x000000012d00780c */ /* 0x000fe20003f85270 */
[----:B------:R-:W-:Y:S01]  /*2610*/  BSSY.RECONVERGENT B2, `(.L_x_3137) ;  /* 0x000004c000027945 */ /* 0x000fe20003800200 */
[----:B------:R-:W-:Y:S02]  /*2620*/  IMAD.MOV.U32 R61, RZ, RZ, 0x2 ;  /* 0x00000002ff3d7424 */ /* 0x000fe400078e00ff */
[----:B------:R-:W-:Y:S01]  /*2630*/  FFMA.FTZ R40, R5, R66, 1.1641532182693481445e-10 ;  /* 0x2f00000005287423 */ /* 0x000fe20000010042 */
[----:B------:R-:W-:Y:S01]  /*2640*/  FMUL.FTZ R44, R41, R70 ;  /* 0x00000046292c7220 */ /* 0x000fe20000410000 */
[----:B------:R-:W-:-:S03]  /*2650*/  HADD2.F32 R5, -RZ, R42.H0_H0 ;  /* 0x2000002aff057230 */ /* 0x000fc60000004100 */
[----:B------:R-:W-:Y:S01]  /*2660*/  FMUL.FTZ R44, R44, R73 ;  /* 0x000000492c2c7220 */ /* 0x000fe20000410000 */
[----:B------:R-:W-:Y:S01]  /*2670*/  FSETP.GTU.FTZ.AND P3, PT, R40, R71, PT ;  /* 0x000000472800720b */ /* 0x000fe20003f7c000 */
[----:B------:R-:W-:-:S03]  /*2680*/  IMAD.MOV.U32 R40, RZ, RZ, R4 ;  /* 0x000000ffff287224 */ /* 0x000fc600078e0004 */
[----:B------:R-:W-:Y:S02]  /*2690*/  FSEL R44, R44, RZ, !P3 ;  /* 0x000000ff2c2c7208 */ /* 0x000fe40005800000 */
[----:B------:R-:W-:-:S03]  /*26a0*/  PLOP3.LUT P3, PT, P3, PT, PT, 0x8, 0x80 ;  /* 0x000000000080781c */ /* 0x000fc60001f6e170 */
[----:B------:R-:W-:Y:S01]  /*26b0*/  FADD.FTZ R56, R44, R5 ;  /* 0x000000052c387221 */ /* 0x000fe20000010000 */
        /* <DEDUP_REMOVED lines=9> */
.L_x_3139:
        /* <DEDUP_REMOVED lines=13> */
.L_x_3141:
[----:B------:R-:W-:Y:S05]  /*2820*/  BSYNC.RECONVERGENT B3 ;  /* 0x0000000000037941 */ /* 0x000fea0003800200 */
.L_x_3140:
        /* <DEDUP_REMOVED lines=40> */
[----:B------:R-:W-:-:S05]  /*2ab0*/  IMAD.WIDE.U32 R4, R41, -0x326172a9, RZ ;  /* 0xcd9e8d5729047825 */ /* 0x000fca00078e00ff */
[----:B------:R-:W-:-:S07]  /*2ac0*/  LOP3.LUT R6, R6, UR30, R5, 0x96, !PT ;  /* 0x0000001e06067c12 */ /* 0x000fce000f8e9605 */
.L_x_3138:
[----:B------:R-:W-:Y:S05]  /*2ad0*/  BSYNC.RECONVERGENT B2 ;  /* 0x0000000000027941 */ /* 0x000fea0003800200 */
.L_x_3137:
[----:B------:R-:W-:Y:S01]  /*2ae0*/  I2FP.F32.U32 R5, R40 ;  /* 0x0000002800057245 */ /* 0x000fe20000201000 */
[----:B------:R-:W-:Y:S01]  /*2af0*/  HADD2.F32 R41, -RZ, R46.H1_H1 ;  /* 0x3000002eff297230 */ /* 0x000fe20000004100 */
[----:B------:R-:W-:Y:S01]  /*2b00*/  ISETP.NE.AND P5, PT, R61, 0x1, PT ;  /* 0x000000013d00780c */ /* 0x000fe20003fa5270 */
[----:B------:R-:W-:Y:S02]  /*2b10*/  BSSY.RECONVERGENT B2, `(.L_x_3142) ;  /* 0x000004c000027945 */ /* 0x000fe40003800200 */
[----:B------:R-:W-:Y:S01]  /*2b20*/  FFMA.FTZ R40, R5, R66, 1.1641532182693481445e-10 ;  /* 0x2f00000005287423 */ /* 0x000fe20000010042 */
[----:B------:R-:W-:Y:S01]  /*2b30*/  FMUL.FTZ R44, R41, R70 ;  /* 0x00000046292c7220 */ /* 0x000fe20000410000 */
[----:B------:R-:W-:-:S03]  /*2b40*/  HADD2.F32 R5, -RZ, R42.H1_H1 ;  /* 0x3000002aff057230 */ /* 0x000fc60000004100 */
[----:B------:R-:W-:Y:S01]  /*2b50*/  FMUL.FTZ R44, R44, R73 ;  /* 0x000000492c2c7220 */ /* 0x000fe20000410000 */
[----:B------:R-:W-:Y:S02]  /*2b60*/  FSETP.GTU.FTZ.AND P4, PT, R40, R71, PT ;  /* 0x000000472800720b */ /* 0x000fe40003f9c000 */
[----:B------:R-:W-:Y:S02]  /*2b70*/  MOV R40, R4 ;  /* 0x0000000400287202 */ /* 0x000fe40000000f00 */
        /* <DEDUP_REMOVED lines=13> */
.L_x_3144:
        /* <DEDUP_REMOVED lines=13> */
.L_x_3146:
[----:B------:R-:W-:Y:S05]  /*2d20*/  BSYNC.RECONVERGENT B3 ;  /* 0x0000000000037941 */ /* 0x000fea0003800200 */
.L_x_3145:
        /* <DEDUP_REMOVED lines=40> */
[----:B------:R-:W-:-:S05]  /*2fb0*/  IMAD.WIDE.U32 R4, R41, -0x326172a9, RZ ;  /* 0xcd9e8d5729047825 */ /* 0x000fca00078e00ff */
[----:B------:R-:W-:-:S07]  /*2fc0*/  LOP3.LUT R6, R6, UR30, R5, 0x96, !PT ;  /* 0x0000001e06067c12 */ /* 0x000fce000f8e9605 */
.L_x_3143:
[----:B------:R-:W-:Y:S05]  /*2fd0*/  BSYNC.RECONVERGENT B2 ;  /* 0x0000000000027941 */ /* 0x000fea0003800200 */
.L_x_3142:
[----:B------:R-:W-:Y:S01]  /*2fe0*/  I2FP.F32.U32 R5, R40 ;  /* 0x0000002800057245 */ /* 0x000fe20000201000 */
[----:B------:R-:W-:Y:S01]  /*2ff0*/  HADD2.F32 R41, -RZ, R47.H0_H0 ;  /* 0x2000002fff297230 */ /* 0x000fe20000004100 */
[----:B------:R-:W-:Y:S01]  /*3000*/  ISETP.NE.AND P6, PT, R44, 0x1, PT ;  /* 0x000000012c00780c */ /* 0x000fe20003fc5270 */
[----:B------:R-:W-:Y:S01]  /*3010*/  HADD2.F32 R61, -RZ, R43.H0_H0 ;  /* 0x2000002bff3d7230 */ /* 0x000fe20000004100 */
        /* <DEDUP_REMOVED lines=19> */
.L_x_3149:
        /* <DEDUP_REMOVED lines=15> */
.L_x_3151:
[----:B------:R-:W-:Y:S05]  /*3240*/  BSYNC.RECONVERGENT B3 ;  /* 0x0000000000037941 */ /* 0x000fea0003800200 */
.L_x_3150:
        /* <DEDUP_REMOVED lines=37> */
[----:B------:R-:W-:Y:S02]  /*34a0*/  IMAD.MOV.U32 R40, RZ, RZ, R72 ;  /* 0x000000ffff287224 */ /* 0x000fe400078e0048 */
[----:B------:R-:W-:Y:S02]  /*34b0*/  IMAD.MOV.U32 R72, RZ, RZ, R4 ;  /* 0x000000ffff487224 */ /* 0x000fe400078e0004 */
[----:B------:R-:W-:-:S05]  /*34c0*/  IMAD.WIDE.U32 R4, R41, -0x326172a9, RZ ;  /* 0xcd9e8d5729047825 */ /* 0x000fca00078e00ff */
[----:B------:R-:W-:Y:S01]  /*34d0*/  LOP3.LUT R6, R6, UR30, R5, 0x96, !PT ;  /* 0x0000001e06067c12 */ /* 0x000fe2000f8e9605 */
[----:B------:R-:W-:-:S07]  /*34e0*/  HFMA2 R5, -RZ, RZ, 0, 0 ;  /* 0x00000000ff057431 */ /* 0x000fce00000001ff */
.L_x_3148:
[----:B------:R-:W-:Y:S05]  /*34f0*/  BSYNC.RECONVERGENT B2 ;  /* 0x0000000000027941 */ /* 0x000fea0003800200 */
.L_x_3147:
[----:B------:R-:W-:Y:S01]  /*3500*/  I2FP.F32.U32 R41, R40 ;  /* 0x0000002800297245 */ /* 0x000fe20000201000 */
[----:B------:R-:W-:Y:S01]  /*3510*/  HADD2.F32 R47, -RZ, R47.H1_H1 ;  /* 0x3000002fff2f7230 */ /* 0x000fe20000004100 */
[----:B------:R-:W-:Y:S01]  /*3520*/  F2FP.F16.F32.PACK_AB R42, R60, R56 ;  /* 0x000000383c2a723e */ /* 0x000fe200000000ff */
[----:B------:R-:W-:Y:S02]  /*3530*/  HADD2.F32 R43, -RZ, R43.H1_H1 ;  /* 0x3000002bff2b7230 */ /* 0x000fe40000004100 */
[----:B------:R-:W-:Y:S01]  /*3540*/  FFMA.FTZ R66, R41, R66, 1.1641532182693481445e-10 ;  /* 0x2f00000029427423 */ /* 0x000fe20000010042 */
[----:B------:R-:W-:Y:S01]  /*3550*/  FMUL.FTZ R40, R47, R70 ;  /* 0x000000462f287220 */ /* 0x000fe20000410000 */
[----:B------:R-:W-:-:S03]  /*3560*/  F2FP.F16.F32.PACK_AB R41, R57, R15 ;  /* 0x0000000f3929723e */ /* 0x000fc600000000ff */
[----:B------:R-:W-:Y:S01]  /*3570*/  FMUL.FTZ R40, R40, R73 ;  /* 0x0000004928287220 */ /* 0x000fe20000410000 */
[----:B------:R-:W-:-:S04]  /*3580*/  FSETP.GTU.FTZ.AND P6, PT, R66, R71, PT ;  /* 0x000000474200720b */ /* 0x000fc80003fdc000 */
[----:B------:R-:W-:Y:S02]  /*3590*/  FSEL R40, R40, RZ, !P6 ;  /* 0x000000ff28287208 */ /* 0x000fe40007000000 */
[----:B------:R-:W-:-:S03]  /*35a0*/  PLOP3.LUT P6, PT, P6, PT, PT, 0x8, 0x80 ;  /* 0x000000000080781c */ /* 0x000fc600037ce170 */
[----:B------:R-:W-:Y:S01]  /*35b0*/  FADD.FTZ R66, R40, R43 ;  /* 0x0000002b28427221 */ /* 0x000fe20000010000 */
[----:B------:R-:W-:-:S04]  /*35c0*/  F2FP.F16.F32.PACK_AB R40, R48, R2 ;  /* 0x000000023028723e */ /* 0x000fc800000000ff */
[----:B------:R-:W-:Y:S01]  /*35d0*/  F2FP.F16.F32.PACK_AB R43, R66, R61 ;  /* 0x0000003d422b723e */ /* 0x000fe200000000ff */
[----:B------:R-:W-:Y:S06]  /*35e0*/  BRA `(.L_x_3152) ;  /* 0x0000002400f07947 */ /* 0x000fec0003800000 */
.L_x_3112:
        /* <DEDUP_REMOVED lines=16> */
.L_x_3155:
        /* <DEDUP_REMOVED lines=13> */
.L_x_3157:
[----:B------:R-:W-:Y:S05]  /*37c0*/  BSYNC.RECONVERGENT B3 ;  /* 0x0000000000037941 */ /* 0x000fea0003800200 */
.L_x_3156:
        /* <DEDUP_REMOVED lines=40> */
[----:B------:R-:W-:-:S07]  /*3a50*/  HFMA2 R40, -RZ, RZ, 0, 0 ;  /* 0x00000000ff287431 */ /* 0x000fce00000001ff */
.L_x_3154:
[----:B------:R-:W-:Y:S05]  /*3a60*/  BSYNC.RECONVERGENT B2 ;  /* 0x0000000000027941 */ /* 0x000fea0003800200 */
.L_x_3153:
[----:B------:R-:W0:Y:S01]  /*3a70*/  LDC R66, c[0x0][0x404] ;  /* 0x00010100ff427b82 */ /* 0x000e220000000800 */
[----:B------:R-:W-:Y:S01]  /*3a80*/  I2FP.F32.U32 R5, R2 ;  /* 0x0000000200057245 */ /* 0x000fe20000201000 */
[----:B------:R-:W-:Y:S01]  /*3a90*/  IMAD.MOV.U32 R42, RZ, RZ, 0x2f800000 ;  /* 0x2f800000ff2a7424 */ /* 0x000fe200078e00ff */
[----:B------:R-:W-:Y:S01]  /*3aa0*/  ISETP.NE.AND P1, PT, R40, 0x1, PT ;  /* 0x000000012800780c */ /* 0x000fe20003f25270 */
[----:B-----5:R-:W-:Y:S01]  /*3ab0*/  HADD2.F32 R15, -RZ, R44.H0_H0 ;  /* 0x2000002cff0f7230 */ /* 0x020fe20000004100 */
[----:B------:R-:W-:Y:S01]  /*3ac0*/  BSSY.RECONVERGENT B2, `(.L_x_3158) ;  /* 0x000004c000027945 */ /* 0x000fe20003800200 */
[----:B------:R-:W-:Y:S01]  /*3ad0*/  FFMA.FTZ R5, R5, R42, 1.1641532182693481445e-10 ;  /* 0x2f00000005057423 */ /* 0x000fe2000001002a */
[----:B------:R-:W-:Y:S01]  /*3ae0*/  IMAD.MOV.U32 R41, RZ, RZ, 0x2 ;  /* 0x00000002ff297424 */ /* 0x000fe200078e00ff */
[----:B------:R-:W1:Y:S01]  /*3af0*/  LDC R43, c[0x0][0x408] ;  /* 0x00010200ff2b7b82 */ /* 0x000e620000000800 */
[----:B------:R-:W-:Y:S02]  /*3b00*/  FMUL.FTZ R2, R15, R70 ;  /* 0x000000460f027220 */ /* 0x000fe40000410000 */
[----:B0-----:R-:W-:-:S02]  /*3b10*/  FSETP.GTU.FTZ.AND P0, PT, R5, R66, PT ;  /* 0x000000420500720b */ /* 0x001fc40003f1c000 */
[----:B------:R-:W-:Y:S02]  /*3b20*/  MOV R5, R4 ;  /* 0x0000000400057202 */ /* 0x000fe40000000f00 */
        /* <DEDUP_REMOVED lines=13> */
.L_x_3160:
        /* <DEDUP_REMOVED lines=13> */
.L_x_3162:
[----:B------:R-:W-:Y:S05]  /*3cd0*/  BSYNC.RECONVERGENT B3 ;  /* 0x0000000000037941 */ /* 0x000fea0003800200 */
.L_x_3161:
        /* <DEDUP_REMOVED lines=42> */
.L_x_3159:
[----:B------:R-:W-:Y:S05]  /*3f80*/  BSYNC.RECONVERGENT B2 ;  /* 0x0000000000027941 */ /* 0x000fea0003800200 */
.L_x_3158:
[----:B------:R-:W-:Y:S01]  /*3f90*/  ISETP.NE.AND P2, PT, R41, 0x1, PT ;  /* 0x000000012900780c */ /* 0x000fe20003f45270 */
[----:B------:R-:W-:Y:S01]  /*3fa0*/  HADD2.F32 R15, -RZ, R44.H1_H1 ;  /* 0x3000002cff0f7230 */ /* 0x000fe20000004100 */
[----:B------:R-:W-:Y:S01]  /*3fb0*/  I2FP.F32.U32 R5, R5 ;  /* 0x0000000500057245 */ /* 0x000fe20000201000 */
[----:B------:R-:W-:Y:S01]  /*3fc0*/  BSSY.RECONVERGENT B2, `(.L_x_3163) ;  /* 0x000004a000027945 */ /* 0x000fe20003800200 */
[----:B------:R-:W-:Y:S02]  /*3fd0*/  HFMA2 R44, -RZ, RZ, 0, 1.1920928955078125e-07 ;  /* 0x00000002ff2c7431 */ /* 0x000fe400000001ff */
[----:B------:R-:W-:Y:S01]  /*3fe0*/  FMUL.FTZ R40, R15, R70 ;  /* 0x000000460f287220 */ /* 0x000fe20000410000 */
[----:B------:R-:W-:-:S03]  /*3ff0*/  FFMA.FTZ R5, R5, R42, 1.1641532182693481445e-10 ;  /* 0x2f00000005057423 */ /* 0x000fc6000001002a */
[----:B------:R-:W-:Y:S02]  /*4000*/  FMUL.FTZ R40, R40, R43 ;  /* 0x0000002b28287220 */ /* 0x000fe40000410000 */
[----:B------:R-:W-:Y:S01]  /*4010*/  FSETP.GTU.FTZ.AND P1, PT, R5, R66, PT ;  /* 0x000000420500720b */ /* 0x000fe20003f3c000 */
[----:B------:R-:W-:-:S03]  /*4020*/  IMAD.MOV.U32 R5, RZ, RZ, R4 ;  /* 0x000000ffff057224 */ /* 0x000fc600078e0004 */
[----:B------:R-:W-:Y:S02]  /*4030*/  PLOP3.LUT P0, PT, P1, PT, PT, 0x8, 0x80 ;  /* 0x000000000080781c */ /* 0x000fe40000f0e170 */
[----:B------:R-:W-:Y:S01]  /*4040*/  FSEL R48, R40, RZ, !P1 ;  /* 0x000000ff28307208 */ /* 0x000fe20004800000 */
        /* <DEDUP_REMOVED lines=9> */
.L_x_3165:
        /* <DEDUP_REMOVED lines=13> */
.L_x_3167:
[----:B------:R-:W-:Y:S05]  /*41b0*/  BSYNC.RECONVERGENT B3 ;  /* 0x0000000000037941 */ /* 0x000fea0003800200 */
.L_x_3166:
        /* <DEDUP_REMOVED lines=42> */
.L_x_3164:
[----:B------:R-:W-:Y:S05]  /*4460*/  BSYNC.RECONVERGENT B2 ;  /* 0x0000000000027941 */ /* 0x000fea0003800200 */
.L_x_3163:
[----:B------:R-:W-:Y:S01]  /*4470*/  ISETP.NE.AND P3, PT, R44, 0x1, PT ;  /* 0x000000012c00780c */ /* 0x000fe20003f65270 */
[----:B------:R-:W-:Y:S01]  /*4480*/  HADD2.F32 R15, -RZ, R45.H0_H0 ;  /* 0x2000002dff0f7230 */ /* 0x000fe20000004100 */
[----:B------:R-:W-:Y:S01]  /*4490*/  I2FP.F32.U32 R5, R5 ;  /* 0x0000000500057245 */ /* 0x000fe20000201000 */
[----:B------:R-:W-:Y:S01]  /*44a0*/  BSSY.RECONVERGENT B2, `(.L_x_3168) ;  /* 0x000004a000027945 */ /* 0x000fe20003800200 */
[----:B------:R-:W-:Y:S02]  /*44b0*/  IMAD.MOV.U32 R41, RZ, RZ, 0x2 ;  /* 0x00000002ff297424 */ /* 0x000fe400078e00ff */
        /* <DEDUP_REMOVED lines=16> */
.L_x_3170:
        /* <DEDUP_REMOVED lines=13> */
.L_x_3172:
[----:B------:R-:W-:Y:S05]  /*4690*/  BSYNC.RECONVERGENT B3 ;  /* 0x0000000000037941 */ /* 0x000fea0003800200 */
.L_x_3171:
        /* <DEDUP_REMOVED lines=42> */
.L_x_3169:
[----:B------:R-:W-:Y:S05]  /*4940*/  BSYNC.RECONVERGENT B2 ;  /* 0x0000000000027941 */ /* 0x000fea0003800200 */
.L_x_3168:
        /* <DEDUP_REMOVED lines=21> */
.L_x_3175:
        /* <DEDUP_REMOVED lines=13> */
.L_x_3177:
[----:B------:R-:W-:Y:S05]  /*4b70*/  BSYNC.RECONVERGENT B3 ;  /* 0x0000000000037941 */ /* 0x000fea0003800200 */
.L_x_3176:
        /* <DEDUP_REMOVED lines=42> */
.L_x_3174:
[----:B------:R-:W-:Y:S05]  /*4e20*/  BSYNC.RECONVERGENT B2 ;  /* 0x0000000000027941 */ /* 0x000fea0003800200 */
.L_x_3173:
[----:B------:R-:W-:Y:S01]  /*4e30*/  I2FP.F32.U32 R5, R5 ;  /* 0x0000000500057245 */ /* 0x000fe20000201000 */
[----:B------:R-:W-:Y:S01]  /*4e40*/  HADD2.F32 R41, -RZ, R46.H0_H0 ;  /* 0x2000002eff297230 */ /* 0x000fe20000004100 */
[----:B------:R-:W-:Y:S01]  /*4e50*/  ISETP.NE.AND P4, PT, R44, 0x1, PT ;  /* 0x000000012c00780c */ /* 0x000fe20003f85270 */
[----:B------:R-:W-:Y:S01]  /*4e60*/  BSSY.RECONVERGENT B2, `(.L_x_3178) ;  /* 0x000004a000027945 */ /* 0x000fe20003800200 */
[----:B------:R-:W-:Y:S02]  /*4e70*/  HFMA2 R45, -RZ, RZ, 0, 1.1920928955078125e-07 ;  /* 0x00000002ff2d7431 */ /* 0x000fe400000001ff */
[----:B------:R-:W-:Y:S01]  /*4e80*/  FFMA.FTZ R5, R5, R42, 1.1641532182693481445e-10 ;  /* 0x2f00000005057423 */ /* 0x000fe2000001002a */
[----:B------:R-:W-:-:S04]  /*4e90*/  FMUL.FTZ R40, R41, R70 ;  /* 0x0000004629287220 */ /* 0x000fc80000410000 */
[----:B------:R-:W-:Y:S01]  /*4ea0*/  FMUL.FTZ R40, R40, R43 ;  /* 0x0000002b28287220 */ /* 0x000fe20000410000 */
[----:B------:R-:W-:Y:S01]  /*4eb0*/  FSETP.GTU.FTZ.AND P3, PT, R5, R66, PT ;  /* 0x000000420500720b */ /* 0x000fe20003f7c000 */
[----:B------:R-:W-:-:S03]  /*4ec0*/  IMAD.MOV.U32 R5, RZ, RZ, R4 ;  /* 0x000000ffff057224 */ /* 0x000fc600078e0004 */
[----:B------:R-:W-:Y:S02]  /*4ed0*/  FSEL R56, R40, RZ, !P3 ;  /* 0x000000ff28387208 */ /* 0x000fe40005800000 */
[----:B------:R-:W-:Y:S01]  /*4ee0*/  PLOP3.LUT P3, PT, P3, PT, PT, 0x8, 0x80 ;  /* 0x000000000080781c */ /* 0x000fe20001f6e170 */
[----:B------:R-:W-:-:S12]  /*4ef0*/  @!P4 BRA `(.L_x_3179) ;  /* 0x000000040000c947 */ /* 0x000fd80003800000 */
        /* <DEDUP_REMOVED lines=8> */
.L_x_3180:
        /* <DEDUP_REMOVED lines=13> */
.L_x_3182:
[----:B------:R-:W-:Y:S05]  /*5050*/  BSYNC.RECONVERGENT B3 ;  /* 0x0000000000037941 */ /* 0x000fea0003800200 */
.L_x_3181:
        /* <DEDUP_REMOVED lines=34> */
[----:B------:R-:W-:Y:S01]  /*5280*/  IMAD.MOV.U32 R45, RZ, RZ, RZ ;  /* 0x000000ffff2d7224 */ /* 0x000fe200078e00ff */
[----:B------:R-:W-:Y:S01]  /*5290*/  LOP3.LUT R40, R4, UR28, R7, 0x96, !PT ;  /* 0x0000001c04287c12 */ /* 0x000fe2000f8e9607 */
[----:B------:R-:W-:-:S04]  /*52a0*/  IMAD.WIDE.U32 R4, R5, -0x326172a9, RZ ;  /* 0xcd9e8d5705047825 */ /* 0x000fc800078e00ff */
[----:B------:R-:W-:Y:S01]  /*52b0*/  IMAD.WIDE.U32 R40, R40, -0x2daee0ad, RZ ;  /* 0xd2511f5328287825 */ /* 0x000fe200078e00ff */
[----:B------:R-:W-:-:S03]  /*52c0*/  LOP3.LUT R6, R6, UR30, R5, 0x96, !PT ;  /* 0x0000001e06067c12 */ /* 0x000fc6000f8e9605 */
[----:B------:R-:W-:Y:S01]  /*52d0*/  IMAD.MOV.U32 R5, RZ, RZ, R72 ;  /* 0x000000ffff057224 */ /* 0x000fe200078e0048 */
[----:B------:R-:W-:Y:S02]  /*52e0*/  LOP3.LUT R7, R44, UR31, R41, 0x96, !PT ;  /* 0x0000001f2c077c12 */ /* 0x000fe4000f8e9629 */
[----:B------:R-:W-:-:S07]  /*52f0*/  MOV R72, R40 ;  /* 0x0000002800487202 */ /* 0x000fce0000000f00 */
.L_x_3179:
[----:B------:R-:W-:Y:S05]  /*5300*/  BSYNC.RECONVERGENT B2 ;  /* 0x0000000000027941 */ /* 0x000fea0003800200 */
.L_x_3178:
[----:B------:R-:W-:Y:S01]  /*5310*/  I2FP.F32.U32 R5, R5 ;  /* 0x0000000500057245 */ /* 0x000fe20000201000 */
[----:B------:R-:W-:Y:S01]  /*5320*/  HADD2.F32 R41, -RZ, R46.H1_H1 ;  /* 0x3000002eff297230 */ /* 0x000fe20000004100 */
        /* <DEDUP_REMOVED lines=19> */
.L_x_3185:
        /* <DEDUP_REMOVED lines=13> */
.L_x_3187:
[----:B------:R-:W-:Y:S05]  /*5530*/  BSYNC.RECONVERGENT B3 ;  /* 0x0000000000037941 */ /* 0x000fea0003800200 */
.L_x_3186:
        /* <DEDUP_REMOVED lines=39> */
[----:B------:R-:W-:Y:S01]  /*57b0*/  LOP3.LUT R6, R6, UR30, R5, 0x96, !PT ;  /* 0x0000001e06067c12 */ /* 0x000fe2000f8e9605 */
[----:B------:R-:W-:Y:S01]  /*57c0*/  IMAD.MOV.U32 R5, RZ, RZ, R72 ;  /* 0x000000ffff057224 */ /* 0x000fe200078e0048 */
[----:B------:R-:W-:-:S07]  /*57d0*/  MOV R72, R40 ;  /* 0x0000002800487202 */ /* 0x000fce0000000f00 */
.L_x_3184:
[----:B------:R-:W-:Y:S05]  /*57e0*/  BSYNC.RECONVERGENT B2 ;  /* 0x0000000000027941 */ /* 0x000fea0003800200 */
.L_x_3183:
[----:B------:R-:W-:Y:S01]  /*57f0*/  I2FP.F32.U32 R5, R5 ;  /* 0x0000000500057245 */ /* 0x000fe20000201000 */
[----:B------:R-:W-:Y:S01]  /*5800*/  HADD2.F32 R41, -RZ, R47.H0_H0 ;  /* 0x2000002fff297230 */ /* 0x000fe20000004100 */
        /* <DEDUP_REMOVED lines=19> */
.L_x_3190:
        /* <DEDUP_REMOVED lines=15> */
.L_x_3192:
[----:B------:R-:W-:Y:S05]  /*5a30*/  BSYNC.RECONVERGENT B3 ;  /* 0x0000000000037941 */ /* 0x000fea0003800200 */
.L_x_3191:
        /* <DEDUP_REMOVED lines=40> */
[----:B------:R-:W-:Y:S01]  /*5cc0*/  LOP3.LUT R6, R6, UR30, R5, 0x96, !PT ;  /* 0x0000001e06067c12 */ /* 0x000fe2000f8e9605 */
[----:B------:R-:W-:-:S07]  /*5cd0*/  IMAD.MOV.U32 R5, RZ, RZ, RZ ;  /* 0x000000ffff057224 */ /* 0x000fce00078e00ff */
.L_x_3189:
[----:B------:R-:W-:Y:S05]  /*5ce0*/  BSYNC.RECONVERGENT B2 ;  /* 0x0000000000027941 */ /* 0x000fea0003800200 */
.L_x_3188:
[----:B------:R-:W-:Y:S01]  /*5cf0*/  I2FP.F32.U32 R41, R40 ;  /* 0x0000002800297245 */ /* 0x000fe20000201000 */
[----:B------:R-:W-:-:S04]  /*5d00*/  HADD2.F32 R47, -RZ, R47.H1_H1 ;  /* 0x3000002fff2f7230 */ /* 0x000fc80000004100 */
[----:B------:R-:W-:Y:S01]  /*5d10*/  FFMA.FTZ R41, R41, R42, 1.1641532182693481445e-10 ;  /* 0x2f00000029297423 */ /* 0x000fe2000001002a */
[----:B------:R-:W-:Y:S01]  /*5d20*/  FMUL.FTZ R40, R47, R70 ;  /* 0x000000462f287220 */ /* 0x000fe20000410000 */
[----:B------:R-:W-:-:S03]  /*5d30*/  F2FP.F16.F32.PACK_AB R42, R60, R56 ;  /* 0x000000383c2a723e */ /* 0x000fc600000000ff */
[----:B------:R-:W-:Y:S01]  /*5d40*/  FMUL.FTZ R40, R40, R43 ;  /* 0x0000002b28287220 */ /* 0x000fe20000410000 */
[----:B------:R-:W-:Y:S02]  /*5d50*/  FSETP.GTU.FTZ.AND P6, PT, R41, R66, PT ;  /* 0x000000422900720b */ /* 0x000fe40003fdc000 */
[----:B------:R-:W-:Y:S02]  /*5d60*/  F2FP.F16.F32.PACK_AB R41, R57, R15 ;  /* 0x0000000f3929723e */ /* 0x000fe400000000ff */
[----:B------:R-:W-:Y:S02]  /*5d70*/  FSEL R66, R40, RZ, !P6 ;  /* 0x000000ff28427208 */ /* 0x000fe40007000000 */
[----:B------:R-:W-:Y:S02]  /*5d80*/  PLOP3.LUT P6, PT, P6, PT, PT, 0x8, 0x80 ;  /* 0x000000000080781c */ /* 0x000fe400037ce170 */
[----:B------:R-:W-:Y:S02]  /*5d90*/  F2FP.F16.F32.PACK_AB R40, R48, R2 ;  /* 0x000000023028723e */ /* 0x000fe400000000ff */
[----:B------:R-:W-:-:S09]  /*5da0*/  F2FP.F16.F32.PACK_AB R43, R66, R61 ;  /* 0x0000003d422b723e */ /* 0x000fd200000000ff */
.L_x_3152:
        /* <DEDUP_REMOVED lines=10> */
[----:B------:R-:W-:Y:S01]  /*5e50*/  LOP3.LUT R69, R69, R71, R74, 0xfe, !PT ;  /* 0x0000004745457212 */ /* 0x000fe200078efe4a */
[C---:B------:R-:W-:Y:S01]  /*5e60*/  VIADD R71, R49.reuse, 0x20 ;  /* 0x0000002031477836 */ /* 0x040fe20000000000 */
[----:B------:R-:W-:Y:S02]  /*5e70*/  SEL R75, RZ, 0x1, !P3 ;  /* 0x00000001ff4b7807 */ /* 0x000fe40005800000 */
[----:B------:R-:W-:Y:S02]  /*5e80*/  SEL R74, RZ, 0x1, !P6 ;  /* 0x00000001ff4a7807 */ /* 0x000fe40007000000 */
[----:B------:R-:W-:Y:S01]  /*5e90*/  LOP3.LUT R75, R76, R75, RZ, 0xfc, !PT ;  /* 0x0000004b4c4b7212 */ /* 0x000fe200078efcff */
[----:B0-----:R-:W-:Y:S01]  /*5ea0*/  IMAD.WIDE.U32 R46, R49, 0x10, R46 ;  /* 0x00000010312e7825 */ /* 0x001fe200078e002e */
[----:B------:R-:W-:-:S02]  /*5eb0*/  LOP3.LUT R74, R69, R74, RZ, 0xfc, !PT ;  /* 0x0000004a454a7212 */ /* 0x000fc400078efcff */
[----:B------:R-:W-:Y:S02]  /*5ec0*/  MOV R69, R72 ;  /* 0x0000004800457202 */ /* 0x000fe40000000f00 */
[----:B------:R0:W-:Y:S01]  /*5ed0*/  STG.E.128 desc[UR8][R46.64], R40 ;  /* 0x000000282e007986 */ /* 0x0001e2000c101d08 */
[----:B-1----:R-:W-:-:S05]  /*5ee0*/  IMAD.WIDE.U32 R44, R49, 0x8, R44 ;  /* 0x00000008312c7825 */ /* 0x002fca00078e002c */
[----:B------:R0:W-:Y:S02]  /*5ef0*/  STG.E.64 desc[UR8][R44.64], R74 ;  /* 0x0000004a2c007986 */ /* 0x0001e4000c101b08 */
.L_x_3111:
[----:B------:R-:W-:Y:S05]  /*5f00*/  BSYNC.RECONVERGENT B1 ;  /* 0x0000000000017941 */ /* 0x000fea0003800200 */
.L_x_3110:
        /* <DEDUP_REMOVED lines=29> */
.L_x_3198:
        /* <DEDUP_REMOVED lines=13> */
.L_x_3200:
[----:B------:R-:W-:Y:S05]  /*61b0*/  BSYNC.RECONVERGENT B3 ;  /* 0x0000000000037941 */ /* 0x000fea0003800200 */
.L_x_3199:
        /* <DEDUP_REMOVED lines=40> */
[----:B------:R-:W-:-:S07]  /*6440*/  IMAD.MOV.U32 R50, RZ, RZ, RZ ;  /* 0x000000ffff327224 */ /* 0x000fce00078e00ff */
.L_x_3197:
[----:B------:R-:W-:Y:S05]  /*6450*/  BSYNC.RECONVERGENT B2 ;  /* 0x0000000000027941 */ /* 0x000fea0003800200 */
.L_x_3196:
[----:B------:R-:W0:Y:S01]  /*6460*/  LDC R74, c[0x0][0x408] ;  /* 0x00010200ff4a7b82 */ /* 0x000e220000000800 */
[----:B------:R-:W-:Y:S01]  /*6470*/  I2FP.F32.U32 R0, R0 ;  /* 0x0000000000007245 */ /* 0x000fe20000201000 */
[----:B------:R-:W-:Y:S02]  /*6480*/  HFMA2 R67, -RZ, RZ, 0.1171875, 0 ;  /* 0x2f800000ff437431 */ /* 0x000fe400000001ff */
[----:B-----5:R-:W-:Y:S01]  /*6490*/  HADD2.F32 R5, -RZ, R40.H0_H0 ;  /* 0x20000028ff057230 */ /* 0x020fe20000004100 */
[----:B------:R-:W-:Y:S01]  /*64a0*/  ISETP.NE.AND P1, PT, R50, 0x1, PT ;  /* 0x000000013200780c */ /* 0x000fe20003f25270 */
[----:B------:R-:W-:Y:S01]  /*64b0*/  HADD2.F32 R51, -RZ, R44.H0_H0 ;  /* 0x2000002cff337230 */ /* 0x000fe20000004100 */
[----:B------:R-:W-:Y:S01]  /*64c0*/  BSSY.RECONVERGENT B2, `(.L_x_3201) ;  /* 0x000004d000027945 */ /* 0x000fe20003800200 */
[----:B------:R-:W-:Y:S01]  /*64d0*/  FFMA.FTZ R0, R0, R67, 1.1641532182693481445e-10 ;  /* 0x2f00000000007423 */ /* 0x000fe20000010043 */
[----:B------:R-:W1:Y:S01]  /*64e0*/  LDC R73, c[0x0][0x404] ;  /* 0x00010100ff497b82 */ /* 0x000e620000000800 */
[----:B------:R-:W-:-:S04]  /*64f0*/  FMUL.FTZ R5, R5, R70 ;  /* 0x0000004605057220 */ /* 0x000fc80000410000 */
[----:B0-----:R-:W-:Y:S01]  /*6500*/  FMUL.FTZ R5, R5, R74 ;  /* 0x0000004a05057220 */ /* 0x001fe20000410000 */
[----:B-1----:R-:W-:-:S04]  /*6510*/  FSETP.GTU.FTZ.AND P0, PT, R0, R73, PT ;  /* 0x000000490000720b */ /* 0x002fc80003f1c000 */
[----:B------:R-:W-:Y:S02]  /*6520*/  FSEL R0, R5, RZ, !P0 ;  /* 0x000000ff05007208 */ /* 0x000fe40004000000 */
[----:B------:R-:W-:Y:S02]  /*6530*/  PLOP3.LUT P0, PT, P0, PT, PT, 0x8, 0x80 ;  /* 0x000000000080781c */ /* 0x000fe4000070e170 */
[----:B------:R-:W-:Y:S01]  /*6540*/  MOV R5, R4 ;  /* 0x0000000400057202 */ /* 0x000fe20000000f00 */
[----:B------:R-:W-:Y:S01]  /*6550*/  FADD.FTZ R0, R0, R51 ;  /* 0x0000003300007221 */ /* 0x000fe20000010000 */
[----:B------:R-:W-:Y:S01]  /*6560*/  IMAD.MOV.U32 R51, RZ, RZ, 0x2 ;  /* 0x00000002ff337424 */ /* 0x000fe200078e00ff */
[----:B------:R-:W-:Y:S01]  /*6570*/  P2R R69, PR, RZ, 0x1 ;  /* 0x00000001ff457803 */ /* 0x000fe20000000000 */
[----:B------:R-:W-:Y:S07]  /*6580*/  @!P1 BRA `(.L_x_3202) ;  /* 0x0000000400009947 */ /* 0x000fee0003800000 */
        /* <DEDUP_REMOVED lines=8> */
.L_x_3203:
        /* <DEDUP_REMOVED lines=13> */
.L_x_3205:
[----:B------:R-:W-:Y:S05]  /*66e0*/  BSYNC.RECONVERGENT B3 ;  /* 0x0000000000037941 */ /* 0x000fea0003800200 */
.L_x_3204:
        /* <DEDUP_REMOVED lines=42> */
.L_x_3202:
[----:B------:R-:W-:Y:S05]  /*6990*/  BSYNC.RECONVERGENT B2 ;  /* 0x0000000000027941 */ /* 0x000fea0003800200 */
.L_x_3201:
[----:B------:R-:W-:Y:S01]  /*69a0*/  I2FP.F32.U32 R50, R5 ;  /* 0x0000000500327245 */ /* 0x000fe20000201000 */
[----:B------:R-:W-:Y:S01]  /*69b0*/  HADD2.F32 R5, -RZ, R40.H1_H1 ;  /* 0x30000028ff057230 */ /* 0x000fe20000004100 */
[----:B------:R-:W-:Y:S01]  /*69c0*/  ISETP.NE.AND P1, PT, R51, 0x1, PT ;  /* 0x000000013300780c */ /* 0x000fe20003f25270 */
[----:B------:R-:W-:Y:S02]  /*69d0*/  BSSY.RECONVERGENT B2, `(.L_x_3206) ;  /* 0x000004c000027945 */ /* 0x000fe40003800200 */
[----:B------:R-:W-:Y:S01]  /*69e0*/  FFMA.FTZ R50, R50, R67, 1.1641532182693481445e-10 ;  /* 0x2f00000032327423 */ /* 0x000fe20000010043 */
[----:B------:R-:W-:-:S04]  /*69f0*/  FMUL.FTZ R5, R5, R70 ;  /* 0x0000004605057220 */ /* 0x000fc80000410000 */
[----:B------:R-:W-:Y:S01]  /*6a00*/  FMUL.FTZ R5, R5, R74 ;  /* 0x0000004a05057220 */ /* 0x000fe20000410000 */
[----:B------:R-:W-:Y:S01]  /*6a10*/  FSETP.GTU.FTZ.AND P0, PT, R50, R73, PT ;  /* 0x000000493200720b */ /* 0x000fe20003f1c000 */
[----:B------:R-:W-:Y:S02]  /*6a20*/  HADD2.F32 R50, -RZ, R44.H1_H1 ;  /* 0x3000002cff327230 */ /* 0x000fe40000004100 */
[----:B------:R-:W-:Y:S01]  /*6a30*/  IMAD.MOV.U32 R44, RZ, RZ, 0x2 ;  /* 0x00000002ff2c7424 */ /* 0x000fe200078e00ff */
        /* <DEDUP_REMOVED lines=13> */
.L_x_3208:
        /* <DEDUP_REMOVED lines=13> */
.L_x_3210:
[----:B------:R-:W-:Y:S05]  /*6be0*/  BSYNC.RECONVERGENT B3 ;  /* 0x0000000000037941 */ /* 0x000fea0003800200 */
.L_x_3209:
        /* <DEDUP_REMOVED lines=41> */
[----:B------:R-:W-:-:S07]  /*6e80*/  LOP3.LUT R7, R62, UR31, R55, 0x96, !PT ;  /* 0x0000001f3e077c12 */ /* 0x000fce000f8e9637 */
.L_x_3207:
[----:B------:R-:W-:Y:S05]  /*6e90*/  BSYNC.RECONVERGENT B2 ;  /* 0x0000000000027941 */ /* 0x000fea0003800200 */
.L_x_3206:
[----:B------:R-:W-:Y:S01]  /*6ea0*/  I2FP.F32.U32 R40, R5 ;  /* 0x0000000500287245 */ /* 0x000fe20000201000 */
[----:B------:R-:W-:Y:S01]  /*6eb0*/  HADD2.F32 R5, -RZ, R41.H0_H0 ;  /* 0x20000029ff057230 */ /* 0x000fe20000004100 */
[----:B------:R-:W-:Y:S01]  /*6ec0*/  ISETP.NE.AND P2, PT, R44, 0x1, PT ;  /* 0x000000012c00780c */ /* 0x000fe20003f45270 */
[----:B------:R-:W-:Y:S01]  /*6ed0*/  BSSY.RECONVERGENT B2, `(.L_x_3211) ;  /* 0x000004c000027945 */ /* 0x000fe20003800200 */
[----:B------:R-:W-:Y:S02]  /*6ee0*/  IMAD.MOV.U32 R54, RZ, RZ, 0x2 ;  /* 0x00000002ff367424 */ /* 0x000fe400078e00ff */
[----:B------:R-:W-:Y:S01]  /*6ef0*/  FFMA.FTZ R40, R40, R67, 1.1641532182693481445e-10 ;  /* 0x2f00000028287423 */ /* 0x000fe20000010043 */
[----:B------:R-:W-:-:S04]  /*6f00*/  FMUL.FTZ R5, R5, R70 ;  /* 0x0000004605057220 */ /* 0x000fc80000410000 */
[----:B------:R-:W-:Y:S01]  /*6f10*/  FMUL.FTZ R5, R5, R74 ;  /* 0x0000004a05057220 */ /* 0x000fe20000410000 */
[----:B------:R-:W-:Y:S01]  /*6f20*/  FSETP.GTU.FTZ.AND P1, PT, R40, R73, PT ;  /* 0x000000492800720b */ /* 0x000fe20003f3c000 */
[----:B------:R-:W-:-:S03]  /*6f30*/  HADD2.F32 R40, -RZ, R45.H0_H0 ;  /* 0x2000002dff287230 */ /* 0x000fc60000004100 */
        /* <DEDUP_REMOVED lines=13> */
.L_x_3213:
        /* <DEDUP_REMOVED lines=13> */
.L_x_3215:
[----:B------:R-:W-:Y:S05]  /*70e0*/  BSYNC.RECONVERGENT B3 ;  /* 0x0000000000037941 */ /* 0x000fea0003800200 */
.L_x_3214:
        /* <DEDUP_REMOVED lines=38> */
[----:B------:R-:W-:Y:S02]  /*7350*/  LOP3.LUT R6, R6, UR30, R5, 0x96, !PT ;  /* 0x0000001e06067c12 */ /* 0x000fe4000f8e9605 */
[----:B------:R-:W-:Y:S01]  /*7360*/  MOV R5, R72 ;  /* 0x0000004800057202 */ /* 0x000fe20000000f00 */
[----:B------:R-:W-:Y:S02]  /*7370*/  IMAD.MOV.U32 R72, RZ, RZ, R54 ;  /* 0x000000ffff487224 */ /* 0x000fe400078e0036 */
[----:B------:R-:W-:-:S07]  /*7380*/  HFMA2 R54, -RZ, RZ, 0, 0 ;  /* 0x00000000ff367431 */ /* 0x000fce00000001ff */
.L_x_3212:
[----:B------:R-:W-:Y:S05]  /*7390*/  BSYNC.RECONVERGENT B2 ;  /* 0x0000000000027941 */ /* 0x000fea0003800200 */
.L_x_3211:
[----:B------:R-:W-:Y:S01]  /*73a0*/  I2FP.F32.U32 R40, R5 ;  /* 0x0000000500287245 */ /* 0x000fe20000201000 */
[----:B------:R-:W-:Y:S01]  /*73b0*/  HADD2.F32 R41, -RZ, R41.H1_H1 ;  /* 0x30000029ff297230 */ /* 0x000fe20000004100 */
[----:B------:R-:W-:Y:S01]  /*73c0*/  ISETP.NE.AND P3, PT, R54, 0x1, PT ;  /* 0x000000013600780c */ /* 0x000fe20003f65270 */
[----:B------:R-:W-:Y:S01]  /*73d0*/  BSSY.RECONVERGENT B2, `(.L_x_3216) ;  /* 0x000004c000027945 */ /* 0x000fe20003800200 */
[----:B------:R-:W-:Y:S01]  /*73e0*/  MOV R5, R4 ;  /* 0x0000000400057202 */ /* 0x000fe20000000f00 */
[----:B------:R-:W-:Y:S01]  /*73f0*/  FFMA.FTZ R40, R40, R67, 1.1641532182693481445e-10 ;  /* 0x2f00000028287423 */ /* 0x000fe20000010043 */
[----:B------:R-:W-:-:S04]  /*7400*/  FMUL.FTZ R41, R41, R70 ;  /* 0x0000004629297220 */ /* 0x000fc80000410000 */
[----:B------:R-:W-:Y:S01]  /*7410*/  FMUL.FTZ R41, R41, R74 ;  /* 0x0000004a29297220 */ /* 0x000fe20000410000 */
[----:B------:R-:W-:Y:S01]  /*7420*/  FSETP.GTU.FTZ.AND P2, PT, R40, R73, PT ;  /* 0x000000492800720b */ /* 0x000fe20003f5c000 */
[----:B------:R-:W-:-:S03]  /*7430*/  HADD2.F32 R40, -RZ, R45.H1_H1 ;  /* 0x3000002dff287230 */ /* 0x000fc60000004100 */
        /* <DEDUP_REMOVED lines=13> */
.L_x_3218:
        /* <DEDUP_REMOVED lines=13> */
.L_x_3220:
[----:B------:R-:W-:Y:S05]  /*75e0*/  BSYNC.RECONVERGENT B3 ;  /* 0x0000000000037941 */ /* 0x000fea0003800200 */
.L_x_3219:
        /* <DEDUP_REMOVED lines=37> */
[----:B------:R-:W-:-:S04]  /*7840*/  IMAD.WIDE.U32 R4, R5, -0x326172a9, RZ ;  /* 0xcd9e8d5705047825 */ /* 0x000fc800078e00ff */
[----:B------:R-:W-:Y:S01]  /*7850*/  HFMA2 R41, -RZ, RZ, 0, 0 ;  /* 0x00000000ff297431 */ /* 0x000fe200000001ff */
[----:B------:R-:W-:Y:S02]  /*7860*/  LOP3.LUT R6, R6, UR30, R5, 0x96, !PT ;  /* 0x0000001e06067c12 */ /* 0x000fe4000f8e9605 */
[----:B------:R-:W-:Y:S01]  /*7870*/  MOV R5, R72 ;  /* 0x0000004800057202 */ /* 0x000fe20000000f00 */
[----:B------:R-:W-:-:S07]  /*7880*/  IMAD.MOV.U32 R72, RZ, RZ, R40 ;  /* 0x000000ffff487224 */ /* 0x000fce00078e0028 */
.L_x_3217:
[----:B------:R-:W-:Y:S05]  /*7890*/  BSYNC.RECONVERGENT B2 ;  /* 0x0000000000027941 */ /* 0x000fea0003800200 */
.L_x_3216:
[----:B------:R-:W-:Y:S01]  /*78a0*/  I2FP.F32.U32 R40, R5 ;  /* 0x0000000500287245 */ /* 0x000fe20000201000 */
[----:B------:R-:W-:Y:S01]  /*78b0*/  HADD2.F32 R5, -RZ, R42.H0_H0 ;  /* 0x2000002aff057230 */ /* 0x000fe20000004100 */
[----:B------:R-:W-:Y:S01]  /*78c0*/  ISETP.NE.AND P4, PT, R41, 0x1, PT ;  /* 0x000000012900780c */ /* 0x000fe20003f85270 */
[----:B------:R-:W-:Y:S01]  /*78d0*/  HADD2.F32 R54, -RZ, R46.H0_H0 ;  /* 0x2000002eff367230 */ /* 0x000fe20000004100 */
[----:B------:R-:W-:Y:S01]  /*78e0*/  BSSY.RECONVERGENT B2, `(.L_x_3221) ;  /* 0x000004b000027945 */ /* 0x000fe20003800200 */
        /* <DEDUP_REMOVED lines=18> */
.L_x_3223:
        /* <DEDUP_REMOVED lines=13> */
.L_x_3225:
[----:B------:R-:W-:Y:S05]  /*7ae0*/  BSYNC.RECONVERGENT B3 ;  /* 0x0000000000037941 */ /* 0x000fea0003800200 */
.L_x_3224:
        /* <DEDUP_REMOVED lines=42> */
.L_x_3222:
[----:B------:R-:W-:Y:S05]  /*7d90*/  BSYNC.RECONVERGENT B2 ;  /* 0x0000000000027941 */ /* 0x000fea0003800200 */
.L_x_3221:
[----:B------:R-:W-:Y:S01]  /*7da0*/  I2FP.F32.U32 R40, R40 ;  /* 0x0000002800287245 */ /* 0x000fe20000201000 */
[----:B------:R-:W-:Y:S01]  /*7db0*/  HADD2.F32 R5, -RZ, R42.H1_H1 ;  /* 0x3000002aff057230 */ /* 0x000fe20000004100 */
[----:B------:R-:W-:Y:S01]  /*7dc0*/  ISETP.NE.AND P5, PT, R44, 0x1, PT ;  /* 0x000000012c00780c */ /* 0x000fe20003fa5270 */
[----:B------:R-:W-:Y:S01]  /*7dd0*/  HADD2.F32 R62, -RZ, R46.H1_H1 ;  /* 0x3000002eff3e7230 */ /* 0x000fe20000004100 */
        /* <DEDUP_REMOVED lines=19> */
.L_x_3228:
        /* <DEDUP_REMOVED lines=13> */
.L_x_3230:
[----:B------:R-:W-:Y:S05]  /*7fe0*/  BSYNC.RECONVERGENT B3 ;  /* 0x0000000000037941 */ /* 0x000fea0003800200 */
.L_x_3229:
        /* <DEDUP_REMOVED lines=40> */
[----:B------:R-:W-:Y:S01]  /*8270*/  HFMA2 R41, -RZ, RZ, 0, 0 ;  /* 0x00000000ff297431 */ /* 0x000fe200000001ff */
[----:B------:R-:W-:-:S07]  /*8280*/  LOP3.LUT R6, R6, UR30, R5, 0x96, !PT ;  /* 0x0000001e06067c12 */ /* 0x000fce000f8e9605 */
.L_x_3227:
[----:B------:R-:W-:Y:S05]  /*8290*/  BSYNC.RECONVERGENT B2 ;  /* 0x0000000000027941 */ /* 0x000fea0003800200 */
.L_x_3226:
        /* <DEDUP_REMOVED lines=23> */
.L_x_3233:
        /* <DEDUP_REMOVED lines=15> */
.L_x_3235:
[----:B------:R-:W-:Y:S05]  /*8500*/  BSYNC.RECONVERGENT B3 ;  /* 0x0000000000037941 */ /* 0x000fea0003800200 */
.L_x_3234:
        /* <DEDUP_REMOVED lines=40> */
[----:B------:R-:W-:Y:S01]  /*8790*/  LOP3.LUT R6, R6, UR30, R5, 0x96, !PT ;  /* 0x0000001e06067c12 */ /* 0x000fe2000f8e9605 */
[----:B------:R-:W-:-:S07]  /*87a0*/  HFMA2 R5, -RZ, RZ, 0, 0 ;  /* 0x00000000ff057431 */ /* 0x000fce00000001ff */
.L_x_3232:
[----:B------:R-:W-:Y:S05]  /*87b0*/  BSYNC.RECONVERGENT B2 ;  /* 0x0000000000027941 */ /* 0x000fea0003800200 */
.L_x_3231:
[----:B------:R-:W-:Y:S01]  /*87c0*/  I2FP.F32.U32 R40, R40 ;  /* 0x0000002800287245 */ /* 0x000fe20000201000 */
[----:B------:R-:W-:Y:S01]  /*87d0*/  HADD2.F32 R43, -RZ, R43.H1_H1 ;  /* 0x3000002bff2b7230 */ /* 0x000fe20000004100 */
[----:B------:R-:W-:Y:S01]  /*87e0*/  F2FP.F16.F32.PACK_AB R41, R55, R51 ;  /* 0x000000333729723e */ /* 0x000fe200000000ff */
[----:B------:R-:W-:Y:S02]  /*87f0*/  HADD2.F32 R42, -RZ, R47.H1_H1 ;  /* 0x3000002fff2a7230 */ /* 0x000fe40000004100 */
[----:B------:R-:W-:Y:S01]  /*8800*/  FFMA.FTZ R40, R40, R67, 1.1641532182693481445e-10 ;  /* 0x2f00000028287423 */ /* 0x000fe20000010043 */
[----:B------:R-:W-:-:S04]  /*8810*/  FMUL.FTZ R43, R43, R70 ;  /* 0x000000462b2b7220 */ /* 0x000fc80000410000 */
[----:B------:R-:W-:Y:S01]  /*8820*/  FMUL.FTZ R43, R43, R74 ;  /* 0x0000004a2b2b7220 */ /* 0x000fe20000410000 */
[----:B------:R-:W-:Y:S02]  /*8830*/  FSETP.GTU.FTZ.AND P6, PT, R40, R73, PT ;  /* 0x000000492800720b */ /* 0x000fe40003fdc000 */
[----:B------:R-:W-:Y:S02]  /*8840*/  F2FP.F16.F32.PACK_AB R40, R50, R0 ;  /* 0x000000003228723e */ /* 0x000fe400000000ff */
[----:B------:R-:W-:Y:S02]  /*8850*/  FSEL R43, R43, RZ, !P6 ;  /* 0x000000ff2b2b7208 */ /* 0x000fe40007000000 */
[----:B------:R-:W-:-:S03]  /*8860*/  PLOP3.LUT P6, PT, P6, PT, PT, 0x8, 0x80 ;  /* 0x000000000080781c */ /* 0x000fc600037ce170 */
[----:B------:R-:W-:Y:S01]  /*8870*/  FADD.FTZ R67, R43, R42 ;  /* 0x0000002a2b437221 */ /* 0x000fe20000010000 */
[----:B------:R-:W-:-:S04]  /*8880*/  F2FP.F16.F32.PACK_AB R42, R62, R54 ;  /* 0x000000363e2a723e */ /* 0x000fc800000000ff */
[----:B------:R-:W-:Y:S01]  /*8890*/  F2FP.F16.F32.PACK_AB R43, R67, R63 ;  /* 0x0000003f432b723e */ /* 0x000fe200000000ff */
[----:B------:R-:W-:Y:S06]  /*88a0*/  BRA `(.L_x_3236) ;  /* 0x0000002400f07947 */ /* 0x000fec0003800000 */
.L_x_3195:
        /* <DEDUP_REMOVED lines=16> */
.L_x_3239:
        /* <DEDUP_REMOVED lines=13> */
.L_x_3241:
[----:B------:R-:W-:Y:S05]  /*8a80*/  BSYNC.RECONVERGENT B3 ;  /* 0x0000000000037941 */ /* 0x000fea0003800200 */
.L_x_3240:
        /* <DEDUP_REMOVED lines=40> */
[----:B------:R-:W-:-:S07]  /*8d10*/  LOP3.LUT R7, R44, UR31, R73, 0x96, !PT ;  /* 0x0000001f2c077c12 */ /* 0x000fce000f8e9649 */
.L_x_3238:
[----:B------:R-:W-:Y:S05]  /*8d20*/  BSYNC.RECONVERGENT B2 ;  /* 0x0000000000027941 */ /* 0x000fea0003800200 */
.L_x_3237:
[----:B------:R-:W0:Y:S01]  /*8d30*/  LDC R46, c[0x0][0x404] ;  /* 0x00010100ff2e7b82 */ /* 0x000e220000000800 */
[----:B------:R-:W-:Y:S01]  /*8d40*/  I2FP.F32.U32 R5, R0 ;  /* 0x0000000000057245 */ /* 0x000fe20000201000 */
[----:B------:R-:W-:Y:S01]  /*8d50*/  IMAD.MOV.U32 R44, RZ, RZ, 0x2f800000 ;  /* 0x2f800000ff2c7424 */ /* 0x000fe200078e00ff */
[----:B------:R-:W-:Y:S01]  /*8d60*/  ISETP.NE.AND P1, PT, R50, 0x1, PT ;  /* 0x000000013200780c */ /* 0x000fe20003f25270 */
[----:B-----5:R-:W-:Y:S01]  /*8d70*/  HADD2.F32 R47, -RZ, R40.H0_H0 ;  /* 0x20000028ff2f7230 */ /* 0x020fe20000004100 */
[----:B------:R-:W-:Y:S01]  /*8d80*/  BSSY.RECONVERGENT B2, `(.L_x_3242) ;  /* 0x000004c000027945 */ /* 0x000fe20003800200 */
[----:B------:R-:W-:Y:S01]  /*8d90*/  FFMA.FTZ R5, R5, R44, 1.1641532182693481445e-10 ;  /* 0x2f00000005057423 */ /* 0x000fe2000001002c */
[----:B------:R-:W-:Y:S01]  /*8da0*/  HFMA2 R51, -RZ, RZ, 0, 1.1920928955078125e-07 ;  /* 0x00000002ff337431 */ /* 0x000fe200000001ff */
[----:B------:R-:W1:Y:S01]  /*8db0*/  LDC R45, c[0x0][0x408] ;  /* 0x00010200ff2d7b82 */ /* 0x000e620000000800 */
[----:B------:R-:W-:Y:S02]  /*8dc0*/  FMUL.FTZ R0, R47, R70 ;  /* 0x000000462f007220 */ /* 0x000fe40000410000 */
        /* <DEDUP_REMOVED lines=15> */
.L_x_3244:
        /* <DEDUP_REMOVED lines=13> */
.L_x_3246:
[----:B------:R-:W-:Y:S05]  /*8f90*/  BSYNC.RECONVERGENT B3 ;  /* 0x0000000000037941 */ /* 0x000fea0003800200 */
.L_x_3245:
        /* <DEDUP_REMOVED lines=42> */
.L_x_3243:
[----:B------:R-:W-:Y:S05]  /*9240*/  BSYNC.RECONVERGENT B2 ;  /* 0x0000000000027941 */ /* 0x000fea0003800200 */
.L_x_3242:
        /* <DEDUP_REMOVED lines=21> */
.L_x_3249:
        /* <DEDUP_REMOVED lines=13> */
.L_x_3251:
[----:B------:R-:W-:Y:S05]  /*9470*/  BSYNC.RECONVERGENT B3 ;  /* 0x0000000000037941 */ /* 0x000fea0003800200 */
.L_x_3250:
        /* <DEDUP_REMOVED lines=42> */
.L_x_3248:
[----:B------:R-:W-:Y:S05]  /*9720*/  BSYNC.RECONVERGENT B2 ;  /* 0x0000000000027941 */ /* 0x000fea0003800200 */
.L_x_3247:
[----:B------:R-:W-:Y:S01]  /*9730*/  ISETP.NE.AND P3, PT, R54, 0x1, PT ;  /* 0x000000013600780c */ /* 0x000fe20003f65270 */
[----:B------:R-:W-:Y:S01]  /*9740*/  HADD2.F32 R47, -RZ, R41.H0_H0 ;  /* 0x20000029ff2f7230 */ /* 0x000fe20000004100 */
[----:B------:R-:W-:Y:S01]  /*9750*/  I2FP.F32.U32 R5, R5 ;  /* 0x0000000500057245 */ /* 0x000fe20000201000 */
[----:B------:R-:W-:Y:S03]  /*9760*/  BSSY.RECONVERGENT B2, `(.L_x_3252) ;  /* 0x000004a000027945 */ /* 0x000fe60003800200 */
[----:B------:R-:W-:Y:S01]  /*9770*/  FMUL.FTZ R40, R47, R70 ;  /* 0x000000462f287220 */ /* 0x000fe20000410000 */
[----:B------:R-:W-:Y:S01]  /*9780*/  FFMA.FTZ R5, R5, R44, 1.1641532182693481445e-10 ;  /* 0x2f00000005057423 */ /* 0x000fe2000001002c */
[----:B------:R-:W-:Y:S02]  /*9790*/  HFMA2 R47, -RZ, RZ, 0, 1.1920928955078125e-07 ;  /* 0x00000002ff2f7431 */ /* 0x000fe400000001ff */
[----:B------:R-:W-:-:S02]  /*97a0*/  FMUL.FTZ R40, R40, R45 ;  /* 0x0000002d28287220 */ /* 0x000fc40000410000 */
        /* <DEDUP_REMOVED lines=13> */
.L_x_3254:
        /* <DEDUP_REMOVED lines=13> */
.L_x_3256:
[----:B------:R-:W-:Y:S05]  /*9950*/  BSYNC.RECONVERGENT B3 ;  /* 0x0000000000037941 */ /* 0x000fea0003800200 */
.L_x_3255:
        /* <DEDUP_REMOVED lines=40> */
[----:B------:R-:W-:Y:S02]  /*9be0*/  LOP3.LUT R7, R62, UR31, R55, 0x96, !PT ;  /* 0x0000001f3e077c12 */ /* 0x000fe4000f8e9637 */
[----:B------:R-:W-:-:S07]  /*9bf0*/  MOV R72, R54 ;  /* 0x0000003600487202 */ /* 0x000fce0000000f00 */
.L_x_3253:
[----:B------:R-:W-:Y:S05]  /*9c00*/  BSYNC.RECONVERGENT B2 ;  /* 0x0000000000027941 */ /* 0x000fea0003800200 */
.L_x_3252:
        /* <DEDUP_REMOVED lines=21> */
.L_x_3259:
        /* <DEDUP_REMOVED lines=13> */
.L_x_3261:
[----:B------:R-:W-:Y:S05]  /*9e30*/  BSYNC.RECONVERGENT B3 ;  /* 0x0000000000037941 */ /* 0x000fea0003800200 */
.L_x_3260:
        /* <DEDUP_REMOVED lines=42> */
.L_x_3258:
[----:B------:R-:W-:Y:S05]  /*a0e0*/  BSYNC.RECONVERGENT B2 ;  /* 0x0000000000027941 */ /* 0x000fea0003800200 */
.L_x_3257:
        /* <DEDUP_REMOVED lines=21> */
.L_x_3264:
        /* <DEDUP_REMOVED lines=13> */
.L_x_3266:
[----:B------:R-:W-:Y:S05]  /*a310*/  BSYNC.RECONVERGENT B3 ;  /* 0x0000000000037941 */ /* 0x000fea0003800200 */
.L_x_3265:
        /* <DEDUP_REMOVED lines=42> */
.L_x_3263:
[----:B------:R-:W-:Y:S05]  /*a5c0*/  BSYNC.RECONVERGENT B2 ;  /* 0x0000000000027941 */ /* 0x000fea0003800200 */
.L_x_3262:
        /* <DEDUP_REMOVED lines=21> */
.L_x_3269:
        /* <DEDUP_REMOVED lines=13> */
.L_x_3271:
[----:B------:R-:W-:Y:S05]  /*a7f0*/  BSYNC.RECONVERGENT B3 ;  /* 0x0000000000037941 */ /* 0x000fea0003800200 */
.L_x_3270:
        /* <DEDUP_REMOVED lines=42> */
.L_x_3268:
[----:B------:R-:W-:Y:S05]  /*aaa0*/  BSYNC.RECONVERGENT B2 ;  /* 0x0000000000027941 */ /* 0x000fea0003800200 */
.L_x_3267:
        /* <DEDUP_REMOVED lines=21> */
.L_x_3274:
        /* <DEDUP_REMOVED lines=15> */
.L_x_3276:
[----:B------:R-:W-:Y:S05]  /*acf0*/  BSYNC.RECONVERGENT B3 ;  /* 0x0000000000037941 */ /* 0x000fea0003800200 */
.L_x_3275:
        /* <DEDUP_REMOVED lines=42> */
.L_x_3273:
[----:B------:R-:W-:Y:S05]  /*afa0*/  BSYNC.RECONVERGENT B2 ;  /* 0x0000000000027941 */ /* 0x000fea0003800200 */
.L_x_3272:
[----:B------:R-:W-:Y:S01]  /*afb0*/  I2FP.F32.U32 R41, R40 ;  /* 0x0000002800297245 */ /* 0x000fe20000201000 */
[----:B------:R-:W-:Y:S01]  /*afc0*/  HADD2.F32 R43, -RZ, R43.H1_H1 ;  /* 0x3000002bff2b7230 */ /* 0x000fe20000004100 */
[----:B------:R-:W-:-:S03]  /*afd0*/  F2FP.F16.F32.PACK_AB R42, R62, R54 ;  /* 0x000000363e2a723e */ /* 0x000fc600000000ff */
[----:B------:R-:W-:Y:S01]  /*afe0*/  FFMA.FTZ R41, R41, R44, 1.1641532182693481445e-10 ;  /* 0x2f00000029297423 */ /* 0x000fe2000001002c */
[----:B------:R-:W-:-:S04]  /*aff0*/  FMUL.FTZ R40, R43, R70 ;  /* 0x000000462b287220 */ /* 0x000fc80000410000 */
[----:B------:R-:W-:Y:S01]  /*b000*/  FMUL.FTZ R40, R40, R45 ;  /* 0x0000002d28287220 */ /* 0x000fe20000410000 */
[----:B------:R-:W-:Y:S02]  /*b010*/  FSETP.GTU.FTZ.AND P6, PT, R41, R46, PT ;  /* 0x0000002e2900720b */ /* 0x000fe40003fdc000 */
[----:B------:R-:W-:Y:S02]  /*b020*/  F2FP.F16.F32.PACK_AB R41, R55, R51 ;  /* 0x000000333729723e */ /* 0x000fe400000000ff */
[----:B------:R-:W-:Y:S02]  /*b030*/  FSEL R67, R40, RZ, !P6 ;  /* 0x000000ff28437208 */ /* 0x000fe40007000000 */
[----:B------:R-:W-:Y:S02]  /*b040*/  PLOP3.LUT P6, PT, P6, PT, PT, 0x8, 0x80 ;  /* 0x000000000080781c */ /* 0x000fe400037ce170 */
[----:B------:R-:W-:Y:S02]  /*b050*/  F2FP.F16.F32.PACK_AB R40, R50, R0 ;  /* 0x000000003228723e */ /* 0x000fe400000000ff */
[----:B------:R-:W-:-:S09]  /*b060*/  F2FP.F16.F32.PACK_AB R43, R67, R63 ;  /* 0x0000003f432b723e */ /* 0x000fd200000000ff */
.L_x_3236:
[----:B------:R-:W0:Y:S01]  /*b070*/  LDC.64 R44, c[0x0][0x3a8] ;  /* 0x0000ea00ff2c7b82 */ /* 0x000e220000000a00 */
[----:B------:R-:W-:Y:S02]  /*b080*/  SEL R73, RZ, 0x1000000, !P6 ;  /* 0x01000000ff497807 */ /* 0x000fe40007000000 */
[----:B------:R-:W-:Y:S02]  /*b090*/  ISETP.NE.AND P6, PT, R69, RZ, PT ;  /* 0x000000ff4500720c */ /* 0x000fe40003fc5270 */
[----:B------:R-:W-:Y:S02]  /*b0a0*/  SEL R69, RZ, 0x10000, !P5 ;  /* 0x00010000ff457807 */ /* 0x000fe40006800000 */
[----:B------:R-:W-:Y:S01]  /*b0b0*/  SEL R76, RZ, 0x100, !P4 ;  /* 0x00000100ff4c7807 */ /* 0x000fe20006000000 */
[----:B------:R-:W1:Y:S01]  /*b0c0*/  LDC.64 R46, c[0x0][0x3b0] ;  /* 0x0000ec00ff2e7b82 */ /* 0x000e620000000a00 */
[----:B------:R-:W-:Y:S02]  /*b0d0*/  SEL R74, RZ, 0x10000, !P1 ;  /* 0x00010000ff4a7807 */ /* 0x000fe40004800000 */
[----:B------:R-:W-:-:S02]  /*b0e0*/  LOP3.LUT R76, R76, R73, R69, 0xfe, !PT ;  /* 0x000000494c4c7212 */ /* 0x000fc400078efe45 */
[----:B------:R-:W-:Y:S02]  /*b0f0*/  SEL R73, RZ, 0x1000000, !P2 ;  /* 0x01000000ff497807 */ /* 0x000fe40005000000 */
[----:B------:R-:W-:Y:S02]  /*b100*/  SEL R69, RZ, 0x100, !P0 ;  /* 0x00000100ff457807 */ /* 0x000fe40004000000 */
[----:B------:R-:W-:Y:S02]  /*b110*/  SEL R75, RZ, 0x1, !P3 ;  /* 0x00000001ff4b7807 */ /* 0x000fe40005800000 */
[----:B------:R-:W-:Y:S02]  /*b120*/  LOP3.LUT R69, R69, R73, R74, 0xfe, !PT ;  /* 0x0000004945457212 */ /* 0x000fe400078efe4a */
[----:B------:R-:W-:Y:S02]  /*b130*/  SEL R74, RZ, 0x1, !P6 ;  /* 0x00000001ff4a7807 */ /* 0x000fe40007000000 */
[----:B------:R-:W-:Y:S01]  /*b140*/  LOP3.LUT R75, R76, R75, RZ, 0xfc, !PT ;  /* 0x0000004b4c4b7212 */ /* 0x000fe200078efcff */
[----:B0-----:R-:W-:Y:S01]  /*b150*/  IMAD.WIDE.U32 R44, R71, 0x10, R44 ;  /* 0x00000010472c7825 */ /* 0x001fe200078e002c */
[----:B------:R-:W-:-:S02]  /*b160*/  LOP3.LUT R74, R69, R74, RZ, 0xfc, !PT ;  /* 0x0000004a454a7212 */ /* 0x000fc400078efcff */
[----:B------:R-:W-:Y:S02]  /*b170*/  MOV R69, R72 ;  /* 0x0000004800457202 */ /* 0x000fe40000000f00 */
[----:B------:R0:W-:Y:S01]  /*b180*/  STG.E.128 desc[UR8][R44.64], R40 ;  /* 0x000000282c007986 */ /* 0x0001e2000c101d08 */
[----:B-1----:R-:W-:-:S04]  /*b190*/  IMAD.WIDE.U32 R46, R71, 0x8, R46 ;  /* 0x00000008472e7825 */ /* 0x002fc800078e002e */
[----:B------:R-:W-:Y:S01]  /*b1a0*/  VIADD R71, R71, 0x20 ;  /* 0x0000002047477836 */ /* 0x000fe20000000000 */
[----:B------:R0:W-:Y:S06]  /*b1b0*/  STG.E.64 desc[UR8][R46.64], R74 ;  /* 0x0000004a2e007986 */ /* 0x0001ec000c101b08 */
.L_x_3194:
[----:B------:R-:W-:Y:S05]  /*b1c0*/  BSYNC.RECONVERGENT B1 ;  /* 0x0000000000017941 */ /* 0x000fea0003800200 */
.L_x_3193:
        /* <DEDUP_REMOVED lines=28> */
.L_x_3282:
        /* <DEDUP_REMOVED lines=13> */
.L_x_3284:
[----:B------:R-:W-:Y:S05]  /*b460*/  BSYNC.RECONVERGENT B3 ;  /* 0x0000000000037941 */ /* 0x000fea0003800200 */
.L_x_3283:
        /* <DEDUP_REMOVED lines=41> */
.L_x_3281:
[----:B------:R-:W-:Y:S05]  /*b700*/  BSYNC.RECONVERGENT B2 ;  /* 0x0000000000027941 */ /* 0x000fea0003800200 */
.L_x_3280:
[----:B------:R-:W0:Y:S01]  /*b710*/  LDC R74, c[0x0][0x408] ;  /* 0x00010200ff4a7b82 */ /* 0x000e220000000800 */
[----:B------:R-:W-:Y:S01]  /*b720*/  I2FP.F32.U32 R5, R14 ;  /* 0x0000000e00057245 */ /* 0x000fe20000201000 */
[----:B------:R-:W-:Y:S02]  /*b730*/  HFMA2 R68, -RZ, RZ, 0.1171875, 0 ;  /* 0x2f800000ff447431 */ /* 0x000fe400000001ff */
[----:B-----5:R-:W-:Y:S01]  /*b740*/  HADD2.F32 R53, -RZ, R40.H0_H0 ;  /* 0x20000028ff357230 */ /* 0x020fe20000004100 */
[----:B------:R-:W-:Y:S01]  /*b750*/  ISETP.NE.AND P2, PT, R52, 0x1, PT ;  /* 0x000000013400780c */ /* 0x000fe20003f45270 */
[----:B------:R-:W-:Y:S01]  /*b760*/  BSSY.RECONVERGENT B2, `(.L_x_3285) ;  /* 0x000004e000027945 */ /* 0x000fe20003800200 */
[----:B------:R-:W-:Y:S02]  /*b770*/  IMAD.MOV.U32 R58, RZ, RZ, 0x2 ;  /* 0x00000002ff3a7424 */ /* 0x000fe400078e00ff */
[----:B------:R-:W-:Y:S01]  /*b780*/  FFMA.FTZ R14, R5, R68, 1.1641532182693481445e-10 ;  /* 0x2f000000050e7423 */ /* 0x000fe20000010044 */
[----:B------:R-:W1:Y:S01]  /*b790*/  LDC R73, c[0x0][0x404] ;  /* 0x00010100ff497b82 */ /* 0x000e620000000800 */
[----:B------:R-:W-:Y:S01]  /*b7a0*/  FMUL.FTZ R53, R53, R70 ;  /* 0x0000004635357220 */ /* 0x000fe20000410000 */
[----:B------:R-:W-:-:S03]  /*b7b0*/  HADD2.F32 R5, -RZ, R44.H0_H0 ;  /* 0x2000002cff057230 */ /* 0x000fc60000004100 */
[----:B0-----:R-:W-:Y:S01]  /*b7c0*/  FMUL.FTZ R53, R53, R74 ;  /* 0x0000004a35357220 */ /* 0x001fe20000410000 */
[----:B-1----:R-:W-:-:S04]  /*b7d0*/  FSETP.GTU.FTZ.AND P1, PT, R14, R73, PT ;  /* 0x000000490e00720b */ /* 0x002fc80003f3c000 */
[----:B------:R-:W-:Y:S02]  /*b7e0*/  FSEL R14, R53, RZ, !P1 ;  /* 0x000000ff350e7208 */ /* 0x000fe40004800000 */
[----:B------:R-:W-:-:S03]  /*b7f0*/  PLOP3.LUT P1, PT, P1, PT, PT, 0x8, 0x80 ;  /* 0x000000000080781c */ /* 0x000fc60000f2e170 */
[----:B------:R-:W-:Y:S01]  /*b800*/  FADD.FTZ R14, R14, R5 ;  /* 0x000000050e0e7221 */ /* 0x000fe20000010000 */
        /* <DEDUP_REMOVED lines=11> */
.L_x_3287:
        /* <DEDUP_REMOVED lines=13> */
.L_x_3289:
[----:B------:R-:W-:Y:S05]  /*b990*/  BSYNC.RECONVERGENT B3 ;  /* 0x0000000000037941 */ /* 0x000fea0003800200 */
.L_x_3288:
        /* <DEDUP_REMOVED lines=42> */
.L_x_3286:
[----:B------:R-:W-:Y:S05]  /*bc40*/  BSYNC.RECONVERGENT B2 ;  /* 0x0000000000027941 */ /* 0x000fea0003800200 */
.L_x_3285:
        /* <DEDUP_REMOVED lines=24> */
.L_x_3292:
        /* <DEDUP_REMOVED lines=13> */
.L_x_3294:
[----:B------:R-:W-:Y:S05]  /*bea0*/  BSYNC.RECONVERGENT B3 ;  /* 0x0000000000037941 */ /* 0x000fea0003800200 */
.L_x_3293:
        /* <DEDUP_REMOVED lines=42> */
.L_x_3291:
[----:B------:R-:W-:Y:S05]  /*c150*/  BSYNC.RECONVERGENT B2 ;  /* 0x0000000000027941 */ /* 0x000fea0003800200 */
.L_x_3290:
        /* <DEDUP_REMOVED lines=23> */
.L_x_3297:
        /* <DEDUP_REMOVED lines=13> */
.L_x_3299:
[----:B------:R-:W-:Y:S05]  /*c3a0*/  BSYNC.RECONVERGENT B3 ;  /* 0x0000000000037941 */ /* 0x000fea0003800200 */
.L_x_3298:
        /* <DEDUP_REMOVED lines=41> */
[----:B------:R-:W-:-:S07]  /*c640*/  IMAD.MOV.U32 R72, RZ, RZ, R58 ;  /* 0x000000ffff487224 */ /* 0x000fce00078e003a */
.L_x_3296:
[----:B------:R-:W-:Y:S05]  /*c650*/  BSYNC.RECONVERGENT B2 ;  /* 0x0000000000027941 */ /* 0x000fea0003800200 */
.L_x_3295:
[----:B------:R-:W-:Y:S01]  /*c660*/  I2FP.F32.U32 R5, R5 ;  /* 0x0000000500057245 */ /* 0x000fe20000201000 */
[----:B------:R-:W-:Y:S01]  /*c670*/  HADD2.F32 R41, -RZ, R41.H1_H1 ;  /* 0x30000029ff297230 */ /* 0x000fe20000004100 */
[----:B------:R-:W-:Y:S01]  /*c680*/  ISETP.NE.AND P3, PT, R64, 0x1, PT ;  /* 0x000000014000780c */ /* 0x000fe20003f65270 */
[----:B------:R-:W-:Y:S01]  /*c690*/  HADD2.F32 R58, -RZ, R45.H1_H1 ;  /* 0x3000002dff3a7230 */ /* 0x000fe20000004100 */
[----:B------:R-:W-:Y:S01]  /*c6a0*/  BSSY.RECONVERGENT B2, `(.L_x_3300) ;  /* 0x000004b000027945 */ /* 0x000fe20003800200 */
[----:B------:R-:W-:Y:S01]  /*c6b0*/  FFMA.FTZ R40, R5, R68, 1.1641532182693481445e-10 ;  /* 0x2f00000005287423 */ /* 0x000fe20000010044 */
[----:B------:R-:W-:Y:S01]  /*c6c0*/  FMUL.FTZ R41, R41, R70 ;  /* 0x0000004629297220 */ /* 0x000fe20000410000 */
[----:B------:R-:W-:Y:S01]  /*c6d0*/  IMAD.MOV.U32 R45, RZ, RZ, 0x2 ;  /* 0x00000002ff2d7424 */ /* 0x000fe200078e00ff */
[----:B------:R-:W-:Y:S02]  /*c6e0*/  MOV R5, R4 ;  /* 0x0000000400057202 */ /* 0x000fe40000000f00 */
        /* <DEDUP_REMOVED lines=14> */
.L_x_3302:
        /* <DEDUP_REMOVED lines=13> */
.L_x_3304:
[----:B------:R-:W-:Y:S05]  /*c8a0*/  BSYNC.RECONVERGENT B3 ;  /* 0x0000000000037941 */ /* 0x000fea0003800200 */
.L_x_3303:
        /* <DEDUP_REMOVED lines=42> */
.L_x_3301:
[----:B------:R-:W-:Y:S05]  /*cb50*/  BSYNC.RECONVERGENT B2 ;  /* 0x0000000000027941 */ /* 0x000fea0003800200 */
.L_x_3300:
        /* <DEDUP_REMOVED lines=23> */
.L_x_3307:
        /* <DEDUP_REMOVED lines=13> */
.L_x_3309:
[----:B------:R-:W-:Y:S05]  /*cda0*/  BSYNC.RECONVERGENT B3 ;  /* 0x0000000000037941 */ /* 0x000fea0003800200 */
.L_x_3308:
        /* <DEDUP_REMOVED lines=42> */
.L_x_3306:
[----:B------:R-:W-:Y:S05]  /*d050*/  BSYNC.RECONVERGENT B2 ;  /* 0x0000000000027941 */ /* 0x000fea0003800200 */
.L_x_3305:
[----:B------:R-:W-:Y:S01]  /*d060*/  I2FP.F32.U32 R5, R40 ;  /* 0x0000002800057245 */ /* 0x000fe20000201000 */
[----:B------:R-:W-:Y:S01]  /*d070*/  HADD2.F32 R41, -RZ, R42.H1_H1 ;  /* 0x3000002aff297230 */ /* 0x000fe20000004100 */
[----:B------:R-:W-:Y:S01]  /*d080*/  ISETP.NE.AND P5, PT, R65, 0x1, PT ;  /* 0x000000014100780c */ /* 0x000fe20003fa5270 */
[----:B------:R-:W-:Y:S01]  /*d090*/  HADD2.F32 R64, -RZ, R46.H1_H1 ;  /* 0x3000002eff407230 */ /* 0x000fe20000004100 */
[----:B------:R-:W-:Y:S01]  /*d0a0*/  BSSY.RECONVERGENT B2, `(.L_x_3310) ;  /* 0x000004b000027945 */ /* 0x000fe20003800200 */
[----:B------:R-:W-:Y:S01]  /*d0b0*/  FFMA.FTZ R40, R5, R68, 1.1641532182693481445e-10 ;  /* 0x2f00000005287423 */ /* 0x000fe20000010044 */
[----:B------:R-:W-:-:S04]  /*d0c0*/  FMUL.FTZ R41, R41, R70 ;  /* 0x0000004629297220 */ /* 0x000fc80000410000 */
        /* <DEDUP_REMOVED lines=16> */
.L_x_3312:
        /* <DEDUP_REMOVED lines=13> */
.L_x_3314:
[----:B------:R-:W-:Y:S05]  /*d2a0*/  BSYNC.RECONVERGENT B3 ;  /* 0x0000000000037941 */ /* 0x000fea0003800200 */
.L_x_3313:
        /* <DEDUP_REMOVED lines=42> */
.L_x_3311:
[----:B------:R-:W-:Y:S05]  /*d550*/  BSYNC.RECONVERGENT B2 ;  /* 0x0000000000027941 */ /* 0x000fea0003800200 */
.L_x_3310:
[----:B------:R-:W-:Y:S01]  /*d560*/  I2FP.F32.U32 R5, R40 ;  /* 0x0000002800057245 */ /* 0x000fe20000201000 */
[----:B------:R-:W-:Y:S01]  /*d570*/  BSSY.RECONVERGENT B2, `(.L_x_3315) ;  /* 0x0000050000027945 */ /* 0x000fe20003800200 */
[----:B------:R-:W-:-:S03]  /*d580*/  ISETP.NE.AND P6, PT, R41, 0x1, PT ;  /* 0x000000012900780c */ /* 0x000fc60003fc5270 */
[----:B------:R-:W-:Y:S01]  /*d590*/  FFMA.FTZ R40, R5, R68, 1.1641532182693481445e-10 ;  /* 0x2f00000005287423 */ /* 0x000fe20000010044 */
[----:B------:R-:W-:-:S04]  /*d5a0*/  HADD2.F32 R5, -RZ, R43.H0_H0 ;  /* 0x2000002bff057230 */ /* 0x000fc80000004100 */
[----:B------:R-:W-:Y:S01]  /*d5b0*/  FSETP.GTU.FTZ.AND P5, PT, R40, R73, PT ;  /* 0x000000492800720b */ /* 0x000fe20003fbc000 */
[----:B------:R-:W-:Y:S01]  /*d5c0*/  FMUL.FTZ R5, R5, R70 ;  /* 0x0000004605057220 */ /* 0x000fe20000410000 */
[----:B------:R-:W-:-:S03]  /*d5d0*/  HADD2.F32 R40, -RZ, R47.H0_H0 ;  /* 0x2000002fff287230 */ /* 0x000fc60000004100 */
[----:B------:R-:W-:-:S05]  /*d5e0*/  FMUL.FTZ R5, R5, R74 ;  /* 0x0000004a05057220 */ /* 0x000fca0000410000 */
        /* <DEDUP_REMOVED lines=14> */
.L_x_3317:
        /* <DEDUP_REMOVED lines=15> */
.L_x_3319:
[----:B------:R-:W-:Y:S05]  /*d7c0*/  BSYNC.RECONVERGENT B3 ;  /* 0x0000000000037941 */ /* 0x000fea0003800200 */
.L_x_3318:
        /* <DEDUP_REMOVED lines=42> */
.L_x_3316:
[----:B------:R-:W-:Y:S05]  /*da70*/  BSYNC.RECONVERGENT B2 ;  /* 0x0000000000027941 */ /* 0x000fea0003800200 */
.L_x_3315:
        /* <DEDUP_REMOVED lines=15> */
.L_x_3279:
        /* <DEDUP_REMOVED lines=16> */
.L_x_3323:
        /* <DEDUP_REMOVED lines=13> */
.L_x_3325:
[----:B------:R-:W-:Y:S05]  /*dd40*/  BSYNC.RECONVERGENT B3 ;  /* 0x0000000000037941 */ /* 0x000fea0003800200 */
.L_x_3324:
        /* <DEDUP_REMOVED lines=41> */
.L_x_3322:
[----:B------:R-:W-:Y:S05]  /*dfe0*/  BSYNC.RECONVERGENT B2 ;  /* 0x0000000000027941 */ /* 0x000fea0003800200 */
.L_x_3321:
        /* <DEDUP_REMOVED lines=10> */
[----:B0-----:R-:W-:-:S04]  /*e090*/  FSETP.GTU.FTZ.AND P1, PT, R14, R47, PT ;  /* 0x0000002f0e00720b */ /* 0x001fc80003f3c000 */
[----:B------:R-:W-:Y:S01]  /*e0a0*/  PLOP3.LUT P3, PT, P1, PT, PT, 0x8, 0x80 ;  /* 0x000000000080781c */ /* 0x000fe20000f6e170 */
[----:B-1----:R-:W-:-:S03]  /*e0b0*/  FMUL.FTZ R5, R5, R46 ;  /* 0x0000002e05057220 */ /* 0x002fc60000410000 */
[----:B------:R-:W-:Y:S02]  /*e0c0*/  P2R R69, PR, RZ, 0x8 ;  /* 0x00000008ff457803 */ /* 0x000fe40000000000 */
[----:B------:R-:W-:Y:S01]  /*e0d0*/  FSEL R14, R5, RZ, !P1 ;  /* 0x000000ff050e7208 */ /* 0x000fe20004800000 */
        /* <DEDUP_REMOVED lines=10> */
.L_x_3328:
        /* <DEDUP_REMOVED lines=13> */
.L_x_3330:
[----:B------:R-:W-:Y:S05]  /*e250*/  BSYNC.RECONVERGENT B3 ;  /* 0x0000000000037941 */ /* 0x000fea0003800200 */
.L_x_3329:
        /* <DEDUP_REMOVED lines=42> */
.L_x_3327:
[----:B------:R-:W-:Y:S05]  /*e500*/  BSYNC.RECONVERGENT B2 ;  /* 0x0000000000027941 */ /* 0x000fea0003800200 */
.L_x_3326:
[----:B------:R-:W-:Y:S01]  /*e510*/  I2FP.F32.U32 R44, R5 ;  /* 0x00000005002c7245 */ /* 0x000fe20000201000 */
[----:B------:R-:W-:Y:S01]  /*e520*/  HADD2.F32 R5, -RZ, R40.H1_H1 ;  /* 0x30000028ff057230 */ /* 0x000fe20000004100 */
[----:B------:R-:W-:Y:S01]  /*e530*/  ISETP.NE.AND P2, PT, R53, 0x1, PT ;  /* 0x000000013500780c */ /* 0x000fe20003f45270 */
[----:B------:R-:W-:Y:S01]  /*e540*/  BSSY.RECONVERGENT B2, `(.L_x_3331) ;  /* 0x000004b000027945 */ /* 0x000fe20003800200 */
[----:B------:R-:W-:Y:S02]  /*e550*/  HFMA2 R58, -RZ, RZ, 0, 1.1920928955078125e-07 ;  /* 0x00000002ff3a7431 */ /* 0x000fe400000001ff */
[----:B------:R-:W-:Y:S01]  /*e560*/  FFMA.FTZ R44, R44, R45, 1.1641532182693481445e-10 ;  /* 0x2f0000002c2c7423 */ /* 0x000fe2000001002d */
[----:B------:R-:W-:-:S04]  /*e570*/  FMUL.FTZ R5, R5, R70 ;  /* 0x0000004605057220 */ /* 0x000fc80000410000 */
        /* <DEDUP_REMOVED lines=15> */
.L_x_3333:
        /* <DEDUP_REMOVED lines=13> */
.L_x_3335:
[----:B------:R-:W-:Y:S05]  /*e740*/  BSYNC.RECONVERGENT B3 ;  /* 0x0000000000037941 */ /* 0x000fea0003800200 */
.L_x_3334:
        /* <DEDUP_REMOVED lines=42> */
.L_x_3332:
[----:B------:R-:W-:Y:S05]  /*e9f0*/  BSYNC.RECONVERGENT B2 ;  /* 0x0000000000027941 */ /* 0x000fea0003800200 */
.L_x_3331:
        /* <DEDUP_REMOVED lines=21> */
.L_x_3338:
        /* <DEDUP_REMOVED lines=13> */
.L_x_3340:
[----:B------:R-:W-:Y:S05]  /*ec20*/  BSYNC.RECONVERGENT B3 ;  /* 0x0000000000037941 */ /* 0x000fea0003800200 */
.L_x_3339:
        /* <DEDUP_REMOVED lines=42> */
.L_x_3337:
[----:B------:R-:W-:Y:S05]  /*eed0*/  BSYNC.RECONVERGENT B2 ;  /* 0x0000000000027941 */ /* 0x000fea0003800200 */
.L_x_3336:
[----:B------:R-:W-:Y:S01]  /*eee0*/  I2FP.F32.U32 R40, R5 ;  /* 0x0000000500287245 */ /* 0x000fe20000201000 */
[----:B------:R-:W-:Y:S01]  /*eef0*/  HADD2.F32 R41, -RZ, R41.H1_H1 ;  /* 0x30000029ff297230 */ /* 0x000fe20000004100 */
[----:B------:R-:W-:Y:S01]  /*ef00*/  ISETP.NE.AND P3, PT, R59, 0x1, PT ;  /* 0x000000013b00780c */ /* 0x000fe20003f65270 */
[----:B------:R-:W-:Y:S01]  /*ef10*/  BSSY.RECONVERGENT B2, `(.L_x_3341) ;  /* 0x000004a000027945 */ /* 0x000fe20003800200 */
[----:B------:R-:W-:Y:S02]  /*ef20*/  IMAD.MOV.U32 R5, RZ, RZ, R4 ;  /* 0x000000ffff057224 */ /* 0x000fe400078e0004 */
[----:B------:R-:W-:Y:S01]  /*ef30*/  FFMA.FTZ R40, R40, R45, 1.1641532182693481445e-10 ;  /* 0x2f00000028287423 */ /* 0x000fe2000001002d */
[----:B------:R-:W-:-:S04]  /*ef40*/  FMUL.FTZ R41, R41, R70 ;  /* 0x0000004629297220 */ /* 0x000fc80000410000 */
[----:B------:R-:W-:Y:S01]  /*ef50*/  FMUL.FTZ R41, R41, R46 ;  /* 0x0000002e29297220 */ /* 0x000fe20000410000 */
[----:B------:R-:W-:-:S04]  /*ef60*/  FSETP.GTU.FTZ.AND P2, PT, R40, R47, PT ;  /* 0x0000002f2800720b */ /* 0x000fc80003f5c000 */
[----:B------:R-:W-:Y:S01]  /*ef70*/  FSEL R58, R41, RZ, !P2 ;  /* 0x000000ff293a7208 */ /* 0x000fe20005000000 */
[----:B------:R-:W-:Y:S01]  /*ef80*/  HFMA2 R41, -RZ, RZ, 0, 1.1920928955078125e-07 ;  /* 0x00000002ff297431 */ /* 0x000fe200000001ff */
        /* <DEDUP_REMOVED lines=10> */
.L_x_3343:
        /* <DEDUP_REMOVED lines=13> */
.L_x_3345:
[----:B------:R-:W-:Y:S05]  /*f100*/  BSYNC.RECONVERGENT B3 ;  /* 0x0000000000037941 */ /* 0x000fea0003800200 */
.L_x_3344:
        /* <DEDUP_REMOVED lines=42> */
.L_x_3342:
[----:B------:R-:W-:Y:S05]  /*f3b0*/  BSYNC.RECONVERGENT B2 ;  /* 0x0000000000027941 */ /* 0x000fea0003800200 */
.L_x_3341:
        /* <DEDUP_REMOVED lines=21> */
.L_x_3348:
        /* <DEDUP_REMOVED lines=13> */
.L_x_3350:
[----:B------:R-:W-:Y:S05]  /*f5e0*/  BSYNC.RECONVERGENT B3 ;  /* 0x0000000000037941 */ /* 0x000fea0003800200 */
.L_x_3349:
        /* <DEDUP_REMOVED lines=42> */
.L_x_3347:
[----:B------:R-:W-:Y:S05]  /*f890*/  BSYNC.RECONVERGENT B2 ;  /* 0x0000000000027941 */ /* 0x000fea0003800200 */
.L_x_3346:
        /* <DEDUP_REMOVED lines=21> */
.L_x_3353:
        /* <DEDUP_REMOVED lines=13> */
.L_x_3355:
[----:B------:R-:W-:Y:S05]  /*fac0*/  BSYNC.RECONVERGENT B3 ;  /* 0x0000000000037941 */ /* 0x000fea0003800200 */
.L_x_3354:
        /* <DEDUP_REMOVED lines=40> */
[----:B------:R-:W-:Y:S01]  /*fd50*/  IMAD.MOV.U32 R41, RZ, RZ, RZ ;  /* 0x000000ffff297224 */ /* 0x000fe200078e00ff */
[----:B------:R-:W-:-:S07]  /*fd60*/  LOP3.LUT R6, R6, UR30, R5, 0x96, !PT ;  /* 0x0000001e06067c12 */ /* 0x000fce000f8e9605 */
.L_x_3352:
[----:B------:R-:W-:Y:S05]  /*fd70*/  BSYNC.RECONVERGENT B2 ;  /* 0x0000000000027941 */ /* 0x000fea0003800200 */
.L_x_3351:
        /* <DEDUP_REMOVED lines=8> */
[----:B------:R-:W-:-:S03]  /*fe00*/  IMAD.MOV.U32 R40, RZ, RZ, R4 ;  /* 0x000000ffff287224 */ /* 0x000fc600078e0004 */
        /* <DEDUP_REMOVED lines=12> */
.L_x_3358:
        /* <DEDUP_REMOVED lines=15> */
.L_x_3360:
[----:B------:R-:W-:Y:S05]  /*ffc0*/  BSYNC.RECONVERGENT B3 ;  /* 0x0000000000037941 */ /* 0x000fea0003800200 */
.L_x_3359:
        /* <DEDUP_REMOVED lines=42> */
.L_x_3357:
[----:B------:R-:W-:Y:S05]  /*10270*/  BSYNC.RECONVERGENT B2 ;  /* 0x0000000000027941 */ /* 0x000fea0003800200 */
.L_x_3356:
[----:B------:R-:W-:Y:S01]  /*10280*/  I2FP.F32.U32 R40, R40 ;  /* 0x0000002800287245 */ /* 0x000fe20000201000 */
[----:B------:R-:W-:Y:S01]  /*10290*/  HADD2.F32 R43, -RZ, R43.H1_H1 ;  /* 0x3000002bff2b7230 */ /* 0x000fe20000004100 */
[----:B------:R-:W-:Y:S02]  /*102a0*/  F2FP.F16.F32.PACK_AB R42, R64, R59 ;  /* 0x0000003b402a723e */ /* 0x000fe400000000ff */
[----:B------:R-:W-:Y:S01]  /*102b0*/  F2FP.F16.F32.PACK_AB R41, R58, R53 ;  /* 0x000000353a29723e */ /* 0x000fe200000000ff */
[----:B------:R-:W-:Y:S01]  /*102c0*/  FFMA.FTZ R40, R40, R45, 1.1641532182693481445e-10 ;  /* 0x2f00000028287423 */ /* 0x000fe2000001002d */
[----:B------:R-:W-:-:S04]  /*102d0*/  FMUL.FTZ R43, R43, R70 ;  /* 0x000000462b2b7220 */ /* 0x000fc80000410000 */
[----:B------:R-:W-:Y:S01]  /*102e0*/  FMUL.FTZ R43, R43, R46 ;  /* 0x0000002e2b2b7220 */ /* 0x000fe20000410000 */
[----:B------:R-:W-:Y:S02]  /*102f0*/  FSETP.GTU.FTZ.AND P6, PT, R40, R47, PT ;  /* 0x0000002f2800720b */ /* 0x000fe40003fdc000 */
[----:B------:R-:W-:Y:S02]  /*10300*/  F2FP.F16.F32.PACK_AB R40, R52, R14 ;  /* 0x0000000e3428723e */ /* 0x000fe400000000ff */
[----:B------:R-:W-:Y:S02]  /*10310*/  FSEL R68, R43, RZ, !P6 ;  /* 0x000000ff2b447208 */ /* 0x000fe40007000000 */
[----:B------:R-:W-:Y:S02]  /*10320*/  PLOP3.LUT P6, PT, P6, PT, PT, 0x8, 0x80 ;  /* 0x000000000080781c */ /* 0x000fe400037ce170 */
[----:B------:R-:W-:-:S11]  /*10330*/  F2FP.F16.F32.PACK_AB R43, R68, R65 ;  /* 0x00000041442b723e */ /* 0x000fd600000000ff */
.L_x_3320:
[----:B------:R-:W-:Y:S01]  /*10340*/  SEL R74, RZ, 0x10000, !P5 ;  /* 0x00010000ff4a7807 */ /* 0x000fe20006800000 */
[----:B------:R-:W0:Y:S01]  /*10350*/  LDC.64 R46, c[0x0][0x3b0] ;  /* 0x0000ec00ff2e7b82 */ /* 0x000e220000000a00 */
[----:B------:R-:W-:Y:S02]  /*10360*/  ISETP.NE.AND P5, PT, R44, RZ, PT ;  /* 0x000000ff2c00720c */ /* 0x000fe40003fa5270 */
[----:B------:R-:W-:Y:S02]  /*10370*/  SEL R76, RZ, 0x1000000, !P6 ;  /* 0x01000000ff4c7807 */ /* 0x000fe40007000000 */
[----:B------:R-:W-:Y:S02]  /*10380*/  ISETP.NE.AND P6, PT, R69, RZ, PT ;  /* 0x000000ff4500720c */ /* 0x000fe40003fc5270 */
[----:B------:R-:W-:Y:S01]  /*10390*/  SEL R75, RZ, 0x100, !P4 ;  /* 0x00000100ff4b7807 */ /* 0x000fe20006000000 */
[----:B------:R-:W1:Y:S01]  /*103a0*/  LDC.64 R44, c[0x0][0x3a8] ;  /* 0x0000ea00ff2c7b82 */ /* 0x000e620000000a00 */
[----:B------:R-:W-:-:S02]  /*103b0*/  SEL R73, RZ, 0x1000000, !P2 ;  /* 0x01000000ff497807 */ /* 0x000fc40005000000 */
[----:B------:R-:W-:Y:S02]  /*103c0*/  SEL R70, RZ, 0x10000, !P1 ;  /* 0x00010000ff467807 */ /* 0x000fe40004800000 */
[----:B------:R-:W-:Y:S02]  /*103d0*/  SEL R69, RZ, 0x100, !P5 ;  /* 0x00000100ff457807 */ /* 0x000fe40006800000 */
[----:B------:R-:W-:Y:S02]  /*103e0*/  LOP3.LUT R75, R75, R76, R74, 0xfe, !PT ;  /* 0x0000004c4b4b7212 */ /* 0x000fe400078efe4a */
[----:B------:R-:W-:Y:S02]  /*103f0*/  LOP3.LUT R69, R69, R73, R70, 0xfe, !PT ;  /* 0x0000004945457212 */ /* 0x000fe400078efe46 */
[----:B------:R-:W-:Y:S02]  /*10400*/  SEL R74, RZ, 0x1, !P3 ;  /* 0x00000001ff4a7807 */ /* 0x000fe40005800000 */
[----:B------:R-:W-:-:S02]  /*10410*/  SEL R70, RZ, 0x1, !P6 ;  /* 0x00000001ff467807 */ /* 0x000fc40007000000 */
[----:B------:R-:W-:Y:S01]  /*10420*/  LOP3.LUT R75, R75, R74, RZ, 0xfc, !PT ;  /* 0x0000004a4b4b7212 */ /* 0x000fe200078efcff */
[----:B0-----:R-:W-:Y:S01]  /*10430*/  IMAD.WIDE.U32 R46, R71, 0x8, R46 ;  /* 0x00000008472e7825 */ /* 0x001fe200078e002e */
[----:B------:R-:W-:Y:S02]  /*10440*/  LOP3.LUT R74, R69, R70, RZ, 0xfc, !PT ;  /* 0x00000046454a7212 */ /* 0x000fe400078efcff */
[----:B------:R-:W-:Y:S01]  /*10450*/  MOV R69, R72 ;  /* 0x0000004800457202 */ /* 0x000fe20000000f00 */
[----:B-1----:R-:W-:-:S05]  /*10460*/  IMAD.WIDE.U32 R44, R71, 0x10, R44 ;  /* 0x00000010472c7825 */ /* 0x002fca00078e002c */
[----:B------:R1:W-:Y:S04]  /*10470*/  STG.E.128 desc[UR8][R44.64], R40 ;  /* 0x000000282c007986 */ /* 0x0003e8000c101d08 */
[----:B------:R1:W-:Y:S02]  /*10480*/  STG.E.64 desc[UR8][R46.64], R74 ;  /* 0x0000004a2e007986 */ /* 0x0003e4000c101b08 */
.L_x_3278:
[----:B------:R-:W-:Y:S05]  /*10490*/  BSYNC.RECONVERGENT B1 ;  /* 0x0000000000017941 */ /* 0x000fea0003800200 */
.L_x_3277:
[----:B01----:R-:W-:Y:S01]  /*104a0*/  FADD.FTZ R41, RZ, R2 ;  /* 0x00000002ff297221 */ /* 0x003fe20000010000 */
        /* <DEDUP_REMOVED lines=100> */
.L_x_3380:
        /* <DEDUP_REMOVED lines=18> */
[----:B-----5:R-:W-:Y:S02]  /*10c10*/  HADD2.F32 R41, -RZ, R36.H0_H0 ;  /* 0x20000024ff297230 */ /* 0x020fe40000004100 */
[----:B------:R-:W-:Y:S01]  /*10c20*/  FADD.FTZ R44, R15, -R71 ;  /* 0x800000470f2c7221 */ /* 0x000fe20000010000 */
[----:B------:R-:W-:Y:S02]  /*10c30*/  HADD2.F32 R43, -RZ, R32.H0_H0 ;  /* 0x20000020ff2b7230 */ /* 0x000fe40000004100 */
[C---:B------:R-:W-:Y:S01]  /*10c40*/  FMUL.FTZ R40, R47.reuse, R40 ;  /* 0x000000282f287220 */ /* 0x040fe20000410000 */
[----:B------:R-:W-:Y:S02]  /*10c50*/  HADD2.F32 R73, -RZ, R36.H1_H1 ;  /* 0x30000024ff497230 */ /* 0x000fe40000004100 */
[----:B------:R-:W-:Y:S01]  /*10c60*/  FMUL.FTZ R42, R47, R42 ;  /* 0x0000002a2f2a7220 */ /* 0x000fe20000410000 */
[----:B------:R-:W-:-:S02]  /*10c70*/  HADD2.F32 R45, -RZ, R32.H1_H1 ;  /* 0x30000020ff2d7230 */ /* 0x000fc40000004100 */
[----:B------:R-:W-:Y:S01]  /*10c80*/  FFMA.FTZ R40, R40, R41, R43 ;  /* 0x0000002928287223 */ /* 0x000fe2000001002b */
[----:B------:R-:W-:Y:S01]  /*10c90*/  FMUL.FTZ R41, R47, R44 ;  /* 0x0000002c2f297220 */ /* 0x000fe20000410000 */
[----:B------:R-:W-:Y:S02]  /*10ca0*/  HADD2.F32 R46, -RZ, R33.H0_H0 ;  /* 0x20000021ff2e7230 */ /* 0x000fe40000004100 */
[----:B------:R-:W-:Y:S01]  /*10cb0*/  FADD.FTZ R44, R57, -R71 ;  /* 0x80000047392c7221 */ /* 0x000fe20000010000 */
[----:B------:R-:W-:Y:S01]  /*10cc0*/  FFMA.FTZ R73, R42, R73, R45 ;  /* 0x000000492a497223 */ /* 0x000fe2000001002d */
[--C-:B------:R-:W-:Y:S02]  /*10cd0*/  HADD2.F32 R42, -RZ, R37.reuse.H0_H0 ;  /* 0x20000025ff2a7230 */ /* 0x100fe40000004100 */
[----:B------:R-:W-:Y:S02]  /*10ce0*/  HADD2.F32 R43, -RZ, R37.H1_H1 ;  /* 0x30000025ff2b7230 */ /* 0x000fe40000004100 */
[----:B------:R-:W-:Y:S01]  /*10cf0*/  FMUL.FTZ R44, R47, R44 ;  /* 0x0000002c2f2c7220 */ /* 0x000fe20000410000 */
[----:B------:R-:W-:-:S02]  /*10d00*/  HADD2.F32 R45, -RZ, R33.H1_H1 ;  /* 0x30000021ff2d7230 */ /* 0x000fc40000004100 */
[----:B------:R-:W-:Y:S01]  /*10d10*/  FFMA.FTZ R41, R41, R42, R46 ;  /* 0x0000002a29297223 */ /* 0x000fe2000001002e */
[----:B------:R-:W-:Y:S01]  /*10d20*/  FADD.FTZ R42, R56, -R71 ;  /* 0x80000047382a7221 */ /* 0x000fe20000010000 */
[----:B------:R-:W-:Y:S01]  /*10d30*/  HADD2.F32 R77, -RZ, R35.H1_H1 ;  /* 0x30000023ff4d7230 */ /* 0x000fe20000004100 */
[----:B------:R-:W-:Y:S01]  /*10d40*/  F2FP.F16.F32.PACK_AB R40, R73, R40 ;  /* 0x000000284928723e */ /* 0x000fe200000000ff */
[----:B------:R-:W-:Y:S01]  /*10d50*/  FFMA.FTZ R46, R44, R43, R45 ;  /* 0x0000002b2c2e7223 */ /* 0x000fe2000001002d */
[----:B------:R-:W-:Y:S02]  /*10d60*/  HADD2.F32 R43, -RZ, R38.H0_H0 ;  /* 0x20000026ff2b7230 */ /* 0x000fe40000004100 */
[----:B------:R-:W-:Y:S01]  /*10d70*/  FMUL.FTZ R42, R47, R42 ;  /* 0x0000002a2f2a7220 */ /* 0x000fe20000410000 */
[----:B------:R-:W-:Y:S02]  /*10d80*/  HADD2.F32 R45, -RZ, R34.H0_H0 ;  /* 0x20000022ff2d7230 */ /* 0x000fe40000004100 */
[----:B------:R-:W-:Y:S01]  /*10d90*/  FADD.FTZ R44, R60, -R71 ;  /* 0x800000473c2c7221 */ /* 0x000fe20000010000 */
[----:B------:R-:W-:-:S02]  /*10da0*/  F2FP.F16.F32.PACK_AB R41, R46, R41 ;  /* 0x000000292e29723e */ /* 0x000fc400000000ff */
[----:B------:R-:W-:Y:S01]  /*10db0*/  FFMA.FTZ R42, R42, R43, R45 ;  /* 0x0000002b2a2a7223 */ /* 0x000fe2000001002d */
[----:B------:R-:W-:Y:S02]  /*10dc0*/  HADD2.F32 R43, -RZ, R38.H1_H1 ;  /* 0x30000026ff2b7230 */ /* 0x000fe40000004100 */
[----:B------:R-:W-:Y:S01]  /*10dd0*/  FMUL.FTZ R44, R47, R44 ;  /* 0x0000002c2f2c7220 */ /* 0x000fe20000410000 */
[----:B------:R-:W-:-:S05]  /*10de0*/  HADD2.F32 R45, -RZ, R34.H1_H1 ;  /* 0x30000022ff2d7230 */ /* 0x000fca0000004100 */
[----:B------:R-:W-:Y:S01]  /*10df0*/  FFMA.FTZ R75, R44, R43, R45 ;  /* 0x0000002b2c4b7223 */ /* 0x000fe2000001002d */
[----:B------:R-:W-:Y:S01]  /*10e00*/  FADD.FTZ R44, R61, -R71 ;  /* 0x800000473d2c7221 */ /* 0x000fe20000010000 */
[----:B------:R-:W-:Y:S02]  /*10e10*/  HADD2.F32 R43, -RZ, R39.H0_H0 ;  /* 0x20000027ff2b7230 */ /* 0x000fe40000004100 */
[----:B------:R-:W-:Y:S02]  /*10e20*/  HADD2.F32 R45, -RZ, R35.H0_H0 ;  /* 0x20000023ff2d7230 */ /* 0x000fe40000004100 */
[----:B------:R-:W-:Y:S01]  /*10e30*/  FMUL.FTZ R44, R47, R44 ;  /* 0x0000002c2f2c7220 */ /* 0x000fe20000410000 */
[----:B------:R-:W-:-:S03]  /*10e40*/  F2FP.F16.F32.PACK_AB R42, R75, R42 ;  /* 0x0000002a4b2a723e */ /* 0x000fc600000000ff */
[----:B------:R-:W-:Y:S01]  /*10e50*/  FFMA.FTZ R43, R44, R43, R45 ;  /* 0x0000002b2c2b7223 */ /* 0x000fe2000001002d */
[----:B------:R-:W-:Y:S01]  /*10e60*/  FADD.FTZ R44, R66, -R71 ;  /* 0x80000047422c7221 */ /* 0x000fe20000010000 */
[----:B------:R-:W-:-:S03]  /*10e70*/  HADD2.F32 R45, -RZ, R39.H1_H1 ;  /* 0x30000027ff2d7230 */ /* 0x000fc60000004100 */
[----:B------:R-:W-:-:S04]  /*10e80*/  FMUL.FTZ R44, R47, R44 ;  /* 0x0000002c2f2c7220 */ /* 0x000fc80000410000 */
[----:B------:R-:W-:Y:S02]  /*10e90*/  FFMA.FTZ R70, R44, R45, R77 ;  /* 0x0000002d2c467223 */ /* 0x000fe4000001004d */
[----:B------:R-:W0:Y:S03]  /*10ea0*/  LDC.64 R44, c[0x0][0x428] ;  /* 0x00010a00ff2c7b82 */ /* 0x000e260000000a00 */
[----:B------:R-:W-:Y:S01]  /*10eb0*/  F2FP.F16.F32.PACK_AB R43, R70, R43 ;  /* 0x0000002b462b723e */ /* 0x000fe200000000ff */
[----:B0-----:R-:W-:-:S04]  /*10ec0*/  IMAD.WIDE.U32 R44, R49, 0x10, R44 ;  /* 0x00000010312c7825 */ /* 0x001fc800078e002c */
[----:B------:R-:W-:Y:S01]  /*10ed0*/  VIADD R49, R49, 0x20 ;  /* 0x0000002031317836 */ /* 0x000fe20000000000 */
[----:B------:R1:W-:Y:S06]  /*10ee0*/  STG.E.128 desc[UR8][R44.64], R40 ;  /* 0x000000282c007986 */ /* 0x0003ec000c101d08 */
.L_x_3363:
[----:B------:R-:W-:Y:S05]  /*10ef0*/  BSYNC.RECONVERGENT B1 ;  /* 0x0000000000017941 */ /* 0x000fea0003800200 */
.L_x_3362:
[----:B------:R-:W-:Y:S01]  /*10f00*/  ISETP.GE.U32.AND P1, PT, R13, 0x40, PT ;  /* 0x000000400d00780c */ /* 0x000fe20003f26070 */
[----:B------:R-:W-:-:S12]  /*10f10*/  BSSY.RECONVERGENT B1, `(.L_x_3364) ;  /* 0x0000032000017945 */ /* 0x000fd80003800200 */
[----:B------:R-:W-:Y:S05]  /*10f20*/  @!P1 BRA `(.L_x_3365) ;  /* 0x0000000000c09947 */ /* 0x000fea0003800000 */
[--C-:B01----:R-:W-:Y:S01]  /*10f30*/  FADD.FTZ R40, R0, -R71.reuse ;  /* 0x8000004700287221 */ /* 0x103fe20000010000 */
        /* <DEDUP_REMOVED lines=44> */
[C---:B0-----:R-:W-:Y:S01]  /*11200*/  IMAD.WIDE.U32 R44, R49.reuse, 0x10, R44 ;  /* 0x00000010312c7825 */ /* 0x041fe200078e002c */
[----:B------:R-:W-:-:S04]  /*11210*/  IADD3 R49, PT, PT, R49, 0x20, RZ ;  /* 0x0000002031317810 */ /* 0x000fc80007ffe0ff */
[----:B------:R2:W-:Y:S03]  /*11220*/  STG.E.128 desc[UR8][R44.64], R40 ;  /* 0x000000282c007986 */ /* 0x0005e6000c101d08 */
.L_x_3365:
[----:B------:R-:W-:Y:S05]  /*11230*/  BSYNC.RECONVERGENT B1 ;  /* 0x0000000000017941 */ /* 0x000fea0003800200 */
.L_x_3364:
[----:B------:R-:W-:Y:S04]  /*11240*/  BSSY.RECONVERGENT B1, `(.L_x_3366) ;  /* 0x0000031000017945 */ /* 0x000fe80003800200 */
[----:B------:R-:W-:Y:S05]  /*11250*/  @!P0 BRA `(.L_x_3367) ;  /* 0x0000000000bc8947 */ /* 0x000fea0003800000 */
[--C-:B012---:R-:W-:Y:S01]  /*11260*/  FADD.FTZ R40, R14, -R71.reuse ;  /* 0x800000470e287221 */ /* 0x107fe20000010000 */
        /* <DEDUP_REMOVED lines=8> */
[--C-:B------:R-:W-:Y:S01]  /*112f0*/  FADD.FTZ R40, R53, -R71.reuse ;  /* 0x8000004735287221 */ /* 0x100fe20000010000 */
[----:B------:R-:W-:Y:S02]  /*11300*/  HADD2.F32 R41, -RZ, R21.H0_H0 ;  /* 0x20000015ff297230 */ /* 0x000fe40000004100 */
[----:B------:R-:W-:Y:S01]  /*11310*/  FADD.FTZ R44, R68, -R71 ;  /* 0x80000047442c7221 */ /* 0x000fe20000010000 */
[----:B------:R-:W-:Y:S02]  /*11320*/  HADD2.F32 R43, -RZ, R17.H0_H0 ;  /* 0x20000011ff2b7230 */ /* 0x000fe40000004100 */
[C---:B------:R-:W-:Y:S01]  /*11330*/  FMUL.FTZ R40, R47.reuse, R40 ;  /* 0x000000282f287220 */ /* 0x040fe20000410000 */
[----:B------:R-:W-:Y:S01]  /*11340*/  FFMA.FTZ R73, R42, R73, R45 ;  /* 0x000000492a497223 */ /* 0x000fe2000001002d */
[----:B------:R-:W-:Y:S01]  /*11350*/  FADD.FTZ R42, R58, -R71 ;  /* 0x800000473a2a7221 */ /* 0x000fe20000010000 */
[----:B------:R-:W-:Y:S01]  /*11360*/  FMUL.FTZ R44, R47, R44 ;  /* 0x0000002c2f2c7220 */ /* 0x000fe20000410000 */
[----:B------:R-:W-:Y:S01]  /*11370*/  FFMA.FTZ R70, R40, R41, R43 ;  /* 0x0000002928467223 */ /* 0x000fe2000001002b */
[----:B------:R-:W-:-:S02]  /*11380*/  HADD2.F32 R41, -RZ, R21.H1_H1 ;  /* 0x30000015ff297230 */ /* 0x000fc40000004100 */
[----:B------:R-:W-:Y:S01]  /*11390*/  FMUL.FTZ R42, R47, R42 ;  /* 0x0000002a2f2a7220 */ /* 0x000fe20000410000 */
[----:B------:R-:W-:Y:S02]  /*113a0*/  HADD2.F32 R43, -RZ, R17.H1_H1 ;  /* 0x30000011ff2b7230 */ /* 0x000fe40000004100 */
[----:B------:R-:W-:-:S03]  /*113b0*/  FADD.FTZ R40, R59, -R71 ;  /* 0x800000473b287221 */ /* 0x000fc60000010000 */
[----:B------:R-:W-:Y:S01]  /*113c0*/  FFMA.FTZ R75, R42, R41, R43 ;  /* 0x000000292a4b7223 */ /* 0x000fe2000001002b */
[----:B------:R-:W-:Y:S02]  /*113d0*/  HADD2.F32 R41, -RZ, R22.H0_H0 ;  /* 0x20000016ff297230 */ /* 0x000fe40000004100 */
[----:B------:R-:W-:Y:S01]  /*113e0*/  FMUL.FTZ R40, R47, R40 ;  /* 0x000000282f287220 */ /* 0x000fe20000410000 */
[----:B------:R-:W-:-:S05]  /*113f0*/  HADD2.F32 R43, -RZ, R18.H0_H0 ;  /* 0x20000012ff2b7230 */ /* 0x000fca0000004100 */
        /* <DEDUP_REMOVED lines=10> */
[----:B------:R-:W-:Y:S01]  /*114a0*/  HADD2.F32 R47, -RZ, R23.H1_H1 ;  /* 0x30000017ff2f7230 */ /* 0x000fe20000004100 */
[----:B------:R-:W-:Y:S01]  /*114b0*/  F2FP.F16.F32.PACK_AB R42, R45, R42 ;  /* 0x0000002a2d2a723e */ /* 0x000fe200000000ff */
[----:B------:R-:W-:Y:S02]  /*114c0*/  HADD2.F32 R71, -RZ, R19.H1_H1 ;  /* 0x30000013ff477230 */ /* 0x000fe40000004100 */
[----:B------:R-:W-:-:S02]  /*114d0*/  FFMA.FTZ R43, R40, R41, R43 ;  /* 0x00000029282b7223 */ /* 0x000fc4000001002b */
[----:B------:R-:W0:Y:S01]  /*114e0*/  LDC.64 R40, c[0x0][0x428] ;  /* 0x00010a00ff287b82 */ /* 0x000e220000000a00 */
[----:B------:R-:W-:-:S05]  /*114f0*/  FFMA.FTZ R44, R44, R47, R71 ;  /* 0x0000002f2c2c7223 */ /* 0x000fca0000010047 */
[----:B------:R-:W-:Y:S01]  /*11500*/  F2FP.F16.F32.PACK_AB R43, R44, R43 ;  /* 0x0000002b2c2b723e */ /* 0x000fe200000000ff */
[----:B0-----:R-:W-:Y:S01]  /*11510*/  IMAD.WIDE.U32 R44, R49, 0x10, R40 ;  /* 0x00000010312c7825 */ /* 0x001fe200078e0028 */
[----:B------:R-:W-:Y:S02]  /*11520*/  F2FP.F16.F32.PACK_AB R41, R75, R70 ;  /* 0x000000464b29723e */ /* 0x000fe400000000ff */
[----:B------:R-:W-:-:S05]  /*11530*/  F2FP.F16.F32.PACK_AB R40, R73, R46 ;  /* 0x0000002e4928723e */ /* 0x000fca00000000ff */
[----:B------:R3:W-:Y:S02]  /*11540*/  STG.E.128 desc[UR8][R44.64], R40 ;  /* 0x000000282c007986 */ /* 0x0007e4000c101d08 */
.L_x_3367:
[----:B------:R-:W-:Y:S05]  /*11550*/  BSYNC.RECONVERGENT B1 ;  /* 0x0000000000017941 */ /* 0x000fea0003800200 */
.L_x_3366:
[----:B0123--:R-:W0:Y:S02]  /*11560*/  LDC.64 R40, c[0x0][0x380] ;  /* 0x0000e000ff287b82 */ /* 0x00fe240000000a00 */
[----:B0-----:R-:W-:-:S05]  /*11570*/  IMAD R10, R40, 0x4, R10 ;  /* 0x00000004280a7824 */ /* 0x001fca00078e020a */
[----:B------:R-:W-:-:S13]  /*11580*/  ISETP.GE.AND P0, PT, R10, R41, PT ;  /* 0x000000290a00720c */ /* 0x000fda0003f06270 */
[----:B------:R-:W-:Y:S05]  /*11590*/  @!P0 BRA `(.L_x_3368) ;  /* 0xfffffef400648947 */ /* 0x000fea000383ffff */
[----:B------:R-:W-:Y:S05]  /*115a0*/  BSYNC B0 ;  /* 0x0000000000007941 */ /* 0x000fea0003800000 */
.L_x_3109:
[----:B------:R-:W-:Y:S05]  /*115b0*/  EXIT ;  /* 0x000000000000794d */ /* 0x000fea0003800000 */
.L_x_3361:
[----:B------:R-:W-:Y:S01]  /*115c0*/  HFMA2 R75, -RZ, RZ, 0, 1.847743988037109375e-06 ;  /* 0x0000001fff4b7431 */ /* 0x000fe200000001ff */
[----:B------:R-:W-:Y:S01]  /*115d0*/  BSSY B1, `(.L_x_3369) ;  /* 0x0000007000017945 */ /* 0x000fe20003800000 */
[----:B------:R-:W-:Y:S01]  /*115e0*/  MOV R73, R43 ;  /* 0x0000002b00497202 */ /* 0x000fe20000000f00 */
[----:B------:R-:W-:Y:S02]  /*115f0*/  IMAD.MOV.U32 R72, RZ, RZ, 0x1 ;  /* 0x00000001ff487424 */ /* 0x000fe400078e00ff */
[----:B------:R-:W-:-:S07]  /*11600*/  IMAD.MOV.U32 R70, RZ, RZ, -0x1 ;  /* 0xffffffffff467424 */ /* 0x000fce00078e00ff */
[----:B-----5:R-:W-:Y:S05]  /*11610*/  WARPSYNC.COLLECTIVE R70, `(.L_x_3370) ;  /* 0x0000000046087348 */ /* 0x020fea0003c00000 */
[----:B------:R0:W1:Y:S02]  /*11620*/  SHFL.BFLY P4, R71, R73, R72, R75 ;  /* 0x0c00004849477389 */ /* 0x000064000008004b */
[----:B01---5:R-:W-:Y:S05]  /*11630*/  ENDCOLLECTIVE ;  /* 0x000000000000791b */ /* 0x023fea0003800000 */
.L_x_3370:
[----:B------:R-:W-:Y:S05]  /*11640*/  BSYNC B1 ;  /* 0x0000000000017941 */ /* 0x000fea0003800000 */
.L_x_3369:
        /* <DEDUP_REMOVED lines=9> */
.L_x_3371:
[----:B------:R-:W-:Y:S02]  /*116e0*/  IMAD.MOV.U32 R72, RZ, RZ, 0x4 ;  /* 0x00000004ff487424 */ /* 0x000fe400078e00ff */
[----:B------:R-:W-:-:S04]  /*116f0*/  IMAD.MOV.U32 R41, RZ, RZ, R71 ;  /* 0x000000ffff297224 */ /* 0x000fc800078e0047 */
[----:B------:R-:W-:-:S05]  /*11700*/  FADD.FTZ R44, R42, R41 ;  /* 0x000000292a2c7221 */ /* 0x000fca0000010000 */
[----:B------:R-:W-:-:S07]  /*11710*/  MOV R73, R44 ;  /* 0x0000002c00497202 */ /* 0x000fce0000000f00 */
[----:B------:R-:W-:Y:S05]  /*11720*/  WARPSYNC.COLLECTIVE R70, `(.L_x_3372) ;  /* 0x0000000046087348 */ /* 0x000fea0003c00000 */
[----:B------:R0:W1:Y:S02]  /*11730*/  SHFL.BFLY P4, R71, R73, R72, R75 ;  /* 0x0c00004849477389 */ /* 0x000064000008004b */
[----:B01----:R-:W-:Y:S05]  /*11740*/  ENDCOLLECTIVE ;  /* 0x000000000000791b */ /* 0x003fea0003800000 */
.L_x_3372:
[----:B------:R-:W-:Y:S01]  /*11750*/  HFMA2 R72, -RZ, RZ, 0, 4.76837158203125e-07 ;  /* 0x00000008ff487431 */ /* 0x000fe200000001ff */
[----:B------:R-:W-:-:S05]  /*11760*/  MOV R41, R71 ;  /* 0x0000004700297202 */ /* 0x000fca0000000f00 */
[----:B------:R-:W-:-:S04]  /*11770*/  FADD.FTZ R46, R44, R41 ;  /* 0x000000292c2e7221 */ /* 0x000fc80000010000 */
[----:B------:R-:W-:-:S07]  /*11780*/  IMAD.MOV.U32 R73, RZ, RZ, R46 ;  /* 0x000000ffff497224 */ /* 0x000fce00078e002e */
[----:B------:R-:W-:Y:S05]  /*11790*/  WARPSYNC.COLLECTIVE R70, `(.L_x_3373) ;  /* 0x0000000046087348 */ /* 0x000fea0003c00000 */
[----:B------:R0:W1:Y:S02]  /*117a0*/  SHFL.BFLY P4, R71, R73, R72, R75 ;  /* 0x0c00004849477389 */ /* 0x000064000008004b */
[----:B01----:R-:W-:Y:S05]  /*117b0*/  ENDCOLLECTIVE ;  /* 0x000000000000791b */ /* 0x003fea0003800000 */
.L_x_3373:
        /* <DEDUP_REMOVED lines=8> */
.L_x_3374:
        /* <DEDUP_REMOVED lines=57> */
.L_x_3375:
[----:B------:R-:W-:Y:S02]  /*11bd0*/  IMAD.MOV.U32 R72, RZ, RZ, 0x2 ;  /* 0x00000002ff487424 */ /* 0x000fe400078e00ff */
[----:B------:R-:W-:-:S04]  /*11be0*/  IMAD.MOV.U32 R43, RZ, RZ, R71 ;  /* 0x000000ffff2b7224 */ /* 0x000fc800078e0047 */
[----:B------:R-:W-:-:S05]  /*11bf0*/  FADD.FTZ R43, R40, R43 ;  /* 0x0000002b282b7221 */ /* 0x000fca0000010000 */
[----:B------:R-:W-:-:S07]  /*11c00*/  MOV R73, R43 ;  /* 0x0000002b00497202 */ /* 0x000fce0000000f00 */
[----:B------:R-:W-:Y:S05]  /*11c10*/  WARPSYNC.COLLECTIVE R70, `(.L_x_3376) ;  /* 0x0000000046087348 */ /* 0x000fea0003c00000 */
[----:B------:R0:W1:Y:S02]  /*11c20*/  SHFL.BFLY P4, R71, R73, R72, R75 ;  /* 0x0c00004849477389 */ /* 0x000064000008004b */
[----:B01----:R-:W-:Y:S05]  /*11c30*/  ENDCOLLECTIVE ;  /* 0x000000000000791b */ /* 0x003fea0003800000 */
.L_x_3376:
[----:B------:R-:W-:Y:S01]  /*11c40*/  HFMA2 R72, -RZ, RZ, 0, 2.384185791015625e-07 ;  /* 0x00000004ff487431 */ /* 0x000fe200000001ff */
[----:B------:R-:W-:-:S05]  /*11c50*/  MOV R42, R71 ;  /* 0x00000047002a7202 */ /* 0x000fca0000000f00 */
[----:B------:R-:W-:-:S04]  /*11c60*/  FADD.FTZ R42, R43, R42 ;  /* 0x0000002a2b2a7221 */ /* 0x000fc80000010000 */
[----:B------:R-:W-:-:S07]  /*11c70*/  IMAD.MOV.U32 R73, RZ, RZ, R42 ;  /* 0x000000ffff497224 */ /* 0x000fce00078e002a */
[----:B------:R-:W-:Y:S05]  /*11c80*/  WARPSYNC.COLLECTIVE R70, `(.L_x_3377) ;  /* 0x0000000046087348 */ /* 0x000fea0003c00000 */
[----:B------:R0:W1:Y:S02]  /*11c90*/  SHFL.BFLY P4, R71, R73, R72, R75 ;  /* 0x0c00004849477389 */ /* 0x000064000008004b */
[----:B01----:R-:W-:Y:S05]  /*11ca0*/  ENDCOLLECTIVE ;  /* 0x000000000000791b */ /* 0x003fea0003800000 */
.L_x_3377:
[----:B------:R-:W-:Y:S02]  /*11cb0*/  IMAD.MOV.U32 R72, RZ, RZ, 0x8 ;  /* 0x00000008ff487424 */ /* 0x000fe400078e00ff */
[----:B------:R-:W-:-:S04]  /*11cc0*/  IMAD.MOV.U32 R47, RZ, RZ, R71 ;  /* 0x000000ffff2f7224 */ /* 0x000fc800078e0047 */
[----:B------:R-:W-:-:S05]  /*11cd0*/  FADD.FTZ R47, R42, R47 ;  /* 0x0000002f2a2f7221 */ /* 0x000fca0000010000 */
[----:B------:R-:W-:-:S07]  /*11ce0*/  MOV R73, R47 ;  /* 0x0000002f00497202 */ /* 0x000fce0000000f00 */
[----:B------:R-:W-:Y:S05]  /*11cf0*/  WARPSYNC.COLLECTIVE R70, `(.L_x_3378) ;  /* 0x0000000046087348 */ /* 0x000fea0003c00000 */
[----:B------:R0:W1:Y:S02]  /*11d00*/  SHFL.BFLY P4, R71, R73, R72, R75 ;  /* 0x0c00004849477389 */ /* 0x000064000008004b */
[----:B01----:R-:W-:Y:S05]  /*11d10*/  ENDCOLLECTIVE ;  /* 0x000000000000791b */ /* 0x003fea0003800000 */
.L_x_3378:
[----:B------:R-:W-:Y:S01]  /*11d20*/  HFMA2 R72, -RZ, RZ, 0, 9.5367431640625e-07 ;  /* 0x00000010ff487431 */ /* 0x000fe200000001ff */
[----:B------:R-:W-:-:S05]  /*11d30*/  MOV R44, R71 ;  /* 0x00000047002c7202 */ /* 0x000fca0000000f00 */
[----:B------:R-:W-:-:S04]  /*11d40*/  FADD.FTZ R44, R47, R44 ;  /* 0x0000002c2f2c7221 */ /* 0x000fc80000010000 */
[----:B------:R-:W-:-:S07]  /*11d50*/  IMAD.MOV.U32 R73, RZ, RZ, R44 ;  /* 0x000000ffff497224 */ /* 0x000fce00078e002c */
[----:B------:R-:W-:Y:S05]  /*11d60*/  WARPSYNC.COLLECTIVE R70, `(.L_x_3379) ;  /* 0x0000000046087348 */ /* 0x000fea0003c00000 */
[----:B------:R0:W1:Y:S02]  /*11d70*/  SHFL.BFLY P4, R71, R73, R72, R75 ;  /* 0x0c00004849477389 */ /* 0x000064000008004b */
[----:B01----:R-:W-:Y:S05]  /*11d80*/  ENDCOLLECTIVE ;  /* 0x000000000000791b */ /* 0x003fea0003800000 */
.L_x_3379:
[----:B------:R-:W-:Y:S05]  /*11d90*/  BRA `(.L_x_3380) ;  /* 0xffffffec00547947 */ /* 0x000fea000383ffff */
.L_x_3381:
        /* <DEDUP_REMOVED lines=14> */
.L_x_28726:


//--------------------- .text._ZN10layer_norm13ln_fwd_kernelINS_13Kernel_traitsI6__halfS2_S2_S2_fjLj768ELj1ELj4ELj1ELj16ENS_18Kernel_traits_baseILj768ES2_S2_S2_S2_fjLj128EEEEELb1ELb0ELb0ELb1EEEvNS_9FwdParamsE --------------------------
	.section	.text._ZN10layer_norm13ln_fwd_kernelINS_13Kernel_traitsI6__halfS2_S2_S2_fjLj768ELj1ELj4ELj1ELj16ENS_18Kernel_traits_baseILj768ES2_S2_S2_S2_fjLj128EEEEELb1ELb0ELb0ELb1EEEvNS_9FwdParamsE,"ax",@progbits
	.align	128
        .global         _ZN10layer_norm13ln_fwd_kernelINS_13Kernel_traitsI6__halfS2_S2_S2_fjLj768ELj1ELj4ELj1ELj16ENS_18Kernel_traits_baseILj768ES2_S2_S2_S2_fjLj128EEEEELb1ELb0ELb0ELb1EEEvNS_9FwdParamsE
        .type           _ZN10layer_norm13ln_fwd_kernelINS_13Kernel_traitsI6__halfS2_S2_S2_fjLj768ELj1ELj4ELj1ELj16ENS_18Kernel_traits_baseILj768ES2_S2_S2_S2_fjLj128EEEEELb1ELb0ELb0ELb1EEEvNS_9FwdParamsE,@function
        .size           _ZN10layer_norm13ln_fwd_kernelINS_13Kernel_traitsI6__halfS2_S2_S2_fjLj768ELj1ELj4ELj1ELj16ENS_18Kernel_traits_baseILj768ES2_S2_S2_S2_fjLj128EEEEELb1ELb0ELb0ELb1EEEvNS_9FwdParamsE,(.L_x_28727 - _ZN10layer_norm13ln_fwd_kernelINS_13Kernel_traitsI6__halfS2_S2_S2_fjLj768ELj1ELj4ELj1ELj16ENS_18Kernel_traits_baseILj768ES2_S2_S2_S2_fjLj128EEEEELb1ELb0ELb0ELb1EEEvNS_9FwdParamsE)
        .other          _ZN10layer_norm13ln_fwd_kernelINS_13Kernel_traitsI6__halfS2_S2_S2_fjLj768ELj1ELj4ELj1ELj16ENS_18Kernel_traits_baseILj768ES2_S2_S2_S2_fjLj128EEEEELb1ELb0ELb0ELb1EEEvNS_9FwdParamsE,@"STO_CUDA_ENTRY STV_DEFAULT"
_ZN10layer_norm13ln_fwd_kernelINS_13Kernel_traitsI6__halfS2_S2_S2_fjLj768ELj1ELj4ELj1ELj16ENS_18Kernel_traits_baseILj768ES2_S2_S2_S2_fjLj128EEEEELb1ELb0ELb0ELb1EEEvNS_9FwdParamsE:
.text._ZN10layer_norm13ln_fwd_kernelINS_13Kernel_traitsI6__halfS2_S2_S2_fjLj768ELj1ELj4ELj1ELj16ENS_18Kernel_traits_baseILj768ES2_S2_S2_S2_fjLj128EEEEELb1ELb0ELb0ELb1EEEvNS_9FwdParamsE:
[----:B------:R-:W-:Y:S01]  /*0000*/  LDC R1, c[0x0][0x37c] ;  /* 0x0000df00ff017b82 */ /* 0x000fe20000000800 */
[----:B------:R-:W0:Y:S01]  /*0010*/  LDCU.U8 UR4, c[0x0][0x464] ;  /* 0x00008c80ff0477ac */ /* 0x000e220008000000 */
[----:B------:R-:W1:Y:S06]  /*0020*/  S2R R35, SR_TID.X ;  /* 0x0000000000237919 */ /* 0x000e6c0000002100 */
[----:B------:R-:W2:Y:S01]  /*0030*/  LDC R102, c[0x0][0x458] ;  /* 0x00011600ff667b82 */ /* 0x000ea20000000800 */
[----:B------:R-:W3:Y:S01]  /*0040*/  LDCU.64 UR6, c[0x0][0x450] ;  /* 0x00008a00ff0677ac */ /* 0x000ee20008000a00 */
[----:B------:R-:W4:Y:S06]  /*0050*/  LDCU.64 UR8, c[0x0][0x358] ;  /* 0x00006b00ff0877ac */ /* 0x000f2c0008000a00 */
[----:B------:R-:W2:Y:S01]  /*0060*/  LDC R103, c[0x0][0x45c] ;  /* 0x00011700ff677b82 */ /* 0x000ea20000000800 */
[----:B------:R-:W2:Y:S01]  /*0070*/  LDCU UR10, c[0x0][0x384] ;  /* 0x00007080ff0a77ac */ /* 0x000ea20008000800 */
[----:B0-----:R-:W-:Y:S01]  /*0080*/  ISETP.NE.AND P1, PT, RZ, UR4, PT ;  /* 0x00000004ff007c0c */ /* 0x001fe2000bf25270 */
[----:B------:R-:W0:Y:S05]  /*0090*/  LDCU.64 UR4, c[0x0][0x438] ;  /* 0x00008700ff0477ac */ /* 0x000e2a0008000a00 */
[----:B------:R-:W0:Y:S01]  /*00a0*/  LDC.64 R2, c[0x0][0x3d0] ;  /* 0x0000f400ff027b82 */ /* 0x000e220000000a00 */
[----:B---3--:R-:W-:-:S02]  /*00b0*/  IMAD.U32 R4, RZ, RZ, UR6 ;  /* 0x00000006ff047e24 */ /* 0x008fc4000f8e00ff */
[----:B------:R-:W-:-:S06]  /*00c0*/  IMAD.U32 R5, RZ, RZ, UR7 ;  /* 0x00000007ff057e24 */ /* 0x000fcc000f8e00ff */
[----:B----4-:R-:W3:Y:S01]  /*00d0*/  @P1 LDG.E.64 R4, desc[UR8][R4.64] ;  /* 0x0000000804041981 */ /* 0x010ee2000c1e1b00 */
[----:B------:R-:W4:Y:S01]  /*00e0*/  @P1 LDC R37, c[0x0][0x460] ;  /* 0x00011800ff251b82 */ /* 0x000f220000000800 */
[----:B-1----:R-:W-:Y:S02]  /*00f0*/  LOP3.LUT R0, R35, 0x1f, RZ, 0xc0, !PT ;  /* 0x0000001f23007812 */ /* 0x002fe400078ec0ff */
[----:B--2---:R-:W4:Y:S01]  /*0100*/  @P1 LDG.E.64 R6, desc[UR8][R102.64] ;  /* 0x0000000866061981 */ /* 0x004f22000c1e1b00 */
        /* <DEDUP_REMOVED lines=9> */
[----:B------:R-:W-:-:S04]  /*01a0*/  SHF.R.U32.HI R34, RZ, 0x5, R35 ;  /* 0x00000005ff227819 */ /* 0x000fc80000011623 */
[----:B------:R-:W5:Y:S02]  /*01b0*/  LDG.E.128 R20, desc[UR8][R2.64] ;  /* 0x0000000802147981 */ /* 0x000f64000c1e1d00 */
[----:B------:R-:W1:Y:S02]  /*01c0*/  LDC R36, c[0x0][0x360] ;  /* 0x0000d800ff247b82 */ /* 0x000e640000000800 */
[----:B------:R-:W5:Y:S04]  /*01d0*/  LDG.E.128 R12, desc[UR8][R2.64+0x200] ;  /* 0x00020008020c7981 */ /* 0x000f68000c1e1d00 */
[----:B------:R2:W5:Y:S01]  /*01e0*/  LDG.E.128 R8, desc[UR8][R2.64+0x400] ;  /* 0x0004000802087981 */ /* 0x000562000c1e1d00 */
[----:B0-----:R-:W-:-:S06]  /*01f0*/  USHF.L.U32 UR4, UR5, 0x2, URZ ;  /* 0x0000000205047899 */ /* 0x001fcc00080006ff */
[----:B--2---:R-:W-:-:S04]  /*0200*/  LOP3.LUT R2, R34, UR4, RZ, 0xfc, !PT ;  /* 0x0000000422027c12 */ /* 0x004fc8000f8efcff */
[----:B------:R-:W-:Y:S01]  /*0210*/  ISETP.GE.AND P2, PT, R2, UR10, PT ;  /* 0x0000000a02007c0c */ /* 0x000fe2000bf46270 */
[----:B-1----:R-:W-:Y:S01]  /*0220*/  IMAD R3, R36, UR5, R35 ;  /* 0x0000000524037c24 */ /* 0x002fe2000f8e0223 */
[----:B---3--:R-:W-:Y:S02]  /*0230*/  @P1 R2UR UR6, R4 ;  /* 0x00000000040612ca */ /* 0x008fe400000e0000 */
[----:B------:R-:W-:Y:S02]  /*0240*/  @P1 R2UR UR7, R5 ;  /* 0x00000000050712ca */ /* 0x000fe400000e0000 */
[----:B----4-:R-:W-:-:S04]  /*0250*/  @P1 IADD3 R102, P3, PT, R6, R37, RZ ;  /* 0x0000002506661210 */ /* 0x010fc80007f7e0ff */
[----:B------:R-:W-:-:S03]  /*0260*/  @P1 IADD3.X R103, PT, PT, RZ, R7, RZ, P3, !PT ;  /* 0x00000007ff671210 */ /* 0x000fc60001ffe4ff */
[----:B------:R-:W-:Y:S06]  /*0270*/  @P2 EXIT ;  /* 0x000000000000294d */ /* 0x000fec0003800000 */
[--C-:B------:R-:W-:Y:S01]  /*0280*/  SHF.R.U64 R4, R102, 0x2, R103.reuse ;  /* 0x0000000266047819 */ /* 0x100fe20000001267 */
[----:B------:R-:W-:Y:S01]  /*0290*/  IMAD.HI.U32 R6, R3, -0x326172a9, RZ ;  /* 0xcd9e8d5703067827 */ /* 0x000fe200078e00ff */
[----:B------:R-:W-:Y:S01]  /*02a0*/  SHF.R.U32.HI R5, RZ, 0x2, R103 ;  /* 0x00000002ff057819 */ /* 0x000fe20000011667 */
[----:B------:R-:W-:Y:S01]  /*02b0*/  UIADD3 UR14, UPT, UPT, UR6, -0x61c88647, URZ ;  /* 0x9e3779b9060e7890 */ /* 0x000fe2000fffe0ff */
[-C--:B-----5:R-:W-:Y:S01]  /*02c0*/  @P0 MOV R52, R13.reuse ;  /* 0x0000000d00340202 */ /* 0x0a0fe20000000f00 */
[C---:B------:R-:W-:Y:S01]  /*02d0*/  IMAD.HI.U32 R7, R4.reuse, -0x2daee0ad, RZ ;  /* 0xd2511f5304077827 */ /* 0x040fe200078e00ff */
[----:B------:R-:W-:Y:S01]  /*02e0*/  LOP3.LUT R6, R5, UR6, R6, 0x96, !PT ;  /* 0x0000000605067c12 */ /* 0x000fe2000f8e9606 */
[----:B------:R-:W-:Y:S01]  /*02f0*/  UIADD3 UR15, UPT, UPT, UR7, -0x4498517b, URZ ;  /* 0xbb67ae85070f7890 */ /* 0x000fe2000fffe0ff */
[----:B------:R-:W-:Y:S01]  /*0300*/  @!P0 MOV R52, R13 ;  /* 0x0000000d00348202 */ /* 0x000fe20000000f00 */
[----:B------:R-:W-:Y:S01]  /*0310*/  IMAD R35, R4, -0x2daee0ad, RZ ;  /* 0xd2511f5304237824 */ /* 0x000fe200078e02ff */
[----:B------:R-:W-:Y:S01]  /*0320*/  LOP3.LUT R7, R7, UR7, RZ, 0x3c, !PT ;  /* 0x0000000707077c12 */ /* 0x000fe2000f8e3cff */
[C---:B------:R-:W-:Y:S01]  /*0330*/  IMAD.HI.U32 R34, R6.reuse, -0x2daee0ad, RZ ;  /* 0xd2511f5306227827 */ /* 0x040fe200078e00ff */
[----:B------:R-:W-:Y:S01]  /*0340*/  UIADD3 UR16, UPT, UPT, UR6, 0x3c6ef372, URZ ;  /* 0x3c6ef37206107890 */ /* 0x000fe2000fffe0ff */
[-C--:B------:R-:W-:Y:S01]  /*0350*/  @P0 MOV R58, R8.reuse ;  /* 0x00000008003a0202 */ /* 0x080fe20000000f00 */
[----:B------:R-:W-:Y:S01]  /*0360*/  UIADD3 UR17, UPT, UPT, UR7, 0x76cf5d0a, URZ ;  /* 0x76cf5d0a07117890 */ /* 0x000fe2000fffe0ff */
[----:B------:R-:W-:Y:S01]  /*0370*/  IMAD R33, R3, -0x326172a9, RZ ;  /* 0xcd9e8d5703217824 */ /* 0x000fe200078e02ff */
[----:B------:R-:W-:Y:S01]  /*0380*/  LOP3.LUT R34, R35, UR15, R34, 0x96, !PT ;  /* 0x0000000f23227c12 */ /* 0x000fe2000f8e9622 */
[C---:B------:R-:W-:Y:S01]  /*0390*/  IMAD.HI.U32 R32, R7.reuse, -0x326172a9, RZ ;  /* 0xcd9e8d5707207827 */ /* 0x040fe200078e00ff */
[----:B------:R-:W-:Y:S01]  /*03a0*/  UIADD3 UR18, UPT, UPT, UR6, -0x255992d5, URZ ;  /* 0xdaa66d2b06127890 */ /* 0x000fe2000fffe0ff */
[----:B------:R-:W-:Y:S01]  /*03b0*/  @!P0 MOV R58, R8 ;  /* 0x00000008003a8202 */ /* 0x000fe20000000f00 */
[----:B------:R-:W-:Y:S01]  /*03c0*/  UIADD3 UR19, UPT, UPT, UR7, 0x32370b8f, URZ ;  /* 0x32370b8f07137890 */ /* 0x000fe2000fffe0ff */
[----:B------:R-:W-:Y:S01]  /*03d0*/  IMAD R36, R7, -0x326172a9, RZ ;  /* 0xcd9e8d5707247824 */ /* 0x000fe200078e02ff */
[----:B------:R-:W-:Y:S01]  /*03e0*/  LOP3.LUT R32, R33, UR14, R32, 0x96, !PT ;  /* 0x0000000e21207c12 */ /* 0x000fe2000f8e9620 */
[----:B------:R-:W-:Y:S01]  /*03f0*/  IMAD R33, R6, -0x2daee0ad, RZ ;  /* 0xd2511f5306217824 */ /* 0x000fe200078e02ff */
[----:B------:R-:W-:Y:S01]  /*0400*/  UIADD3 UR20, UPT, UPT, UR6, 0x78dde6e4, URZ ;  /* 0x78dde6e406147890 */ /* 0x000fe2000fffe0ff */
[----:B------:R-:W-:Y:S01]  /*0410*/  IMAD.HI.U32 R7, R34, -0x326172a9, RZ ;  /* 0xcd9e8d5722077827 */ /* 0x000fe200078e00ff */
[----:B------:R-:W-:Y:S01]  /*0420*/  UIADD3 UR21, UPT, UPT, UR7, -0x126145ec, URZ ;  /* 0xed9eba1407157890 */ /* 0x000fe2000fffe0ff */
[----:B------:R-:W-:Y:S01]  /*0430*/  @P0 MOV R46, R22 ;  /* 0x00000016002e0202 */ /* 0x000fe20000000f00 */
        /* <DEDUP_REMOVED lines=8> */
[----:B------:R-:W-:Y:S01]  /*04c0*/  UIADD3 UR24, UPT, UPT, UR6, -0x4ab325aa, URZ ;  /* 0xb54cda5606187890 */ /* 0x000fe2000fffe0ff */
[----:B------:R-:W-:Y:S01]  /*04d0*/  IMAD.HI.U32 R34, R7, -0x2daee0ad, RZ ;  /* 0xd2511f5307227827 */ /* 0x000fe200078e00ff */
[----:B------:R-:W-:Y:S01]  /*04e0*/  UIADD3 UR25, UPT, UPT, UR7, 0x646e171e, URZ ;  /* 0x646e171e07197890 */ /* 0x000fe2000fffe0ff */
[----:B------:R-:W-:-:S02]  /*04f0*/  @!P0 CS2R R16, SRZ ;  /* 0x0000000000108805 */ /* 0x000fc4000001ff00 */
[----:B------:R-:W-:Y:S01]  /*0500*/  @!P0 MOV R46, R22 ;  /* 0x00000016002e8202 */ /* 0x000fe20000000f00 */
[C---:B------:R-:W-:Y:S01]  /*0510*/  IMAD.HI.U32 R32, R6.reuse, -0x326172a9, RZ ;  /* 0xcd9e8d5706207827 */ /* 0x040fe200078e00ff */
[----:B------:R-:W-:Y:S01]  /*0520*/  LOP3.LUT R34, R35, UR19, R34, 0x96, !PT ;  /* 0x0000001323227c12 */ /* 0x000fe2000f8e9622 */
[----:B------:R-:W-:Y:S01]  /*0530*/  UIADD3 UR26, UPT, UPT, UR6, 0x5384540f, URZ ;  /* 0x5384540f061a7890 */ /* 0x000fe2000fffe0ff */
[-C--:B------:R-:W-:Y:S01]  /*0540*/  @P0 MOV R64, R11.reuse ;  /* 0x0000000b00400202 */ /* 0x080fe20000000f00 */
[----:B------:R-:W-:Y:S01]  /*0550*/  @P0 IMAD.MOV.U32 R42, RZ, RZ, R20 ;  /* 0x000000ffff2a0224 */ /* 0x000fe200078e0014 */
[----:B------:R-:W-:Y:S01]  /*0560*/  LOP3.LUT R32, R33, UR18, R32, 0x96, !PT ;  /* 0x0000001221207c12 */ /* 0x000fe2000f8e9620 */
[--C-:B------:R-:W-:Y:S01]  /*0570*/  @P0 IMAD.MOV.U32 R44, RZ, RZ, R21.reuse ;  /* 0x000000ffff2c0224 */ /* 0x100fe200078e0015 */
[----:B------:R-:W-:Y:S01]  /*0580*/  @!P0 MOV R64, R11 ;  /* 0x0000000b00408202 */ /* 0x000fe20000000f00 */
[----:B------:R-:W-:Y:S01]  /*0590*/  @!P0 IMAD.MOV.U32 R42, RZ, RZ, R20 ;  /* 0x000000ffff2a8224 */ /* 0x000fe200078e0014 */
[----:B------:R-:W-:Y:S01]  /*05a0*/  UIADD3 UR27, UPT, UPT, UR7, 0x1fd5c5a3, URZ ;  /* 0x1fd5c5a3071b7890 */ /* 0x000fe2000fffe0ff */
[----:B------:R-:W-:Y:S01]  /*05b0*/  @!P0 IMAD.MOV.U32 R44, RZ, RZ, R21 ;  /* 0x000000ffff2c8224 */ /* 0x000fe200078e0015 */
[----:B------:R-:W-:Y:S01]  /*05c0*/  @!P0 CS2R R26, SRZ ;  /* 0x00000000001a8805 */ /* 0x000fe2000001ff00 */
[----:B------:R-:W-:Y:S01]  /*05d0*/  IMAD R21, R6, -0x326172a9, RZ ;  /* 0xcd9e8d5706157824 */ /* 0x000fe200078e02ff */
[----:B------:R-:W-:Y:S01]  /*05e0*/  @!P0 CS2R R24, SRZ ;  /* 0x0000000000188805 */ /* 0x000fe2000001ff00 */
[----:B------:R-:W-:Y:S01]  /*05f0*/  IMAD R20, R7, -0x2daee0ad, RZ ;  /* 0xd2511f5307147824 */ /* 0x000fe200078e02ff */
[----:B------:R-:W0:Y:S01]  /*0600*/  LDCU.64 UR4, c[0x0][0x3e0] ;  /* 0x00007c00ff0477ac */ /* 0x000e220008000a00 */
[----:B------:R-:W-:Y:S01]  /*0610*/  IMAD.HI.U32 R6, R34, -0x326172a9, RZ ;  /* 0xcd9e8d5722067827 */ /* 0x000fe200078e00ff */
[----:B------:R-:W-:-:S02]  /*0620*/  @!P0 CS2R R30, SRZ ;  /* 0x00000000001e8805 */ /* 0x000fc4000001ff00 */
[----:B------:R-:W-:Y:S01]  /*0630*/  @!P0 CS2R R28, SRZ ;  /* 0x00000000001c8805 */ /* 0x000fe2000001ff00 */
[----:B------:R-:W-:Y:S01]  /*0640*/  UIADD3 UR28, UPT, UPT, UR6, -0xe443238, URZ ;  /* 0xf1bbcdc8061c7890 */ /* 0x000fe2000fffe0ff */
[----:B------:R-:W-:Y:S01]  /*0650*/  IMAD.HI.U32 R7, R32, -0x2daee0ad, RZ ;  /* 0xd2511f5320077827 */ /* 0x000fe200078e00ff */
[----:B------:R-:W-:Y:S01]  /*0660*/  LOP3.LUT R6, R21, UR20, R6, 0x96, !PT ;  /* 0x0000001415067c12 */ /* 0x000fe2000f8e9606 */
[----:B------:R-:W-:Y:S01]  /*0670*/  UIADD3 UR29, UPT, UPT, UR7, -0x24c28bd8, URZ ;  /* 0xdb3d7428071d7890 */ /* 0x000fe2000fffe0ff */
[----:B------:R-:W-:Y:S01]  /*0680*/  BSSY B0, `(.L_x_3382) ;  /* 0x00010ce000007945 */ /* 0x000fe20003800000 */
[--C-:B------:R-:W-:Y:S01]  /*0690*/  @P0 IMAD.MOV.U32 R50, RZ, RZ, R12.reuse ;  /* 0x000000ffff320224 */ /* 0x100fe200078e000c */
[----:B------:R-:W-:Y:S01]  /*06a0*/  LOP3.LUT R7, R20, UR21, R7, 0x96, !PT ;  /* 0x0000001514077c12 */ /* 0x000fe2000f8e9607 */
[----:B------:R-:W-:Y:S01]  /*06b0*/  @!P0 IMAD.MOV.U32 R50, RZ, RZ, R12 ;  /* 0x000000ffff328224 */ /* 0x000fe200078e000c */
[----:B------:R-:W-:Y:S01]  /*06c0*/  UIADD3 UR30, UPT, UPT, UR6, -0x700cb87f, URZ ;  /* 0x8ff34781061e7890 */ /* 0x000fe2000fffe0ff */
[----:B------:R-:W-:Y:S01]  /*06d0*/  IMAD R13, R34, -0x326172a9, RZ ;  /* 0xcd9e8d57220d7824 */ /* 0x000fe200078e02ff */
[----:B------:R-:W-:Y:S01]  /*06e0*/  UIADD3 UR31, UPT, UPT, UR7, -0x695add53, URZ ;  /* 0x96a522ad071f7890 */ /* 0x000fe2000fffe0ff */
[----:B------:R-:W-:Y:S01]  /*06f0*/  IMAD R21, R32, -0x2daee0ad, RZ ;  /* 0xd2511f5320157824 */ /* 0x000fe200078e02ff */
[----:B------:R-:W-:Y:S01]  /*0700*/  LOP3.LUT R102, R102, 0x3, RZ, 0xc0, !PT ;  /* 0x0000000366667812 */ /* 0x000fe200078ec0ff */
[----:B------:R-:W-:Y:S01]  /*0710*/  IMAD.HI.U32 R12, R7, -0x326172a9, RZ ;  /* 0xcd9e8d57070c7827 */ /* 0x000fe200078e00ff */
[----:B0-----:R-:W-:Y:S01]  /*0720*/  UISETP.NE.U32.AND UP0, UPT, UR4, URZ, UPT ;  /* 0x000000ff0400728c */ /* 0x001fe2000bf05070 */
[----:B------:R-:W0:Y:S02]  /*0730*/  LDCU UR33, c[0x0][0x404] ;  /* 0x00008080ff2177ac */ /* 0x000e240008000800 */
[----:B------:R-:W-:Y:S01]  /*0740*/  IMAD.HI.U32 R20, R6, -0x2daee0ad, RZ ;  /* 0xd2511f5306147827 */ /* 0x000fe200078e00ff */
[----:B------:R-:W-:Y:S01]  /*0750*/  LOP3.LUT R12, R13, UR22, R12, 0x96, !PT ;  /* 0x000000160d0c7c12 */ /* 0x000fe2000f8e960c */
[----:B------:R-:W-:-:S02]  /*0760*/  UISETP.NE.AND.EX UP0, UPT, UR5, URZ, UPT, UP0 ;  /* 0x000000ff0500728c */ /* 0x000fc4000bf05300 */
[----:B------:R-:W-:Y:S01]  /*0770*/  IMAD R13, R6, -0x2daee0ad, RZ ;  /* 0xd2511f53060d7824 */ /* 0x000fe200078e02ff */
[----:B------:R-:W-:Y:S01]  /*0780*/  LOP3.LUT R20, R21, UR23, R20, 0x96, !PT ;  /* 0x0000001715147c12 */ /* 0x000fe2000f8e9614 */
[----:B------:R-:W-:Y:S01]  /*0790*/  IMAD R7, R7, -0x326172a9, RZ ;  /* 0xcd9e8d5707077824 */ /* 0x000fe200078e02ff */
[----:B------:R-:W1:Y:S01]  /*07a0*/  LDCU UR34, c[0x0][0x408] ;  /* 0x00008100ff2277ac */ /* 0x000e620008000800 */
[----:B------:R-:W-:Y:S01]  /*07b0*/  IMAD.HI.U32 R8, R12, -0x2daee0ad, RZ ;  /* 0xd2511f530c087827 */ /* 0x000fe200078e00ff */
[----:B------:R-:W2:Y:S03]  /*07c0*/  LDCU UR12, c[0x0][0x388] ;  /* 0x00007100ff0c77ac */ /* 0x000ea60008000800 */
[----:B------:R-:W-:Y:S01]  /*07d0*/  IMAD.HI.U32 R6, R20, -0x326172a9, RZ ;  /* 0xcd9e8d5714067827 */ /* 0x000fe200078e00ff */
[----:B------:R-:W-:Y:S01]  /*07e0*/  LOP3.LUT R22, R13, UR25, R8, 0x96, !PT ;  /* 0x000000190d167c12 */ /* 0x000fe2000f8e9608 */
[----:B------:R-:W3:Y:S02]  /*07f0*/  LDCU.U8 UR32, c[0x0][0x410] ;  /* 0x00008200ff2077ac */ /* 0x000ee40008000000 */
[----:B------:R-:W-:Y:S01]  /*0800*/  @P0 IMAD.MOV.U32 R60, RZ, RZ, R9 ;  /* 0x000000ffff3c0224 */ /* 0x000fe200078e0009 */
[----:B------:R-:W-:Y:S01]  /*0810*/  LOP3.LUT R21, R7, UR24, R6, 0x96, !PT ;  /* 0x0000001807157c12 */ /* 0x000fe2000f8e9606 */
[----:B------:R-:W-:Y:S01]  /*0820*/  @P0 IMAD.MOV.U32 R62, RZ, RZ, R10 ;  /* 0x000000ffff3e0224 */ /* 0x000fe200078e000a */
[----:B------:R-:W4:Y:S01]  /*0830*/  LDCU UR13, c[0x0][0x448] ;  /* 0x00008900ff0d77ac */ /* 0x000f220008000800 */
[----:B------:R-:W-:-:S02]  /*0840*/  @P0 IMAD.MOV.U32 R54, RZ, RZ, R14 ;  /* 0x000000ffff360224 */ /* 0x000fc400078e000e */
[----:B------:R-:W-:Y:S01]  /*0850*/  @P0 IMAD.MOV.U32 R56, RZ, RZ, R15 ;  /* 0x000000ffff380224 */ /* 0x000fe200078e000f */
[----:B------:R-:W0:Y:S01]  /*0860*/  LDCU.64 UR10, c[0x0][0x3a0] ;  /* 0x00007400ff0a77ac */ /* 0x000e220008000a00 */
[----:B------:R-:W-:Y:S02]  /*0870*/  @!P0 IMAD.MOV.U32 R60, RZ, RZ, R9 ;  /* 0x000000ffff3c8224 */ /* 0x000fe400078e0009 */
[----:B------:R-:W-:Y:S02]  /*0880*/  @!P0 IMAD.MOV.U32 R62, RZ, RZ, R10 ;  /* 0x000000ffff3e8224 */ /* 0x000fe400078e000a */
[----:B------:R-:W-:Y:S02]  /*0890*/  @!P0 IMAD.MOV.U32 R54, RZ, RZ, R14 ;  /* 0x000000ffff368224 */ /* 0x000fe400078e000e */
[----:B------:R-:W-:Y:S02]  /*08a0*/  @!P0 IMAD.MOV.U32 R56, RZ, RZ, R15 ;  /* 0x000000ffff388224 */ /* 0x000fe400078e000f */
[----:B------:R-:W-:-:S02]  /*08b0*/  HADD2.F32 R8, -RZ, R18.H0_H0 ;  /* 0x20000012ff087230 */ /* 0x000fc40000004100 */
[----:B------:R-:W-:Y:S02]  /*08c0*/  HADD2.F32 R9, -RZ, R18.H1_H1 ;  /* 0x30000012ff097230 */ /* 0x000fe40000004100 */
[--C-:B------:R-:W-:Y:S02]  /*08d0*/  HADD2.F32 R10, -RZ, R17.reuse.H0_H0 ;  /* 0x20000011ff0a7230 */ /* 0x100fe40000004100 */
[----:B------:R-:W-:Y:S02]  /*08e0*/  HADD2.F32 R11, -RZ, R17.H1_H1 ;  /* 0x30000011ff0b7230 */ /* 0x000fe40000004100 */
[----:B------:R-:W-:Y:S02]  /*08f0*/  IMAD R15, R20, -0x326172a9, RZ ;  /* 0xcd9e8d57140f7824 */ /* 0x000fe400078e02ff */
[----:B------:R-:W-:-:S04]  /*0900*/  IMAD.HI.U32 R14, R22, -0x326172a9, RZ ;  /* 0xcd9e8d57160e7827 */ /* 0x000fc800078e00ff */
[----:B------:R-:W-:Y:S01]  /*0910*/  IMAD R18, R12, -0x2daee0ad, RZ ;  /* 0xd2511f530c127824 */ /* 0x000fe200078e02ff */
[----:B------:R-:W-:Y:S01]  /*0920*/  LOP3.LUT R32, R15, UR26, R14, 0x96, !PT ;  /* 0x0000001a0f207c12 */ /* 0x000fe2000f8e960e */
[----:B------:R-:W-:-:S04]  /*0930*/  IMAD.HI.U32 R17, R21, -0x2daee0ad, RZ ;  /* 0xd2511f5315117827 */ /* 0x000fc800078e00ff */
[----:B------:R-:W-:Y:S01]  /*0940*/  @P0 IMAD.MOV.U32 R48, RZ, RZ, R23 ;  /* 0x000000ffff300224 */ /* 0x000fe200078e0017 */
[----:B------:R-:W-:Y:S01]  /*0950*/  LOP3.LUT R33, R18, UR27, R17, 0x96, !PT ;  /* 0x0000001b12217c12 */ /* 0x000fe2000f8e9611 */
[----:B------:R-:W-:Y:S02]  /*0960*/  @!P0 IMAD.MOV.U32 R48, RZ, RZ, R23 ;  /* 0x000000ffff308224 */ /* 0x000fe400078e0017 */
        /* <DEDUP_REMOVED lines=19> */
[--C-:B------:R-:W-:Y:S01]  /*0aa0*/  HADD2.F32 R14, -RZ, R27.reuse.H0_H0 ;  /* 0x2000001bff0e7230 */ /* 0x100fe20000004100 */
[----:B------:R-:W-:Y:S01]  /*0ab0*/  LOP3.LUT R68, R33, UR30, R68, 0x96, !PT ;  /* 0x0000001e21447c12 */ /* 0x000fe2000f8e9644 */
[----:B------:R-:W-:Y:S02]  /*0ac0*/  HADD2.F32 R15, -RZ, R27.H1_H1 ;  /* 0x3000001bff0f7230 */ /* 0x000fe40000004100 */
[--C-:B------:R-:W-:Y:S02]  /*0ad0*/  HADD2.F32 R20, -RZ, R24.reuse.H0_H0 ;  /* 0x20000018ff147230 */ /* 0x100fe40000004100 */
[----:B------:R-:W-:Y:S02]  /*0ae0*/  HADD2.F32 R21, -RZ, R24.H1_H1 ;  /* 0x30000018ff157230 */ /* 0x000fe40000004100 */
        /* <DEDUP_REMOVED lines=10> */
[----:B------:R-:W-:Y:S02]  /*0b90*/  HADD2.F32 R63, -RZ, R62.H0_H0 ;  /* 0x2000003eff3f7230 */ /* 0x000fe40000004100 */
[----:B------:R-:W-:Y:S02]  /*0ba0*/  HADD2.F32 R65, -RZ, R64.H0_H0 ;  /* 0x20000040ff417230 */ /* 0x000fe40000004100 */
        /* <DEDUP_REMOVED lines=19> */
[----:B------:R-:W-:-:S02]  /*0ce0*/  HADD2.F32 R64, -RZ, R64.H1_H1 ;  /* 0x30000040ff407230 */ /* 0x000fc40000004100 */
[----:B------:R-:W-:Y:S02]  /*0cf0*/  IMAD.MOV.U32 R66, RZ, RZ, RZ ;  /* 0x000000ffff427224 */ /* 0x000fe400078e00ff */
[----:B------:R-:W-:Y:S02]  /*0d00*/  IMAD R74, R74, -0x2daee0ad, RZ ;  /* 0xd2511f534a4a7824 */ /* 0x000fe400078e02ff */
[----:B01234-:R-:W-:-:S07]  /*0d10*/  IMAD R76, R76, -0x326172a9, RZ ;  /* 0xcd9e8d574c4c7824 */ /* 0x01ffce00078e02ff */
.L_x_3629:
        /* <DEDUP_REMOVED lines=15> */
[----:B------:R-:W-:Y:S01]  /*0e10*/  IMAD.MOV.U32 R82, RZ, RZ, 0x3f800000 ;  /* 0x3f800000ff527424 */ /* 0x000fe200078e00ff */
[----:B------:R-:W-:Y:S01]  /*0e20*/  PLOP3.LUT P1, PT, PT, PT, UP0, 0x80, 0x8 ;  /* 0x000000000008781c */ /* 0x000fe20003f2f008 */
[----:B------:R-:W-:Y:S01]  /*0e30*/  IMAD.MOV.U32 R81, RZ, RZ, 0x2f800000 ;  /* 0x2f800000ff517424 */ /* 0x000fe200078e00ff */
[----:B------:R-:W-:-:S04]  /*0e40*/  ISETP.NE.AND.EX P2, PT, RZ, UR11, PT, P0 ;  /* 0x0000000bff007c0c */ /* 0x000fc8000bf45300 */
[----:B------:R-:W-:-:S07]  /*0e50*/  P2R R96, PR, RZ, 0x4 ;  /* 0x00000004ff607803 */ /* 0x000fce0000000000 */
[----:B--2---:R-:W-:Y:S02]  /*0e60*/  @P1 HADD2.F32 R82, -RZ, R32.H0_H0 ;  /* 0x20000020ff521230 */ /* 0x004fe40000004100 */
[----:B------:R-:W-:Y:S05]  /*0e70*/  @!P2 BRA `(.L_x_3383) ;  /* 0x000000280058a947 */ /* 0x000fea0003800000 */
        /* <DEDUP_REMOVED lines=9> */
[----:B------:R-:W-:-:S04]  /*0f10*/  MOV R37, 0x2 ;  /* 0x0000000200257802 */ /* 0x000fc80000000f00 */
[----:B------:R-:W-:-:S05]  /*0f20*/  VIADDMNMX.U32 R36, R102, 0xfffffffe, R37, PT ;  /* 0xfffffffe66247846 */ /* 0x000fca0003800025 */
[----:B------:R-:W-:-:S04]  /*0f30*/  IMAD.SHL.U32 R38, R36, 0x4, RZ ;  /* 0x0000000424267824 */ /* 0x000fc800078e00ff */
[----:B------:R-:W0:Y:S02]  /*0f40*/  LDC R36, c[0x2][R38] ;  /* 0x0080000026247b82 */ /* 0x000e240000000800 */
[----:B0-----:R-:W-:-:S04]  /*0f50*/  SHF.R.S32.HI R37, RZ, 0x1f, R36 ;  /* 0x0000001fff257819 */ /* 0x001fc80000011424 */
.L_x_28562:
[----:B------:R-:W-:Y:S05]  /*0f60*/  BRX R36 -0xf70                                         (*"BRANCH_TARGETS .L_x_28563,.L_x_28564,.L_x_28565"*) ;  /* 0xfffffff024247949 */ /* 0x000fea000383ffff */
.L_x_28565:
[----:B------:R-:W-:Y:S01]  /*0f70*/  VIADD R36, R102, 0x1 ;  /* 0x0000000166247836 */ /* 0x000fe20000000000 */
[----:B------:R-:W-:Y:S01]  /*0f80*/  MOV R86, R74 ;  /* 0x0000004a00567202 */ /* 0x000fe20000000f00 */
[----:B------:R-:W-:Y:S01]  /*0f90*/  IMAD.MOV.U32 R37, RZ, RZ, R68 ;  /* 0x000000ffff257224 */ /* 0x000fe200078e0044 */
[----:B------:R-:W-:Y:S06]  /*0fa0*/  BRA `(.L_x_3385) ;  /* 0x0000000000ec7947 */ /* 0x000fec0003800000 */
.L_x_28563:
[----:B------:R-:W-:Y:S02]  /*0fb0*/  HFMA2 R36, -RZ, RZ, 0, 1.78813934326171875e-07 ;  /* 0x00000003ff247431 */ /* 0x000fe400000001ff */
[----:B------:R-:W-:Y:S02]  /*0fc0*/  IMAD.MOV.U32 R86, RZ, RZ, R74 ;  /* 0x000000ffff567224 */ /* 0x000fe400078e004a */
[----:B------:R-:W-:Y:S01]  /*0fd0*/  IMAD.MOV.U32 R37, RZ, RZ, R69 ;  /* 0x000000ffff257224 */ /* 0x000fe200078e0045 */
[----:B------:R-:W-:Y:S06]  /*0fe0*/  BRA `(.L_x_3385) ;  /* 0x0000000000dc7947 */ /* 0x000fec0003800000 */
.L_x_28564:
        /* <DEDUP_REMOVED lines=13> */
.L_x_3387:
[----:B------:R-:W-:Y:S05]  /*10c0*/  BSYNC.RECONVERGENT B2 ;  /* 0x0000000000027941 */ /* 0x000fea0003800200 */
.L_x_3386:
        /* <DEDUP_REMOVED lines=41> */
.L_x_3385:
[----:B------:R-:W-:Y:S05]  /*1360*/  BSYNC.RECONVERGENT B1 ;  /* 0x0000000000017941 */ /* 0x000fea0003800200 */
.L_x_3384:
[----:B------:R-:W-:Y:S01]  /*1370*/  I2FP.F32.U32 R38, R37 ;  /* 0x0000002500267245 */ /* 0x000fe20000201000 */
[----:B-----5:R-:W-:Y:S01]  /*1380*/  HADD2.F32 R37, -RZ, R28.H0_H0 ;  /* 0x2000001cff257230 */ /* 0x020fe20000004100 */
[----:B------:R-:W-:Y:S01]  /*1390*/  ISETP.NE.AND P1, PT, R36, 0x1, PT ;  /* 0x000000012400780c */ /* 0x000fe20003f25270 */
[----:B------:R-:W-:Y:S01]  /*13a0*/  IMAD.U32 R80, RZ, RZ, UR34 ;  /* 0x00000022ff507e24 */ /* 0x000fe2000f8e00ff */
[----:B------:R-:W-:Y:S01]  /*13b0*/  MOV R79, UR33 ;  /* 0x00000021004f7c02 */ /* 0x000fe20008000f00 */
[----:B------:R-:W-:Y:S01]  /*13c0*/  FFMA.FTZ R38, R38, R81, 1.1641532182693481445e-10 ;  /* 0x2f00000026267423 */ /* 0x000fe20000010051 */
[----:B------:R-:W-:Y:S01]  /*13d0*/  FMUL.FTZ R37, R37, R82 ;  /* 0x0000005225257220 */ /* 0x000fe20000410000 */
[----:B------:R-:W-:Y:S01]  /*13e0*/  HADD2.F32 R72, -RZ, R32.H0_H0 ;  /* 0x20000020ff487230 */ /* 0x000fe20000004100 */
[----:B------:R-:W-:Y:S02]  /*13f0*/  BSSY.RECONVERGENT B1, `(.L_x_3388) ;  /* 0x000004a000017945 */ /* 0x000fe40003800200 */
[----:B------:R-:W-:Y:S01]  /*1400*/  FMUL.FTZ R37, R37, R80 ;  /* 0x0000005025257220 */ /* 0x000fe20000410000 */
[----:B------:R-:W-:Y:S01]  /*1410*/  FSETP.GTU.FTZ.AND P0, PT, R38, R79, PT ;  /* 0x0000004f2600720b */ /* 0x000fe20003f1c000 */
[----:B------:R-:W-:-:S03]  /*1420*/  IMAD.MOV.U32 R38, RZ, RZ, 0x2 ;  /* 0x00000002ff267424 */ /* 0x000fc600078e00ff */
        /* <DEDUP_REMOVED lines=14> */
.L_x_3390:
        /* <DEDUP_REMOVED lines=13> */
.L_x_3392:
[----:B------:R-:W-:Y:S05]  /*15e0*/  BSYNC.RECONVERGENT B2 ;  /* 0x0000000000027941 */ /* 0x000fea0003800200 */
.L_x_3391:
        /* <DEDUP_REMOVED lines=42> */
.L_x_3389:
[----:B------:R-:W-:Y:S05]  /*1890*/  BSYNC.RECONVERGENT B1 ;  /* 0x0000000000017941 */ /* 0x000fea0003800200 */
.L_x_3388:
[----:B------:R-:W-:Y:S01]  /*18a0*/  I2FP.F32.U32 R36, R37 ;  /* 0x0000002500247245 */ /* 0x000fe20000201000 */
[----:B------:R-:W-:Y:S01]  /*18b0*/  HADD2.F32 R37, -RZ, R28.H1_H1 ;  /* 0x3000001cff257230 */ /* 0x000fe20000004100 */
[----:B------:R-:W-:Y:S01]  /*18c0*/  ISETP.NE.AND P1, PT, R38, 0x1, PT ;  /* 0x000000012600780c */ /* 0x000fe20003f25270 */
[----:B------:R-:W-:Y:S01]  /*18d0*/  HADD2.F32 R32, -RZ, R32.H1_H1 ;  /* 0x30000020ff207230 */ /* 0x000fe20000004100 */
[----:B------:R-:W-:Y:S01]  /*18e0*/  BSSY.RECONVERGENT B1, `(.L_x_3393) ;  /* 0x000004b000017945 */ /* 0x000fe20003800200 */
[----:B------:R-:W-:Y:S01]  /*18f0*/  FFMA.FTZ R36, R36, R81, 1.1641532182693481445e-10 ;  /* 0x2f00000024247423 */ /* 0x000fe20000010051 */
[----:B------:R-:W-:Y:S01]  /*1900*/  FMUL.FTZ R37, R37, R82 ;  /* 0x0000005225257220 */ /* 0x000fe20000410000 */
[----:B------:R-:W-:-:S03]  /*1910*/  MOV R28, R76 ;  /* 0x0000004c001c7202 */ /* 0x000fc60000000f00 */
        /* <DEDUP_REMOVED lines=15> */
.L_x_3395:
        /* <DEDUP_REMOVED lines=13> */
.L_x_3397:
[----:B------:R-:W-:Y:S05]  /*1ae0*/  BSYNC.RECONVERGENT B2 ;  /* 0x0000000000027941 */ /* 0x000fea0003800200 */
.L_x_3396:
        /* <DEDUP_REMOVED lines=42> */
.L_x_3394:
[----:B------:R-:W-:Y:S05]  /*1d90*/  BSYNC.RECONVERGENT B1 ;  /* 0x0000000000017941 */ /* 0x000fea0003800200 */
.L_x_3393:
        /* <DEDUP_REMOVED lines=23> */
.L_x_3400:
        /* <DEDUP_REMOVED lines=13> */
.L_x_3402:
[----:B------:R-:W-:Y:S05]  /*1fe0*/  BSYNC.RECONVERGENT B2 ;  /* 0x0000000000027941 */ /* 0x000fea0003800200 */
.L_x_3401:
        /* <DEDUP_REMOVED lines=42> */
.L_x_3399:
[----:B------:R-:W-:Y:S05]  /*2290*/  BSYNC.RECONVERGENT B1 ;  /* 0x0000000000017941 */ /* 0x000fea0003800200 */
.L_x_3398:
        /* <DEDUP_REMOVED lines=23> */
.L_x_3405:
        /* <DEDUP_REMOVED lines=13> */
.L_x_3407:
[----:B------:R-:W-:Y:S05]  /*24e0*/  BSYNC.RECONVERGENT B2 ;  /* 0x0000000000027941 */ /* 0x000fea0003800200 */
.L_x_3406:
        /* <DEDUP_REMOVED lines=42> */
.L_x_3404:
[----:B------:R-:W-:Y:S05]  /*2790*/  BSYNC.RECONVERGENT B1 ;  /* 0x0000000000017941 */ /* 0x000fea0003800200 */
.L_x_3403:
        /* <DEDUP_REMOVED lines=23> */
.L_x_3410:
        /* <DEDUP_REMOVED lines=13> */
.L_x_3412:
[----:B------:R-:W-:Y:S05]  /*29e0*/  BSYNC.RECONVERGENT B2 ;  /* 0x0000000000027941 */ /* 0x000fea0003800200 */
.L_x_3411:
        /* <DEDUP_REMOVED lines=43> */
.L_x_3409:
[----:B------:R-:W-:Y:S05]  /*2ca0*/  BSYNC.RECONVERGENT B1 ;  /* 0x0000000000017941 */ /* 0x000fea0003800200 */
.L_x_3408:
        /* <DEDUP_REMOVED lines=23> */
.L_x_3415:
        /* <DEDUP_REMOVED lines=13> */
.L_x_3417:
[----:B------:R-:W-:Y:S05]  /*2ef0*/  BSYNC.RECONVERGENT B2 ;  /* 0x0000000000027941 */ /* 0x000fea0003800200 */
.L_x_3416:
        /* <DEDUP_REMOVED lines=43> */
.L_x_3414:
[----:B------:R-:W-:Y:S05]  /*31b0*/  BSYNC.RECONVERGENT B1 ;  /* 0x0000000000017941 */ /* 0x000fea0003800200 */
.L_x_3413:
        /* <DEDUP_REMOVED lines=23> */
.L_x_3420:
        /* <DEDUP_REMOVED lines=15> */
.L_x_3422:
[----:B------:R-:W-:Y:S05]  /*3420*/  BSYNC.RECONVERGENT B2 ;  /* 0x0000000000027941 */ /* 0x000fea0003800200 */
.L_x_3421:
        /* <DEDUP_REMOVED lines=43> */
.L_x_3419:
[----:B------:R-:W-:Y:S05]  /*36e0*/  BSYNC.RECONVERGENT B1 ;  /* 0x0000000000017941 */ /* 0x000fea0003800200 */
.L_x_3418:
[----:B------:R-:W-:Y:S01]  /*36f0*/  I2FP.F32.U32 R28, R29 ;  /* 0x0000001d001c7245 */ /* 0x000fe20000201000 */
[----:B------:R-:W-:Y:S01]  /*3700*/  HADD2.F32 R31, -RZ, R31.H1_H1 ;  /* 0x3000001fff1f7230 */ /* 0x000fe20000004100 */
[----:B------:R-:W-:Y:S01]  /*3710*/  F2FP.F16.F32.PACK_AB R34, R84, R77 ;  /* 0x0000004d5422723e */ /* 0x000fe200000000ff */
[----:B------:R-:W-:Y:S01]  /*3720*/  HADD2.F32 R30, -RZ, R35.H1_H1 ;  /* 0x30000023ff1e7230 */ /* 0x000fe20000004100 */
[----:B------:R-:W-:Y:S01]  /*3730*/  F2FP.F16.F32.PACK_AB R33, R78, R75 ;  /* 0x0000004b4e21723e */ /* 0x000fe200000000ff */
[----:B------:R-:W-:Y:S01]  /*3740*/  FFMA.FTZ R28, R28, R81, 1.1641532182693481445e-10 ;  /* 0x2f0000001c1c7423 */ /* 0x000fe20000010051 */
[----:B------:R-:W-:Y:S01]  /*3750*/  FMUL.FTZ R31, R31, R82 ;  /* 0x000000521f1f7220 */ /* 0x000fe20000410000 */
[----:B------:R-:W-:-:S03]  /*3760*/  F2FP.F16.F32.PACK_AB R32, R73, R72 ;  /* 0x000000484920723e */ /* 0x000fc600000000ff */
[----:B------:R-:W-:Y:S01]  /*3770*/  FMUL.FTZ R31, R31, R80 ;  /* 0x000000501f1f7220 */ /* 0x000fe20000410000 */
[----:B------:R-:W-:-:S04]  /*3780*/  FSETP.GTU.FTZ.AND P6, PT, R28, R79, PT ;  /* 0x0000004f1c00720b */ /* 0x000fc80003fdc000 */
[----:B------:R-:W-:Y:S02]  /*3790*/  FSEL R31, R31, RZ, !P6 ;  /* 0x000000ff1f1f7208 */ /* 0x000fe40007000000 */
[----:B------:R-:W-:-:S03]  /*37a0*/  PLOP3.LUT P6, PT, P6, PT, PT, 0x8, 0x80 ;  /* 0x000000000080781c */ /* 0x000fc600037ce170 */
[----:B------:R-:W-:-:S05]  /*37b0*/  FADD.FTZ R85, R31, R30 ;  /* 0x0000001e1f557221 */ /* 0x000fca0000010000 */
[----:B------:R-:W-:Y:S01]  /*37c0*/  F2FP.F16.F32.PACK_AB R35, R85, R83 ;  /* 0x000000535523723e */ /* 0x000fe200000000ff */
[----:B------:R-:W-:Y:S06]  /*37d0*/  BRA `(.L_x_3423) ;  /* 0x0000002400f87947 */ /* 0x000fec0003800000 */
.L_x_3383:
        /* <DEDUP_REMOVED lines=16> */
.L_x_3426:
        /* <DEDUP_REMOVED lines=13> */
.L_x_3428:
[----:B------:R-:W-:Y:S05]  /*39b0*/  BSYNC.RECONVERGENT B2 ;  /* 0x0000000000027941 */ /* 0x000fea0003800200 */
.L_x_3427:
        /* <DEDUP_REMOVED lines=40> */
[----:B------:R-:W-:-:S07]  /*3c40*/  IMAD.MOV.U32 R32, RZ, RZ, R74 ;  /* 0x000000ffff207224 */ /* 0x000fce00078e004a */
.L_x_3425:
[----:B------:R-:W-:Y:S05]  /*3c50*/  BSYNC.RECONVERGENT B1 ;  /* 0x0000000000017941 */ /* 0x000fea0003800200 */
.L_x_3424:
[----:B------:R-:W-:Y:S01]  /*3c60*/  I2FP.F32.U32 R32, R32 ;  /* 0x0000002000207245 */ /* 0x000fe20000201000 */
[----:B-----5:R-:W-:Y:S01]  /*3c70*/  HADD2.F32 R33, -RZ, R28.H0_H0 ;  /* 0x2000001cff217230 */ /* 0x020fe20000004100 */
[----:B------:R-:W-:Y:S01]  /*3c80*/  ISETP.NE.AND P1, PT, R34, 0x1, PT ;  /* 0x000000012200780c */ /* 0x000fe20003f25270 */
[----:B------:R-:W-:Y:S01]  /*3c90*/  IMAD.U32 R79, RZ, RZ, UR33 ;  /* 0x00000021ff4f7e24 */ /* 0x000fe2000f8e00ff */
[----:B------:R-:W-:Y:S01]  /*3ca0*/  MOV R80, UR34 ;  /* 0x0000002200507c02 */ /* 0x000fe20008000f00 */
[----:B------:R-:W-:Y:S01]  /*3cb0*/  FFMA.FTZ R32, R32, R81, 1.1641532182693481445e-10 ;  /* 0x2f00000020207423 */ /* 0x000fe20000010051 */
[----:B------:R-:W-:Y:S01]  /*3cc0*/  FMUL.FTZ R33, R33, R82 ;  /* 0x0000005221217220 */ /* 0x000fe20000410000 */
[----:B------:R-:W-:Y:S01]  /*3cd0*/  BSSY.RECONVERGENT B1, `(.L_x_3429) ;  /* 0x0000049000017945 */ /* 0x000fe20003800200 */
[----:B------:R-:W-:Y:S02]  /*3ce0*/  IMAD.MOV.U32 R35, RZ, RZ, 0x2 ;  /* 0x00000002ff237424 */ /* 0x000fe400078e00ff */
        /* <DEDUP_REMOVED lines=15> */
.L_x_3431:
        /* <DEDUP_REMOVED lines=13> */
.L_x_3433:
[----:B------:R-:W-:Y:S05]  /*3eb0*/  BSYNC.RECONVERGENT B2 ;  /* 0x0000000000027941 */ /* 0x000fea0003800200 */
.L_x_3432:
        /* <DEDUP_REMOVED lines=39> */
[----:B------:R-:W-:Y:S02]  /*4130*/  LOP3.LUT R69, R34, UR31, R33, 0x96, !PT ;  /* 0x0000001f22457c12 */ /* 0x000fe4000f8e9621 */
[----:B------:R-:W-:Y:S01]  /*4140*/  MOV R33, R86 ;  /* 0x0000005600217202 */ /* 0x000fe20000000f00 */
[----:B------:R-:W-:-:S07]  /*4150*/  IMAD.MOV.U32 R86, RZ, RZ, R32 ;  /* 0x000000ffff567224 */ /* 0x000fce00078e0020 */
.L_x_3430:
[----:B------:R-:W-:Y:S05]  /*4160*/  BSYNC.RECONVERGENT B1 ;  /* 0x0000000000017941 */ /* 0x000fea0003800200 */
.L_x_3429:
        /* <DEDUP_REMOVED lines=21> */
.L_x_3436:
        /* <DEDUP_REMOVED lines=13> */
.L_x_3438:
[----:B------:R-:W-:Y:S05]  /*4390*/  BSYNC.RECONVERGENT B2 ;  /* 0x0000000000027941 */ /* 0x000fea0003800200 */
.L_x_3437:
        /* <DEDUP_REMOVED lines=42> */
.L_x_3435:
[----:B------:R-:W-:Y:S05]  /*4640*/  BSYNC.RECONVERGENT B1 ;  /* 0x0000000000017941 */ /* 0x000fea0003800200 */
.L_x_3434:
[----:B------:R-:W-:Y:S01]  /*4650*/  I2FP.F32.U32 R28, R28 ;  /* 0x0000001c001c7245 */ /* 0x000fe20000201000 */
[----:B------:R-:W-:Y:S01]  /*4660*/  HADD2.F32 R33, -RZ, R29.H0_H0 ;  /* 0x2000001dff217230 */ /* 0x000fe20000004100 */
[----:B------:R-:W-:Y:S01]  /*4670*/  ISETP.NE.AND P3, PT, R32, 0x1, PT ;  /* 0x000000012000780c */ /* 0x000fe20003f65270 */
[----:B------:R-:W-:Y:S02]  /*4680*/  BSSY.RECONVERGENT B1, `(.L_x_3439) ;  /* 0x000004a000017945 */ /* 0x000fe40003800200 */
[----:B------:R-:W-:Y:S01]  /*4690*/  FFMA.FTZ R28, R28, R81, 1.1641532182693481445e-10 ;  /* 0x2f0000001c1c7423 */ /* 0x000fe20000010051 */
[----:B------:R-:W-:-:S04]  /*46a0*/  FMUL.FTZ R33, R33, R82 ;  /* 0x0000005221217220 */ /* 0x000fc80000410000 */
[----:B------:R-:W-:Y:S01]  /*46b0*/  FMUL.FTZ R33, R33, R80 ;  /* 0x0000005021217220 */ /* 0x000fe20000410000 */
[----:B------:R-:W-:Y:S02]  /*46c0*/  FSETP.GTU.FTZ.AND P2, PT, R28, R79, PT ;  /* 0x0000004f1c00720b */ /* 0x000fe40003f5c000 */
[----:B------:R-:W-:Y:S02]  /*46d0*/  MOV R28, R76 ;  /* 0x0000004c001c7202 */ /* 0x000fe40000000f00 */
        /* <DEDUP_REMOVED lines=12> */
.L_x_3441:
        /* <DEDUP_REMOVED lines=13> */
.L_x_3443:
[----:B------:R-:W-:Y:S05]  /*4870*/  BSYNC.RECONVERGENT B2 ;  /* 0x0000000000027941 */ /* 0x000fea0003800200 */
.L_x_3442:
        /* <DEDUP_REMOVED lines=42> */
.L_x_3440:
[----:B------:R-:W-:Y:S05]  /*4b20*/  BSYNC.RECONVERGENT B1 ;  /* 0x0000000000017941 */ /* 0x000fea0003800200 */
.L_x_3439:
[----:B------:R-:W-:Y:S01]  /*4b30*/  I2FP.F32.U32 R28, R28 ;  /* 0x0000001c001c7245 */ /* 0x000fe20000201000 */
[----:B------:R-:W-:Y:S01]  /*4b40*/  HADD2.F32 R29, -RZ, R29.H1_H1 ;  /* 0x3000001dff1d7230 */ /* 0x000fe20000004100 */
        /* <DEDUP_REMOVED lines=19> */
.L_x_3446:
        /* <DEDUP_REMOVED lines=13> */
.L_x_3448:
[----:B------:R-:W-:Y:S05]  /*4d50*/  BSYNC.RECONVERGENT B2 ;  /* 0x0000000000027941 */ /* 0x000fea0003800200 */
.L_x_3447:
        /* <DEDUP_REMOVED lines=42> */
.L_x_3445:
[----:B------:R-:W-:Y:S05]  /*5000*/  BSYNC.RECONVERGENT B1 ;  /* 0x0000000000017941 */ /* 0x000fea0003800200 */
.L_x_3444:
        /* <DEDUP_REMOVED lines=21> */
.L_x_3451:
        /* <DEDUP_REMOVED lines=13> */
.L_x_3453:
[----:B------:R-:W-:Y:S05]  /*5230*/  BSYNC.RECONVERGENT B2 ;  /* 0x0000000000027941 */ /* 0x000fea0003800200 */
.L_x_3452:
        /* <DEDUP_REMOVED lines=43> */
.L_x_3450:
[----:B------:R-:W-:Y:S05]  /*54f0*/  BSYNC.RECONVERGENT B1 ;  /* 0x0000000000017941 */ /* 0x000fea0003800200 */
.L_x_3449:
        /* <DEDUP_REMOVED lines=21> */
.L_x_3456:
        /* <DEDUP_REMOVED lines=13> */
.L_x_3458:
[----:B------:R-:W-:Y:S05]  /*5720*/  BSYNC.RECONVERGENT B2 ;  /* 0x0000000000027941 */ /* 0x000fea0003800200 */
.L_x_3457:
        /* <DEDUP_REMOVED lines=43> */
.L_x_3455:
[----:B------:R-:W-:Y:S05]  /*59e0*/  BSYNC.RECONVERGENT B1 ;  /* 0x0000000000017941 */ /* 0x000fea0003800200 */
.L_x_3454:
        /* <DEDUP_REMOVED lines=21> */
.L_x_3461:
        /* <DEDUP_REMOVED lines=15> */
.L_x_3463:
[----:B------:R-:W-:Y:S05]  /*5c30*/  BSYNC.RECONVERGENT B2 ;  /* 0x0000000000027941 */ /* 0x000fea0003800200 */
.L_x_3462:
        /* <DEDUP_REMOVED lines=43> */
.L_x_3460:
[----:B------:R-:W-:Y:S05]  /*5ef0*/  BSYNC.RECONVERGENT B1 ;  /* 0x0000000000017941 */ /* 0x000fea0003800200 */
.L_x_3459:
[----:B------:R-:W-:Y:S01]  /*5f00*/  I2FP.F32.U32 R28, R29 ;  /* 0x0000001d001c7245 */ /* 0x000fe20000201000 */
[----:B------:R-:W-:Y:S01]  /*5f10*/  HADD2.F32 R31, -RZ, R31.H1_H1 ;  /* 0x3000001fff1f7230 */ /* 0x000fe20000004100 */
[----:B------:R-:W-:Y:S02]  /*5f20*/  F2FP.F16.F32.PACK_AB R34, R84, R77 ;  /* 0x0000004d5422723e */ /* 0x000fe400000000ff */
[----:B------:R-:W-:Y:S01]  /*5f30*/  F2FP.F16.F32.PACK_AB R33, R78, R75 ;  /* 0x0000004b4e21723e */ /* 0x000fe200000000ff */
[----:B------:R-:W-:Y:S01]  /*5f40*/  FFMA.FTZ R28, R28, R81, 1.1641532182693481445e-10 ;  /* 0x2f0000001c1c7423 */ /* 0x000fe20000010051 */
[----:B------:R-:W-:Y:S01]  /*5f50*/  FMUL.FTZ R31, R31, R82 ;  /* 0x000000521f1f7220 */ /* 0x000fe20000410000 */
[----:B------:R-:W-:-:S03]  /*5f60*/  F2FP.F16.F32.PACK_AB R32, R73, R72 ;  /* 0x000000484920723e */ /* 0x000fc600000000ff */
[----:B------:R-:W-:Y:S01]  /*5f70*/  FMUL.FTZ R31, R31, R80 ;  /* 0x000000501f1f7220 */ /* 0x000fe20000410000 */
[----:B------:R-:W-:-:S04]  /*5f80*/  FSETP.GTU.FTZ.AND P6, PT, R28, R79, PT ;  /* 0x0000004f1c00720b */ /* 0x000fc80003fdc000 */
[----:B------:R-:W-:Y:S02]  /*5f90*/  FSEL R85, R31, RZ, !P6 ;  /* 0x000000ff1f557208 */ /* 0x000fe40007000000 */
[----:B------:R-:W-:Y:S02]  /*5fa0*/  PLOP3.LUT P6, PT, P6, PT, PT, 0x8, 0x80 ;  /* 0x000000000080781c */ /* 0x000fe400037ce170 */
[----:B------:R-:W-:-:S11]  /*5fb0*/  F2FP.F16.F32.PACK_AB R35, R85, R83 ;  /* 0x000000535523723e */ /* 0x000fd600000000ff */
.L_x_3423:
[----:B------:R-:W0:Y:S01]  /*5fc0*/  LDC.64 R36, c[0x0][0x3a8] ;  /* 0x0000ea00ff247b82 */ /* 0x000e220000000a00 */
[----:B------:R-:W-:Y:S02]  /*5fd0*/  SEL R31, RZ, 0x1000000, !P6 ;  /* 0x01000000ff1f7807 */ /* 0x000fe40007000000 */
[----:B------:R-:W-:Y:S02]  /*5fe0*/  SEL R88, RZ, 0x10000, !P5 ;  /* 0x00010000ff587807 */ /* 0x000fe40006800000 */
[----:B------:R-:W-:Y:S02]  /*5ff0*/  SEL R89, RZ, 0x100, !P4 ;  /* 0x00000100ff597807 */ /* 0x000fe40006000000 */
[----:B------:R-:W-:Y:S01]  /*6000*/  SEL R30, RZ, 0x1000000, !P2 ;  /* 0x01000000ff1e7807 */ /* 0x000fe20005000000 */
[----:B------:R-:W1:Y:S01]  /*6010*/  LDC.64 R38, c[0x0][0x3b0] ;  /* 0x0000ec00ff267b82 */ /* 0x000e620000000a00 */
[----:B------:R-:W-:Y:S02]  /*6020*/  SEL R29, RZ, 0x10000, !P1 ;  /* 0x00010000ff1d7807 */ /* 0x000fe40004800000 */
[----:B------:R-:W-:-:S02]  /*6030*/  SEL R28, RZ, 0x100, !P0 ;  /* 0x00000100ff1c7807 */ /* 0x000fc40004000000 */
[----:B------:R-:W-:Y:S02]  /*6040*/  ISETP.NE.AND P5, PT, R74, RZ, PT ;  /* 0x000000ff4a00720c */ /* 0x000fe40003fa5270 */
[----:B------:R-:W-:Y:S02]  /*6050*/  LOP3.LUT R89, R89, R31, R88, 0xfe, !PT ;  /* 0x0000001f59597212 */ /* 0x000fe400078efe58 */
[----:B------:R-:W-:Y:S02]  /*6060*/  SEL R88, RZ, 0x1, !P3 ;  /* 0x00000001ff587807 */ /* 0x000fe40005800000 */
[----:B------:R-:W-:Y:S02]  /*6070*/  LOP3.LUT R28, R28, R30, R29, 0xfe, !PT ;  /* 0x0000001e1c1c7212 */ /* 0x000fe400078efe1d */
[----:B------:R-:W-:Y:S02]  /*6080*/  SEL R29, RZ, 0x1, !P5 ;  /* 0x00000001ff1d7807 */ /* 0x000fe40006800000 */
[C---:B------:R-:W-:Y:S01]  /*6090*/  IADD3 R87, PT, PT, R67.reuse, 0x20, RZ ;  /* 0x0000002043577810 */ /* 0x040fe20007ffe0ff */
[----:B0-----:R-:W-:Y:S01]  /*60a0*/  IMAD.WIDE.U32 R92, R67, 0x10, R36 ;  /* 0x00000010435c7825 */ /* 0x001fe200078e0024 */
[----:B------:R-:W-:-:S02]  /*60b0*/  LOP3.LUT R89, R89, R88, RZ, 0xfc, !PT ;  /* 0x0000005859597212 */ /* 0x000fc400078efcff */
[----:B------:R-:W-:Y:S01]  /*60c0*/  LOP3.LUT R88, R28, R29, RZ, 0xfc, !PT ;  /* 0x0000001d1c587212 */ /* 0x000fe200078efcff */
[----:B------:R-:W-:Y:S01]  /*60d0*/  IMAD.WIDE.U32 R28, R87, 0x10, R70 ;  /* 0x00000010571c7825 */ /* 0x000fe200078e0046 */
[----:B------:R0:W-:Y:S01]  /*60e0*/  STG.E.128 desc[UR8][R92.64], R32 ;  /* 0x000000205c007986 */ /* 0x0001e2000c101d08 */
[----:B------:R-:W-:Y:S02]  /*60f0*/  ISETP.NE.AND P6, PT, R96, RZ, PT ;  /* 0x000000ff6000720c */ /* 0x000fe40003fc5270 */
[----:B-1----:R-:W-:-:S05]  /*6100*/  IMAD.WIDE.U32 R90, R67, 0x8, R38 ;  /* 0x00000008435a7825 */ /* 0x002fca00078e0026 */
[----:B------:R0:W-:Y:S04]  /*6110*/  STG.E.64 desc[UR8][R90.64], R88 ;  /* 0x000000585a007986 */ /* 0x0001e8000c101b08 */
[----:B------:R-:W5:Y:S02]  /*6120*/  LDG.E.128 R28, desc[UR8][R28.64] ;  /* 0x000000081c1c7981 */ /* 0x000f64000c1e1d00 */
        /* <DEDUP_REMOVED lines=20> */
.L_x_3467:
        /* <DEDUP_REMOVED lines=13> */
.L_x_3469:
[----:B------:R-:W-:Y:S05]  /*6340*/  BSYNC.RECONVERGENT B2 ;  /* 0x0000000000027941 */ /* 0x000fea0003800200 */
.L_x_3468:
        /* <DEDUP_REMOVED lines=42> */
.L_x_3466:
[----:B------:R-:W-:Y:S05]  /*65f0*/  BSYNC.RECONVERGENT B1 ;  /* 0x0000000000017941 */ /* 0x000fea0003800200 */
.L_x_3465:
[----:B------:R-:W-:Y:S01]  /*6600*/  I2FP.F32.U32 R74, R74 ;  /* 0x0000004a004a7245 */ /* 0x000fe20000201000 */
[----:B-----5:R-:W-:Y:S01]  /*6610*/  HADD2.F32 R89, -RZ, R28.H0_H0 ;  /* 0x2000001cff597230 */ /* 0x020fe20000004100 */
        /* <DEDUP_REMOVED lines=8> */
[----:B------:R-:W-:Y:S01]  /*66a0*/  FSEL R86, R89, RZ, !P0 ;  /* 0x000000ff59567208 */ /* 0x000fe20004000000 */
[----:B------:R-:W-:Y:S01]  /*66b0*/  IMAD.MOV.U32 R89, RZ, RZ, R76 ;  /* 0x000000ffff597224 */ /* 0x000fe200078e004c */
[----:B------:R-:W-:-:S03]  /*66c0*/  PLOP3.LUT P0, PT, P0, PT, PT, 0x8, 0x80 ;  /* 0x000000000080781c */ /* 0x000fc6000070e170 */
[----:B------:R-:W-:Y:S01]  /*66d0*/  FADD.FTZ R86, R86, R91 ;  /* 0x0000005b56567221 */ /* 0x000fe20000010000 */
        /* <DEDUP_REMOVED lines=10> */
.L_x_3472:
        /* <DEDUP_REMOVED lines=13> */
.L_x_3474:
[----:B------:R-:W-:Y:S05]  /*6850*/  BSYNC.RECONVERGENT B2 ;  /* 0x0000000000027941 */ /* 0x000fea0003800200 */
.L_x_3473:
        /* <DEDUP_REMOVED lines=43> */
.L_x_3471:
[----:B------:R-:W-:Y:S05]  /*6b10*/  BSYNC.RECONVERGENT B1 ;  /* 0x0000000000017941 */ /* 0x000fea0003800200 */
.L_x_3470:
        /* <DEDUP_REMOVED lines=23> */
.L_x_3477:
        /* <DEDUP_REMOVED lines=13> */
.L_x_3479:
[----:B------:R-:W-:Y:S05]  /*6d60*/  BSYNC.RECONVERGENT B2 ;  /* 0x0000000000027941 */ /* 0x000fea0003800200 */
.L_x_3478:
        /* <DEDUP_REMOVED lines=41> */
[----:B------:R-:W-:Y:S02]  /*7000*/  LOP3.LUT R69, R92, UR31, R91, 0x96, !PT ;  /* 0x0000001f5c457c12 */ /* 0x000fe4000f8e965b */
[----:B------:R-:W-:-:S07]  /*7010*/  MOV R98, R90 ;  /* 0x0000005a00627202 */ /* 0x000fce0000000f00 */
.L_x_3476:
[----:B------:R-:W-:Y:S05]  /*7020*/  BSYNC.RECONVERGENT B1 ;  /* 0x0000000000017941 */ /* 0x000fea0003800200 */
.L_x_3475:
        /* <DEDUP_REMOVED lines=23> */
.L_x_3482:
        /* <DEDUP_REMOVED lines=13> */
.L_x_3484:
[----:B------:R-:W-:Y:S05]  /*7270*/  BSYNC.RECONVERGENT B2 ;  /* 0x0000000000027941 */ /* 0x000fea0003800200 */
.L_x_3483:
        /* <DEDUP_REMOVED lines=40> */
[----:B------:R-:W-:Y:S02]  /*7500*/  HFMA2 R90, -RZ, RZ, 0, 0 ;  /* 0x00000000ff5a7431 */ /* 0x000fe400000001ff */
[----:B------:R-:W-:Y:S01]  /*7510*/  IMAD.MOV.U32 R76, RZ, RZ, R94 ;  /* 0x000000ffff4c7224 */ /* 0x000fe200078e005e */
[----:B------:R-:W-:-:S07]  /*7520*/  LOP3.LUT R69, R92, UR31, R91, 0x96, !PT ;  /* 0x0000001f5c457c12 */ /* 0x000fce000f8e965b */
.L_x_3481:
[----:B------:R-:W-:Y:S05]  /*7530*/  BSYNC.RECONVERGENT B1 ;  /* 0x0000000000017941 */ /* 0x000fea0003800200 */
.L_x_3480:
        /* <DEDUP_REMOVED lines=23> */
.L_x_3487:
        /* <DEDUP_REMOVED lines=13> */
.L_x_3489:
[----:B------:R-:W-:Y:S05]  /*7780*/  BSYNC.RECONVERGENT B2 ;  /* 0x0000000000027941 */ /* 0x000fea0003800200 */
.L_x_3488:
        /* <DEDUP_REMOVED lines=43> */
.L_x_3486:
[----:B------:R-:W-:Y:S05]  /*7a40*/  BSYNC.RECONVERGENT B1 ;  /* 0x0000000000017941 */ /* 0x000fea0003800200 */
.L_x_3485:
        /* <DEDUP_REMOVED lines=23> */
.L_x_3492:
        /* <DEDUP_REMOVED lines=13> */
.L_x_3494:
[----:B------:R-:W-:Y:S05]  /*7c90*/  BSYNC.RECONVERGENT B2 ;  /* 0x0000000000027941 */ /* 0x000fea0003800200 */
.L_x_3493:
        /* <DEDUP_REMOVED lines=43> */
.L_x_3491:
[----:B------:R-:W-:Y:S05]  /*7f50*/  BSYNC.RECONVERGENT B1 ;  /* 0x0000000000017941 */ /* 0x000fea0003800200 */
.L_x_3490:
        /* <DEDUP_REMOVED lines=23> */
.L_x_3497:
        /* <DEDUP_REMOVED lines=13> */
.L_x_3499:
[----:B------:R-:W-:Y:S05]  /*81a0*/  BSYNC.RECONVERGENT B2 ;  /* 0x0000000000027941 */ /* 0x000fea0003800200 */
.L_x_3498:
        /* <DEDUP_REMOVED lines=43> */
.L_x_3496:
[----:B------:R-:W-:Y:S05]  /*8460*/  BSYNC.RECONVERGENT B1 ;  /* 0x0000000000017941 */ /* 0x000fea0003800200 */
.L_x_3495:
        /* <DEDUP_REMOVED lines=23> */
.L_x_3502:
        /* <DEDUP_REMOVED lines=15> */
.L_x_3504:
[----:B------:R-:W-:Y:S05]  /*86d0*/  BSYNC.RECONVERGENT B2 ;  /* 0x0000000000027941 */ /* 0x000fea0003800200 */
.L_x_3503:
        /* <DEDUP_REMOVED lines=43> */
.L_x_3501:
[----:B------:R-:W-:Y:S05]  /*8990*/  BSYNC.RECONVERGENT B1 ;  /* 0x0000000000017941 */ /* 0x000fea0003800200 */
.L_x_3500:
        /* <DEDUP_REMOVED lines=15> */
.L_x_3464:
        /* <DEDUP_REMOVED lines=16> */
.L_x_3508:
        /* <DEDUP_REMOVED lines=13> */
.L_x_3510:
[----:B------:R-:W-:Y:S05]  /*8c60*/  BSYNC.RECONVERGENT B2 ;  /* 0x0000000000027941 */ /* 0x000fea0003800200 */
.L_x_3509:
        /* <DEDUP_REMOVED lines=42> */
.L_x_3507:
[----:B------:R-:W-:Y:S05]  /*8f10*/  BSYNC.RECONVERGENT B1 ;  /* 0x0000000000017941 */ /* 0x000fea0003800200 */
.L_x_3506:
[----:B------:R-:W-:Y:S01]  /*8f20*/  I2FP.F32.U32 R32, R32 ;  /* 0x0000002000207245 */ /* 0x000fe20000201000 */
[----:B-----5:R-:W-:Y:S01]  /*8f30*/  HADD2.F32 R33, -RZ, R28.H0_H0 ;  /* 0x2000001cff217230 */ /* 0x020fe20000004100 */
        /* <DEDUP_REMOVED lines=20> */
.L_x_3513:
        /* <DEDUP_REMOVED lines=13> */
.L_x_3515:
[----:B------:R-:W-:Y:S05]  /*9150*/  BSYNC.RECONVERGENT B2 ;  /* 0x0000000000027941 */ /* 0x000fea0003800200 */
.L_x_3514:
        /* <DEDUP_REMOVED lines=43> */
.L_x_3512:
[----:B------:R-:W-:Y:S05]  /*9410*/  BSYNC.RECONVERGENT B1 ;  /* 0x0000000000017941 */ /* 0x000fea0003800200 */
.L_x_3511:
        /* <DEDUP_REMOVED lines=21> */
.L_x_3518:
        /* <DEDUP_REMOVED lines=13> */
.L_x_3520:
[----:B------:R-:W-:Y:S05]  /*9640*/  BSYNC.RECONVERGENT B2 ;  /* 0x0000000000027941 */ /* 0x000fea0003800200 */
.L_x_3519:
        /* <DEDUP_REMOVED lines=43> */
.L_x_3517:
[----:B------:R-:W-:Y:S05]  /*9900*/  BSYNC.RECONVERGENT B1 ;  /* 0x0000000000017941 */ /* 0x000fea0003800200 */
.L_x_3516:
        /* <DEDUP_REMOVED lines=21> */
.L_x_3523:
        /* <DEDUP_REMOVED lines=13> */
.L_x_3525:
[----:B------:R-:W-:Y:S05]  /*9b30*/  BSYNC.RECONVERGENT B2 ;  /* 0x0000000000027941 */ /* 0x000fea0003800200 */
.L_x_3524:
        /* <DEDUP_REMOVED lines=43> */
.L_x_3522:
[----:B------:R-:W-:Y:S05]  /*9df0*/  BSYNC.RECONVERGENT B1 ;  /* 0x0000000000017941 */ /* 0x000fea0003800200 */
.L_x_3521:
        /* <DEDUP_REMOVED lines=21> */
.L_x_3528:
        /* <DEDUP_REMOVED lines=13> */
.L_x_3530:
[----:B------:R-:W-:Y:S05]  /*a020*/  BSYNC.RECONVERGENT B2 ;  /* 0x0000000000027941 */ /* 0x000fea0003800200 */
.L_x_3529:
        /* <DEDUP_REMOVED lines=43> */
.L_x_3527:
[----:B------:R-:W-:Y:S05]  /*a2e0*/  BSYNC.RECONVERGENT B1 ;  /* 0x0000000000017941 */ /* 0x000fea0003800200 */
.L_x_3526:
        /* <DEDUP_REMOVED lines=21> */
.L_x_3533:
        /* <DEDUP_REMOVED lines=13> */
.L_x_3535:
[----:B------:R-:W-:Y:S05]  /*a510*/  BSYNC.RECONVERGENT B2 ;  /* 0x0000000000027941 */ /* 0x000fea0003800200 */
.L_x_3534:
        /* <DEDUP_REMOVED lines=43> */
.L_x_3532:
[----:B------:R-:W-:Y:S05]  /*a7d0*/  BSYNC.RECONVERGENT B1 ;  /* 0x0000000000017941 */ /* 0x000fea0003800200 */
.L_x_3531:
        /* <DEDUP_REMOVED lines=21> */
.L_x_3538:
        /* <DEDUP_REMOVED lines=13> */
.L_x_3540:
[----:B------:R-:W-:Y:S05]  /*aa00*/  BSYNC.RECONVERGENT B2 ;  /* 0x0000000000027941 */ /* 0x000fea0003800200 */
.L_x_3539:
        /* <DEDUP_REMOVED lines=43> */
.L_x_3537:
[----:B------:R-:W-:Y:S05]  /*acc0*/  BSYNC.RECONVERGENT B1 ;  /* 0x0000000000017941 */ /* 0x000fea0003800200 */
.L_x_3536:
        /* <DEDUP_REMOVED lines=21> */
.L_x_3543:
        /* <DEDUP_REMOVED lines=15> */
.L_x_3545:
[----:B------:R-:W-:Y:S05]  /*af10*/  BSYNC.RECONVERGENT B2 ;  /* 0x0000000000027941 */ /* 0x000fea0003800200 */
.L_x_3544:
        /* <DEDUP_REMOVED lines=43> */
.L_x_3542:
[----:B------:R-:W-:Y:S05]  /*b1d0*/  BSYNC.RECONVERGENT B1 ;  /* 0x0000000000017941 */ /* 0x000fea0003800200 */
.L_x_3541:
        /* <DEDUP_REMOVED lines=12> */
.L_x_3505:
[----:B------:R-:W-:Y:S01]  /*b2a0*/  SEL R31, RZ, 0x1000000, !P6 ;  /* 0x01000000ff1f7807 */ /* 0x000fe20007000000 */
[----:B------:R-:W-:Y:S01]  /*b2b0*/  VIADD R95, R67, 0x40 ;  /* 0x00000040435f7836 */ /* 0x000fe20000000000 */
[----:B------:R-:W-:Y:S01]  /*b2c0*/  ISETP.NE.AND P6, PT, R96, RZ, PT ;  /* 0x000000ff6000720c */ /* 0x000fe20003fc5270 */
[C---:B------:R-:W-:Y:S01]  /*b2d0*/  IMAD.WIDE.U32 R102, R87.reuse, 0x10, R36 ;  /* 0x0000001057667825 */ /* 0x040fe200078e0024 */
[----:B------:R-:W-:Y:S02]  /*b2e0*/  SEL R96, RZ, 0x10000, !P5 ;  /* 0x00010000ff607807 */ /* 0x000fe40006800000 */
[----:B------:R-:W-:Y:S01]  /*b2f0*/  SEL R97, RZ, 0x100, !P4 ;  /* 0x00000100ff617807 */ /* 0x000fe20006000000 */
[----:B------:R-:W-:Y:S01]  /*b300*/  IMAD.WIDE.U32 R100, R87, 0x8, R38 ;  /* 0x0000000857647825 */ /* 0x000fe200078e0026 */
[----:B------:R-:W-:Y:S01]  /*b310*/  SEL R30, RZ, 0x1000000, !P2 ;  /* 0x01000000ff1e7807 */ /* 0x000fe20005000000 */
[----:B------:R0:W-:Y:S01]  /*b320*/  STG.E.128 desc[UR8][R102.64], R32 ;  /* 0x0000002066007986 */ /* 0x0001e2000c101d08 */
[----:B------:R-:W-:-:S02]  /*b330*/  SEL R29, RZ, 0x10000, !P1 ;  /* 0x00010000ff1d7807 */ /* 0x000fc40004800000 */
[----:B------:R-:W-:Y:S02]  /*b340*/  SEL R28, RZ, 0x100, !P0 ;  /* 0x00000100ff1c7807 */ /* 0x000fe40004000000 */
[----:B------:R-:W-:Y:S02]  /*b350*/  ISETP.NE.AND P5, PT, R74, RZ, PT ;  /* 0x000000ff4a00720c */ /* 0x000fe40003fa5270 */
[----:B------:R-:W-:Y:S02]  /*b360*/  LOP3.LUT R97, R97, R31, R96, 0xfe, !PT ;  /* 0x0000001f61617212 */ /* 0x000fe400078efe60 */
[----:B------:R-:W-:Y:S02]  /*b370*/  SEL R96, RZ, 0x1, !P3 ;  /* 0x00000001ff607807 */ /* 0x000fe40005800000 */
[----:B------:R-:W-:Y:S02]  /*b380*/  LOP3.LUT R28, R28, R30, R29, 0xfe, !PT ;  /* 0x0000001e1c1c7212 */ /* 0x000fe400078efe1d */
        /* <DEDUP_REMOVED lines=26> */
.L_x_3549:
        /* <DEDUP_REMOVED lines=13> */
.L_x_3551:
[----:B------:R-:W-:Y:S05]  /*b600*/  BSYNC.RECONVERGENT B2 ;  /* 0x0000000000027941 */ /* 0x000fea0003800200 */
.L_x_3550:
        /* <DEDUP_REMOVED lines=43> */
.L_x_3548:
[----:B------:R-:W-:Y:S05]  /*b8c0*/  BSYNC.RECONVERGENT B1 ;  /* 0x0000000000017941 */ /* 0x000fea0003800200 */
.L_x_3547:
[----:B------:R-:W-:Y:S01]  /*b8d0*/  I2FP.F32.U32 R96, R71 ;  /* 0x0000004700607245 */ /* 0x000fe20000201000 */
[----:B-----5:R-:W-:Y:S01]  /*b8e0*/  HADD2.F32 R71, -RZ, R28.H0_H0 ;  /* 0x2000001cff477230 */ /* 0x020fe20000004100 */
        /* <DEDUP_REMOVED lines=22> */
.L_x_3554:
        /* <DEDUP_REMOVED lines=13> */
.L_x_3556:
[----:B------:R-:W-:Y:S05]  /*bb20*/  BSYNC.RECONVERGENT B2 ;  /* 0x0000000000027941 */ /* 0x000fea0003800200 */
.L_x_3555:
        /* <DEDUP_REMOVED lines=43> */
.L_x_3553:
[----:B------:R-:W-:Y:S05]  /*bde0*/  BSYNC.RECONVERGENT B1 ;  /* 0x0000000000017941 */ /* 0x000fea0003800200 */
.L_x_3552:
        /* <DEDUP_REMOVED lines=23> */
.L_x_3559:
        /* <DEDUP_REMOVED lines=13> */
.L_x_3561:
[----:B------:R-:W-:Y:S05]  /*c030*/  BSYNC.RECONVERGENT B2 ;  /* 0x0000000000027941 */ /* 0x000fea0003800200 */
.L_x_3560:
        /* <DEDUP_REMOVED lines=43> */
.L_x_3558:
[----:B------:R-:W-:Y:S05]  /*c2f0*/  BSYNC.RECONVERGENT B1 ;  /* 0x0000000000017941 */ /* 0x000fea0003800200 */
.L_x_3557:
        /* <DEDUP_REMOVED lines=23> */
.L_x_3564:
        /* <DEDUP_REMOVED lines=13> */
.L_x_3566:
[----:B------:R-:W-:Y:S05]  /*c540*/  BSYNC.RECONVERGENT B2 ;  /* 0x0000000000027941 */ /* 0x000fea0003800200 */
.L_x_3565:
        /* <DEDUP_REMOVED lines=43> */
.L_x_3563:
[----:B------:R-:W-:Y:S05]  /*c800*/  BSYNC.RECONVERGENT B1 ;  /* 0x0000000000017941 */ /* 0x000fea0003800200 */
.L_x_3562:
        /* <DEDUP_REMOVED lines=23> */
.L_x_3569:
        /* <DEDUP_REMOVED lines=13> */
.L_x_3571:
[----:B------:R-:W-:Y:S05]  /*ca50*/  BSYNC.RECONVERGENT B2 ;  /* 0x0000000000027941 */ /* 0x000fea0003800200 */
.L_x_3570:
        /* <DEDUP_REMOVED lines=43> */
.L_x_3568:
[----:B------:R-:W-:Y:S05]  /*cd10*/  BSYNC.RECONVERGENT B1 ;  /* 0x0000000000017941 */ /* 0x000fea0003800200 */
.L_x_3567:
        /* <DEDUP_REMOVED lines=23> */
.L_x_3574:
        /* <DEDUP_REMOVED lines=13> */
.L_x_3576:
[----:B------:R-:W-:Y:S05]  /*cf60*/  BSYNC.RECONVERGENT B2 ;  /* 0x0000000000027941 */ /* 0x000fea0003800200 */
.L_x_3575:
        /* <DEDUP_REMOVED lines=43> */
.L_x_3573:
[----:B------:R-:W-:Y:S05]  /*d220*/  BSYNC.RECONVERGENT B1 ;  /* 0x0000000000017941 */ /* 0x000fea0003800200 */
.L_x_3572:
        /* <DEDUP_REMOVED lines=23> */
.L_x_3579:
        /* <DEDUP_REMOVED lines=13> */
.L_x_3581:
[----:B------:R-:W-:Y:S05]  /*d470*/  BSYNC.RECONVERGENT B2 ;  /* 0x0000000000027941 */ /* 0x000fea0003800200 */
.L_x_3580:
        /* <DEDUP_REMOVED lines=43> */
.L_x_3578:
[----:B------:R-:W-:Y:S05]  /*d730*/  BSYNC.RECONVERGENT B1 ;  /* 0x0000000000017941 */ /* 0x000fea0003800200 */
.L_x_3577:
        /* <DEDUP_REMOVED lines=23> */
.L_x_3584:
        /* <DEDUP_REMOVED lines=15> */
.L_x_3586:
[----:B------:R-:W-:Y:S05]  /*d9a0*/  BSYNC.RECONVERGENT B2 ;  /* 0x0000000000027941 */ /* 0x000fea0003800200 */
.L_x_3585:
        /* <DEDUP_REMOVED lines=41> */
[----:B------:R-:W-:Y:S01]  /*dc40*/  IMAD.MOV.U32 R74, RZ, RZ, R32 ;  /* 0x000000ffff4a7224 */ /* 0x000fe200078e0020 */
[----:B------:R-:W-:-:S07]  /*dc50*/  LOP3.LUT R69, R70, UR31, R33, 0x96, !PT ;  /* 0x0000001f46457c12 */ /* 0x000fce000f8e9621 */
.L_x_3583:
[----:B------:R-:W-:Y:S05]  /*dc60*/  BSYNC.RECONVERGENT B1 ;  /* 0x0000000000017941 */ /* 0x000fea0003800200 */
.L_x_3582:
[----:B------:R-:W-:Y:S01]  /*dc70*/  I2FP.F32.U32 R28, R28 ;  /* 0x0000001c001c7245 */ /* 0x000fe20000201000 */
[----:B------:R-:W-:Y:S01]  /*dc80*/  HADD2.F32 R31, -RZ, R31.H1_H1 ;  /* 0x3000001fff1f7230 */ /* 0x000fe20000004100 */
[----:B------:R-:W-:Y:S01]  /*dc90*/  F2FP.F16.F32.PACK_AB R30, R34, R100 ;  /* 0x00000064221e723e */ /* 0x000fe200000000ff */
[----:B------:R-:W-:Y:S01]  /*dca0*/  HADD2.F32 R70, -RZ, R35.H1_H1 ;  /* 0x30000023ff467230 */ /* 0x000fe20000004100 */
[----:B------:R-:W-:Y:S01]  /*dcb0*/  F2FP.F16.F32.PACK_AB R29, R101, R99 ;  /* 0x00000063651d723e */ /* 0x000fe200000000ff */
[----:B------:R-:W-:Y:S01]  /*dcc0*/  FFMA.FTZ R28, R28, R81, 1.1641532182693481445e-10 ;  /* 0x2f0000001c1c7423 */ /* 0x000fe20000010051 */
[----:B------:R-:W-:-:S04]  /*dcd0*/  FMUL.FTZ R31, R31, R82 ;  /* 0x000000521f1f7220 */ /* 0x000fc80000410000 */
[----:B------:R-:W-:Y:S01]  /*dce0*/  FMUL.FTZ R31, R31, R80 ;  /* 0x000000501f1f7220 */ /* 0x000fe20000410000 */
[----:B------:R-:W-:Y:S02]  /*dcf0*/  FSETP.GTU.FTZ.AND P6, PT, R28, R79, PT ;  /* 0x0000004f1c00720b */ /* 0x000fe40003fdc000 */
[----:B------:R-:W-:Y:S02]  /*dd00*/  F2FP.F16.F32.PACK_AB R28, R98, R97 ;  /* 0x00000061621c723e */ /* 0x000fe400000000ff */
[----:B------:R-:W-:Y:S02]  /*dd10*/  FSEL R31, R31, RZ, !P6 ;  /* 0x000000ff1f1f7208 */ /* 0x000fe40007000000 */
[----:B------:R-:W-:-:S03]  /*dd20*/  PLOP3.LUT P6, PT, P6, PT, PT, 0x8, 0x80 ;  /* 0x000000000080781c */ /* 0x000fc600037ce170 */
[----:B------:R-:W-:-:S05]  /*dd30*/  FADD.FTZ R70, R31, R70 ;  /* 0x000000461f467221 */ /* 0x000fca0000010000 */
[----:B------:R-:W-:Y:S01]  /*dd40*/  F2FP.F16.F32.PACK_AB R31, R70, R103 ;  /* 0x00000067461f723e */ /* 0x000fe200000000ff */
[----:B------:R-:W-:Y:S06]  /*dd50*/  BRA `(.L_x_3587) ;  /* 0x0000002800087947 */ /* 0x000fec0003800000 */
.L_x_3546:
        /* <DEDUP_REMOVED lines=16> */
.L_x_3590:
        /* <DEDUP_REMOVED lines=13> */
.L_x_3592:
[----:B------:R-:W-:Y:S05]  /*df30*/  BSYNC.RECONVERGENT B2 ;  /* 0x0000000000027941 */ /* 0x000fea0003800200 */
.L_x_3591:
        /* <DEDUP_REMOVED lines=43> */
.L_x_3589:
[----:B------:R-:W-:Y:S05]  /*e1f0*/  BSYNC.RECONVERGENT B1 ;  /* 0x0000000000017941 */ /* 0x000fea0003800200 */
.L_x_3588:
[----:B------:R-:W-:Y:S01]  /*e200*/  I2FP.F32.U32 R32, R32 ;  /* 0x0000002000207245 */ /* 0x000fe20000201000 */
[----:B-----5:R-:W-:Y:S01]  /*e210*/  HADD2.F32 R33, -RZ, R28.H0_H0 ;  /* 0x2000001cff217230 */ /* 0x020fe20000004100 */
[----:B------:R-:W-:Y:S01]  /*e220*/  ISETP.NE.AND P1, PT, R34, 0x1, PT ;  /* 0x000000012200780c */ /* 0x000fe20003f25270 */
[----:B------:R-:W-:Y:S01]  /*e230*/  BSSY.RECONVERGENT B1, `(.L_x_3593) ;  /* 0x000004c000017945 */ /* 0x000fe20003800200 */
[----:B------:R-:W-:Y:S02]  /*e240*/  IMAD.MOV.U32 R35, RZ, RZ, 0x2 ;  /* 0x00000002ff237424 */ /* 0x000fe400078e00ff */
[----:B------:R-:W-:Y:S01]  /*e250*/  FFMA.FTZ R32, R32, R81, 1.1641532182693481445e-10 ;  /* 0x2f00000020207423 */ /* 0x000fe20000010051 */
[----:B------:R-:W-:-:S04]  /*e260*/  FMUL.FTZ R33, R33, R82 ;  /* 0x0000005221217220 */ /* 0x000fc80000410000 */
        /* <DEDUP_REMOVED lines=15> */
.L_x_3595:
        /* <DEDUP_REMOVED lines=13> */
.L_x_3597:
[----:B------:R-:W-:Y:S05]  /*e430*/  BSYNC.RECONVERGENT B2 ;  /* 0x0000000000027941 */ /* 0x000fea0003800200 */
.L_x_3596:
        /* <DEDUP_REMOVED lines=43> */
.L_x_3594:
[----:B------:R-:W-:Y:S05]  /*e6f0*/  BSYNC.RECONVERGENT B1 ;  /* 0x0000000000017941 */ /* 0x000fea0003800200 */
.L_x_3593:
        /* <DEDUP_REMOVED lines=8> */
[----:B------:R-:W-:Y:S01]  /*e780*/  FSETP.GTU.FTZ.AND P1, PT, R32, R79, PT ;  /* 0x0000004f2000720b */ /* 0x000fe20003f3c000 */
[----:B------:R-:W-:-:S03]  /*e790*/  HFMA2 R32, -RZ, RZ, 0, 1.1920928955078125e-07 ;  /* 0x00000002ff207431 */ /* 0x000fc600000001ff */
        /* <DEDUP_REMOVED lines=11> */
.L_x_3600:
        /* <DEDUP_REMOVED lines=13> */
.L_x_3602:
[----:B------:R-:W-:Y:S05]  /*e920*/  BSYNC.RECONVERGENT B2 ;  /* 0x0000000000027941 */ /* 0x000fea0003800200 */
.L_x_3601:
        /* <DEDUP_REMOVED lines=43> */
.L_x_3599:
[----:B------:R-:W-:Y:S05]  /*ebe0*/  BSYNC.RECONVERGENT B1 ;  /* 0x0000000000017941 */ /* 0x000fea0003800200 */
.L_x_3598:
        /* <DEDUP_REMOVED lines=21> */
.L_x_3605:
        /* <DEDUP_REMOVED lines=13> */
.L_x_3607:
[----:B------:R-:W-:Y:S05]  /*ee10*/  BSYNC.RECONVERGENT B2 ;  /* 0x0000000000027941 */ /* 0x000fea0003800200 */
.L_x_3606:
        /* <DEDUP_REMOVED lines=43> */
.L_x_3604:
[----:B------:R-:W-:Y:S05]  /*f0d0*/  BSYNC.RECONVERGENT B1 ;  /* 0x0000000000017941 */ /* 0x000fea0003800200 */
.L_x_3603:
        /* <DEDUP_REMOVED lines=21> */
.L_x_3610:
        /* <DEDUP_REMOVED lines=13> */
.L_x_3612:
[----:B------:R-:W-:Y:S05]  /*f300*/  BSYNC.RECONVERGENT B2 ;  /* 0x0000000000027941 */ /* 0x000fea0003800200 */
.L_x_3611:
        /* <DEDUP_REMOVED lines=43> */
.L_x_3609:
[----:B------:R-:W-:Y:S05]  /*f5c0*/  BSYNC.RECONVERGENT B1 ;  /* 0x0000000000017941 */ /* 0x000fea0003800200 */
.L_x_3608:
        /* <DEDUP_REMOVED lines=21> */
.L_x_3615:
        /* <DEDUP_REMOVED lines=13> */
.L_x_3617:
[----:B------:R-:W-:Y:S05]  /*f7f0*/  BSYNC.RECONVERGENT B2 ;  /* 0x0000000000027941 */ /* 0x000fea0003800200 */
.L_x_3616:
        /* <DEDUP_REMOVED lines=43> */
.L_x_3614:
[----:B------:R-:W-:Y:S05]  /*fab0*/  BSYNC.RECONVERGENT B1 ;  /* 0x0000000000017941 */ /* 0x000fea0003800200 */
.L_x_3613:
        /* <DEDUP_REMOVED lines=21> */
.L_x_3620:
        /* <DEDUP_REMOVED lines=13> */
.L_x_3622:
[----:B------:R-:W-:Y:S05]  /*fce0*/  BSYNC.RECONVERGENT B2 ;  /* 0x0000000000027941 */ /* 0x000fea0003800200 */
.L_x_3621:
        /* <DEDUP_REMOVED lines=43> */
.L_x_3619:
[----:B------:R-:W-:Y:S05]  /*ffa0*/  BSYNC.RECONVERGENT B1 ;  /* 0x0000000000017941 */ /* 0x000fea0003800200 */
.L_x_3618:
        /* <DEDUP_REMOVED lines=21> */
.L_x_3625:
        /* <DEDUP_REMOVED lines=15> */
.L_x_3627:
[----:B------:R-:W-:Y:S05]  /*101f0*/  BSYNC.RECONVERGENT B2 ;  /* 0x0000000000027941 */ /* 0x000fea0003800200 */
.L_x_3626:
        /* <DEDUP_REMOVED lines=43> */
.L_x_3624:
[----:B------:R-:W-:Y:S05]  /*104b0*/  BSYNC.RECONVERGENT B1 ;  /* 0x0000000000017941 */ /* 0x000fea0003800200 */
.L_x_3623:
        /* <DEDUP_REMOVED lines=12> */
.L_x_3587:
        /* <DEDUP_REMOVED lines=9> */
[----:B------:R-:W-:Y:S01]  /*10610*/  ISETP.NE.AND P6, PT, R96, RZ, PT ;  /* 0x000000ff6000720c */ /* 0x000fe20003fc5270 */
[----:B------:R0:W-:Y:S01]  /*10620*/  STG.E.128 desc[UR8][R36.64], R28 ;  /* 0x0000001c24007986 */ /* 0x0001e2000c101d08 */
[----:B------:R-:W-:Y:S01]  /*10630*/  SEL R79, RZ, 0x10000, !P5 ;  /* 0x00010000ff4f7807 */ /* 0x000fe20006800000 */
[----:B------:R-:W-:Y:S01]  /*10640*/  FADD.FTZ R32, R33, R78 ;  /* 0x0000004e21207221 */ /* 0x000fe20000010000 */
[----:B------:R-:W-:Y:S01]  /*10650*/  SEL R82, RZ, 0x100, !P4 ;  /* 0x00000100ff527807 */ /* 0x000fe20006000000 */
[----:B------:R-:W-:Y:S01]  /*10660*/  UMOV UR4, 0xffffffff ;  /* 0xffffffff00047882 */ /* 0x000fe20000000000 */
[----:B------:R-:W-:Y:S01]  /*10670*/  LOP3.LUT R71, R71, R35, R80, 0xfe, !PT ;  /* 0x0000002347477212 */ /* 0x000fe200078efe50 */
[----:B------:R-:W-:Y:S01]  /*10680*/  FADD.FTZ R33, R32, R77 ;  /* 0x0000004d20217221 */ /* 0x000fe20000010000 */
[----:B------:R-:W-:Y:S02]  /*10690*/  LOP3.LUT R82, R82, R81, R79, 0xfe, !PT ;  /* 0x0000005152527212 */ /* 0x000fe400078efe4f */
        /* <DEDUP_REMOVED lines=14> */
[----:B------:R-:W-:Y:S02]  /*10780*/  SEL R32, RZ, 0x1, !P6 ;  /* 0x00000001ff207807 */ /* 0x000fe40007000000 */
[----:B------:R-:W-:Y:S01]  /*10790*/  LOP3.LUT R33, R82, R33, RZ, 0xfc, !PT ;  /* 0x0000002152217212 */ /* 0x000fe200078efcff */
        /* <DEDUP_REMOVED lines=79> */
.L_x_3641:
        /* <DEDUP_REMOVED lines=30> */
[----:B------:R-:W-:Y:S01]  /*10e70*/  FMUL.FTZ R39, R75, R116 ;  /* 0x000000744b277220 */ /* 0x000fe20000410000 */
[C---:B------:R-:W-:Y:S01]  /*10e80*/  FADD.FTZ R38, -R33.reuse, R99 ;  /* 0x0000006321267221 */ /* 0x040fe20000010100 */
[C---:B------:R-:W-:Y:S01]  /*10e90*/  FADD.FTZ R92, -R33.reuse, R101 ;  /* 0x00000065215c7221 */ /* 0x040fe20000010100 */
[C---:B------:R-:W-:Y:S01]  /*10ea0*/  FADD.FTZ R100, -R33.reuse, R100 ;  /* 0x0000006421647221 */ /* 0x040fe20000010100 */
[C---:B------:R-:W-:Y:S01]  /*10eb0*/  FADD.FTZ R34, -R33.reuse, R103 ;  /* 0x0000006721227221 */ /* 0x040fe20000010100 */
[----:B------:R-:W-:Y:S01]  /*10ec0*/  FADD.FTZ R70, -R33, R70 ;  /* 0x0000004621467221 */ /* 0x000fe20000010100 */
[C---:B------:R-:W-:Y:S01]  /*10ed0*/  FMUL.FTZ R37, R75.reuse, R114 ;  /* 0x000000724b257220 */ /* 0x040fe20000410000 */
[----:B------:R-:W-:Y:S01]  /*10ee0*/  FMUL.FTZ R84, R75, R84 ;  /* 0x000000544b547220 */ /* 0x000fe20000410000 */
[----:B------:R-:W-:Y:S01]  /*10ef0*/  FFMA.FTZ R33, R31, R43, R40 ;  /* 0x0000002b1f217223 */ /* 0x000fe20000010028 */
[----:B------:R-:W-:Y:S01]  /*10f00*/  FFMA.FTZ R82, R82, R42, R41 ;  /* 0x0000002a52527223 */ /* 0x000fe20000010029 */
[----:B------:R-:W-:Y:S01]  /*10f10*/  FFMA.FTZ R31, R39, R49, R22 ;  /* 0x00000031271f7223 */ /* 0x000fe20000010016 */
[----:B------:R-:W-:Y:S01]  /*10f20*/  FFMA.FTZ R30, R37, R47, R24 ;  /* 0x0000002f251e7223 */ /* 0x000fe20000010018 */
[----:B------:R-:W-:Y:S01]  /*10f30*/  FMUL.FTZ R39, R75, R90 ;  /* 0x0000005a4b277220 */ /* 0x000fe20000410000 */
[----:B-1----:R-:W-:-:S04]  /*10f40*/  IMAD.WIDE.U32 R72, R67, 0x10, R28 ;  /* 0x0000001043487825 */ /* 0x002fc800078e001c */
[----:B------:R-:W-:Y:S01]  /*10f50*/  FFMA.FTZ R37, R84, R46, R25 ;  /* 0x0000002e54257223 */ /* 0x000fe20000010019 */
[----:B------:R-:W-:Y:S01]  /*10f60*/  FMUL.FTZ R104, R75, R104 ;  /* 0x000000684b687220 */ /* 0x000fe20000410000 */
[----:B------:R-:W0:Y:S01]  /*10f70*/  @!P0 LDC.64 R84, c[0x0][0x3c0] ;  /* 0x0000f000ff548b82 */ /* 0x000e220000000a00 */
[----:B------:R-:W-:-:S04]  /*10f80*/  IMAD.WIDE.U32 R78, R87, 0x10, R28 ;  /* 0x00000010574e7825 */ /* 0x000fc800078e001c */
[C---:B------:R-:W-:Y:S01]  /*10f90*/  FMUL.FTZ R71, R75.reuse, R34 ;  /* 0x000000224b477220 */ /* 0x040fe20000410000 */
[C---:B------:R-:W-:Y:S01]  /*10fa0*/  FMUL.FTZ R70, R75.reuse, R70 ;  /* 0x000000464b467220 */ /* 0x040fe20000410000 */
[----:B------:R-:W-:Y:S01]  /*10fb0*/  FMUL.FTZ R35, R75, R110 ;  /* 0x0000006e4b237220 */ /* 0x000fe20000410000 */
[----:B------:R-:W-:Y:S01]  /*10fc0*/  IMAD.WIDE.U32 R80, R95, 0x10, R28 ;  /* 0x000000105f507825 */ /* 0x000fe200078e001c */
[----:B------:R-:W-:-:S03]  /*10fd0*/  F2FP.F16.F32.PACK_AB R28, R82, R33 ;  /* 0x00000021521c723e */ /* 0x000fc600000000ff */
[----:B------:R-:W-:Y:S01]  /*10fe0*/  FMUL.FTZ R112, R75, R112 ;  /* 0x000000704b707220 */ /* 0x000fe20000410000 */
[----:B------:R-:W1:Y:S01]  /*10ff0*/  @!P0 LDC.64 R82, c[0x0][0x3c8] ;  /* 0x0000f200ff528b82 */ /* 0x000e620000000a00 */
[----:B------:R-:W-:Y:S01]  /*11000*/  FFMA.FTZ R34, R39, R55, R8 ;  /* 0x0000003727227223 */ /* 0x000fe20000010008 */
[----:B------:R-:W-:Y:S01]  /*11010*/  FFMA.FTZ R39, R104, R54, R9 ;  /* 0x0000003668277223 */ /* 0x000fe20000010009 */
[----:B------:R-:W-:Y:S01]  /*11020*/  FFMA.FTZ R71, R71, R65, R14 ;  /* 0x0000004147477223 */ /* 0x000fe2000001000e */
[----:B------:R-:W-:Y:S01]  /*11030*/  FFMA.FTZ R70, R70, R64, R15 ;  /* 0x0000004046467223 */ /* 0x000fe2000001000f */
[----:B------:R-:W-:Y:S01]  /*11040*/  FFMA.FTZ R35, R35, R45, R26 ;  /* 0x0000002d23237223 */ /* 0x000fe2000001001a */
[----:B------:R-:W-:Y:S01]  /*11050*/  FFMA.FTZ R112, R112, R44, R27 ;  /* 0x0000002c70707223 */ /* 0x000fe2000001001b */
[C---:B------:R-:W-:Y:S01]  /*11060*/  FMUL.FTZ R33, R75.reuse, R86 ;  /* 0x000000564b217220 */ /* 0x040fe20000410000 */
[----:B------:R-:W-:Y:S01]  /*11070*/  FMUL.FTZ R86, R75, R32 ;  /* 0x000000204b567220 */ /* 0x000fe20000410000 */
[----:B------:R-:W-:Y:S01]  /*11080*/  F2FP.F16.F32.PACK_AB R34, R39, R34 ;  /* 0x000000222722723e */ /* 0x000fe200000000ff */
[----:B------:R-:W-:Y:S01]  /*11090*/  FMUL.FTZ R67, R75, R106 ;  /* 0x0000006a4b437220 */ /* 0x000fe20000410000 */
[----:B------:R-:W-:Y:S01]  /*110a0*/  F2FP.F16.F32.PACK_AB R39, R70, R71 ;  /* 0x000000474627723e */ /* 0x000fe200000000ff */
[----:B------:R-:W-:Y:S01]  /*110b0*/  FFMA.FTZ R32, R33, R51, R12 ;  /* 0x0000003321207223 */ /* 0x000fe2000001000c */
[----:B------:R-:W-:Y:S01]  /*110c0*/  F2FP.F16.F32.PACK_AB R30, R37, R30 ;  /* 0x0000001e251e723e */ /* 0x000fe200000000ff */
[----:B------:R-:W2:Y:S01]  /*110d0*/  LDC.64 R70, c[0x0][0x380] ;  /* 0x0000e000ff467b82 */ /* 0x000ea20000000a00 */
[----:B------:R-:W-:Y:S01]  /*110e0*/  F2FP.F16.F32.PACK_AB R29, R112, R35 ;  /* 0x00000023701d723e */ /* 0x000fe200000000ff */
[----:B------:R-:W-:Y:S01]  /*110f0*/  FFMA.FTZ R37, R86, R50, R13 ;  /* 0x0000003256257223 */ /* 0x000fe2000001000d */
[C---:B------:R-:W-:Y:S01]  /*11100*/  FMUL.FTZ R35, R75.reuse, R88 ;  /* 0x000000584b237220 */ /* 0x040fe20000410000 */
[C---:B------:R-:W-:Y:S01]  /*11110*/  FMUL.FTZ R118, R75.reuse, R118 ;  /* 0x000000764b767220 */ /* 0x040fe20000410000 */
[C---:B------:R-:W-:Y:S01]  /*11120*/  FMUL.FTZ R96, R75.reuse, R96 ;  /* 0x000000604b607220 */ /* 0x040fe20000410000 */
[----:B------:R-:W-:Y:S01]  /*11130*/  FMUL.FTZ R108, R75, R108 ;  /* 0x0000006c4b6c7220 */ /* 0x000fe20000410000 */
[----:B------:R-:W-:Y:S01]  /*11140*/  FFMA.FTZ R33, R35, R53, R10 ;  /* 0x0000003523217223 */ /* 0x000fe2000001000a */
[----:B------:R-:W-:Y:S01]  /*11150*/  F2FP.F16.F32.PACK_AB R32, R37, R32 ;  /* 0x000000202520723e */ /* 0x000fe200000000ff */
[----:B------:R-:W-:Y:S01]  /*11160*/  FFMA.FTZ R35, R67, R57, R6 ;  /* 0x0000003943237223 */ /* 0x000fe20000010006 */
        /* <DEDUP_REMOVED lines=31> */
[----:B------:R-:W-:Y:S05]  /*11360*/  BSYNC B0 ;  /* 0x0000000000007941 */ /* 0x000fea0003800000 */
.L_x_3382:
[----:B------:R-:W-:Y:S05]  /*11370*/  EXIT ;  /* 0x000000000000794d */ /* 0x000fea0003800000 */
.L_x_3628:
        /* <DEDUP_REMOVED lines=8> */
.L_x_3631:
[----:B------:R-:W-:Y:S05]  /*11400*/  BSYNC B1 ;  /* 0x0000000000017941 */ /* 0x000fea0003800000 */
.L_x_3630:
        /* <DEDUP_REMOVED lines=9> */
.L_x_3632:
[----:B------:R-:W-:Y:S01]  /*114a0*/  HFMA2 R38, -RZ, RZ, 0, 2.384185791015625e-07 ;  /* 0x00000004ff267431 */ /* 0x000fe200000001ff */
[----:B------:R-:W-:-:S05]  /*114b0*/  MOV R29, R37 ;  /* 0x00000025001d7202 */ /* 0x000fca0000000f00 */
[----:B------:R-:W-:-:S04]  /*114c0*/  FADD.FTZ R31, R30, R29 ;  /* 0x0000001d1e1f7221 */ /* 0x000fc80000010000 */
[----:B------:R-:W-:-:S07]  /*114d0*/  IMAD.MOV.U32 R39, RZ, RZ, R31 ;  /* 0x000000ffff277224 */ /* 0x000fce00078e001f */
[----:B------:R-:W-:Y:S05]  /*114e0*/  WARPSYNC.COLLECTIVE R36, `(.L_x_3633) ;  /* 0x0000000024087348 */ /* 0x000fea0003c00000 */
[----:B------:R0:W1:Y:S02]  /*114f0*/  SHFL.BFLY P1, R37, R39, R38, R71 ;  /* 0x0c00002627257389 */ /* 0x0000640000020047 */
[----:B01----:R-:W-:Y:S05]  /*11500*/  ENDCOLLECTIVE ;  /* 0x000000000000791b */ /* 0x003fea0003800000 */
.L_x_3633:
[----:B------:R-:W-:Y:S02]  /*11510*/  IMAD.MOV.U32 R38, RZ, RZ, 0x8 ;  /* 0x00000008ff267424 */ /* 0x000fe400078e00ff */
[----:B------:R-:W-:-:S04]  /*11520*/  IMAD.MOV.U32 R28, RZ, RZ, R37 ;  /* 0x000000ffff1c7224 */ /* 0x000fc800078e0025 */
[----:B------:R-:W-:-:S05]  /*11530*/  FADD.FTZ R32, R31, R28 ;  /* 0x0000001c1f207221 */ /* 0x000fca0000010000 */
[----:B------:R-:W-:-:S07]  /*11540*/  MOV R39, R32 ;  /* 0x0000002000277202 */ /* 0x000fce0000000f00 */
[----:B------:R-:W-:Y:S05]  /*11550*/  WARPSYNC.COLLECTIVE R36, `(.L_x_3634) ;  /* 0x0000000024087348 */ /* 0x000fea0003c00000 */
[----:B------:R0:W1:Y:S02]  /*11560*/  SHFL.BFLY P1, R37, R39, R38, R71 ;  /* 0x0c00002627257389 */ /* 0x0000640000020047 */
[----:B01----:R-:W-:Y:S05]  /*11570*/  ENDCOLLECTIVE ;  /* 0x000000000000791b */ /* 0x003fea0003800000 */
.L_x_3634:
        /* <DEDUP_REMOVED lines=8> */
.L_x_3635:
        /* <DEDUP_REMOVED lines=56> */
.L_x_3636:
[----:B------:R-:W-:Y:S01]  /*11980*/  HFMA2 R38, -RZ, RZ, 0, 1.1920928955078125e-07 ;  /* 0x00000002ff267431 */ /* 0x000fe200000001ff */
[----:B------:R-:W-:-:S05]  /*11990*/  MOV R31, R37 ;  /* 0x00000025001f7202 */ /* 0x000fca0000000f00 */
[----:B------:R-:W-:-:S04]  /*119a0*/  FADD.FTZ R31, R28, R31 ;  /* 0x0000001f1c1f7221 */ /* 0x000fc80000010000 */
[----:B------:R-:W-:-:S07]  /*119b0*/  IMAD.MOV.U32 R39, RZ, RZ, R31 ;  /* 0x000000ffff277224 */ /* 0x000fce00078e001f */
[----:B------:R-:W-:Y:S05]  /*119c0*/  WARPSYNC.COLLECTIVE R36, `(.L_x_3637) ;  /* 0x0000000024087348 */ /* 0x000fea0003c00000 */
[----:B------:R0:W1:Y:S02]  /*119d0*/  SHFL.BFLY P1, R37, R39, R38, R71 ;  /* 0x0c00002627257389 */ /* 0x0000640000020047 */
[----:B01----:R-:W-:Y:S05]  /*119e0*/  ENDCOLLECTIVE ;  /* 0x000000000000791b */ /* 0x003fea0003800000 */
.L_x_3637:
[----:B------:R-:W-:Y:S02]  /*119f0*/  IMAD.MOV.U32 R38, RZ, RZ, 0x4 ;  /* 0x00000004ff267424 */ /* 0x000fe400078e00ff */
[----:B------:R-:W-:-:S04]  /*11a00*/  IMAD.MOV.U32 R30, RZ, RZ, R37 ;  /* 0x000000ffff1e7224 */ /* 0x000fc800078e0025 */
[----:B------:R-:W-:-:S05]  /*11a10*/  FADD.FTZ R30, R31, R30 ;  /* 0x0000001e1f1e7221 */ /* 0x000fca0000010000 */
[----:B------:R-:W-:-:S07]  /*11a20*/  MOV R39, R30 ;  /* 0x0000001e00277202 */ /* 0x000fce0000000f00 */
[----:B------:R-:W-:Y:S05]  /*11a30*/  WARPSYNC.COLLECTIVE R36, `(.L_x_3638) ;  /* 0x0000000024087348 */ /* 0x000fea0003c00000 */
[----:B------:R0:W1:Y:S02]  /*11a40*/  SHFL.BFLY P1, R37, R39, R38, R71 ;  /* 0x0c00002627257389 */ /* 0x0000640000020047 */
[----:B01----:R-:W-:Y:S05]  /*11a50*/  ENDCOLLECTIVE ;  /* 0x000000000000791b */ /* 0x003fea0003800000 */
.L_x_3638:
[----:B------:R-:W-:Y:S01]  /*11a60*/  HFMA2 R38, -RZ, RZ, 0, 4.76837158203125e-07 ;  /* 0x00000008ff267431 */ /* 0x000fe200000001ff */
[----:B------:R-:W-:-:S05]  /*11a70*/  MOV R33, R37 ;  /* 0x0000002500217202 */ /* 0x000fca0000000f00 */
[----:B------:R-:W-:-:S04]  /*11a80*/  FADD.FTZ R33, R30, R33 ;  /* 0x000000211e217221 */ /* 0x000fc80000010000 */
[----:B------:R-:W-:-:S07]  /*11a90*/  IMAD.MOV.U32 R39, RZ, RZ, R33 ;  /* 0x000000ffff277224 */ /* 0x000fce00078e0021 */
[----:B------:R-:W-:Y:S05]  /*11aa0*/  WARPSYNC.COLLECTIVE R36, `(.L_x_3639) ;  /* 0x0000000024087348 */ /* 0x000fea0003c00000 */
[----:B------:R0:W1:Y:S02]  /*11ab0*/  SHFL.BFLY P1, R37, R39, R38, R71 ;  /* 0x0c00002627257389 */ /* 0x0000640000020047 */
[----:B01----:R-:W-:Y:S05]  /*11ac0*/  ENDCOLLECTIVE ;  /* 0x000000000000791b */ /* 0x003fea0003800000 */
.L_x_3639:
[----:B------:R-:W-:Y:S02]  /*11ad0*/  IMAD.MOV.U32 R38, RZ, RZ, 0x10 ;  /* 0x00000010ff267424 */ /* 0x000fe400078e00ff */
[----:B------:R-:W-:-:S04]  /*11ae0*/  IMAD.MOV.U32 R32, RZ, RZ, R37 ;  /* 0x000000ffff207224 */ /* 0x000fc800078e0025 */
[----:B------:R-:W-:-:S05]  /*11af0*/  FADD.FTZ R32, R33, R32 ;  /* 0x0000002021207221 */ /* 0x000fca0000010000 */
[----:B------:R-:W-:-:S07]  /*11b00*/  MOV R39, R32 ;  /* 0x0000002000277202 */ /* 0x000fce0000000f00 */
[----:B------:R-:W-:Y:S05]  /*11b10*/  WARPSYNC.COLLECTIVE R36, `(.L_x_3640) ;  /* 0x0000000024087348 */ /* 0x000fea0003c00000 */
[----:B------:R0:W1:Y:S02]  /*11b20*/  SHFL.BFLY P1, R37, R39, R38, R71 ;  /* 0x0c00002627257389 */ /* 0x0000640000020047 */
[----:B01----:R-:W-:Y:S05]  /*11b30*/  ENDCOLLECTIVE ;  /* 0x000000000000791b */ /* 0x003fea0003800000 */
.L_x_3640:
[----:B------:R-:W-:Y:S01]  /*11b40*/  MOV R35, R37 ;  /* 0x0000002500237202 */ /* 0x000fe20000000f00 */
[----:B------:R-:W-:Y:S06]  /*11b50*/  BRA `(.L_x_3641) ;  /* 0xfffffff0004c7947 */ /* 0x000fec000383ffff */
.L_x_3642:
        /* <DEDUP_REMOVED lines=10> */
.L_x_28727:


//--------------------- .text._ZN10layer_norm13ln_fwd_kernelINS_13Kernel_traitsI6__halfS2_S2_S2_fjLj768ELj1ELj4ELj1ELj16ENS_18Kernel_traits_baseILj768ES2_S2_S2_S2_fjLj128EEEEELb1ELb0ELb1ELb0EEEvNS_9FwdParamsE --------------------------
	.section	.text._ZN10layer_norm13ln_fwd_kernelINS_13Kernel_traitsI6__halfS2_S2_S2_fjLj768ELj1ELj4ELj1ELj16ENS_18Kernel_traits_baseILj768ES2_S2_S2_S2_fjLj128EEEEELb1ELb0ELb1ELb0EEEvNS_9FwdParamsE,"ax",@progbits
	.align	128
        .global         _ZN10layer_norm13ln_fwd_kernelINS_13Kernel_traitsI6__halfS2_S2_S2_fjLj768ELj1ELj4ELj1ELj16ENS_18Kernel_traits_baseILj768ES2_S2_S2_S2_fjLj128EEEEELb1ELb0ELb1ELb0EEEvNS_9FwdParamsE
        .type           _ZN10layer_norm13ln_fwd_kernelINS_13Kernel_traitsI6__halfS2_S2_S2_fjLj768ELj1ELj4ELj1ELj16ENS_18Kernel_traits_baseILj768ES2_S2_S2_S2_fjLj128EEEEELb1ELb0ELb1ELb0EEEvNS_9FwdParamsE,@function
        .size           _ZN10layer_norm13ln_fwd_kernelINS_13Kernel_traitsI6__halfS2_S2_S2_fjLj768ELj1ELj4ELj1ELj16ENS_18Kernel_traits_baseILj768ES2_S2_S2_S2_fjLj128EEEEELb1ELb0ELb1ELb0EEEvNS_9FwdParamsE,(.L_x_28728 - _ZN10layer_norm13ln_fwd_kernelINS_13Kernel_traitsI6__halfS2_S2_S2_fjLj768ELj1ELj4ELj1ELj16ENS_18Kernel_traits_baseILj768ES2_S2_S2_S2_fjLj128EEEEELb1ELb0ELb1ELb0EEEvNS_9FwdParamsE)
        .other          _ZN10layer_norm13ln_fwd_kernelINS_13Kernel_traitsI6__halfS2_S2_S2_fjLj768ELj1ELj4ELj1ELj16ENS_18Kernel_traits_baseILj768ES2_S2_S2_S2_fjLj128EEEEELb1ELb0ELb1ELb0EEEvNS_9FwdParamsE,@"STO_CUDA_ENTRY STV_DEFAULT"
_ZN10layer_norm13ln_fwd_kernelINS_13Kernel_traitsI6__halfS2_S2_S2_fjLj768ELj1ELj4ELj1ELj16ENS_18Kernel_traits_baseILj768ES2_S2_S2_S2_fjLj128EEEEELb1ELb0ELb1ELb0EEEvNS_9FwdParamsE:
.text._ZN10layer_norm13ln_fwd_kernelINS_13Kernel_traitsI6__halfS2_S2_S2_fjLj768ELj1ELj4ELj1ELj16ENS_18Kernel_traits_baseILj768ES2_S2_S2_S2_fjLj128EEEEELb1ELb0ELb1ELb0EEEvNS_9FwdParamsE:
        /* <DEDUP_REMOVED lines=21> */
[----:B------:R-:W-:-:S04]  /*0150*/  UISETP.NE.AND.EX UP0, UPT, UR11, URZ, UPT, UP0 ;  /* 0x000000ff0b00728c */ /* 0x000fc8000bf05300 */
[----:B------:R-:W-:Y:S02]  /*0160*/  IMAD.MOV.U32 R17, RZ, RZ, R15 ;  /* 0x000000ffff117224 */ /* 0x000fe400078e000f */
        /* <DEDUP_REMOVED lines=8> */
[----:B0-----:R-:W-:Y:S02]  /*01f0*/  @P0 IADD3 R0, P1, PT, R4, R11, RZ ;  /* 0x0000000b04000210 */ /* 0x001fe40007f3e0ff */
[----:B------:R-:W-:-:S02]  /*0200*/  LEA.HI R2, R2, R13, RZ, 0x3 ;  /* 0x0000000d02027211 */ /* 0x000fc400078f18ff */
[----:B------:R-:W-:Y:S02]  /*0210*/  LOP3.LUT R13, R17, 0x1f, RZ, 0x3c, !PT ;  /* 0x0000001f110d7812 */ /* 0x000fe400078e3cff */
        /* <DEDUP_REMOVED lines=48> */
.L_x_3644:
        /* <DEDUP_REMOVED lines=22> */
.L_x_3645:
[----:B------:R-:W-:Y:S05]  /*0680*/  BSYNC.RECONVERGENT B0 ;  /* 0x0000000000007941 */ /* 0x000fea0003800200 */
.L_x_3643:
[----:B------:R-:W0:Y:S02]  /*0690*/  LDCU UR8, c[0x0][0x384] ;  /* 0x00007080ff0877ac */ /* 0x000e240008000800 */
[----:B0-----:R-:W-:-:S13]  /*06a0*/  ISETP.GE.AND P0, PT, R12, UR8, PT ;  /* 0x000000080c007c0c */ /* 0x001fda000bf06270 */
[----:B------:R-:W-:Y:S05]  /*06b0*/  @P0 EXIT ;  /* 0x000000000000094d */ /* 0x000fea0003800000 */
[----:B------:R-:W-:Y:S01]  /*06c0*/  IMAD.HI.U32 R3, R14, -0x326172a9, RZ ;  /* 0xcd9e8d570e037827 */ /* 0x000fe200078e00ff */
[----:B------:R-:W-:Y:S01]  /*06d0*/  BSSY B0, `(.L_x_3646) ;  /* 0x0001335000007945 */ /* 0x000fe20003800000 */
[----:B------:R-:W0:Y:S02]  /*06e0*/  LDCU.64 UR8, c[0x0][0x408] ;  /* 0x00008100ff0877ac */ /* 0x000e240008000a00 */
[----:B------:R-:W-:Y:S01]  /*06f0*/  IMAD.HI.U32 R2, R11, -0x2daee0ad, RZ ;  /* 0xd2511f530b027827 */ /* 0x000fe200078e00ff */
[----:B------:R-:W-:-:S03]  /*0700*/  LOP3.LUT R3, R10, UR4, R3, 0x96, !PT ;  /* 0x000000040a037c12 */ /* 0x000fc6000f8e9603 */
[----:B------:R-:W-:Y:S01]  /*0710*/  IMAD R5, R14, -0x326172a9, RZ ;  /* 0xcd9e8d570e057824 */ /* 0x000fe200078e02ff */
[----:B------:R-:W-:Y:S01]  /*0720*/  LOP3.LUT R2, R2, UR5, RZ, 0x3c, !PT ;  /* 0x0000000502027c12 */ /* 0x000fe2000f8e3cff */
[----:B------:R-:W-:Y:S02]  /*0730*/  IMAD R7, R11, -0x2daee0ad, RZ ;  /* 0xd2511f530b077824 */ /* 0x000fe400078e02ff */
[----:B------:R-:W-:-:S04]  /*0740*/  IMAD.HI.U32 R6, R3, -0x2daee0ad, RZ ;  /* 0xd2511f5303067827 */ /* 0x000fc800078e00ff */
[C---:B------:R-:W-:Y:S01]  /*0750*/  IMAD.HI.U32 R4, R2.reuse, -0x326172a9, RZ ;  /* 0xcd9e8d5702047827 */ /* 0x040fe200078e00ff */
[----:B------:R-:W-:Y:S01]  /*0760*/  LOP3.LUT R6, R7, UR10, R6, 0x96, !PT ;  /* 0x0000000a07067c12 */ /* 0x000fe2000f8e9606 */
[----:B------:R-:W1:Y:S02]  /*0770*/  LDCU.64 UR10, c[0x0][0x3a0] ;  /* 0x00007400ff0a77ac */ /* 0x000e640008000a00 */
        /* <DEDUP_REMOVED lines=8> */
[----:B------:R-:W-:Y:S01]  /*0800*/  IMAD R7, R4, -0x2daee0ad, RZ ;  /* 0xd2511f5304077824 */ /* 0x000fe200078e02ff */
[----:B------:R-:W2:Y:S01]  /*0810*/  LDCU UR26, c[0x0][0x404] ;  /* 0x00008080ff1a77ac */ /* 0x000ea20008000800 */
        /* <DEDUP_REMOVED lines=34> */
[----:B------:R-:W-:Y:S02]  /*0a40*/  LOP3.LUT R2, R7, UR22, R2, 0x96, !PT ;  /* 0x0000001607027c12 */ /* 0x000fe4000f8e9602 */
[----:B------:R-:W-:Y:S01]  /*0a50*/  LOP3.LUT R7, R0, 0x3, RZ, 0xc0, !PT ;  /* 0x0000000300077812 */ /* 0x000fe200078ec0ff */
        /* <DEDUP_REMOVED lines=8> */
[----:B------:R-:W-:Y:S02]  /*0ae0*/  IMAD.MOV.U32 R5, RZ, RZ, RZ ;  /* 0x000000ffff057224 */ /* 0x000fe400078e00ff */
[----:B01234-:R-:W-:-:S07]  /*0af0*/  IMAD R6, R4, -0x326172a9, RZ ;  /* 0xcd9e8d5704067824 */ /* 0x01ffce00078e02ff */
.L_x_4012:
        /* <DEDUP_REMOVED lines=16> */
[----:B------:R-:W-:Y:S01]  /*0c00*/  HFMA2 R79, -RZ, RZ, 0, 0 ;  /* 0x00000000ff4f7431 */ /* 0x000fe200000001ff */
        /* <DEDUP_REMOVED lines=9> */
.L_x_3650:
[----:B------:R-:W-:Y:S05]  /*0ca0*/  BSYNC.RECONVERGENT B2 ;  /* 0x0000000000027941 */ /* 0x000fea0003800200 */
.L_x_3649:
        /* <DEDUP_REMOVED lines=9> */
[----:B------:R-:W-:Y:S02]  /*0d40*/  @!P1 IMAD.MOV.U32 R61, RZ, RZ, R7 ;  /* 0x000000ffff3d9224 */ /* 0x000fe400078e0007 */
[----:B--2---:R-:W-:Y:S01]  /*0d50*/  @!P1 HADD2.F32 R4, -RZ, R44.H0_H0 ;  /* 0x2000002cff049230 */ /* 0x004fe20000004100 */
        /* <DEDUP_REMOVED lines=17> */
.L_x_3656:
        /* <DEDUP_REMOVED lines=13> */
.L_x_3658:
[----:B------:R-:W-:Y:S05]  /*0f40*/  BSYNC.RECONVERGENT B4 ;  /* 0x0000000000047941 */ /* 0x000fea0003800200 */
.L_x_3657:
        /* <DEDUP_REMOVED lines=46> */
.L_x_3655:
[----:B------:R-:W-:Y:S05]  /*1230*/  BSYNC.RECONVERGENT B3 ;  /* 0x0000000000037941 */ /* 0x000fea0003800200 */
.L_x_3654:
[----:B------:R-:W-:Y:S01]  /*1240*/  I2FP.F32.U32 R2, R2 ;  /* 0x0000000200027245 */ /* 0x000fe20000201000 */
[----:B-----5:R-:W-:Y:S02]  /*1250*/  HADD2.F32 R3, -RZ, R16.H0_H0 ;  /* 0x20000010ff037230 */ /* 0x020fe40000004100 */
[----:B------:R-:W-:-:S03]  /*1260*/  IMAD.MOV.U32 R7, RZ, RZ, 0x2f800000 ;  /* 0x2f800000ff077424 */ /* 0x000fc600078e00ff */
[----:B------:R-:W-:Y:S01]  /*1270*/  FMUL.FTZ R3, R3, UR9 ;  /* 0x0000000903037c20 */ /* 0x000fe20008410000 */
[----:B------:R-:W-:Y:S01]  /*1280*/  FFMA.FTZ R2, R2, R7, 1.1641532182693481445e-10 ;  /* 0x2f00000002027423 */ /* 0x000fe20000010007 */
[----:B------:R-:W-:Y:S02]  /*1290*/  HADD2.F32 R7, -RZ, R44.H0_H0 ;  /* 0x2000002cff077230 */ /* 0x000fe40000004100 */
[----:B------:R-:W-:Y:S02]  /*12a0*/  FMUL.FTZ R3, R3, UR8 ;  /* 0x0000000803037c20 */ /* 0x000fe40008410000 */
[----:B------:R-:W-:-:S04]  /*12b0*/  FSETP.GTU.FTZ.AND P2, PT, R2, UR26, PT ;  /* 0x0000001a02007c0b */ /* 0x000fc8000bf5c000 */
[----:B------:R-:W-:Y:S02]  /*12c0*/  FSEL R4, R3, RZ, !P2 ;  /* 0x000000ff03047208 */ /* 0x000fe40005000000 */
[----:B------:R-:W-:-:S03]  /*12d0*/  SEL R3, RZ, 0x1, P2 ;  /* 0x00000001ff037807 */ /* 0x000fc60001000000 */
[----:B------:R-:W-:-:S07]  /*12e0*/  FADD.FTZ R4, R7, R4 ;  /* 0x0000000407047221 */ /* 0x000fce0000010000 */
.L_x_3653:
[----:B------:R-:W-:Y:S05]  /*12f0*/  BSYNC.RECONVERGENT B2 ;  /* 0x0000000000027941 */ /* 0x000fea0003800200 */
.L_x_3652:
[----:B------:R-:W-:Y:S01]  /*1300*/  BSSY.RECONVERGENT B2, `(.L_x_3659) ;  /* 0x000005d000027945 */ /* 0x000fe20003800200 */
[----:B------:R-:W-:Y:S01]  /*1310*/  F2FP.F16.F32.PACK_AB R76, RZ, R4 ;  /* 0x00000004ff4c723e */ /* 0x000fe200000000ff */
[----:B------:R-:W-:Y:S01]  /*1320*/  @!P1 HADD2.F32 R2, -RZ, R44.H1_H1 ;  /* 0x3000002cff029230 */ /* 0x000fe20000004100 */
        /* <DEDUP_REMOVED lines=19> */
.L_x_3663:
        /* <DEDUP_REMOVED lines=13> */
.L_x_3665:
[----:B------:R-:W-:Y:S05]  /*1530*/  BSYNC.RECONVERGENT B4 ;  /* 0x0000000000047941 */ /* 0x000fea0003800200 */
.L_x_3664:
        /* <DEDUP_REMOVED lines=44> */
[----:B------:R-:W-:-:S07]  /*1800*/  LOP3.LUT R9, R64, UR25, R83, 0x96, !PT ;  /* 0x0000001940097c12 */ /* 0x000fce000f8e9653 */
.L_x_3662:
[----:B------:R-:W-:Y:S05]  /*1810*/  BSYNC.RECONVERGENT B3 ;  /* 0x0000000000037941 */ /* 0x000fea0003800200 */
.L_x_3661:
[----:B------:R-:W-:Y:S01]  /*1820*/  I2FP.F32.U32 R0, R0 ;  /* 0x0000000000007245 */ /* 0x000fe20000201000 */
[----:B-----5:R-:W-:Y:S02]  /*1830*/  HADD2.F32 R2, -RZ, R16.H1_H1 ;  /* 0x30000010ff027230 */ /* 0x020fe40000004100 */
[----:B------:R-:W-:-:S03]  /*1840*/  IMAD.MOV.U32 R61, RZ, RZ, 0x2f800000 ;  /* 0x2f800000ff3d7424 */ /* 0x000fc600078e00ff */
[----:B------:R-:W-:Y:S01]  /*1850*/  FMUL.FTZ R2, R2, UR9 ;  /* 0x0000000902027c20 */ /* 0x000fe20008410000 */
[----:B------:R-:W-:Y:S01]  /*1860*/  FFMA.FTZ R0, R0, R61, 1.1641532182693481445e-10 ;  /* 0x2f00000000007423 */ /* 0x000fe2000001003d */
[----:B------:R-:W-:Y:S02]  /*1870*/  HADD2.F32 R61, -RZ, R44.H1_H1 ;  /* 0x3000002cff3d7230 */ /* 0x000fe40000004100 */
[----:B------:R-:W-:Y:S02]  /*1880*/  FMUL.FTZ R2, R2, UR8 ;  /* 0x0000000802027c20 */ /* 0x000fe40008410000 */
[----:B------:R-:W-:-:S04]  /*1890*/  FSETP.GTU.FTZ.AND P2, PT, R0, UR26, PT ;  /* 0x0000001a00007c0b */ /* 0x000fc8000bf5c000 */
[----:B------:R-:W-:Y:S02]  /*18a0*/  FSEL R2, R2, RZ, !P2 ;  /* 0x000000ff02027208 */ /* 0x000fe40005000000 */
[----:B------:R-:W-:-:S03]  /*18b0*/  SEL R0, RZ, 0x1, P2 ;  /* 0x00000001ff007807 */ /* 0x000fc60001000000 */
[----:B------:R-:W-:-:S07]  /*18c0*/  FADD.FTZ R2, R61, R2 ;  /* 0x000000023d027221 */ /* 0x000fce0000010000 */
.L_x_3660:
[----:B------:R-:W-:Y:S05]  /*18d0*/  BSYNC.RECONVERGENT B2 ;  /* 0x0000000000027941 */ /* 0x000fea0003800200 */
.L_x_3659:
[----:B------:R-:W-:Y:S01]  /*18e0*/  BSSY.RECONVERGENT B2, `(.L_x_3666) ;  /* 0x000005e000027945 */ /* 0x000fe20003800200 */
[----:B------:R-:W-:Y:S01]  /*18f0*/  F2FP.F16.F32.PACK_AB R84, RZ, R2 ;  /* 0x00000002ff54723e */ /* 0x000fe200000000ff */
[----:B------:R-:W-:Y:S01]  /*1900*/  @!P1 HADD2.F32 R62, -RZ, R45.H0_H0 ;  /* 0x2000002dff3e9230 */ /* 0x000fe20000004100 */
        /* <DEDUP_REMOVED lines=19> */
.L_x_3670:
        /* <DEDUP_REMOVED lines=13> */
.L_x_3672:
[----:B------:R-:W-:Y:S05]  /*1b10*/  BSYNC.RECONVERGENT B4 ;  /* 0x0000000000047941 */ /* 0x000fea0003800200 */
.L_x_3671:
        /* <DEDUP_REMOVED lines=46> */
.L_x_3669:
[----:B------:R-:W-:Y:S05]  /*1e00*/  BSYNC.RECONVERGENT B3 ;  /* 0x0000000000037941 */ /* 0x000fea0003800200 */
.L_x_3668:
[----:B------:R-:W-:Y:S01]  /*1e10*/  I2FP.F32.U32 R7, R48 ;  /* 0x0000003000077245 */ /* 0x000fe20000201000 */
[----:B-----5:R-:W-:Y:S02]  /*1e20*/  HADD2.F32 R48, -RZ, R17.H0_H0 ;  /* 0x20000011ff307230 */ /* 0x020fe40000004100 */
[----:B------:R-:W-:-:S03]  /*1e30*/  IMAD.MOV.U32 R62, RZ, RZ, 0x2f800000 ;  /* 0x2f800000ff3e7424 */ /* 0x000fc600078e00ff */
[----:B------:R-:W-:Y:S01]  /*1e40*/  FMUL.FTZ R48, R48, UR9 ;  /* 0x0000000930307c20 */ /* 0x000fe20008410000 */
[----:B------:R-:W-:-:S03]  /*1e50*/  FFMA.FTZ R7, R7, R62, 1.1641532182693481445e-10 ;  /* 0x2f00000007077423 */ /* 0x000fc6000001003e */
[----:B------:R-:W-:Y:S02]  /*1e60*/  FMUL.FTZ R48, R48, UR8 ;  /* 0x0000000830307c20 */ /* 0x000fe40008410000 */
[----:B------:R-:W-:Y:S01]  /*1e70*/  FSETP.GTU.FTZ.AND P2, PT, R7, UR26, PT ;  /* 0x0000001a07007c0b */ /* 0x000fe2000bf5c000 */
[----:B------:R-:W-:-:S03]  /*1e80*/  HADD2.F32 R7, -RZ, R45.H0_H0 ;  /* 0x2000002dff077230 */ /* 0x000fc60000004100 */
[----:B------:R-:W-:Y:S02]  /*1e90*/  FSEL R62, R48, RZ, !P2 ;  /* 0x000000ff303e7208 */ /* 0x000fe40005000000 */
[----:B------:R-:W-:-:S03]  /*1ea0*/  SEL R48, RZ, 0x1, P2 ;  /* 0x00000001ff307807 */ /* 0x000fc60001000000 */
[----:B------:R-:W-:-:S07]  /*1eb0*/  FADD.FTZ R62, R7, R62 ;  /* 0x0000003e073e7221 */ /* 0x000fce0000010000 */
.L_x_3667:
[----:B------:R-:W-:Y:S05]  /*1ec0*/  BSYNC.RECONVERGENT B2 ;  /* 0x0000000000027941 */ /* 0x000fea0003800200 */
.L_x_3666:
        /* <DEDUP_REMOVED lines=22> */
.L_x_3677:
        /* <DEDUP_REMOVED lines=13> */
.L_x_3679:
[----:B------:R-:W-:Y:S05]  /*2100*/  BSYNC.RECONVERGENT B4 ;  /* 0x0000000000047941 */ /* 0x000fea0003800200 */
.L_x_3678:
        /* <DEDUP_REMOVED lines=44> */
[----:B------:R-:W-:-:S07]  /*23d0*/  LOP3.LUT R9, R64, UR25, R83, 0x96, !PT ;  /* 0x0000001940097c12 */ /* 0x000fce000f8e9653 */
.L_x_3676:
[----:B------:R-:W-:Y:S05]  /*23e0*/  BSYNC.RECONVERGENT B3 ;  /* 0x0000000000037941 */ /* 0x000fea0003800200 */
.L_x_3675:
[----:B------:R-:W-:Y:S01]  /*23f0*/  I2FP.F32.U32 R44, R49 ;  /* 0x00000031002c7245 */ /* 0x000fe20000201000 */
[----:B-----5:R-:W-:Y:S02]  /*2400*/  HADD2.F32 R49, -RZ, R17.H1_H1 ;  /* 0x30000011ff317230 */ /* 0x020fe40000004100 */
[----:B------:R-:W-:-:S03]  /*2410*/  IMAD.MOV.U32 R61, RZ, RZ, 0x2f800000 ;  /* 0x2f800000ff3d7424 */ /* 0x000fc600078e00ff */
[----:B------:R-:W-:Y:S01]  /*2420*/  FMUL.FTZ R49, R49, UR9 ;  /* 0x0000000931317c20 */ /* 0x000fe20008410000 */
[----:B------:R-:W-:-:S03]  /*2430*/  FFMA.FTZ R44, R44, R61, 1.1641532182693481445e-10 ;  /* 0x2f0000002c2c7423 */ /* 0x000fc6000001003d */
[----:B------:R-:W-:Y:S02]  /*2440*/  FMUL.FTZ R49, R49, UR8 ;  /* 0x0000000831317c20 */ /* 0x000fe40008410000 */
[----:B------:R-:W-:Y:S01]  /*2450*/  FSETP.GTU.FTZ.AND P2, PT, R44, UR26, PT ;  /* 0x0000001a2c007c0b */ /* 0x000fe2000bf5c000 */
[----:B------:R-:W-:-:S03]  /*2460*/  HADD2.F32 R44, -RZ, R45.H1_H1 ;  /* 0x3000002dff2c7230 */ /* 0x000fc60000004100 */
[----:B------:R-:W-:Y:S02]  /*2470*/  FSEL R61, R49, RZ, !P2 ;  /* 0x000000ff313d7208 */ /* 0x000fe40005000000 */
[----:B------:R-:W-:-:S03]  /*2480*/  SEL R49, RZ, 0x1, P2 ;  /* 0x00000001ff317807 */ /* 0x000fc60001000000 */
[----:B------:R-:W-:-:S07]  /*2490*/  FADD.FTZ R61, R44, R61 ;  /* 0x0000003d2c3d7221 */ /* 0x000fce0000010000 */
.L_x_3674:
[----:B------:R-:W-:Y:S05]  /*24a0*/  BSYNC.RECONVERGENT B2 ;  /* 0x0000000000027941 */ /* 0x000fea0003800200 */
.L_x_3673:
        /* <DEDUP_REMOVED lines=22> */
.L_x_3684:
        /* <DEDUP_REMOVED lines=13> */
.L_x_3686:
[----:B------:R-:W-:Y:S05]  /*26e0*/  BSYNC.RECONVERGENT B4 ;  /* 0x0000000000047941 */ /* 0x000fea0003800200 */
.L_x_3685:
        /* <DEDUP_REMOVED lines=45> */
.L_x_3683:
[----:B------:R-:W-:Y:S05]  /*29c0*/  BSYNC.RECONVERGENT B3 ;  /* 0x0000000000037941 */ /* 0x000fea0003800200 */
.L_x_3682:
[----:B------:R-:W-:Y:S01]  /*29d0*/  I2FP.F32.U32 R7, R45 ;  /* 0x0000002d00077245 */ /* 0x000fe20000201000 */
[----:B-----5:R-:W-:Y:S02]  /*29e0*/  HADD2.F32 R45, -RZ, R18.H0_H0 ;  /* 0x20000012ff2d7230 */ /* 0x020fe40000004100 */
[----:B------:R-:W-:Y:S02]  /*29f0*/  IMAD.MOV.U32 R50, RZ, RZ, 0x2f800000 ;  /* 0x2f800000ff327424 */ /* 0x000fe400078e00ff */
[----:B------:R-:W-:Y:S02]  /*2a00*/  HADD2.F32 R64, -RZ, R46.H0_H0 ;  /* 0x2000002eff407230 */ /* 0x000fe40000004100 */
[----:B------:R-:W-:Y:S01]  /*2a10*/  FMUL.FTZ R45, R45, UR9 ;  /* 0x000000092d2d7c20 */ /* 0x000fe20008410000 */
[----:B------:R-:W-:-:S03]  /*2a20*/  FFMA.FTZ R7, R7, R50, 1.1641532182693481445e-10 ;  /* 0x2f00000007077423 */ /* 0x000fc60000010032 */
[----:B------:R-:W-:Y:S02]  /*2a30*/  FMUL.FTZ R45, R45, UR8 ;  /* 0x000000082d2d7c20 */ /* 0x000fe40008410000 */
[----:B------:R-:W-:-:S04]  /*2a40*/  FSETP.GTU.FTZ.AND P2, PT, R7, UR26, PT ;  /* 0x0000001a07007c0b */ /* 0x000fc8000bf5c000 */
[----:B------:R-:W-:Y:S02]  /*2a50*/  FSEL R45, R45, RZ, !P2 ;  /* 0x000000ff2d2d7208 */ /* 0x000fe40005000000 */
[----:B------:R-:W-:-:S03]  /*2a60*/  SEL R50, RZ, 0x1, P2 ;  /* 0x00000001ff327807 */ /* 0x000fc60001000000 */
[----:B------:R-:W-:-:S07]  /*2a70*/  FADD.FTZ R64, R64, R45 ;  /* 0x0000002d40407221 */ /* 0x000fce0000010000 */
.L_x_3681:
[----:B------:R-:W-:Y:S05]  /*2a80*/  BSYNC.RECONVERGENT B2 ;  /* 0x0000000000027941 */ /* 0x000fea0003800200 */
.L_x_3680:
        /* <DEDUP_REMOVED lines=22> */
.L_x_3691:
        /* <DEDUP_REMOVED lines=13> */
.L_x_3693:
[----:B------:R-:W-:Y:S05]  /*2cc0*/  BSYNC.RECONVERGENT B4 ;  /* 0x0000000000047941 */ /* 0x000fea0003800200 */
.L_x_3692:
        /* <DEDUP_REMOVED lines=42> */
[----:B------:R-:W-:-:S03]  /*2f70*/  LOP3.LUT R8, R8, UR24, R7, 0x96, !PT ;  /* 0x0000001808087c12 */ /* 0x000fc6000f8e9607 */
[----:B------:R-:W-:Y:S01]  /*2f80*/  IMAD.MOV.U32 R7, RZ, RZ, RZ ;  /* 0x000000ffff077224 */ /* 0x000fe200078e00ff */
[----:B------:R-:W-:-:S07]  /*2f90*/  LOP3.LUT R9, R44, UR25, R83, 0x96, !PT ;  /* 0x000000192c097c12 */ /* 0x000fce000f8e9653 */
.L_x_3690:
[----:B------:R-:W-:Y:S05]  /*2fa0*/  BSYNC.RECONVERGENT B3 ;  /* 0x0000000000037941 */ /* 0x000fea0003800200 */
.L_x_3689:
[----:B------:R-:W-:Y:S01]  /*2fb0*/  I2FP.F32.U32 R44, R45 ;  /* 0x0000002d002c7245 */ /* 0x000fe20000201000 */
[----:B-----5:R-:W-:Y:S02]  /*2fc0*/  HADD2.F32 R45, -RZ, R18.H1_H1 ;  /* 0x30000012ff2d7230 */ /* 0x020fe40000004100 */
[----:B------:R-:W-:Y:S02]  /*2fd0*/  IMAD.MOV.U32 R51, RZ, RZ, 0x2f800000 ;  /* 0x2f800000ff337424 */ /* 0x000fe400078e00ff */
[----:B------:R-:W-:Y:S02]  /*2fe0*/  HADD2.F32 R46, -RZ, R46.H1_H1 ;  /* 0x3000002eff2e7230 */ /* 0x000fe40000004100 */
[----:B------:R-:W-:Y:S01]  /*2ff0*/  FMUL.FTZ R45, R45, UR9 ;  /* 0x000000092d2d7c20 */ /* 0x000fe20008410000 */
[----:B------:R-:W-:-:S03]  /*3000*/  FFMA.FTZ R44, R44, R51, 1.1641532182693481445e-10 ;  /* 0x2f0000002c2c7423 */ /* 0x000fc60000010033 */
[----:B------:R-:W-:Y:S02]  /*3010*/  FMUL.FTZ R45, R45, UR8 ;  /* 0x000000082d2d7c20 */ /* 0x000fe40008410000 */
[----:B------:R-:W-:-:S04]  /*3020*/  FSETP.GTU.FTZ.AND P2, PT, R44, UR26, PT ;  /* 0x0000001a2c007c0b */ /* 0x000fc8000bf5c000 */
[----:B------:R-:W-:Y:S02]  /*3030*/  FSEL R45, R45, RZ, !P2 ;  /* 0x000000ff2d2d7208 */ /* 0x000fe40005000000 */
[----:B------:R-:W-:-:S03]  /*3040*/  SEL R51, RZ, 0x1, P2 ;  /* 0x00000001ff337807 */ /* 0x000fc60001000000 */
[----:B------:R-:W-:-:S07]  /*3050*/  FADD.FTZ R65, R46, R45 ;  /* 0x0000002d2e417221 */ /* 0x000fce0000010000 */
.L_x_3688:
[----:B------:R-:W-:Y:S05]  /*3060*/  BSYNC.RECONVERGENT B2 ;  /* 0x0000000000027941 */ /* 0x000fea0003800200 */
.L_x_3687:
        /* <DEDUP_REMOVED lines=22> */
.L_x_3698:
        /* <DEDUP_REMOVED lines=13> */
.L_x_3700:
[----:B------:R-:W-:Y:S05]  /*32a0*/  BSYNC.RECONVERGENT B4 ;  /* 0x0000000000047941 */ /* 0x000fea0003800200 */
.L_x_3699:
        /* <DEDUP_REMOVED lines=45> */
.L_x_3697:
[----:B------:R-:W-:Y:S05]  /*3580*/  BSYNC.RECONVERGENT B3 ;  /* 0x0000000000037941 */ /* 0x000fea0003800200 */
.L_x_3696:
        /* <DEDUP_REMOVED lines=11> */
.L_x_3695:
[----:B------:R-:W-:Y:S05]  /*3640*/  BSYNC.RECONVERGENT B2 ;  /* 0x0000000000027941 */ /* 0x000fea0003800200 */
.L_x_3694:
        /* <DEDUP_REMOVED lines=22> */
.L_x_3705:
        /* <DEDUP_REMOVED lines=13> */
.L_x_3707:
[----:B------:R-:W-:Y:S05]  /*3880*/  BSYNC.RECONVERGENT B4 ;  /* 0x0000000000047941 */ /* 0x000fea0003800200 */
.L_x_3706:
        /* <DEDUP_REMOVED lines=45> */
.L_x_3704:
[----:B------:R-:W-:Y:S05]  /*3b60*/  BSYNC.RECONVERGENT B3 ;  /* 0x0000000000037941 */ /* 0x000fea0003800200 */
.L_x_3703:
        /* <DEDUP_REMOVED lines=11> */
.L_x_3702:
[----:B------:R-:W-:Y:S05]  /*3c20*/  BSYNC.RECONVERGENT B2 ;  /* 0x0000000000027941 */ /* 0x000fea0003800200 */
.L_x_3701:
[----:B------:R-:W-:Y:S02]  /*3c30*/  F2FP.F16.F32.PACK_AB R47, RZ, R71 ;  /* 0x00000047ff2f723e */ /* 0x000fe400000000ff */
[----:B------:R-:W-:Y:S02]  /*3c40*/  PRMT R46, R88, 0x5410, R46 ;  /* 0x00005410582e7816 */ /* 0x000fe4000000002e */
[----:B------:R-:W-:Y:S02]  /*3c50*/  PRMT R45, R85, 0x5410, R87 ;  /* 0x00005410552d7816 */ /* 0x000fe40000000057 */
[----:B------:R-:W-:Y:S02]  /*3c60*/  PRMT R44, R76, 0x5410, R84 ;  /* 0x000054104c2c7816 */ /* 0x000fe40000000054 */
[----:B------:R-:W-:Y:S01]  /*3c70*/  PRMT R47, R86, 0x5410, R47 ;  /* 0x00005410562f7816 */ /* 0x000fe2000000002f */
[----:B------:R-:W-:Y:S06]  /*3c80*/  BRA `(.L_x_3708) ;  /* 0x0000002c00247947 */ /* 0x000fec0003800000 */
.L_x_3651:
        /* <DEDUP_REMOVED lines=23> */
.L_x_3713:
        /* <DEDUP_REMOVED lines=13> */
.L_x_3715:
[----:B------:R-:W-:Y:S05]  /*3ed0*/  BSYNC.RECONVERGENT B4 ;  /* 0x0000000000047941 */ /* 0x000fea0003800200 */
.L_x_3714:
        /* <DEDUP_REMOVED lines=44> */
.L_x_3712:
[----:B------:R-:W-:Y:S05]  /*41a0*/  BSYNC.RECONVERGENT B3 ;  /* 0x0000000000037941 */ /* 0x000fea0003800200 */
.L_x_3711:
[----:B------:R-:W-:Y:S01]  /*41b0*/  I2FP.F32.U32 R2, R2 ;  /* 0x0000000200027245 */ /* 0x000fe20000201000 */
[----:B-----5:R-:W-:Y:S02]  /*41c0*/  HADD2.F32 R4, -RZ, R16.H0_H0 ;  /* 0x20000010ff047230 */ /* 0x020fe40000004100 */
[----:B------:R-:W-:-:S03]  /*41d0*/  IMAD.MOV.U32 R3, RZ, RZ, 0x2f800000 ;  /* 0x2f800000ff037424 */ /* 0x000fc600078e00ff */
[----:B------:R-:W-:Y:S01]  /*41e0*/  FMUL.FTZ R4, R4, UR9 ;  /* 0x0000000904047c20 */ /* 0x000fe20008410000 */
[----:B------:R-:W-:-:S03]  /*41f0*/  FFMA.FTZ R2, R2, R3, 1.1641532182693481445e-10 ;  /* 0x2f00000002027423 */ /* 0x000fc60000010003 */
[----:B------:R-:W-:Y:S02]  /*4200*/  FMUL.FTZ R4, R4, UR8 ;  /* 0x0000000804047c20 */ /* 0x000fe40008410000 */
[----:B------:R-:W-:-:S04]  /*4210*/  FSETP.GTU.FTZ.AND P1, PT, R2, UR26, PT ;  /* 0x0000001a02007c0b */ /* 0x000fc8000bf3c000 */
[----:B------:R-:W-:Y:S02]  /*4220*/  SEL R3, RZ, 0x1, P1 ;  /* 0x00000001ff037807 */ /* 0x000fe40000800000 */
[----:B------:R-:W-:-:S07]  /*4230*/  FSEL R4, R4, RZ, !P1 ;  /* 0x000000ff04047208 */ /* 0x000fce0004800000 */
.L_x_3710:
[----:B------:R-:W-:Y:S05]  /*4240*/  BSYNC.RECONVERGENT B2 ;  /* 0x0000000000027941 */ /* 0x000fea0003800200 */
.L_x_3709:
[----:B------:R-:W-:Y:S01]  /*4250*/  BSSY.RECONVERGENT B2, `(.L_x_3716) ;  /* 0x0000057000027945 */ /* 0x000fe20003800200 */
[----:B------:R-:W-:Y:S01]  /*4260*/  F2FP.F16.F32.PACK_AB R84, RZ, R4 ;  /* 0x00000004ff54723e */ /* 0x000fe200000000ff */
        /* <DEDUP_REMOVED lines=16> */
.L_x_3720:
        /* <DEDUP_REMOVED lines=13> */
.L_x_3722:
[----:B------:R-:W-:Y:S05]  /*4440*/  BSYNC.RECONVERGENT B4 ;  /* 0x0000000000047941 */ /* 0x000fea0003800200 */
.L_x_3721:
        /* <DEDUP_REMOVED lines=45> */
.L_x_3719:
[----:B------:R-:W-:Y:S05]  /*4720*/  BSYNC.RECONVERGENT B3 ;  /* 0x0000000000037941 */ /* 0x000fea0003800200 */
.L_x_3718:
[----:B------:R-:W-:Y:S01]  /*4730*/  I2FP.F32.U32 R0, R0 ;  /* 0x0000000000007245 */ /* 0x000fe20000201000 */
[----:B------:R-:W-:Y:S02]  /*4740*/  HFMA2 R47, -RZ, RZ, 0.1171875, 0 ;  /* 0x2f800000ff2f7431 */ /* 0x000fe400000001ff */
[----:B-----5:R-:W-:-:S03]  /*4750*/  HADD2.F32 R2, -RZ, R16.H1_H1 ;  /* 0x30000010ff027230 */ /* 0x020fc60000004100 */
[----:B------:R-:W-:Y:S02]  /*4760*/  FFMA.FTZ R0, R0, R47, 1.1641532182693481445e-10 ;  /* 0x2f00000000007423 */ /* 0x000fe4000001002f */
[----:B------:R-:W-:-:S04]  /*4770*/  FMUL.FTZ R2, R2, UR9 ;  /* 0x0000000902027c20 */ /* 0x000fc80008410000 */
[----:B------:R-:W-:Y:S01]  /*4780*/  FMUL.FTZ R2, R2, UR8 ;  /* 0x0000000802027c20 */ /* 0x000fe20008410000 */
[----:B------:R-:W-:-:S04]  /*4790*/  FSETP.GTU.FTZ.AND P1, PT, R0, UR26, PT ;  /* 0x0000001a00007c0b */ /* 0x000fc8000bf3c000 */
[----:B------:R-:W-:Y:S02]  /*47a0*/  SEL R0, RZ, 0x1, P1 ;  /* 0x00000001ff007807 */ /* 0x000fe40000800000 */
[----:B------:R-:W-:-:S07]  /*47b0*/  FSEL R2, R2, RZ, !P1 ;  /* 0x000000ff02027208 */ /* 0x000fce0004800000 */
.L_x_3717:
[----:B------:R-:W-:Y:S05]  /*47c0*/  BSYNC.RECONVERGENT B2 ;  /* 0x0000000000027941 */ /* 0x000fea0003800200 */
.L_x_3716:
[----:B------:R-:W-:Y:S01]  /*47d0*/  BSSY.RECONVERGENT B2, `(.L_x_3723) ;  /* 0x0000057000027945 */ /* 0x000fe20003800200 */
[----:B------:R-:W-:Y:S01]  /*47e0*/  F2FP.F16.F32.PACK_AB R83, RZ, R2 ;  /* 0x00000002ff53723e */ /* 0x000fe200000000ff */
        /* <DEDUP_REMOVED lines=16> */
.L_x_3727:
        /* <DEDUP_REMOVED lines=13> */
.L_x_3729:
[----:B------:R-:W-:Y:S05]  /*49c0*/  BSYNC.RECONVERGENT B4 ;  /* 0x0000000000047941 */ /* 0x000fea0003800200 */
.L_x_3728:
        /* <DEDUP_REMOVED lines=45> */
.L_x_3726:
[----:B------:R-:W-:Y:S05]  /*4ca0*/  BSYNC.RECONVERGENT B3 ;  /* 0x0000000000037941 */ /* 0x000fea0003800200 */
.L_x_3725:
        /* <DEDUP_REMOVED lines=9> */
.L_x_3724:
[----:B------:R-:W-:Y:S05]  /*4d40*/  BSYNC.RECONVERGENT B2 ;  /* 0x0000000000027941 */ /* 0x000fea0003800200 */
.L_x_3723:
        /* <DEDUP_REMOVED lines=18> */
.L_x_3734:
        /* <DEDUP_REMOVED lines=13> */
.L_x_3736:
[----:B------:R-:W-:Y:S05]  /*4f40*/  BSYNC.RECONVERGENT B4 ;  /* 0x0000000000047941 */ /* 0x000fea0003800200 */
.L_x_3735:
        /* <DEDUP_REMOVED lines=45> */
.L_x_3733:
[----:B------:R-:W-:Y:S05]  /*5220*/  BSYNC.RECONVERGENT B3 ;  /* 0x0000000000037941 */ /* 0x000fea0003800200 */
.L_x_3732:
        /* <DEDUP_REMOVED lines=9> */
.L_x_3731:
[----:B------:R-:W-:Y:S05]  /*52c0*/  BSYNC.RECONVERGENT B2 ;  /* 0x0000000000027941 */ /* 0x000fea0003800200 */
.L_x_3730:
        /* <DEDUP_REMOVED lines=18> */
.L_x_3741:
        /* <DEDUP_REMOVED lines=13> */
.L_x_3743:
[----:B------:R-:W-:Y:S05]  /*54c0*/  BSYNC.RECONVERGENT B4 ;  /* 0x0000000000047941 */ /* 0x000fea0003800200 */
.L_x_3742:
        /* <DEDUP_REMOVED lines=45> */
.L_x_3740:
[----:B------:R-:W-:Y:S05]  /*57a0*/  BSYNC.RECONVERGENT B3 ;  /* 0x0000000000037941 */ /* 0x000fea0003800200 */
.L_x_3739:
        /* <DEDUP_REMOVED lines=9> */
.L_x_3738:
[----:B------:R-:W-:Y:S05]  /*5840*/  BSYNC.RECONVERGENT B2 ;  /* 0x0000000000027941 */ /* 0x000fea0003800200 */
.L_x_3737:
        /* <DEDUP_REMOVED lines=18> */
.L_x_3748:
        /* <DEDUP_REMOVED lines=13> */
.L_x_3750:
[----:B------:R-:W-:Y:S05]  /*5a40*/  BSYNC.RECONVERGENT B4 ;  /* 0x0000000000047941 */ /* 0x000fea0003800200 */
.L_x_3749:
        /* <DEDUP_REMOVED lines=45> */
.L_x_3747:
[----:B------:R-:W-:Y:S05]  /*5d20*/  BSYNC.RECONVERGENT B3 ;  /* 0x0000000000037941 */ /* 0x000fea0003800200 */
.L_x_3746:
        /* <DEDUP_REMOVED lines=9> */
.L_x_3745:
[----:B------:R-:W-:Y:S05]  /*5dc0*/  BSYNC.RECONVERGENT B2 ;  /* 0x0000000000027941 */ /* 0x000fea0003800200 */
.L_x_3744:
        /* <DEDUP_REMOVED lines=18> */
.L_x_3755:
        /* <DEDUP_REMOVED lines=13> */
.L_x_3757:
[----:B------:R-:W-:Y:S05]  /*5fc0*/  BSYNC.RECONVERGENT B4 ;  /* 0x0000000000047941 */ /* 0x000fea0003800200 */
.L_x_3756:
        /* <DEDUP_REMOVED lines=45> */
.L_x_3754:
[----:B------:R-:W-:Y:S05]  /*62a0*/  BSYNC.RECONVERGENT B3 ;  /* 0x0000000000037941 */ /* 0x000fea0003800200 */
.L_x_3753:
        /* <DEDUP_REMOVED lines=9> */
.L_x_3752:
[----:B------:R-:W-:Y:S05]  /*6340*/  BSYNC.RECONVERGENT B2 ;  /* 0x0000000000027941 */ /* 0x000fea0003800200 */
.L_x_3751:
        /* <DEDUP_REMOVED lines=18> */
.L_x_3762:
        /* <DEDUP_REMOVED lines=13> */
.L_x_3764:
[----:B------:R-:W-:Y:S05]  /*6540*/  BSYNC.RECONVERGENT B4 ;  /* 0x0000000000047941 */ /* 0x000fea0003800200 */
.L_x_3763:
        /* <DEDUP_REMOVED lines=45> */
.L_x_3761:
[----:B------:R-:W-:Y:S05]  /*6820*/  BSYNC.RECONVERGENT B3 ;  /* 0x0000000000037941 */ /* 0x000fea0003800200 */
.L_x_3760:
        /* <DEDUP_REMOVED lines=9> */
.L_x_3759:
[----:B------:R-:W-:Y:S05]  /*68c0*/  BSYNC.RECONVERGENT B2 ;  /* 0x0000000000027941 */ /* 0x000fea0003800200 */
.L_x_3758:
[----:B------:R-:W-:Y:S02]  /*68d0*/  F2FP.F16.F32.PACK_AB R47, RZ, R71 ;  /* 0x00000047ff2f723e */ /* 0x000fe400000000ff */
[----:B------:R-:W-:Y:S02]  /*68e0*/  PRMT R46, R87, 0x5410, R88 ;  /* 0x00005410572e7816 */ /* 0x000fe40000000058 */
[----:B------:R-:W-:Y:S02]  /*68f0*/  PRMT R45, R85, 0x5410, R86 ;  /* 0x00005410552d7816 */ /* 0x000fe40000000056 */
[----:B------:R-:W-:Y:S02]  /*6900*/  PRMT R44, R84, 0x5410, R83 ;  /* 0x00005410542c7816 */ /* 0x000fe40000000053 */
[----:B------:R-:W-:-:S07]  /*6910*/  PRMT R47, R76, 0x5410, R47 ;  /* 0x000054104c2f7816 */ /* 0x000fce000000002f */
.L_x_3708:
[----:B------:R-:W0:Y:S01]  /*6920*/  LDC.64 R84, c[0x0][0x3a8] ;  /* 0x0000ea00ff547b82 */ /* 0x000e220000000a00 */
[----:B------:R-:W-:Y:S01]  /*6930*/  BSSY.RECONVERGENT B2, `(.L_x_3765) ;  /* 0x0000019000027945 */ /* 0x000fe20003800200 */
[----:B------:R-:W-:Y:S02]  /*6940*/  IMAD.MOV.U32 R76, RZ, RZ, R82 ;  /* 0x000000ffff4c7224 */ /* 0x000fe400078e0052 */
[----:B0-----:R-:W-:-:S05]  /*6950*/  IMAD.WIDE.U32 R84, R80, 0x10, R84 ;  /* 0x0000001050547825 */ /* 0x001fca00078e0054 */
[----:B------:R0:W-:Y:S01]  /*6960*/  STG.E.128 desc[UR6][R84.64], R44 ;  /* 0x0000002c54007986 */ /* 0x0001e2000c101d06 */
[----:B------:R-:W-:Y:S05]  /*6970*/  @!P3 BRA `(.L_x_3766) ;  /* 0x000000000050b947 */ /* 0x000fea0003800000 */
[----:B0-----:R-:W-:Y:S02]  /*6980*/  SHF.L.U32 R44, R52, 0x10, RZ ;  /* 0x00000010342c7819 */ /* 0x001fe400000006ff */
[----:B------:R-:W-:Y:S02]  /*6990*/  LOP3.LUT R46, R53, 0xffff, RZ, 0xc0, !PT ;  /* 0x0000ffff352e7812 */ /* 0x000fe400078ec0ff */
[----:B------:R-:W-:Y:S02]  /*69a0*/  LOP3.LUT R83, R44, 0xff0000, RZ, 0xc0, !PT ;  /* 0x00ff00002c537812 */ /* 0x000fe400078ec0ff */
[----:B------:R-:W0:Y:S01]  /*69b0*/  LDC.64 R44, c[0x0][0x3b0] ;  /* 0x0000ec00ff2c7b82 */ /* 0x000e220000000a00 */
[----:B------:R-:W-:Y:S02]  /*69c0*/  PRMT R47, R51, 0x7104, RZ ;  /* 0x00007104332f7816 */ /* 0x000fe400000000ff */
[----:B------:R-:W-:Y:S02]  /*69d0*/  PRMT R46, R83, 0x4210, R46 ;  /* 0x00004210532e7816 */ /* 0x000fe4000000002e */
[----:B------:R-:W-:-:S02]  /*69e0*/  LOP3.LUT R84, R49, 0xff, RZ, 0xc0, !PT ;  /* 0x000000ff31547812 */ /* 0x000fc400078ec0ff */
[----:B------:R-:W-:Y:S02]  /*69f0*/  LOP3.LUT R47, R46, 0xff00, R47, 0xf8, !PT ;  /* 0x0000ff002e2f7812 */ /* 0x000fe400078ef82f */
[----:B------:R-:W-:Y:S01]  /*6a00*/  LOP3.LUT R82, R48, 0xff, RZ, 0xc0, !PT ;  /* 0x000000ff30527812 */ /* 0x000fe200078ec0ff */
[----:B------:R-:W-:Y:S01]  /*6a10*/  IMAD.WIDE.U32 R84, R84, 0x1000000, RZ ;  /* 0x0100000054547825 */ /* 0x000fe200078e00ff */
[----:B------:R-:W-:Y:S02]  /*6a20*/  LOP3.LUT R46, R0, 0xff, RZ, 0xc0, !PT ;  /* 0x000000ff002e7812 */ /* 0x000fe400078ec0ff */
[----:B------:R-:W-:Y:S01]  /*6a30*/  LOP3.LUT R87, R47, 0xff, R50, 0xf8, !PT ;  /* 0x000000ff2f577812 */ /* 0x000fe200078ef832 */
[----:B------:R-:W-:-:S04]  /*6a40*/  IMAD.WIDE.U32 R82, R82, 0x10000, RZ ;  /* 0x0001000052527825 */ /* 0x000fc800078e00ff */
[----:B------:R-:W-:Y:S01]  /*6a50*/  IMAD.WIDE.U32 R46, R46, 0x100, RZ ;  /* 0x000001002e2e7825 */ /* 0x000fe200078e00ff */
[----:B------:R-:W-:Y:S02]  /*6a60*/  LOP3.LUT R83, R83, R87, R85, 0xfe, !PT ;  /* 0x0000005753537212 */ /* 0x000fe400078efe55 */
[----:B------:R-:W-:Y:S01]  /*6a70*/  LOP3.LUT R46, R46, R84, R82, 0xfe, !PT ;  /* 0x000000542e2e7212 */ /* 0x000fe200078efe52 */
[----:B0-----:R-:W-:Y:S01]  /*6a80*/  IMAD.WIDE.U32 R44, R79, 0x8, R44 ;  /* 0x000000084f2c7825 */ /* 0x001fe200078e002c */
[----:B------:R-:W-:Y:S02]  /*6a90*/  LOP3.LUT R47, R83, R47, RZ, 0xfc, !PT ;  /* 0x0000002f532f7212 */ /* 0x000fe400078efcff */
[----:B------:R-:W-:-:S05]  /*6aa0*/  LOP3.LUT R46, R46, 0xff, R3, 0xf8, !PT ;  /* 0x000000ff2e2e7812 */ /* 0x000fca00078ef803 */
[----:B------:R1:W-:Y:S02]  /*6ab0*/  STG.E.64 desc[UR6][R44.64], R46 ;  /* 0x0000002e2c007986 */ /* 0x0003e4000c101b06 */
.L_x_3766:
[----:B------:R-:W-:Y:S05]  /*6ac0*/  BSYNC.RECONVERGENT B2 ;  /* 0x0000000000027941 */ /* 0x000fea0003800200 */
.L_x_3765:
[----:B------:R-:W-:Y:S01]  /*6ad0*/  VIADD R80, R80, 0x20 ;  /* 0x0000002050507836 */ /* 0x000fe20000000000 */
[----:B------:R-:W-:-:S07]  /*6ae0*/  IADD3 R79, PT, PT, R79, 0x20, RZ ;  /* 0x000000204f4f7810 */ /* 0x000fce0007ffe0ff */
.L_x_3648:
[----:B------:R-:W-:Y:S05]  /*6af0*/  BSYNC.RECONVERGENT B1 ;  /* 0x0000000000017941 */ /* 0x000fea0003800200 */
.L_x_3647:
        /* <DEDUP_REMOVED lines=8> */
.L_x_3770:
[----:B------:R-:W-:Y:S05]  /*6b80*/  BSYNC.RECONVERGENT B2 ;  /* 0x0000000000027941 */ /* 0x000fea0003800200 */
.L_x_3769:
        /* <DEDUP_REMOVED lines=10> */
[----:B--2---:R-:W-:Y:S01]  /*6c30*/  @!P2 HADD2.F32 R54, -RZ, R44.H0_H0 ;  /* 0x2000002cff36a230 */ /* 0x004fe20000004100 */
        /* <DEDUP_REMOVED lines=17> */
.L_x_3776:
        /* <DEDUP_REMOVED lines=13> */
.L_x_3778:
[----:B------:R-:W-:Y:S05]  /*6e20*/  BSYNC.RECONVERGENT B4 ;  /* 0x0000000000047941 */ /* 0x000fea0003800200 */
.L_x_3777:
        /* <DEDUP_REMOVED lines=46> */
.L_x_3775:
[----:B------:R-:W-:Y:S05]  /*7110*/  BSYNC.RECONVERGENT B3 ;  /* 0x0000000000037941 */ /* 0x000fea0003800200 */
.L_x_3774:
[----:B------:R-:W-:Y:S01]  /*7120*/  I2FP.F32.U32 R3, R3 ;  /* 0x0000000300037245 */ /* 0x000fe20000201000 */
[----:B------:R-:W-:Y:S02]  /*7130*/  HFMA2 R54, -RZ, RZ, 0.1171875, 0 ;  /* 0x2f800000ff367431 */ /* 0x000fe400000001ff */
[----:B-----5:R-:W-:Y:S02]  /*7140*/  HADD2.F32 R7, -RZ, R16.H0_H0 ;  /* 0x20000010ff077230 */ /* 0x020fe40000004100 */
[----:B------:R-:W-:Y:S02]  /*7150*/  HADD2.F32 R55, -RZ, R44.H0_H0 ;  /* 0x2000002cff377230 */ /* 0x000fe40000004100 */
[----:B------:R-:W-:Y:S01]  /*7160*/  FFMA.FTZ R3, R3, R54, 1.1641532182693481445e-10 ;  /* 0x2f00000003037423 */ /* 0x000fe20000010036 */
[----:B------:R-:W-:-:S04]  /*7170*/  FMUL.FTZ R7, R7, UR9 ;  /* 0x0000000907077c20 */ /* 0x000fc80008410000 */
[----:B------:R-:W-:Y:S01]  /*7180*/  FMUL.FTZ R7, R7, UR8 ;  /* 0x0000000807077c20 */ /* 0x000fe20008410000 */
[----:B------:R-:W-:-:S04]  /*7190*/  FSETP.GTU.FTZ.AND P4, PT, R3, UR26, PT ;  /* 0x0000001a03007c0b */ /* 0x000fc8000bf9c000 */
[----:B------:R-:W-:Y:S02]  /*71a0*/  FSEL R54, R7, RZ, !P4 ;  /* 0x000000ff07367208 */ /* 0x000fe40006000000 */
[----:B------:R-:W-:-:S03]  /*71b0*/  SEL R3, RZ, 0x1, P4 ;  /* 0x00000001ff037807 */ /* 0x000fc60002000000 */
[----:B------:R-:W-:-:S07]  /*71c0*/  FADD.FTZ R54, R55, R54 ;  /* 0x0000003637367221 */ /* 0x000fce0000010000 */
.L_x_3773:
[----:B------:R-:W-:Y:S05]  /*71d0*/  BSYNC.RECONVERGENT B2 ;  /* 0x0000000000027941 */ /* 0x000fea0003800200 */
.L_x_3772:
        /* <DEDUP_REMOVED lines=22> */
.L_x_3783:
        /* <DEDUP_REMOVED lines=13> */
.L_x_3785:
[----:B------:R-:W-:Y:S05]  /*7410*/  BSYNC.RECONVERGENT B4 ;  /* 0x0000000000047941 */ /* 0x000fea0003800200 */
.L_x_3784:
        /* <DEDUP_REMOVED lines=45> */
.L_x_3782:
[----:B------:R-:W-:Y:S05]  /*76f0*/  BSYNC.RECONVERGENT B3 ;  /* 0x0000000000037941 */ /* 0x000fea0003800200 */
.L_x_3781:
        /* <DEDUP_REMOVED lines=11> */
.L_x_3780:
[----:B------:R-:W-:Y:S05]  /*77b0*/  BSYNC.RECONVERGENT B2 ;  /* 0x0000000000027941 */ /* 0x000fea0003800200 */
.L_x_3779:
        /* <DEDUP_REMOVED lines=22> */
.L_x_3790:
        /* <DEDUP_REMOVED lines=13> */
.L_x_3792:
[----:B------:R-:W-:Y:S05]  /*79f0*/  BSYNC.RECONVERGENT B4 ;  /* 0x0000000000047941 */ /* 0x000fea0003800200 */
.L_x_3791:
        /* <DEDUP_REMOVED lines=45> */
[----:B------:R-:W-:-:S07]  /*7cd0*/  MOV R44, R66 ;  /* 0x00000042002c7202 */ /* 0x000fce0000000f00 */
.L_x_3789:
[----:B------:R-:W-:Y:S05]  /*7ce0*/  BSYNC.RECONVERGENT B3 ;  /* 0x0000000000037941 */ /* 0x000fea0003800200 */
.L_x_3788:
        /* <DEDUP_REMOVED lines=11> */
.L_x_3787:
[----:B------:R-:W-:Y:S05]  /*7da0*/  BSYNC.RECONVERGENT B2 ;  /* 0x0000000000027941 */ /* 0x000fea0003800200 */
.L_x_3786:
        /* <DEDUP_REMOVED lines=22> */
.L_x_3797:
        /* <DEDUP_REMOVED lines=13> */
.L_x_3799:
[----:B------:R-:W-:Y:S05]  /*7fe0*/  BSYNC.RECONVERGENT B4 ;  /* 0x0000000000047941 */ /* 0x000fea0003800200 */
.L_x_3798:
        /* <DEDUP_REMOVED lines=44> */
[----:B------:R-:W-:-:S07]  /*82b0*/  LOP3.LUT R9, R66, UR25, R83, 0x96, !PT ;  /* 0x0000001942097c12 */ /* 0x000fce000f8e9653 */
.L_x_3796:
[----:B------:R-:W-:Y:S05]  /*82c0*/  BSYNC.RECONVERGENT B3 ;  /* 0x0000000000037941 */ /* 0x000fea0003800200 */
.L_x_3795:
[----:B------:R-:W-:Y:S01]  /*82d0*/  I2FP.F32.U32 R7, R49 ;  /* 0x0000003100077245 */ /* 0x000fe20000201000 */
[----:B------:R-:W-:Y:S02]  /*82e0*/  HFMA2 R44, -RZ, RZ, 0.1171875, 0 ;  /* 0x2f800000ff2c7431 */ /* 0x000fe400000001ff */
[----:B-----5:R-:W-:-:S03]  /*82f0*/  HADD2.F32 R49, -RZ, R17.H1_H1 ;  /* 0x30000011ff317230 */ /* 0x020fc60000004100 */
[----:B------:R-:W-:Y:S02]  /*8300*/  FFMA.FTZ R7, R7, R44, 1.1641532182693481445e-10 ;  /* 0x2f00000007077423 */ /* 0x000fe4000001002c */
[----:B------:R-:W-:Y:S01]  /*8310*/  FMUL.FTZ R49, R49, UR9 ;  /* 0x0000000931317c20 */ /* 0x000fe20008410000 */
[----:B------:R-:W-:-:S03]  /*8320*/  HADD2.F32 R44, -RZ, R45.H1_H1 ;  /* 0x3000002dff2c7230 */ /* 0x000fc60000004100 */
[----:B------:R-:W-:Y:S01]  /*8330*/  FMUL.FTZ R49, R49, UR8 ;  /* 0x0000000831317c20 */ /* 0x000fe20008410000 */
[----:B------:R-:W-:-:S04]  /*8340*/  FSETP.GTU.FTZ.AND P4, PT, R7, UR26, PT ;  /* 0x0000001a07007c0b */ /* 0x000fc8000bf9c000 */
[----:B------:R-:W-:Y:S02]  /*8350*/  FSEL R59, R49, RZ, !P4 ;  /* 0x000000ff313b7208 */ /* 0x000fe40006000000 */
[----:B------:R-:W-:-:S03]  /*8360*/  SEL R49, RZ, 0x1, P4 ;  /* 0x00000001ff317807 */ /* 0x000fc60002000000 */
[----:B------:R-:W-:-:S07]  /*8370*/  FADD.FTZ R59, R44, R59 ;  /* 0x0000003b2c3b7221 */ /* 0x000fce0000010000 */
.L_x_3794:
[----:B------:R-:W-:Y:S05]  /*8380*/  BSYNC.RECONVERGENT B2 ;  /* 0x0000000000027941 */ /* 0x000fea0003800200 */
.L_x_3793:
        /* <DEDUP_REMOVED lines=22> */
.L_x_3804:
        /* <DEDUP_REMOVED lines=13> */
.L_x_3806:
[----:B------:R-:W-:Y:S05]  /*85c0*/  BSYNC.RECONVERGENT B4 ;  /* 0x0000000000047941 */ /* 0x000fea0003800200 */
.L_x_3805:
        /* <DEDUP_REMOVED lines=45> */
.L_x_3803:
[----:B------:R-:W-:Y:S05]  /*88a0*/  BSYNC.RECONVERGENT B3 ;  /* 0x0000000000037941 */ /* 0x000fea0003800200 */
.L_x_3802:
        /* <DEDUP_REMOVED lines=11> */
.L_x_3801:
[----:B------:R-:W-:Y:S05]  /*8960*/  BSYNC.RECONVERGENT B2 ;  /* 0x0000000000027941 */ /* 0x000fea0003800200 */
.L_x_3800:
        /* <DEDUP_REMOVED lines=22> */
.L_x_3811:
        /* <DEDUP_REMOVED lines=13> */
.L_x_3813:
[----:B------:R-:W-:Y:S05]  /*8ba0*/  BSYNC.RECONVERGENT B4 ;  /* 0x0000000000047941 */ /* 0x000fea0003800200 */
.L_x_3812:
        /* <DEDUP_REMOVED lines=45> */
.L_x_3810:
[----:B------:R-:W-:Y:S05]  /*8e80*/  BSYNC.RECONVERGENT B3 ;  /* 0x0000000000037941 */ /* 0x000fea0003800200 */
.L_x_3809:
[----:B------:R-:W-:Y:S01]  /*8e90*/  I2FP.F32.U32 R44, R45 ;  /* 0x0000002d002c7245 */ /* 0x000fe20000201000 */
[----:B------:R-:W-:Y:S02]  /*8ea0*/  HFMA2 R45, -RZ, RZ, 0.1171875, 0 ;  /* 0x2f800000ff2d7431 */ /* 0x000fe400000001ff */
[----:B-----5:R-:W-:Y:S02]  /*8eb0*/  HADD2.F32 R51, -RZ, R18.H1_H1 ;  /* 0x30000012ff337230 */ /* 0x020fe40000004100 */
[----:B------:R-:W-:Y:S02]  /*8ec0*/  HADD2.F32 R46, -RZ, R46.H1_H1 ;  /* 0x3000002eff2e7230 */ /* 0x000fe40000004100 */
[----:B------:R-:W-:Y:S01]  /*8ed0*/  FFMA.FTZ R44, R44, R45, 1.1641532182693481445e-10 ;  /* 0x2f0000002c2c7423 */ /* 0x000fe2000001002d */
[----:B------:R-:W-:-:S04]  /*8ee0*/  FMUL.FTZ R51, R51, UR9 ;  /* 0x0000000933337c20 */ /* 0x000fc80008410000 */
[----:B------:R-:W-:Y:S01]  /*8ef0*/  FMUL.FTZ R51, R51, UR8 ;  /* 0x0000000833337c20 */ /* 0x000fe20008410000 */
[----:B------:R-:W-:-:S04]  /*8f00*/  FSETP.GTU.FTZ.AND P4, PT, R44, UR26, PT ;  /* 0x0000001a2c007c0b */ /* 0x000fc8000bf9c000 */
[----:B------:R-:W-:Y:S02]  /*8f10*/  FSEL R67, R51, RZ, !P4 ;  /* 0x000000ff33437208 */ /* 0x000fe40006000000 */
[----:B------:R-:W-:-:S03]  /*8f20*/  SEL R51, RZ, 0x1, P4 ;  /* 0x00000001ff337807 */ /* 0x000fc60002000000 */
[----:B------:R-:W-:-:S07]  /*8f30*/  FADD.FTZ R67, R46, R67 ;  /* 0x000000432e437221 */ /* 0x000fce0000010000 */
.L_x_3808:
[----:B------:R-:W-:Y:S05]  /*8f40*/  BSYNC.RECONVERGENT B2 ;  /* 0x0000000000027941 */ /* 0x000fea0003800200 */
.L_x_3807:
        /* <DEDUP_REMOVED lines=22> */
.L_x_3818:
        /* <DEDUP_REMOVED lines=13> */
.L_x_3820:
[----:B------:R-:W-:Y:S05]  /*9180*/  BSYNC.RECONVERGENT B4 ;  /* 0x0000000000047941 */ /* 0x000fea0003800200 */
.L_x_3819:
        /* <DEDUP_REMOVED lines=45> */
.L_x_3817:
[----:B------:R-:W-:Y:S05]  /*9460*/  BSYNC.RECONVERGENT B3 ;  /* 0x0000000000037941 */ /* 0x000fea0003800200 */
.L_x_3816:
        /* <DEDUP_REMOVED lines=11> */
.L_x_3815:
[----:B------:R-:W-:Y:S05]  /*9520*/  BSYNC.RECONVERGENT B2 ;  /* 0x0000000000027941 */ /* 0x000fea0003800200 */
.L_x_3814:
        /* <DEDUP_REMOVED lines=22> */
.L_x_3825:
        /* <DEDUP_REMOVED lines=13> */
.L_x_3827:
[----:B------:R-:W-:Y:S05]  /*9760*/  BSYNC.RECONVERGENT B4 ;  /* 0x0000000000047941 */ /* 0x000fea0003800200 */
.L_x_3826:
        /* <DEDUP_REMOVED lines=45> */
.L_x_3824:
[----:B------:R-:W-:Y:S05]  /*9a40*/  BSYNC.RECONVERGENT B3 ;  /* 0x0000000000037941 */ /* 0x000fea0003800200 */
.L_x_3823:
[----:B------:R-:W-:Y:S01]  /*9a50*/  I2FP.F32.U32 R44, R45 ;  /* 0x0000002d002c7245 */ /* 0x000fe20000201000 */
[----:B------:R-:W-:Y:S02]  /*9a60*/  HFMA2 R45, -RZ, RZ, 0.1171875, 0 ;  /* 0x2f800000ff2d7431 */ /* 0x000fe400000001ff */
[----:B-----5:R-:W-:-:S03]  /*9a70*/  HADD2.F32 R53, -RZ, R19.H1_H1 ;  /* 0x30000013ff357230 */ /* 0x020fc60000004100 */
[----:B------:R-:W-:Y:S02]  /*9a80*/  FFMA.FTZ R44, R44, R45, 1.1641532182693481445e-10 ;  /* 0x2f0000002c2c7423 */ /* 0x000fe4000001002d */
[----:B------:R-:W-:-:S04]  /*9a90*/  FMUL.FTZ R53, R53, UR9 ;  /* 0x0000000935357c20 */ /* 0x000fc80008410000 */
[----:B------:R-:W-:Y:S01]  /*9aa0*/  FMUL.FTZ R53, R53, UR8 ;  /* 0x0000000835357c20 */ /* 0x000fe20008410000 */
[----:B------:R-:W-:Y:S01]  /*9ab0*/  FSETP.GTU.FTZ.AND P2, PT, R44, UR26, PT ;  /* 0x0000001a2c007c0b */ /* 0x000fe2000bf5c000 */
[----:B------:R-:W-:-:S03]  /*9ac0*/  HADD2.F32 R44, -RZ, R47.H1_H1 ;  /* 0x3000002fff2c7230 */ /* 0x000fc60000004100 */
[----:B------:R-:W-:Y:S02]  /*9ad0*/  FSEL R73, R53, RZ, !P2 ;  /* 0x000000ff35497208 */ /* 0x000fe40005000000 */
[----:B------:R-:W-:-:S03]  /*9ae0*/  SEL R53, RZ, 0x1, P2 ;  /* 0x00000001ff357807 */ /* 0x000fc60001000000 */
[----:B------:R-:W-:-:S07]  /*9af0*/  FADD.FTZ R73, R44, R73 ;  /* 0x000000492c497221 */ /* 0x000fce0000010000 */
.L_x_3822:
[----:B------:R-:W-:Y:S05]  /*9b00*/  BSYNC.RECONVERGENT B2 ;  /* 0x0000000000027941 */ /* 0x000fea0003800200 */
.L_x_3821:
[----:B------:R-:W-:Y:S02]  /*9b10*/  F2FP.F16.F32.PACK_AB R47, RZ, R73 ;  /* 0x00000049ff2f723e */ /* 0x000fe400000000ff */
[----:B------:R-:W-:Y:S02]  /*9b20*/  PRMT R46, R88, 0x5410, R46 ;  /* 0x00005410582e7816 */ /* 0x000fe4000000002e */
[----:B------:R-:W-:Y:S02]  /*9b30*/  PRMT R45, R85, 0x5410, R87 ;  /* 0x00005410552d7816 */ /* 0x000fe40000000057 */
[----:B------:R-:W-:Y:S02]  /*9b40*/  PRMT R44, R76, 0x5410, R84 ;  /* 0x000054104c2c7816 */ /* 0x000fe40000000054 */
[----:B------:R-:W-:Y:S01]  /*9b50*/  PRMT R47, R86, 0x5410, R47 ;  /* 0x00005410562f7816 */ /* 0x000fe2000000002f */
[----:B------:R-:W-:Y:S06]  /*9b60*/  BRA `(.L_x_3828) ;  /* 0x0000002c00247947 */ /* 0x000fec0003800000 */
.L_x_3771:
[----:B01----:R-:W-:Y:S01]  /*9b70*/  IMAD.U32 R45, RZ, RZ, UR5 ;  /* 0x00000005ff2d7e24 */ /* 0x003fe2000f8e00ff */
[----:B------:R-:W-:Y:S01]  /*9b80*/  BSSY.RECONVERGENT B2, `(.L_x_3829) ;  /* 0x000005a000027945 */ /* 0x000fe20003800200 */
[----:B------:R-:W-:Y:S01]  /*9b90*/  MOV R54, RZ ;  /* 0x000000ff00367202 */ /* 0x000fe20000000f00 */
[----:B------:R-:W-:Y:S01]  /*9ba0*/  IMAD.MOV.U32 R82, RZ, RZ, R76 ;  /* 0x000000ffff527224 */ /* 0x000fe200078e004c */
[----:B------:R-:W-:Y:S01]  /*9bb0*/  MOV R44, R7 ;  /* 0x00000007002c7202 */ /* 0x000fe20000000f00 */
[----:B------:R-:W-:Y:S01]  /*9bc0*/  VIADD R45, R45, 0x76cf5d0a ;  /* 0x76cf5d0a2d2d7836 */ /* 0x000fe20000000000 */
        /* <DEDUP_REMOVED lines=17> */
.L_x_3833:
        /* <DEDUP_REMOVED lines=13> */
.L_x_3835:
[----:B------:R-:W-:Y:S05]  /*9db0*/  BSYNC.RECONVERGENT B4 ;  /* 0x0000000000047941 */ /* 0x000fea0003800200 */
.L_x_3834:
        /* <DEDUP_REMOVED lines=44> */
.L_x_3832:
[----:B------:R-:W-:Y:S05]  /*a080*/  BSYNC.RECONVERGENT B3 ;  /* 0x0000000000037941 */ /* 0x000fea0003800200 */
.L_x_3831:
[----:B------:R-:W-:Y:S01]  /*a090*/  I2FP.F32.U32 R3, R3 ;  /* 0x0000000300037245 */ /* 0x000fe20000201000 */
[----:B------:R-:W-:Y:S02]  /*a0a0*/  HFMA2 R46, -RZ, RZ, 0.1171875, 0 ;  /* 0x2f800000ff2e7431 */ /* 0x000fe400000001ff */
[----:B-----5:R-:W-:-:S03]  /*a0b0*/  HADD2.F32 R7, -RZ, R16.H0_H0 ;  /* 0x20000010ff077230 */ /* 0x020fc60000004100 */
[----:B------:R-:W-:Y:S02]  /*a0c0*/  FFMA.FTZ R3, R3, R46, 1.1641532182693481445e-10 ;  /* 0x2f00000003037423 */ /* 0x000fe4000001002e */
[----:B------:R-:W-:-:S04]  /*a0d0*/  FMUL.FTZ R7, R7, UR9 ;  /* 0x0000000907077c20 */ /* 0x000fc80008410000 */
[----:B------:R-:W-:Y:S01]  /*a0e0*/  FMUL.FTZ R7, R7, UR8 ;  /* 0x0000000807077c20 */ /* 0x000fe20008410000 */
[----:B------:R-:W-:-:S04]  /*a0f0*/  FSETP.GTU.FTZ.AND P2, PT, R3, UR26, PT ;  /* 0x0000001a03007c0b */ /* 0x000fc8000bf5c000 */
[----:B------:R-:W-:Y:S02]  /*a100*/  SEL R3, RZ, 0x1, P2 ;  /* 0x00000001ff037807 */ /* 0x000fe40001000000 */
[----:B------:R-:W-:-:S07]  /*a110*/  FSEL R54, R7, RZ, !P2 ;  /* 0x000000ff07367208 */ /* 0x000fce0005000000 */
.L_x_3830:
[----:B------:R-:W-:Y:S05]  /*a120*/  BSYNC.RECONVERGENT B2 ;  /* 0x0000000000027941 */ /* 0x000fea0003800200 */
.L_x_3829:
        /* <DEDUP_REMOVED lines=18> */
.L_x_3840:
        /* <DEDUP_REMOVED lines=13> */
.L_x_3842:
[----:B------:R-:W-:Y:S05]  /*a320*/  BSYNC.RECONVERGENT B4 ;  /* 0x0000000000047941 */ /* 0x000fea0003800200 */
.L_x_3841:
        /* <DEDUP_REMOVED lines=45> */
.L_x_3839:
[----:B------:R-:W-:Y:S05]  /*a600*/  BSYNC.RECONVERGENT B3 ;  /* 0x0000000000037941 */ /* 0x000fea0003800200 */
.L_x_3838:
[----:B------:R-:W-:Y:S01]  /*a610*/  I2FP.F32.U32 R0, R0 ;  /* 0x0000000000007245 */ /* 0x000fe20000201000 */
[----:B-----5:R-:W-:Y:S02]  /*a620*/  HADD2.F32 R44, -RZ, R16.H1_H1 ;  /* 0x30000010ff2c7230 */ /* 0x020fe40000004100 */
[----:B------:R-:W-:-:S03]  /*a630*/  IMAD.MOV.U32 R47, RZ, RZ, 0x2f800000 ;  /* 0x2f800000ff2f7424 */ /* 0x000fc600078e00ff */
[----:B------:R-:W-:Y:S01]  /*a640*/  FMUL.FTZ R44, R44, UR9 ;  /* 0x000000092c2c7c20 */ /* 0x000fe20008410000 */
[----:B------:R-:W-:-:S03]  /*a650*/  FFMA.FTZ R0, R0, R47, 1.1641532182693481445e-10 ;  /* 0x2f00000000007423 */ /* 0x000fc6000001002f */
[----:B------:R-:W-:Y:S02]  /*a660*/  FMUL.FTZ R44, R44, UR8 ;  /* 0x000000082c2c7c20 */ /* 0x000fe40008410000 */
[----:B------:R-:W-:-:S04]  /*a670*/  FSETP.GTU.FTZ.AND P2, PT, R0, UR26, PT ;  /* 0x0000001a00007c0b */ /* 0x000fc8000bf5c000 */
[----:B------:R-:W-:Y:S02]  /*a680*/  SEL R0, RZ, 0x1, P2 ;  /* 0x00000001ff007807 */ /* 0x000fe40001000000 */
[----:B------:R-:W-:-:S07]  /*a690*/  FSEL R55, R44, RZ, !P2 ;  /* 0x000000ff2c377208 */ /* 0x000fce0005000000 */
.L_x_3837:
[----:B------:R-:W-:Y:S05]  /*a6a0*/  BSYNC.RECONVERGENT B2 ;  /* 0x0000000000027941 */ /* 0x000fea0003800200 */
.L_x_3836:
        /* <DEDUP_REMOVED lines=18> */
.L_x_3847:
        /* <DEDUP_REMOVED lines=13> */
.L_x_3849:
[----:B------:R-:W-:Y:S05]  /*a8a0*/  BSYNC.RECONVERGENT B4 ;  /* 0x0000000000047941 */ /* 0x000fea0003800200 */
.L_x_3848:
        /* <DEDUP_REMOVED lines=45> */
.L_x_3846:
[----:B------:R-:W-:Y:S05]  /*ab80*/  BSYNC.RECONVERGENT B3 ;  /* 0x0000000000037941 */ /* 0x000fea0003800200 */
.L_x_3845:
        /* <DEDUP_REMOVED lines=9> */
.L_x_3844:
[----:B------:R-:W-:Y:S05]  /*ac20*/  BSYNC.RECONVERGENT B2 ;  /* 0x0000000000027941 */ /* 0x000fea0003800200 */
.L_x_3843:
        /* <DEDUP_REMOVED lines=18> */
.L_x_3854:
        /* <DEDUP_REMOVED lines=13> */
.L_x_3856:
[----:B------:R-:W-:Y:S05]  /*ae20*/  BSYNC.RECONVERGENT B4 ;  /* 0x0000000000047941 */ /* 0x000fea0003800200 */
.L_x_3855:
        /* <DEDUP_REMOVED lines=45> */
.L_x_3853:
[----:B------:R-:W-:Y:S05]  /*b100*/  BSYNC.RECONVERGENT B3 ;  /* 0x0000000000037941 */ /* 0x000fea0003800200 */
.L_x_3852:
        /* <DEDUP_REMOVED lines=9> */
.L_x_3851:
[----:B------:R-:W-:Y:S05]  /*b1a0*/  BSYNC.RECONVERGENT B2 ;  /* 0x0000000000027941 */ /* 0x000fea0003800200 */
.L_x_3850:
        /* <DEDUP_REMOVED lines=18> */
.L_x_3861:
        /* <DEDUP_REMOVED lines=13> */
.L_x_3863:
[----:B------:R-:W-:Y:S05]  /*b3a0*/  BSYNC.RECONVERGENT B4 ;  /* 0x0000000000047941 */ /* 0x000fea0003800200 */
.L_x_3862:
        /* <DEDUP_REMOVED lines=45> */
.L_x_3860:
[----:B------:R-:W-:Y:S05]  /*b680*/  BSYNC.RECONVERGENT B3 ;  /* 0x0000000000037941 */ /* 0x000fea0003800200 */
.L_x_3859:
        /* <DEDUP_REMOVED lines=9> */
.L_x_3858:
[----:B------:R-:W-:Y:S05]  /*b720*/  BSYNC.RECONVERGENT B2 ;  /* 0x0000000000027941 */ /* 0x000fea0003800200 */
.L_x_3857:
        /* <DEDUP_REMOVED lines=18> */
.L_x_3868:
        /* <DEDUP_REMOVED lines=13> */
.L_x_3870:
[----:B------:R-:W-:Y:S05]  /*b920*/  BSYNC.RECONVERGENT B4 ;  /* 0x0000000000047941 */ /* 0x000fea0003800200 */
.L_x_3869:
        /* <DEDUP_REMOVED lines=45> */
.L_x_3867:
[----:B------:R-:W-:Y:S05]  /*bc00*/  BSYNC.RECONVERGENT B3 ;  /* 0x0000000000037941 */ /* 0x000fea0003800200 */
.L_x_3866:
        /* <DEDUP_REMOVED lines=9> */
.L_x_3865:
[----:B------:R-:W-:Y:S05]  /*bca0*/  BSYNC.RECONVERGENT B2 ;  /* 0x0000000000027941 */ /* 0x000fea0003800200 */
.L_x_3864:
        /* <DEDUP_REMOVED lines=18> */
.L_x_3875:
        /* <DEDUP_REMOVED lines=13> */
.L_x_3877:
[----:B------:R-:W-:Y:S05]  /*bea0*/  BSYNC.RECONVERGENT B4 ;  /* 0x0000000000047941 */ /* 0x000fea0003800200 */
.L_x_3876:
        /* <DEDUP_REMOVED lines=45> */
.L_x_3874:
[----:B------:R-:W-:Y:S05]  /*c180*/  BSYNC.RECONVERGENT B3 ;  /* 0x0000000000037941 */ /* 0x000fea0003800200 */
.L_x_3873:
        /* <DEDUP_REMOVED lines=9> */
.L_x_3872:
[----:B------:R-:W-:Y:S05]  /*c220*/  BSYNC.RECONVERGENT B2 ;  /* 0x0000000000027941 */ /* 0x000fea0003800200 */
.L_x_3871:
        /* <DEDUP_REMOVED lines=18> */
.L_x_3882:
        /* <DEDUP_REMOVED lines=13> */
.L_x_3884:
[----:B------:R-:W-:Y:S05]  /*c420*/  BSYNC.RECONVERGENT B4 ;  /* 0x0000000000047941 */ /* 0x000fea0003800200 */
.L_x_3883:
        /* <DEDUP_REMOVED lines=45> */
.L_x_3881:
[----:B------:R-:W-:Y:S05]  /*c700*/  BSYNC.RECONVERGENT B3 ;  /* 0x0000000000037941 */ /* 0x000fea0003800200 */
.L_x_3880:
        /* <DEDUP_REMOVED lines=9> */
.L_x_3879:
[----:B------:R-:W-:Y:S05]  /*c7a0*/  BSYNC.RECONVERGENT B2 ;  /* 0x0000000000027941 */ /* 0x000fea0003800200 */
.L_x_3878:
[----:B------:R-:W-:Y:S02]  /*c7b0*/  F2FP.F16.F32.PACK_AB R47, RZ, R73 ;  /* 0x00000049ff2f723e */ /* 0x000fe400000000ff */
[----:B------:R-:W-:Y:S02]  /*c7c0*/  PRMT R46, R87, 0x5410, R88 ;  /* 0x00005410572e7816 */ /* 0x000fe40000000058 */
[----:B------:R-:W-:Y:S02]  /*c7d0*/  PRMT R45, R85, 0x5410, R86 ;  /* 0x00005410552d7816 */ /* 0x000fe40000000056 */
[----:B------:R-:W-:Y:S02]  /*c7e0*/  PRMT R44, R84, 0x5410, R83 ;  /* 0x00005410542c7816 */ /* 0x000fe40000000053 */
[----:B------:R-:W-:-:S07]  /*c7f0*/  PRMT R47, R76, 0x5410, R47 ;  /* 0x000054104c2f7816 */ /* 0x000fce000000002f */
.L_x_3828:
[----:B------:R-:W0:Y:S01]  /*c800*/  LDC.64 R84, c[0x0][0x3a8] ;  /* 0x0000ea00ff547b82 */ /* 0x000e220000000a00 */
[----:B------:R-:W-:Y:S01]  /*c810*/  BSSY.RECONVERGENT B2, `(.L_x_3885) ;  /* 0x0000019000027945 */ /* 0x000fe20003800200 */
[----:B------:R-:W-:Y:S01]  /*c820*/  MOV R76, R82 ;  /* 0x00000052004c7202 */ /* 0x000fe20000000f00 */
[----:B0-----:R-:W-:-:S05]  /*c830*/  IMAD.WIDE.U32 R84, R80, 0x10, R84 ;  /* 0x0000001050547825 */ /* 0x001fca00078e0054 */
[----:B------:R0:W-:Y:S01]  /*c840*/  STG.E.128 desc[UR6][R84.64], R44 ;  /* 0x0000002c54007986 */ /* 0x0001e2000c101d06 */
[----:B------:R-:W-:Y:S05]  /*c850*/  @!P3 BRA `(.L_x_3886) ;  /* 0x000000000050b947 */ /* 0x000fea0003800000 */
[----:B0-----:R-:W-:Y:S01]  /*c860*/  IMAD.U32 R44, R52, 0x10000, RZ ;  /* 0x00010000342c7824 */ /* 0x001fe200078e00ff */
[----:B------:R-:W-:Y:S02]  /*c870*/  LOP3.LUT R46, R53, 0xffff, RZ, 0xc0, !PT ;  /* 0x0000ffff352e7812 */ /* 0x000fe400078ec0ff */
[----:B------:R-:W-:Y:S02]  /*c880*/  PRMT R83, R51, 0x7104, RZ ;  /* 0x0000710433537816 */ /* 0x000fe400000000ff */
[----:B------:R-:W-:Y:S02]  /*c890*/  LOP3.LUT R47, R44, 0xff0000, RZ, 0xc0, !PT ;  /* 0x00ff00002c2f7812 */ /* 0x000fe400078ec0ff */
[----:B------:R-:W0:Y:S01]  /*c8a0*/  LDC.64 R44, c[0x0][0x3b0] ;  /* 0x0000ec00ff2c7b82 */ /* 0x000e220000000a00 */
[----:B------:R-:W-:Y:S02]  /*c8b0*/  LOP3.LUT R84, R49, 0xff, RZ, 0xc0, !PT ;  /* 0x000000ff31547812 */ /* 0x000fe400078ec0ff */
[----:B------:R-:W-:-:S02]  /*c8c0*/  PRMT R46, R47, 0x4210, R46 ;  /* 0x000042102f2e7816 */ /* 0x000fc4000000002e */
[----:B------:R-:W-:Y:S01]  /*c8d0*/  LOP3.LUT R82, R48, 0xff, RZ, 0xc0, !PT ;  /* 0x000000ff30527812 */ /* 0x000fe200078ec0ff */
[----:B------:R-:W-:Y:S01]  /*c8e0*/  IMAD.WIDE.U32 R84, R84, 0x1000000, RZ ;  /* 0x0100000054547825 */ /* 0x000fe200078e00ff */
[----:B------:R-:W-:Y:S02]  /*c8f0*/  LOP3.LUT R83, R46, 0xff00, R83, 0xf8, !PT ;  /* 0x0000ff002e537812 */ /* 0x000fe400078ef853 */
[----:B------:R-:W-:Y:S02]  /*c900*/  LOP3.LUT R46, R0, 0xff, RZ, 0xc0, !PT ;  /* 0x000000ff002e7812 */ /* 0x000fe400078ec0ff */
[----:B------:R-:W-:Y:S01]  /*c910*/  LOP3.LUT R87, R83, 0xff, R50, 0xf8, !PT ;  /* 0x000000ff53577812 */ /* 0x000fe200078ef832 */
[----:B------:R-:W-:-:S04]  /*c920*/  IMAD.WIDE.U32 R82, R82, 0x10000, RZ ;  /* 0x0001000052527825 */ /* 0x000fc800078e00ff */
[----:B------:R-:W-:Y:S01]  /*c930*/  IMAD.WIDE.U32 R46, R46, 0x100, RZ ;  /* 0x000001002e2e7825 */ /* 0x000fe200078e00ff */
[----:B------:R-:W-:Y:S02]  /*c940*/  LOP3.LUT R87, R83, R87, R85, 0xfe, !PT ;  /* 0x0000005753577212 */ /* 0x000fe400078efe55 */
[----:B------:R-:W-:Y:S02]  /*c950*/  LOP3.LUT R46, R46, R84, R82, 0xfe, !PT ;  /* 0x000000542e2e7212 */ /* 0x000fe400078efe52 */
[----:B------:R-:W-:Y:S01]  /*c960*/  LOP3.LUT R47, R87, R47, RZ, 0xfc, !PT ;  /* 0x0000002f572f7212 */ /* 0x000fe200078efcff */
[----:B0-----:R-:W-:Y:S01]  /*c970*/  IMAD.WIDE.U32 R44, R79, 0x8, R44 ;  /* 0x000000084f2c7825 */ /* 0x001fe200078e002c */
[----:B------:R-:W-:-:S05]  /*c980*/  LOP3.LUT R46, R46, 0xff, R3, 0xf8, !PT ;  /* 0x000000ff2e2e7812 */ /* 0x000fca00078ef803 */
[----:B------:R1:W-:Y:S02]  /*c990*/  STG.E.64 desc[UR6][R44.64], R46 ;  /* 0x0000002e2c007986 */ /* 0x0003e4000c101b06 */
.L_x_3886:
[----:B------:R-:W-:Y:S05]  /*c9a0*/  BSYNC.RECONVERGENT B2 ;  /* 0x0000000000027941 */ /* 0x000fea0003800200 */
.L_x_3885:
[----:B------:R-:W-:Y:S01]  /*c9b0*/  IADD3 R80, PT, PT, R80, 0x20, RZ ;  /* 0x0000002050507810 */ /* 0x000fe20007ffe0ff */
[----:B------:R-:W-:-:S07]  /*c9c0*/  VIADD R79, R79, 0x20 ;  /* 0x000000204f4f7836 */ /* 0x000fce0000000000 */
.L_x_3768:
[----:B------:R-:W-:Y:S05]  /*c9d0*/  BSYNC.RECONVERGENT B1 ;  /* 0x0000000000017941 */ /* 0x000fea0003800200 */
.L_x_3767:
        /* <DEDUP_REMOVED lines=8> */
.L_x_3890:
[----:B------:R-:W-:Y:S05]  /*ca60*/  BSYNC.RECONVERGENT B2 ;  /* 0x0000000000027941 */ /* 0x000fea0003800200 */
.L_x_3889:
        /* <DEDUP_REMOVED lines=10> */
[----:B--2---:R-:W-:Y:S01]  /*cb10*/  @!P4 HADD2.F32 R56, -RZ, R44.H0_H0 ;  /* 0x2000002cff38c230 */ /* 0x004fe20000004100 */
        /* <DEDUP_REMOVED lines=17> */
.L_x_3896:
        /* <DEDUP_REMOVED lines=13> */
.L_x_3898:
[----:B------:R-:W-:Y:S05]  /*cd00*/  BSYNC.RECONVERGENT B4 ;  /* 0x0000000000047941 */ /* 0x000fea0003800200 */
.L_x_3897:
        /* <DEDUP_REMOVED lines=46> */
.L_x_3895:
[----:B------:R-:W-:Y:S05]  /*cff0*/  BSYNC.RECONVERGENT B3 ;  /* 0x0000000000037941 */ /* 0x000fea0003800200 */
.L_x_3894:
        /* <DEDUP_REMOVED lines=11> */
.L_x_3893:
[----:B------:R-:W-:Y:S05]  /*d0b0*/  BSYNC.RECONVERGENT B2 ;  /* 0x0000000000027941 */ /* 0x000fea0003800200 */
.L_x_3892:
        /* <DEDUP_REMOVED lines=22> */
.L_x_3903:
        /* <DEDUP_REMOVED lines=13> */
.L_x_3905:
[----:B------:R-:W-:Y:S05]  /*d2f0*/  BSYNC.RECONVERGENT B4 ;  /* 0x0000000000047941 */ /* 0x000fea0003800200 */
.L_x_3904:
        /* <DEDUP_REMOVED lines=46> */
.L_x_3902:
[----:B------:R-:W-:Y:S05]  /*d5e0*/  BSYNC.RECONVERGENT B3 ;  /* 0x0000000000037941 */ /* 0x000fea0003800200 */
.L_x_3901:
        /* <DEDUP_REMOVED lines=11> */
.L_x_3900:
[----:B------:R-:W-:Y:S05]  /*d6a0*/  BSYNC.RECONVERGENT B2 ;  /* 0x0000000000027941 */ /* 0x000fea0003800200 */
.L_x_3899:
        /* <DEDUP_REMOVED lines=22> */
.L_x_3910:
        /* <DEDUP_REMOVED lines=13> */
.L_x_3912:
[----:B------:R-:W-:Y:S05]  /*d8e0*/  BSYNC.RECONVERGENT B4 ;  /* 0x0000000000047941 */ /* 0x000fea0003800200 */
.L_x_3911:
        /* <DEDUP_REMOVED lines=44> */
[----:B------:R-:W-:Y:S01]  /*dbb0*/  HFMA2 R68, -RZ, RZ, 0, 0 ;  /* 0x00000000ff447431 */ /* 0x000fe200000001ff */
[----:B------:R-:W-:-:S07]  /*dbc0*/  LOP3.LUT R9, R74, UR25, R69, 0x96, !PT ;  /* 0x000000194a097c12 */ /* 0x000fce000f8e9645 */
.L_x_3909:
[----:B------:R-:W-:Y:S05]  /*dbd0*/  BSYNC.RECONVERGENT B3 ;  /* 0x0000000000037941 */ /* 0x000fea0003800200 */
.L_x_3908:
        /* <DEDUP_REMOVED lines=11> */
.L_x_3907:
[----:B------:R-:W-:Y:S05]  /*dc90*/  BSYNC.RECONVERGENT B2 ;  /* 0x0000000000027941 */ /* 0x000fea0003800200 */
.L_x_3906:
        /* <DEDUP_REMOVED lines=22> */
.L_x_3917:
        /* <DEDUP_REMOVED lines=13> */
.L_x_3919:
[----:B------:R-:W-:Y:S05]  /*ded0*/  BSYNC.RECONVERGENT B4 ;  /* 0x0000000000047941 */ /* 0x000fea0003800200 */
.L_x_3918:
        /* <DEDUP_REMOVED lines=45> */
.L_x_3916:
[----:B------:R-:W-:Y:S05]  /*e1b0*/  BSYNC.RECONVERGENT B3 ;  /* 0x0000000000037941 */ /* 0x000fea0003800200 */
.L_x_3915:
        /* <DEDUP_REMOVED lines=11> */
.L_x_3914:
[----:B------:R-:W-:Y:S05]  /*e270*/  BSYNC.RECONVERGENT B2 ;  /* 0x0000000000027941 */ /* 0x000fea0003800200 */
.L_x_3913:
        /* <DEDUP_REMOVED lines=22> */
.L_x_3924:
        /* <DEDUP_REMOVED lines=13> */
.L_x_3926:
[----:B------:R-:W-:Y:S05]  /*e4b0*/  BSYNC.RECONVERGENT B4 ;  /* 0x0000000000047941 */ /* 0x000fea0003800200 */
.L_x_3925:
        /* <DEDUP_REMOVED lines=45> */
.L_x_3923:
[----:B------:R-:W-:Y:S05]  /*e790*/  BSYNC.RECONVERGENT B3 ;  /* 0x0000000000037941 */ /* 0x000fea0003800200 */
.L_x_3922:
        /* <DEDUP_REMOVED lines=11> */
.L_x_3921:
[----:B------:R-:W-:Y:S05]  /*e850*/  BSYNC.RECONVERGENT B2 ;  /* 0x0000000000027941 */ /* 0x000fea0003800200 */
.L_x_3920:
        /* <DEDUP_REMOVED lines=22> */
.L_x_3931:
        /* <DEDUP_REMOVED lines=13> */
.L_x_3933:
[----:B------:R-:W-:Y:S05]  /*ea90*/  BSYNC.RECONVERGENT B4 ;  /* 0x0000000000047941 */ /* 0x000fea0003800200 */
.L_x_3932:
        /* <DEDUP_REMOVED lines=44> */
[----:B------:R-:W-:Y:S01]  /*ed60*/  IMAD.MOV.U32 R45, RZ, RZ, R82 ;  /* 0x000000ffff2d7224 */ /* 0x000fe200078e0052 */
[----:B------:R-:W-:-:S07]  /*ed70*/  MOV R76, R44 ;  /* 0x0000002c004c7202 */ /* 0x000fce0000000f00 */
.L_x_3930:
[----:B------:R-:W-:Y:S05]  /*ed80*/  BSYNC.RECONVERGENT B3 ;  /* 0x0000000000037941 */ /* 0x000fea0003800200 */
.L_x_3929:
        /* <DEDUP_REMOVED lines=11> */
.L_x_3928:
[----:B------:R-:W-:Y:S05]  /*ee40*/  BSYNC.RECONVERGENT B2 ;  /* 0x0000000000027941 */ /* 0x000fea0003800200 */
.L_x_3927:
        /* <DEDUP_REMOVED lines=22> */
.L_x_3938:
        /* <DEDUP_REMOVED lines=13> */
.L_x_3940:
[----:B------:R-:W-:Y:S05]  /*f080*/  BSYNC.RECONVERGENT B4 ;  /* 0x0000000000047941 */ /* 0x000fea0003800200 */
.L_x_3939:
        /* <DEDUP_REMOVED lines=44> */
[----:B------:R-:W-:Y:S01]  /*f350*/  LOP3.LUT R9, R74, UR25, R45, 0x96, !PT ;  /* 0x000000194a097c12 */ /* 0x000fe2000f8e962d */
[----:B------:R-:W-:-:S07]  /*f360*/  IMAD.MOV.U32 R45, RZ, RZ, R76 ;  /* 0x000000ffff2d7224 */ /* 0x000fce00078e004c */
.L_x_3937:
[----:B------:R-:W-:Y:S05]  /*f370*/  BSYNC.RECONVERGENT B3 ;  /* 0x0000000000037941 */ /* 0x000fea0003800200 */
.L_x_3936:
        /* <DEDUP_REMOVED lines=11> */
.L_x_3935:
[----:B------:R-:W-:Y:S05]  /*f430*/  BSYNC.RECONVERGENT B2 ;  /* 0x0000000000027941 */ /* 0x000fea0003800200 */
.L_x_3934:
        /* <DEDUP_REMOVED lines=22> */
.L_x_3945:
        /* <DEDUP_REMOVED lines=13> */
.L_x_3947:
[----:B------:R-:W-:Y:S05]  /*f670*/  BSYNC.RECONVERGENT B4 ;  /* 0x0000000000047941 */ /* 0x000fea0003800200 */
.L_x_3946:
        /* <DEDUP_REMOVED lines=46> */
.L_x_3944:
[----:B------:R-:W-:Y:S05]  /*f960*/  BSYNC.RECONVERGENT B3 ;  /* 0x0000000000037941 */ /* 0x000fea0003800200 */
.L_x_3943:
        /* <DEDUP_REMOVED lines=11> */
.L_x_3942:
[----:B------:R-:W-:Y:S05]  /*fa20*/  BSYNC.RECONVERGENT B2 ;  /* 0x0000000000027941 */ /* 0x000fea0003800200 */
.L_x_3941:
[----:B------:R-:W-:Y:S02]  /*fa30*/  F2FP.F16.F32.PACK_AB R47, RZ, R75 ;  /* 0x0000004bff2f723e */ /* 0x000fe400000000ff */
[----:B------:R-:W-:Y:S02]  /*fa40*/  PRMT R46, R88, 0x5410, R89 ;  /* 0x00005410582e7816 */ /* 0x000fe40000000059 */
[----:B------:R-:W-:Y:S02]  /*fa50*/  PRMT R45, R85, 0x5410, R87 ;  /* 0x00005410552d7816 */ /* 0x000fe40000000057 */
[----:B------:R-:W-:Y:S02]  /*fa60*/  PRMT R44, R81, 0x5410, R84 ;  /* 0x00005410512c7816 */ /* 0x000fe40000000054 */
[----:B------:R-:W-:Y:S01]  /*fa70*/  PRMT R47, R86, 0x5410, R47 ;  /* 0x00005410562f7816 */ /* 0x000fe2000000002f */
[----:B------:R-:W-:Y:S06]  /*fa80*/  BRA `(.L_x_3948) ;  /* 0x0000002c00287947 */ /* 0x000fec0003800000 */
.L_x_3891:
        /* <DEDUP_REMOVED lines=23> */
.L_x_3953:
        /* <DEDUP_REMOVED lines=13> */
.L_x_3955:
[----:B------:R-:W-:Y:S05]  /*fcd0*/  BSYNC.RECONVERGENT B4 ;  /* 0x0000000000047941 */ /* 0x000fea0003800200 */
.L_x_3954:
        /* <DEDUP_REMOVED lines=44> */
.L_x_3952:
[----:B------:R-:W-:Y:S05]  /*ffa0*/  BSYNC.RECONVERGENT B3 ;  /* 0x0000000000037941 */ /* 0x000fea0003800200 */
.L_x_3951:
        /* <DEDUP_REMOVED lines=9> */
.L_x_3950:
[----:B------:R-:W-:Y:S05]  /*10040*/  BSYNC.RECONVERGENT B2 ;  /* 0x0000000000027941 */ /* 0x000fea0003800200 */
.L_x_3949:
        /* <DEDUP_REMOVED lines=18> */
.L_x_3960:
        /* <DEDUP_REMOVED lines=13> */
.L_x_3962:
[----:B------:R-:W-:Y:S05]  /*10240*/  BSYNC.RECONVERGENT B4 ;  /* 0x0000000000047941 */ /* 0x000fea0003800200 */
.L_x_3961:
        /* <DEDUP_REMOVED lines=45> */
.L_x_3959:
[----:B------:R-:W-:Y:S05]  /*10520*/  BSYNC.RECONVERGENT B3 ;  /* 0x0000000000037941 */ /* 0x000fea0003800200 */
.L_x_3958:
        /* <DEDUP_REMOVED lines=9> */
.L_x_3957:
[----:B------:R-:W-:Y:S05]  /*105c0*/  BSYNC.RECONVERGENT B2 ;  /* 0x0000000000027941 */ /* 0x000fea0003800200 */
.L_x_3956:
        /* <DEDUP_REMOVED lines=18> */
.L_x_3967:
        /* <DEDUP_REMOVED lines=13> */
.L_x_3969:
[----:B------:R-:W-:Y:S05]  /*107c0*/  BSYNC.RECONVERGENT B4 ;  /* 0x0000000000047941 */ /* 0x000fea0003800200 */
.L_x_3968:
        /* <DEDUP_REMOVED lines=45> */
.L_x_3966:
[----:B------:R-:W-:Y:S05]  /*10aa0*/  BSYNC.RECONVERGENT B3 ;  /* 0x0000000000037941 */ /* 0x000fea0003800200 */
.L_x_3965:
        /* <DEDUP_REMOVED lines=9> */
.L_x_3964:
[----:B------:R-:W-:Y:S05]  /*10b40*/  BSYNC.RECONVERGENT B2 ;  /* 0x0000000000027941 */ /* 0x000fea0003800200 */
.L_x_3963:
        /* <DEDUP_REMOVED lines=18> */
.L_x_3974:
        /* <DEDUP_REMOVED lines=13> */
.L_x_3976:
[----:B------:R-:W-:Y:S05]  /*10d40*/  BSYNC.RECONVERGENT B4 ;  /* 0x0000000000047941 */ /* 0x000fea0003800200 */
.L_x_3975:
        /* <DEDUP_REMOVED lines=45> */
.L_x_3973:
[----:B------:R-:W-:Y:S05]  /*11020*/  BSYNC.RECONVERGENT B3 ;  /* 0x0000000000037941 */ /* 0x000fea0003800200 */
.L_x_3972:
        /* <DEDUP_REMOVED lines=9> */
.L_x_3971:
[----:B------:R-:W-:Y:S05]  /*110c0*/  BSYNC.RECONVERGENT B2 ;  /* 0x0000000000027941 */ /* 0x000fea0003800200 */
.L_x_3970:
        /* <DEDUP_REMOVED lines=18> */
.L_x_3981:
        /* <DEDUP_REMOVED lines=13> */
.L_x_3983:
[----:B------:R-:W-:Y:S05]  /*112c0*/  BSYNC.RECONVERGENT B4 ;  /* 0x0000000000047941 */ /* 0x000fea0003800200 */
.L_x_3982:
        /* <DEDUP_REMOVED lines=45> */
.L_x_3980:
[----:B------:R-:W-:Y:S05]  /*115a0*/  BSYNC.RECONVERGENT B3 ;  /* 0x0000000000037941 */ /* 0x000fea0003800200 */
.L_x_3979:
        /* <DEDUP_REMOVED lines=9> */
.L_x_3978:
[----:B------:R-:W-:Y:S05]  /*11640*/  BSYNC.RECONVERGENT B2 ;  /* 0x0000000000027941 */ /* 0x000fea0003800200 */
.L_x_3977:
        /* <DEDUP_REMOVED lines=18> */
.L_x_3988:
        /* <DEDUP_REMOVED lines=13> */
.L_x_3990:
[----:B------:R-:W-:Y:S05]  /*11840*/  BSYNC.RECONVERGENT B4 ;  /* 0x0000000000047941 */ /* 0x000fea0003800200 */
.L_x_3989:
        /* <DEDUP_REMOVED lines=45> */
.L_x_3987:
[----:B------:R-:W-:Y:S05]  /*11b20*/  BSYNC.RECONVERGENT B3 ;  /* 0x0000000000037941 */ /* 0x000fea0003800200 */
.L_x_3986:
        /* <DEDUP_REMOVED lines=9> */
.L_x_3985:
[----:B------:R-:W-:Y:S05]  /*11bc0*/  BSYNC.RECONVERGENT B2 ;  /* 0x0000000000027941 */ /* 0x000fea0003800200 */
.L_x_3984:
        /* <DEDUP_REMOVED lines=18> */
.L_x_3995:
        /* <DEDUP_REMOVED lines=13> */
.L_x_3997:
[----:B------:R-:W-:Y:S05]  /*11dc0*/  BSYNC.RECONVERGENT B4 ;  /* 0x0000000000047941 */ /* 0x000fea0003800200 */
.L_x_3996:
        /* <DEDUP_REMOVED lines=45> */
.L_x_3994:
[----:B------:R-:W-:Y:S05]  /*120a0*/  BSYNC.RECONVERGENT B3 ;  /* 0x0000000000037941 */ /* 0x000fea0003800200 */
.L_x_3993:
        /* <DEDUP_REMOVED lines=9> */
.L_x_3992:
[----:B------:R-:W-:Y:S05]  /*12140*/  BSYNC.RECONVERGENT B2 ;  /* 0x0000000000027941 */ /* 0x000fea0003800200 */
.L_x_3991:
        /* <DEDUP_REMOVED lines=18> */
.L_x_4002:
        /* <DEDUP_REMOVED lines=13> */
.L_x_4004:
[----:B------:R-:W-:Y:S05]  /*12340*/  BSYNC.RECONVERGENT B4 ;  /* 0x0000000000047941 */ /* 0x000fea0003800200 */
.L_x_4003:
        /* <DEDUP_REMOVED lines=45> */
.L_x_4001:
[----:B------:R-:W-:Y:S05]  /*12620*/  BSYNC.RECONVERGENT B3 ;  /* 0x0000000000037941 */ /* 0x000fea0003800200 */
.L_x_4000:
        /* <DEDUP_REMOVED lines=9> */
.L_x_3999:
[----:B------:R-:W-:Y:S05]  /*126c0*/  BSYNC.RECONVERGENT B2 ;  /* 0x0000000000027941 */ /* 0x000fea0003800200 */
.L_x_3998:
[----:B------:R-:W-:Y:S01]  /*126d0*/  F2FP.F16.F32.PACK_AB R47, RZ, R75 ;  /* 0x0000004bff2f723e */ /* 0x000fe200000000ff */
[----:B------:R-:W-:Y:S01]  /*126e0*/  IMAD.MOV.U32 R76, RZ, RZ, R86 ;  /* 0x000000ffff4c7224 */ /* 0x000fe200078e0056 */
[----:B------:R-:W-:Y:S02]  /*126f0*/  PRMT R46, R87, 0x5410, R88 ;  /* 0x00005410572e7816 */ /* 0x000fe40000000058 */
[----:B------:R-:W-:Y:S02]  /*12700*/  PRMT R45, R84, 0x5410, R85 ;  /* 0x00005410542d7816 */ /* 0x000fe40000000055 */
[----:B------:R-:W-:Y:S02]  /*12710*/  PRMT R44, R83, 0x5410, R82 ;  /* 0x00005410532c7816 */ /* 0x000fe40000000052 */
[----:B------:R-:W-:-:S07]  /*12720*/  PRMT R47, R81, 0x5410, R47 ;  /* 0x00005410512f7816 */ /* 0x000fce000000002f */
.L_x_3948:
[----:B------:R-:W0:Y:S02]  /*12730*/  LDC.64 R82, c[0x0][0x3a8] ;  /* 0x0000ea00ff527b82 */ /* 0x000e240000000a00 */
[----:B0-----:R-:W-:-:S05]  /*12740*/  IMAD.WIDE.U32 R82, R80, 0x10, R82 ;  /* 0x0000001050527825 */ /* 0x001fca00078e0052 */
[----:B------:R2:W-:Y:S01]  /*12750*/  STG.E.128 desc[UR6][R82.64], R44 ;  /* 0x0000002c52007986 */ /* 0x0005e2000c101d06 */
[----:B------:R-:W-:Y:S05]  /*12760*/  @!P3 BRA `(.L_x_3888) ;  /* 0x000000000050b947 */ /* 0x000fea0003800000 */
[----:B--2---:R-:W-:Y:S02]  /*12770*/  SHF.L.U32 R44, R52, 0x10, RZ ;  /* 0x00000010342c7819 */ /* 0x004fe400000006ff */
        /* <DEDUP_REMOVED lines=19> */
.L_x_3888:
[----:B------:R-:W-:Y:S05]  /*128b0*/  BSYNC.RECONVERGENT B1 ;  /* 0x0000000000017941 */ /* 0x000fea0003800200 */
.L_x_3887:
        /* <DEDUP_REMOVED lines=101> */
.L_x_4024:
        /* <DEDUP_REMOVED lines=14> */
[----:B-----5:R-:W-:-:S13]  /*12ff0*/  ISETP.GE.AND P3, PT, R78, 0x1, PT ;  /* 0x000000014e00780c */ /* 0x020fda0003f66270 */
[----:B-1----:R-:W-:Y:S05]  /*13000*/  @!P3 BRA `(.L_x_4007) ;  /* 0x000000080070b947 */ /* 0x002fea0003800000 */
[----:B------:R-:W-:Y:S01]  /*13010*/  VIADD R78, R78, 0xffffffff ;  /* 0xffffffff4e4e7836 */ /* 0x000fe20000000000 */
[----:B------:R-:W-:Y:S03]  /*13020*/  BSSY.RECONVERGENT B2, `(.L_x_4008) ;  /* 0x0000037000027945 */ /* 0x000fe60003800200 */
[----:B------:R-:W-:Y:S01]  /*13030*/  IMAD R78, R78, R77, RZ ;  /* 0x0000004d4e4e7224 */ /* 0x000fe200078e02ff */
[----:B------:R-:W-:-:S04]  /*13040*/  FSEL R77, R79, RZ, !P4 ;  /* 0x000000ff4f4d7208 */ /* 0x000fc80006000000 */
[----:B------:R-:W-:-:S04]  /*13050*/  SHF.R.S32.HI R45, RZ, 0x1f, R78 ;  /* 0x0000001fff2d7819 */ /* 0x000fc8000001144e */
[----:B------:R-:W-:-:S04]  /*13060*/  LEA.HI R78, R45, R78, RZ, 0x3 ;  /* 0x0000004e2d4e7211 */ /* 0x000fc800078f18ff */
[----:B------:R-:W-:Y:S01]  /*13070*/  LEA.HI.SX32 R83, R78, R83, 0x1d ;  /* 0x000000534e537211 */ /* 0x000fe200078feaff */
[----:B------:R-:W-:Y:S06]  /*13080*/  @!P0 BRA `(.L_x_4009) ;  /* 0x0000000000c08947 */ /* 0x000fec0003800000 */
[--C-:B------:R-:W-:Y:S01]  /*13090*/  FADD.FTZ R44, R4, -R77.reuse ;  /* 0x8000004d042c7221 */ /* 0x100fe20000010000 */
[--C-:B------:R-:W-:Y:S01]  /*130a0*/  FADD.FTZ R46, R62, -R77.reuse ;  /* 0x8000004d3e2e7221 */ /* 0x100fe20000010000 */
[----:B------:R-:W-:Y:S01]  /*130b0*/  FADD.FTZ R78, R61, -R77 ;  /* 0x8000004d3d4e7221 */ /* 0x000fe20000010000 */
[----:B------:R-:W-:Y:S02]  /*130c0*/  HADD2.F32 R45, -RZ, R40.H0_H0 ;  /* 0x20000028ff2d7230 */ /* 0x000fe40000004100 */
[C---:B------:R-:W-:Y:S01]  /*130d0*/  FMUL.FTZ R44, R81.reuse, R44 ;  /* 0x0000002c512c7220 */ /* 0x040fe20000410000 */
[----:B------:R-:W-:Y:S02]  /*130e0*/  HADD2.F32 R47, -RZ, R36.H0_H0 ;  /* 0x20000024ff2f7230 */ /* 0x000fe40000004100 */
[C---:B------:R-:W-:Y:S01]  /*130f0*/  FMUL.FTZ R46, R81.reuse, R46 ;  /* 0x0000002e512e7220 */ /* 0x040fe20000410000 */
[----:B------:R-:W-:Y:S02]  /*13100*/  HADD2.F32 R79, -RZ, R41.H0_H0 ;  /* 0x20000029ff4f7230 */ /* 0x000fe40000004100 */
[----:B------:R-:W-:Y:S01]  /*13110*/  FMUL.FTZ R78, R81, R78 ;  /* 0x0000004e514e7220 */ /* 0x000fe20000410000 */
[----:B------:R-:W-:-:S02]  /*13120*/  HADD2.F32 R85, -RZ, R37.H0_H0 ;  /* 0x20000025ff557230 */ /* 0x000fc40000004100 */
[----:B------:R-:W-:Y:S01]  /*13130*/  FFMA.FTZ R44, R44, R45, R47 ;  /* 0x0000002d2c2c7223 */ /* 0x000fe2000001002f */
[----:B------:R-:W-:Y:S02]  /*13140*/  HADD2.F32 R87, -RZ, R41.H1_H1 ;  /* 0x30000029ff577230 */ /* 0x000fe40000004100 */
[----:B0-----:R-:W-:Y:S01]  /*13150*/  FADD.FTZ R82, R70, -R77 ;  /* 0x8000004d46527221 */ /* 0x001fe20000010000 */
[----:B------:R-:W-:Y:S02]  /*13160*/  HADD2.F32 R89, -RZ, R37.H1_H1 ;  /* 0x30000025ff597230 */ /* 0x000fe40000004100 */
[----:B------:R-:W-:Y:S01]  /*13170*/  FFMA.FTZ R45, R46, R79, R85 ;  /* 0x0000004f2e2d7223 */ /* 0x000fe20000010055 */
[----:B------:R-:W-:Y:S01]  /*13180*/  FADD.FTZ R46, R64, -R77 ;  /* 0x8000004d402e7221 */ /* 0x000fe20000010000 */
[----:B------:R-:W-:Y:S02]  /*13190*/  HADD2.F32 R47, -RZ, R42.H0_H0 ;  /* 0x2000002aff2f7230 */ /* 0x000fe40000004100 */
[----:B------:R-:W-:Y:S01]  /*131a0*/  FMUL.FTZ R82, R81, R82 ;  /* 0x0000005251527220 */ /* 0x000fe20000410000 */
[----:B------:R-:W-:Y:S01]  /*131b0*/  FFMA.FTZ R80, R78, R87, R89 ;  /* 0x000000574e507223 */ /* 0x000fe20000010059 */
[----:B------:R-:W-:Y:S01]  /*131c0*/  FADD.FTZ R78, R65, -R77 ;  /* 0x8000004d414e7221 */ /* 0x000fe20000010000 */
[----:B------:R-:W-:-:S02]  /*131d0*/  HADD2.F32 R79, -RZ, R38.H0_H0 ;  /* 0x20000026ff4f7230 */ /* 0x000fc40000004100 */
[C---:B------:R-:W-:Y:S01]  /*131e0*/  FMUL.FTZ R46, R81.reuse, R46 ;  /* 0x0000002e512e7220 */ /* 0x040fe20000410000 */
[----:B------:R-:W-:Y:S02]  /*131f0*/  HADD2.F32 R85, -RZ, R42.H1_H1 ;  /* 0x3000002aff557230 */ /* 0x000fe40000004100 */
[----:B------:R-:W-:Y:S01]  /*13200*/  FMUL.FTZ R78, R81, R78 ;  /* 0x0000004e514e7220 */ /* 0x000fe20000410000 */
[----:B------:R-:W-:Y:S02]  /*13210*/  HADD2.F32 R87, -RZ, R38.H1_H1 ;  /* 0x30000026ff577230 */ /* 0x000fe40000004100 */
[----:B------:R-:W-:Y:S01]  /*13220*/  FFMA.FTZ R46, R46, R47, R79 ;  /* 0x0000002f2e2e7223 */ /* 0x000fe2000001004f */
[----:B------:R-:W-:Y:S01]  /*13230*/  HADD2.F32 R47, -RZ, R43.H0_H0 ;  /* 0x2000002bff2f7230 */ /* 0x000fe20000004100 */
[----:B------:R-:W-:Y:S01]  /*13240*/  F2FP.F16.F32.PACK_AB R45, R80, R45 ;  /* 0x0000002d502d723e */ /* 0x000fe200000000ff */
[--C-:B------:R-:W-:Y:S02]  /*13250*/  HADD2.F32 R79, -RZ, R39.reuse.H0_H0 ;  /* 0x20000027ff4f7230 */ /* 0x100fe40000004100 */
[----:B------:R-:W-:Y:S01]  /*13260*/  FFMA.FTZ R85, R78, R85, R87 ;  /* 0x000000554e557223 */ /* 0x000fe20000010057 */
[----:B------:R-:W-:Y:S01]  /*13270*/  FADD.FTZ R78, R71, -R77 ;  /* 0x8000004d474e7221 */ /* 0x000fe20000010000 */
[----:B------:R-:W-:-:S02]  /*13280*/  HADD2.F32 R86, -RZ, R39.H1_H1 ;  /* 0x30000027ff567230 */ /* 0x000fc40000004100 */
        /* <DEDUP_REMOVED lines=16> */
.L_x_4009:
[----:B------:R-:W-:Y:S05]  /*13390*/  BSYNC.RECONVERGENT B2 ;  /* 0x0000000000027941 */ /* 0x000fea0003800200 */
.L_x_4008:
[----:B------:R-:W-:Y:S04]  /*133a0*/  BSSY.RECONVERGENT B2, `(.L_x_4010) ;  /* 0x0000032000027945 */ /* 0x000fe80003800200 */
[----:B------:R-:W-:Y:S05]  /*133b0*/  @!P1 BRA `(.L_x_4011) ;  /* 0x0000000000c09947 */ /* 0x000fea0003800000 */
[--C-:B-1----:R-:W-:Y:S01]  /*133c0*/  FADD.FTZ R44, R54, -R77.reuse ;  /* 0x8000004d362c7221 */ /* 0x102fe20000010000 */
        /* <DEDUP_REMOVED lines=44> */
[----:B0-----:R-:W-:-:S04]  /*13690*/  IMAD.WIDE.U32 R78, R83, 0x10, R78 ;  /* 0x00000010534e7825 */ /* 0x001fc800078e004e */
[----:B------:R-:W-:Y:S01]  /*136a0*/  VIADD R83, R83, 0x20 ;  /* 0x0000002053537836 */ /* 0x000fe20000000000 */
[----:B------:R2:W-:Y:S06]  /*136b0*/  STG.E.128 desc[UR6][R78.64], R44 ;  /* 0x0000002c4e007986 */ /* 0x0005ec000c101d06 */
.L_x_4011:
[----:B------:R-:W-:Y:S05]  /*136c0*/  BSYNC.RECONVERGENT B2 ;  /* 0x0000000000027941 */ /* 0x000fea0003800200 */
.L_x_4010:
[----:B------:R-:W-:Y:S05]  /*136d0*/  @!P2 BRA `(.L_x_4007) ;  /* 0x0000000000bca947 */ /* 0x000fea0003800000 */
[--C-:B-12---:R-:W-:Y:S01]  /*136e0*/  FADD.FTZ R44, R56, -R77.reuse ;  /* 0x8000004d382c7221 */ /* 0x106fe20000010000 */
[--C-:B------:R-:W-:Y:S01]  /*136f0*/  FADD.FTZ R46, R58, -R77.reuse ;  /* 0x8000004d3a2e7221 */ /* 0x100fe20000010000 */
[----:B------:R-:W-:Y:S02]  /*13700*/  HADD2.F32 R45, -RZ, R24.H0_H0 ;  /* 0x20000018ff2d7230 */ /* 0x000fe40000004100 */
[----:B------:R-:W-:Y:S01]  /*13710*/  FADD.FTZ R78, R63, -R77 ;  /* 0x8000004d3f4e7221 */ /* 0x000fe20000010000 */
[----:B------:R-:W-:Y:S02]  /*13720*/  HADD2.F32 R47, -RZ, R20.H0_H0 ;  /* 0x20000014ff2f7230 */ /* 0x000fe40000004100 */
[C---:B------:R-:W-:Y:S01]  /*13730*/  FMUL.FTZ R44, R81.reuse, R44 ;  /* 0x0000002c512c7220 */ /* 0x040fe20000410000 */
[----:B------:R-:W-:Y:S02]  /*13740*/  HADD2.F32 R79, -RZ, R25.H0_H0 ;  /* 0x20000019ff4f7230 */ /* 0x000fe40000004100 */
[----:B------:R-:W-:Y:S01]  /*13750*/  FMUL.FTZ R46, R81, R46 ;  /* 0x0000002e512e7220 */ /* 0x000fe20000410000 */
[----:B------:R-:W-:-:S02]  /*13760*/  HADD2.F32 R85, -RZ, R21.H0_H0 ;  /* 0x20000015ff557230 */ /* 0x000fc40000004100 */
[----:B------:R-:W-:Y:S01]  /*13770*/  FFMA.FTZ R44, R44, R45, R47 ;  /* 0x0000002d2c2c7223 */ /* 0x000fe2000001002f */
[----:B------:R-:W-:Y:S02]  /*13780*/  HADD2.F32 R47, -RZ, R25.H1_H1 ;  /* 0x30000019ff2f7230 */ /* 0x000fe40000004100 */
[----:B------:R-:W-:Y:S01]  /*13790*/  FMUL.FTZ R78, R81, R78 ;  /* 0x0000004e514e7220 */ /* 0x000fe20000410000 */
[----:B------:R-:W-:Y:S02]  /*137a0*/  HADD2.F32 R87, -RZ, R22.H0_H0 ;  /* 0x20000016ff577230 */ /* 0x000fe40000004100 */
[----:B------:R-:W-:Y:S01]  /*137b0*/  FFMA.FTZ R45, R46, R79, R85 ;  /* 0x0000004f2e2d7223 */ /* 0x000fe20000010055 */
[----:B------:R-:W-:Y:S02]  /*137c0*/  HADD2.F32 R79, -RZ, R21.H1_H1 ;  /* 0x30000015ff4f7230 */ /* 0x000fe40000004100 */
[----:B------:R-:W-:Y:S01]  /*137d0*/  FADD.FTZ R46, R68, -R77 ;  /* 0x8000004d442e7221 */ /* 0x000fe20000010000 */
[----:B------:R-:W-:-:S02]  /*137e0*/  HADD2.F32 R85, -RZ, R26.H0_H0 ;  /* 0x2000001aff557230 */ /* 0x000fc40000004100 */
[----:B0-----:R-:W-:Y:S01]  /*137f0*/  FADD.FTZ R82, R74, -R77 ;  /* 0x8000004d4a527221 */ /* 0x001fe20000010000 */
[----:B------:R-:W-:Y:S02]  /*13800*/  HADD2.F32 R89, -RZ, R23.H1_H1 ;  /* 0x30000017ff597230 */ /* 0x000fe40000004100 */
[----:B------:R-:W-:Y:S01]  /*13810*/  FMUL.FTZ R46, R81, R46 ;  /* 0x0000002e512e7220 */ /* 0x000fe20000410000 */
[----:B------:R-:W-:Y:S01]  /*13820*/  FFMA.FTZ R80, R78, R47, R79 ;  /* 0x0000002f4e507223 */ /* 0x000fe2000001004f */
[----:B------:R-:W-:Y:S01]  /*13830*/  FADD.FTZ R78, R69, -R77 ;  /* 0x8000004d454e7221 */ /* 0x000fe20000010000 */
[----:B------:R-:W-:Y:S02]  /*13840*/  HADD2.F32 R47, -RZ, R22.H1_H1 ;  /* 0x30000016ff2f7230 */ /* 0x000fe40000004100 */
[----:B------:R-:W-:Y:S01]  /*13850*/  FFMA.FTZ R46, R46, R85, R87 ;  /* 0x000000552e2e7223 */ /* 0x000fe20000010057 */
[----:B------:R-:W-:Y:S02]  /*13860*/  HADD2.F32 R85, -RZ, R26.H1_H1 ;  /* 0x3000001aff557230 */ /* 0x000fe40000004100 */
[----:B------:R-:W-:Y:S01]  /*13870*/  FMUL.FTZ R78, R81, R78 ;  /* 0x0000004e514e7220 */ /* 0x000fe20000410000 */
[----:B------:R-:W-:-:S02]  /*13880*/  HADD2.F32 R79, -RZ, R27.H0_H0 ;  /* 0x2000001bff4f7230 */ /* 0x000fc40000004100 */
[----:B------:R-:W-:Y:S01]  /*13890*/  FMUL.FTZ R82, R81, R82 ;  /* 0x0000005251527220 */ /* 0x000fe20000410000 */
[----:B------:R-:W-:Y:S02]  /*138a0*/  HADD2.F32 R87, -RZ, R23.H0_H0 ;  /* 0x20000017ff577230 */ /* 0x000fe40000004100 */
[----:B------:R-:W-:Y:S01]  /*138b0*/  FFMA.FTZ R85, R78, R85, R47 ;  /* 0x000000554e557223 */ /* 0x000fe2000001002f */
[----:B------:R-:W-:Y:S02]  /*138c0*/  F2FP.F16.F32.PACK_AB R45, R80, R45 ;  /* 0x0000002d502d723e */ /* 0x000fe400000000ff */
[----:B------:R-:W-:Y:S01]  /*138d0*/  FFMA.FTZ R47, R82, R79, R87 ;  /* 0x0000004f522f7223 */ /* 0x000fe20000010057 */
[----:B------:R-:W-:Y:S01]  /*138e0*/  FADD.FTZ R82, R75, -R77 ;  /* 0x8000004d4b527221 */ /* 0x000fe20000010000 */
[----:B------:R-:W0:Y:S01]  /*138f0*/  LDC.64 R78, c[0x0][0x428] ;  /* 0x00010a00ff4e7b82 */ /* 0x000e220000000a00 */
[----:B------:R-:W-:Y:S01]  /*13900*/  HADD2.F32 R87, -RZ, R27.H1_H1 ;  /* 0x3000001bff577230 */ /* 0x000fe20000004100 */
[----:B------:R-:W-:Y:S01]  /*13910*/  F2FP.F16.F32.PACK_AB R46, R85, R46 ;  /* 0x0000002e552e723e */ /* 0x000fe200000000ff */
[----:B------:R-:W-:-:S04]  /*13920*/  FMUL.FTZ R82, R81, R82 ;  /* 0x0000005251527220 */ /* 0x000fc80000410000 */
[----:B------:R-:W-:Y:S01]  /*13930*/  FFMA.FTZ R84, R82, R87, R89 ;  /* 0x0000005752547223 */ /* 0x000fe20000010059 */
[----:B------:R-:W-:Y:S01]  /*13940*/  FADD.FTZ R82, R57, -R77 ;  /* 0x8000004d39527221 */ /* 0x000fe20000010000 */
[----:B------:R-:W-:-:S03]  /*13950*/  HADD2.F32 R77, -RZ, R24.H1_H1 ;  /* 0x30000018ff4d7230 */ /* 0x000fc60000004100 */
[----:B------:R-:W-:Y:S01]  /*13960*/  FMUL.FTZ R82, R81, R82 ;  /* 0x0000005251527220 */ /* 0x000fe20000410000 */
[----:B------:R-:W-:Y:S01]  /*13970*/  HADD2.F32 R81, -RZ, R20.H1_H1 ;  /* 0x30000014ff517230 */ /* 0x000fe20000004100 */
[----:B------:R-:W-:-:S04]  /*13980*/  F2FP.F16.F32.PACK_AB R47, R84, R47 ;  /* 0x0000002f542f723e */ /* 0x000fc800000000ff */
[----:B------:R-:W-:-:S05]  /*13990*/  FFMA.FTZ R77, R82, R77, R81 ;  /* 0x0000004d524d7223 */ /* 0x000fca0000010051 */
[----:B------:R-:W-:Y:S01]  /*139a0*/  F2FP.F16.F32.PACK_AB R44, R77, R44 ;  /* 0x0000002c4d2c723e */ /* 0x000fe200000000ff */
[----:B0-----:R-:W-:-:S05]  /*139b0*/  IMAD.WIDE.U32 R78, R83, 0x10, R78 ;  /* 0x00000010534e7825 */ /* 0x001fca00078e004e */
[----:B------:R3:W-:Y:S02]  /*139c0*/  STG.E.128 desc[UR6][R78.64], R44 ;  /* 0x0000002c4e007986 */ /* 0x0007e4000c101d06 */
.L_x_4007:
[----:B------:R-:W-:Y:S05]  /*139d0*/  BSYNC.RECONVERGENT B1 ;  /* 0x0000000000017941 */ /* 0x000fea0003800200 */
.L_x_4006:
[----:B-123--:R-:W1:Y:S02]  /*139e0*/  LDC.64 R44, c[0x0][0x380] ;  /* 0x0000e000ff2c7b82 */ /* 0x00ee640000000a00 */
[----:B-1----:R-:W-:-:S04]  /*139f0*/  LEA R12, R44, R12, 0x2 ;  /* 0x0000000c2c0c7211 */ /* 0x002fc800078e10ff */
[----:B------:R-:W-:-:S13]  /*13a00*/  ISETP.GE.AND P0, PT, R12, R45, PT ;  /* 0x0000002d0c00720c */ /* 0x000fda0003f06270 */
[----:B------:R-:W-:Y:S05]  /*13a10*/  @!P0 BRA `(.L_x_4012) ;  /* 0xfffffed000388947 */ /* 0x000fea000383ffff */
[----:B------:R-:W-:Y:S05]  /*13a20*/  BSYNC B0 ;  /* 0x0000000000007941 */ /* 0x000fea0003800000 */
.L_x_3646:
[----:B------:R-:W-:Y:S05]  /*13a30*/  EXIT ;  /* 0x000000000000794d */ /* 0x000fea0003800000 */
.L_x_4005:
        /* <DEDUP_REMOVED lines=8> */
.L_x_4014:
[----:B------:R-:W-:Y:S05]  /*13ac0*/  BSYNC B1 ;  /* 0x0000000000017941 */ /* 0x000fea0003800000 */
.L_x_4013:
        /* <DEDUP_REMOVED lines=10> */
.L_x_4015:
[----:B------:R-:W-:Y:S01]  /*13b70*/  HFMA2 R86, -RZ, RZ, 0, 2.384185791015625e-07 ;  /* 0x00000004ff567431 */ /* 0x000fe200000001ff */
[----:B------:R-:W-:-:S05]  /*13b80*/  MOV R47, R85 ;  /* 0x00000055002f7202 */ /* 0x000fca0000000f00 */
[----:B------:R-:W-:-:S04]  /*13b90*/  FADD.FTZ R47, R46, R47 ;  /* 0x0000002f2e2f7221 */ /* 0x000fc80000010000 */
[----:B------:R-:W-:-:S07]  /*13ba0*/  IMAD.MOV.U32 R87, RZ, RZ, R47 ;  /* 0x000000ffff577224 */ /* 0x000fce00078e002f */
[----:B------:R-:W-:Y:S05]  /*13bb0*/  WARPSYNC.COLLECTIVE R84, `(.L_x_4016) ;  /* 0x0000000054087348 */ /* 0x000fea0003c00000 */
[----:B------:R0:W1:Y:S02]  /*13bc0*/  SHFL.BFLY P6, R85, R87, R86, R89 ;  /* 0x0c00005657557389 */ /* 0x00006400000c0059 */
[----:B01----:R-:W-:Y:S05]  /*13bd0*/  ENDCOLLECTIVE ;  /* 0x000000000000791b */ /* 0x003fea0003800000 */
.L_x_4016:
[----:B------:R-:W-:Y:S02]  /*13be0*/  IMAD.MOV.U32 R86, RZ, RZ, 0x8 ;  /* 0x00000008ff567424 */ /* 0x000fe400078e00ff */
[----:B------:R-:W-:-:S04]  /*13bf0*/  IMAD.MOV.U32 R44, RZ, RZ, R85 ;  /* 0x000000ffff2c7224 */ /* 0x000fc800078e0055 */
[----:B------:R-:W-:-:S05]  /*13c00*/  FADD.FTZ R81, R47, R44 ;  /* 0x0000002c2f517221 */ /* 0x000fca0000010000 */
[----:B------:R-:W-:-:S07]  /*13c10*/  MOV R87, R81 ;  /* 0x0000005100577202 */ /* 0x000fce0000000f00 */
[----:B------:R-:W-:Y:S05]  /*13c20*/  WARPSYNC.COLLECTIVE R84, `(.L_x_4017) ;  /* 0x0000000054087348 */ /* 0x000fea0003c00000 */
[----:B------:R0:W1:Y:S02]  /*13c30*/  SHFL.BFLY P6, R85, R87, R86, R89 ;  /* 0x0c00005657557389 */ /* 0x00006400000c0059 */
[----:B01----:R-:W-:Y:S05]  /*13c40*/  ENDCOLLECTIVE ;  /* 0x000000000000791b */ /* 0x003fea0003800000 */
.L_x_4017:
[----:B------:R-:W-:Y:S01]  /*13c50*/  HFMA2 R86, -RZ, RZ, 0, 9.5367431640625e-07 ;  /* 0x00000010ff567431 */ /* 0x000fe200000001ff */
[----:B------:R-:W-:-:S05]  /*13c60*/  MOV R44, R85 ;  /* 0x00000055002c7202 */ /* 0x000fca0000000f00 */
[----:B------:R-:W-:-:S04]  /*13c70*/  FADD.FTZ R82, R81, R44 ;  /* 0x0000002c51527221 */ /* 0x000fc80000010000 */
[----:B------:R-:W-:-:S07]  /*13c80*/  IMAD.MOV.U32 R87, RZ, RZ, R82 ;  /* 0x000000ffff577224 */ /* 0x000fce00078e0052 */
[----:B------:R-:W-:Y:S05]  /*13c90*/  WARPSYNC.COLLECTIVE R84, `(.L_x_4018) ;  /* 0x0000000054087348 */ /* 0x000fea0003c00000 */
[----:B------:R0:W1:Y:S02]  /*13ca0*/  SHFL.BFLY P6, R85, R87, R86, R89 ;  /* 0x0c00005657557389 */ /* 0x00006400000c0059 */
[----:B01----:R-:W-:Y:S05]  /*13cb0*/  ENDCOLLECTIVE ;  /* 0x000000000000791b */ /* 0x003fea0003800000 */
.L_x_4018:
        /* <DEDUP_REMOVED lines=57> */
.L_x_4019:
[----:B------:R-:W-:Y:S01]  /*14050*/  HFMA2 R86, -RZ, RZ, 0, 1.1920928955078125e-07 ;  /* 0x00000002ff567431 */ /* 0x000fe200000001ff */
[----:B------:R-:W-:-:S05]  /*14060*/  MOV R45, R85 ;  /* 0x00000055002d7202 */ /* 0x000fca0000000f00 */
[----:B------:R-:W-:-:S04]  /*14070*/  FADD.FTZ R45, R44, R45 ;  /* 0x0000002d2c2d7221 */ /* 0x000fc80000010000 */
[----:B------:R-:W-:-:S07]  /*14080*/  IMAD.MOV.U32 R87, RZ, RZ, R45 ;  /* 0x000000ffff577224 */ /* 0x000fce00078e002d */
[----:B------:R-:W-:Y:S05]  /*14090*/  WARPSYNC.COLLECTIVE R84, `(.L_x_4020) ;  /* 0x0000000054087348 */ /* 0x000fea0003c00000 */
[----:B------:R0:W1:Y:S02]  /*140a0*/  SHFL.BFLY P6, R85, R87, R86, R89 ;  /* 0x0c00005657557389 */ /* 0x00006400000c0059 */
[----:B01----:R-:W-:Y:S05]  /*140b0*/  ENDCOLLECTIVE ;  /* 0x000000000000791b */ /* 0x003fea0003800000 */
.L_x_4020:
[----:B------:R-:W-:Y:S02]  /*140c0*/  IMAD.MOV.U32 R86, RZ, RZ, 0x4 ;  /* 0x00000004ff567424 */ /* 0x000fe400078e00ff */
[----:B------:R-:W-:-:S04]  /*140d0*/  IMAD.MOV.U32 R46, RZ, RZ, R85 ;  /* 0x000000ffff2e7224 */ /* 0x000fc800078e0055 */
[----:B------:R-:W-:-:S05]  /*140e0*/  FADD.FTZ R46, R45, R46 ;  /* 0x0000002e2d2e7221 */ /* 0x000fca0000010000 */
[----:B------:R-:W-:-:S07]  /*140f0*/  MOV R87, R46 ;  /* 0x0000002e00577202 */ /* 0x000fce0000000f00 */
[----:B------:R-:W-:Y:S05]  /*14100*/  WARPSYNC.COLLECTIVE R84, `(.L_x_4021) ;  /* 0x0000000054087348 */ /* 0x000fea0003c00000 */
[----:B------:R0:W1:Y:S02]  /*14110*/  SHFL.BFLY P6, R85, R87, R86, R89 ;  /* 0x0c00005657557389 */ /* 0x00006400000c0059 */
[----:B01----:R-:W-:Y:S05]  /*14120*/  ENDCOLLECTIVE ;  /* 0x000000000000791b */ /* 0x003fea0003800000 */
.L_x_4021:
[----:B------:R-:W-:Y:S01]  /*14130*/  HFMA2 R86, -RZ, RZ, 0, 4.76837158203125e-07 ;  /* 0x00000008ff567431 */ /* 0x000fe200000001ff */
[----:B------:R-:W-:-:S05]  /*14140*/  MOV R47, R85 ;  /* 0x00000055002f7202 */ /* 0x000fca0000000f00 */
[----:B------:R-:W-:-:S04]  /*14150*/  FADD.FTZ R47, R46, R47 ;  /* 0x0000002f2e2f7221 */ /* 0x000fc80000010000 */
[----:B------:R-:W-:-:S07]  /*14160*/  IMAD.MOV.U32 R87, RZ, RZ, R47 ;  /* 0x000000ffff577224 */ /* 0x000fce00078e002f */
[----:B------:R-:W-:Y:S05]  /*14170*/  WARPSYNC.COLLECTIVE R84, `(.L_x_4022) ;  /* 0x0000000054087348 */ /* 0x000fea0003c00000 */
[----:B------:R0:W1:Y:S02]  /*14180*/  SHFL.BFLY P6, R85, R87, R86, R89 ;  /* 0x0c00005657557389 */ /* 0x00006400000c0059 */
[----:B01----:R-:W-:Y:S05]  /*14190*/  ENDCOLLECTIVE ;  /* 0x000000000000791b */ /* 0x003fea0003800000 */
.L_x_4022:
[----:B------:R-:W-:Y:S02]  /*141a0*/  IMAD.MOV.U32 R86, RZ, RZ, 0x10 ;  /* 0x00000010ff567424 */ /* 0x000fe400078e00ff */
[----:B------:R-:W-:-:S04]  /*141b0*/  IMAD.MOV.U32 R82, RZ, RZ, R85 ;  /* 0x000000ffff527224 */ /* 0x000fc800078e0055 */
[----:B------:R-:W-:-:S05]  /*141c0*/  FADD.FTZ R82, R47, R82 ;  /* 0x000000522f527221 */ /* 0x000fca0000010000 */
[----:B------:R-:W-:-:S07]  /*141d0*/  MOV R87, R82 ;  /* 0x0000005200577202 */ /* 0x000fce0000000f00 */
[----:B------:R-:W-:Y:S05]  /*141e0*/  WARPSYNC.COLLECTIVE R84, `(.L_x_4023) ;  /* 0x0000000054087348 */ /* 0x000fea0003c00000 */
[----:B------:R0:W1:Y:S02]  /*141f0*/  SHFL.BFLY P6, R85, R87, R86, R89 ;  /* 0x0c00005657557389 */ /* 0x00006400000c0059 */
[----:B01----:R-:W-:Y:S05]  /*14200*/  ENDCOLLECTIVE ;  /* 0x000000000000791b */ /* 0x003fea0003800000 */
.L_x_4023:
[----:B------:R-:W-:Y:S01]  /*14210*/  MOV R81, R85 ;  /* 0x0000005500517202 */ /* 0x000fe20000000f00 */
[----:B------:R-:W-:Y:S06]  /*14220*/  BRA `(.L_x_4024) ;  /* 0xffffffec00387947 */ /* 0x000fec000383ffff */
.L_x_4025:
        /* <DEDUP_REMOVED lines=13> */
.L_x_28728:


//--------------------- .text._ZN10layer_norm13ln_fwd_kernelINS_13Kernel_traitsI6__halfS2_S2_S2_fjLj768ELj1ELj4ELj1ELj16ENS_18Kernel_traits_baseILj768ES2_S2_S2_S2_fjLj128EEEEELb1ELb0ELb1ELb1EEEvNS_9FwdParamsE --------------------------
	.section	.text._ZN10layer_norm13ln_fwd_kernelINS_13Kernel_traitsI6__halfS2_S2_S2_fjLj768ELj1ELj4ELj1ELj16ENS_18Kernel_traits_baseILj768ES2_S2_S2_S2_fjLj128EEEEELb1ELb0ELb1ELb1EEEvNS_9FwdParamsE,"ax",@progbits
	.align	128
        .global         _ZN10layer_norm13ln_fwd_kernelINS_13Kernel_traitsI6__halfS2_S2_S2_fjLj768ELj1ELj4ELj1ELj16ENS_18Kernel_traits_baseILj768ES2_S2_S2_S2_fjLj128EEEEELb1ELb0ELb1ELb1EEEvNS_9FwdParamsE
        .type           _ZN10layer_norm13ln_fwd_kernelINS_13Kernel_traitsI6__halfS2_S2_S2_fjLj768ELj1ELj4ELj1ELj16ENS_18Kernel_traits_baseILj768ES2_S2_S2_S2_fjLj128EEEEELb1ELb0ELb1ELb1EEEvNS_9FwdParamsE,@function
        .size           _ZN10layer_norm13ln_fwd_kernelINS_13Kernel_traitsI6__halfS2_S2_S2_fjLj768ELj1ELj4ELj1ELj16ENS_18Kernel_traits_baseILj768ES2_S2_S2_S2_fjLj128EEEEELb1ELb0ELb1ELb1EEEvNS_9FwdParamsE,(.L_x_28729 - _ZN10layer_norm13ln_fwd_kernelINS_13Kernel_traitsI6__halfS2_S2_S2_fjLj768ELj1ELj4ELj1ELj16ENS_18Kernel_traits_baseILj768ES2_S2_S2_S2_fjLj128EEEEELb1ELb0ELb1ELb1EEEvNS_9FwdParamsE)
        .other          _ZN10layer_norm13ln_fwd_kernelINS_13Kernel_traitsI6__halfS2_S2_S2_fjLj768ELj1ELj4ELj1ELj16ENS_18Kernel_traits_baseILj768ES2_S2_S2_S2_fjLj128EEEEELb1ELb0ELb1ELb1EEEvNS_9FwdParamsE,@"STO_CUDA_ENTRY STV_DEFAULT"
_ZN10layer_norm13ln_fwd_kernelINS_13Kernel_traitsI6__halfS2_S2_S2_fjLj768ELj1ELj4ELj1ELj16ENS_18Kernel_traits_baseILj768ES2_S2_S2_S2_fjLj128EEEEELb1ELb0ELb1ELb1EEEvNS_9FwdParamsE:
.text._ZN10layer_norm13ln_fwd_kernelINS_13Kernel_traitsI6__halfS2_S2_S2_fjLj768ELj1ELj4ELj1ELj16ENS_18Kernel_traits_baseILj768ES2_S2_S2_S2_fjLj128EEEEELb1ELb0ELb1ELb1EEEvNS_9FwdParamsE:
        /* <DEDUP_REMOVED lines=30> */
[----:B------:R-:W2:Y:S01]  /*01e0*/  LDC R23, c[0x0][0x360] ;  /* 0x0000d800ff177b82 */ /* 0x000ea20000000800 */
[----:B0-----:R-:W-:-:S06]  /*01f0*/  USHF.L.U32 UR4, UR5, 0x2, URZ ;  /* 0x0000000205047899 */ /* 0x001fcc00080006ff */
[----:B------:R-:W-:-:S04]  /*0200*/  LOP3.LUT R68, R68, UR4, RZ, 0xfc, !PT ;  /* 0x0000000444447c12 */ /* 0x000fc8000f8efcff */
[----:B------:R-:W-:Y:S01]  /*0210*/  ISETP.GE.AND P2, PT, R68, UR10, PT ;  /* 0x0000000a44007c0c */ /* 0x000fe2000bf46270 */
[----:B--2---:R-:W-:Y:S01]  /*0220*/  IMAD R0, R23, UR5, R0 ;  /* 0x0000000517007c24 */ /* 0x004fe2000f8e0200 */
[----:B---3--:R-:W-:Y:S02]  /*0230*/  @P1 R2UR UR6, R2 ;  /* 0x00000000020612ca */ /* 0x008fe400000e0000 */
[----:B------:R-:W-:Y:S02]  /*0240*/  @P1 R2UR UR7, R3 ;  /* 0x00000000030712ca */ /* 0x000fe400000e0000 */
[----:B----4-:R-:W-:-:S04]  /*0250*/  @P1 IADD3 R60, P3, PT, R16, R33, RZ ;  /* 0x00000021103c1210 */ /* 0x010fc80007f7e0ff */
[----:B------:R-:W-:-:S03]  /*0260*/  @P1 IADD3.X R61, PT, PT, RZ, R17, RZ, P3, !PT ;  /* 0x00000011ff3d1210 */ /* 0x000fc60001ffe4ff */
[----:B-1----:R-:W-:Y:S06]  /*0270*/  @P2 EXIT ;  /* 0x000000000000294d */ /* 0x002fec0003800000 */
[--C-:B------:R-:W-:Y:S01]  /*0280*/  SHF.R.U64 R2, R60, 0x2, R61.reuse ;  /* 0x000000023c027819 */ /* 0x100fe2000000123d */
[----:B------:R-:W-:Y:S01]  /*0290*/  IMAD.HI.U32 R16, R0, -0x326172a9, RZ ;  /* 0xcd9e8d5700107827 */ /* 0x000fe200078e00ff */
        /* <DEDUP_REMOVED lines=11> */
[C---:B------:R-:W-:Y:S01]  /*0350*/  IMAD.HI.U32 R20, R16.reuse, -0x2daee0ad, RZ ;  /* 0xd2511f5310147827 */ /* 0x040fe200078e00ff */
[----:B------:R-:W-:Y:S01]  /*0360*/  UIADD3 UR17, UPT, UPT, UR6, 0x3c6ef372, URZ ;  /* 0x3c6ef37206117890 */ /* 0x000fe2000fffe0ff */
[----:B------:R-:W-:Y:S01]  /*0370*/  BSSY B0, `(.L_x_4026) ;  /* 0x0001298000007945 */ /* 0x000fe20003800000 */
[----:B------:R-:W-:Y:S01]  /*0380*/  UIADD3 UR19, UPT, UPT, UR6, -0x255992d5, URZ ;  /* 0xdaa66d2b06137890 */ /* 0x000fe2000fffe0ff */
[----:B------:R-:W-:Y:S01]  /*0390*/  IMAD.HI.U32 R18, R17, -0x326172a9, RZ ;  /* 0xcd9e8d5711127827 */ /* 0x000fe200078e00ff */
[----:B------:R-:W-:Y:S01]  /*03a0*/  LOP3.LUT R20, R21, UR16, R20, 0x96, !PT ;  /* 0x0000001015147c12 */ /* 0x000fe2000f8e9614 */
[----:B------:R-:W-:Y:S01]  /*03b0*/  UIADD3 UR20, UPT, UPT, UR7, 0x32370b8f, URZ ;  /* 0x32370b8f07147890 */ /* 0x000fe2000fffe0ff */
[----:B------:R-:W-:Y:S01]  /*03c0*/  @P0 MOV R86, R14 ;  /* 0x0000000e00560202 */ /* 0x000fe20000000f00 */
[----:B------:R-:W-:Y:S01]  /*03d0*/  IMAD R22, R17, -0x326172a9, RZ ;  /* 0xcd9e8d5711167824 */ /* 0x000fe200078e02ff */
[----:B------:R-:W-:Y:S01]  /*03e0*/  LOP3.LUT R18, R19, UR15, R18, 0x96, !PT ;  /* 0x0000000f13127c12 */ /* 0x000fe2000f8e9612 */
[----:B------:R-:W-:Y:S01]  /*03f0*/  IMAD R19, R16, -0x2daee0ad, RZ ;  /* 0xd2511f5310137824 */ /* 0x000fe200078e02ff */
[----:B------:R-:W-:Y:S01]  /*0400*/  UIADD3 UR22, UPT, UPT, UR7, -0x126145ec, URZ ;  /* 0xed9eba1407167890 */ /* 0x000fe2000fffe0ff */
[----:B------:R-:W-:Y:S01]  /*0410*/  IMAD.HI.U32 R17, R20, -0x326172a9, RZ ;  /* 0xcd9e8d5714117827 */ /* 0x000fe200078e00ff */
[----:B------:R-:W-:Y:S01]  /*0420*/  UIADD3 UR21, UPT, UPT, UR6, 0x78dde6e4, URZ ;  /* 0x78dde6e406157890 */ /* 0x000fe2000fffe0ff */
[----:B------:R-:W-:Y:S01]  /*0430*/  @P0 MOV R79, R5 ;  /* 0x00000005004f0202 */ /* 0x000fe20000000f00 */
[----:B------:R-:W-:Y:S01]  /*0440*/  UIADD3 UR23, UPT, UPT, UR6, 0x1715609d, URZ ;  /* 0x1715609d06177890 */ /* 0x000fe2000fffe0ff */
[----:B------:R-:W-:Y:S01]  /*0450*/  IMAD.HI.U32 R16, R18, -0x2daee0ad, RZ ;  /* 0xd2511f5312107827 */ /* 0x000fe200078e00ff */
[----:B------:R-:W-:Y:S01]  /*0460*/  LOP3.LUT R17, R22, UR17, R17, 0x96, !PT ;  /* 0x0000001116117c12 */ /* 0x000fe2000f8e9611 */
[----:B------:R-:W-:Y:S01]  /*0470*/  UIADD3 UR24, UPT, UPT, UR7, -0x56f99767, URZ ;  /* 0xa906689907187890 */ /* 0x000fe2000fffe0ff */
[----:B------:R-:W-:Y:S01]  /*0480*/  @P0 MOV R78, R6 ;  /* 0x00000006004e0202 */ /* 0x000fe20000000f00 */
[----:B------:R-:W-:Y:S01]  /*0490*/  IMAD R22, R18, -0x2daee0ad, RZ ;  /* 0xd2511f5312167824 */ /* 0x000fe200078e02ff */
[----:B------:R-:W-:Y:S01]  /*04a0*/  LOP3.LUT R16, R19, UR18, R16, 0x96, !PT ;  /* 0x0000001213107c12 */ /* 0x000fe2000f8e9610 */
[----:B------:R-:W-:Y:S01]  /*04b0*/  IMAD R19, R20, -0x326172a9, RZ ;  /* 0xcd9e8d5714137824 */ /* 0x000fe200078e02ff */
[----:B------:R-:W-:Y:S01]  /*04c0*/  UIADD3 UR26, UPT, UPT, UR7, 0x646e171e, URZ ;  /* 0x646e171e071a7890 */ /* 0x000fe2000fffe0ff */
[C---:B------:R-:W-:Y:S01]  /*04d0*/  IMAD.HI.U32 R21, R17.reuse, -0x2daee0ad, RZ ;  /* 0xd2511f5311157827 */ /* 0x040fe200078e00ff */
[----:B------:R-:W-:Y:S01]  /*04e0*/  UIADD3 UR25, UPT, UPT, UR6, -0x4ab325aa, URZ ;  /* 0xb54cda5606197890 */ /* 0x000fe2000fffe0ff */
[----:B------:R-:W-:Y:S01]  /*04f0*/  @!P0 MOV R86, R14 ;  /* 0x0000000e00568202 */ /* 0x000fe20000000f00 */
        /* <DEDUP_REMOVED lines=10> */
[----:B------:R-:W-:Y:S01]  /*05a0*/  UIADD3 UR29, UPT, UPT, UR6, -0x700cb87f, URZ ;  /* 0x8ff34781061d7890 */ /* 0x000fe2000fffe0ff */
[----:B------:R-:W-:Y:S01]  /*05b0*/  @!P0 CS2R R28, SRZ ;  /* 0x00000000001c8805 */ /* 0x000fe2000001ff00 */
[----:B------:R-:W-:Y:S01]  /*05c0*/  UIADD3 UR30, UPT, UPT, UR7, -0x695add53, URZ ;  /* 0x96a522ad071e7890 */ /* 0x000fe2000fffe0ff */
[----:B------:R-:W-:Y:S01]  /*05d0*/  IMAD.HI.U32 R17, R18, -0x2daee0ad, RZ ;  /* 0xd2511f5312117827 */ /* 0x000fe200078e00ff */
[----:B------:R-:W-:-:S02]  /*05e0*/  LOP3.LUT R16, R19, UR21, R16, 0x96, !PT ;  /* 0x0000001513107c12 */ /* 0x000fc4000f8e9610 */
[----:B------:R-:W-:Y:S02]  /*05f0*/  @!P0 CS2R R26, SRZ ;  /* 0x00000000001a8805 */ /* 0x000fe4000001ff00 */
[----:B------:R-:W-:Y:S01]  /*0600*/  @!P0 CS2R R24, SRZ ;  /* 0x0000000000188805 */ /* 0x000fe2000001ff00 */
[----:B------:R-:W-:Y:S01]  /*0610*/  IMAD R21, R21, -0x326172a9, RZ ;  /* 0xcd9e8d5715157824 */ /* 0x000fe200078e02ff */
[----:B------:R-:W-:Y:S01]  /*0620*/  LOP3.LUT R17, R20, UR22, R17, 0x96, !PT ;  /* 0x0000001614117c12 */ /* 0x000fe2000f8e9611 */
[----:B------:R-:W-:Y:S01]  /*0630*/  IMAD R20, R18, -0x2daee0ad, RZ ;  /* 0xd2511f5312147824 */ /* 0x000fe200078e02ff */
[----:B------:R-:W-:Y:S01]  /*0640*/  @!P0 CS2R R66, SRZ ;  /* 0x0000000000428805 */ /* 0x000fe2000001ff00 */
[----:B------:R-:W-:Y:S01]  /*0650*/  IMAD.HI.U32 R19, R16, -0x2daee0ad, RZ ;  /* 0xd2511f5310137827 */ /* 0x000fe200078e00ff */
[----:B------:R-:W-:Y:S02]  /*0660*/  @!P0 CS2R R64, SRZ ;  /* 0x0000000000408805 */ /* 0x000fe4000001ff00 */
[----:B------:R-:W-:Y:S01]  /*0670*/  LOP3.LUT R60, R60, 0x3, RZ, 0xc0, !PT ;  /* 0x000000033c3c7812 */ /* 0x000fe200078ec0ff */
[----:B------:R-:W0:Y:S01]  /*0680*/  LDCU UR10, c[0x0][0x404] ;  /* 0x00008080ff0a77ac */ /* 0x000e220008000800 */
[----:B------:R-:W-:Y:S01]  /*0690*/  IMAD.HI.U32 R18, R17, -0x326172a9, RZ ;  /* 0xcd9e8d5711127827 */ /* 0x000fe200078e00ff */
[----:B------:R-:W-:Y:S01]  /*06a0*/  LOP3.LUT R19, R20, UR24, R19, 0x96, !PT ;  /* 0x0000001814137c12 */ /* 0x000fe2000f8e9613 */
[----:B------:R-:W1:Y:S02]  /*06b0*/  LDCU.U8 UR11, c[0x0][0x410] ;  /* 0x00008200ff0b77ac */ /* 0x000e640008000000 */
[--C-:B------:R-:W-:Y:S01]  /*06c0*/  @P0 IMAD.MOV.U32 R87, RZ, RZ, R13.reuse ;  /* 0x000000ffff570224 */ /* 0x100fe200078e000d */
[----:B------:R-:W-:Y:S01]  /*06d0*/  LOP3.LUT R18, R21, UR23, R18, 0x96, !PT ;  /* 0x0000001715127c12 */ /* 0x000fe2000f8e9612 */
[----:B------:R-:W-:Y:S01]  /*06e0*/  @P0 IMAD.MOV.U32 R88, RZ, RZ, R12 ;  /* 0x000000ffff580224 */ /* 0x000fe200078e000c */
[----:B------:R-:W2:Y:S01]  /*06f0*/  LDCU UR14, c[0x0][0x448] ;  /* 0x00008900ff0e77ac */ /* 0x000ea20008000800 */
[----:B------:R-:W-:-:S02]  /*0700*/  @!P0 IMAD.MOV.U32 R87, RZ, RZ, R13 ;  /* 0x000000ffff578224 */ /* 0x000fc400078e000d */
[----:B------:R-:W-:Y:S01]  /*0710*/  @!P0 IMAD.MOV.U32 R88, RZ, RZ, R12 ;  /* 0x000000ffff588224 */ /* 0x000fe200078e000c */
[----:B------:R-:W3:Y:S01]  /*0720*/  LDCU.64 UR12, c[0x0][0x408] ;  /* 0x00008100ff0c77ac */ /* 0x000ee20008000a00 */
        /* <DEDUP_REMOVED lines=8> */
[----:B------:R-:W-:Y:S02]  /*07b0*/  IMAD R19, R19, -0x326172a9, RZ ;  /* 0xcd9e8d5713137824 */ /* 0x000fe400078e02ff */
[----:B------:R-:W-:-:S04]  /*07c0*/  IMAD.HI.U32 R8, R13, -0x326172a9, RZ ;  /* 0xcd9e8d570d087827 */ /* 0x000fc800078e00ff */
[----:B------:R-:W-:Y:S01]  /*07d0*/  IMAD R18, R18, -0x2daee0ad, RZ ;  /* 0xd2511f5312127824 */ /* 0x000fe200078e02ff */
[----:B------:R-:W-:Y:S01]  /*07e0*/  LOP3.LUT R8, R19, UR4, R8, 0x96, !PT ;  /* 0x0000000413087c12 */ /* 0x000fe2000f8e9608 */
[----:B------:R-:W-:Y:S01]  /*07f0*/  IMAD.HI.U32 R9, R12, -0x2daee0ad, RZ ;  /* 0xd2511f530c097827 */ /* 0x000fe200078e00ff */
[----:B------:R-:W-:-:S03]  /*0800*/  UIADD3 UR4, UPT, UPT, UR7, -0x24c28bd8, URZ ;  /* 0xdb3d742807047890 */ /* 0x000fc6000fffe0ff */
[----:B------:R-:W-:Y:S01]  /*0810*/  @P0 IMAD.MOV.U32 R81, RZ, RZ, R11 ;  /* 0x000000ffff510224 */ /* 0x000fe200078e000b */
[----:B------:R-:W-:Y:S01]  /*0820*/  LOP3.LUT R9, R18, UR27, R9, 0x96, !PT ;  /* 0x0000001b12097c12 */ /* 0x000fe2000f8e9609 */
[----:B------:R-:W-:Y:S01]  /*0830*/  @P0 IMAD.MOV.U32 R82, RZ, RZ, R10 ;  /* 0x000000ffff520224 */ /* 0x000fe200078e000a */
[----:B------:R-:W-:Y:S01]  /*0840*/  @!P0 MOV R82, R10 ;  /* 0x0000000a00528202 */ /* 0x000fe20000000f00 */
[----:B------:R-:W-:Y:S02]  /*0850*/  @!P0 IMAD.MOV.U32 R81, RZ, RZ, R11 ;  /* 0x000000ffff518224 */ /* 0x000fe400078e000b */
[----:B------:R-:W-:Y:S02]  /*0860*/  IMAD R12, R12, -0x2daee0ad, RZ ;  /* 0xd2511f530c0c7824 */ /* 0x000fe400078e02ff */
[----:B------:R-:W-:-:S04]  /*0870*/  IMAD.HI.U32 R11, R8, -0x2daee0ad, RZ ;  /* 0xd2511f53080b7827 */ /* 0x000fc800078e00ff */
[----:B------:R-:W-:Y:S01]  /*0880*/  IMAD R13, R13, -0x326172a9, RZ ;  /* 0xcd9e8d570d0d7824 */ /* 0x000fe200078e02ff */
[----:B------:R-:W-:Y:S01]  /*0890*/  LOP3.LUT R11, R12, UR4, R11, 0x96, !PT ;  /* 0x000000040c0b7c12 */ /* 0x000fe2000f8e960b */
[----:B------:R-:W-:Y:S01]  /*08a0*/  IMAD.HI.U32 R10, R9, -0x326172a9, RZ ;  /* 0xcd9e8d57090a7827 */ /* 0x000fe200078e00ff */
[----:B------:R-:W4:Y:S03]  /*08b0*/  LDCU.64 UR4, c[0x0][0x3a0] ;  /* 0x00007400ff0477ac */ /* 0x000f260008000a00 */
[----:B------:R-:W-:Y:S01]  /*08c0*/  @P0 IMAD.MOV.U32 R80, RZ, RZ, R4 ;  /* 0x000000ffff500224 */ /* 0x000fe200078e0004 */
[----:B------:R-:W-:Y:S01]  /*08d0*/  LOP3.LUT R10, R13, UR28, R10, 0x96, !PT ;  /* 0x0000001c0d0a7c12 */ /* 0x000fe2000f8e960a */
[----:B------:R-:W-:Y:S02]  /*08e0*/  @!P0 IMAD.MOV.U32 R80, RZ, RZ, R4 ;  /* 0x000000ffff508224 */ /* 0x000fe400078e0004 */
[----:B------:R-:W-:-:S02]  /*08f0*/  IMAD R4, R9, -0x326172a9, RZ ;  /* 0xcd9e8d5709047824 */ /* 0x000fc400078e02ff */
[----:B------:R-:W-:-:S04]  /*0900*/  IMAD.HI.U32 R55, R11, -0x326172a9, RZ ;  /* 0xcd9e8d570b377827 */ /* 0x000fc800078e00ff */
[----:B------:R-:W-:Y:S01]  /*0910*/  IMAD R8, R8, -0x2daee0ad, RZ ;  /* 0xd2511f5308087824 */ /* 0x000fe200078e02ff */
[----:B------:R-:W-:Y:S01]  /*0920*/  LOP3.LUT R55, R4, UR29, R55, 0x96, !PT ;  /* 0x0000001d04377c12 */ /* 0x000fe2000f8e9637 */
[----:B------:R-:W-:-:S04]  /*0930*/  IMAD.HI.U32 R59, R10, -0x2daee0ad, RZ ;  /* 0xd2511f530a3b7827 */ /* 0x000fc800078e00ff */
[----:B------:R-:W-:Y:S01]  /*0940*/  @P0 IMAD.MOV.U32 R85, RZ, RZ, R15 ;  /* 0x000000ffff550224 */ /* 0x000fe200078e000f */
[----:B------:R-:W-:Y:S01]  /*0950*/  LOP3.LUT R59, R8, UR30, R59, 0x96, !PT ;  /* 0x0000001e083b7c12 */ /* 0x000fe2000f8e963b */
[----:B------:R-:W-:Y:S01]  /*0960*/  @P0 IMAD.MOV.U32 R77, RZ, RZ, R7 ;  /* 0x000000ffff4d0224 */ /* 0x000fe200078e0007 */
[----:B------:R-:W-:Y:S01]  /*0970*/  @!P0 MOV R77, R7 ;  /* 0x00000007004d8202 */ /* 0x000fe20000000f00 */
[----:B------:R-:W-:Y:S02]  /*0980*/  @!P0 IMAD.MOV.U32 R85, RZ, RZ, R15 ;  /* 0x000000ffff558224 */ /* 0x000fe400078e000f */
[----:B------:R-:W-:Y:S02]  /*0990*/  @!P0 IMAD.MOV.U32 R79, RZ, RZ, R5 ;  /* 0x000000ffff4f8224 */ /* 0x000fe400078e0005 */
[----:B------:R-:W-:Y:S02]  /*09a0*/  @!P0 IMAD.MOV.U32 R78, RZ, RZ, R6 ;  /* 0x000000ffff4e8224 */ /* 0x000fe400078e0006 */
[----:B------:R-:W-:-:S02]  /*09b0*/  IMAD.MOV.U32 R4, RZ, RZ, RZ ;  /* 0x000000ffff047224 */ /* 0x000fc400078e00ff */
[----:B------:R-:W-:Y:S02]  /*09c0*/  IMAD R58, R10, -0x2daee0ad, RZ ;  /* 0xd2511f530a3a7824 */ /* 0x000fe400078e02ff */
[----:B01234-:R-:W-:-:S07]  /*09d0*/  IMAD R54, R11, -0x326172a9, RZ ;  /* 0xcd9e8d570b367824 */ /* 0x01ffce00078e02ff */
.L_x_4382:
[----:B0-----:R-:W0:Y:S08]  /*09e0*/  LDC.64 R32, c[0x0][0x3f0] ;  /* 0x0000fc00ff207b82 */ /* 0x001e300000000a00 */
[----:B------:R-:W1:Y:S08]  /*09f0*/  LDC R93, c[0x0][0x388] ;  /* 0x0000e200ff5d7b82 */ /* 0x000e700000000800 */
[----:B------:R-:W2:Y:S01]  /*0a00*/  LDC.64 R18, c[0x0][0x3f8] ;  /* 0x0000fe00ff127b82 */ /* 0x000ea20000000a00 */
[----:B0-----:R-:W-:-:S05]  /*0a10*/  IMAD.WIDE R32, R68, 0x4, R32 ;  /* 0x0000000444207825 */ /* 0x001fca00078e0220 */
[----:B------:R-:W3:Y:S01]  /*0a20*/  LDG.E R46, desc[UR8][R32.64] ;  /* 0x00000008202e7981 */ /* 0x000ee2000c1e1900 */
[----:B------:R-:W-:Y:S02]  /*0a30*/  HFMA2 R47, -RZ, RZ, 0, 0 ;  /* 0x00000000ff2f7431 */ /* 0x000fe400000001ff */
        /* <DEDUP_REMOVED lines=15> */
[----:B------:R-:W-:Y:S02]  /*0b30*/  IMAD.U32 R37, RZ, RZ, UR6 ;  /* 0x00000006ff257e24 */ /* 0x000fe4000f8e00ff */
[----:B------:R-:W-:Y:S01]  /*0b40*/  IMAD.U32 R38, RZ, RZ, UR7 ;  /* 0x00000007ff267e24 */ /* 0x000fe2000f8e00ff */
[----:B------:R-:W-:Y:S02]  /*0b50*/  LEA.HI R32, R32, R5, RZ, 0x3 ;  /* 0x0000000520207211 */ /* 0x000fe400078f18ff */
[----:B------:R-:W-:Y:S01]  /*0b60*/  IADD3 R37, PT, PT, R37, 0x5384540f, RZ ;  /* 0x5384540f25257810 */ /* 0x000fe20007ffe0ff */
        /* <DEDUP_REMOVED lines=28> */
.L_x_4032:
        /* <DEDUP_REMOVED lines=13> */
.L_x_4034:
[----:B------:R-:W-:Y:S05]  /*0e00*/  BSYNC.RECONVERGENT B3 ;  /* 0x0000000000037941 */ /* 0x000fea0003800200 */
.L_x_4033:
        /* <DEDUP_REMOVED lines=39> */
[----:B------:R-:W-:-:S03]  /*1080*/  LOP3.LUT R55, R34, UR29, R55, 0x96, !PT ;  /* 0x0000001d22377c12 */ /* 0x000fc6000f8e9637 */
[----:B------:R-:W-:Y:S01]  /*1090*/  IMAD.MOV.U32 R9, RZ, RZ, R6 ;  /* 0x000000ffff097224 */ /* 0x000fe200078e0006 */
[----:B------:R-:W-:-:S07]  /*10a0*/  LOP3.LUT R59, R32, UR30, R7, 0x96, !PT ;  /* 0x0000001e203b7c12 */ /* 0x000fce000f8e9607 */
.L_x_4031:
[----:B------:R-:W-:Y:S05]  /*10b0*/  BSYNC.RECONVERGENT B2 ;  /* 0x0000000000027941 */ /* 0x000fea0003800200 */
.L_x_4030:
        /* <DEDUP_REMOVED lines=11> */
.L_x_4029:
[----:B------:R-:W-:Y:S05]  /*1170*/  BSYNC.RECONVERGENT B1 ;  /* 0x0000000000017941 */ /* 0x000fea0003800200 */
.L_x_4028:
        /* <DEDUP_REMOVED lines=22> */
.L_x_4039:
        /* <DEDUP_REMOVED lines=13> */
.L_x_4041:
[----:B------:R-:W-:Y:S05]  /*13b0*/  BSYNC.RECONVERGENT B3 ;  /* 0x0000000000037941 */ /* 0x000fea0003800200 */
.L_x_4040:
        /* <DEDUP_REMOVED lines=42> */
.L_x_4038:
[----:B------:R-:W-:Y:S05]  /*1660*/  BSYNC.RECONVERGENT B2 ;  /* 0x0000000000027941 */ /* 0x000fea0003800200 */
.L_x_4037:
        /* <DEDUP_REMOVED lines=11> */
.L_x_4036:
[----:B------:R-:W-:Y:S05]  /*1720*/  BSYNC.RECONVERGENT B1 ;  /* 0x0000000000017941 */ /* 0x000fea0003800200 */
.L_x_4035:
[----:B------:R-:W-:Y:S01]  /*1730*/  BSSY.RECONVERGENT B1, `(.L_x_4042) ;  /* 0x000005a000017945 */ /* 0x000fe20003800200 */
[----:B------:R-:W-:Y:S01]  /*1740*/  F2FP.F16.F32.PACK_AB R35, RZ, R7 ;  /* 0x00000007ff23723e */ /* 0x000fe200000000ff */
[----:B------:R-:W-:Y:S02]  /*1750*/  @!P2 HADD2.F32 R9, -RZ, R17.H0_H0 ;  /* 0x20000011ff09a230 */ /* 0x000fe40000004100 */
[----:B------:R-:W-:Y:S02]  /*1760*/  @!P2 IMAD.MOV.U32 R16, RZ, RZ, R11 ;  /* 0x000000ffff10a224 */ /* 0x000fe400078e000b */
        /* <DEDUP_REMOVED lines=18> */
.L_x_4046:
        /* <DEDUP_REMOVED lines=13> */
.L_x_4048:
[----:B------:R-:W-:Y:S05]  /*1960*/  BSYNC.RECONVERGENT B3 ;  /* 0x0000000000037941 */ /* 0x000fea0003800200 */
.L_x_4047:
        /* <DEDUP_REMOVED lines=41> */
[----:B------:R-:W-:-:S07]  /*1c00*/  LOP3.LUT R59, R42, UR30, R41, 0x96, !PT ;  /* 0x0000001e2a3b7c12 */ /* 0x000fce000f8e9629 */
.L_x_4045:
[----:B------:R-:W-:Y:S05]  /*1c10*/  BSYNC.RECONVERGENT B2 ;  /* 0x0000000000027941 */ /* 0x000fea0003800200 */
.L_x_4044:
        /* <DEDUP_REMOVED lines=11> */
.L_x_4043:
[----:B------:R-:W-:Y:S05]  /*1cd0*/  BSYNC.RECONVERGENT B1 ;  /* 0x0000000000017941 */ /* 0x000fea0003800200 */
.L_x_4042:
        /* <DEDUP_REMOVED lines=22> */
.L_x_4053:
        /* <DEDUP_REMOVED lines=13> */
.L_x_4055:
[----:B------:R-:W-:Y:S05]  /*1f10*/  BSYNC.RECONVERGENT B3 ;  /* 0x0000000000037941 */ /* 0x000fea0003800200 */
.L_x_4054:
        /* <DEDUP_REMOVED lines=42> */
.L_x_4052:
[----:B------:R-:W-:Y:S05]  /*21c0*/  BSYNC.RECONVERGENT B2 ;  /* 0x0000000000027941 */ /* 0x000fea0003800200 */
.L_x_4051:
        /* <DEDUP_REMOVED lines=11> */
.L_x_4050:
[----:B------:R-:W-:Y:S05]  /*2280*/  BSYNC.RECONVERGENT B1 ;  /* 0x0000000000017941 */ /* 0x000fea0003800200 */
.L_x_4049:
        /* <DEDUP_REMOVED lines=22> */
.L_x_4060:
        /* <DEDUP_REMOVED lines=13> */
.L_x_4062:
[----:B------:R-:W-:Y:S05]  /*24c0*/  BSYNC.RECONVERGENT B3 ;  /* 0x0000000000037941 */ /* 0x000fea0003800200 */
.L_x_4061:
        /* <DEDUP_REMOVED lines=42> */
.L_x_4059:
[----:B------:R-:W-:Y:S05]  /*2770*/  BSYNC.RECONVERGENT B2 ;  /* 0x0000000000027941 */ /* 0x000fea0003800200 */
.L_x_4058:
        /* <DEDUP_REMOVED lines=11> */
.L_x_4057:
[----:B------:R-:W-:Y:S05]  /*2830*/  BSYNC.RECONVERGENT B1 ;  /* 0x0000000000017941 */ /* 0x000fea0003800200 */
.L_x_4056:
[----:B------:R-:W-:Y:S01]  /*2840*/  BSSY.RECONVERGENT B1, `(.L_x_4063) ;  /* 0x000005a000017945 */ /* 0x000fe20003800200 */
[----:B------:R-:W-:Y:S01]  /*2850*/  F2FP.F16.F32.PACK_AB R34, RZ, R16 ;  /* 0x00000010ff22723e */ /* 0x000fe200000000ff */
[----:B------:R-:W-:Y:S02]  /*2860*/  @!P2 HADD2.F32 R17, -RZ, R18.H1_H1 ;  /* 0x30000012ff11a230 */ /* 0x000fe40000004100 */
        /* <DEDUP_REMOVED lines=19> */
.L_x_4067:
        /* <DEDUP_REMOVED lines=13> */
.L_x_4069:
[----:B------:R-:W-:Y:S05]  /*2a70*/  BSYNC.RECONVERGENT B3 ;  /* 0x0000000000037941 */ /* 0x000fea0003800200 */
.L_x_4068:
        /* <DEDUP_REMOVED lines=42> */
.L_x_4066:
[----:B------:R-:W-:Y:S05]  /*2d20*/  BSYNC.RECONVERGENT B2 ;  /* 0x0000000000027941 */ /* 0x000fea0003800200 */
.L_x_4065:
        /* <DEDUP_REMOVED lines=11> */
.L_x_4064:
[----:B------:R-:W-:Y:S05]  /*2de0*/  BSYNC.RECONVERGENT B1 ;  /* 0x0000000000017941 */ /* 0x000fea0003800200 */
.L_x_4063:
        /* <DEDUP_REMOVED lines=17> */
[----:B------:R-:W-:Y:S01]  /*2f00*/  @!P3 IMAD.MOV.U32 R41, RZ, RZ, R36 ;  /* 0x000000ffff29b224 */ /* 0x000fe200078e0024 */
[----:B------:R-:W-:Y:S01]  /*2f10*/  @P3 MOV R41, R36 ;  /* 0x0000002400293202 */ /* 0x000fe20000000f00 */
[----:B------:R-:W-:Y:S02]  /*2f20*/  @P3 VIADD R45, R43, 0x1 ;  /* 0x000000012b2d3836 */ /* 0x000fe40000000000 */
[----:B------:R-:W-:Y:S01]  /*2f30*/  @P3 IMAD.MOV.U32 R18, RZ, RZ, R55 ;  /* 0x000000ffff123224 */ /* 0x000fe200078e0037 */
[----:B------:R-:W-:Y:S06]  /*2f40*/  BRA `(.L_x_4073) ;  /* 0x0000000000e07947 */ /* 0x000fec0003800000 */
.L_x_4074:
        /* <DEDUP_REMOVED lines=13> */
.L_x_4076:
[----:B------:R-:W-:Y:S05]  /*3020*/  BSYNC.RECONVERGENT B3 ;  /* 0x0000000000037941 */ /* 0x000fea0003800200 */
.L_x_4075:
        /* <DEDUP_REMOVED lines=42> */
.L_x_4073:
[----:B------:R-:W-:Y:S05]  /*32d0*/  BSYNC.RECONVERGENT B2 ;  /* 0x0000000000027941 */ /* 0x000fea0003800200 */
.L_x_4072:
[----:B------:R-:W-:Y:S01]  /*32e0*/  I2FP.F32.U32 R18, R18 ;  /* 0x0000001200127245 */ /* 0x000fe20000201000 */
[----:B------:R-:W-:Y:S02]  /*32f0*/  HFMA2 R39, -RZ, RZ, 0.1171875, 0 ;  /* 0x2f800000ff277431 */ /* 0x000fe400000001ff */
[----:B-----5:R-:W-:-:S03]  /*3300*/  HADD2.F32 R36, -RZ, R23.H0_H0 ;  /* 0x20000017ff247230 */ /* 0x020fc60000004100 */
[----:B------:R-:W-:Y:S02]  /*3310*/  FFMA.FTZ R18, R18, R39, 1.1641532182693481445e-10 ;  /* 0x2f00000012127423 */ /* 0x000fe40000010027 */
[----:B------:R-:W-:Y:S01]  /*3320*/  FMUL.FTZ R36, R36, UR13 ;  /* 0x0000000d24247c20 */ /* 0x000fe20008410000 */
[----:B------:R-:W-:-:S03]  /*3330*/  HADD2.F32 R39, -RZ, R19.H0_H0 ;  /* 0x20000013ff277230 */ /* 0x000fc60000004100 */
[----:B------:R-:W-:Y:S01]  /*3340*/  FMUL.FTZ R36, R36, UR12 ;  /* 0x0000000c24247c20 */ /* 0x000fe20008410000 */
[----:B------:R-:W-:-:S04]  /*3350*/  FSETP.GTU.FTZ.AND P3, PT, R18, UR10, PT ;  /* 0x0000000a12007c0b */ /* 0x000fc8000bf7c000 */
[----:B------:R-:W-:Y:S02]  /*3360*/  FSEL R36, R36, RZ, !P3 ;  /* 0x000000ff24247208 */ /* 0x000fe40005800000 */
[----:B------:R-:W-:-:S03]  /*3370*/  SEL R52, RZ, 0x1, P3 ;  /* 0x00000001ff347807 */ /* 0x000fc60001800000 */
[----:B------:R-:W-:-:S07]  /*3380*/  FADD.FTZ R18, R39, R36 ;  /* 0x0000002427127221 */ /* 0x000fce0000010000 */
.L_x_4071:
[----:B------:R-:W-:Y:S05]  /*3390*/  BSYNC.RECONVERGENT B1 ;  /* 0x0000000000017941 */ /* 0x000fea0003800200 */
.L_x_4070:
        /* <DEDUP_REMOVED lines=22> */
.L_x_4081:
        /* <DEDUP_REMOVED lines=13> */
.L_x_4083:
[----:B------:R-:W-:Y:S05]  /*35d0*/  BSYNC.RECONVERGENT B3 ;  /* 0x0000000000037941 */ /* 0x000fea0003800200 */
.L_x_4082:
        /* <DEDUP_REMOVED lines=40> */
[----:B------:R-:W-:-:S07]  /*3860*/  LOP3.LUT R59, R50, UR30, R45, 0x96, !PT ;  /* 0x0000001e323b7c12 */ /* 0x000fce000f8e962d */
.L_x_4080:
[----:B------:R-:W-:Y:S05]  /*3870*/  BSYNC.RECONVERGENT B2 ;  /* 0x0000000000027941 */ /* 0x000fea0003800200 */
.L_x_4079:
        /* <DEDUP_REMOVED lines=11> */
.L_x_4078:
[----:B------:R-:W-:Y:S05]  /*3930*/  BSYNC.RECONVERGENT B1 ;  /* 0x0000000000017941 */ /* 0x000fea0003800200 */
.L_x_4077:
[----:B------:R-:W-:Y:S02]  /*3940*/  F2FP.F16.F32.PACK_AB R19, RZ, R36 ;  /* 0x00000024ff13723e */ /* 0x000fe400000000ff */
[----:B------:R-:W-:Y:S02]  /*3950*/  PRMT R32, R32, 0x5410, R35 ;  /* 0x0000541020207816 */ /* 0x000fe40000000023 */
[----:B------:R-:W-:Y:S02]  /*3960*/  PRMT R34, R34, 0x5410, R42 ;  /* 0x0000541022227816 */ /* 0x000fe4000000002a */
[----:B------:R-:W-:Y:S02]  /*3970*/  PRMT R33, R33, 0x5410, R40 ;  /* 0x0000541021217816 */ /* 0x000fe40000000028 */
[----:B------:R-:W-:Y:S01]  /*3980*/  PRMT R35, R39, 0x5410, R19 ;  /* 0x0000541027237816 */ /* 0x000fe20000000013 */
[----:B------:R-:W-:Y:S06]  /*3990*/  BRA `(.L_x_4084) ;  /* 0x0000002800bc7947 */ /* 0x000fec0003800000 */
.L_x_4027:
        /* <DEDUP_REMOVED lines=21> */
.L_x_4089:
        /* <DEDUP_REMOVED lines=13> */
.L_x_4091:
[----:B------:R-:W-:Y:S05]  /*3bc0*/  BSYNC.RECONVERGENT B3 ;  /* 0x0000000000037941 */ /* 0x000fea0003800200 */
.L_x_4090:
        /* <DEDUP_REMOVED lines=41> */
.L_x_4088:
[----:B------:R-:W-:Y:S05]  /*3e60*/  BSYNC.RECONVERGENT B2 ;  /* 0x0000000000027941 */ /* 0x000fea0003800200 */
.L_x_4087:
        /* <DEDUP_REMOVED lines=9> */
.L_x_4086:
[----:B------:R-:W-:Y:S05]  /*3f00*/  BSYNC.RECONVERGENT B1 ;  /* 0x0000000000017941 */ /* 0x000fea0003800200 */
.L_x_4085:
        /* <DEDUP_REMOVED lines=18> */
.L_x_4096:
        /* <DEDUP_REMOVED lines=13> */
.L_x_4098:
[----:B------:R-:W-:Y:S05]  /*4100*/  BSYNC.RECONVERGENT B3 ;  /* 0x0000000000037941 */ /* 0x000fea0003800200 */
.L_x_4097:
        /* <DEDUP_REMOVED lines=41> */
[----:B------:R-:W-:-:S07]  /*43a0*/  MOV R44, R8 ;  /* 0x00000008002c7202 */ /* 0x000fce0000000f00 */
.L_x_4095:
[----:B------:R-:W-:Y:S05]  /*43b0*/  BSYNC.RECONVERGENT B2 ;  /* 0x0000000000027941 */ /* 0x000fea0003800200 */
.L_x_4094:
        /* <DEDUP_REMOVED lines=9> */
.L_x_4093:
[----:B------:R-:W-:Y:S05]  /*4450*/  BSYNC.RECONVERGENT B1 ;  /* 0x0000000000017941 */ /* 0x000fea0003800200 */
.L_x_4092:
        /* <DEDUP_REMOVED lines=18> */
.L_x_4103:
        /* <DEDUP_REMOVED lines=13> */
.L_x_4105:
[----:B------:R-:W-:Y:S05]  /*4650*/  BSYNC.RECONVERGENT B3 ;  /* 0x0000000000037941 */ /* 0x000fea0003800200 */
.L_x_4104:
        /* <DEDUP_REMOVED lines=42> */
.L_x_4102:
[----:B------:R-:W-:Y:S05]  /*4900*/  BSYNC.RECONVERGENT B2 ;  /* 0x0000000000027941 */ /* 0x000fea0003800200 */
.L_x_4101:
        /* <DEDUP_REMOVED lines=9> */
.L_x_4100:
[----:B------:R-:W-:Y:S05]  /*49a0*/  BSYNC.RECONVERGENT B1 ;  /* 0x0000000000017941 */ /* 0x000fea0003800200 */
.L_x_4099:
        /* <DEDUP_REMOVED lines=18> */
.L_x_4110:
        /* <DEDUP_REMOVED lines=13> */
.L_x_4112:
[----:B------:R-:W-:Y:S05]  /*4ba0*/  BSYNC.RECONVERGENT B3 ;  /* 0x0000000000037941 */ /* 0x000fea0003800200 */
.L_x_4111:
        /* <DEDUP_REMOVED lines=42> */
.L_x_4109:
[----:B------:R-:W-:Y:S05]  /*4e50*/  BSYNC.RECONVERGENT B2 ;  /* 0x0000000000027941 */ /* 0x000fea0003800200 */
.L_x_4108:
        /* <DEDUP_REMOVED lines=9> */
.L_x_4107:
[----:B------:R-:W-:Y:S05]  /*4ef0*/  BSYNC.RECONVERGENT B1 ;  /* 0x0000000000017941 */ /* 0x000fea0003800200 */
.L_x_4106:
        /* <DEDUP_REMOVED lines=18> */
.L_x_4117:
        /* <DEDUP_REMOVED lines=13> */
.L_x_4119:
[----:B------:R-:W-:Y:S05]  /*50f0*/  BSYNC.RECONVERGENT B3 ;  /* 0x0000000000037941 */ /* 0x000fea0003800200 */
.L_x_4118:
        /* <DEDUP_REMOVED lines=42> */
.L_x_4116:
[----:B------:R-:W-:Y:S05]  /*53a0*/  BSYNC.RECONVERGENT B2 ;  /* 0x0000000000027941 */ /* 0x000fea0003800200 */
.L_x_4115:
        /* <DEDUP_REMOVED lines=9> */
.L_x_4114:
[----:B------:R-:W-:Y:S05]  /*5440*/  BSYNC.RECONVERGENT B1 ;  /* 0x0000000000017941 */ /* 0x000fea0003800200 */
.L_x_4113:
        /* <DEDUP_REMOVED lines=18> */
.L_x_4124:
        /* <DEDUP_REMOVED lines=13> */
.L_x_4126:
[----:B------:R-:W-:Y:S05]  /*5640*/  BSYNC.RECONVERGENT B3 ;  /* 0x0000000000037941 */ /* 0x000fea0003800200 */
.L_x_4125:
        /* <DEDUP_REMOVED lines=42> */
.L_x_4123:
[----:B------:R-:W-:Y:S05]  /*58f0*/  BSYNC.RECONVERGENT B2 ;  /* 0x0000000000027941 */ /* 0x000fea0003800200 */
.L_x_4122:
        /* <DEDUP_REMOVED lines=9> */
.L_x_4121:
[----:B------:R-:W-:Y:S05]  /*5990*/  BSYNC.RECONVERGENT B1 ;  /* 0x0000000000017941 */ /* 0x000fea0003800200 */
.L_x_4120:
        /* <DEDUP_REMOVED lines=18> */
.L_x_4131:
        /* <DEDUP_REMOVED lines=13> */
.L_x_4133:
[----:B------:R-:W-:Y:S05]  /*5b90*/  BSYNC.RECONVERGENT B3 ;  /* 0x0000000000037941 */ /* 0x000fea0003800200 */
.L_x_4132:
        /* <DEDUP_REMOVED lines=42> */
.L_x_4130:
[----:B------:R-:W-:Y:S05]  /*5e40*/  BSYNC.RECONVERGENT B2 ;  /* 0x0000000000027941 */ /* 0x000fea0003800200 */
.L_x_4129:
        /* <DEDUP_REMOVED lines=9> */
.L_x_4128:
[----:B------:R-:W-:Y:S05]  /*5ee0*/  BSYNC.RECONVERGENT B1 ;  /* 0x0000000000017941 */ /* 0x000fea0003800200 */
.L_x_4127:
        /* <DEDUP_REMOVED lines=18> */
.L_x_4138:
        /* <DEDUP_REMOVED lines=13> */
.L_x_4140:
[----:B------:R-:W-:Y:S05]  /*60e0*/  BSYNC.RECONVERGENT B3 ;  /* 0x0000000000037941 */ /* 0x000fea0003800200 */
.L_x_4139:
        /* <DEDUP_REMOVED lines=42> */
.L_x_4137:
[----:B------:R-:W-:Y:S05]  /*6390*/  BSYNC.RECONVERGENT B2 ;  /* 0x0000000000027941 */ /* 0x000fea0003800200 */
.L_x_4136:
        /* <DEDUP_REMOVED lines=9> */
.L_x_4135:
[----:B------:R-:W-:Y:S05]  /*6430*/  BSYNC.RECONVERGENT B1 ;  /* 0x0000000000017941 */ /* 0x000fea0003800200 */
.L_x_4134:
[----:B------:R-:W-:Y:S02]  /*6440*/  F2FP.F16.F32.PACK_AB R41, RZ, R36 ;  /* 0x00000024ff29723e */ /* 0x000fe400000000ff */
[----:B------:R-:W-:Y:S02]  /*6450*/  PRMT R34, R40, 0x5410, R34 ;  /* 0x0000541028227816 */ /* 0x000fe40000000022 */
[----:B------:R-:W-:Y:S02]  /*6460*/  PRMT R33, R39, 0x5410, R33 ;  /* 0x0000541027217816 */ /* 0x000fe40000000021 */
[----:B------:R-:W-:Y:S02]  /*6470*/  PRMT R32, R19, 0x5410, R32 ;  /* 0x0000541013207816 */ /* 0x000fe40000000020 */
[----:B------:R-:W-:-:S07]  /*6480*/  PRMT R35, R35, 0x5410, R41 ;  /* 0x0000541023237816 */ /* 0x000fce0000000029 */
.L_x_4084:
        /* <DEDUP_REMOVED lines=19> */
[----:B------:R-:W-:Y:S02]  /*65c0*/  LOP3.LUT R33, R35, R39, R33, 0xfe, !PT ;  /* 0x0000002723217212 */ /* 0x000fe400078efe21 */
[----:B------:R-:W-:Y:S01]  /*65d0*/  LOP3.LUT R19, R40, R32, R34, 0xfe, !PT ;  /* 0x0000002028137212 */ /* 0x000fe200078efe22 */
[----:B0-----:R-:W-:Y:S01]  /*65e0*/  IMAD.WIDE.U32 R34, R47, 0x8, R50 ;  /* 0x000000082f227825 */ /* 0x001fe200078e0032 */
[----:B------:R-:W-:Y:S02]  /*65f0*/  LOP3.LUT R33, R33, R41, RZ, 0xfc, !PT ;  /* 0x0000002921217212 */ /* 0x000fe400078efcff */
[----:B------:R-:W-:-:S05]  /*6600*/  LOP3.LUT R32, R19, 0xff, R6, 0xf8, !PT ;  /* 0x000000ff13207812 */ /* 0x000fca00078ef806 */
[----:B------:R1:W-:Y:S02]  /*6610*/  STG.E.64 desc[UR8][R34.64], R32 ;  /* 0x0000002022007986 */ /* 0x0003e4000c101b08 */
.L_x_4142:
[----:B------:R-:W-:Y:S05]  /*6620*/  BSYNC.RECONVERGENT B1 ;  /* 0x0000000000017941 */ /* 0x000fea0003800200 */
.L_x_4141:
[----:B------:R-:W-:Y:S04]  /*6630*/  BSSY.RECONVERGENT B1, `(.L_x_4143) ;  /* 0x0000006000017945 */ /* 0x000fe80003800200 */
[----:B------:R-:W-:Y:S05]  /*6640*/  @!P1 BRA `(.L_x_4144) ;  /* 0x0000000000109947 */ /* 0x000fea0003800000 */
[----:B-----5:R-:W2:Y:S01]  /*6650*/  LDC.64 R20, c[0x0][0x390] ;  /* 0x0000e400ff147b82 */ /* 0x020ea20000000a00 */
[----:B------:R-:W-:-:S05]  /*6660*/  IADD3 R19, PT, PT, R47, 0x20, RZ ;  /* 0x000000202f137810 */ /* 0x000fca0007ffe0ff */
[----:B--2---:R-:W-:-:S06]  /*6670*/  IMAD.WIDE.U32 R20, R19, 0x10, R20 ;  /* 0x0000001013147825 */ /* 0x004fcc00078e0014 */
[----:B------:R-:W5:Y:S02]  /*6680*/  LDG.E.128 R20, desc[UR8][R20.64] ;  /* 0x0000000814147981 */ /* 0x000f64000c1e1d00 */
.L_x_4144:
[----:B------:R-:W-:Y:S05]  /*6690*/  BSYNC.RECONVERGENT B1 ;  /* 0x0000000000017941 */ /* 0x000fea0003800200 */
.L_x_4143:
[----:B------:R-:W-:Y:S05]  /*66a0*/  @!P0 BRA `(.L_x_4145) ;  /* 0x0000002c00808947 */ /* 0x000fea0003800000 */
[----:B01----:R-:W0:Y:S01]  /*66b0*/  LDC.64 R32, c[0x0][0x3a0] ;  /* 0x0000e800ff207b82 */ /* 0x003e220000000a00 */
[----:B------:R-:W-:-:S04]  /*66c0*/  VIADD R19, R48, 0x20 ;  /* 0x0000002030137836 */ /* 0x000fc80000000000 */
        /* <DEDUP_REMOVED lines=24> */
.L_x_4150:
        /* <DEDUP_REMOVED lines=13> */
.L_x_4152:
[----:B------:R-:W-:Y:S05]  /*6920*/  BSYNC.RECONVERGENT B3 ;  /* 0x0000000000037941 */ /* 0x000fea0003800200 */
.L_x_4151:
        /* <DEDUP_REMOVED lines=41> */
.L_x_4149:
[----:B------:R-:W-:Y:S05]  /*6bc0*/  BSYNC.RECONVERGENT B2 ;  /* 0x0000000000027941 */ /* 0x000fea0003800200 */
.L_x_4148:
        /* <DEDUP_REMOVED lines=11> */
.L_x_4147:
[----:B------:R-:W-:Y:S05]  /*6c80*/  BSYNC.RECONVERGENT B1 ;  /* 0x0000000000017941 */ /* 0x000fea0003800200 */
.L_x_4146:
        /* <DEDUP_REMOVED lines=22> */
.L_x_4157:
        /* <DEDUP_REMOVED lines=13> */
.L_x_4159:
[----:B------:R-:W-:Y:S05]  /*6ec0*/  BSYNC.RECONVERGENT B3 ;  /* 0x0000000000037941 */ /* 0x000fea0003800200 */
.L_x_4158:
        /* <DEDUP_REMOVED lines=42> */
.L_x_4156:
[----:B------:R-:W-:Y:S05]  /*7170*/  BSYNC.RECONVERGENT B2 ;  /* 0x0000000000027941 */ /* 0x000fea0003800200 */
.L_x_4155:
        /* <DEDUP_REMOVED lines=11> */
.L_x_4154:
[----:B------:R-:W-:Y:S05]  /*7230*/  BSYNC.RECONVERGENT B1 ;  /* 0x0000000000017941 */ /* 0x000fea0003800200 */
.L_x_4153:
        /* <DEDUP_REMOVED lines=22> */
.L_x_4164:
        /* <DEDUP_REMOVED lines=13> */
.L_x_4166:
[----:B------:R-:W-:Y:S05]  /*7470*/  BSYNC.RECONVERGENT B3 ;  /* 0x0000000000037941 */ /* 0x000fea0003800200 */
.L_x_4165:
        /* <DEDUP_REMOVED lines=41> */
.L_x_4163:
[----:B------:R-:W-:Y:S05]  /*7710*/  BSYNC.RECONVERGENT B2 ;  /* 0x0000000000027941 */ /* 0x000fea0003800200 */
.L_x_4162:
        /* <DEDUP_REMOVED lines=11> */
.L_x_4161:
[----:B------:R-:W-:Y:S05]  /*77d0*/  BSYNC.RECONVERGENT B1 ;  /* 0x0000000000017941 */ /* 0x000fea0003800200 */
.L_x_4160:
        /* <DEDUP_REMOVED lines=22> */
.L_x_4171:
        /* <DEDUP_REMOVED lines=13> */
.L_x_4173:
[----:B------:R-:W-:Y:S05]  /*7a10*/  BSYNC.RECONVERGENT B3 ;  /* 0x0000000000037941 */ /* 0x000fea0003800200 */
.L_x_4172:
        /* <DEDUP_REMOVED lines=42> */
.L_x_4170:
[----:B------:R-:W-:Y:S05]  /*7cc0*/  BSYNC.RECONVERGENT B2 ;  /* 0x0000000000027941 */ /* 0x000fea0003800200 */
.L_x_4169:
[----:B------:R-:W-:Y:S01]  /*7cd0*/  I2FP.F32.U32 R12, R12 ;  /* 0x0000000c000c7245 */ /* 0x000fe20000201000 */
[----:B-----5:R-:W-:Y:S02]  /*7ce0*/  HADD2.F32 R42, -RZ, R21.H1_H1 ;  /* 0x30000015ff2a7230 */ /* 0x020fe40000004100 */
[----:B------:R-:W-:-:S03]  /*7cf0*/  IMAD.MOV.U32 R41, RZ, RZ, 0x2f800000 ;  /* 0x2f800000ff297424 */ /* 0x000fc600078e00ff */
[----:B------:R-:W-:Y:S01]  /*7d00*/  FMUL.FTZ R42, R42, UR13 ;  /* 0x0000000d2a2a7c20 */ /* 0x000fe20008410000 */
[----:B------:R-:W-:-:S03]  /*7d10*/  FFMA.FTZ R12, R12, R41, 1.1641532182693481445e-10 ;  /* 0x2f0000000c0c7423 */ /* 0x000fc60000010029 */
[----:B------:R-:W-:Y:S01]  /*7d20*/  FMUL.FTZ R41, R42, UR12 ;  /* 0x0000000c2a297c20 */ /* 0x000fe20008410000 */
[----:B------:R-:W-:Y:S01]  /*7d30*/  HADD2.F32 R42, -RZ, R33.H1_H1 ;  /* 0x30000021ff2a7230 */ /* 0x000fe20000004100 */
[----:B------:R-:W-:-:S04]  /*7d40*/  FSETP.GTU.FTZ.AND P3, PT, R12, UR10, PT ;  /* 0x0000000a0c007c0b */ /* 0x000fc8000bf7c000 */
[----:B------:R-:W-:Y:S02]  /*7d50*/  FSEL R41, R41, RZ, !P3 ;  /* 0x000000ff29297208 */ /* 0x000fe40005800000 */
[----:B------:R-:W-:-:S03]  /*7d60*/  SEL R12, RZ, 0x1, P3 ;  /* 0x00000001ff0c7807 */ /* 0x000fc60001800000 */
[----:B------:R-:W-:-:S07]  /*7d70*/  FADD.FTZ R41, R42, R41 ;  /* 0x000000292a297221 */ /* 0x000fce0000010000 */
.L_x_4168:
[----:B------:R-:W-:Y:S05]  /*7d80*/  BSYNC.RECONVERGENT B1 ;  /* 0x0000000000017941 */ /* 0x000fea0003800200 */
.L_x_4167:
        /* <DEDUP_REMOVED lines=22> */
.L_x_4178:
        /* <DEDUP_REMOVED lines=13> */
.L_x_4180:
[----:B------:R-:W-:Y:S05]  /*7fc0*/  BSYNC.RECONVERGENT B3 ;  /* 0x0000000000037941 */ /* 0x000fea0003800200 */
.L_x_4179:
        /* <DEDUP_REMOVED lines=39> */
[----:B------:R-:W-:Y:S01]  /*8240*/  HFMA2 R50, -RZ, RZ, 0, 0 ;  /* 0x00000000ff327431 */ /* 0x000fe200000001ff */
[----:B------:R-:W-:Y:S02]  /*8250*/  LOP3.LUT R59, R44, UR30, R43, 0x96, !PT ;  /* 0x0000001e2c3b7c12 */ /* 0x000fe4000f8e962b */
[----:B------:R-:W-:-:S07]  /*8260*/  MOV R45, R42 ;  /* 0x0000002a002d7202 */ /* 0x000fce0000000f00 */
.L_x_4177:
[----:B------:R-:W-:Y:S05]  /*8270*/  BSYNC.RECONVERGENT B2 ;  /* 0x0000000000027941 */ /* 0x000fea0003800200 */
.L_x_4176:
        /* <DEDUP_REMOVED lines=11> */
.L_x_4175:
[----:B------:R-:W-:Y:S05]  /*8330*/  BSYNC.RECONVERGENT B1 ;  /* 0x0000000000017941 */ /* 0x000fea0003800200 */
.L_x_4174:
        /* <DEDUP_REMOVED lines=22> */
.L_x_4185:
        /* <DEDUP_REMOVED lines=13> */
.L_x_4187:
[----:B------:R-:W-:Y:S05]  /*8570*/  BSYNC.RECONVERGENT B3 ;  /* 0x0000000000037941 */ /* 0x000fea0003800200 */
.L_x_4186:
        /* <DEDUP_REMOVED lines=42> */
.L_x_4184:
[----:B------:R-:W-:Y:S05]  /*8820*/  BSYNC.RECONVERGENT B2 ;  /* 0x0000000000027941 */ /* 0x000fea0003800200 */
.L_x_4183:
        /* <DEDUP_REMOVED lines=11> */
.L_x_4182:
[----:B------:R-:W-:Y:S05]  /*88e0*/  BSYNC.RECONVERGENT B1 ;  /* 0x0000000000017941 */ /* 0x000fea0003800200 */
.L_x_4181:
        /* <DEDUP_REMOVED lines=22> */
.L_x_4192:
        /* <DEDUP_REMOVED lines=13> */
.L_x_4194:
[----:B------:R-:W-:Y:S05]  /*8b20*/  BSYNC.RECONVERGENT B3 ;  /* 0x0000000000037941 */ /* 0x000fea0003800200 */
.L_x_4193:
        /* <DEDUP_REMOVED lines=40> */
[----:B------:R-:W-:Y:S01]  /*8db0*/  HFMA2 R57, -RZ, RZ, 0, 0 ;  /* 0x00000000ff397431 */ /* 0x000fe200000001ff */
[----:B------:R-:W-:-:S07]  /*8dc0*/  MOV R34, R56 ;  /* 0x0000003800227202 */ /* 0x000fce0000000f00 */
.L_x_4191:
[----:B------:R-:W-:Y:S05]  /*8dd0*/  BSYNC.RECONVERGENT B2 ;  /* 0x0000000000027941 */ /* 0x000fea0003800200 */
.L_x_4190:
        /* <DEDUP_REMOVED lines=11> */
.L_x_4189:
[----:B------:R-:W-:Y:S05]  /*8e90*/  BSYNC.RECONVERGENT B1 ;  /* 0x0000000000017941 */ /* 0x000fea0003800200 */
.L_x_4188:
        /* <DEDUP_REMOVED lines=22> */
.L_x_4199:
        /* <DEDUP_REMOVED lines=13> */
.L_x_4201:
[----:B------:R-:W-:Y:S05]  /*90d0*/  BSYNC.RECONVERGENT B3 ;  /* 0x0000000000037941 */ /* 0x000fea0003800200 */
.L_x_4200:
        /* <DEDUP_REMOVED lines=42> */
.L_x_4198:
[----:B------:R-:W-:Y:S05]  /*9380*/  BSYNC.RECONVERGENT B2 ;  /* 0x0000000000027941 */ /* 0x000fea0003800200 */
.L_x_4197:
        /* <DEDUP_REMOVED lines=11> */
.L_x_4196:
[----:B------:R-:W-:Y:S05]  /*9440*/  BSYNC.RECONVERGENT B1 ;  /* 0x0000000000017941 */ /* 0x000fea0003800200 */
.L_x_4195:
[----:B------:R-:W-:Y:S02]  /*9450*/  F2FP.F16.F32.PACK_AB R35, RZ, R44 ;  /* 0x0000002cff23723e */ /* 0x000fe400000000ff */
[----:B------:R-:W-:Y:S02]  /*9460*/  PRMT R34, R32, 0x5410, R50 ;  /* 0x0000541020227816 */ /* 0x000fe40000000032 */
[----:B------:R-:W-:Y:S02]  /*9470*/  PRMT R33, R53, 0x5410, R33 ;  /* 0x0000541035217816 */ /* 0x000fe40000000021 */
[----:B------:R-:W-:Y:S02]  /*9480*/  PRMT R32, R63, 0x5410, R62 ;  /* 0x000054103f207816 */ /* 0x000fe4000000003e */
[----:B------:R-:W-:Y:S01]  /*9490*/  PRMT R35, R51, 0x5410, R35 ;  /* 0x0000541033237816 */ /* 0x000fe20000000023 */
[----:B------:R-:W-:Y:S06]  /*94a0*/  BRA `(.L_x_4202) ;  /* 0x0000002800c07947 */ /* 0x000fec0003800000 */
.L_x_4145:
[----:B------:R-:W-:Y:S01]  /*94b0*/  BSSY.RECONVERGENT B1, `(.L_x_4203) ;  /* 0x0000057000017945 */ /* 0x000fe20003800200 */
[----:B------:R-:W-:Y:S01]  /*94c0*/  MOV R19, RZ ;  /* 0x000000ff00137202 */ /* 0x000fe20000000f00 */
[----:B------:R-:W-:Y:S01]  /*94d0*/  IMAD.MOV.U32 R49, RZ, RZ, R44 ;  /* 0x000000ffff317224 */ /* 0x000fe200078e002c */
[----:B01----:R-:W-:Y:S01]  /*94e0*/  MOV R32, R43 ;  /* 0x0000002b00207202 */ /* 0x003fe20000000f00 */
        /* <DEDUP_REMOVED lines=17> */
.L_x_4207:
        /* <DEDUP_REMOVED lines=13> */
.L_x_4209:
[----:B------:R-:W-:Y:S05]  /*96d0*/  BSYNC.RECONVERGENT B3 ;  /* 0x0000000000037941 */ /* 0x000fea0003800200 */
.L_x_4208:
        /* <DEDUP_REMOVED lines=42> */
.L_x_4206:
[----:B------:R-:W-:Y:S05]  /*9980*/  BSYNC.RECONVERGENT B2 ;  /* 0x0000000000027941 */ /* 0x000fea0003800200 */
.L_x_4205:
        /* <DEDUP_REMOVED lines=9> */
.L_x_4204:
[----:B------:R-:W-:Y:S05]  /*9a20*/  BSYNC.RECONVERGENT B1 ;  /* 0x0000000000017941 */ /* 0x000fea0003800200 */
.L_x_4203:
        /* <DEDUP_REMOVED lines=18> */
.L_x_4214:
        /* <DEDUP_REMOVED lines=13> */
.L_x_4216:
[----:B------:R-:W-:Y:S05]  /*9c20*/  BSYNC.RECONVERGENT B3 ;  /* 0x0000000000037941 */ /* 0x000fea0003800200 */
.L_x_4215:
        /* <DEDUP_REMOVED lines=42> */
.L_x_4213:
[----:B------:R-:W-:Y:S05]  /*9ed0*/  BSYNC.RECONVERGENT B2 ;  /* 0x0000000000027941 */ /* 0x000fea0003800200 */
.L_x_4212:
        /* <DEDUP_REMOVED lines=9> */
.L_x_4211:
[----:B------:R-:W-:Y:S05]  /*9f70*/  BSYNC.RECONVERGENT B1 ;  /* 0x0000000000017941 */ /* 0x000fea0003800200 */
.L_x_4210:
        /* <DEDUP_REMOVED lines=18> */
.L_x_4221:
        /* <DEDUP_REMOVED lines=13> */
.L_x_4223:
[----:B------:R-:W-:Y:S05]  /*a170*/  BSYNC.RECONVERGENT B3 ;  /* 0x0000000000037941 */ /* 0x000fea0003800200 */
.L_x_4222:
        /* <DEDUP_REMOVED lines=42> */
.L_x_4220:
[----:B------:R-:W-:Y:S05]  /*a420*/  BSYNC.RECONVERGENT B2 ;  /* 0x0000000000027941 */ /* 0x000fea0003800200 */
.L_x_4219:
        /* <DEDUP_REMOVED lines=9> */
.L_x_4218:
[----:B------:R-:W-:Y:S05]  /*a4c0*/  BSYNC.RECONVERGENT B1 ;  /* 0x0000000000017941 */ /* 0x000fea0003800200 */
.L_x_4217:
        /* <DEDUP_REMOVED lines=18> */
.L_x_4228:
        /* <DEDUP_REMOVED lines=13> */
.L_x_4230:
[----:B------:R-:W-:Y:S05]  /*a6c0*/  BSYNC.RECONVERGENT B3 ;  /* 0x0000000000037941 */ /* 0x000fea0003800200 */
.L_x_4229:
        /* <DEDUP_REMOVED lines=42> */
.L_x_4227:
[----:B------:R-:W-:Y:S05]  /*a970*/  BSYNC.RECONVERGENT B2 ;  /* 0x0000000000027941 */ /* 0x000fea0003800200 */
.L_x_4226:
        /* <DEDUP_REMOVED lines=9> */
.L_x_4225:
[----:B------:R-:W-:Y:S05]  /*aa10*/  BSYNC.RECONVERGENT B1 ;  /* 0x0000000000017941 */ /* 0x000fea0003800200 */
.L_x_4224:
        /* <DEDUP_REMOVED lines=18> */
.L_x_4235:
        /* <DEDUP_REMOVED lines=13> */
.L_x_4237:
[----:B------:R-:W-:Y:S05]  /*ac10*/  BSYNC.RECONVERGENT B3 ;  /* 0x0000000000037941 */ /* 0x000fea0003800200 */
.L_x_4236:
        /* <DEDUP_REMOVED lines=42> */
.L_x_4234:
[----:B------:R-:W-:Y:S05]  /*aec0*/  BSYNC.RECONVERGENT B2 ;  /* 0x0000000000027941 */ /* 0x000fea0003800200 */
.L_x_4233:
        /* <DEDUP_REMOVED lines=9> */
.L_x_4232:
[----:B------:R-:W-:Y:S05]  /*af60*/  BSYNC.RECONVERGENT B1 ;  /* 0x0000000000017941 */ /* 0x000fea0003800200 */
.L_x_4231:
        /* <DEDUP_REMOVED lines=18> */
.L_x_4242:
        /* <DEDUP_REMOVED lines=13> */
.L_x_4244:
[----:B------:R-:W-:Y:S05]  /*b160*/  BSYNC.RECONVERGENT B3 ;  /* 0x0000000000037941 */ /* 0x000fea0003800200 */
.L_x_4243:
        /* <DEDUP_REMOVED lines=42> */
.L_x_4241:
[----:B------:R-:W-:Y:S05]  /*b410*/  BSYNC.RECONVERGENT B2 ;  /* 0x0000000000027941 */ /* 0x000fea0003800200 */
.L_x_4240:
        /* <DEDUP_REMOVED lines=9> */
.L_x_4239:
[----:B------:R-:W-:Y:S05]  /*b4b0*/  BSYNC.RECONVERGENT B1 ;  /* 0x0000000000017941 */ /* 0x000fea0003800200 */
.L_x_4238:
        /* <DEDUP_REMOVED lines=18> */
.L_x_4249:
        /* <DEDUP_REMOVED lines=13> */
.L_x_4251:
[----:B------:R-:W-:Y:S05]  /*b6b0*/  BSYNC.RECONVERGENT B3 ;  /* 0x0000000000037941 */ /* 0x000fea0003800200 */
.L_x_4250:
        /* <DEDUP_REMOVED lines=42> */
.L_x_4248:
[----:B------:R-:W-:Y:S05]  /*b960*/  BSYNC.RECONVERGENT B2 ;  /* 0x0000000000027941 */ /* 0x000fea0003800200 */
.L_x_4247:
        /* <DEDUP_REMOVED lines=9> */
.L_x_4246:
[----:B------:R-:W-:Y:S05]  /*ba00*/  BSYNC.RECONVERGENT B1 ;  /* 0x0000000000017941 */ /* 0x000fea0003800200 */
.L_x_4245:
        /* <DEDUP_REMOVED lines=18> */
.L_x_4256:
        /* <DEDUP_REMOVED lines=13> */
.L_x_4258:
[----:B------:R-:W-:Y:S05]  /*bc00*/  BSYNC.RECONVERGENT B3 ;  /* 0x0000000000037941 */ /* 0x000fea0003800200 */
.L_x_4257:
        /* <DEDUP_REMOVED lines=42> */
.L_x_4255:
[----:B------:R-:W-:Y:S05]  /*beb0*/  BSYNC.RECONVERGENT B2 ;  /* 0x0000000000027941 */ /* 0x000fea0003800200 */
.L_x_4254:
        /* <DEDUP_REMOVED lines=9> */
.L_x_4253:
[----:B------:R-:W-:Y:S05]  /*bf50*/  BSYNC.RECONVERGENT B1 ;  /* 0x0000000000017941 */ /* 0x000fea0003800200 */
.L_x_4252:
[----:B------:R-:W-:Y:S02]  /*bf60*/  F2FP.F16.F32.PACK_AB R50, RZ, R44 ;  /* 0x0000002cff32723e */ /* 0x000fe400000000ff */
[----:B------:R-:W-:Y:S02]  /*bf70*/  PRMT R34, R34, 0x5410, R35 ;  /* 0x0000541022227816 */ /* 0x000fe40000000023 */
[----:B------:R-:W-:Y:S02]  /*bf80*/  PRMT R33, R33, 0x5410, R32 ;  /* 0x0000541021217816 */ /* 0x000fe40000000020 */
[----:B------:R-:W-:Y:S02]  /*bf90*/  PRMT R32, R61, 0x5410, R53 ;  /* 0x000054103d207816 */ /* 0x000fe40000000035 */
[----:B------:R-:W-:-:S07]  /*bfa0*/  PRMT R35, R60, 0x5410, R50 ;  /* 0x000054103c237816 */ /* 0x000fce0000000032 */
.L_x_4202:
[----:B------:R-:W-:Y:S01]  /*bfb0*/  IADD3 R51, PT, PT, R48, 0x20, RZ ;  /* 0x0000002030337810 */ /* 0x000fe20007ffe0ff */
[----:B------:R-:W-:Y:S01]  /*bfc0*/  BSSY.RECONVERGENT B1, `(.L_x_4259) ;  /* 0x000001a000017945 */ /* 0x000fe20003800200 */
[----:B------:R-:W-:-:S03]  /*bfd0*/  VIADD R75, R47, 0x40 ;  /* 0x000000402f4b7836 */ /* 0x000fc60000000000 */
        /* <DEDUP_REMOVED lines=11> */
[----:B------:R-:W-:Y:S02]  /*c090*/  LOP3.LUT R50, R8, 0xff, RZ, 0xc0, !PT ;  /* 0x000000ff08327812 */ /* 0x000fe400078ec0ff */
[----:B------:R-:W-:Y:S01]  /*c0a0*/  LOP3.LUT R58, R32, 0xff00, R35, 0xf8, !PT ;  /* 0x0000ff00203a7812 */ /* 0x000fe200078ef823 */
[----:B------:R-:W-:-:S03]  /*c0b0*/  IMAD.WIDE.U32 R32, R33, 0x1000000, RZ ;  /* 0x0100000021207825 */ /* 0x000fc600078e00ff */
[----:B------:R-:W-:Y:S01]  /*c0c0*/  LOP3.LUT R53, R58, 0xff, R13, 0xf8, !PT ;  /* 0x000000ff3a357812 */ /* 0x000fe200078ef80d */
[----:B------:R-:W-:-:S04]  /*c0d0*/  IMAD.WIDE.U32 R34, R34, 0x10000, RZ ;  /* 0x0001000022227825 */ /* 0x000fc800078e00ff */
        /* <DEDUP_REMOVED lines=8> */
.L_x_4260:
[----:B------:R-:W-:Y:S05]  /*c160*/  BSYNC.RECONVERGENT B1 ;  /* 0x0000000000017941 */ /* 0x000fea0003800200 */
.L_x_4259:
[----:B------:R-:W-:Y:S04]  /*c170*/  BSSY.RECONVERGENT B1, `(.L_x_4261) ;  /* 0x0000005000017945 */ /* 0x000fe80003800200 */
[----:B------:R-:W-:Y:S05]  /*c180*/  @!P1 BRA `(.L_x_4262) ;  /* 0x00000000000c9947 */ /* 0x000fea0003800000 */
[----:B-----5:R-:W2:Y:S02]  /*c190*/  LDC.64 R20, c[0x0][0x390] ;  /* 0x0000e400ff147b82 */ /* 0x020ea40000000a00 */
[----:B--2---:R-:W-:-:S06]  /*c1a0*/  IMAD.WIDE.U32 R20, R75, 0x10, R20 ;  /* 0x000000104b147825 */ /* 0x004fcc00078e0014 */
[----:B------:R-:W5:Y:S02]  /*c1b0*/  LDG.E.128 R20, desc[UR8][R20.64] ;  /* 0x0000000814147981 */ /* 0x000f64000c1e1d00 */
.L_x_4262:
[----:B------:R-:W-:Y:S05]  /*c1c0*/  BSYNC.RECONVERGENT B1 ;  /* 0x0000000000017941 */ /* 0x000fea0003800200 */
.L_x_4261:
[----:B------:R-:W-:Y:S01]  /*c1d0*/  IADD3 R74, PT, PT, R48, 0x40, RZ ;  /* 0x00000040304a7810 */ /* 0x000fe20007ffe0ff */
[----:B------:R-:W-:Y:S06]  /*c1e0*/  @!P0 BRA `(.L_x_4263) ;  /* 0x0000002c00788947 */ /* 0x000fec0003800000 */
        /* <DEDUP_REMOVED lines=25> */
.L_x_4268:
        /* <DEDUP_REMOVED lines=13> */
.L_x_4270:
[----:B------:R-:W-:Y:S05]  /*c450*/  BSYNC.RECONVERGENT B3 ;  /* 0x0000000000037941 */ /* 0x000fea0003800200 */
.L_x_4269:
        /* <DEDUP_REMOVED lines=42> */
.L_x_4267:
[----:B------:R-:W-:Y:S05]  /*c700*/  BSYNC.RECONVERGENT B2 ;  /* 0x0000000000027941 */ /* 0x000fea0003800200 */
.L_x_4266:
        /* <DEDUP_REMOVED lines=11> */
.L_x_4265:
[----:B------:R-:W-:Y:S05]  /*c7c0*/  BSYNC.RECONVERGENT B1 ;  /* 0x0000000000017941 */ /* 0x000fea0003800200 */
.L_x_4264:
        /* <DEDUP_REMOVED lines=22> */
.L_x_4275:
        /* <DEDUP_REMOVED lines=13> */
.L_x_4277:
[----:B------:R-:W-:Y:S05]  /*ca00*/  BSYNC.RECONVERGENT B3 ;  /* 0x0000000000037941 */ /* 0x000fea0003800200 */
.L_x_4276:
        /* <DEDUP_REMOVED lines=42> */
.L_x_4274:
[----:B------:R-:W-:Y:S05]  /*ccb0*/  BSYNC.RECONVERGENT B2 ;  /* 0x0000000000027941 */ /* 0x000fea0003800200 */
.L_x_4273:
        /* <DEDUP_REMOVED lines=11> */
.L_x_4272:
[----:B------:R-:W-:Y:S05]  /*cd70*/  BSYNC.RECONVERGENT B1 ;  /* 0x0000000000017941 */ /* 0x000fea0003800200 */
.L_x_4271:
        /* <DEDUP_REMOVED lines=22> */
.L_x_4282:
        /* <DEDUP_REMOVED lines=13> */
.L_x_4284:
[----:B------:R-:W-:Y:S05]  /*cfb0*/  BSYNC.RECONVERGENT B3 ;  /* 0x0000000000037941 */ /* 0x000fea0003800200 */
.L_x_4283:
        /* <DEDUP_REMOVED lines=42> */
.L_x_4281:
[----:B------:R-:W-:Y:S05]  /*d260*/  BSYNC.RECONVERGENT B2 ;  /* 0x0000000000027941 */ /* 0x000fea0003800200 */
.L_x_4280:
        /* <DEDUP_REMOVED lines=11> */
.L_x_4279:
[----:B------:R-:W-:Y:S05]  /*d320*/  BSYNC.RECONVERGENT B1 ;  /* 0x0000000000017941 */ /* 0x000fea0003800200 */
.L_x_4278:
        /* <DEDUP_REMOVED lines=22> */
.L_x_4289:
        /* <DEDUP_REMOVED lines=13> */
.L_x_4291:
[----:B------:R-:W-:Y:S05]  /*d560*/  BSYNC.RECONVERGENT B3 ;  /* 0x0000000000037941 */ /* 0x000fea0003800200 */
.L_x_4290:
        /* <DEDUP_REMOVED lines=41> */
.L_x_4288:
[----:B------:R-:W-:Y:S05]  /*d800*/  BSYNC.RECONVERGENT B2 ;  /* 0x0000000000027941 */ /* 0x000fea0003800200 */
.L_x_4287:
        /* <DEDUP_REMOVED lines=11> */
.L_x_4286:
[----:B------:R-:W-:Y:S05]  /*d8c0*/  BSYNC.RECONVERGENT B1 ;  /* 0x0000000000017941 */ /* 0x000fea0003800200 */
.L_x_4285:
        /* <DEDUP_REMOVED lines=22> */
.L_x_4296:
        /* <DEDUP_REMOVED lines=13> */
.L_x_4298:
[----:B------:R-:W-:Y:S05]  /*db00*/  BSYNC.RECONVERGENT B3 ;  /* 0x0000000000037941 */ /* 0x000fea0003800200 */
.L_x_4297:
        /* <DEDUP_REMOVED lines=41> */
.L_x_4295:
[----:B------:R-:W-:Y:S05]  /*dda0*/  BSYNC.RECONVERGENT B2 ;  /* 0x0000000000027941 */ /* 0x000fea0003800200 */
.L_x_4294:
        /* <DEDUP_REMOVED lines=11> */
.L_x_4293:
[----:B------:R-:W-:Y:S05]  /*de60*/  BSYNC.RECONVERGENT B1 ;  /* 0x0000000000017941 */ /* 0x000fea0003800200 */
.L_x_4292:
        /* <DEDUP_REMOVED lines=22> */
.L_x_4303:
        /* <DEDUP_REMOVED lines=13> */
.L_x_4305:
[----:B------:R-:W-:Y:S05]  /*e0a0*/  BSYNC.RECONVERGENT B3 ;  /* 0x0000000000037941 */ /* 0x000fea0003800200 */
.L_x_4304:
        /* <DEDUP_REMOVED lines=41> */
.L_x_4302:
[----:B------:R-:W-:Y:S05]  /*e340*/  BSYNC.RECONVERGENT B2 ;  /* 0x0000000000027941 */ /* 0x000fea0003800200 */
.L_x_4301:
        /* <DEDUP_REMOVED lines=11> */
.L_x_4300:
[----:B------:R-:W-:Y:S05]  /*e400*/  BSYNC.RECONVERGENT B1 ;  /* 0x0000000000017941 */ /* 0x000fea0003800200 */
.L_x_4299:
        /* <DEDUP_REMOVED lines=22> */
.L_x_4310:
        /* <DEDUP_REMOVED lines=13> */
.L_x_4312:
[----:B------:R-:W-:Y:S05]  /*e640*/  BSYNC.RECONVERGENT B3 ;  /* 0x0000000000037941 */ /* 0x000fea0003800200 */
.L_x_4311:
        /* <DEDUP_REMOVED lines=38> */
[----:B------:R-:W-:Y:S02]  /*e8b0*/  HFMA2 R32, -RZ, RZ, 0, 0 ;  /* 0x00000000ff207431 */ /* 0x000fe400000001ff */
[----:B------:R-:W-:Y:S01]  /*e8c0*/  IMAD.MOV.U32 R33, RZ, RZ, R58 ;  /* 0x000000ffff217224 */ /* 0x000fe200078e003a */
[----:B------:R-:W-:Y:S02]  /*e8d0*/  LOP3.LUT R59, R52, UR30, R57, 0x96, !PT ;  /* 0x0000001e343b7c12 */ /* 0x000fe4000f8e9639 */
[----:B------:R-:W-:-:S07]  /*e8e0*/  MOV R34, R56 ;  /* 0x0000003800227202 */ /* 0x000fce0000000f00 */
.L_x_4309:
[----:B------:R-:W-:Y:S05]  /*e8f0*/  BSYNC.RECONVERGENT B2 ;  /* 0x0000000000027941 */ /* 0x000fea0003800200 */
.L_x_4308:
        /* <DEDUP_REMOVED lines=11> */
.L_x_4307:
[----:B------:R-:W-:Y:S05]  /*e9b0*/  BSYNC.RECONVERGENT B1 ;  /* 0x0000000000017941 */ /* 0x000fea0003800200 */
.L_x_4306:
        /* <DEDUP_REMOVED lines=22> */
.L_x_4317:
        /* <DEDUP_REMOVED lines=13> */
.L_x_4319:
[----:B------:R-:W-:Y:S05]  /*ebf0*/  BSYNC.RECONVERGENT B3 ;  /* 0x0000000000037941 */ /* 0x000fea0003800200 */
.L_x_4318:
        /* <DEDUP_REMOVED lines=30> */
[----:B------:R-:W-:Y:S01]  /*ede0*/  LOP3.LUT R57, R37, R54, R33, 0x96, !PT ;  /* 0x0000003625397212 */ /* 0x000fe200078e9621 */
[----:B------:R-:W-:-:S05]  /*edf0*/  IMAD.WIDE.U32 R54, R55, -0x2daee0ad, RZ ;  /* 0xd2511f5337367825 */ /* 0x000fca00078e00ff */
[----:B------:R-:W-:Y:S01]  /*ee00*/  LOP3.LUT R55, R56, UR27, R55, 0x96, !PT ;  /* 0x0000001b38377c12 */ /* 0x000fe2000f8e9637 */
[----:B------:R-:W-:-:S05]  /*ee10*/  IMAD.WIDE.U32 R56, R57, -0x2daee0ad, RZ ;  /* 0xd2511f5339387825 */ /* 0x000fca00078e00ff */
[----:B------:R-:W-:Y:S01]  /*ee20*/  LOP3.LUT R33, R38, R54, R57, 0x96, !PT ;  /* 0x0000003626217212 */ /* 0x000fe200078e9639 */
[----:B------:R-:W-:-:S05]  /*ee30*/  IMAD.WIDE.U32 R54, R55, -0x326172a9, RZ ;  /* 0xcd9e8d5737367825 */ /* 0x000fca00078e00ff */
[----:B------:R-:W-:Y:S01]  /*ee40*/  LOP3.LUT R58, R32, UR28, R55, 0x96, !PT ;  /* 0x0000001c203a7c12 */ /* 0x000fe2000f8e9637 */
[----:B------:R-:W-:-:S04]  /*ee50*/  IMAD.WIDE.U32 R32, R33, -0x326172a9, RZ ;  /* 0xcd9e8d5721207825 */ /* 0x000fc800078e00ff */
[----:B------:R-:W-:Y:S01]  /*ee60*/  IMAD.WIDE.U32 R58, R58, -0x2daee0ad, RZ ;  /* 0xd2511f533a3a7825 */ /* 0x000fe200078e00ff */
[----:B------:R-:W-:Y:S02]  /*ee70*/  LOP3.LUT R55, R54, UR29, R33, 0x96, !PT ;  /* 0x0000001d36377c12 */ /* 0x000fe4000f8e9621 */
[----:B------:R-:W-:Y:S02]  /*ee80*/  MOV R54, R32 ;  /* 0x0000002000367202 */ /* 0x000fe40000000f00 */
[----:B------:R-:W-:-:S07]  /*ee90*/  LOP3.LUT R59, R56, UR30, R59, 0x96, !PT ;  /* 0x0000001e383b7c12 */ /* 0x000fce000f8e963b */
.L_x_4316:
[----:B------:R-:W-:Y:S05]  /*eea0*/  BSYNC.RECONVERGENT B2 ;  /* 0x0000000000027941 */ /* 0x000fea0003800200 */
.L_x_4315:
        /* <DEDUP_REMOVED lines=11> */
.L_x_4314:
[----:B------:R-:W-:Y:S05]  /*ef60*/  BSYNC.RECONVERGENT B1 ;  /* 0x0000000000017941 */ /* 0x000fea0003800200 */
.L_x_4313:
[----:B------:R-:W-:Y:S02]  /*ef70*/  F2FP.F16.F32.PACK_AB R35, RZ, R70 ;  /* 0x00000046ff23723e */ /* 0x000fe400000000ff */
[----:B------:R-:W-:Y:S02]  /*ef80*/  PRMT R34, R63, 0x5410, R62 ;  /* 0x000054103f227816 */ /* 0x000fe4000000003e */
[----:B------:R-:W-:Y:S02]  /*ef90*/  PRMT R33, R71, 0x5410, R69 ;  /* 0x0000541047217816 */ /* 0x000fe40000000045 */
[----:B------:R-:W-:Y:S02]  /*efa0*/  PRMT R32, R73, 0x5410, R72 ;  /* 0x0000541049207816 */ /* 0x000fe40000000048 */
[----:B------:R-:W-:Y:S01]  /*efb0*/  PRMT R35, R61, 0x5410, R35 ;  /* 0x000054103d237816 */ /* 0x000fe20000000023 */
[----:B------:R-:W-:Y:S06]  /*efc0*/  BRA `(.L_x_4320) ;  /* 0x0000002800c07947 */ /* 0x000fec0003800000 */
.L_x_4263:
        /* <DEDUP_REMOVED lines=21> */
.L_x_4325:
        /* <DEDUP_REMOVED lines=13> */
.L_x_4327:
[----:B------:R-:W-:Y:S05]  /*f1f0*/  BSYNC.RECONVERGENT B3 ;  /* 0x0000000000037941 */ /* 0x000fea0003800200 */
.L_x_4326:
        /* <DEDUP_REMOVED lines=41> */
.L_x_4324:
[----:B------:R-:W-:Y:S05]  /*f490*/  BSYNC.RECONVERGENT B2 ;  /* 0x0000000000027941 */ /* 0x000fea0003800200 */
.L_x_4323:
        /* <DEDUP_REMOVED lines=9> */
.L_x_4322:
[----:B------:R-:W-:Y:S05]  /*f530*/  BSYNC.RECONVERGENT B1 ;  /* 0x0000000000017941 */ /* 0x000fea0003800200 */
.L_x_4321:
        /* <DEDUP_REMOVED lines=18> */
.L_x_4332:
        /* <DEDUP_REMOVED lines=13> */
.L_x_4334:
[----:B------:R-:W-:Y:S05]  /*f730*/  BSYNC.RECONVERGENT B3 ;  /* 0x0000000000037941 */ /* 0x000fea0003800200 */
.L_x_4333:
        /* <DEDUP_REMOVED lines=42> */
.L_x_4331:
[----:B------:R-:W-:Y:S05]  /*f9e0*/  BSYNC.RECONVERGENT B2 ;  /* 0x0000000000027941 */ /* 0x000fea0003800200 */
.L_x_4330:
        /* <DEDUP_REMOVED lines=9> */
.L_x_4329:
[----:B------:R-:W-:Y:S05]  /*fa80*/  BSYNC.RECONVERGENT B1 ;  /* 0x0000000000017941 */ /* 0x000fea0003800200 */
.L_x_4328:
        /* <DEDUP_REMOVED lines=18> */
.L_x_4339:
        /* <DEDUP_REMOVED lines=13> */
.L_x_4341:
[----:B------:R-:W-:Y:S05]  /*fc80*/  BSYNC.RECONVERGENT B3 ;  /* 0x0000000000037941 */ /* 0x000fea0003800200 */
.L_x_4340:
        /* <DEDUP_REMOVED lines=42> */
.L_x_4338:
[----:B------:R-:W-:Y:S05]  /*ff30*/  BSYNC.RECONVERGENT B2 ;  /* 0x0000000000027941 */ /* 0x000fea0003800200 */
.L_x_4337:
        /* <DEDUP_REMOVED lines=9> */
.L_x_4336:
[----:B------:R-:W-:Y:S05]  /*ffd0*/  BSYNC.RECONVERGENT B1 ;  /* 0x0000000000017941 */ /* 0x000fea0003800200 */
.L_x_4335:
        /* <DEDUP_REMOVED lines=18> */
.L_x_4346:
        /* <DEDUP_REMOVED lines=13> */
.L_x_4348:
[----:B------:R-:W-:Y:S05]  /*101d0*/  BSYNC.RECONVERGENT B3 ;  /* 0x0000000000037941 */ /* 0x000fea0003800200 */
.L_x_4347:
        /* <DEDUP_REMOVED lines=42> */
.L_x_4345:
[----:B------:R-:W-:Y:S05]  /*10480*/  BSYNC.RECONVERGENT B2 ;  /* 0x0000000000027941 */ /* 0x000fea0003800200 */
.L_x_4344:
        /* <DEDUP_REMOVED lines=9> */
.L_x_4343:
[----:B------:R-:W-:Y:S05]  /*10520*/  BSYNC.RECONVERGENT B1 ;  /* 0x0000000000017941 */ /* 0x000fea0003800200 */
.L_x_4342:
        /* <DEDUP_REMOVED lines=18> */
.L_x_4353:
        /* <DEDUP_REMOVED lines=13> */
.L_x_4355:
[----:B------:R-:W-:Y:S05]  /*10720*/  BSYNC.RECONVERGENT B3 ;  /* 0x0000000000037941 */ /* 0x000fea0003800200 */
.L_x_4354:
        /* <DEDUP_REMOVED lines=42> */
.L_x_4352:
[----:B------:R-:W-:Y:S05]  /*109d0*/  BSYNC.RECONVERGENT B2 ;  /* 0x0000000000027941 */ /* 0x000fea0003800200 */
.L_x_4351:
        /* <DEDUP_REMOVED lines=9> */
.L_x_4350:
[----:B------:R-:W-:Y:S05]  /*10a70*/  BSYNC.RECONVERGENT B1 ;  /* 0x0000000000017941 */ /* 0x000fea0003800200 */
.L_x_4349:
        /* <DEDUP_REMOVED lines=18> */
.L_x_4360:
        /* <DEDUP_REMOVED lines=13> */
.L_x_4362:
[----:B------:R-:W-:Y:S05]  /*10c70*/  BSYNC.RECONVERGENT B3 ;  /* 0x0000000000037941 */ /* 0x000fea0003800200 */
.L_x_4361:
        /* <DEDUP_REMOVED lines=42> */
.L_x_4359:
[----:B------:R-:W-:Y:S05]  /*10f20*/  BSYNC.RECONVERGENT B2 ;  /* 0x0000000000027941 */ /* 0x000fea0003800200 */
.L_x_4358:
        /* <DEDUP_REMOVED lines=9> */
.L_x_4357:
[----:B------:R-:W-:Y:S05]  /*10fc0*/  BSYNC.RECONVERGENT B1 ;  /* 0x0000000000017941 */ /* 0x000fea0003800200 */
.L_x_4356:
        /* <DEDUP_REMOVED lines=18> */
.L_x_4367:
        /* <DEDUP_REMOVED lines=13> */
.L_x_4369:
[----:B------:R-:W-:Y:S05]  /*111c0*/  BSYNC.RECONVERGENT B3 ;  /* 0x0000000000037941 */ /* 0x000fea0003800200 */
.L_x_4368:
        /* <DEDUP_REMOVED lines=42> */
.L_x_4366:
[----:B------:R-:W-:Y:S05]  /*11470*/  BSYNC.RECONVERGENT B2 ;  /* 0x0000000000027941 */ /* 0x000fea0003800200 */
.L_x_4365:
        /* <DEDUP_REMOVED lines=9> */
.L_x_4364:
[----:B------:R-:W-:Y:S05]  /*11510*/  BSYNC.RECONVERGENT B1 ;  /* 0x0000000000017941 */ /* 0x000fea0003800200 */
.L_x_4363:
        /* <DEDUP_REMOVED lines=18> */
.L_x_4374:
        /* <DEDUP_REMOVED lines=13> */
.L_x_4376:
[----:B------:R-:W-:Y:S05]  /*11710*/  BSYNC.RECONVERGENT B3 ;  /* 0x0000000000037941 */ /* 0x000fea0003800200 */
.L_x_4375:
        /* <DEDUP_REMOVED lines=42> */
[----:B------:R-:W-:-:S07]  /*119c0*/  IMAD.MOV.U32 R58, RZ, RZ, R34 ;  /* 0x000000ffff3a7224 */ /* 0x000fce00078e0022 */
.L_x_4373:
[----:B------:R-:W-:Y:S05]  /*119d0*/  BSYNC.RECONVERGENT B2 ;  /* 0x0000000000027941 */ /* 0x000fea0003800200 */
.L_x_4372:
        /* <DEDUP_REMOVED lines=9> */
.L_x_4371:
[----:B------:R-:W-:Y:S05]  /*11a70*/  BSYNC.RECONVERGENT B1 ;  /* 0x0000000000017941 */ /* 0x000fea0003800200 */
.L_x_4370:
[----:B------:R-:W-:Y:S02]  /*11a80*/  F2FP.F16.F32.PACK_AB R35, RZ, R70 ;  /* 0x00000046ff23723e */ /* 0x000fe400000000ff */
[----:B------:R-:W-:Y:S02]  /*11a90*/  PRMT R34, R63, 0x5410, R62 ;  /* 0x000054103f227816 */ /* 0x000fe4000000003e */
[----:B------:R-:W-:Y:S02]  /*11aa0*/  PRMT R33, R71, 0x5410, R69 ;  /* 0x0000541047217816 */ /* 0x000fe40000000045 */
[----:B------:R-:W-:Y:S02]  /*11ab0*/  PRMT R32, R73, 0x5410, R72 ;  /* 0x0000541049207816 */ /* 0x000fe40000000048 */
[----:B------:R-:W-:-:S07]  /*11ac0*/  PRMT R35, R61, 0x5410, R35 ;  /* 0x000054103d237816 */ /* 0x000fce0000000023 */
.L_x_4320:
        /* <DEDUP_REMOVED lines=25> */
[----:B------:R-:W-:-:S04]  /*11c60*/  FADD.FTZ R61, R38, R51 ;  /* 0x00000033263d7221 */ /* 0x000fc80000010000 */
[----:B------:R-:W-:-:S04]  /*11c70*/  FADD.FTZ R38, R61, R50 ;  /* 0x000000323d267221 */ /* 0x000fc80000010000 */
[----:B------:R-:W-:Y:S01]  /*11c80*/  FADD.FTZ R61, R38, R53 ;  /* 0x00000035263d7221 */ /* 0x000fe20000010000 */
[----:B-1----:R-:W-:Y:S06]  /*11c90*/  @!P1 BRA `(.L_x_4378) ;  /* 0x0000000000509947 */ /* 0x002fec0003800000 */
[----:B------:R-:W-:Y:S01]  /*11ca0*/  SHF.L.U32 R33, R52, 0x10, RZ ;  /* 0x0000001034217819 */ /* 0x000fe200000006ff */
[----:B------:R-:W0:Y:S01]  /*11cb0*/  LDC.64 R62, c[0x0][0x3b0] ;  /* 0x0000ec00ff3e7b82 */ /* 0x000e220000000a00 */
[----:B------:R-:W-:Y:S02]  /*11cc0*/  LOP3.LUT R32, R15, 0xffff, RZ, 0xc0, !PT ;  /* 0x0000ffff0f207812 */ /* 0x000fe400078ec0ff */
[----:B------:R-:W-:Y:S02]  /*11cd0*/  LOP3.LUT R33, R33, 0xff0000, RZ, 0xc0, !PT ;  /* 0x00ff000021217812 */ /* 0x000fe400078ec0ff */
        /* <DEDUP_REMOVED lines=12> */
[----:B0-----:R-:W-:-:S03]  /*11da0*/  IMAD.WIDE.U32 R34, R75, 0x8, R62 ;  /* 0x000000084b227825 */ /* 0x001fc600078e003e */
[----:B------:R-:W-:Y:S02]  /*11db0*/  LOP3.LUT R32, R33, 0xff, R6, 0xf8, !PT ;  /* 0x000000ff21207812 */ /* 0x000fe400078ef806 */
[----:B------:R-:W-:-:S05]  /*11dc0*/  LOP3.LUT R33, R69, R57, RZ, 0xfc, !PT ;  /* 0x0000003945217212 */ /* 0x000fca00078efcff */
[----:B------:R0:W-:Y:S02]  /*11dd0*/  STG.E.64 desc[UR8][R34.64], R32 ;  /* 0x0000002022007986 */ /* 0x0001e4000c101b08 */
.L_x_4378:
[----:B------:R-:W-:Y:S05]  /*11de0*/  BSYNC.RECONVERGENT B1 ;  /* 0x0000000000017941 */ /* 0x000fea0003800200 */
.L_x_4377:
        /* <DEDUP_REMOVED lines=72> */
.L_x_4394:
        /* <DEDUP_REMOVED lines=16> */
[----:B------:R-:W-:Y:S01]  /*12370*/  FSEL R34, R38, RZ, !P1 ;  /* 0x000000ff26227208 */ /* 0x000fe20004800000 */
[----:B------:R-:W-:Y:S02]  /*12380*/  VIADD R76, R76, 0xffffffff ;  /* 0xffffffff4c4c7836 */ /* 0x000fe40000000000 */
[----:B------:R-:W-:Y:S02]  /*12390*/  HADD2.F32 R38, -RZ, R88.H1_H1 ;  /* 0x30000058ff267230 */ /* 0x000fe40000004100 */
[C---:B0-----:R-:W-:Y:S01]  /*123a0*/  FADD.FTZ R62, -R34.reuse, R7 ;  /* 0x00000007223e7221 */ /* 0x041fe20000010100 */
[C---:B------:R-:W-:Y:S01]  /*123b0*/  FADD.FTZ R56, -R34.reuse, R5 ;  /* 0x0000000522387221 */ /* 0x040fe20000010100 */
[----:B------:R-:W-:Y:S02]  /*123c0*/  HADD2.F32 R35, -RZ, R28.H1_H1 ;  /* 0x3000001cff237230 */ /* 0x000fe40000004100 */
[----:B------:R-:W-:Y:S01]  /*123d0*/  FADD.FTZ R74, -R34, R11 ;  /* 0x0000000b224a7221 */ /* 0x000fe20000010100 */
[----:B------:R-:W-:-:S02]  /*123e0*/  HADD2.F32 R32, -RZ, R88.H0_H0 ;  /* 0x20000058ff207230 */ /* 0x000fc40000004100 */
[C---:B------:R-:W-:Y:S01]  /*123f0*/  FMUL.FTZ R62, R57.reuse, R62 ;  /* 0x0000003e393e7220 */ /* 0x040fe20000410000 */
[----:B------:R-:W-:Y:S02]  /*12400*/  HADD2.F32 R33, -RZ, R28.H0_H0 ;  /* 0x2000001cff217230 */ /* 0x000fe40000004100 */
[----:B------:R-:W-:Y:S01]  /*12410*/  FMUL.FTZ R5, R57, R56 ;  /* 0x0000003839057220 */ /* 0x000fe20000410000 */
[----:B------:R-:W-:Y:S02]  /*12420*/  IMAD R93, R76, R93, RZ ;  /* 0x0000005d4c5d7224 */ /* 0x000fe400078e02ff */
        /* <DEDUP_REMOVED lines=20> */
[----:B------:R-:W-:Y:S01]  /*12570*/  FFMA.FTZ R35, R62, R38, R35 ;  /* 0x000000263e237223 */ /* 0x000fe20000010023 */
[----:B------:R-:W-:Y:S01]  /*12580*/  FADD.FTZ R34, -R34, R70 ;  /* 0x0000004622227221 */ /* 0x000fe20000010100 */
[----:B------:R-:W-:Y:S01]  /*12590*/  FFMA.FTZ R32, R5, R32, R33 ;  /* 0x0000002005207223 */ /* 0x000fe20000010021 */
[----:B------:R-:W-:-:S02]  /*125a0*/  HADD2.F32 R38, -RZ, R87.H1_H1 ;  /* 0x30000057ff267230 */ /* 0x000fc40000004100 */
[C---:B------:R-:W-:Y:S01]  /*125b0*/  FMUL.FTZ R17, R57.reuse, R74 ;  /* 0x0000004a39117220 */ /* 0x040fe20000410000 */
[----:B------:R-:W-:Y:S02]  /*125c0*/  HADD2.F32 R62, -RZ, R29.H1_H1 ;  /* 0x3000001dff3e7230 */ /* 0x000fe40000004100 */
        /* <DEDUP_REMOVED lines=8> */
[----:B------:R-:W-:Y:S01]  /*12650*/  FFMA.FTZ R16, R72, R5, R7 ;  /* 0x0000000548107223 */ /* 0x000fe20000010007 */
[----:B------:R-:W-:Y:S02]  /*12660*/  HADD2.F32 R19, -RZ, R86.H1_H1 ;  /* 0x30000056ff137230 */ /* 0x000fe40000004100 */
[----:B------:R-:W-:Y:S01]  /*12670*/  FMUL.FTZ R18, R57, R18 ;  /* 0x0000001239127220 */ /* 0x000fe20000410000 */
[----:B------:R-:W-:Y:S02]  /*12680*/  HADD2.F32 R33, -RZ, R30.H1_H1 ;  /* 0x3000001eff217230 */ /* 0x000fe40000004100 */
[----:B------:R-:W-:Y:S01]  /*12690*/  FFMA.FTZ R38, R9, R70, R11 ;  /* 0x0000004609267223 */ /* 0x000fe2000001000b */
[----:B------:R-:W-:-:S02]  /*126a0*/  HADD2.F32 R5, -RZ, R85.H0_H0 ;  /* 0x20000055ff057230 */ /* 0x000fc40000004100 */
[C---:B------:R-:W-:Y:S01]  /*126b0*/  FMUL.FTZ R90, R57.reuse, R90 ;  /* 0x0000005a395a7220 */ /* 0x040fe20000410000 */
[----:B------:R-:W-:Y:S02]  /*126c0*/  HADD2.F32 R9, -RZ, R31.H0_H0 ;  /* 0x2000001fff097230 */ /* 0x000fe40000004100 */
[----:B------:R-:W-:Y:S01]  /*126d0*/  FFMA.FTZ R7, R76, R19, R33 ;  /* 0x000000134c077223 */ /* 0x000fe20000010021 */
[----:B------:R-:W-:Y:S02]  /*126e0*/  HADD2.F32 R62, -RZ, R85.H1_H1 ;  /* 0x30000055ff3e7230 */ /* 0x000fe40000004100 */
[----:B------:R-:W-:Y:S01]  /*126f0*/  FMUL.FTZ R19, R57, R36 ;  /* 0x0000002439137220 */ /* 0x000fe20000410000 */
[----:B------:R-:W-:Y:S02]  /*12700*/  HADD2.F32 R70, -RZ, R31.H1_H1 ;  /* 0x3000001fff467230 */ /* 0x000fe40000004100 */
[----:B------:R-:W-:Y:S01]  /*12710*/  FFMA.FTZ R18, R18, R5, R9 ;  /* 0x0000000512127223 */ /* 0x000fe20000010009 */
[----:B------:R-:W-:-:S02]  /*12720*/  HADD2.F32 R11, -RZ, R84.H0_H0 ;  /* 0x20000054ff0b7230 */ /* 0x000fc40000004100 */
[----:B------:R-:W-:Y:S01]  /*12730*/  FMUL.FTZ R36, R57, R92 ;  /* 0x0000005c39247220 */ /* 0x000fe20000410000 */
        /* <DEDUP_REMOVED lines=14> */
[----:B------:R-:W-:-:S02]  /*12820*/  HADD2.F32 R39, -RZ, R82.H1_H1 ;  /* 0x30000052ff277230 */ /* 0x000fc40000004100 */
[----:B------:R-:W-:Y:S01]  /*12830*/  FMUL.FTZ R45, R57, R45 ;  /* 0x0000002d392d7220 */ /* 0x000fe20000410000 */
[----:B------:R-:W-:Y:S02]  /*12840*/  HADD2.F32 R53, -RZ, R26.H1_H1 ;  /* 0x3000001aff357230 */ /* 0x000fe40000004100 */
[----:B------:R-:W-:Y:S01]  /*12850*/  FFMA.FTZ R33, R33, R70, R72 ;  /* 0x0000004621217223 */ /* 0x000fe20000010048 */
[----:B------:R-:W-:Y:S02]  /*12860*/  HADD2.F32 R72, -RZ, R81.H0_H0 ;  /* 0x20000051ff487230 */ /* 0x000fe40000004100 */
[C---:B------:R-:W-:Y:S01]  /*12870*/  FMUL.FTZ R43, R57.reuse, R43 ;  /* 0x0000002b392b7220 */ /* 0x040fe20000410000 */
[----:B------:R-:W-:Y:S02]  /*12880*/  HADD2.F32 R40, -RZ, R27.H0_H0 ;  /* 0x2000001bff287230 */ /* 0x000fe40000004100 */
[----:B------:R-:W-:Y:S01]  /*12890*/  FFMA.FTZ R11, R42, R39, R53 ;  /* 0x000000272a0b7223 */ /* 0x000fe20000010035 */
[----:B------:R-:W-:Y:S01]  /*128a0*/  FMUL.FTZ R39, R57, R44 ;  /* 0x0000002c39277220 */ /* 0x000fe20000410000 */
[----:B------:R-:W-:-:S02]  /*128b0*/  HADD2.F32 R74, -RZ, R82.H0_H0 ;  /* 0x20000052ff4a7230 */ /* 0x000fc40000004100 */
[----:B------:R-:W-:Y:S01]  /*128c0*/  FMUL.FTZ R46, R57, R46 ;  /* 0x0000002e392e7220 */ /* 0x000fe20000410000 */
[----:B------:R-:W-:Y:S01]  /*128d0*/  FFMA.FTZ R72, R45, R72, R40 ;  /* 0x000000482d487223 */ /* 0x000fe20000010028 */
[----:B------:R-:W-:Y:S01]  /*128e0*/  HADD2.F32 R76, -RZ, R26.H0_H0 ;  /* 0x2000001aff4c7230 */ /* 0x000fe20000004100 */
[----:B------:R-:W0:Y:S01]  /*128f0*/  LDC.64 R44, c[0x0][0x428] ;  /* 0x00010a00ff2c7b82 */ /* 0x000e220000000a00 */
[----:B------:R-:W-:Y:S02]  /*12900*/  HADD2.F32 R9, -RZ, R80.H0_H0 ;  /* 0x20000050ff097230 */ /* 0x000fe40000004100 */
[----:B------:R-:W-:Y:S01]  /*12910*/  FMUL.FTZ R47, R57, R47 ;  /* 0x0000002f392f7220 */ /* 0x000fe20000410000 */
[----:B------:R-:W-:Y:S02]  /*12920*/  HADD2.F32 R41, -RZ, R64.H0_H0 ;  /* 0x20000040ff297230 */ /* 0x000fe40000004100 */
[----:B------:R-:W-:Y:S01]  /*12930*/  FFMA.FTZ R70, R43, R74, R76 ;  /* 0x0000004a2b467223 */ /* 0x000fe2000001004c */
[----:B------:R-:W-:Y:S01]  /*12940*/  HADD2.F32 R76, -RZ, R80.H1_H1 ;  /* 0x30000050ff4c7230 */ /* 0x000fe20000004100 */
[----:B------:R-:W-:Y:S01]  /*12950*/  SHF.R.S32.HI R40, RZ, 0x1f, R93 ;  /* 0x0000001fff287819 */ /* 0x000fe2000001145d */
[----:B------:R-:W-:-:S02]  /*12960*/  HADD2.F32 R90, -RZ, R64.H1_H1 ;  /* 0x30000040ff5a7230 */ /* 0x000fc40000004100 */
[----:B------:R-:W-:Y:S01]  /*12970*/  FFMA.FTZ R46, R46, R9, R41 ;  /* 0x000000092e2e7223 */ /* 0x000fe20000010029 */
[----:B------:R-:W-:Y:S02]  /*12980*/  HADD2.F32 R41, -RZ, R79.H0_H0 ;  /* 0x2000004fff297230 */ /* 0x000fe40000004100 */
[----:B------:R-:W-:Y:S01]  /*12990*/  FMUL.FTZ R48, R57, R48 ;  /* 0x0000003039307220 */ /* 0x000fe20000410000 */
[----:B------:R-:W-:Y:S02]  /*129a0*/  HADD2.F32 R43, -RZ, R65.H0_H0 ;  /* 0x20000041ff2b7230 */ /* 0x000fe40000004100 */
[----:B------:R-:W-:Y:S01]  /*129b0*/  FFMA.FTZ R9, R47, R76, R90 ;  /* 0x0000004c2f097223 */ /* 0x000fe2000001005a */
[----:B------:R-:W-:Y:S01]  /*129c0*/  HADD2.F32 R42, -RZ, R81.H1_H1 ;  /* 0x30000051ff2a7230 */ /* 0x000fe20000004100 */
[----:B------:R-:W-:Y:S01]  /*129d0*/  LEA.HI R40, R40, R93, RZ, 0x3 ;  /* 0x0000005d28287211 */ /* 0x000fe200078f18ff */
[----:B------:R-:W-:Y:S02]  /*129e0*/  HADD2.F32 R74, -RZ, R27.H1_H1 ;  /* 0x3000001bff4a7230 */ /* 0x000fe40000004100 */
[C---:B------:R-:W-:Y:S01]  /*129f0*/  FMUL.FTZ R47, R57.reuse, R49 ;  /* 0x00000031392f7220 */ /* 0x040fe20000410000 */
[----:B------:R-:W-:Y:S01]  /*12a00*/  FFMA.FTZ R48, R48, R41, R43 ;  /* 0x0000002930307223 */ /* 0x000fe2000001002b */
[C---:B------:R-:W-:Y:S01]  /*12a10*/  FMUL.FTZ R49, R57.reuse, R51 ;  /* 0x0000003339317220 */ /* 0x040fe20000410000 */
[C---:B------:R-:W-:Y:S01]  /*12a20*/  FMUL.FTZ R50, R57.reuse, R50 ;  /* 0x0000003239327220 */ /* 0x040fe20000410000 */
[C---:B------:R-:W-:Y:S01]  /*12a30*/  FMUL.FTZ R56, R57.reuse, R56 ;  /* 0x0000003839387220 */ /* 0x040fe20000410000 */
[----:B------:R-:W-:Y:S01]  /*12a40*/  FMUL.FTZ R34, R57, R34 ;  /* 0x0000002239227220 */ /* 0x000fe20000410000 */
[----:B------:R-:W-:-:S02]  /*12a50*/  HADD2.F32 R41, -RZ, R78.H1_H1 ;  /* 0x3000004eff297230 */ /* 0x000fc40000004100 */
[----:B------:R-:W-:Y:S01]  /*12a60*/  FFMA.FTZ R39, R39, R42, R74 ;  /* 0x0000002a27277223 */ /* 0x000fe2000001004a */
[----:B------:R-:W-:Y:S01]  /*12a70*/  HADD2.F32 R43, -RZ, R66.H1_H1 ;  /* 0x30000042ff2b7230 */ /* 0x000fe20000004100 */
[----:B------:R-:W-:Y:S01]  /*12a80*/  LEA.HI.SX32 R37, R40, R37, 0x1d ;  /* 0x0000002528257211 */ /* 0x000fe200078feaff */
[----:B------:R-:W-:Y:S01]  /*12a90*/  HADD2.F32 R53, -RZ, R77.H0_H0 ;  /* 0x2000004dff357230 */ /* 0x000fe20000004100 */
[----:B------:R-:W-:Y:S01]  /*12aa0*/  F2FP.F16.F32.PACK_AB R19, R19, R18 ;  /* 0x000000121313723e */ /* 0x000fe200000000ff */
[----:B------:R-:W-:Y:S02]  /*12ab0*/  HADD2.F32 R57, -RZ, R67.H0_H0 ;  /* 0x20000043ff397230 */ /* 0x000fe40000004100 */
[----:B------:R-:W-:Y:S01]  /*12ac0*/  FFMA.FTZ R50, R50, R41, R43 ;  /* 0x0000002932327223 */ /* 0x000fe2000001002b */
[----:B------:R-:W-:Y:S01]  /*12ad0*/  HADD2.F32 R42, -RZ, R79.H1_H1 ;  /* 0x3000004fff2a7230 */ /* 0x000fe20000004100 */
[----:B------:R-:W-:Y:S01]  /*12ae0*/  IADD3 R43, PT, PT, R37, 0x20, RZ ;  /* 0x00000020252b7810 */ /* 0x000fe20007ffe0ff */
[----:B------:R-:W-:-:S02]  /*12af0*/  HADD2.F32 R74, -RZ, R65.H1_H1 ;  /* 0x30000041ff4a7230 */ /* 0x000fc40000004100 */
[----:B------:R-:W-:Y:S01]  /*12b00*/  FFMA.FTZ R53, R56, R53, R57 ;  /* 0x0000003538357223 */ /* 0x000fe20000010039 */
[----:B------:R-:W-:Y:S01]  /*12b10*/  HADD2.F32 R76, -RZ, R78.H0_H0 ;  /* 0x2000004eff4c7230 */ /* 0x000fe20000004100 */
[----:B------:R-:W-:Y:S01]  /*12b20*/  F2FP.F16.F32.PACK_AB R17, R17, R16 ;  /* 0x000000101111723e */ /* 0x000fe200000000ff */
[----:B------:R-:W-:Y:S02]  /*12b30*/  HADD2.F32 R90, -RZ, R66.H0_H0 ;  /* 0x20000042ff5a7230 */ /* 0x000fe40000004100 */
[----:B------:R-:W-:Y:S01]  /*12b40*/  FFMA.FTZ R47, R47, R42, R74 ;  /* 0x0000002a2f2f7223 */ /* 0x000fe2000001004a */
[----:B------:R-:W-:Y:S01]  /*12b50*/  HADD2.F32 R61, -RZ, R77.H1_H1 ;  /* 0x3000004dff3d7230 */ /* 0x000fe20000004100 */
[----:B------:R-:W-:Y:S01]  /*12b60*/  F2FP.F16.F32.PACK_AB R18, R7, R38 ;  /* 0x000000260712723e */ /* 0x000fe200000000ff */
[----:B------:R-:W-:Y:S02]  /*12b70*/  HADD2.F32 R63, -RZ, R67.H1_H1 ;  /* 0x30000043ff3f7230 */ /* 0x000fe40000004100 */
[----:B------:R-:W-:Y:S01]  /*12b80*/  FFMA.FTZ R49, R49, R76, R90 ;  /* 0x0000004c31317223 */ /* 0x000fe2000001005a */
[----:B------:R-:W-:Y:S01]  /*12b90*/  VIADD R51, R37, 0x40 ;  /* 0x0000004025337836 */ /* 0x000fe20000000000 */
[----:B------:R-:W-:Y:S01]  /*12ba0*/  F2FP.F16.F32.PACK_AB R16, R35, R32 ;  /* 0x000000202310723e */ /* 0x000fe200000000ff */
[----:B0-----:R-:W-:-:S04]  /*12bb0*/  IMAD.WIDE.U32 R40, R37, 0x10, R44 ;  /* 0x0000001025287825 */ /* 0x001fc800078e002c */
[----:B------:R-:W-:Y:S01]  /*12bc0*/  FFMA.FTZ R56, R34, R61, R63 ;  /* 0x0000003d22387223 */ /* 0x000fe2000001003f */
[----:B------:R-:W-:Y:S01]  /*12bd0*/  F2FP.F16.F32.PACK_AB R35, R39, R72 ;  /* 0x000000482723723e */ /* 0x000fe200000000ff */
[--C-:B------:R-:W-:Y:S01]  /*12be0*/  IMAD.WIDE.U32 R42, R43, 0x10, R44.reuse ;  /* 0x000000102b2a7825 */ /* 0x100fe200078e002c */
[----:B------:R-:W-:Y:S01]  /*12bf0*/  F2FP.F16.F32.PACK_AB R34, R11, R70 ;  /* 0x000000460b22723e */ /* 0x000fe200000000ff */
[----:B------:R1:W-:Y:S01]  /*12c00*/  STG.E.128 desc[UR8][R40.64], R16 ;  /* 0x0000001028007986 */ /* 0x0003e2000c101d08 */
[----:B------:R-:W-:Y:S01]  /*12c10*/  F2FP.F16.F32.PACK_AB R33, R33, R62 ;  /* 0x0000003e2121723e */ /* 0x000fe200000000ff */
[----:B------:R-:W-:Y:S01]  /*12c20*/  IMAD.WIDE.U32 R44, R51, 0x10, R44 ;  /* 0x00000010332c7825 */ /* 0x000fe200078e002c */
[----:B------:R-:W-:Y:S02]  /*12c30*/  F2FP.F16.F32.PACK_AB R32, R36, R5 ;  /* 0x000000052420723e */ /* 0x000fe400000000ff */
[----:B------:R-:W-:Y:S02]  /*12c40*/  F2FP.F16.F32.PACK_AB R39, R56, R53 ;  /* 0x000000353827723e */ /* 0x000fe400000000ff */
[----:B------:R-:W-:Y:S01]  /*12c50*/  F2FP.F16.F32.PACK_AB R38, R50, R49 ;  /* 0x000000313226723e */ /* 0x000fe200000000ff */
[----:B------:R1:W-:Y:S01]  /*12c60*/  STG.E.128 desc[UR8][R42.64], R32 ;  /* 0x000000202a007986 */ /* 0x0003e2000c101d08 */
[----:B------:R-:W-:-:S02]  /*12c70*/  F2FP.F16.F32.PACK_AB R37, R47, R48 ;  /* 0x000000302f25723e */ /* 0x000fc400000000ff */
[----:B------:R-:W-:-:S05]  /*12c80*/  F2FP.F16.F32.PACK_AB R36, R9, R46 ;  /* 0x0000002e0924723e */ /* 0x000fca00000000ff */
[----:B------:R1:W-:Y:S02]  /*12c90*/  STG.E.128 desc[UR8][R44.64], R36 ;  /* 0x000000242c007986 */ /* 0x0003e4000c101d08 */
.L_x_4381:
[----:B------:R-:W-:Y:S05]  /*12ca0*/  BSYNC.RECONVERGENT B1 ;  /* 0x0000000000017941 */ /* 0x000fea0003800200 */
.L_x_4380:
[----:B-1----:R-:W1:Y:S02]  /*12cb0*/  LDC.64 R16, c[0x0][0x380] ;  /* 0x0000e000ff107b82 */ /* 0x002e640000000a00 */
[----:B-1----:R-:W-:-:S04]  /*12cc0*/  LEA R68, R16, R68, 0x2 ;  /* 0x0000004410447211 */ /* 0x002fc800078e10ff */
[----:B------:R-:W-:-:S13]  /*12cd0*/  ISETP.GE.AND P0, PT, R68, R17, PT ;  /* 0x000000114400720c */ /* 0x000fda0003f06270 */
[----:B------:R-:W-:Y:S05]  /*12ce0*/  @!P0 BRA `(.L_x_4382) ;  /* 0xfffffedc003c8947 */ /* 0x000fea000383ffff */
[----:B------:R-:W-:Y:S05]  /*12cf0*/  BSYNC B0 ;  /* 0x0000000000007941 */ /* 0x000fea0003800000 */
.L_x_4026:
[----:B------:R-:W-:Y:S05]  /*12d00*/  EXIT ;  /* 0x000000000000794d */ /* 0x000fea0003800000 */
.L_x_4379:
[----:B------:R-:W-:Y:S01]  /*12d10*/  HFMA2 R71, -RZ, RZ, 0, 5.9604644775390625e-08 ;  /* 0x00000001ff477431 */ /* 0x000fe200000001ff */
[----:B------:R-:W-:Y:S01]  /*12d20*/  BSSY B1, `(.L_x_4383) ;  /* 0x0000007000017945 */ /* 0x000fe20003800000 */
[----:B------:R-:W-:Y:S01]  /*12d30*/  IMAD.MOV.U32 R72, RZ, RZ, R61 ;  /* 0x000000ffff487224 */ /* 0x000fe200078e003d */
[----:B------:R-:W-:Y:S01]  /*12d40*/  MOV R63, 0xffffffff ;  /* 0xffffffff003f7802 */ /* 0x000fe20000000f00 */
[----:B------:R-:W-:-:S07]  /*12d50*/  IMAD.MOV.U32 R74, RZ, RZ, 0x1f ;  /* 0x0000001fff4a7424 */ /* 0x000fce00078e00ff */
[----:B0----5:R-:W-:Y:S05]  /*12d60*/  WARPSYNC.COLLECTIVE R63, `(.L_x_4384) ;  /* 0x000000003f087348 */ /* 0x021fea0003c00000 */
[----:B------:R1:W2:Y:S02]  /*12d70*/  SHFL.BFLY P1, R69, R72, R71, R74 ;  /* 0x0c00004748457389 */ /* 0x0002a4000002004a */
[----:B012--5:R-:W-:Y:S05]  /*12d80*/  ENDCOLLECTIVE ;  /* 0x000000000000791b */ /* 0x027fea0003800000 */
.L_x_4384:
[----:B------:R-:W-:Y:S05]  /*12d90*/  BSYNC B1 ;  /* 0x0000000000017941 */ /* 0x000fea0003800000 */
.L_x_4383:
        /* <DEDUP_REMOVED lines=10> */
.L_x_4385:
[----:B------:R-:W-:Y:S01]  /*12e40*/  HFMA2 R71, -RZ, RZ, 0, 2.384185791015625e-07 ;  /* 0x00000004ff477431 */ /* 0x000fe200000001ff */
[----:B------:R-:W-:-:S05]  /*12e50*/  MOV R32, R69 ;  /* 0x0000004500207202 */ /* 0x000fca0000000f00 */
[----:B------:R-:W-:-:S04]  /*12e60*/  FADD.FTZ R34, R33, R32 ;  /* 0x0000002021227221 */ /* 0x000fc80000010000 */
[----:B------:R-:W-:-:S07]  /*12e70*/  IMAD.MOV.U32 R72, RZ, RZ, R34 ;  /* 0x000000ffff487224 */ /* 0x000fce00078e0022 */
[----:B------:R-:W-:Y:S05]  /*12e80*/  WARPSYNC.COLLECTIVE R63, `(.L_x_4386) ;  /* 0x000000003f087348 */ /* 0x000fea0003c00000 */
[----:B------:R0:W1:Y:S02]  /*12e90*/  SHFL.BFLY P1, R69, R72, R71, R74 ;  /* 0x0c00004748457389 */ /* 0x000064000002004a */
[----:B01----:R-:W-:Y:S05]  /*12ea0*/  ENDCOLLECTIVE ;  /* 0x000000000000791b */ /* 0x003fea0003800000 */
.L_x_4386:
[----:B------:R-:W-:Y:S02]  /*12eb0*/  IMAD.MOV.U32 R71, RZ, RZ, 0x8 ;  /* 0x00000008ff477424 */ /* 0x000fe400078e00ff */
[----:B------:R-:W-:-:S04]  /*12ec0*/  IMAD.MOV.U32 R35, RZ, RZ, R69 ;  /* 0x000000ffff237224 */ /* 0x000fc800078e0045 */
[----:B------:R-:W-:-:S05]  /*12ed0*/  FADD.FTZ R35, R34, R35 ;  /* 0x0000002322237221 */ /* 0x000fca0000010000 */
[----:B------:R-:W-:-:S07]  /*12ee0*/  MOV R72, R35 ;  /* 0x0000002300487202 */ /* 0x000fce0000000f00 */
[----:B------:R-:W-:Y:S05]  /*12ef0*/  WARPSYNC.COLLECTIVE R63, `(.L_x_4387) ;  /* 0x000000003f087348 */ /* 0x000fea0003c00000 */
[----:B------:R0:W1:Y:S02]  /*12f00*/  SHFL.BFLY P1, R69, R72, R71, R74 ;  /* 0x0c00004748457389 */ /* 0x000064000002004a */
[----:B01----:R-:W-:Y:S05]  /*12f10*/  ENDCOLLECTIVE ;  /* 0x000000000000791b */ /* 0x003fea0003800000 */
.L_x_4387:
[----:B------:R-:W-:Y:S01]  /*12f20*/  HFMA2 R71, -RZ, RZ, 0, 9.5367431640625e-07 ;  /* 0x00000010ff477431 */ /* 0x000fe200000001ff */
[----:B------:R-:W-:-:S05]  /*12f30*/  MOV R32, R69 ;  /* 0x0000004500207202 */ /* 0x000fca0000000f00 */
[----:B------:R-:W-:-:S04]  /*12f40*/  FADD.FTZ R57, R35, R32 ;  /* 0x0000002023397221 */ /* 0x000fc80000010000 */
[----:B------:R-:W-:-:S07]  /*12f50*/  IMAD.MOV.U32 R72, RZ, RZ, R57 ;  /* 0x000000ffff487224 */ /* 0x000fce00078e0039 */
[----:B------:R-:W-:Y:S05]  /*12f60*/  WARPSYNC.COLLECTIVE R63, `(.L_x_4388) ;  /* 0x000000003f087348 */ /* 0x000fea0003c00000 */
[----:B------:R0:W1:Y:S02]  /*12f70*/  SHFL.BFLY P1, R69, R72, R71, R74 ;  /* 0x0c00004748457389 */ /* 0x000064000002004a */
[----:B01----:R-:W-:Y:S05]  /*12f80*/  ENDCOLLECTIVE ;  /* 0x000000000000791b */ /* 0x003fea0003800000 */
.L_x_4388:
        /* <DEDUP_REMOVED lines=56> */
.L_x_4389:
[----:B------:R-:W-:Y:S01]  /*13310*/  HFMA2 R71, -RZ, RZ, 0, 1.1920928955078125e-07 ;  /* 0x00000002ff477431 */ /* 0x000fe200000001ff */
[----:B------:R-:W-:-:S05]  /*13320*/  MOV R33, R69 ;  /* 0x0000004500217202 */ /* 0x000fca0000000f00 */
[----:B------:R-:W-:-:S04]  /*13330*/  FADD.FTZ R33, R32, R33 ;  /* 0x0000002120217221 */ /* 0x000fc80000010000 */
[----:B------:R-:W-:-:S07]  /*13340*/  IMAD.MOV.U32 R72, RZ, RZ, R33 ;  /* 0x000000ffff487224 */ /* 0x000fce00078e0021 */
[----:B------:R-:W-:Y:S05]  /*13350*/  WARPSYNC.COLLECTIVE R63, `(.L_x_4390) ;  /* 0x000000003f087348 */ /* 0x000fea0003c00000 */
[----:B------:R0:W1:Y:S02]  /*13360*/  SHFL.BFLY P1, R69, R72, R71, R74 ;  /* 0x0c00004748457389 */ /* 0x000064000002004a */
[----:B01----:R-:W-:Y:S05]  /*13370*/  ENDCOLLECTIVE ;  /* 0x000000000000791b */ /* 0x003fea0003800000 */
.L_x_4390:
[----:B------:R-:W-:Y:S02]  /*13380*/  IMAD.MOV.U32 R71, RZ, RZ, 0x4 ;  /* 0x00000004ff477424 */ /* 0x000fe400078e00ff */
[----:B------:R-:W-:-:S04]  /*13390*/  IMAD.MOV.U32 R34, RZ, RZ, R69 ;  /* 0x000000ffff227224 */ /* 0x000fc800078e0045 */
[----:B------:R-:W-:-:S05]  /*133a0*/  FADD.FTZ R34, R33, R34 ;  /* 0x0000002221227221 */ /* 0x000fca0000010000 */
[----:B------:R-:W-:-:S07]  /*133b0*/  MOV R72, R34 ;  /* 0x0000002200487202 */ /* 0x000fce0000000f00 */
[----:B------:R-:W-:Y:S05]  /*133c0*/  WARPSYNC.COLLECTIVE R63, `(.L_x_4391) ;  /* 0x000000003f087348 */ /* 0x000fea0003c00000 */
[----:B------:R0:W1:Y:S02]  /*133d0*/  SHFL.BFLY P1, R69, R72, R71, R74 ;  /* 0x0c00004748457389 */ /* 0x000064000002004a */
[----:B01----:R-:W-:Y:S05]  /*133e0*/  ENDCOLLECTIVE ;  /* 0x000000000000791b */ /* 0x003fea0003800000 */
.L_x_4391:
[----:B------:R-:W-:Y:S01]  /*133f0*/  HFMA2 R71, -RZ, RZ, 0, 4.76837158203125e-07 ;  /* 0x00000008ff477431 */ /* 0x000fe200000001ff */
[----:B------:R-:W-:-:S05]  /*13400*/  MOV R35, R69 ;  /* 0x0000004500237202 */ /* 0x000fca0000000f00 */
[----:B------:R-:W-:-:S04]  /*13410*/  FADD.FTZ R35, R34, R35 ;  /* 0x0000002322237221 */ /* 0x000fc80000010000 */
[----:B------:R-:W-:-:S07]  /*13420*/  IMAD.MOV.U32 R72, RZ, RZ, R35 ;  /* 0x000000ffff487224 */ /* 0x000fce00078e0023 */
[----:B------:R-:W-:Y:S05]  /*13430*/  WARPSYNC.COLLECTIVE R63, `(.L_x_4392) ;  /* 0x000000003f087348 */ /* 0x000fea0003c00000 */
[----:B------:R0:W1:Y:S02]  /*13440*/  SHFL.BFLY P1, R69, R72, R71, R74 ;  /* 0x0c00004748457389 */ /* 0x000064000002004a */
[----:B01----:R-:W-:Y:S05]  /*13450*/  ENDCOLLECTIVE ;  /* 0x000000000000791b */ /* 0x003fea0003800000 */
.L_x_4392:
[----:B------:R-:W-:Y:S02]  /*13460*/  IMAD.MOV.U32 R71, RZ, RZ, 0x10 ;  /* 0x00000010ff477424 */ /* 0x000fe400078e00ff */
[----:B------:R-:W-:-:S04]  /*13470*/  IMAD.MOV.U32 R62, RZ, RZ, R69 ;  /* 0x000000ffff3e7224 */ /* 0x000fc800078e0045 */
[----:B------:R-:W-:-:S05]  /*13480*/  FADD.FTZ R62, R35, R62 ;  /* 0x0000003e233e7221 */ /* 0x000fca0000010000 */
[----:B------:R-:W-:-:S07]  /*13490*/  MOV R72, R62 ;  /* 0x0000003e00487202 */ /* 0x000fce0000000f00 */
[----:B------:R-:W-:Y:S05]  /*134a0*/  WARPSYNC.COLLECTIVE R63, `(.L_x_4393) ;  /* 0x000000003f087348 */ /* 0x000fea0003c00000 */
[----:B------:R0:W1:Y:S02]  /*134b0*/  SHFL.BFLY P1, R69, R72, R71, R74 ;  /* 0x0c00004748457389 */ /* 0x000064000002004a */
[----:B01----:R-:W-:Y:S05]  /*134c0*/  ENDCOLLECTIVE ;  /* 0x000000000000791b */ /* 0x003fea0003800000 */
.L_x_4393:
[----:B------:R-:W-:Y:S01]  /*134d0*/  MOV R57, R69 ;  /* 0x0000004500397202 */ /* 0x000fe20000000f00 */
[----:B------:R-:W-:Y:S06]  /*134e0*/  BRA `(.L_x_4394) ;  /* 0xffffffec00607947 */ /* 0x000fec000383ffff */
.L_x_4395:
        /* <DEDUP_REMOVED lines=9> */
.L_x_28729:


//--------------------- .text._ZN10layer_norm13ln_fwd_kernelINS_13Kernel_traitsI6__halfS2_S2_S2_fjLj768ELj1ELj4ELj1ELj16ENS_18Kernel_traits_baseILj768ES2_S2_S2_S2_fjLj128EEEEELb1ELb1ELb0ELb0EEEvNS_9FwdParamsE --------------------------
	.section	.text._ZN10layer_norm13ln_fwd_kernelINS_13Kernel_traitsI6__halfS2_S2_S2_fjLj768ELj1ELj4ELj1ELj16ENS_18Kernel_traits_baseILj768ES2_S2_S2_S2_fjLj128EEEEELb1ELb1ELb0ELb0EEEvNS_9FwdParamsE,"ax",@progbits
	.align	128
        .global         _ZN10layer_norm13ln_fwd_kernelINS_13Kernel_traitsI6__halfS2_S2_S2_fjLj768ELj1ELj4ELj1ELj16ENS_18Kernel_traits_baseILj768ES2_S2_S2_S2_fjLj128EEEEELb1ELb1ELb0ELb0EEEvNS_9FwdParamsE
        .type           _ZN10layer_norm13ln_fwd_kernelINS_13Kernel_traitsI6__halfS2_S2_S2_fjLj768ELj1ELj4ELj1ELj16ENS_18Kernel_traits_baseILj768ES2_S2_S2_S2_fjLj128EEEEELb1ELb1ELb0ELb0EEEvNS_9FwdParamsE,@function
        .size           _ZN10layer_norm13ln_fwd_kernelINS_13Kernel_traitsI6__halfS2_S2_S2_fjLj768ELj1ELj4ELj1ELj16ENS_18Kernel_traits_baseILj768ES2_S2_S2_S2_fjLj128EEEEELb1ELb1ELb0ELb0EEEvNS_9FwdParamsE,(.L_x_28730 - _ZN10layer_norm13ln_fwd_kernelINS_13Kernel_traitsI6__halfS2_S2_S2_fjLj768ELj1ELj4ELj1ELj16ENS_18Kernel_traits_baseILj768ES2_S2_S2_S2_fjLj128EEEEELb1ELb1ELb0ELb0EEEvNS_9FwdParamsE)
        .other          _ZN10layer_norm13ln_fwd_kernelINS_13Kernel_traitsI6__halfS2_S2_S2_fjLj768ELj1ELj4ELj1ELj16ENS_18Kernel_traits_baseILj768ES2_S2_S2_S2_fjLj128EEEEELb1ELb1ELb0ELb0EEEvNS_9FwdParamsE,@"STO_CUDA_ENTRY STV_DEFAULT"
_ZN10layer_norm13ln_fwd_kernelINS_13Kernel_traitsI6__halfS2_S2_S2_fjLj768ELj1ELj4ELj1ELj16ENS_18Kernel_traits_baseILj768ES2_S2_S2_S2_fjLj128EEEEELb1ELb1ELb0ELb0EEEvNS_9FwdParamsE:
.text._ZN10layer_norm13ln_fwd_kernelINS_13Kernel_traitsI6__halfS2_S2_S2_fjLj768ELj1ELj4ELj1ELj16ENS_18Kernel_traits_baseILj768ES2_S2_S2_S2_fjLj128EEEEELb1ELb1ELb0ELb0EEEvNS_9FwdParamsE:
        /* <DEDUP_REMOVED lines=9> */
[----:B0-----:R-:W-:-:S02]  /*0090*/  ISETP.NE.AND P0, PT, RZ, UR4, PT ;  /* 0x00000004ff007c0c */ /* 0x001fc4000bf05270 */
[----:B--2---:R-:W-:Y:S01]  /*00a0*/  MOV R2, UR6 ;  /* 0x0000000600027c02 */ /* 0x004fe20008000f00 */
        /* <DEDUP_REMOVED lines=11> */
[----:B-1----:R-:W-:Y:S02]  /*0160*/  USHF.L.U32 UR4, UR5, 0x2, URZ ;  /* 0x0000000205047899 */ /* 0x002fe400080006ff */
[----:B---3--:R-:W-:Y:S01]  /*0170*/  IMAD R11, R11, UR5, R10 ;  /* 0x000000050b0b7c24 */ /* 0x008fe2000f8e020a */
[----:B--2---:R-:W-:Y:S02]  /*0180*/  @P0 R2UR UR6, R2 ;  /* 0x00000000020602ca */ /* 0x004fe400000e0000 */
[----:B------:R-:W-:Y:S02]  /*0190*/  @P0 R2UR UR7, R3 ;  /* 0x00000000030702ca */ /* 0x000fe400000e0000 */
[----:B0-----:R-:W-:-:S02]  /*01a0*/  @P0 IADD3 R4, P1, PT, R6, R9, RZ ;  /* 0x0000000906040210 */ /* 0x001fc40007f3e0ff */
[----:B------:R-:W-:Y:S02]  /*01b0*/  LOP3.LUT R3, R10, 0x1f, RZ, 0xc, !PT ;  /* 0x0000001f0a037812 */ /* 0x000fe400078e0cff */
        /* <DEDUP_REMOVED lines=61> */
.L_x_4397:
[C---:B------:R-:W-:Y:S01]  /*0590*/  ISETP.GE.U32.AND P1, PT, R56.reuse, 0x40, PT ;  /* 0x000000403800780c */ /* 0x040fe20003f26070 */
[----:B------:R-:W-:Y:S01]  /*05a0*/  IMAD.MOV.U32 R5, RZ, RZ, R10 ;  /* 0x000000ffff057224 */ /* 0x000fe200078e000a */
[C---:B------:R-:W-:Y:S02]  /*05b0*/  ISETP.GE.U32.AND P2, PT, R56.reuse, 0x60, PT ;  /* 0x000000603800780c */ /* 0x040fe40003f46070 */
[----:B------:R-:W-:-:S09]  /*05c0*/  ISETP.GE.U32.AND P0, PT, R56, 0x20, PT ;  /* 0x000000203800780c */ /* 0x000fd20003f06070 */
        /* <DEDUP_REMOVED lines=26> */
[----:B------:R-:W-:Y:S01]  /*0770*/  @P1 IMAD.MOV.U32 R35, RZ, RZ, RZ ;  /* 0x000000ffff231224 */ /* 0x000fe200078e00ff */
[----:B0-----:R-:W-:-:S07]  /*0780*/  @P0 MOV R47, RZ ;  /* 0x000000ff002f0202 */ /* 0x001fce0000000f00 */
.L_x_4398:
[----:B------:R-:W-:Y:S05]  /*0790*/  BSYNC.RECONVERGENT B0 ;  /* 0x0000000000007941 */ /* 0x000fea0003800200 */
.L_x_4396:
[----:B------:R-:W0:Y:S02]  /*07a0*/  LDCU UR4, c[0x0][0x384] ;  /* 0x00007080ff0477ac */ /* 0x000e240008000800 */
[----:B0-----:R-:W-:-:S13]  /*07b0*/  ISETP.GE.AND P0, PT, R9, UR4, PT ;  /* 0x0000000409007c0c */ /* 0x001fda000bf06270 */
[----:B------:R-:W-:Y:S05]  /*07c0*/  @P0 EXIT ;  /* 0x000000000000094d */ /* 0x000fea0003800000 */
[----:B------:R-:W-:Y:S01]  /*07d0*/  IMAD.HI.U32 R0, R11, -0x326172a9, RZ ;  /* 0xcd9e8d570b007827 */ /* 0x000fe200078e00ff */
[----:B------:R-:W0:Y:S01]  /*07e0*/  LDCU.64 UR10, c[0x0][0x3e0] ;  /* 0x00007c00ff0a77ac */ /* 0x000e220008000a00 */
[----:B------:R-:W-:Y:S01]  /*07f0*/  BSSY B0, `(.L_x_4399) ;  /* 0x0001165000007945 */ /* 0x000fe20003800000 */
[----:B------:R-:W-:Y:S01]  /*0800*/  LOP3.LUT R4, R4, 0x3, RZ, 0xc0, !PT ;  /* 0x0000000304047812 */ /* 0x000fe200078ec0ff */
[C---:B------:R-:W-:Y:S01]  /*0810*/  IMAD.HI.U32 R2, R8.reuse, -0x2daee0ad, RZ ;  /* 0xd2511f5308027827 */ /* 0x040fe200078e00ff */
[----:B------:R-:W-:Y:S01]  /*0820*/  LOP3.LUT R0, R7, UR6, R0, 0x96, !PT ;  /* 0x0000000607007c12 */ /* 0x000fe2000f8e9600 */
[----:B------:R-:W1:Y:S02]  /*0830*/  LDCU.U8 UR4, c[0x0][0x410] ;  /* 0x00008200ff0477ac */ /* 0x000e640008000000 */
[----:B------:R-:W-:Y:S01]  /*0840*/  IMAD R12, R8, -0x2daee0ad, RZ ;  /* 0xd2511f53080c7824 */ /* 0x000fe200078e02ff */
[----:B------:R-:W-:Y:S01]  /*0850*/  LOP3.LUT R2, R2, UR7, RZ, 0x3c, !PT ;  /* 0x0000000702027c12 */ /* 0x000fe2000f8e3cff */
[----:B------:R-:W-:Y:S01]  /*0860*/  IMAD.HI.U32 R5, R0, -0x2daee0ad, RZ ;  /* 0xd2511f5300057827 */ /* 0x000fe200078e00ff */
[----:B------:R-:W2:Y:S03]  /*0870*/  LDCU UR33, c[0x0][0x388] ;  /* 0x00007100ff2177ac */ /* 0x000ea60008000800 */
[----:B------:R-:W-:Y:S01]  /*0880*/  IMAD R6, R11, -0x326172a9, RZ ;  /* 0xcd9e8d570b067824 */ /* 0x000fe200078e02ff */
[----:B------:R-:W-:Y:S01]  /*0890*/  LOP3.LUT R5, R12, UR16, R5, 0x96, !PT ;  /* 0x000000100c057c12 */ /* 0x000fe2000f8e9605 */
[C---:B------:R-:W-:Y:S01]  /*08a0*/  IMAD.HI.U32 R3, R2.reuse, -0x326172a9, RZ ;  /* 0xcd9e8d5702037827 */ /* 0x040fe200078e00ff */
[----:B------:R-:W3:Y:S03]  /*08b0*/  LDCU UR14, c[0x0][0x448] ;  /* 0x00008900ff0e77ac */ /* 0x000ee60008000800 */
[----:B------:R-:W-:Y:S01]  /*08c0*/  IMAD R13, R2, -0x326172a9, RZ ;  /* 0xcd9e8d57020d7824 */ /* 0x000fe200078e02ff */
[----:B------:R-:W-:Y:S01]  /*08d0*/  LOP3.LUT R3, R6, UR15, R3, 0x96, !PT ;  /* 0x0000000f06037c12 */ /* 0x000fe2000f8e9603 */
[----:B------:R-:W-:Y:S01]  /*08e0*/  IMAD.HI.U32 R2, R5, -0x326172a9, RZ ;  /* 0xcd9e8d5705027827 */ /* 0x000fe200078e00ff */
[----:B0-----:R-:W-:Y:S01]  /*08f0*/  UISETP.NE.U32.AND UP0, UPT, UR10, URZ, UPT ;  /* 0x000000ff0a00728c */ /* 0x001fe2000bf05070 */
[----:B------:R-:W0:Y:S02]  /*0900*/  LDCU.64 UR12, c[0x0][0x3a0] ;  /* 0x00007400ff0c77ac */ /* 0x000e240008000a00 */
[----:B------:R-:W-:Y:S01]  /*0910*/  IMAD R15, R0, -0x2daee0ad, RZ ;  /* 0xd2511f53000f7824 */ /* 0x000fe200078e02ff */
[----:B------:R-:W-:Y:S01]  /*0920*/  LOP3.LUT R2, R13, UR17, R2, 0x96, !PT ;  /* 0x000000110d027c12 */ /* 0x000fe2000f8e9602 */
[----:B------:R-:W-:Y:S01]  /*0930*/  IMAD.HI.U32 R0, R3, -0x2daee0ad, RZ ;  /* 0xd2511f5303007827 */ /* 0x000fe200078e00ff */
[----:B------:R-:W-:-:S02]  /*0940*/  UISETP.NE.AND.EX UP0, UPT, UR11, URZ, UPT, UP0 ;  /* 0x000000ff0b00728c */ /* 0x000fc4000bf05300 */
[----:B-1----:R-:W-:Y:S01]  /*0950*/  UISETP.NE.AND UP2, UPT, UR4, URZ, UPT ;  /* 0x000000ff0400728c */ /* 0x002fe2000bf45270 */
        /* <DEDUP_REMOVED lines=42> */
[----:B------:R-:W-:Y:S01]  /*0c00*/  IMAD.MOV.U32 R3, RZ, RZ, RZ ;  /* 0x000000ffff037224 */ /* 0x000fe200078e00ff */
[----:B------:R-:W-:Y:S01]  /*0c10*/  LOP3.LUT R5, R12, UR31, R5, 0x96, !PT ;  /* 0x0000001f0c057c12 */ /* 0x000fe2000f8e9605 */
[----:B------:R-:W-:Y:S02]  /*0c20*/  IMAD R81, R0, -0x2daee0ad, RZ ;  /* 0xd2511f5300517824 */ /* 0x000fe400078e02ff */
[----:B0-23--:R-:W-:-:S07]  /*0c30*/  IMAD R2, R2, -0x326172a9, RZ ;  /* 0xcd9e8d5702027824 */ /* 0x00dfce00078e02ff */
.L_x_4658:
        /* <DEDUP_REMOVED lines=13> */
[----:B------:R-:W-:-:S04]  /*0d10*/  LEA.HI.SX32 R77, R55, R10, 0x1d ;  /* 0x0000000a374d7211 */ /* 0x000fc800078feaff */
[----:B------:R-:W-:Y:S01]  /*0d20*/  MOV R83, R77 ;  /* 0x0000004d00537202 */ /* 0x000fe20000000f00 */
        /* <DEDUP_REMOVED lines=18> */
[----:B------:R-:W-:-:S05]  /*0e50*/  HFMA2 R61, -RZ, RZ, 0, 1.1920928955078125e-07 ;  /* 0x00000002ff3d7431 */ /* 0x000fca00000001ff */
[----:B------:R-:W-:-:S05]  /*0e60*/  VIADDMNMX.U32 R0, R4, 0xfffffffe, R61, PT ;  /* 0xfffffffe04007846 */ /* 0x000fca000380003d */
[----:B------:R-:W-:-:S04]  /*0e70*/  IMAD.SHL.U32 R0, R0, 0x4, RZ ;  /* 0x0000000400007824 */ /* 0x000fc800078e00ff */
[----:B------:R-:W0:Y:S02]  /*0e80*/  LDC R84, c[0x2][R0] ;  /* 0x0080000000547b82 */ /* 0x000e240000000800 */
[----:B0-----:R-:W-:-:S04]  /*0e90*/  SHF.R.S32.HI R85, RZ, 0x1f, R84 ;  /* 0x0000001fff557819 */ /* 0x001fc80000011454 */
.L_x_28566:
[----:B------:R-:W-:Y:S05]  /*0ea0*/  BRX R84 -0xeb0                                         (*"BRANCH_TARGETS .L_x_28567,.L_x_28568,.L_x_28569"*) ;  /* 0xfffffff054547949 */ /* 0x000fea000383ffff */
.L_x_28569:
[----:B------:R-:W-:Y:S01]  /*0eb0*/  IADD3 R61, PT, PT, R4, 0x1, RZ ;  /* 0x00000001043d7810 */ /* 0x000fe20007ffe0ff */
[----:B------:R-:W-:Y:S01]  /*0ec0*/  IMAD.MOV.U32 R84, RZ, RZ, R81 ;  /* 0x000000ffff547224 */ /* 0x000fe200078e0051 */
[----:B------:R-:W-:Y:S01]  /*0ed0*/  MOV R0, R5 ;  /* 0x0000000500007202 */ /* 0x000fe20000000f00 */
[----:B------:R-:W-:Y:S06]  /*0ee0*/  BRA `(.L_x_4404) ;  /* 0x0000000000f07947 */ /* 0x000fec0003800000 */
.L_x_28567:
[----:B------:R-:W-:Y:S01]  /*0ef0*/  IMAD.MOV.U32 R84, RZ, RZ, R81 ;  /* 0x000000ffff547224 */ /* 0x000fe200078e0051 */
[----:B------:R-:W-:Y:S01]  /*0f00*/  MOV R61, 0x3 ;  /* 0x00000003003d7802 */ /* 0x000fe20000000f00 */
[----:B------:R-:W-:Y:S01]  /*0f10*/  IMAD.MOV.U32 R0, RZ, RZ, R6 ;  /* 0x000000ffff007224 */ /* 0x000fe200078e0006 */
[----:B------:R-:W-:Y:S06]  /*0f20*/  BRA `(.L_x_4404) ;  /* 0x0000000000e07947 */ /* 0x000fec0003800000 */
.L_x_28568:
        /* <DEDUP_REMOVED lines=13> */
.L_x_4406:
[----:B------:R-:W-:Y:S05]  /*1000*/  BSYNC.RECONVERGENT B3 ;  /* 0x0000000000037941 */ /* 0x000fea0003800200 */
.L_x_4405:
        /* <DEDUP_REMOVED lines=42> */
.L_x_4404:
[----:B------:R-:W-:Y:S05]  /*12b0*/  BSYNC.RECONVERGENT B2 ;  /* 0x0000000000027941 */ /* 0x000fea0003800200 */
.L_x_4403:
        /* <DEDUP_REMOVED lines=10> */
[----:B------:R-:W-:-:S02]  /*1360*/  HADD2.F32 R65, -RZ, R40.H0_H0 ;  /* 0x20000028ff417230 */ /* 0x000fc40000004100 */
[----:B------:R-:W-:Y:S02]  /*1370*/  HADD2.F32 R71, -RZ, R12.H0_H0 ;  /* 0x2000000cff477230 */ /* 0x000fe40000004100 */
[----:B0-----:R-:W-:Y:S01]  /*1380*/  FMUL.FTZ R4, R4, R85 ;  /* 0x0000005504047220 */ /* 0x001fe20000410000 */
[----:B-1----:R-:W-:-:S04]  /*1390*/  FSETP.GTU.FTZ.AND P0, PT, R0, R83, PT ;  /* 0x000000530000720b */ /* 0x002fc80003f1c000 */
[----:B------:R-:W-:Y:S02]  /*13a0*/  FSEL R0, R4, RZ, !P0 ;  /* 0x000000ff04007208 */ /* 0x000fe40004000000 */
[----:B------:R-:W-:Y:S02]  /*13b0*/  PLOP3.LUT P0, PT, P0, PT, PT, 0x8, 0x80 ;  /* 0x000000000080781c */ /* 0x000fe4000070e170 */
[----:B------:R-:W-:Y:S01]  /*13c0*/  MOV R4, R2 ;  /* 0x0000000200047202 */ /* 0x000fe20000000f00 */
[----:B------:R-:W-:Y:S01]  /*13d0*/  FFMA.FTZ R0, R0, R65, R71 ;  /* 0x0000004100007223 */ /* 0x000fe20000010047 */
[----:B------:R-:W-:Y:S01]  /*13e0*/  P2R R81, PR, RZ, 0x1 ;  /* 0x00000001ff517803 */ /* 0x000fe20000000000 */
        /* <DEDUP_REMOVED lines=9> */
.L_x_4409:
        /* <DEDUP_REMOVED lines=13> */
.L_x_4411:
[----:B------:R-:W-:Y:S05]  /*1550*/  BSYNC.RECONVERGENT B3 ;  /* 0x0000000000037941 */ /* 0x000fea0003800200 */
.L_x_4410:
        /* <DEDUP_REMOVED lines=43> */
.L_x_4408:
[----:B------:R-:W-:Y:S05]  /*1810*/  BSYNC.RECONVERGENT B2 ;  /* 0x0000000000027941 */ /* 0x000fea0003800200 */
.L_x_4407:
[----:B------:R-:W-:Y:S01]  /*1820*/  I2FP.F32.U32 R61, R4 ;  /* 0x00000004003d7245 */ /* 0x000fe20000201000 */
[----:B------:R-:W-:Y:S01]  /*1830*/  HADD2.F32 R65, -RZ, R52.H1_H1 ;  /* 0x30000034ff417230 */ /* 0x000fe20000004100 */
[----:B------:R-:W-:Y:S01]  /*1840*/  ISETP.NE.AND P1, PT, R66, 0x1, PT ;  /* 0x000000014200780c */ /* 0x000fe20003f25270 */
[----:B------:R-:W-:Y:S01]  /*1850*/  BSSY.RECONVERGENT B2, `(.L_x_4412) ;  /* 0x000004e000027945 */ /* 0x000fe20003800200 */
[----:B------:R-:W-:Y:S02]  /*1860*/  HFMA2 R71, -RZ, RZ, 0, 1.1920928955078125e-07 ;  /* 0x00000002ff477431 */ /* 0x000fe400000001ff */
[----:B------:R-:W-:Y:S01]  /*1870*/  FFMA.FTZ R4, R61, R78, 1.1641532182693481445e-10 ;  /* 0x2f0000003d047423 */ /* 0x000fe2000001004e */
[----:B------:R-:W-:Y:S01]  /*1880*/  FMUL.FTZ R52, R65, R82 ;  /* 0x0000005241347220 */ /* 0x000fe20000410000 */
[----:B------:R-:W-:Y:S02]  /*1890*/  HADD2.F32 R61, -RZ, R40.H1_H1 ;  /* 0x30000028ff3d7230 */ /* 0x000fe40000004100 */
[----:B------:R-:W-:-:S02]  /*18a0*/  HADD2.F32 R65, -RZ, R12.H1_H1 ;  /* 0x3000000cff417230 */ /* 0x000fc40000004100 */
[----:B------:R-:W-:Y:S01]  /*18b0*/  FMUL.FTZ R52, R52, R85 ;  /* 0x0000005534347220 */ /* 0x000fe20000410000 */
[----:B------:R-:W-:Y:S01]  /*18c0*/  FSETP.GTU.FTZ.AND P0, PT, R4, R83, PT ;  /* 0x000000530400720b */ /* 0x000fe20003f1c000 */
[----:B------:R-:W-:-:S03]  /*18d0*/  IMAD.MOV.U32 R4, RZ, RZ, R2 ;  /* 0x000000ffff047224 */ /* 0x000fc600078e0002 */
        /* <DEDUP_REMOVED lines=12> */
.L_x_4414:
        /* <DEDUP_REMOVED lines=13> */
.L_x_4416:
[----:B------:R-:W-:Y:S05]  /*1a70*/  BSYNC.RECONVERGENT B3 ;  /* 0x0000000000037941 */ /* 0x000fea0003800200 */
.L_x_4415:
        /* <DEDUP_REMOVED lines=43> */
.L_x_4413:
[----:B------:R-:W-:Y:S05]  /*1d30*/  BSYNC.RECONVERGENT B2 ;  /* 0x0000000000027941 */ /* 0x000fea0003800200 */
.L_x_4412:
[----:B------:R-:W-:Y:S01]  /*1d40*/  I2FP.F32.U32 R61, R4 ;  /* 0x00000004003d7245 */ /* 0x000fe20000201000 */
[----:B------:R-:W-:Y:S01]  /*1d50*/  HADD2.F32 R65, -RZ, R53.H0_H0 ;  /* 0x20000035ff417230 */ /* 0x000fe20000004100 */
[----:B------:R-:W-:Y:S01]  /*1d60*/  ISETP.NE.AND P2, PT, R71, 0x1, PT ;  /* 0x000000014700780c */ /* 0x000fe20003f45270 */
[----:B------:R-:W-:Y:S01]  /*1d70*/  BSSY.RECONVERGENT B2, `(.L_x_4417) ;  /* 0x000004e000027945 */ /* 0x000fe20003800200 */
[----:B------:R-:W-:Y:S02]  /*1d80*/  IMAD.MOV.U32 R66, RZ, RZ, 0x2 ;  /* 0x00000002ff427424 */ /* 0x000fe400078e00ff */
[----:B------:R-:W-:Y:S01]  /*1d90*/  FFMA.FTZ R4, R61, R78, 1.1641532182693481445e-10 ;  /* 0x2f0000003d047423 */ /* 0x000fe2000001004e */
[----:B------:R-:W-:Y:S01]  /*1da0*/  FMUL.FTZ R52, R65, R82 ;  /* 0x0000005241347220 */ /* 0x000fe20000410000 */
[----:B------:R-:W-:Y:S02]  /*1db0*/  HADD2.F32 R61, -RZ, R41.H0_H0 ;  /* 0x20000029ff3d7230 */ /* 0x000fe40000004100 */
[----:B------:R-:W-:-:S02]  /*1dc0*/  HADD2.F32 R65, -RZ, R13.H0_H0 ;  /* 0x2000000dff417230 */ /* 0x000fc40000004100 */
[----:B------:R-:W-:Y:S01]  /*1dd0*/  FMUL.FTZ R52, R52, R85 ;  /* 0x0000005534347220 */ /* 0x000fe20000410000 */
[----:B------:R-:W-:Y:S02]  /*1de0*/  FSETP.GTU.FTZ.AND P1, PT, R4, R83, PT ;  /* 0x000000530400720b */ /* 0x000fe40003f3c000 */
        /* <DEDUP_REMOVED lines=13> */
.L_x_4419:
        /* <DEDUP_REMOVED lines=13> */
.L_x_4421:
[----:B------:R-:W-:Y:S05]  /*1f90*/  BSYNC.RECONVERGENT B3 ;  /* 0x0000000000037941 */ /* 0x000fea0003800200 */
.L_x_4420:
        /* <DEDUP_REMOVED lines=38> */
[----:B------:R-:W-:Y:S01]  /*2200*/  IMAD.WIDE.U32 R86, R87, -0x2daee0ad, RZ ;  /* 0xd2511f5357567825 */ /* 0x000fe200078e00ff */
[----:B------:R-:W-:-:S04]  /*2210*/  MOV R2, R88 ;  /* 0x0000005800027202 */ /* 0x000fc80000000f00 */
[----:B------:R-:W-:Y:S01]  /*2220*/  LOP3.LUT R6, R4, UR32, R87, 0x96, !PT ;  /* 0x0000002004067c12 */ /* 0x000fe2000f8e9657 */
[----:B------:R-:W-:Y:S01]  /*2230*/  IMAD.MOV.U32 R4, RZ, RZ, R84 ;  /* 0x000000ffff047224 */ /* 0x000fe200078e0054 */
[----:B------:R-:W-:-:S07]  /*2240*/  MOV R84, R86 ;  /* 0x0000005600547202 */ /* 0x000fce0000000f00 */
.L_x_4418:
[----:B------:R-:W-:Y:S05]  /*2250*/  BSYNC.RECONVERGENT B2 ;  /* 0x0000000000027941 */ /* 0x000fea0003800200 */
.L_x_4417:
        /* <DEDUP_REMOVED lines=24> */
.L_x_4424:
        /* <DEDUP_REMOVED lines=13> */
.L_x_4426:
[----:B------:R-:W-:Y:S05]  /*24b0*/  BSYNC.RECONVERGENT B3 ;  /* 0x0000000000037941 */ /* 0x000fea0003800200 */
.L_x_4425:
        /* <DEDUP_REMOVED lines=41> */
[----:B------:R-:W-:Y:S01]  /*2750*/  MOV R4, R84 ;  /* 0x0000005400047202 */ /* 0x000fe20000000f00 */
[----:B------:R-:W-:-:S07]  /*2760*/  IMAD.MOV.U32 R84, RZ, RZ, R52 ;  /* 0x000000ffff547224 */ /* 0x000fce00078e0034 */
.L_x_4423:
[----:B------:R-:W-:Y:S05]  /*2770*/  BSYNC.RECONVERGENT B2 ;  /* 0x0000000000027941 */ /* 0x000fea0003800200 */
.L_x_4422:
[----:B------:R-:W-:Y:S01]  /*2780*/  I2FP.F32.U32 R53, R4 ;  /* 0x0000000400357245 */ /* 0x000fe20000201000 */
[----:B------:R-:W-:Y:S01]  /*2790*/  HADD2.F32 R71, -RZ, R54.H0_H0 ;  /* 0x20000036ff477230 */ /* 0x000fe20000004100 */
[----:B------:R-:W-:Y:S01]  /*27a0*/  ISETP.NE.AND P4, PT, R72, 0x1, PT ;  /* 0x000000014800780c */ /* 0x000fe20003f85270 */
[----:B------:R-:W-:Y:S02]  /*27b0*/  BSSY.RECONVERGENT B2, `(.L_x_4427) ;  /* 0x000004e000027945 */ /* 0x000fe40003800200 */
[----:B------:R-:W-:Y:S01]  /*27c0*/  FFMA.FTZ R4, R53, R78, 1.1641532182693481445e-10 ;  /* 0x2f00000035047423 */ /* 0x000fe2000001004e */
[----:B------:R-:W-:Y:S01]  /*27d0*/  FMUL.FTZ R52, R71, R82 ;  /* 0x0000005247347220 */ /* 0x000fe20000410000 */
[----:B------:R-:W-:Y:S02]  /*27e0*/  HADD2.F32 R53, -RZ, R42.H0_H0 ;  /* 0x2000002aff357230 */ /* 0x000fe40000004100 */
[----:B------:R-:W-:Y:S02]  /*27f0*/  HADD2.F32 R71, -RZ, R14.H0_H0 ;  /* 0x2000000eff477230 */ /* 0x000fe40000004100 */
        /* <DEDUP_REMOVED lines=16> */
.L_x_4429:
        /* <DEDUP_REMOVED lines=13> */
.L_x_4431:
[----:B------:R-:W-:Y:S05]  /*29d0*/  BSYNC.RECONVERGENT B3 ;  /* 0x0000000000037941 */ /* 0x000fea0003800200 */
.L_x_4430:
        /* <DEDUP_REMOVED lines=40> */
[----:B------:R-:W-:Y:S01]  /*2c60*/  IMAD.MOV.U32 R4, RZ, RZ, R84 ;  /* 0x000000ffff047224 */ /* 0x000fe200078e0054 */
[----:B------:R-:W-:Y:S01]  /*2c70*/  MOV R84, R52 ;  /* 0x0000003400547202 */ /* 0x000fe20000000f00 */
[----:B------:R-:W-:-:S07]  /*2c80*/  IMAD.MOV.U32 R52, RZ, RZ, RZ ;  /* 0x000000ffff347224 */ /* 0x000fce00078e00ff */
.L_x_4428:
[----:B------:R-:W-:Y:S05]  /*2c90*/  BSYNC.RECONVERGENT B2 ;  /* 0x0000000000027941 */ /* 0x000fea0003800200 */
.L_x_4427:
[----:B------:R-:W-:Y:S01]  /*2ca0*/  I2FP.F32.U32 R53, R4 ;  /* 0x0000000400357245 */ /* 0x000fe20000201000 */
[----:B------:R-:W-:Y:S01]  /*2cb0*/  HADD2.F32 R71, -RZ, R54.H1_H1 ;  /* 0x30000036ff477230 */ /* 0x000fe20000004100 */
[----:B------:R-:W-:Y:S01]  /*2cc0*/  ISETP.NE.AND P5, PT, R52, 0x1, PT ;  /* 0x000000013400780c */ /* 0x000fe20003fa5270 */
[----:B------:R-:W-:Y:S02]  /*2cd0*/  BSSY.RECONVERGENT B2, `(.L_x_4432) ;  /* 0x000004e000027945 */ /* 0x000fe40003800200 */
[----:B------:R-:W-:Y:S01]  /*2ce0*/  FFMA.FTZ R4, R53, R78, 1.1641532182693481445e-10 ;  /* 0x2f00000035047423 */ /* 0x000fe2000001004e */
[----:B------:R-:W-:Y:S01]  /*2cf0*/  FMUL.FTZ R54, R71, R82 ;  /* 0x0000005247367220 */ /* 0x000fe20000410000 */
[----:B------:R-:W-:Y:S02]  /*2d00*/  HADD2.F32 R71, -RZ, R42.H1_H1 ;  /* 0x3000002aff477230 */ /* 0x000fe40000004100 */
[----:B------:R-:W-:Y:S02]  /*2d10*/  HADD2.F32 R53, -RZ, R14.H1_H1 ;  /* 0x3000000eff357230 */ /* 0x000fe40000004100 */
[----:B------:R-:W-:Y:S01]  /*2d20*/  FMUL.FTZ R54, R54, R85 ;  /* 0x0000005536367220 */ /* 0x000fe20000410000 */
[----:B------:R-:W-:-:S04]  /*2d30*/  FSETP.GTU.FTZ.AND P4, PT, R4, R83, PT ;  /* 0x000000530400720b */ /* 0x000fc80003f9c000 */
        /* <DEDUP_REMOVED lines=14> */
.L_x_4434:
        /* <DEDUP_REMOVED lines=13> */
.L_x_4436:
[----:B------:R-:W-:Y:S05]  /*2ef0*/  BSYNC.RECONVERGENT B3 ;  /* 0x0000000000037941 */ /* 0x000fea0003800200 */
.L_x_4435:
        /* <DEDUP_REMOVED lines=39> */
[----:B------:R-:W-:Y:S01]  /*3170*/  IMAD.MOV.U32 R2, RZ, RZ, R52 ;  /* 0x000000ffff027224 */ /* 0x000fe200078e0034 */
[----:B------:R-:W-:Y:S02]  /*3180*/  LOP3.LUT R5, R86, UR31, R53, 0x96, !PT ;  /* 0x0000001f56057c12 */ /* 0x000fe4000f8e9635 */
[----:B------:R-:W-:Y:S01]  /*3190*/  MOV R53, R84 ;  /* 0x0000005400357202 */ /* 0x000fe20000000f00 */
[----:B------:R-:W-:-:S07]  /*31a0*/  IMAD.MOV.U32 R84, RZ, RZ, R4 ;  /* 0x000000ffff547224 */ /* 0x000fce00078e0004 */
.L_x_4433:
[----:B------:R-:W-:Y:S05]  /*31b0*/  BSYNC.RECONVERGENT B2 ;  /* 0x0000000000027941 */ /* 0x000fea0003800200 */
.L_x_4432:
        /* <DEDUP_REMOVED lines=9> */
[----:B------:R-:W-:Y:S01]  /*3250*/  FSETP.GTU.FTZ.AND P5, PT, R4, R83, PT ;  /* 0x000000530400720b */ /* 0x000fe20003fbc000 */
[----:B------:R-:W-:-:S03]  /*3260*/  IMAD.MOV.U32 R4, RZ, RZ, 0x2 ;  /* 0x00000002ff047424 */ /* 0x000fc600078e00ff */
        /* <DEDUP_REMOVED lines=13> */
.L_x_4439:
        /* <DEDUP_REMOVED lines=15> */
.L_x_4441:
[----:B------:R-:W-:Y:S05]  /*3430*/  BSYNC.RECONVERGENT B3 ;  /* 0x0000000000037941 */ /* 0x000fea0003800200 */
.L_x_4440:
        /* <DEDUP_REMOVED lines=39> */
[----:B------:R-:W-:-:S03]  /*36b0*/  IMAD.WIDE.U32 R4, R2, -0x326172a9, RZ ;  /* 0xcd9e8d5702047825 */ /* 0x000fc600078e00ff */
[----:B------:R-:W-:Y:S01]  /*36c0*/  MOV R2, R4 ;  /* 0x0000000400027202 */ /* 0x000fe20000000f00 */
[----:B------:R-:W-:Y:S01]  /*36d0*/  IMAD.MOV.U32 R4, RZ, RZ, RZ ;  /* 0x000000ffff047224 */ /* 0x000fe200078e00ff */
[----:B------:R-:W-:-:S07]  /*36e0*/  LOP3.LUT R5, R86, UR31, R5, 0x96, !PT ;  /* 0x0000001f56057c12 */ /* 0x000fce000f8e9605 */
.L_x_4438:
[----:B------:R-:W-:Y:S05]  /*36f0*/  BSYNC.RECONVERGENT B2 ;  /* 0x0000000000027941 */ /* 0x000fea0003800200 */
.L_x_4437:
[----:B------:R-:W-:Y:S01]  /*3700*/  I2FP.F32.U32 R53, R52 ;  /* 0x0000003400357245 */ /* 0x000fe20000201000 */
[----:B------:R-:W-:Y:S01]  /*3710*/  HADD2.F32 R55, -RZ, R55.H1_H1 ;  /* 0x30000037ff377230 */ /* 0x000fe20000004100 */
[----:B------:R-:W-:-:S03]  /*3720*/  F2FP.F16.F32.PACK_AB R54, R71, R66 ;  /* 0x000000424736723e */ /* 0x000fc600000000ff */
        /* <DEDUP_REMOVED lines=9> */
[----:B------:R-:W-:Y:S02]  /*37c0*/  F2FP.F16.F32.PACK_AB R53, R65, R61 ;  /* 0x0000003d4135723e */ /* 0x000fe400000000ff */
[----:B------:R-:W-:Y:S02]  /*37d0*/  F2FP.F16.F32.PACK_AB R52, R62, R0 ;  /* 0x000000003e34723e */ /* 0x000fe400000000ff */
[----:B------:R-:W-:Y:S01]  /*37e0*/  F2FP.F16.F32.PACK_AB R55, R78, R72 ;  /* 0x000000484e37723e */ /* 0x000fe200000000ff */
[----:B------:R-:W-:Y:S06]  /*37f0*/  BRA `(.L_x_4442) ;  /* 0x0000002800507947 */ /* 0x000fec0003800000 */
.L_x_4402:
        /* <DEDUP_REMOVED lines=16> */
.L_x_4445:
        /* <DEDUP_REMOVED lines=13> */
.L_x_4447:
[----:B------:R-:W-:Y:S05]  /*39d0*/  BSYNC.RECONVERGENT B3 ;  /* 0x0000000000037941 */ /* 0x000fea0003800200 */
.L_x_4446:
        /* <DEDUP_REMOVED lines=42> */
.L_x_4444:
[----:B------:R-:W-:Y:S05]  /*3c80*/  BSYNC.RECONVERGENT B2 ;  /* 0x0000000000027941 */ /* 0x000fea0003800200 */
.L_x_4443:
        /* <DEDUP_REMOVED lines=13> */
[----:B------:R-:W-:Y:S01]  /*3d60*/  FSEL R0, R4, RZ, !P0 ;  /* 0x000000ff04007208 */ /* 0x000fe20004000000 */
[----:B------:R-:W-:Y:S01]  /*3d70*/  IMAD.MOV.U32 R4, RZ, RZ, R2 ;  /* 0x000000ffff047224 */ /* 0x000fe200078e0002 */
        /* <DEDUP_REMOVED lines=12> */
.L_x_4450:
        /* <DEDUP_REMOVED lines=13> */
.L_x_4452:
[----:B------:R-:W-:Y:S05]  /*3f10*/  BSYNC.RECONVERGENT B3 ;  /* 0x0000000000037941 */ /* 0x000fea0003800200 */
.L_x_4451:
        /* <DEDUP_REMOVED lines=43> */
.L_x_4449:
[----:B------:R-:W-:Y:S05]  /*41d0*/  BSYNC.RECONVERGENT B2 ;  /* 0x0000000000027941 */ /* 0x000fea0003800200 */
.L_x_4448:
        /* <DEDUP_REMOVED lines=23> */
.L_x_4455:
        /* <DEDUP_REMOVED lines=13> */
.L_x_4457:
[----:B------:R-:W-:Y:S05]  /*4420*/  BSYNC.RECONVERGENT B3 ;  /* 0x0000000000037941 */ /* 0x000fea0003800200 */
.L_x_4456:
        /* <DEDUP_REMOVED lines=43> */
.L_x_4454:
[----:B------:R-:W-:Y:S05]  /*46e0*/  BSYNC.RECONVERGENT B2 ;  /* 0x0000000000027941 */ /* 0x000fea0003800200 */
.L_x_4453:
        /* <DEDUP_REMOVED lines=23> */
.L_x_4460:
        /* <DEDUP_REMOVED lines=13> */
.L_x_4462:
[----:B------:R-:W-:Y:S05]  /*4930*/  BSYNC.RECONVERGENT B3 ;  /* 0x0000000000037941 */ /* 0x000fea0003800200 */
.L_x_4461:
        /* <DEDUP_REMOVED lines=43> */
.L_x_4459:
[----:B------:R-:W-:Y:S05]  /*4bf0*/  BSYNC.RECONVERGENT B2 ;  /* 0x0000000000027941 */ /* 0x000fea0003800200 */
.L_x_4458:
        /* <DEDUP_REMOVED lines=8> */
[----:B------:R-:W-:-:S03]  /*4c80*/  HADD2.F32 R4, -RZ, R41.H1_H1 ;  /* 0x30000029ff047230 */ /* 0x000fc60000004100 */
[----:B------:R-:W-:Y:S01]  /*4c90*/  FSEL R65, R52, RZ, !P2 ;  /* 0x000000ff34417208 */ /* 0x000fe20005000000 */
[----:B------:R-:W-:Y:S01]  /*4ca0*/  IMAD.MOV.U32 R52, RZ, RZ, 0x2 ;  /* 0x00000002ff347424 */ /* 0x000fe200078e00ff */
        /* <DEDUP_REMOVED lines=12> */
.L_x_4465:
        /* <DEDUP_REMOVED lines=13> */
.L_x_4467:
[----:B------:R-:W-:Y:S05]  /*4e40*/  BSYNC.RECONVERGENT B3 ;  /* 0x0000000000037941 */ /* 0x000fea0003800200 */
.L_x_4466:
        /* <DEDUP_REMOVED lines=43> */
.L_x_4464:
[----:B------:R-:W-:Y:S05]  /*5100*/  BSYNC.RECONVERGENT B2 ;  /* 0x0000000000027941 */ /* 0x000fea0003800200 */
.L_x_4463:
[----:B------:R-:W-:Y:S01]  /*5110*/  I2FP.F32.U32 R53, R4 ;  /* 0x0000000400357245 */ /* 0x000fe20000201000 */
[----:B------:R-:W-:Y:S01]  /*5120*/  HADD2.F32 R71, -RZ, R54.H0_H0 ;  /* 0x20000036ff477230 */ /* 0x000fe20000004100 */
[----:B------:R-:W-:Y:S01]  /*5130*/  ISETP.NE.AND P4, PT, R52, 0x1, PT ;  /* 0x000000013400780c */ /* 0x000fe20003f85270 */
[----:B------:R-:W-:Y:S01]  /*5140*/  BSSY.RECONVERGENT B2, `(.L_x_4468) ;  /* 0x000004d000027945 */ /* 0x000fe20003800200 */
[----:B------:R-:W-:Y:S02]  /*5150*/  HFMA2 R72, -RZ, RZ, 0, 1.1920928955078125e-07 ;  /* 0x00000002ff487431 */ /* 0x000fe400000001ff */
        /* <DEDUP_REMOVED lines=18> */
.L_x_4470:
        /* <DEDUP_REMOVED lines=13> */
.L_x_4472:
[----:B------:R-:W-:Y:S05]  /*5350*/  BSYNC.RECONVERGENT B3 ;  /* 0x0000000000037941 */ /* 0x000fea0003800200 */
.L_x_4471:
        /* <DEDUP_REMOVED lines=43> */
.L_x_4469:
[----:B------:R-:W-:Y:S05]  /*5610*/  BSYNC.RECONVERGENT B2 ;  /* 0x0000000000027941 */ /* 0x000fea0003800200 */
.L_x_4468:
[----:B------:R-:W-:Y:S01]  /*5620*/  I2FP.F32.U32 R53, R4 ;  /* 0x0000000400357245 */ /* 0x000fe20000201000 */
[----:B------:R-:W-:Y:S01]  /*5630*/  HADD2.F32 R71, -RZ, R54.H1_H1 ;  /* 0x30000036ff477230 */ /* 0x000fe20000004100 */
[----:B------:R-:W-:Y:S01]  /*5640*/  ISETP.NE.AND P5, PT, R72, 0x1, PT ;  /* 0x000000014800780c */ /* 0x000fe20003fa5270 */
[----:B------:R-:W-:Y:S02]  /*5650*/  BSSY.RECONVERGENT B2, `(.L_x_4473) ;  /* 0x000004d000027945 */ /* 0x000fe40003800200 */
[----:B------:R-:W-:Y:S01]  /*5660*/  FFMA.FTZ R4, R53, R78, 1.1641532182693481445e-10 ;  /* 0x2f00000035047423 */ /* 0x000fe2000001004e */
[----:B------:R-:W-:Y:S01]  /*5670*/  FMUL.FTZ R52, R71, R82 ;  /* 0x0000005247347220 */ /* 0x000fe20000410000 */
[----:B------:R-:W-:-:S03]  /*5680*/  IMAD.MOV.U32 R53, RZ, RZ, 0x2 ;  /* 0x00000002ff357424 */ /* 0x000fc600078e00ff */
[----:B------:R-:W-:Y:S01]  /*5690*/  FMUL.FTZ R52, R52, R85 ;  /* 0x0000005534347220 */ /* 0x000fe20000410000 */
[----:B------:R-:W-:Y:S01]  /*56a0*/  FSETP.GTU.FTZ.AND P4, PT, R4, R83, PT ;  /* 0x000000530400720b */ /* 0x000fe20003f9c000 */
[----:B------:R-:W-:-:S03]  /*56b0*/  HADD2.F32 R4, -RZ, R42.H1_H1 ;  /* 0x3000002aff047230 */ /* 0x000fc60000004100 */
        /* <DEDUP_REMOVED lines=13> */
.L_x_4475:
        /* <DEDUP_REMOVED lines=13> */
.L_x_4477:
[----:B------:R-:W-:Y:S05]  /*5860*/  BSYNC.RECONVERGENT B3 ;  /* 0x0000000000037941 */ /* 0x000fea0003800200 */
.L_x_4476:
        /* <DEDUP_REMOVED lines=37> */
[----:B------:R-:W-:-:S03]  /*5ac0*/  IMAD.WIDE.U32 R52, R53, -0x326172a9, RZ ;  /* 0xcd9e8d5735347825 */ /* 0x000fc600078e00ff */
[----:B------:R-:W-:Y:S01]  /*5ad0*/  MOV R2, R52 ;  /* 0x0000003400027202 */ /* 0x000fe20000000f00 */
[----:B------:R-:W-:Y:S01]  /*5ae0*/  IMAD.MOV.U32 R52, RZ, RZ, R84 ;  /* 0x000000ffff347224 */ /* 0x000fe200078e0054 */
[----:B------:R-:W-:Y:S01]  /*5af0*/  LOP3.LUT R5, R86, UR31, R53, 0x96, !PT ;  /* 0x0000001f56057c12 */ /* 0x000fe2000f8e9635 */
[----:B------:R-:W-:Y:S01]  /*5b00*/  IMAD.MOV.U32 R53, RZ, RZ, RZ ;  /* 0x000000ffff357224 */ /* 0x000fe200078e00ff */
[----:B------:R-:W-:-:S07]  /*5b10*/  MOV R84, R4 ;  /* 0x0000000400547202 */ /* 0x000fce0000000f00 */
.L_x_4474:
[----:B------:R-:W-:Y:S05]  /*5b20*/  BSYNC.RECONVERGENT B2 ;  /* 0x0000000000027941 */ /* 0x000fea0003800200 */
.L_x_4473:
[----:B------:R-:W-:Y:S01]  /*5b30*/  I2FP.F32.U32 R87, R52 ;  /* 0x0000003400577245 */ /* 0x000fe20000201000 */
[----:B------:R-:W-:Y:S01]  /*5b40*/  HADD2.F32 R89, -RZ, R55.H0_H0 ;  /* 0x20000037ff597230 */ /* 0x000fe20000004100 */
[----:B------:R-:W-:Y:S01]  /*5b50*/  ISETP.NE.AND P6, PT, R53, 0x1, PT ;  /* 0x000000013500780c */ /* 0x000fe20003fc5270 */
[----:B------:R-:W-:Y:S02]  /*5b60*/  BSSY.RECONVERGENT B2, `(.L_x_4478) ;  /* 0x000004f000027945 */ /* 0x000fe40003800200 */
[----:B------:R-:W-:Y:S01]  /*5b70*/  FFMA.FTZ R4, R87, R78, 1.1641532182693481445e-10 ;  /* 0x2f00000057047423 */ /* 0x000fe2000001004e */
[----:B------:R-:W-:Y:S01]  /*5b80*/  FMUL.FTZ R52, R89, R82 ;  /* 0x0000005259347220 */ /* 0x000fe20000410000 */
[----:B------:R-:W-:-:S03]  /*5b90*/  HADD2.F32 R87, -RZ, R43.H0_H0 ;  /* 0x2000002bff577230 */ /* 0x000fc60000004100 */
[----:B------:R-:W-:Y:S01]  /*5ba0*/  FMUL.FTZ R52, R52, R85 ;  /* 0x0000005534347220 */ /* 0x000fe20000410000 */
[----:B------:R-:W-:Y:S01]  /*5bb0*/  FSETP.GTU.FTZ.AND P5, PT, R4, R83, PT ;  /* 0x000000530400720b */ /* 0x000fe20003fbc000 */
[----:B------:R-:W-:-:S03]  /*5bc0*/  HFMA2 R4, -RZ, RZ, 0, 1.1920928955078125e-07 ;  /* 0x00000002ff047431 */ /* 0x000fc600000001ff */
        /* <DEDUP_REMOVED lines=13> */
.L_x_4480:
        /* <DEDUP_REMOVED lines=15> */
.L_x_4482:
[----:B------:R-:W-:Y:S05]  /*5d90*/  BSYNC.RECONVERGENT B3 ;  /* 0x0000000000037941 */ /* 0x000fea0003800200 */
.L_x_4481:
        /* <DEDUP_REMOVED lines=40> */
[----:B------:R-:W-:Y:S02]  /*6020*/  IMAD.MOV.U32 R2, RZ, RZ, R4 ;  /* 0x000000ffff027224 */ /* 0x000fe400078e0004 */
[----:B------:R-:W-:Y:S01]  /*6030*/  HFMA2 R4, -RZ, RZ, 0, 0 ;  /* 0x00000000ff047431 */ /* 0x000fe200000001ff */
[----:B------:R-:W-:-:S07]  /*6040*/  LOP3.LUT R5, R86, UR31, R5, 0x96, !PT ;  /* 0x0000001f56057c12 */ /* 0x000fce000f8e9605 */
.L_x_4479:
[----:B------:R-:W-:Y:S05]  /*6050*/  BSYNC.RECONVERGENT B2 ;  /* 0x0000000000027941 */ /* 0x000fea0003800200 */
.L_x_4478:
[----:B------:R-:W-:Y:S01]  /*6060*/  I2FP.F32.U32 R53, R52 ;  /* 0x0000003400357245 */ /* 0x000fe20000201000 */
[----:B------:R-:W-:Y:S01]  /*6070*/  HADD2.F32 R55, -RZ, R55.H1_H1 ;  /* 0x30000037ff377230 */ /* 0x000fe20000004100 */
[----:B------:R-:W-:-:S03]  /*6080*/  F2FP.F16.F32.PACK_AB R54, R71, R66 ;  /* 0x000000424736723e */ /* 0x000fc600000000ff */
[----:B------:R-:W-:Y:S01]  /*6090*/  FFMA.FTZ R78, R53, R78, 1.1641532182693481445e-10 ;  /* 0x2f000000354e7423 */ /* 0x000fe2000001004e */
[----:B------:R-:W-:Y:S01]  /*60a0*/  FMUL.FTZ R52, R55, R82 ;  /* 0x0000005237347220 */ /* 0x000fe20000410000 */
[----:B------:R-:W-:-:S03]  /*60b0*/  HADD2.F32 R53, -RZ, R43.H1_H1 ;  /* 0x3000002bff357230 */ /* 0x000fc60000004100 */
[----:B------:R-:W-:Y:S01]  /*60c0*/  FMUL.FTZ R52, R52, R85 ;  /* 0x0000005534347220 */ /* 0x000fe20000410000 */
[----:B------:R-:W-:-:S04]  /*60d0*/  FSETP.GTU.FTZ.AND P6, PT, R78, R83, PT ;  /* 0x000000534e00720b */ /* 0x000fc80003fdc000 */
[----:B------:R-:W-:Y:S02]  /*60e0*/  FSEL R78, R52, RZ, !P6 ;  /* 0x000000ff344e7208 */ /* 0x000fe40007000000 */
[----:B------:R-:W-:Y:S02]  /*60f0*/  PLOP3.LUT P6, PT, P6, PT, PT, 0x8, 0x80 ;  /* 0x000000000080781c */ /* 0x000fe400037ce170 */
[----:B------:R-:W-:Y:S01]  /*6100*/  F2FP.F16.F32.PACK_AB R52, R62, R0 ;  /* 0x000000003e34723e */ /* 0x000fe200000000ff */
[----:B------:R-:W-:Y:S01]  /*6110*/  FMUL.FTZ R78, R78, R53 ;  /* 0x000000354e4e7220 */ /* 0x000fe20000410000 */
[----:B------:R-:W-:-:S04]  /*6120*/  F2FP.F16.F32.PACK_AB R53, R65, R61 ;  /* 0x0000003d4135723e */ /* 0x000fc800000000ff */
[----:B------:R-:W-:-:S07]  /*6130*/  F2FP.F16.F32.PACK_AB R55, R78, R72 ;  /* 0x000000484e37723e */ /* 0x000fce00000000ff */
.L_x_4442:
        /* <DEDUP_REMOVED lines=16> */
[C---:B------:R-:W-:Y:S01]  /*6240*/  IADD3 R83, PT, PT, R77.reuse, 0x20, RZ ;  /* 0x000000204d537810 */ /* 0x040fe20007ffe0ff */
[----:B------:R-:W-:Y:S01]  /*6250*/  IMAD.MOV.U32 R81, RZ, RZ, R84 ;  /* 0x000000ffff517224 */ /* 0x000fe200078e0054 */
[----:B------:R0:W-:Y:S01]  /*6260*/  STG.E.128 desc[UR8][R86.64], R52 ;  /* 0x0000003456007986 */ /* 0x0001e2000c101d08 */
[----:B-1----:R-:W-:-:S05]  /*6270*/  IMAD.WIDE.U32 R88, R77, 0x8, R88 ;  /* 0x000000084d587825 */ /* 0x002fca00078e0058 */
[----:B------:R0:W-:Y:S02]  /*6280*/  STG.E.64 desc[UR8][R88.64], R90 ;  /* 0x0000005a58007986 */ /* 0x0001e4000c101b08 */
.L_x_4401:
[----:B------:R-:W-:Y:S05]  /*6290*/  BSYNC.RECONVERGENT B1 ;  /* 0x0000000000017941 */ /* 0x000fea0003800200 */
.L_x_4400:
        /* <DEDUP_REMOVED lines=29> */
.L_x_4488:
        /* <DEDUP_REMOVED lines=13> */
.L_x_4490:
[----:B------:R-:W-:Y:S05]  /*6540*/  BSYNC.RECONVERGENT B3 ;  /* 0x0000000000037941 */ /* 0x000fea0003800200 */
.L_x_4489:
        /* <DEDUP_REMOVED lines=42> */
.L_x_4487:
[----:B------:R-:W-:Y:S05]  /*67f0*/  BSYNC.RECONVERGENT B2 ;  /* 0x0000000000027941 */ /* 0x000fea0003800200 */
.L_x_4486:
        /* <DEDUP_REMOVED lines=9> */
[----:B------:R-:W-:Y:S01]  /*6890*/  FMUL.FTZ R57, R57, R82 ;  /* 0x0000005239397220 */ /* 0x000fe20000410000 */
[----:B------:R-:W-:-:S03]  /*68a0*/  IMAD.MOV.U32 R67, RZ, RZ, 0x2 ;  /* 0x00000002ff437424 */ /* 0x000fc600078e00ff */
[----:B0-----:R-:W-:Y:S01]  /*68b0*/  FMUL.FTZ R57, R57, R86 ;  /* 0x0000005639397220 */ /* 0x001fe20000410000 */
[----:B-1----:R-:W-:Y:S01]  /*68c0*/  FSETP.GTU.FTZ.AND P0, PT, R4, R85, PT ;  /* 0x000000550400720b */ /* 0x002fe20003f1c000 */
[----:B------:R-:W-:-:S03]  /*68d0*/  HADD2.F32 R4, -RZ, R28.H0_H0 ;  /* 0x2000001cff047230 */ /* 0x000fc60000004100 */
        /* <DEDUP_REMOVED lines=14> */
.L_x_4493:
        /* <DEDUP_REMOVED lines=13> */
.L_x_4495:
[----:B------:R-:W-:Y:S05]  /*6a90*/  BSYNC.RECONVERGENT B3 ;  /* 0x0000000000037941 */ /* 0x000fea0003800200 */
.L_x_4494:
        /* <DEDUP_REMOVED lines=43> */
.L_x_4492:
[----:B------:R-:W-:Y:S05]  /*6d50*/  BSYNC.RECONVERGENT B2 ;  /* 0x0000000000027941 */ /* 0x000fea0003800200 */
.L_x_4491:
[----:B------:R-:W-:Y:S01]  /*6d60*/  I2FP.F32.U32 R4, R4 ;  /* 0x0000000400047245 */ /* 0x000fe20000201000 */
[----:B------:R-:W-:Y:S01]  /*6d70*/  HADD2.F32 R59, -RZ, R52.H1_H1 ;  /* 0x30000034ff3b7230 */ /* 0x000fe20000004100 */
[----:B------:R-:W-:Y:S01]  /*6d80*/  ISETP.NE.AND P1, PT, R67, 0x1, PT ;  /* 0x000000014300780c */ /* 0x000fe20003f25270 */
[----:B------:R-:W-:Y:S01]  /*6d90*/  HADD2.F32 R60, -RZ, R28.H1_H1 ;  /* 0x3000001cff3c7230 */ /* 0x000fe20000004100 */
[----:B------:R-:W-:Y:S01]  /*6da0*/  BSSY.RECONVERGENT B2, `(.L_x_4496) ;  /* 0x000004d000027945 */ /* 0x000fe20003800200 */
[----:B------:R-:W-:Y:S01]  /*6db0*/  FFMA.FTZ R4, R4, R79, 1.1641532182693481445e-10 ;  /* 0x2f00000004047423 */ /* 0x000fe2000001004f */
[----:B------:R-:W-:Y:S01]  /*6dc0*/  FMUL.FTZ R59, R59, R82 ;  /* 0x000000523b3b7220 */ /* 0x000fe20000410000 */
[----:B------:R-:W-:-:S03]  /*6dd0*/  HFMA2 R52, -RZ, RZ, 0, 1.1920928955078125e-07 ;  /* 0x00000002ff347431 */ /* 0x000fc600000001ff */
[----:B------:R-:W-:Y:S01]  /*6de0*/  FMUL.FTZ R59, R59, R86 ;  /* 0x000000563b3b7220 */ /* 0x000fe20000410000 */
[----:B------:R-:W-:Y:S01]  /*6df0*/  FSETP.GTU.FTZ.AND P0, PT, R4, R85, PT ;  /* 0x000000550400720b */ /* 0x000fe20003f1c000 */
[----:B------:R-:W-:-:S03]  /*6e00*/  HADD2.F32 R4, -RZ, R12.H1_H1 ;  /* 0x3000000cff047230 */ /* 0x000fc60000004100 */
        /* <DEDUP_REMOVED lines=13> */
.L_x_4498:
        /* <DEDUP_REMOVED lines=13> */
.L_x_4500:
[----:B------:R-:W-:Y:S05]  /*6fb0*/  BSYNC.RECONVERGENT B3 ;  /* 0x0000000000037941 */ /* 0x000fea0003800200 */
.L_x_4499:
        /* <DEDUP_REMOVED lines=43> */
.L_x_4497:
[----:B------:R-:W-:Y:S05]  /*7270*/  BSYNC.RECONVERGENT B2 ;  /* 0x0000000000027941 */ /* 0x000fea0003800200 */
.L_x_4496:
[----:B------:R-:W-:Y:S01]  /*7280*/  I2FP.F32.U32 R4, R4 ;  /* 0x0000000400047245 */ /* 0x000fe20000201000 */
[----:B------:R-:W-:Y:S01]  /*7290*/  HADD2.F32 R59, -RZ, R53.H0_H0 ;  /* 0x20000035ff3b7230 */ /* 0x000fe20000004100 */
[----:B------:R-:W-:Y:S01]  /*72a0*/  ISETP.NE.AND P2, PT, R52, 0x1, PT ;  /* 0x000000013400780c */ /* 0x000fe20003f45270 */
[----:B------:R-:W-:Y:S01]  /*72b0*/  HADD2.F32 R68, -RZ, R13.H0_H0 ;  /* 0x2000000dff447230 */ /* 0x000fe20000004100 */
[----:B------:R-:W-:Y:S01]  /*72c0*/  BSSY.RECONVERGENT B2, `(.L_x_4501) ;  /* 0x000004d000027945 */ /* 0x000fe20003800200 */
[----:B------:R-:W-:Y:S01]  /*72d0*/  FFMA.FTZ R4, R4, R79, 1.1641532182693481445e-10 ;  /* 0x2f00000004047423 */ /* 0x000fe2000001004f */
[----:B------:R-:W-:-:S04]  /*72e0*/  FMUL.FTZ R59, R59, R82 ;  /* 0x000000523b3b7220 */ /* 0x000fc80000410000 */
[----:B------:R-:W-:Y:S01]  /*72f0*/  FMUL.FTZ R59, R59, R86 ;  /* 0x000000563b3b7220 */ /* 0x000fe20000410000 */
[----:B------:R-:W-:Y:S01]  /*7300*/  FSETP.GTU.FTZ.AND P1, PT, R4, R85, PT ;  /* 0x000000550400720b */ /* 0x000fe20003f3c000 */
[----:B------:R-:W-:-:S03]  /*7310*/  HADD2.F32 R4, -RZ, R29.H0_H0 ;  /* 0x2000001dff047230 */ /* 0x000fc60000004100 */
        /* <DEDUP_REMOVED lines=14> */
.L_x_4503:
        /* <DEDUP_REMOVED lines=13> */
.L_x_4505:
[----:B------:R-:W-:Y:S05]  /*74d0*/  BSYNC.RECONVERGENT B3 ;  /* 0x0000000000037941 */ /* 0x000fea0003800200 */
.L_x_4504:
        /* <DEDUP_REMOVED lines=42> */
[----:B------:R-:W-:-:S07]  /*7780*/  MOV R84, R88 ;  /* 0x0000005800547202 */ /* 0x000fce0000000f00 */
.L_x_4502:
[----:B------:R-:W-:Y:S05]  /*7790*/  BSYNC.RECONVERGENT B2 ;  /* 0x0000000000027941 */ /* 0x000fea0003800200 */
.L_x_4501:
        /* <DEDUP_REMOVED lines=8> */
[----:B------:R-:W-:Y:S01]  /*7820*/  FSETP.GTU.FTZ.AND P2, PT, R4, R85, PT ;  /* 0x000000550400720b */ /* 0x000fe20003f5c000 */
[----:B------:R-:W-:-:S03]  /*7830*/  HADD2.F32 R4, -RZ, R29.H1_H1 ;  /* 0x3000001dff047230 */ /* 0x000fc60000004100 */
        /* <DEDUP_REMOVED lines=14> */
.L_x_4508:
        /* <DEDUP_REMOVED lines=13> */
.L_x_4510:
[----:B------:R-:W-:Y:S05]  /*79f0*/  BSYNC.RECONVERGENT B3 ;  /* 0x0000000000037941 */ /* 0x000fea0003800200 */
.L_x_4509:
        /* <DEDUP_REMOVED lines=41> */
[----:B------:R-:W-:Y:S02]  /*7c90*/  IMAD.MOV.U32 R84, RZ, RZ, R52 ;  /* 0x000000ffff547224 */ /* 0x000fe400078e0034 */
[----:B------:R-:W-:-:S07]  /*7ca0*/  HFMA2 R52, -RZ, RZ, 0, 0 ;  /* 0x00000000ff347431 */ /* 0x000fce00000001ff */
.L_x_4507:
[----:B------:R-:W-:Y:S05]  /*7cb0*/  BSYNC.RECONVERGENT B2 ;  /* 0x0000000000027941 */ /* 0x000fea0003800200 */
.L_x_4506:
        /* <DEDUP_REMOVED lines=24> */
.L_x_4513:
        /* <DEDUP_REMOVED lines=13> */
.L_x_4515:
[----:B------:R-:W-:Y:S05]  /*7f10*/  BSYNC.RECONVERGENT B3 ;  /* 0x0000000000037941 */ /* 0x000fea0003800200 */
.L_x_4514:
        /* <DEDUP_REMOVED lines=40> */
[----:B------:R-:W-:Y:S01]  /*81a0*/  MOV R84, R4 ;  /* 0x0000000400547202 */ /* 0x000fe20000000f00 */
[----:B------:R-:W-:Y:S01]  /*81b0*/  IMAD.MOV.U32 R4, RZ, RZ, RZ ;  /* 0x000000ffff047224 */ /* 0x000fe200078e00ff */
[----:B------:R-:W-:-:S07]  /*81c0*/  MOV R2, R52 ;  /* 0x0000003400027202 */ /* 0x000fce0000000f00 */
.L_x_4512:
[----:B------:R-:W-:Y:S05]  /*81d0*/  BSYNC.RECONVERGENT B2 ;  /* 0x0000000000027941 */ /* 0x000fea0003800200 */
.L_x_4511:
        /* <DEDUP_REMOVED lines=24> */
.L_x_4518:
        /* <DEDUP_REMOVED lines=13> */
.L_x_4520:
[----:B------:R-:W-:Y:S05]  /*8430*/  BSYNC.RECONVERGENT B3 ;  /* 0x0000000000037941 */ /* 0x000fea0003800200 */
.L_x_4519:
        /* <DEDUP_REMOVED lines=36> */
[----:B------:R-:W-:-:S04]  /*8680*/  IMAD.MOV.U32 R53, RZ, RZ, R84 ;  /* 0x000000ffff357224 */ /* 0x000fc800078e0054 */
[----:B------:R-:W-:-:S05]  /*8690*/  IMAD.WIDE.U32 R4, R4, -0x2daee0ad, RZ ;  /* 0xd2511f5304047825 */ /* 0x000fca00078e00ff */
[----:B------:R-:W-:Y:S02]  /*86a0*/  LOP3.LUT R6, R88, UR32, R5, 0x96, !PT ;  /* 0x0000002058067c12 */ /* 0x000fe4000f8e9605 */
[----:B------:R-:W-:Y:S01]  /*86b0*/  MOV R84, R4 ;  /* 0x0000000400547202 */ /* 0x000fe20000000f00 */
[----:B------:R-:W-:-:S04]  /*86c0*/  IMAD.WIDE.U32 R4, R2, -0x326172a9, RZ ;  /* 0xcd9e8d5702047825 */ /* 0x000fc800078e00ff */
[----:B------:R-:W-:Y:S01]  /*86d0*/  IMAD.MOV.U32 R2, RZ, RZ, R4 ;  /* 0x000000ffff027224 */ /* 0x000fe200078e0004 */
[----:B------:R-:W-:-:S07]  /*86e0*/  LOP3.LUT R5, R52, UR31, R5, 0x96, !PT ;  /* 0x0000001f34057c12 */ /* 0x000fce000f8e9605 */
.L_x_4517:
[----:B------:R-:W-:Y:S05]  /*86f0*/  BSYNC.RECONVERGENT B2 ;  /* 0x0000000000027941 */ /* 0x000fea0003800200 */
.L_x_4516:
[----:B------:R-:W-:Y:S01]  /*8700*/  I2FP.F32.U32 R4, R53 ;  /* 0x0000003500047245 */ /* 0x000fe20000201000 */
[----:B------:R-:W-:Y:S01]  /*8710*/  HADD2.F32 R53, -RZ, R55.H0_H0 ;  /* 0x20000037ff357230 */ /* 0x000fe20000004100 */
[----:B------:R-:W-:Y:S01]  /*8720*/  ISETP.NE.AND P6, PT, R54, 0x1, PT ;  /* 0x000000013600780c */ /* 0x000fe20003fc5270 */
[----:B------:R-:W-:Y:S01]  /*8730*/  HADD2.F32 R74, -RZ, R31.H0_H0 ;  /* 0x2000001fff4a7230 */ /* 0x000fe20000004100 */
[----:B------:R-:W-:Y:S01]  /*8740*/  BSSY.RECONVERGENT B2, `(.L_x_4521) ;  /* 0x000004f000027945 */ /* 0x000fe20003800200 */
        /* <DEDUP_REMOVED lines=19> */
.L_x_4523:
        /* <DEDUP_REMOVED lines=15> */
.L_x_4525:
[----:B------:R-:W-:Y:S05]  /*8970*/  BSYNC.RECONVERGENT B3 ;  /* 0x0000000000037941 */ /* 0x000fea0003800200 */
.L_x_4524:
        /* <DEDUP_REMOVED lines=43> */
.L_x_4522:
[----:B------:R-:W-:Y:S05]  /*8c30*/  BSYNC.RECONVERGENT B2 ;  /* 0x0000000000027941 */ /* 0x000fea0003800200 */
.L_x_4521:
[----:B------:R-:W-:Y:S01]  /*8c40*/  I2FP.F32.U32 R52, R52 ;  /* 0x0000003400347245 */ /* 0x000fe20000201000 */
[----:B------:R-:W-:Y:S01]  /*8c50*/  HADD2.F32 R55, -RZ, R55.H1_H1 ;  /* 0x30000037ff377230 */ /* 0x000fe20000004100 */
[----:B------:R-:W-:Y:S01]  /*8c60*/  F2FP.F16.F32.PACK_AB R53, R67, R59 ;  /* 0x0000003b4335723e */ /* 0x000fe200000000ff */
[----:B------:R-:W-:Y:S02]  /*8c70*/  HADD2.F32 R54, -RZ, R15.H1_H1 ;  /* 0x3000000fff367230 */ /* 0x000fe40000004100 */
        /* <DEDUP_REMOVED lines=8> */
[----:B------:R-:W-:Y:S02]  /*8d00*/  F2FP.F16.F32.PACK_AB R54, R73, R68 ;  /* 0x000000444936723e */ /* 0x000fe400000000ff */
[----:B------:R-:W-:Y:S02]  /*8d10*/  F2FP.F16.F32.PACK_AB R52, R60, R57 ;  /* 0x000000393c34723e */ /* 0x000fe400000000ff */
[----:B------:R-:W-:Y:S01]  /*8d20*/  F2FP.F16.F32.PACK_AB R55, R79, R74 ;  /* 0x0000004a4f37723e */ /* 0x000fe200000000ff */
[----:B------:R-:W-:Y:S06]  /*8d30*/  BRA `(.L_x_4526) ;  /* 0x0000002800507947 */ /* 0x000fec0003800000 */
.L_x_4485:
[----:B------:R-:W-:Y:S01]  /*8d40*/  ISETP.NE.AND P0, PT, R4, 0x1, PT ;  /* 0x000000010400780c */ /* 0x000fe20003f05270 */
[----:B------:R-:W-:Y:S01]  /*8d50*/  BSSY.RECONVERGENT B2, `(.L_x_4527) ;  /* 0x0000047000027945 */ /* 0x000fe20003800200 */
[----:B------:R-:W-:Y:S02]  /*8d60*/  HFMA2 R59, -RZ, RZ, 0, 1.1920928955078125e-07 ;  /* 0x00000002ff3b7431 */ /* 0x000fe400000001ff */
[----:B------:R-:W-:Y:S01]  /*8d70*/  IMAD.MOV.U32 R57, RZ, RZ, R2 ;  /* 0x000000ffff397224 */ /* 0x000fe200078e0002 */
[----:B0-----:R-:W-:-:S08]  /*8d80*/  MOV R84, R81 ;  /* 0x0000005100547202 */ /* 0x001fd00000000f00 */
        /* <DEDUP_REMOVED lines=11> */
.L_x_4529:
        /* <DEDUP_REMOVED lines=13> */
.L_x_4531:
[----:B------:R-:W-:Y:S05]  /*8f10*/  BSYNC.RECONVERGENT B3 ;  /* 0x0000000000037941 */ /* 0x000fea0003800200 */
.L_x_4530:
        /* <DEDUP_REMOVED lines=42> */
.L_x_4528:
[----:B------:R-:W-:Y:S05]  /*91c0*/  BSYNC.RECONVERGENT B2 ;  /* 0x0000000000027941 */ /* 0x000fea0003800200 */
.L_x_4527:
        /* <DEDUP_REMOVED lines=9> */
[----:B------:R-:W-:-:S02]  /*9260*/  FFMA.FTZ R4, R4, R79, 1.1641532182693481445e-10 ;  /* 0x2f00000004047423 */ /* 0x000fc4000001004f */
[----:B0-----:R-:W-:-:S03]  /*9270*/  FMUL.FTZ R57, R57, R86 ;  /* 0x0000005639397220 */ /* 0x001fc60000410000 */
[----:B-1----:R-:W-:Y:S01]  /*9280*/  FSETP.GTU.FTZ.AND P0, PT, R4, R85, PT ;  /* 0x000000550400720b */ /* 0x002fe20003f1c000 */
[----:B------:R-:W-:-:S03]  /*9290*/  HADD2.F32 R4, -RZ, R28.H0_H0 ;  /* 0x2000001cff047230 */ /* 0x000fc60000004100 */
        /* <DEDUP_REMOVED lines=14> */
.L_x_4534:
        /* <DEDUP_REMOVED lines=13> */
.L_x_4536:
[----:B------:R-:W-:Y:S05]  /*9450*/  BSYNC.RECONVERGENT B3 ;  /* 0x0000000000037941 */ /* 0x000fea0003800200 */
.L_x_4535:
        /* <DEDUP_REMOVED lines=43> */
.L_x_4533:
[----:B------:R-:W-:Y:S05]  /*9710*/  BSYNC.RECONVERGENT B2 ;  /* 0x0000000000027941 */ /* 0x000fea0003800200 */
.L_x_4532:
        /* <DEDUP_REMOVED lines=23> */
.L_x_4539:
        /* <DEDUP_REMOVED lines=13> */
.L_x_4541:
[----:B------:R-:W-:Y:S05]  /*9960*/  BSYNC.RECONVERGENT B3 ;  /* 0x0000000000037941 */ /* 0x000fea0003800200 */
.L_x_4540:
        /* <DEDUP_REMOVED lines=43> */
.L_x_4538:
[----:B------:R-:W-:Y:S05]  /*9c20*/  BSYNC.RECONVERGENT B2 ;  /* 0x0000000000027941 */ /* 0x000fea0003800200 */
.L_x_4537:
        /* <DEDUP_REMOVED lines=23> */
.L_x_4544:
        /* <DEDUP_REMOVED lines=13> */
.L_x_4546:
[----:B------:R-:W-:Y:S05]  /*9e70*/  BSYNC.RECONVERGENT B3 ;  /* 0x0000000000037941 */ /* 0x000fea0003800200 */
.L_x_4545:
        /* <DEDUP_REMOVED lines=43> */
.L_x_4543:
[----:B------:R-:W-:Y:S05]  /*a130*/  BSYNC.RECONVERGENT B2 ;  /* 0x0000000000027941 */ /* 0x000fea0003800200 */
.L_x_4542:
        /* <DEDUP_REMOVED lines=23> */
.L_x_4549:
        /* <DEDUP_REMOVED lines=13> */
.L_x_4551:
[----:B------:R-:W-:Y:S05]  /*a380*/  BSYNC.RECONVERGENT B3 ;  /* 0x0000000000037941 */ /* 0x000fea0003800200 */
.L_x_4550:
        /* <DEDUP_REMOVED lines=43> */
.L_x_4548:
[----:B------:R-:W-:Y:S05]  /*a640*/  BSYNC.RECONVERGENT B2 ;  /* 0x0000000000027941 */ /* 0x000fea0003800200 */
.L_x_4547:
[----:B------:R-:W-:Y:S01]  /*a650*/  I2FP.F32.U32 R4, R4 ;  /* 0x0000000400047245 */ /* 0x000fe20000201000 */
[----:B------:R-:W-:Y:S01]  /*a660*/  HADD2.F32 R73, -RZ, R54.H0_H0 ;  /* 0x20000036ff497230 */ /* 0x000fe20000004100 */
[----:B------:R-:W-:Y:S01]  /*a670*/  ISETP.NE.AND P4, PT, R53, 0x1, PT ;  /* 0x000000013500780c */ /* 0x000fe20003f85270 */
[----:B------:R-:W-:Y:S01]  /*a680*/  BSSY.RECONVERGENT B2, `(.L_x_4552) ;  /* 0x000004d000027945 */ /* 0x000fe20003800200 */
[----:B------:R-:W-:Y:S02]  /*a690*/  HFMA2 R74, -RZ, RZ, 0, 1.1920928955078125e-07 ;  /* 0x00000002ff4a7431 */ /* 0x000fe400000001ff */
[----:B------:R-:W-:Y:S01]  /*a6a0*/  FFMA.FTZ R4, R4, R79, 1.1641532182693481445e-10 ;  /* 0x2f00000004047423 */ /* 0x000fe2000001004f */
[----:B------:R-:W-:Y:S01]  /*a6b0*/  FMUL.FTZ R73, R73, R82 ;  /* 0x0000005249497220 */ /* 0x000fe20000410000 */
[----:B------:R-:W-:-:S03]  /*a6c0*/  IMAD.MOV.U32 R52, RZ, RZ, R2 ;  /* 0x000000ffff347224 */ /* 0x000fc600078e0002 */
[----:B------:R-:W-:Y:S01]  /*a6d0*/  FMUL.FTZ R68, R73, R86 ;  /* 0x0000005649447220 */ /* 0x000fe20000410000 */
[----:B------:R-:W-:Y:S01]  /*a6e0*/  FSETP.GTU.FTZ.AND P3, PT, R4, R85, PT ;  /* 0x000000550400720b */ /* 0x000fe20003f7c000 */
[----:B------:R-:W-:-:S03]  /*a6f0*/  HADD2.F32 R73, -RZ, R30.H0_H0 ;  /* 0x2000001eff497230 */ /* 0x000fc60000004100 */
        /* <DEDUP_REMOVED lines=12> */
.L_x_4554:
        /* <DEDUP_REMOVED lines=13> */
.L_x_4556:
[----:B------:R-:W-:Y:S05]  /*a890*/  BSYNC.RECONVERGENT B3 ;  /* 0x0000000000037941 */ /* 0x000fea0003800200 */
.L_x_4555:
        /* <DEDUP_REMOVED lines=40> */
[----:B------:R-:W-:Y:S01]  /*ab20*/  MOV R52, R84 ;  /* 0x0000005400347202 */ /* 0x000fe20000000f00 */
[----:B------:R-:W-:Y:S01]  /*ab30*/  IMAD.MOV.U32 R84, RZ, RZ, R4 ;  /* 0x000000ffff547224 */ /* 0x000fe200078e0004 */
[----:B------:R-:W-:-:S07]  /*ab40*/  LOP3.LUT R5, R88, UR31, R53, 0x96, !PT ;  /* 0x0000001f58057c12 */ /* 0x000fce000f8e9635 */
.L_x_4553:
[----:B------:R-:W-:Y:S05]  /*ab50*/  BSYNC.RECONVERGENT B2 ;  /* 0x0000000000027941 */ /* 0x000fea0003800200 */
.L_x_4552:
        /* <DEDUP_REMOVED lines=23> */
.L_x_4559:
        /* <DEDUP_REMOVED lines=13> */
.L_x_4561:
[----:B------:R-:W-:Y:S05]  /*ada0*/  BSYNC.RECONVERGENT B3 ;  /* 0x0000000000037941 */ /* 0x000fea0003800200 */
.L_x_4560:
        /* <DEDUP_REMOVED lines=36> */
[----:B------:R-:W-:-:S03]  /*aff0*/  MOV R53, R84 ;  /* 0x0000005400357202 */ /* 0x000fc60000000f00 */
[----:B------:R-:W-:-:S04]  /*b000*/  IMAD.WIDE.U32 R4, R4, -0x2daee0ad, RZ ;  /* 0xd2511f5304047825 */ /* 0x000fc800078e00ff */
[----:B------:R-:W-:Y:S01]  /*b010*/  IMAD.MOV.U32 R84, RZ, RZ, R4 ;  /* 0x000000ffff547224 */ /* 0x000fe200078e0004 */
[----:B------:R-:W-:Y:S01]  /*b020*/  LOP3.LUT R6, R88, UR32, R5, 0x96, !PT ;  /* 0x0000002058067c12 */ /* 0x000fe2000f8e9605 */
[----:B------:R-:W-:-:S05]  /*b030*/  IMAD.WIDE.U32 R4, R2, -0x326172a9, RZ ;  /* 0xcd9e8d5702047825 */ /* 0x000fca00078e00ff */
[----:B------:R-:W-:Y:S02]  /*b040*/  LOP3.LUT R5, R52, UR31, R5, 0x96, !PT ;  /* 0x0000001f34057c12 */ /* 0x000fe4000f8e9605 */
[----:B------:R-:W-:-:S07]  /*b050*/  MOV R2, R4 ;  /* 0x0000000400027202 */ /* 0x000fce0000000f00 */
.L_x_4558:
[----:B------:R-:W-:Y:S05]  /*b060*/  BSYNC.RECONVERGENT B2 ;  /* 0x0000000000027941 */ /* 0x000fea0003800200 */
.L_x_4557:
[----:B------:R-:W-:Y:S01]  /*b070*/  I2FP.F32.U32 R4, R53 ;  /* 0x0000003500047245 */ /* 0x000fe20000201000 */
[----:B------:R-:W-:Y:S01]  /*b080*/  HADD2.F32 R53, -RZ, R55.H0_H0 ;  /* 0x20000037ff357230 */ /* 0x000fe20000004100 */
        /* <DEDUP_REMOVED lines=8> */
[----:B------:R-:W-:Y:S01]  /*b110*/  FSEL R74, R53, RZ, !P5 ;  /* 0x000000ff354a7208 */ /* 0x000fe20006800000 */
[----:B------:R-:W-:Y:S01]  /*b120*/  HADD2.F32 R53, -RZ, R31.H0_H0 ;  /* 0x2000001fff357230 */ /* 0x000fe20000004100 */
[----:B------:R-:W-:-:S04]  /*b130*/  PLOP3.LUT P5, PT, P5, PT, PT, 0x8, 0x80 ;  /* 0x000000000080781c */ /* 0x000fc80002fae170 */
[----:B------:R-:W-:Y:S01]  /*b140*/  FMUL.FTZ R74, R53, R74 ;  /* 0x0000004a354a7220 */ /* 0x000fe20000410000 */
        /* <DEDUP_REMOVED lines=9> */
.L_x_4564:
        /* <DEDUP_REMOVED lines=15> */
.L_x_4566:
[----:B------:R-:W-:Y:S05]  /*b2d0*/  BSYNC.RECONVERGENT B3 ;  /* 0x0000000000037941 */ /* 0x000fea0003800200 */
.L_x_4565:
        /* <DEDUP_REMOVED lines=43> */
.L_x_4563:
[----:B------:R-:W-:Y:S05]  /*b590*/  BSYNC.RECONVERGENT B2 ;  /* 0x0000000000027941 */ /* 0x000fea0003800200 */
.L_x_4562:
[----:B------:R-:W-:Y:S01]  /*b5a0*/  I2FP.F32.U32 R52, R52 ;  /* 0x0000003400347245 */ /* 0x000fe20000201000 */
[----:B------:R-:W-:Y:S01]  /*b5b0*/  HADD2.F32 R55, -RZ, R55.H1_H1 ;  /* 0x30000037ff377230 */ /* 0x000fe20000004100 */
[----:B------:R-:W-:Y:S02]  /*b5c0*/  F2FP.F16.F32.PACK_AB R54, R73, R68 ;  /* 0x000000444936723e */ /* 0x000fe400000000ff */
[----:B------:R-:W-:Y:S01]  /*b5d0*/  F2FP.F16.F32.PACK_AB R53, R67, R59 ;  /* 0x0000003b4335723e */ /* 0x000fe200000000ff */
[----:B------:R-:W-:Y:S01]  /*b5e0*/  FFMA.FTZ R52, R52, R79, 1.1641532182693481445e-10 ;  /* 0x2f00000034347423 */ /* 0x000fe2000001004f */
[----:B------:R-:W-:-:S04]  /*b5f0*/  FMUL.FTZ R55, R55, R82 ;  /* 0x0000005237377220 */ /* 0x000fc80000410000 */
[----:B------:R-:W-:Y:S01]  /*b600*/  FMUL.FTZ R55, R55, R86 ;  /* 0x0000005637377220 */ /* 0x000fe20000410000 */
[----:B------:R-:W-:Y:S01]  /*b610*/  FSETP.GTU.FTZ.AND P6, PT, R52, R85, PT ;  /* 0x000000553400720b */ /* 0x000fe20003fdc000 */
[----:B------:R-:W-:-:S03]  /*b620*/  HADD2.F32 R52, -RZ, R31.H1_H1 ;  /* 0x3000001fff347230 */ /* 0x000fc60000004100 */
[----:B------:R-:W-:Y:S02]  /*b630*/  FSEL R79, R55, RZ, !P6 ;  /* 0x000000ff374f7208 */ /* 0x000fe40007000000 */
[----:B------:R-:W-:-:S03]  /*b640*/  PLOP3.LUT P6, PT, P6, PT, PT, 0x8, 0x80 ;  /* 0x000000000080781c */ /* 0x000fc600037ce170 */
[----:B------:R-:W-:Y:S01]  /*b650*/  FMUL.FTZ R79, R52, R79 ;  /* 0x0000004f344f7220 */ /* 0x000fe20000410000 */
[----:B------:R-:W-:-:S04]  /*b660*/  F2FP.F16.F32.PACK_AB R52, R60, R57 ;  /* 0x000000393c34723e */ /* 0x000fc800000000ff */
[----:B------:R-:W-:-:S07]  /*b670*/  F2FP.F16.F32.PACK_AB R55, R79, R74 ;  /* 0x0000004a4f37723e */ /* 0x000fce00000000ff */
.L_x_4526:
        /* <DEDUP_REMOVED lines=21> */
.L_x_4484:
[----:B------:R-:W-:Y:S05]  /*b7d0*/  BSYNC.RECONVERGENT B1 ;  /* 0x0000000000017941 */ /* 0x000fea0003800200 */
.L_x_4483:
        /* <DEDUP_REMOVED lines=28> */
.L_x_4572:
        /* <DEDUP_REMOVED lines=13> */
.L_x_4574:
[----:B------:R-:W-:Y:S05]  /*ba70*/  BSYNC.RECONVERGENT B3 ;  /* 0x0000000000037941 */ /* 0x000fea0003800200 */
.L_x_4573:
        /* <DEDUP_REMOVED lines=42> */
.L_x_4571:
[----:B------:R-:W-:Y:S05]  /*bd20*/  BSYNC.RECONVERGENT B2 ;  /* 0x0000000000027941 */ /* 0x000fea0003800200 */
.L_x_4570:
        /* <DEDUP_REMOVED lines=28> */
.L_x_4577:
        /* <DEDUP_REMOVED lines=13> */
.L_x_4579:
[----:B------:R-:W-:Y:S05]  /*bfc0*/  BSYNC.RECONVERGENT B3 ;  /* 0x0000000000037941 */ /* 0x000fea0003800200 */
.L_x_4578:
        /* <DEDUP_REMOVED lines=43> */
.L_x_4576:
[----:B------:R-:W-:Y:S05]  /*c280*/  BSYNC.RECONVERGENT B2 ;  /* 0x0000000000027941 */ /* 0x000fea0003800200 */
.L_x_4575:
[----:B------:R-:W-:Y:S01]  /*c290*/  I2FP.F32.U32 R63, R4 ;  /* 0x00000004003f7245 */ /* 0x000fe20000201000 */
[----:B------:R-:W-:Y:S01]  /*c2a0*/  HADD2.F32 R69, -RZ, R52.H1_H1 ;  /* 0x30000034ff457230 */ /* 0x000fe20000004100 */
[----:B------:R-:W-:Y:S01]  /*c2b0*/  ISETP.NE.AND P2, PT, R64, 0x1, PT ;  /* 0x000000014000780c */ /* 0x000fe20003f45270 */
[----:B------:R-:W-:Y:S01]  /*c2c0*/  BSSY.RECONVERGENT B2, `(.L_x_4580) ;  /* 0x000004f000027945 */ /* 0x000fe20003800200 */
[----:B------:R-:W-:Y:S02]  /*c2d0*/  HFMA2 R52, -RZ, RZ, 0, 1.1920928955078125e-07 ;  /* 0x00000002ff347431 */ /* 0x000fe400000001ff */
[----:B------:R-:W-:Y:S01]  /*c2e0*/  FFMA.FTZ R63, R63, R80, 1.1641532182693481445e-10 ;  /* 0x2f0000003f3f7423 */ /* 0x000fe20000010050 */
[----:B------:R-:W-:Y:S01]  /*c2f0*/  FMUL.FTZ R4, R69, R82 ;  /* 0x0000005245047220 */ /* 0x000fe20000410000 */
[----:B------:R-:W-:-:S03]  /*c300*/  HADD2.F32 R69, -RZ, R12.H1_H1 ;  /* 0x3000000cff457230 */ /* 0x000fc60000004100 */
[----:B------:R-:W-:Y:S01]  /*c310*/  FMUL.FTZ R4, R4, R87 ;  /* 0x0000005704047220 */ /* 0x000fe20000410000 */
[----:B------:R-:W-:Y:S01]  /*c320*/  FSETP.GTU.FTZ.AND P1, PT, R63, R86, PT ;  /* 0x000000563f00720b */ /* 0x000fe20003f3c000 */
[----:B------:R-:W-:-:S03]  /*c330*/  HADD2.F32 R63, -RZ, R16.H1_H1 ;  /* 0x30000010ff3f7230 */ /* 0x000fc60000004100 */
[----:B------:R-:W-:Y:S02]  /*c340*/  FSEL R4, R4, RZ, !P1 ;  /* 0x000000ff04047208 */ /* 0x000fe40004800000 */
[----:B------:R-:W-:-:S03]  /*c350*/  PLOP3.LUT P1, PT, P1, PT, PT, 0x8, 0x80 ;  /* 0x000000000080781c */ /* 0x000fc60000f2e170 */
[----:B------:R-:W-:Y:S01]  /*c360*/  FFMA.FTZ R63, R4, R63, R69 ;  /* 0x0000003f043f7223 */ /* 0x000fe20000010045 */
        /* <DEDUP_REMOVED lines=11> */
.L_x_4582:
        /* <DEDUP_REMOVED lines=13> */
.L_x_4584:
[----:B------:R-:W-:Y:S05]  /*c4f0*/  BSYNC.RECONVERGENT B3 ;  /* 0x0000000000037941 */ /* 0x000fea0003800200 */
.L_x_4583:
        /* <DEDUP_REMOVED lines=43> */
.L_x_4581:
[----:B------:R-:W-:Y:S05]  /*c7b0*/  BSYNC.RECONVERGENT B2 ;  /* 0x0000000000027941 */ /* 0x000fea0003800200 */
.L_x_4580:
        /* <DEDUP_REMOVED lines=10> */
[----:B------:R-:W-:-:S03]  /*c860*/  HADD2.F32 R69, -RZ, R17.H0_H0 ;  /* 0x20000011ff457230 */ /* 0x000fc60000004100 */
        /* <DEDUP_REMOVED lines=13> */
.L_x_4587:
        /* <DEDUP_REMOVED lines=13> */
.L_x_4589:
[----:B------:R-:W-:Y:S05]  /*ca10*/  BSYNC.RECONVERGENT B3 ;  /* 0x0000000000037941 */ /* 0x000fea0003800200 */
.L_x_4588:
        /* <DEDUP_REMOVED lines=43> */
.L_x_4586:
[----:B------:R-:W-:Y:S05]  /*ccd0*/  BSYNC.RECONVERGENT B2 ;  /* 0x0000000000027941 */ /* 0x000fea0003800200 */
.L_x_4585:
        /* <DEDUP_REMOVED lines=24> */
.L_x_4592:
        /* <DEDUP_REMOVED lines=13> */
.L_x_4594:
[----:B------:R-:W-:Y:S05]  /*cf30*/  BSYNC.RECONVERGENT B3 ;  /* 0x0000000000037941 */ /* 0x000fea0003800200 */
.L_x_4593:
        /* <DEDUP_REMOVED lines=43> */
.L_x_4591:
[----:B------:R-:W-:Y:S05]  /*d1f0*/  BSYNC.RECONVERGENT B2 ;  /* 0x0000000000027941 */ /* 0x000fea0003800200 */
.L_x_4590:
        /* <DEDUP_REMOVED lines=24> */
.L_x_4597:
        /* <DEDUP_REMOVED lines=13> */
.L_x_4599:
[----:B------:R-:W-:Y:S05]  /*d450*/  BSYNC.RECONVERGENT B3 ;  /* 0x0000000000037941 */ /* 0x000fea0003800200 */
.L_x_4598:
        /* <DEDUP_REMOVED lines=43> */
.L_x_4596:
[----:B------:R-:W-:Y:S05]  /*d710*/  BSYNC.RECONVERGENT B2 ;  /* 0x0000000000027941 */ /* 0x000fea0003800200 */
.L_x_4595:
        /* <DEDUP_REMOVED lines=24> */
.L_x_4602:
        /* <DEDUP_REMOVED lines=13> */
.L_x_4604:
[----:B------:R-:W-:Y:S05]  /*d970*/  BSYNC.RECONVERGENT B3 ;  /* 0x0000000000037941 */ /* 0x000fea0003800200 */
.L_x_4603:
        /* <DEDUP_REMOVED lines=43> */
.L_x_4601:
[----:B------:R-:W-:Y:S05]  /*dc30*/  BSYNC.RECONVERGENT B2 ;  /* 0x0000000000027941 */ /* 0x000fea0003800200 */
.L_x_4600:
[----:B------:R-:W-:Y:S01]  /*dc40*/  I2FP.F32.U32 R89, R52 ;  /* 0x0000003400597245 */ /* 0x000fe20000201000 */
[----:B------:R-:W-:Y:S01]  /*dc50*/  HADD2.F32 R91, -RZ, R55.H0_H0 ;  /* 0x20000037ff5b7230 */ /* 0x000fe20000004100 */
[----:B------:R-:W-:Y:S01]  /*dc60*/  ISETP.NE.AND P6, PT, R53, 0x1, PT ;  /* 0x000000013500780c */ /* 0x000fe20003fc5270 */
[----:B------:R-:W-:Y:S01]  /*dc70*/  BSSY.RECONVERGENT B2, `(.L_x_4605) ;  /* 0x0000050000027945 */ /* 0x000fe20003800200 */
[----:B------:R-:W-:Y:S01]  /*dc80*/  MOV R52, R2 ;  /* 0x0000000200347202 */ /* 0x000fe20000000f00 */
        /* <DEDUP_REMOVED lines=19> */
.L_x_4607:
        /* <DEDUP_REMOVED lines=15> */
.L_x_4609:
[----:B------:R-:W-:Y:S05]  /*deb0*/  BSYNC.RECONVERGENT B3 ;  /* 0x0000000000037941 */ /* 0x000fea0003800200 */
.L_x_4608:
        /* <DEDUP_REMOVED lines=40> */
[----:B------:R-:W-:Y:S02]  /*e140*/  LOP3.LUT R6, R52, UR32, R91, 0x96, !PT ;  /* 0x0000002034067c12 */ /* 0x000fe4000f8e965b */
[----:B------:R-:W-:Y:S01]  /*e150*/  MOV R52, R84 ;  /* 0x0000005400347202 */ /* 0x000fe20000000f00 */
[----:B------:R-:W-:-:S07]  /*e160*/  IMAD.MOV.U32 R84, RZ, RZ, R90 ;  /* 0x000000ffff547224 */ /* 0x000fce00078e005a */
.L_x_4606:
[----:B------:R-:W-:Y:S05]  /*e170*/  BSYNC.RECONVERGENT B2 ;  /* 0x0000000000027941 */ /* 0x000fea0003800200 */
.L_x_4605:
[----:B------:R-:W-:Y:S01]  /*e180*/  I2FP.F32.U32 R53, R52 ;  /* 0x0000003400357245 */ /* 0x000fe20000201000 */
[----:B------:R-:W-:Y:S01]  /*e190*/  HADD2.F32 R55, -RZ, R55.H1_H1 ;  /* 0x30000037ff377230 */ /* 0x000fe20000004100 */
[----:B------:R-:W-:Y:S02]  /*e1a0*/  F2FP.F16.F32.PACK_AB R54, R75, R70 ;  /* 0x000000464b36723e */ /* 0x000fe400000000ff */
[----:B------:R-:W-:Y:S01]  /*e1b0*/  F2FP.F16.F32.PACK_AB R52, R63, R58 ;  /* 0x0000003a3f34723e */ /* 0x000fe200000000ff */
        /* <DEDUP_REMOVED lines=9> */
[----:B------:R-:W-:-:S04]  /*e250*/  F2FP.F16.F32.PACK_AB R53, R69, R64 ;  /* 0x000000404535723e */ /* 0x000fc800000000ff */
[----:B------:R-:W-:Y:S01]  /*e260*/  F2FP.F16.F32.PACK_AB R55, R80, R76 ;  /* 0x0000004c5037723e */ /* 0x000fe200000000ff */
[----:B------:R-:W-:Y:S06]  /*e270*/  BRA `(.L_x_4610) ;  /* 0x0000002800547947 */ /* 0x000fec0003800000 */
.L_x_4569:
        /* <DEDUP_REMOVED lines=16> */
.L_x_4613:
        /* <DEDUP_REMOVED lines=13> */
.L_x_4615:
[----:B------:R-:W-:Y:S05]  /*e450*/  BSYNC.RECONVERGENT B3 ;  /* 0x0000000000037941 */ /* 0x000fea0003800200 */
.L_x_4614:
        /* <DEDUP_REMOVED lines=42> */
.L_x_4612:
[----:B------:R-:W-:Y:S05]  /*e700*/  BSYNC.RECONVERGENT B2 ;  /* 0x0000000000027941 */ /* 0x000fea0003800200 */
.L_x_4611:
        /* <DEDUP_REMOVED lines=27> */
.L_x_4618:
        /* <DEDUP_REMOVED lines=13> */
.L_x_4620:
[----:B------:R-:W-:Y:S05]  /*e990*/  BSYNC.RECONVERGENT B3 ;  /* 0x0000000000037941 */ /* 0x000fea0003800200 */
.L_x_4619:
        /* <DEDUP_REMOVED lines=43> */
.L_x_4617:
[----:B------:R-:W-:Y:S05]  /*ec50*/  BSYNC.RECONVERGENT B2 ;  /* 0x0000000000027941 */ /* 0x000fea0003800200 */
.L_x_4616:
        /* <DEDUP_REMOVED lines=8> */
[----:B------:R-:W-:-:S04]  /*ece0*/  FSETP.GTU.FTZ.AND P1, PT, R63, R86, PT ;  /* 0x000000563f00720b */ /* 0x000fc80003f3c000 */
[----:B------:R-:W-:Y:S02]  /*ecf0*/  FSEL R63, R4, RZ, !P1 ;  /* 0x000000ff043f7208 */ /* 0x000fe40004800000 */
[----:B------:R-:W-:Y:S02]  /*ed00*/  PLOP3.LUT P1, PT, P1, PT, PT, 0x8, 0x80 ;  /* 0x000000000080781c */ /* 0x000fe40000f2e170 */
[----:B------:R-:W-:Y:S01]  /*ed10*/  MOV R4, R2 ;  /* 0x0000000200047202 */ /* 0x000fe20000000f00 */
[----:B------:R-:W-:Y:S01]  /*ed20*/  FMUL.FTZ R63, R52, R63 ;  /* 0x0000003f343f7220 */ /* 0x000fe20000410000 */
[----:B------:R-:W-:Y:S01]  /*ed30*/  IMAD.MOV.U32 R52, RZ, RZ, 0x2 ;  /* 0x00000002ff347424 */ /* 0x000fe200078e00ff */
[----:B------:R-:W-:Y:S01]  /*ed40*/  P2R R85, PR, RZ, 0x2 ;  /* 0x00000002ff557803 */ /* 0x000fe20000000000 */
[----:B------:R-:W-:Y:S07]  /*ed50*/  @!P2 BRA `(.L_x_4622) ;  /* 0x000000040004a947 */ /* 0x000fee0003800000 */
        /* <DEDUP_REMOVED lines=8> */
.L_x_4623:
        /* <DEDUP_REMOVED lines=13> */
.L_x_4625:
[----:B------:R-:W-:Y:S05]  /*eeb0*/  BSYNC.RECONVERGENT B3 ;  /* 0x0000000000037941 */ /* 0x000fea0003800200 */
.L_x_4624:
        /* <DEDUP_REMOVED lines=43> */
.L_x_4622:
[----:B------:R-:W-:Y:S05]  /*f170*/  BSYNC.RECONVERGENT B2 ;  /* 0x0000000000027941 */ /* 0x000fea0003800200 */
.L_x_4621:
        /* <DEDUP_REMOVED lines=23> */
.L_x_4628:
        /* <DEDUP_REMOVED lines=13> */
.L_x_4630:
[----:B------:R-:W-:Y:S05]  /*f3c0*/  BSYNC.RECONVERGENT B3 ;  /* 0x0000000000037941 */ /* 0x000fea0003800200 */
.L_x_4629:
        /* <DEDUP_REMOVED lines=43> */
.L_x_4627:
[----:B------:R-:W-:Y:S05]  /*f680*/  BSYNC.RECONVERGENT B2 ;  /* 0x0000000000027941 */ /* 0x000fea0003800200 */
.L_x_4626:
        /* <DEDUP_REMOVED lines=9> */
[----:B------:R-:W-:Y:S01]  /*f720*/  FSEL R69, R4, RZ, !P2 ;  /* 0x000000ff04457208 */ /* 0x000fe20005000000 */
[----:B------:R-:W-:Y:S01]  /*f730*/  HADD2.F32 R4, -RZ, R17.H1_H1 ;  /* 0x30000011ff047230 */ /* 0x000fe20000004100 */
[----:B------:R-:W-:-:S04]  /*f740*/  PLOP3.LUT P2, PT, P2, PT, PT, 0x8, 0x80 ;  /* 0x000000000080781c */ /* 0x000fc8000174e170 */
[----:B------:R-:W-:Y:S01]  /*f750*/  FMUL.FTZ R69, R4, R69 ;  /* 0x0000004504457220 */ /* 0x000fe20000410000 */
        /* <DEDUP_REMOVED lines=10> */
.L_x_4633:
        /* <DEDUP_REMOVED lines=13> */
.L_x_4635:
[----:B------:R-:W-:Y:S05]  /*f8d0*/  BSYNC.RECONVERGENT B3 ;  /* 0x0000000000037941 */ /* 0x000fea0003800200 */
.L_x_4634:
        /* <DEDUP_REMOVED lines=43> */
.L_x_4632:
[----:B------:R-:W-:Y:S05]  /*fb90*/  BSYNC.RECONVERGENT B2 ;  /* 0x0000000000027941 */ /* 0x000fea0003800200 */
.L_x_4631:
        /* <DEDUP_REMOVED lines=23> */
.L_x_4638:
        /* <DEDUP_REMOVED lines=13> */
.L_x_4640:
[----:B------:R-:W-:Y:S05]  /*fde0*/  BSYNC.RECONVERGENT B3 ;  /* 0x0000000000037941 */ /* 0x000fea0003800200 */
.L_x_4639:
        /* <DEDUP_REMOVED lines=41> */
[----:B------:R-:W-:Y:S02]  /*10080*/  IMAD.MOV.U32 R84, RZ, RZ, R4 ;  /* 0x000000ffff547224 */ /* 0x000fe400078e0004 */
[----:B------:R-:W-:-:S07]  /*10090*/  HFMA2 R4, -RZ, RZ, 0, 0 ;  /* 0x00000000ff047431 */ /* 0x000fce00000001ff */
.L_x_4637:
[----:B------:R-:W-:Y:S05]  /*100a0*/  BSYNC.RECONVERGENT B2 ;  /* 0x0000000000027941 */ /* 0x000fea0003800200 */
.L_x_4636:
        /* <DEDUP_REMOVED lines=8> */
[----:B------:R-:W-:-:S03]  /*10130*/  IMAD.MOV.U32 R53, RZ, RZ, 0x2 ;  /* 0x00000002ff357424 */ /* 0x000fc600078e00ff */
        /* <DEDUP_REMOVED lines=14> */
.L_x_4643:
        /* <DEDUP_REMOVED lines=13> */
.L_x_4645:
[----:B------:R-:W-:Y:S05]  /*102f0*/  BSYNC.RECONVERGENT B3 ;  /* 0x0000000000037941 */ /* 0x000fea0003800200 */
.L_x_4644:
        /* <DEDUP_REMOVED lines=34> */
[----:B------:R-:W-:Y:S01]  /*10520*/  IMAD.MOV.U32 R53, RZ, RZ, RZ ;  /* 0x000000ffff357224 */ /* 0x000fe200078e00ff */
[----:B------:R-:W-:-:S05]  /*10530*/  LOP3.LUT R4, R4, UR29, R89, 0x96, !PT ;  /* 0x0000001d04047c12 */ /* 0x000fca000f8e9659 */
[----:B------:R-:W-:-:S05]  /*10540*/  IMAD.WIDE.U32 R4, R4, -0x2daee0ad, RZ ;  /* 0xd2511f5304047825 */ /* 0x000fca00078e00ff */
[----:B------:R-:W-:Y:S02]  /*10550*/  LOP3.LUT R6, R52, UR32, R5, 0x96, !PT ;  /* 0x0000002034067c12 */ /* 0x000fe4000f8e9605 */
[----:B------:R-:W-:Y:S01]  /*10560*/  MOV R52, R84 ;  /* 0x0000005400347202 */ /* 0x000fe20000000f00 */
[----:B------:R-:W-:Y:S02]  /*10570*/  IMAD.MOV.U32 R84, RZ, RZ, R4 ;  /* 0x000000ffff547224 */ /* 0x000fe400078e0004 */
[----:B------:R-:W-:-:S05]  /*10580*/  IMAD.WIDE.U32 R4, R2, -0x326172a9, RZ ;  /* 0xcd9e8d5702047825 */ /* 0x000fca00078e00ff */
[----:B------:R-:W-:Y:S02]  /*10590*/  LOP3.LUT R5, R88, UR31, R5, 0x96, !PT ;  /* 0x0000001f58057c12 */ /* 0x000fe4000f8e9605 */
[----:B------:R-:W-:-:S07]  /*105a0*/  MOV R2, R4 ;  /* 0x0000000400027202 */ /* 0x000fce0000000f00 */
.L_x_4642:
[----:B------:R-:W-:Y:S05]  /*105b0*/  BSYNC.RECONVERGENT B2 ;  /* 0x0000000000027941 */ /* 0x000fea0003800200 */
.L_x_4641:
        /* <DEDUP_REMOVED lines=23> */
.L_x_4648:
        /* <DEDUP_REMOVED lines=15> */
.L_x_4650:
[----:B------:R-:W-:Y:S05]  /*10820*/  BSYNC.RECONVERGENT B3 ;  /* 0x0000000000037941 */ /* 0x000fea0003800200 */
.L_x_4649:
        /* <DEDUP_REMOVED lines=41> */
[----:B------:R-:W-:Y:S01]  /*10ac0*/  IMAD.MOV.U32 R52, RZ, RZ, R84 ;  /* 0x000000ffff347224 */ /* 0x000fe200078e0054 */
[----:B------:R-:W-:-:S07]  /*10ad0*/  MOV R84, R90 ;  /* 0x0000005a00547202 */ /* 0x000fce0000000f00 */
.L_x_4647:
[----:B------:R-:W-:Y:S05]  /*10ae0*/  BSYNC.RECONVERGENT B2 ;  /* 0x0000000000027941 */ /* 0x000fea0003800200 */
.L_x_4646:
        /* <DEDUP_REMOVED lines=14> */
.L_x_4610:
[----:B------:R-:W0:Y:S01]  /*10bd0*/  LDC.64 R86, c[0x0][0x3a8] ;  /* 0x0000ea00ff567b82 */ /* 0x000e220000000a00 */
[----:B------:R-:W-:Y:S02]  /*10be0*/  SEL R82, RZ, 0x1000000, !P6 ;  /* 0x01000000ff527807 */ /* 0x000fe40007000000 */
[----:B------:R-:W-:Y:S02]  /*10bf0*/  SEL R90, RZ, 0x10000, !P5 ;  /* 0x00010000ff5a7807 */ /* 0x000fe40006800000 */
[----:B------:R-:W-:Y:S02]  /*10c00*/  SEL R91, RZ, 0x100, !P4 ;  /* 0x00000100ff5b7807 */ /* 0x000fe40006000000 */
[----:B------:R-:W-:Y:S01]  /*10c10*/  ISETP.NE.AND P5, PT, R85, RZ, PT ;  /* 0x000000ff5500720c */ /* 0x000fe20003fa5270 */
[----:B------:R-:W1:Y:S01]  /*10c20*/  LDC.64 R88, c[0x0][0x3b0] ;  /* 0x0000ec00ff587b82 */ /* 0x000e620000000a00 */
[----:B------:R-:W-:Y:S02]  /*10c30*/  ISETP.NE.AND P6, PT, R81, RZ, PT ;  /* 0x000000ff5100720c */ /* 0x000fe40003fc5270 */
[----:B------:R-:W-:-:S02]  /*10c40*/  LOP3.LUT R91, R91, R82, R90, 0xfe, !PT ;  /* 0x000000525b5b7212 */ /* 0x000fc400078efe5a */
[----:B------:R-:W-:Y:S02]  /*10c50*/  SEL R81, RZ, 0x1000000, !P2 ;  /* 0x01000000ff517807 */ /* 0x000fe40005000000 */
[----:B------:R-:W-:Y:S02]  /*10c60*/  SEL R85, RZ, 0x10000, !P1 ;  /* 0x00010000ff557807 */ /* 0x000fe40004800000 */
[----:B------:R-:W-:Y:S02]  /*10c70*/  SEL R82, RZ, 0x100, !P5 ;  /* 0x00000100ff527807 */ /* 0x000fe40006800000 */
[----:B------:R-:W-:Y:S02]  /*10c80*/  SEL R90, RZ, 0x1, !P3 ;  /* 0x00000001ff5a7807 */ /* 0x000fe40005800000 */
[----:B------:R-:W-:Y:S02]  /*10c90*/  LOP3.LUT R81, R82, R81, R85, 0xfe, !PT ;  /* 0x0000005152517212 */ /* 0x000fe400078efe55 */
[----:B------:R-:W-:Y:S01]  /*10ca0*/  SEL R82, RZ, 0x1, !P6 ;  /* 0x00000001ff527807 */ /* 0x000fe20007000000 */
[----:B0-----:R-:W-:Y:S01]  /*10cb0*/  IMAD.WIDE.U32 R86, R83, 0x10, R86 ;  /* 0x0000001053567825 */ /* 0x001fe200078e0056 */
[----:B------:R-:W-:-:S02]  /*10cc0*/  LOP3.LUT R91, R91, R90, RZ, 0xfc, !PT ;  /* 0x0000005a5b5b7212 */ /* 0x000fc400078efcff */
[----:B------:R-:W-:Y:S01]  /*10cd0*/  LOP3.LUT R90, R81, R82, RZ, 0xfc, !PT ;  /* 0x00000052515a7212 */ /* 0x000fe200078efcff */
[----:B------:R-:W-:Y:S01]  /*10ce0*/  IMAD.MOV.U32 R81, RZ, RZ, R84 ;  /* 0x000000ffff517224 */ /* 0x000fe200078e0054 */
[----:B------:R2:W-:Y:S01]  /*10cf0*/  STG.E.128 desc[UR8][R86.64], R52 ;  /* 0x0000003456007986 */ /* 0x0005e2000c101d08 */
[----:B-1----:R-:W-:-:S05]  /*10d00*/  IMAD.WIDE.U32 R88, R83, 0x8, R88 ;  /* 0x0000000853587825 */ /* 0x002fca00078e0058 */
[----:B------:R2:W-:Y:S02]  /*10d10*/  STG.E.64 desc[UR8][R88.64], R90 ;  /* 0x0000005a58007986 */ /* 0x0005e4000c101b08 */
.L_x_4568:
[----:B------:R-:W-:Y:S05]  /*10d20*/  BSYNC.RECONVERGENT B1 ;  /* 0x0000000000017941 */ /* 0x000fea0003800200 */
.L_x_4567:
[----:B0-2---:R-:W-:Y:S01]  /*10d30*/  FADD.FTZ R53, RZ, R0 ;  /* 0x00000000ff357221 */ /* 0x005fe20000010000 */
[C---:B------:R-:W-:Y:S01]  /*10d40*/  ISETP.GE.U32.AND P5, PT, R56.reuse, 0x20, PT ;  /* 0x000000203800780c */ /* 0x040fe20003fa6070 */
[----:B------:R-:W-:Y:S01]  /*10d50*/  UMOV UR4, 0xffffffff ;  /* 0xffffffff00047882 */ /* 0x000fe20000000000 */
[----:B------:R-:W-:Y:S01]  /*10d60*/  ISETP.GT.U32.AND P3, PT, R56, 0x3f, PT ;  /* 0x0000003f3800780c */ /* 0x000fe20003f64070 */
        /* <DEDUP_REMOVED lines=97> */
.L_x_4670:
[----:B01----:R-:W-:Y:S01]  /*11380*/  FADD.FTZ R82, R82, R87 ;  /* 0x0000005752527221 */ /* 0x003fe20000010000 */
[----:B------:R-:W-:Y:S01]  /*11390*/  FMUL.FTZ R84, R83, R83 ;  /* 0x0000005353547220 */ /* 0x000fe20000410000 */
[----:B------:R-:W-:Y:S01]  /*113a0*/  PLOP3.LUT P2, PT, PT, PT, UP2, 0x40, 0x4 ;  /* 0x000000000004781c */ /* 0x000fe20003f4e828 */
[----:B------:R-:W0:Y:S01]  /*113b0*/  @!P1 LDC.64 R54, c[0x0][0x3c0] ;  /* 0x0000f000ff369b82 */ /* 0x000e220000000a00 */
[----:B------:R-:W-:Y:S01]  /*113c0*/  FFMA.FTZ R82, R82, R53, UR14 ;  /* 0x0000000e52527e23 */ /* 0x000fe20008010035 */
[----:B------:R-:W-:Y:S01]  /*113d0*/  BSSY.RECONVERGENT B1, `(.L_x_4652) ;  /* 0x000003c000017945 */ /* 0x000fe20003800200 */
[----:B------:R-:W-:Y:S02]  /*113e0*/  FSEL R85, R84, RZ, !P2 ;  /* 0x000000ff54557208 */ /* 0x000fe40005000000 */
[----:B------:R-:W-:-:S03]  /*113f0*/  PLOP3.LUT P2, PT, PT, PT, UP2, 0x40, 0x4 ;  /* 0x000000000004781c */ /* 0x000fc60003f4e828 */
[----:B------:R-:W1:Y:S01]  /*11400*/  @!P1 LDC.64 R52, c[0x0][0x3c8] ;  /* 0x0000f200ff349b82 */ /* 0x000e620000000a00 */
[----:B------:R-:W-:Y:S01]  /*11410*/  FADD.FTZ R82, R82, R85 ;  /* 0x0000005552527221 */ /* 0x000fe20000010000 */
[----:B------:R-:W-:-:S03]  /*11420*/  FSEL R85, R83, RZ, P2 ;  /* 0x000000ff53557208 */ /* 0x000fc60001000000 */
[----:B------:R-:W2:Y:S01]  /*11430*/  MUFU.RSQ R84, R82 ;  /* 0x0000005200547308 */ /* 0x000ea20000001400 */
[----:B0-----:R-:W-:-:S05]  /*11440*/  @!P1 IMAD.WIDE R54, R9, 0x4, R54 ;  /* 0x0000000409369825 */ /* 0x001fca00078e0236 */
[----:B------:R0:W-:Y:S01]  /*11450*/  @!P1 STG.E desc[UR8][R54.64], R83 ;  /* 0x0000005336009986 */ /* 0x0001e2000c101908 */
[----:B-1----:R-:W-:-:S05]  /*11460*/  @!P1 IMAD.WIDE R52, R9, 0x4, R52 ;  /* 0x0000000409349825 */ /* 0x002fca00078e0234 */
[----:B--2---:R0:W-:Y:S01]  /*11470*/  @!P1 STG.E desc[UR8][R52.64], R84 ;  /* 0x0000005434009986 */ /* 0x0041e2000c101908 */
[----:B------:R-:W-:Y:S05]  /*11480*/  @!P5 BRA `(.L_x_4653) ;  /* 0x0000000000c0d947 */ /* 0x000fea0003800000 */
[--C-:B0-----:R-:W-:Y:S01]  /*11490*/  FADD.FTZ R53, R0, -R85.reuse ;  /* 0x8000005500357221 */ /* 0x101fe20000010000 */
[----:B-----5:R-:W-:Y:S02]  /*114a0*/  HADD2.F32 R55, -RZ, R48.H0_H0 ;  /* 0x20000030ff377230 */ /* 0x020fe40000004100 */
[----:B------:R-:W-:Y:S02]  /*114b0*/  HADD2.F32 R83, -RZ, R44.H0_H0 ;  /* 0x2000002cff537230 */ /* 0x000fe40000004100 */
[----:B------:R-:W-:Y:S01]  /*114c0*/  FMUL.FTZ R52, R84, R53 ;  /* 0x0000003554347220 */ /* 0x000fe20000410000 */
[----:B------:R-:W-:Y:S01]  /*114d0*/  FADD.FTZ R53, R62, -R85 ;  /* 0x800000553e357221 */ /* 0x000fe20000010000 */
[----:B------:R-:W-:Y:S02]  /*114e0*/  HADD2.F32 R54, -RZ, R48.H1_H1 ;  /* 0x30000030ff367230 */ /* 0x000fe40000004100 */
[----:B------:R-:W-:Y:S02]  /*114f0*/  HADD2.F32 R82, -RZ, R44.H1_H1 ;  /* 0x3000002cff527230 */ /* 0x000fe40000004100 */
[----:B------:R-:W-:Y:S01]  /*11500*/  FMUL.FTZ R53, R84, R53 ;  /* 0x0000003554357220 */ /* 0x000fe20000410000 */
[----:B------:R-:W-:Y:S01]  /*11510*/  FFMA.FTZ R52, R52, R55, R83 ;  /* 0x0000003734347223 */ /* 0x000fe20000010053 */
[----:B------:R-:W-:Y:S01]  /*11520*/  FADD.FTZ R55, R61, -R85 ;  /* 0x800000553d377221 */ /* 0x000fe20000010000 */
[----:B------:R-:W-:-:S02]  /*11530*/  HADD2.F32 R86, -RZ, R49.H1_H1 ;  /* 0x30000031ff567230 */ /* 0x000fc40000004100 */
[----:B------:R-:W-:Y:S01]  /*11540*/  FFMA.FTZ R87, R53, R54, R82 ;  /* 0x0000003635577223 */ /* 0x000fe20000010052 */
[----:B------:R-:W-:Y:S02]  /*11550*/  HADD2.F32 R54, -RZ, R49.H0_H0 ;  /* 0x20000031ff367230 */ /* 0x000fe40000004100 */
[----:B------:R-:W-:Y:S01]  /*11560*/  FMUL.FTZ R53, R84, R55 ;  /* 0x0000003754357220 */ /* 0x000fe20000410000 */
[--C-:B------:R-:W-:Y:S02]  /*11570*/  HADD2.F32 R82, -RZ, R45.reuse.H0_H0 ;  /* 0x2000002dff527230 */ /* 0x100fe40000004100 */
[----:B------:R-:W-:Y:S01]  /*11580*/  FADD.FTZ R55, R65, -R85 ;  /* 0x8000005541377221 */ /* 0x000fe20000010000 */
[--C-:B------:R-:W-:Y:S01]  /*11590*/  HADD2.F32 R83, -RZ, R46.reuse.H0_H0 ;  /* 0x2000002eff537230 */ /* 0x100fe20000004100 */
[----:B------:R-:W-:Y:S01]  /*115a0*/  F2FP.F16.F32.PACK_AB R52, R87, R52 ;  /* 0x000000345734723e */ /* 0x000fe200000000ff */
[----:B------:R-:W-:Y:S02]  /*115b0*/  HADD2.F32 R88, -RZ, R46.H1_H1 ;  /* 0x3000002eff587230 */ /* 0x000fe40000004100 */
[----:B------:R-:W-:Y:S01]  /*115c0*/  FFMA.FTZ R53, R53, R54, R82 ;  /* 0x0000003635357223 */ /* 0x000fe20000010052 */
[----:B------:R-:W-:-:S02]  /*115d0*/  HADD2.F32 R54, -RZ, R45.H1_H1 ;  /* 0x3000002dff367230 */ /* 0x000fc40000004100 */
[----:B------:R-:W-:Y:S01]  /*115e0*/  FMUL.FTZ R55, R84, R55 ;  /* 0x0000003754377220 */ /* 0x000fe20000410000 */
[----:B------:R-:W-:-:S03]  /*115f0*/  HADD2.F32 R82, -RZ, R50.H1_H1 ;  /* 0x30000032ff527230 */ /* 0x000fc60000004100 */
[----:B------:R-:W-:Y:S01]  /*11600*/  FFMA.FTZ R86, R55, R86, R54 ;  /* 0x0000005637567223 */ /* 0x000fe20000010036 */
[----:B------:R-:W-:-:S04]  /*11610*/  FADD.FTZ R55, R66, -R85 ;  /* 0x8000005542377221 */ /* 0x000fc80000010000 */
[----:B------:R-:W-:Y:S01]  /*11620*/  FMUL.FTZ R54, R84, R55 ;  /* 0x0000003754367220 */ /* 0x000fe20000410000 */
[----:B------:R-:W-:Y:S01]  /*11630*/  HADD2.F32 R55, -RZ, R50.H0_H0 ;  /* 0x20000032ff377230 */ /* 0x000fe20000004100 */
[----:B------:R-:W-:-:S04]  /*11640*/  F2FP.F16.F32.PACK_AB R53, R86, R53 ;  /* 0x000000355635723e */ /* 0x000fc800000000ff */
[----:B------:R-:W-:Y:S01]  /*11650*/  FFMA.FTZ R54, R54, R55, R83 ;  /* 0x0000003736367223 */ /* 0x000fe20000010053 */
[--C-:B------:R-:W-:Y:S01]  /*11660*/  FADD.FTZ R55, R71, -R85.reuse ;  /* 0x8000005547377221 */ /* 0x100fe20000010000 */
[----:B------:R-:W-:-:S03]  /*11670*/  FADD.FTZ R83, R78, -R85 ;  /* 0x800000554e537221 */ /* 0x000fc60000010000 */
[C---:B------:R-:W-:Y:S01]  /*11680*/  FMUL.FTZ R55, R84.reuse, R55 ;  /* 0x0000003754377220 */ /* 0x040fe20000410000 */
[----:B------:R-:W-:-:S03]  /*11690*/  FMUL.FTZ R83, R84, R83 ;  /* 0x0000005354537220 */ /* 0x000fc60000410000 */
[----:B------:R-:W-:Y:S01]  /*116a0*/  FFMA.FTZ R89, R55, R82, R88 ;  /* 0x0000005237597223 */ /* 0x000fe20000010058 */
[----:B------:R-:W-:Y:S01]  /*116b0*/  FADD.FTZ R55, R72, -R85 ;  /* 0x8000005548377221 */ /* 0x000fe20000010000 */
[----:B------:R-:W-:Y:S02]  /*116c0*/  HADD2.F32 R82, -RZ, R51.H0_H0 ;  /* 0x20000033ff527230 */ /* 0x000fe40000004100 */
[----:B------:R-:W-:Y:S02]  /*116d0*/  HADD2.F32 R88, -RZ, R47.H0_H0 ;  /* 0x2000002fff587230 */ /* 0x000fe40000004100 */
[----:B------:R-:W-:Y:S01]  /*116e0*/  FMUL.FTZ R55, R84, R55 ;  /* 0x0000003754377220 */ /* 0x000fe20000410000 */
[----:B------:R-:W-:-:S03]  /*116f0*/  F2FP.F16.F32.PACK_AB R54, R89, R54 ;  /* 0x000000365936723e */ /* 0x000fc600000000ff */
[----:B------:R-:W-:Y:S01]  /*11700*/  FFMA.FTZ R55, R55, R82, R88 ;  /* 0x0000005237377223 */ /* 0x000fe20000010058 */
[----:B------:R-:W-:Y:S02]  /*11710*/  HADD2.F32 R82, -RZ, R51.H1_H1 ;  /* 0x30000033ff527230 */ /* 0x000fe40000004100 */
[----:B------:R-:W-:-:S05]  /*11720*/  HADD2.F32 R88, -RZ, R47.H1_H1 ;  /* 0x3000002fff587230 */ /* 0x000fca0000004100 */
[----:B------:R-:W-:Y:S02]  /*11730*/  FFMA.FTZ R88, R83, R82, R88 ;  /* 0x0000005253587223 */ /* 0x000fe40000010058 */
[----:B------:R-:W0:Y:S03]  /*11740*/  LDC.64 R82, c[0x0][0x428] ;  /* 0x00010a00ff527b82 */ /* 0x000e260000000a00 */
[----:B------:R-:W-:Y:S01]  /*11750*/  F2FP.F16.F32.PACK_AB R55, R88, R55 ;  /* 0x000000375837723e */ /* 0x000fe200000000ff */
[C---:B0-----:R-:W-:Y:S01]  /*11760*/  IMAD.WIDE.U32 R82, R77.reuse, 0x10, R82 ;  /* 0x000000104d527825 */ /* 0x041fe200078e0052 */
[----:B------:R-:W-:-:S04]  /*11770*/  IADD3 R77, PT, PT, R77, 0x20, RZ ;  /* 0x000000204d4d7810 */ /* 0x000fc80007ffe0ff */
[----:B------:R1:W-:Y:S03]  /*11780*/  STG.E.128 desc[UR8][R82.64], R52 ;  /* 0x0000003452007986 */ /* 0x0003e6000c101d08 */
.L_x_4653:
[----:B------:R-:W-:Y:S05]  /*11790*/  BSYNC.RECONVERGENT B1 ;  /* 0x0000000000017941 */ /* 0x000fea0003800200 */
.L_x_4652:
[----:B------:R-:W-:Y:S01]  /*117a0*/  ISETP.GE.U32.AND P1, PT, R56, 0x40, PT ;  /* 0x000000403800780c */ /* 0x000fe20003f26070 */
[----:B------:R-:W-:-:S12]  /*117b0*/  BSSY.RECONVERGENT B1, `(.L_x_4654) ;  /* 0x0000032000017945 */ /* 0x000fd80003800200 */
[----:B------:R-:W-:Y:S05]  /*117c0*/  @!P1 BRA `(.L_x_4655) ;  /* 0x0000000000c09947 */ /* 0x000fea0003800000 */
[--C-:B01----:R-:W-:Y:S01]  /*117d0*/  FADD.FTZ R53, R57, -R85.reuse ;  /* 0x8000005539357221 */ /* 0x103fe20000010000 */
        /* <DEDUP_REMOVED lines=44> */
[----:B0-----:R-:W-:-:S04]  /*11aa0*/  IMAD.WIDE.U32 R82, R77, 0x10, R82 ;  /* 0x000000104d527825 */ /* 0x001fc800078e0052 */
[----:B------:R-:W-:Y:S01]  /*11ab0*/  VIADD R77, R77, 0x20 ;  /* 0x000000204d4d7836 */ /* 0x000fe20000000000 */
[----:B------:R2:W-:Y:S06]  /*11ac0*/  STG.E.128 desc[UR8][R82.64], R52 ;  /* 0x0000003452007986 */ /* 0x0005ec000c101d08 */
.L_x_4655:
[----:B------:R-:W-:Y:S05]  /*11ad0*/  BSYNC.RECONVERGENT B1 ;  /* 0x0000000000017941 */ /* 0x000fea0003800200 */
.L_x_4654:
[----:B------:R-:W-:Y:S04]  /*11ae0*/  BSSY.RECONVERGENT B1, `(.L_x_4656) ;  /* 0x0000031000017945 */ /* 0x000fe80003800200 */
[----:B------:R-:W-:Y:S05]  /*11af0*/  @!P0 BRA `(.L_x_4657) ;  /* 0x0000000000bc8947 */ /* 0x000fea0003800000 */
[--C-:B012---:R-:W-:Y:S01]  /*11b00*/  FADD.FTZ R53, R58, -R85.reuse ;  /* 0x800000553a357221 */ /* 0x107fe20000010000 */
[----:B-----5:R-:W-:Y:S02]  /*11b10*/  HADD2.F32 R55, -RZ, R24.H0_H0 ;  /* 0x20000018ff377230 */ /* 0x020fe40000004100 */
[----:B------:R-:W-:Y:S02]  /*11b20*/  HADD2.F32 R83, -RZ, R20.H0_H0 ;  /* 0x20000014ff537230 */ /* 0x000fe40000004100 */
[C---:B------:R-:W-:Y:S01]  /*11b30*/  FMUL.FTZ R52, R84.reuse, R53 ;  /* 0x0000003554347220 */ /* 0x040fe20000410000 */
        /* <DEDUP_REMOVED lines=31> */
[----:B------:R-:W-:Y:S02]  /*11d30*/  HADD2.F32 R88, -RZ, R23.H0_H0 ;  /* 0x20000017ff587230 */ /* 0x000fe40000004100 */
[C---:B------:R-:W-:Y:S01]  /*11d40*/  FMUL.FTZ R55, R84.reuse, R55 ;  /* 0x0000003754377220 */ /* 0x040fe20000410000 */
[----:B------:R-:W-:Y:S01]  /*11d50*/  F2FP.F16.F32.PACK_AB R54, R89, R54 ;  /* 0x000000365936723e */ /* 0x000fe200000000ff */
[----:B------:R-:W-:Y:S01]  /*11d60*/  FMUL.FTZ R85, R84, R85 ;  /* 0x0000005554557220 */ /* 0x000fe20000410000 */
[----:B------:R-:W-:-:S02]  /*11d70*/  HADD2.F32 R84, -RZ, R27.H1_H1 ;  /* 0x3000001bff547230 */ /* 0x000fc40000004100 */
[----:B------:R-:W-:Y:S01]  /*11d80*/  FFMA.FTZ R55, R55, R82, R88 ;  /* 0x0000005237377223 */ /* 0x000fe20000010058 */
[----:B------:R-:W-:Y:S01]  /*11d90*/  HADD2.F32 R88, -RZ, R23.H1_H1 ;  /* 0x30000017ff587230 */ /* 0x000fe20000004100 */
[----:B------:R-:W0:Y:S04]  /*11da0*/  LDC.64 R82, c[0x0][0x428] ;  /* 0x00010a00ff527b82 */ /* 0x000e280000000a00 */
[----:B------:R-:W-:-:S05]  /*11db0*/  FFMA.FTZ R84, R85, R84, R88 ;  /* 0x0000005455547223 */ /* 0x000fca0000010058 */
[----:B------:R-:W-:Y:S01]  /*11dc0*/  F2FP.F16.F32.PACK_AB R55, R84, R55 ;  /* 0x000000375437723e */ /* 0x000fe200000000ff */
[----:B0-----:R-:W-:-:S05]  /*11dd0*/  IMAD.WIDE.U32 R82, R77, 0x10, R82 ;  /* 0x000000104d527825 */ /* 0x001fca00078e0052 */
[----:B------:R3:W-:Y:S02]  /*11de0*/  STG.E.128 desc[UR8][R82.64], R52 ;  /* 0x0000003452007986 */ /* 0x0007e4000c101d08 */
.L_x_4657:
[----:B------:R-:W-:Y:S05]  /*11df0*/  BSYNC.RECONVERGENT B1 ;  /* 0x0000000000017941 */ /* 0x000fea0003800200 */
.L_x_4656:
[----:B0123--:R-:W0:Y:S02]  /*11e00*/  LDC.64 R52, c[0x0][0x380] ;  /* 0x0000e000ff347b82 */ /* 0x00fe240000000a00 */
[----:B0-----:R-:W-:-:S04]  /*11e10*/  LEA R9, R52, R9, 0x2 ;  /* 0x0000000934097211 */ /* 0x001fc800078e10ff */
[----:B------:R-:W-:-:S13]  /*11e20*/  ISETP.GE.AND P0, PT, R9, R53, PT ;  /* 0x000000350900720c */ /* 0x000fda0003f06270 */
[----:B------:R-:W-:Y:S05]  /*11e30*/  @!P0 BRA `(.L_x_4658) ;  /* 0xfffffeec00808947 */ /* 0x000fea000383ffff */
[----:B------:R-:W-:Y:S05]  /*11e40*/  BSYNC B0 ;  /* 0x0000000000007941 */ /* 0x000fea0003800000 */
.L_x_4399:
[----:B------:R-:W-:Y:S05]  /*11e50*/  EXIT ;  /* 0x000000000000794d */ /* 0x000fea0003800000 */
.L_x_4651:
        /* <DEDUP_REMOVED lines=8> */
.L_x_4660:
[----:B------:R-:W-:Y:S05]  /*11ee0*/  BSYNC B1 ;  /* 0x0000000000017941 */ /* 0x000fea0003800000 */
.L_x_4659:
        /* <DEDUP_REMOVED lines=9> */
.L_x_4661:
[----:B------:R-:W-:Y:S01]  /*11f80*/  HFMA2 R88, -RZ, RZ, 0, 2.384185791015625e-07 ;  /* 0x00000004ff587431 */ /* 0x000fe200000001ff */
[----:B------:R-:W-:-:S05]  /*11f90*/  MOV R53, R87 ;  /* 0x0000005700357202 */ /* 0x000fca0000000f00 */
[----:B------:R-:W-:-:S04]  /*11fa0*/  FADD.FTZ R55, R54, R53 ;  /* 0x0000003536377221 */ /* 0x000fc80000010000 */
[----:B------:R-:W-:-:S07]  /*11fb0*/  IMAD.MOV.U32 R89, RZ, RZ, R55 ;  /* 0x000000ffff597224 */ /* 0x000fce00078e0037 */
[----:B------:R-:W-:Y:S05]  /*11fc0*/  WARPSYNC.COLLECTIVE R86, `(.L_x_4662) ;  /* 0x0000000056087348 */ /* 0x000fea0003c00000 */
[----:B------:R0:W1:Y:S02]  /*11fd0*/  SHFL.BFLY P4, R87, R89, R88, R91 ;  /* 0x0c00005859577389 */ /* 0x000064000008005b */
[----:B01----:R-:W-:Y:S05]  /*11fe0*/  ENDCOLLECTIVE ;  /* 0x000000000000791b */ /* 0x003fea0003800000 */
.L_x_4662:
[----:B------:R-:W-:Y:S02]  /*11ff0*/  IMAD.MOV.U32 R88, RZ, RZ, 0x8 ;  /* 0x00000008ff587424 */ /* 0x000fe400078e00ff */
[----:B------:R-:W-:-:S04]  /*12000*/  IMAD.MOV.U32 R82, RZ, RZ, R87 ;  /* 0x000000ffff527224 */ /* 0x000fc800078e0057 */
[----:B------:R-:W-:-:S05]  /*12010*/  FADD.FTZ R82, R55, R82 ;  /* 0x0000005237527221 */ /* 0x000fca0000010000 */
[----:B------:R-:W-:-:S07]  /*12020*/  MOV R89, R82 ;  /* 0x0000005200597202 */ /* 0x000fce0000000f00 */
[----:B------:R-:W-:Y:S05]  /*12030*/  WARPSYNC.COLLECTIVE R86, `(.L_x_4663) ;  /* 0x0000000056087348 */ /* 0x000fea0003c00000 */
[----:B------:R0:W1:Y:S02]  /*12040*/  SHFL.BFLY P4, R87, R89, R88, R91 ;  /* 0x0c00005859577389 */ /* 0x000064000008005b */
[----:B01----:R-:W-:Y:S05]  /*12050*/  ENDCOLLECTIVE ;  /* 0x000000000000791b */ /* 0x003fea0003800000 */
.L_x_4663:
        /* <DEDUP_REMOVED lines=8> */
.L_x_4664:
        /* <DEDUP_REMOVED lines=57> */
.L_x_4665:
[----:B------:R-:W-:Y:S01]  /*12470*/  HFMA2 R88, -RZ, RZ, 0, 1.1920928955078125e-07 ;  /* 0x00000002ff587431 */ /* 0x000fe200000001ff */
[----:B------:R-:W-:-:S05]  /*12480*/  MOV R55, R87 ;  /* 0x0000005700377202 */ /* 0x000fca0000000f00 */
[----:B------:R-:W-:-:S04]  /*12490*/  FADD.FTZ R55, R52, R55 ;  /* 0x0000003734377221 */ /* 0x000fc80000010000 */
[----:B------:R-:W-:-:S07]  /*124a0*/  IMAD.MOV.U32 R89, RZ, RZ, R55 ;  /* 0x000000ffff597224 */ /* 0x000fce00078e0037 */
[----:B------:R-:W-:Y:S05]  /*124b0*/  WARPSYNC.COLLECTIVE R86, `(.L_x_4666) ;  /* 0x0000000056087348 */ /* 0x000fea0003c00000 */
[----:B------:R0:W1:Y:S02]  /*124c0*/  SHFL.BFLY P4, R87, R89, R88, R91 ;  /* 0x0c00005859577389 */ /* 0x000064000008005b */
[----:B01----:R-:W-:Y:S05]  /*124d0*/  ENDCOLLECTIVE ;  /* 0x000000000000791b */ /* 0x003fea0003800000 */
.L_x_4666:
[----:B------:R-:W-:Y:S02]  /*124e0*/  IMAD.MOV.U32 R88, RZ, RZ, 0x4 ;  /* 0x00000004ff587424 */ /* 0x000fe400078e00ff */
[----:B------:R-:W-:-:S04]  /*124f0*/  IMAD.MOV.U32 R54, RZ, RZ, R87 ;  /* 0x000000ffff367224 */ /* 0x000fc800078e0057 */
[----:B------:R-:W-:-:S05]  /*12500*/  FADD.FTZ R54, R55, R54 ;  /* 0x0000003637367221 */ /* 0x000fca0000010000 */
[----:B------:R-:W-:-:S07]  /*12510*/  MOV R89, R54 ;  /* 0x0000003600597202 */ /* 0x000fce0000000f00 */
[----:B------:R-:W-:Y:S05]  /*12520*/  WARPSYNC.COLLECTIVE R86, `(.L_x_4667) ;  /* 0x0000000056087348 */ /* 0x000fea0003c00000 */
[----:B------:R0:W1:Y:S02]  /*12530*/  SHFL.BFLY P4, R87, R89, R88, R91 ;  /* 0x0c00005859577389 */ /* 0x000064000008005b */
[----:B01----:R-:W-:Y:S05]  /*12540*/  ENDCOLLECTIVE ;  /* 0x000000000000791b */ /* 0x003fea0003800000 */
.L_x_4667:
[----:B------:R-:W-:Y:S01]  /*12550*/  HFMA2 R88, -RZ, RZ, 0, 4.76837158203125e-07 ;  /* 0x00000008ff587431 */ /* 0x000fe200000001ff */
[----:B------:R-:W-:-:S05]  /*12560*/  MOV R85, R87 ;  /* 0x0000005700557202 */ /* 0x000fca0000000f00 */
[----:B------:R-:W-:-:S04]  /*12570*/  FADD.FTZ R85, R54, R85 ;  /* 0x0000005536557221 */ /* 0x000fc80000010000 */
[----:B------:R-:W-:-:S07]  /*12580*/  IMAD.MOV.U32 R89, RZ, RZ, R85 ;  /* 0x000000ffff597224 */ /* 0x000fce00078e0055 */
[----:B------:R-:W-:Y:S05]  /*12590*/  WARPSYNC.COLLECTIVE R86, `(.L_x_4668) ;  /* 0x0000000056087348 */ /* 0x000fea0003c00000 */
[----:B------:R0:W1:Y:S02]  /*125a0*/  SHFL.BFLY P4, R87, R89, R88, R91 ;  /* 0x0c00005859577389 */ /* 0x000064000008005b */
[----:B01----:R-:W-:Y:S05]  /*125b0*/  ENDCOLLECTIVE ;  /* 0x000000000000791b */ /* 0x003fea0003800000 */
.L_x_4668:
[----:B------:R-:W-:Y:S02]  /*125c0*/  HFMA2 R88, -RZ, RZ, 0, 9.5367431640625e-07 ;  /* 0x00000010ff587431 */ /* 0x000fe400000001ff */
[----:B------:R-:W-:-:S04]  /*125d0*/  IMAD.MOV.U32 R82, RZ, RZ, R87 ;  /* 0x000000ffff527224 */ /* 0x000fc800078e0057 */
[----:B------:R-:W-:-:S05]  /*125e0*/  FADD.FTZ R82, R85, R82 ;  /* 0x0000005255527221 */ /* 0x000fca0000010000 */
[----:B------:R-:W-:-:S07]  /*125f0*/  MOV R89, R82 ;  /* 0x0000005200597202 */ /* 0x000fce0000000f00 */
[----:B------:R-:W-:Y:S05]  /*12600*/  WARPSYNC.COLLECTIVE R86, `(.L_x_4669) ;  /* 0x0000000056087348 */ /* 0x000fea0003c00000 */
[----:B------:R0:W1:Y:S02]  /*12610*/  SHFL.BFLY P4, R87, R89, R88, R91 ;  /* 0x0c00005859577389 */ /* 0x000064000008005b */
[----:B01----:R-:W-:Y:S05]  /*12620*/  ENDCOLLECTIVE ;  /* 0x000000000000791b */ /* 0x003fea0003800000 */
.L_x_4669:
[----:B------:R-:W-:Y:S05]  /*12630*/  BRA `(.L_x_4670) ;  /* 0xffffffec00507947 */ /* 0x000fea000383ffff */
.L_x_4671:
        /* <DEDUP_REMOVED lines=12> */
.L_x_28730:


//--------------------- .text._ZN10layer_norm13ln_fwd_kernelINS_13Kernel_traitsI6__halfS2_S2_S2_fjLj768ELj1ELj4ELj1ELj16ENS_18Kernel_traits_baseILj768ES2_S2_S2_S2_fjLj128EEEEELb1ELb1ELb0ELb1EEEvNS_9FwdParamsE --------------------------
	.section	.text._ZN10layer_norm13ln_fwd_kernelINS_13Kernel_traitsI6__halfS2_S2_S2_fjLj768ELj1ELj4ELj1ELj16ENS_18Kernel_traits_baseILj768ES2_S2_S2_S2_fjLj128EEEEELb1ELb1ELb0ELb1EEEvNS_9FwdParamsE,"ax",@progbits
	.align	128
        .global         _ZN10layer_norm13ln_fwd_kernelINS_13Kernel_traitsI6__halfS2_S2_S2_fjLj768ELj1ELj4ELj1ELj16ENS_18Kernel_traits_baseILj768ES2_S2_S2_S2_fjLj128EEEEELb1ELb1ELb0ELb1EEEvNS_9FwdParamsE
        .type           _ZN10layer_norm13ln_fwd_kernelINS_13Kernel_traitsI6__halfS2_S2_S2_fjLj768ELj1ELj4ELj1ELj16ENS_18Kernel_traits_baseILj768ES2_S2_S2_S2_fjLj128EEEEELb1ELb1ELb0ELb1EEEvNS_9FwdParamsE,@function
        .size           _ZN10layer_norm13ln_fwd_kernelINS_13Kernel_traitsI6__halfS2_S2_S2_fjLj768ELj1ELj4ELj1ELj16ENS_18Kernel_traits_baseILj768ES2_S2_S2_S2_fjLj128EEEEELb1ELb1ELb0ELb1EEEvNS_9FwdParamsE,(.L_x_28731 - _ZN10layer_norm13ln_fwd_kernelINS_13Kernel_traitsI6__halfS2_S2_S2_fjLj768ELj1ELj4ELj1ELj16ENS_18Kernel_traits_baseILj768ES2_S2_S2_S2_fjLj128EEEEELb1ELb1ELb0ELb1EEEvNS_9FwdParamsE)
        .other          _ZN10layer_norm13ln_fwd_kernelINS_13Kernel_traitsI6__halfS2_S2_S2_fjLj768ELj1ELj4ELj1ELj16ENS_18Kernel_traits_baseILj768ES2_S2_S2_S2_fjLj128EEEEELb1ELb1ELb0ELb1EEEvNS_9FwdParamsE,@"STO_CUDA_ENTRY STV_DEFAULT"
_ZN10layer_norm13ln_fwd_kernelINS_13Kernel_traitsI6__halfS2_S2_S2_fjLj768ELj1ELj4ELj1ELj16ENS_18Kernel_traits_baseILj768ES2_S2_S2_S2_fjLj128EEEEELb1ELb1ELb0ELb1EEEvNS_9FwdParamsE:
.text._ZN10layer_norm13ln_fwd_kernelINS_13Kernel_traitsI6__halfS2_S2_S2_fjLj768ELj1ELj4ELj1ELj16ENS_18Kernel_traits_baseILj768ES2_S2_S2_S2_fjLj128EEEEELb1ELb1ELb0ELb1EEEvNS_9FwdParamsE:
[----:B------:R-:W-:Y:S01]  /*0000*/  LDC R1, c[0x0][0x37c] ;  /* 0x0000df00ff017b82 */ /* 0x000fe20000000800 */
[----:B------:R-:W0:Y:S07]  /*0010*/  LDCU.U8 UR4, c[0x0][0x464] ;  /* 0x00008c80ff0477ac */ /* 0x000e2e0008000000 */
[----:B------:R-:W1:Y:S01]  /*0020*/  LDC R104, c[0x0][0x458] ;  /* 0x00011600ff687b82 */ /* 0x000e620000000800 */
[----:B------:R-:W2:Y:S01]  /*0030*/  S2R R27, SR_TID.X ;  /* 0x00000000001b7919 */ /* 0x000ea20000002100 */
[----:B------:R-:W3:Y:S01]  /*0040*/  LDCU.64 UR6, c[0x0][0x450] ;  /* 0x00008a00ff0677ac */ /* 0x000ee20008000a00 */
[----:B------:R-:W4:Y:S05]  /*0050*/  LDCU.64 UR8, c[0x0][0x358] ;  /* 0x00006b00ff0877ac */ /* 0x000f2a0008000a00 */
[----:B------:R-:W1:Y:S01]  /*0060*/  LDC R105, c[0x0][0x45c] ;  /* 0x00011700ff697b82 */ /* 0x000e620000000800 */
[----:B------:R-:W1:Y:S07]  /*0070*/  LDCU UR10, c[0x0][0x384] ;  /* 0x00007080ff0a77ac */ /* 0x000e6e0008000800 */
[----:B------:R-:W1:Y:S01]  /*0080*/  LDC.64 R22, c[0x0][0x3d0] ;  /* 0x0000f400ff167b82 */ /* 0x000e620000000a00 */
[----:B0-----:R-:W-:Y:S01]  /*0090*/  ISETP.NE.AND P1, PT, RZ, UR4, PT ;  /* 0x00000004ff007c0c */ /* 0x001fe2000bf25270 */
[----:B------:R-:W0:Y:S01]  /*00a0*/  LDCU.64 UR4, c[0x0][0x438] ;  /* 0x00008700ff0477ac */ /* 0x000e220008000a00 */
[----:B---3--:R-:W-:Y:S01]  /*00b0*/  MOV R2, UR6 ;  /* 0x0000000600027c02 */ /* 0x008fe20008000f00 */
[----:B------:R-:W-:-:S04]  /*00c0*/  IMAD.U32 R3, RZ, RZ, UR7 ;  /* 0x00000007ff037e24 */ /* 0x000fc8000f8e00ff */
[----:B------:R-:W3:Y:S06]  /*00d0*/  LDC.64 R24, c[0x0][0x3e8] ;  /* 0x0000fa00ff187b82 */ /* 0x000eec0000000a00 */
[----:B----4-:R-:W4:Y:S02]  /*00e0*/  @P1 LDG.E.64 R2, desc[UR8][R2.64] ;  /* 0x0000000802021981 */ /* 0x010f24000c1e1b00 */
[----:B------:R-:W4:Y:S01]  /*00f0*/  @P1 LDC R51, c[0x0][0x460] ;  /* 0x00011800ff331b82 */ /* 0x000f220000000800 */
[----:B--2---:R-:W-:Y:S01]  /*0100*/  LOP3.LUT R26, R27, 0x1f, RZ, 0xc0, !PT ;  /* 0x0000001f1b1a7812 */ /* 0x004fe200078ec0ff */
[----:B-1----:R-:W4:Y:S01]  /*0110*/  @P1 LDG.E.64 R20, desc[UR8][R104.64] ;  /* 0x0000000868141981 */ /* 0x002f22000c1e1b00 */
[----:B0-----:R-:W-:-:S04]  /*0120*/  ISETP.NE.U32.AND P0, PT, RZ, UR4, PT ;  /* 0x00000004ff007c0c */ /* 0x001fc8000bf05070 */
        /* <DEDUP_REMOVED lines=8> */
[----:B------:R-:W1:Y:S02]  /*01b0*/  @P0 LDC.64 R48, c[0x0][0x438] ;  /* 0x00010e00ff300b82 */ /* 0x000e640000000a00 */
[----:B------:R-:W5:Y:S04]  /*01c0*/  LDG.E.128 R40, desc[UR8][R24.64+0x200] ;  /* 0x0002000818287981 */ /* 0x000f68000c1e1d00 */
[----:B------:R0:W5:Y:S02]  /*01d0*/  LDG.E.128 R4, desc[UR8][R24.64+0x400] ;  /* 0x0004000818047981 */ /* 0x000164000c1e1d00 */
[----:B------:R-:W4:Y:S02]  /*01e0*/  LDC R50, c[0x0][0x360] ;  /* 0x0000d800ff327b82 */ /* 0x000f240000000800 */
[----:B------:R3:W5:Y:S01]  /*01f0*/  LDG.E.128 R8, desc[UR8][R22.64+0x400] ;  /* 0x0004000816087981 */ /* 0x000762000c1e1d00 */
[----:B-1----:R-:W-:-:S05]  /*0200*/  @P0 IMAD.WIDE.U32 R48, R26, 0x10, R48 ;  /* 0x000000101a300825 */ /* 0x002fca00078e0030 */
[----:B------:R1:W5:Y:S04]  /*0210*/  @P0 LDG.E.128 R36, desc[UR8][R48.64] ;  /* 0x0000000830240981 */ /* 0x000368000c1e1d00 */
[----:B------:R1:W5:Y:S04]  /*0220*/  @P0 LDG.E.128 R32, desc[UR8][R48.64+0x200] ;  /* 0x0002000830200981 */ /* 0x000368000c1e1d00 */
[----:B------:R1:W5:Y:S01]  /*0230*/  @P0 LDG.E.128 R28, desc[UR8][R48.64+0x400] ;  /* 0x00040008301c0981 */ /* 0x000362000c1e1d00 */
[----:B0-----:R-:W-:-:S06]  /*0240*/  USHF.L.U32 UR4, UR5, 0x2, URZ ;  /* 0x0000000205047899 */ /* 0x001fcc00080006ff */
[----:B------:R-:W-:Y:S02]  /*0250*/  LOP3.LUT R25, R0, UR4, RZ, 0xfc, !PT ;  /* 0x0000000400197c12 */ /* 0x000fe4000f8efcff */
[----:B----4-:R-:W-:Y:S02]  /*0260*/  @P1 IADD3 R104, P2, PT, R20, R51, RZ ;  /* 0x0000003314681210 */ /* 0x010fe40007f5e0ff */
[----:B------:R-:W-:Y:S02]  /*0270*/  @P1 R2UR UR6, R2 ;  /* 0x00000000020612ca */ /* 0x000fe400000e0000 */
[----:B------:R-:W-:Y:S01]  /*0280*/  @P1 R2UR UR7, R3 ;  /* 0x00000000030712ca */ /* 0x000fe200000e0000 */
[----:B------:R-:W-:Y:S01]  /*0290*/  @P1 IMAD.X R105, RZ, RZ, R21, P2 ;  /* 0x000000ffff691224 */ /* 0x000fe200010e0615 */
[----:B------:R-:W-:Y:S01]  /*02a0*/  ISETP.GE.AND P1, PT, R25, UR10, PT ;  /* 0x0000000a19007c0c */ /* 0x000fe2000bf26270 */
[----:B------:R-:W-:Y:S01]  /*02b0*/  IMAD R20, R50, UR5, R27 ;  /* 0x0000000532147c24 */ /* 0x000fe2000f8e021b */
[----:B--2---:R-:W-:Y:S01]  /*02c0*/  @P0 MOV R83, R16 ;  /* 0x0000001000530202 */ /* 0x004fe20000000f00 */
[----:B------:R-:W-:Y:S01]  /*02d0*/  @P0 IMAD.MOV.U32 R81, RZ, RZ, R17 ;  /* 0x000000ffff510224 */ /* 0x000fe200078e0011 */
[----:B------:R-:W-:Y:S01]  /*02e0*/  @P0 MOV R79, R18 ;  /* 0x00000012004f0202 */ /* 0x000fe20000000f00 */
[----:B------:R-:W-:Y:S01]  /*02f0*/  @P0 IMAD.MOV.U32 R77, RZ, RZ, R19 ;  /* 0x000000ffff4d0224 */ /* 0x000fe200078e0013 */
[----:B------:R-:W-:Y:S01]  /*0300*/  @!P0 MOV R83, R16 ;  /* 0x0000001000538202 */ /* 0x000fe20000000f00 */
[----:B------:R-:W-:Y:S01]  /*0310*/  @!P0 IMAD.MOV.U32 R81, RZ, RZ, R17 ;  /* 0x000000ffff518224 */ /* 0x000fe200078e0011 */
[----:B------:R-:W-:Y:S01]  /*0320*/  @!P0 MOV R79, R18 ;  /* 0x00000012004f8202 */ /* 0x000fe20000000f00 */
[----:B------:R-:W-:Y:S01]  /*0330*/  @!P0 IMAD.MOV.U32 R77, RZ, RZ, R19 ;  /* 0x000000ffff4d8224 */ /* 0x000fe200078e0013 */
[-C--:B---3--:R-:W-:Y:S01]  /*0340*/  @P0 MOV R24, R44.reuse ;  /* 0x0000002c00180202 */ /* 0x088fe20000000f00 */
[----:B------:R-:W-:Y:S01]  /*0350*/  @P0 IMAD.MOV.U32 R23, RZ, RZ, R45 ;  /* 0x000000ffff170224 */ /* 0x000fe200078e002d */
[----:B------:R-:W-:Y:S01]  /*0360*/  @!P0 MOV R24, R44 ;  /* 0x0000002c00188202 */ /* 0x000fe20000000f00 */
[----:B-1----:R-:W-:Y:S06]  /*0370*/  @P1 EXIT ;  /* 0x000000000000194d */ /* 0x002fec0003800000 */
[--C-:B------:R-:W-:Y:S01]  /*0380*/  SHF.R.U64 R22, R104, 0x2, R105.reuse ;  /* 0x0000000268167819 */ /* 0x100fe20000001269 */
[----:B------:R-:W-:Y:S01]  /*0390*/  UIADD3 UR14, UPT, UPT, UR6, -0x61c88647, URZ ;  /* 0x9e3779b9060e7890 */ /* 0x000fe2000fffe0ff */
[----:B------:R-:W-:Y:S01]  /*03a0*/  MOV R21, R20 ;  /* 0x0000001400157202 */ /* 0x000fe20000000f00 */
[----:B------:R-:W-:Y:S01]  /*03b0*/  UIADD3 UR15, UPT, UPT, UR7, -0x4498517b, URZ ;  /* 0xbb67ae85070f7890 */ /* 0x000fe2000fffe0ff */
[----:B------:R-:W-:Y:S01]  /*03c0*/  SHF.R.U32.HI R18, RZ, 0x2, R105 ;  /* 0x00000002ff127819 */ /* 0x000fe20000011669 */
[----:B------:R-:W-:Y:S01]  /*03d0*/  IMAD.HI.U32 R0, R22, -0x2daee0ad, RZ ;  /* 0xd2511f5316007827 */ /* 0x000fe200078e00ff */
[----:B-----5:R-:W-:Y:S01]  /*03e0*/  @P0 MOV R75, R12 ;  /* 0x0000000c004b0202 */ /* 0x020fe20000000f00 */
[----:B------:R-:W-:Y:S01]  /*03f0*/  UIADD3 UR17, UPT, UPT, UR7, 0x76cf5d0a, URZ ;  /* 0x76cf5d0a07117890 */ /* 0x000fe2000fffe0ff */
[----:B------:R-:W-:Y:S01]  /*0400*/  @P0 MOV R73, R13 ;  /* 0x0000000d00490202 */ /* 0x000fe20000000f00 */
[C---:B------:R-:W-:Y:S01]  /*0410*/  IMAD.HI.U32 R3, R21.reuse, -0x326172a9, RZ ;  /* 0xcd9e8d5715037827 */ /* 0x040fe200078e00ff */
[----:B------:R-:W-:Y:S01]  /*0420*/  LOP3.LUT R0, R0, UR7, RZ, 0x3c, !PT ;  /* 0x0000000700007c12 */ /* 0x000fe2000f8e3cff */
[----:B------:R-:W-:Y:S01]  /*0430*/  UIADD3 UR16, UPT, UPT, UR6, 0x3c6ef372, URZ ;  /* 0x3c6ef37206107890 */ /* 0x000fe2000fffe0ff */
[----:B------:R-:W-:Y:S01]  /*0440*/  @P0 MOV R63, R9 ;  /* 0x00000009003f0202 */ /* 0x000fe20000000f00 */
[----:B------:R-:W-:Y:S01]  /*0450*/  IMAD R17, R21, -0x326172a9, RZ ;  /* 0xcd9e8d5715117824 */ /* 0x000fe200078e02ff */
[----:B------:R-:W-:Y:S01]  /*0460*/  LOP3.LUT R3, R18, UR6, R3, 0x96, !PT ;  /* 0x0000000612037c12 */ /* 0x000fe2000f8e9603 */
[----:B------:R-:W-:Y:S01]  /*0470*/  IMAD.HI.U32 R2, R0, -0x326172a9, RZ ;  /* 0xcd9e8d5700027827 */ /* 0x000fe200078e00ff */
[----:B------:R-:W-:Y:S01]  /*0480*/  UIADD3 UR18, UPT, UPT, UR6, -0x255992d5, URZ ;  /* 0xdaa66d2b06127890 */ /* 0x000fe2000fffe0ff */
[----:B------:R-:W-:Y:S01]  /*0490*/  @!P0 CS2R R38, SRZ ;  /* 0x0000000000268805 */ /* 0x000fe2000001ff00 */
[----:B------:R-:W-:Y:S01]  /*04a0*/  UIADD3 UR19, UPT, UPT, UR7, 0x32370b8f, URZ ;  /* 0x32370b8f07137890 */ /* 0x000fe2000fffe0ff */
[----:B------:R-:W-:Y:S01]  /*04b0*/  IMAD R27, R22, -0x2daee0ad, RZ ;  /* 0xd2511f53161b7824 */ /* 0x000fe200078e02ff */
[----:B------:R-:W-:Y:S01]  /*04c0*/  LOP3.LUT R2, R17, UR14, R2, 0x96, !PT ;  /* 0x0000000e11027c12 */ /* 0x000fe2000f8e9602 */
[----:B------:R-:W-:Y:S01]  /*04d0*/  IMAD.HI.U32 R16, R3, -0x2daee0ad, RZ ;  /* 0xd2511f5303107827 */ /* 0x000fe200078e00ff */
[----:B------:R-:W-:Y:S01]  /*04e0*/  UIADD3 UR21, UPT, UPT, UR7, -0x126145ec, URZ ;  /* 0xed9eba1407157890 */ /* 0x000fe2000fffe0ff */
[----:B------:R-:W-:Y:S01]  /*04f0*/  @!P0 CS2R R36, SRZ ;  /* 0x0000000000248805 */ /* 0x000fe2000001ff00 */
[----:B------:R-:W-:Y:S01]  /*0500*/  UIADD3 UR20, UPT, UPT, UR6, 0x78dde6e4, URZ ;  /* 0x78dde6e406147890 */ /* 0x000fe2000fffe0ff */
[----:B------:R-:W-:Y:S01]  /*0510*/  @!P0 IMAD.MOV.U32 R75, RZ, RZ, R12 ;  /* 0x000000ffff4b8224 */ /* 0x000fe200078e000c */
[----:B------:R-:W-:Y:S01]  /*0520*/  LOP3.LUT R27, R27, UR15, R16, 0x96, !PT ;  /* 0x0000000f1b1b7c12 */ /* 0x000fe2000f8e9610 */
[----:B------:R-:W-:Y:S01]  /*0530*/  IMAD R12, R3, -0x2daee0ad, RZ ;  /* 0xd2511f53030c7824 */ /* 0x000fe200078e02ff */
[----:B------:R-:W-:Y:S01]  /*0540*/  UIADD3 UR22, UPT, UPT, UR6, 0x1715609d, URZ ;  /* 0x1715609d06167890 */ /* 0x000fe2000fffe0ff */
[----:B------:R-:W-:Y:S01]  /*0550*/  IMAD R17, R0, -0x326172a9, RZ ;  /* 0xcd9e8d5700117824 */ /* 0x000fe200078e02ff */
[----:B------:R-:W-:Y:S01]  /*0560*/  UIADD3 UR23, UPT, UPT, UR7, -0x56f99767, URZ ;  /* 0xa906689907177890 */ /* 0x000fe2000fffe0ff */
[----:B------:R-:W-:Y:S01]  /*0570*/  IMAD.HI.U32 R3, R2, -0x2daee0ad, RZ ;  /* 0xd2511f5302037827 */ /* 0x000fe200078e00ff */
[----:B------:R-:W-:Y:S01]  /*0580*/  UIADD3 UR24, UPT, UPT, UR6, -0x4ab325aa, URZ ;  /* 0xb54cda5606187890 */ /* 0x000fe2000fffe0ff */
[----:B------:R-:W-:Y:S01]  /*0590*/  @P0 MOV R61, R10 ;  /* 0x0000000a003d0202 */ /* 0x000fe20000000f00 */
[----:B------:R-:W-:Y:S01]  /*05a0*/  UIADD3 UR25, UPT, UPT, UR7, 0x646e171e, URZ ;  /* 0x646e171e07197890 */ /* 0x000fe2000fffe0ff */
[----:B------:R-:W-:Y:S01]  /*05b0*/  IMAD.HI.U32 R0, R27, -0x326172a9, RZ ;  /* 0xcd9e8d571b007827 */ /* 0x000fe200078e00ff */
[----:B------:R-:W-:Y:S01]  /*05c0*/  LOP3.LUT R3, R12, UR17, R3, 0x96, !PT ;  /* 0x000000110c037c12 */ /* 0x000fe2000f8e9603 */
[----:B------:R-:W0:Y:S01]  /*05d0*/  LDCU.64 UR4, c[0x0][0x3e0] ;  /* 0x00007c00ff0477ac */ /* 0x000e220008000a00 */
[----:B------:R-:W-:Y:S01]  /*05e0*/  @!P0 CS2R R34, SRZ ;  /* 0x0000000000228805 */ /* 0x000fe2000001ff00 */
[----:B------:R-:W-:Y:S01]  /*05f0*/  @!P0 IMAD.MOV.U32 R73, RZ, RZ, R13 ;  /* 0x000000ffff498224 */ /* 0x000fe200078e000d */
[----:B------:R-:W-:Y:S01]  /*0600*/  LOP3.LUT R0, R17, UR16, R0, 0x96, !PT ;  /* 0x0000001011007c12 */ /* 0x000fe2000f8e9600 */
[----:B------:R-:W-:Y:S01]  /*0610*/  IMAD R13, R2, -0x2daee0ad, RZ ;  /* 0xd2511f53020d7824 */ /* 0x000fe200078e02ff */
[----:B------:R-:W-:Y:S01]  /*0620*/  @P0 MOV R17, R40 ;  /* 0x0000002800110202 */ /* 0x000fe20000000f00 */
[----:B------:R-:W-:Y:S01]  /*0630*/  IMAD R27, R27, -0x326172a9, RZ ;  /* 0xcd9e8d571b1b7824 */ /* 0x000fe200078e02ff */
[----:B------:R-:W-:Y:S01]  /*0640*/  UIADD3 UR26, UPT, UPT, UR6, 0x5384540f, URZ ;  /* 0x5384540f061a7890 */ /* 0x000fe2000fffe0ff */
[----:B------:R-:W-:Y:S01]  /*0650*/  IMAD.HI.U32 R2, R3, -0x326172a9, RZ ;  /* 0xcd9e8d5703027827 */ /* 0x000fe200078e00ff */
[----:B------:R-:W-:Y:S01]  /*0660*/  UIADD3 UR27, UPT, UPT, UR7, 0x1fd5c5a3, URZ ;  /* 0x1fd5c5a3071b7890 */ /* 0x000fe2000fffe0ff */
[----:B------:R-:W-:-:S02]  /*0670*/  @!P0 CS2R R32, SRZ ;  /* 0x0000000000208805 */ /* 0x000fc4000001ff00 */
[----:B------:R-:W-:Y:S01]  /*0680*/  @P0 MOV R20, R46 ;  /* 0x0000002e00140202 */ /* 0x000fe20000000f00 */
[C---:B------:R-:W-:Y:S01]  /*0690*/  IMAD.HI.U32 R12, R0.reuse, -0x2daee0ad, RZ ;  /* 0xd2511f53000c7827 */ /* 0x040fe200078e00ff */
[----:B------:R-:W-:Y:S01]  /*06a0*/  LOP3.LUT R2, R27, UR18, R2, 0x96, !PT ;  /* 0x000000121b027c12 */ /* 0x000fe2000f8e9602 */
[----:B------:R-:W-:Y:S01]  /*06b0*/  UIADD3 UR28, UPT, UPT, UR6, -0xe443238, URZ ;  /* 0xf1bbcdc8061c7890 */ /* 0x000fe2000fffe0ff */
[----:B------:R-:W-:Y:S01]  /*06c0*/  @P0 MOV R65, R15 ;  /* 0x0000000f00410202 */ /* 0x000fe20000000f00 */
[----:B------:R-:W-:Y:S01]  /*06d0*/  @!P0 IMAD.MOV.U32 R17, RZ, RZ, R40 ;  /* 0x000000ffff118224 */ /* 0x000fe200078e0028 */
[----:B------:R-:W-:Y:S01]  /*06e0*/  LOP3.LUT R12, R13, UR19, R12, 0x96, !PT ;  /* 0x000000130d0c7c12 */ /* 0x000fe2000f8e960c */
[----:B------:R-:W-:Y:S01]  /*06f0*/  IMAD R40, R0, -0x2daee0ad, RZ ;  /* 0xd2511f5300287824 */ /* 0x000fe200078e02ff */
[----:B------:R-:W-:Y:S01]  /*0700*/  UIADD3 UR29, UPT, UPT, UR7, -0x24c28bd8, URZ ;  /* 0xdb3d7428071d7890 */ /* 0x000fe2000fffe0ff */
[----:B------:R-:W-:Y:S01]  /*0710*/  IMAD.HI.U32 R13, R2, -0x2daee0ad, RZ ;  /* 0xd2511f53020d7827 */ /* 0x000fe200078e00ff */
[----:B0-----:R-:W-:Y:S01]  /*0720*/  UISETP.NE.U32.AND UP0, UPT, UR4, URZ, UPT ;  /* 0x000000ff0400728c */ /* 0x001fe2000bf05070 */
[----:B------:R-:W-:Y:S01]  /*0730*/  @!P0 CS2R R30, SRZ ;  /* 0x00000000001e8805 */ /* 0x000fe2000001ff00 */
[----:B------:R-:W0:Y:S01]  /*0740*/  LDCU.U8 UR4, c[0x0][0x410] ;  /* 0x00008200ff0477ac */ /* 0x000e220008000000 */
[----:B------:R-:W-:Y:S01]  /*0750*/  IMAD R3, R3, -0x326172a9, RZ ;  /* 0xcd9e8d5703037824 */ /* 0x000fe200078e02ff */
[----:B------:R-:W-:Y:S01]  /*0760*/  LOP3.LUT R40, R40, UR21, R13, 0x96, !PT ;  /* 0x0000001528287c12 */ /* 0x000fe2000f8e960d */
[----:B------:R-:W-:Y:S01]  /*0770*/  IMAD.HI.U32 R0, R12, -0x326172a9, RZ ;  /* 0xcd9e8d570c007827 */ /* 0x000fe200078e00ff */
[----:B------:R-:W-:Y:S01]  /*0780*/  @P0 MOV R13, R4 ;  /* 0x00000004000d0202 */ /* 0x000fe20000000f00 */
[----:B------:R-:W-:Y:S01]  /*0790*/  UIADD3 UR30, UPT, UPT, UR6, -0x700cb87f, URZ ;  /* 0x8ff34781061e7890 */ /* 0x000fe2000fffe0ff */
[----:B------:R-:W-:Y:S01]  /*07a0*/  @!P0 CS2R R28, SRZ ;  /* 0x00000000001c8805 */ /* 0x000fe2000001ff00 */
[----:B------:R-:W-:Y:S01]  /*07b0*/  @!P0 IMAD.MOV.U32 R63, RZ, RZ, R9 ;  /* 0x000000ffff3f8224 */ /* 0x000fe200078e0009 */
[----:B------:R-:W-:Y:S01]  /*07c0*/  LOP3.LUT R0, R3, UR20, R0, 0x96, !PT ;  /* 0x0000001403007c12 */ /* 0x000fe2000f8e9600 */
[----:B------:R-:W-:Y:S01]  /*07d0*/  @P0 IMAD.MOV.U32 R64, RZ, RZ, R8 ;  /* 0x000000ffff400224 */ /* 0x000fe200078e0008 */
[----:B------:R-:W-:Y:S01]  /*07e0*/  @!P0 MOV R64, R8 ;  /* 0x0000000800408202 */ /* 0x000fe20000000f00 */
[----:B------:R-:W-:Y:S01]  /*07f0*/  IMAD R9, R2, -0x2daee0ad, RZ ;  /* 0xd2511f5302097824 */ /* 0x000fe200078e02ff */
[----:B------:R-:W-:Y:S01]  /*0800*/  UIADD3 UR31, UPT, UPT, UR7, -0x695add53, URZ ;  /* 0x96a522ad071f7890 */ /* 0x000fe2000fffe0ff */
[----:B------:R-:W-:Y:S01]  /*0810*/  IMAD R3, R12, -0x326172a9, RZ ;  /* 0xcd9e8d570c037824 */ /* 0x000fe200078e02ff */
[----:B------:R-:W-:Y:S01]  /*0820*/  @P0 MOV R12, R5 ;  /* 0x00000005000c0202 */ /* 0x000fe20000000f00 */
[----:B------:R-:W-:-:S04]  /*0830*/  IMAD.HI.U32 R2, R40, -0x326172a9, RZ ;  /* 0xcd9e8d5728027827 */ /* 0x000fc800078e00ff */
[----:B------:R-:W-:Y:S01]  /*0840*/  HFMA2 R57, -RZ, RZ, 0, 0 ;  /* 0x00000000ff397431 */ /* 0x000fe200000001ff */
[----:B------:R-:W-:Y:S01]  /*0850*/  BSSY B0, `(.L_x_4672) ;  /* 0x00010f7000007945 */ /* 0x000fe20003800000 */
[----:B------:R-:W-:Y:S01]  /*0860*/  LOP3.LUT R104, R104, 0x3, RZ, 0xc0, !PT ;  /* 0x0000000368687812 */ /* 0x000fe200078ec0ff */
[C---:B------:R-:W-:Y:S01]  /*0870*/  IMAD.HI.U32 R8, R0.reuse, -0x2daee0ad, RZ ;  /* 0xd2511f5300087827 */ /* 0x040fe200078e00ff */
[----:B------:R-:W-:Y:S01]  /*0880*/  LOP3.LUT R2, R3, UR22, R2, 0x96, !PT ;  /* 0x0000001603027c12 */ /* 0x000fe2000f8e9602 */
[----:B------:R-:W-:Y:S02]  /*0890*/  UISETP.NE.AND.EX UP0, UPT, UR5, URZ, UPT, UP0 ;  /* 0x000000ff0500728c */ /* 0x000fe4000bf05300 */
[----:B------:R-:W-:Y:S01]  /*08a0*/  @!P0 IMAD.MOV.U32 R13, RZ, RZ, R4 ;  /* 0x000000ffff0d8224 */ /* 0x000fe200078e0004 */
[----:B------:R-:W-:Y:S01]  /*08b0*/  LOP3.LUT R3, R9, UR23, R8, 0x96, !PT ;  /* 0x0000001709037c12 */ /* 0x000fe2000f8e9608 */
[----:B------:R-:W-:Y:S01]  /*08c0*/  IMAD R27, R0, -0x2daee0ad, RZ ;  /* 0xd2511f53001b7824 */ /* 0x000fe200078e02ff */
[----:B------:R-:W1:Y:S01]  /*08d0*/  LDCU UR32, c[0x0][0x404] ;  /* 0x00008080ff2077ac */ /* 0x000e620008000800 */
[----:B------:R-:W-:-:S02]  /*08e0*/  IMAD R9, R40, -0x326172a9, RZ ;  /* 0xcd9e8d5728097824 */ /* 0x000fc400078e02ff */
[----:B------:R-:W-:Y:S01]  /*08f0*/  IMAD.HI.U32 R0, R3, -0x326172a9, RZ ;  /* 0xcd9e8d5703007827 */ /* 0x000fe200078e00ff */
[----:B------:R-:W2:Y:S03]  /*0900*/  LDCU UR33, c[0x0][0x408] ;  /* 0x00008100ff2177ac */ /* 0x000ea60008000800 */
[----:B------:R-:W-:Y:S01]  /*0910*/  IMAD.HI.U32 R4, R2, -0x2daee0ad, RZ ;  /* 0xd2511f5302047827 */ /* 0x000fe200078e00ff */
[----:B------:R-:W-:Y:S01]  /*0920*/  LOP3.LUT R40, R9, UR24, R0, 0x96, !PT ;  /* 0x0000001809287c12 */ /* 0x000fe2000f8e9600 */
[----:B------:R-:W3:Y:S02]  /*0930*/  LDCU UR12, c[0x0][0x388] ;  /* 0x00007100ff0c77ac */ /* 0x000ee40008000800 */
[----:B------:R-:W-:Y:S01]  /*0940*/  @P0 IMAD.MOV.U32 R16, RZ, RZ, R41 ;  /* 0x000000ffff100224 */ /* 0x000fe200078e0029 */
[----:B------:R-:W-:Y:S01]  /*0950*/  @!P0 MOV R16, R41 ;  /* 0x0000002900108202 */ /* 0x000fe20000000f00 */
[----:B------:R-:W-:Y:S01]  /*0960*/  @P0 IMAD.MOV.U32 R59, RZ, RZ, R11 ;  /* 0x000000ffff3b0224 */ /* 0x000fe200078e000b */
[----:B------:R-:W-:Y:S01]  /*0970*/  LOP3.LUT R41, R27, UR25, R4, 0x96, !PT ;  /* 0x000000191b297c12 */ /* 0x000fe2000f8e9604 */
[----:B------:R-:W-:Y:S01]  /*0980*/  @!P0 IMAD.MOV.U32 R61, RZ, RZ, R10 ;  /* 0x000000ffff3d8224 */ /* 0x000fe200078e000a */
[----:B------:R-:W-:Y:S01]  /*0990*/  @!P0 MOV R59, R11 ;  /* 0x0000000b003b8202 */ /* 0x000fe20000000f00 */
[----:B------:R-:W-:Y:S01]  /*09a0*/  @P0 IMAD.MOV.U32 R11, RZ, RZ, R6 ;  /* 0x000000ffff0b0224 */ /* 0x000fe200078e0006 */
[----:B------:R-:W-:Y:S01]  /*09b0*/  @P0 MOV R10, R7 ;  /* 0x00000007000a0202 */ /* 0x000fe20000000f00 */
[----:B------:R-:W-:Y:S01]  /*09c0*/  @!P0 IMAD.MOV.U32 R12, RZ, RZ, R5 ;  /* 0x000000ffff0c8224 */ /* 0x000fe200078e0005 */
[----:B------:R-:W-:Y:S01]  /*09d0*/  @!P0 MOV R11, R6 ;  /* 0x00000006000b8202 */ /* 0x000fe20000000f00 */
[----:B------:R-:W-:Y:S01]  /*09e0*/  @!P0 IMAD.MOV.U32 R10, RZ, RZ, R7 ;  /* 0x000000ffff0a8224 */ /* 0x000fe200078e0007 */
[----:B------:R-:W4:Y:S01]  /*09f0*/  LDCU UR13, c[0x0][0x448] ;  /* 0x00008900ff0d77ac */ /* 0x000f220008000800 */
[----:B------:R-:W-:-:S02]  /*0a00*/  HADD2.F32 R7, -RZ, R38.H0_H0 ;  /* 0x20000026ff077230 */ /* 0x000fc40000004100 */
[----:B------:R-:W-:Y:S01]  /*0a10*/  HADD2.F32 R6, -RZ, R38.H1_H1 ;  /* 0x30000026ff067230 */ /* 0x000fe20000004100 */
[----:B------:R-:W1:Y:S01]  /*0a20*/  LDCU.64 UR10, c[0x0][0x3a0] ;  /* 0x00007400ff0a77ac */ /* 0x000e620008000a00 */
[--C-:B------:R-:W-:Y:S02]  /*0a30*/  HADD2.F32 R5, -RZ, R37.reuse.H0_H0 ;  /* 0x20000025ff057230 */ /* 0x100fe40000004100 */
[----:B------:R-:W-:Y:S01]  /*0a40*/  HADD2.F32 R4, -RZ, R37.H1_H1 ;  /* 0x30000025ff047230 */ /* 0x000fe20000004100 */
[----:B0-----:R-:W-:Y:S01]  /*0a50*/  UISETP.NE.AND UP1, UPT, UR4, URZ, UPT ;  /* 0x000000ff0400728c */ /* 0x001fe2000bf25270 */
[----:B------:R-:W-:Y:S02]  /*0a60*/  IMAD R27, R3, -0x326172a9, RZ ;  /* 0xcd9e8d57031b7824 */ /* 0x000fe400078e02ff */
[----:B------:R-:W-:-:S04]  /*0a70*/  IMAD.HI.U32 R0, R41, -0x326172a9, RZ ;  /* 0xcd9e8d5729007827 */ /* 0x000fc800078e00ff */
[----:B------:R-:W-:Y:S02]  /*0a80*/  IMAD R38, R2, -0x2daee0ad, RZ ;  /* 0xd2511f5302267824 */ /* 0x000fe400078e02ff */
[----:B------:R-:W-:-:S04]  /*0a90*/  IMAD.HI.U32 R37, R40, -0x2daee0ad, RZ ;  /* 0xd2511f5328257827 */ /* 0x000fc800078e00ff */
[--C-:B------:R-:W-:Y:S01]  /*0aa0*/  HADD2.F32 R3, -RZ, R36.reuse.H0_H0 ;  /* 0x20000024ff037230 */ /* 0x100fe20000004100 */
[----:B------:R-:W-:Y:S01]  /*0ab0*/  LOP3.LUT R37, R38, UR27, R37, 0x96, !PT ;  /* 0x0000001b26257c12 */ /* 0x000fe2000f8e9625 */
[----:B------:R-:W-:Y:S01]  /*0ac0*/  HADD2.F32 R2, -RZ, R36.H1_H1 ;  /* 0x30000024ff027230 */ /* 0x000fe20000004100 */
[----:B------:R-:W-:Y:S01]  /*0ad0*/  LOP3.LUT R36, R27, UR26, R0, 0x96, !PT ;  /* 0x0000001a1b247c12 */ /* 0x000fe2000f8e9600 */
[----:B------:R-:W-:Y:S02]  /*0ae0*/  @!P0 IMAD.MOV.U32 R23, RZ, RZ, R45 ;  /* 0x000000ffff178224 */ /* 0x000fe400078e002d */
[----:B------:R-:W-:Y:S02]  /*0af0*/  @!P0 IMAD.MOV.U32 R20, RZ, RZ, R46 ;  /* 0x000000ffff148224 */ /* 0x000fe400078e002e */
        /* <DEDUP_REMOVED lines=13> */
[----:B------:R-:W-:Y:S01]  /*0bd0*/  @!P0 IMAD.MOV.U32 R65, RZ, RZ, R15 ;  /* 0x000000ffff418224 */ /* 0x000fe200078e000f */
[----:B------:R-:W-:Y:S01]  /*0be0*/  @!P0 MOV R69, R14 ;  /* 0x0000000e00458202 */ /* 0x000fe20000000f00 */
[----:B------:R-:W-:Y:S01]  /*0bf0*/  IMAD R37, R37, -0x326172a9, RZ ;  /* 0xcd9e8d5725257824 */ /* 0x000fe200078e02ff */
[----:B------:R-:W-:Y:S01]  /*0c00*/  @P0 MOV R15, R42 ;  /* 0x0000002a000f0202 */ /* 0x000fe20000000f00 */
[----:B------:R-:W-:Y:S01]  /*0c10*/  IMAD R36, R36, -0x2daee0ad, RZ ;  /* 0xd2511f5324247824 */ /* 0x000fe200078e02ff */
[----:B------:R-:W-:Y:S01]  /*0c20*/  @P0 MOV R14, R43 ;  /* 0x0000002b000e0202 */ /* 0x000fe20000000f00 */
[----:B------:R-:W-:-:S04]  /*0c30*/  IMAD.HI.U32 R87, R33, -0x2daee0ad, RZ ;  /* 0xd2511f5321577827 */ /* 0x000fc800078e00ff */
[----:B------:R-:W-:Y:S01]  /*0c40*/  IMAD.HI.U32 R84, R35, -0x326172a9, RZ ;  /* 0xcd9e8d5723547827 */ /* 0x000fe200078e00ff */
[----:B------:R-:W-:-:S03]  /*0c50*/  LOP3.LUT R87, R36, UR31, R87, 0x96, !PT ;  /* 0x0000001f24577c12 */ /* 0x000fc6000f8e9657 */
[----:B------:R-:W-:Y:S01]  /*0c60*/  @P0 IMAD.MOV.U32 R19, RZ, RZ, R47 ;  /* 0x000000ffff130224 */ /* 0x000fe200078e002f */
[----:B------:R-:W-:Y:S01]  /*0c70*/  @!P0 MOV R19, R47 ;  /* 0x0000002f00138202 */ /* 0x000fe20000000f00 */
[----:B------:R-:W-:Y:S01]  /*0c80*/  HADD2.F32 R82, -RZ, R83.H0_H0 ;  /* 0x20000053ff527230 */ /* 0x000fe20000004100 */
[----:B------:R-:W-:Y:S01]  /*0c90*/  LOP3.LUT R84, R37, UR30, R84, 0x96, !PT ;  /* 0x0000001e25547c12 */ /* 0x000fe2000f8e9654 */
        /* <DEDUP_REMOVED lines=11> */
[----:B------:R-:W-:Y:S02]  /*0d50*/  @!P0 IMAD.MOV.U32 R15, RZ, RZ, R42 ;  /* 0x000000ffff0f8224 */ /* 0x000fe400078e002a */
[----:B------:R-:W-:Y:S02]  /*0d60*/  @!P0 IMAD.MOV.U32 R14, RZ, RZ, R43 ;  /* 0x000000ffff0e8224 */ /* 0x000fe400078e002b */
        /* <DEDUP_REMOVED lines=24> */
[----:B------:R-:W-:Y:S02]  /*0ef0*/  IMAD R88, R33, -0x2daee0ad, RZ ;  /* 0xd2511f5321587824 */ /* 0x000fe400078e02ff */
[----:B-1234-:R-:W-:-:S07]  /*0f00*/  IMAD R86, R35, -0x326172a9, RZ ;  /* 0xcd9e8d5723567824 */ /* 0x01efce00078e02ff */
.L_x_4919:
        /* <DEDUP_REMOVED lines=16> */
[----:B------:R-:W-:Y:S02]  /*1010*/  PLOP3.LUT P1, PT, PT, PT, UP0, 0x80, 0x8 ;  /* 0x000000000008781c */ /* 0x000fe40003f2f008 */
[----:B------:R-:W-:-:S02]  /*1020*/  ISETP.NE.AND.EX P0, PT, RZ, UR11, PT, P0 ;  /* 0x0000000bff007c0c */ /* 0x000fc4000bf05300 */
[----:B------:R-:W-:-:S09]  /*1030*/  MOV R99, 0x2f800000 ;  /* 0x2f80000000637802 */ /* 0x000fd20000000f00 */
[----:B--2---:R-:W-:Y:S02]  /*1040*/  @P1 HADD2.F32 R100, -RZ, R36.H0_H0 ;  /* 0x20000024ff641230 */ /* 0x004fe40000004100 */
        /* <DEDUP_REMOVED lines=15> */
.L_x_28570:
[----:B------:R-:W-:Y:S05]  /*1140*/  BRX R36 -0x1150                                        (*"BRANCH_TARGETS .L_x_28571,.L_x_28572,.L_x_28573"*) ;  /* 0xffffffec24ac7949 */ /* 0x000fea000383ffff */
.L_x_28573:
[----:B------:R-:W-:Y:S01]  /*1150*/  IADD3 R36, PT, PT, R104, 0x1, RZ ;  /* 0x0000000168247810 */ /* 0x000fe20007ffe0ff */
[----:B------:R-:W-:Y:S01]  /*1160*/  IMAD.MOV.U32 R110, RZ, RZ, R88 ;  /* 0x000000ffff6e7224 */ /* 0x000fe200078e0058 */
[----:B------:R-:W-:Y:S01]  /*1170*/  MOV R37, R84 ;  /* 0x0000005400257202 */ /* 0x000fe20000000f00 */
[----:B------:R-:W-:Y:S06]  /*1180*/  BRA `(.L_x_4675) ;  /* 0x0000000000ec7947 */ /* 0x000fec0003800000 */
.L_x_28571:
[----:B------:R-:W-:Y:S01]  /*1190*/  IMAD.MOV.U32 R110, RZ, RZ, R88 ;  /* 0x000000ffff6e7224 */ /* 0x000fe200078e0058 */
[----:B------:R-:W-:Y:S01]  /*11a0*/  MOV R36, 0x3 ;  /* 0x0000000300247802 */ /* 0x000fe20000000f00 */
[----:B------:R-:W-:Y:S01]  /*11b0*/  IMAD.MOV.U32 R37, RZ, RZ, R87 ;  /* 0x000000ffff257224 */ /* 0x000fe200078e0057 */
[----:B------:R-:W-:Y:S06]  /*11c0*/  BRA `(.L_x_4675) ;  /* 0x0000000000dc7947 */ /* 0x000fec0003800000 */
.L_x_28572:
        /* <DEDUP_REMOVED lines=13> */
.L_x_4677:
[----:B------:R-:W-:Y:S05]  /*12a0*/  BSYNC.RECONVERGENT B2 ;  /* 0x0000000000027941 */ /* 0x000fea0003800200 */
.L_x_4676:
        /* <DEDUP_REMOVED lines=41> */
.L_x_4675:
[----:B------:R-:W-:Y:S05]  /*1540*/  BSYNC.RECONVERGENT B1 ;  /* 0x0000000000017941 */ /* 0x000fea0003800200 */
.L_x_4674:
        /* <DEDUP_REMOVED lines=11> */
[----:B------:R-:W-:-:S03]  /*1600*/  HADD2.F32 R38, -RZ, R28.H0_H0 ;  /* 0x2000001cff267230 */ /* 0x000fc60000004100 */
[----:B------:R-:W-:Y:S02]  /*1610*/  FSEL R37, R37, RZ, !P1 ;  /* 0x000000ff25257208 */ /* 0x000fe40004800000 */
[----:B------:R-:W-:-:S03]  /*1620*/  PLOP3.LUT P1, PT, P1, PT, PT, 0x8, 0x80 ;  /* 0x000000000080781c */ /* 0x000fc60000f2e170 */
[----:B------:R-:W-:Y:S01]  /*1630*/  FFMA.FTZ R70, R37, R70, R38 ;  /* 0x0000004625467223 */ /* 0x000fe20000010026 */
[----:B------:R-:W-:Y:S01]  /*1640*/  IMAD.MOV.U32 R38, RZ, RZ, 0x2 ;  /* 0x00000002ff267424 */ /* 0x000fe200078e00ff */
        /* <DEDUP_REMOVED lines=11> */
.L_x_4680:
        /* <DEDUP_REMOVED lines=13> */
.L_x_4682:
[----:B------:R-:W-:Y:S05]  /*17d0*/  BSYNC.RECONVERGENT B2 ;  /* 0x0000000000027941 */ /* 0x000fea0003800200 */
.L_x_4681:
        /* <DEDUP_REMOVED lines=42> */
.L_x_4679:
[----:B------:R-:W-:Y:S05]  /*1a80*/  BSYNC.RECONVERGENT B1 ;  /* 0x0000000000017941 */ /* 0x000fea0003800200 */
.L_x_4678:
[----:B------:R-:W-:Y:S01]  /*1a90*/  I2FP.F32.U32 R36, R37 ;  /* 0x0000002500247245 */ /* 0x000fe20000201000 */
[----:B------:R-:W-:Y:S01]  /*1aa0*/  HADD2.F32 R37, -RZ, R32.H1_H1 ;  /* 0x30000020ff257230 */ /* 0x000fe20000004100 */
[----:B------:R-:W-:Y:S01]  /*1ab0*/  ISETP.NE.AND P2, PT, R38, 0x1, PT ;  /* 0x000000012600780c */ /* 0x000fe20003f45270 */
[----:B------:R-:W-:Y:S01]  /*1ac0*/  HADD2.F32 R90, -RZ, R24.H1_H1 ;  /* 0x30000018ff5a7230 */ /* 0x000fe20000004100 */
[----:B------:R-:W-:Y:S01]  /*1ad0*/  BSSY.RECONVERGENT B1, `(.L_x_4683) ;  /* 0x000004d000017945 */ /* 0x000fe20003800200 */
[----:B------:R-:W-:Y:S01]  /*1ae0*/  FFMA.FTZ R36, R36, R99, 1.1641532182693481445e-10 ;  /* 0x2f00000024247423 */ /* 0x000fe20000010063 */
[----:B------:R-:W-:Y:S01]  /*1af0*/  FMUL.FTZ R37, R37, R100 ;  /* 0x0000006425257220 */ /* 0x000fe20000410000 */
[----:B------:R-:W-:Y:S02]  /*1b00*/  HADD2.F32 R32, -RZ, R28.H1_H1 ;  /* 0x3000001cff207230 */ /* 0x000fe40000004100 */
[----:B------:R-:W-:Y:S02]  /*1b10*/  IMAD.MOV.U32 R39, RZ, RZ, 0x2 ;  /* 0x00000002ff277424 */ /* 0x000fe400078e00ff */
[----:B------:R-:W-:Y:S01]  /*1b20*/  FMUL.FTZ R37, R37, R98 ;  /* 0x0000006225257220 */ /* 0x000fe20000410000 */
[----:B------:R-:W-:-:S04]  /*1b30*/  FSETP.GTU.FTZ.AND P1, PT, R36, R97, PT ;  /* 0x000000612400720b */ /* 0x000fc80003f3c000 */
        /* <DEDUP_REMOVED lines=14> */
.L_x_4685:
        /* <DEDUP_REMOVED lines=13> */
.L_x_4687:
[----:B------:R-:W-:Y:S05]  /*1cf0*/  BSYNC.RECONVERGENT B2 ;  /* 0x0000000000027941 */ /* 0x000fea0003800200 */
.L_x_4686:
        /* <DEDUP_REMOVED lines=42> */
.L_x_4684:
[----:B------:R-:W-:Y:S05]  /*1fa0*/  BSYNC.RECONVERGENT B1 ;  /* 0x0000000000017941 */ /* 0x000fea0003800200 */
.L_x_4683:
        /* <DEDUP_REMOVED lines=24> */
.L_x_4690:
        /* <DEDUP_REMOVED lines=13> */
.L_x_4692:
[----:B------:R-:W-:Y:S05]  /*2200*/  BSYNC.RECONVERGENT B2 ;  /* 0x0000000000027941 */ /* 0x000fea0003800200 */
.L_x_4691:
        /* <DEDUP_REMOVED lines=42> */
.L_x_4689:
[----:B------:R-:W-:Y:S05]  /*24b0*/  BSYNC.RECONVERGENT B1 ;  /* 0x0000000000017941 */ /* 0x000fea0003800200 */
.L_x_4688:
        /* <DEDUP_REMOVED lines=24> */
.L_x_4695:
        /* <DEDUP_REMOVED lines=13> */
.L_x_4697:
[----:B------:R-:W-:Y:S05]  /*2710*/  BSYNC.RECONVERGENT B2 ;  /* 0x0000000000027941 */ /* 0x000fea0003800200 */
.L_x_4696:
        /* <DEDUP_REMOVED lines=42> */
.L_x_4694:
[----:B------:R-:W-:Y:S05]  /*29c0*/  BSYNC.RECONVERGENT B1 ;  /* 0x0000000000017941 */ /* 0x000fea0003800200 */
.L_x_4693:
        /* <DEDUP_REMOVED lines=24> */
.L_x_4700:
        /* <DEDUP_REMOVED lines=13> */
.L_x_4702:
[----:B------:R-:W-:Y:S05]  /*2c20*/  BSYNC.RECONVERGENT B2 ;  /* 0x0000000000027941 */ /* 0x000fea0003800200 */
.L_x_4701:
        /* <DEDUP_REMOVED lines=42> */
.L_x_4699:
[----:B------:R-:W-:Y:S05]  /*2ed0*/  BSYNC.RECONVERGENT B1 ;  /* 0x0000000000017941 */ /* 0x000fea0003800200 */
.L_x_4698:
        /* <DEDUP_REMOVED lines=9> */
[----:B------:R-:W-:Y:S01]  /*2f70*/  FSETP.GTU.FTZ.AND P4, PT, R32, R97, PT ;  /* 0x000000612000720b */ /* 0x000fe20003f9c000 */
[----:B------:R-:W-:-:S03]  /*2f80*/  HADD2.F32 R32, -RZ, R30.H1_H1 ;  /* 0x3000001eff207230 */ /* 0x000fc60000004100 */
        /* <DEDUP_REMOVED lines=13> */
.L_x_4705:
        /* <DEDUP_REMOVED lines=13> */
.L_x_4707:
[----:B------:R-:W-:Y:S05]  /*3130*/  BSYNC.RECONVERGENT B2 ;  /* 0x0000000000027941 */ /* 0x000fea0003800200 */
.L_x_4706:
        /* <DEDUP_REMOVED lines=42> */
.L_x_4704:
[----:B------:R-:W-:Y:S05]  /*33e0*/  BSYNC.RECONVERGENT B1 ;  /* 0x0000000000017941 */ /* 0x000fea0003800200 */
.L_x_4703:
[----:B------:R-:W-:Y:S01]  /*33f0*/  I2FP.F32.U32 R32, R33 ;  /* 0x0000002100207245 */ /* 0x000fe20000201000 */
[----:B------:R-:W-:Y:S01]  /*3400*/  HADD2.F32 R33, -RZ, R35.H0_H0 ;  /* 0x20000023ff217230 */ /* 0x000fe20000004100 */
[----:B------:R-:W-:Y:S01]  /*3410*/  ISETP.NE.AND P6, PT, R38, 0x1, PT ;  /* 0x000000012600780c */ /* 0x000fe20003fc5270 */
[----:B------:R-:W-:Y:S01]  /*3420*/  HADD2.F32 R34, -RZ, R19.H0_H0 ;  /* 0x20000013ff227230 */ /* 0x000fe20000004100 */
[----:B------:R-:W-:Y:S01]  /*3430*/  BSSY.RECONVERGENT B1, `(.L_x_4708) ;  /* 0x000004e000017945 */ /* 0x000fe20003800200 */
[----:B------:R-:W-:Y:S01]  /*3440*/  FFMA.FTZ R32, R32, R99, 1.1641532182693481445e-10 ;  /* 0x2f00000020207423 */ /* 0x000fe20000010063 */
[----:B------:R-:W-:Y:S01]  /*3450*/  FMUL.FTZ R33, R33, R100 ;  /* 0x0000006421217220 */ /* 0x000fe20000410000 */
[----:B------:R-:W-:Y:S02]  /*3460*/  HADD2.F32 R36, -RZ, R31.H0_H0 ;  /* 0x2000001fff247230 */ /* 0x000fe40000004100 */
[----:B------:R-:W-:Y:S02]  /*3470*/  IMAD.MOV.U32 R88, RZ, RZ, 0x2 ;  /* 0x00000002ff587424 */ /* 0x000fe400078e00ff */
[----:B------:R-:W-:Y:S01]  /*3480*/  FMUL.FTZ R33, R33, R98 ;  /* 0x0000006221217220 */ /* 0x000fe20000410000 */
[----:B------:R-:W-:-:S04]  /*3490*/  FSETP.GTU.FTZ.AND P5, PT, R32, R97, PT ;  /* 0x000000612000720b */ /* 0x000fc80003fbc000 */
        /* <DEDUP_REMOVED lines=13> */
.L_x_4710:
        /* <DEDUP_REMOVED lines=15> */
.L_x_4712:
[----:B------:R-:W-:Y:S05]  /*3660*/  BSYNC.RECONVERGENT B2 ;  /* 0x0000000000027941 */ /* 0x000fea0003800200 */
.L_x_4711:
        /* <DEDUP_REMOVED lines=42> */
.L_x_4709:
[----:B------:R-:W-:Y:S05]  /*3910*/  BSYNC.RECONVERGENT B1 ;  /* 0x0000000000017941 */ /* 0x000fea0003800200 */
.L_x_4708:
[----:B------:R-:W-:Y:S01]  /*3920*/  I2FP.F32.U32 R32, R33 ;  /* 0x0000002100207245 */ /* 0x000fe20000201000 */
[----:B------:R-:W-:Y:S01]  /*3930*/  HADD2.F32 R35, -RZ, R35.H1_H1 ;  /* 0x30000023ff237230 */ /* 0x000fe20000004100 */
[----:B------:R-:W-:Y:S01]  /*3940*/  F2FP.F16.F32.PACK_AB R33, R91, R89 ;  /* 0x000000595b21723e */ /* 0x000fe200000000ff */
[----:B------:R-:W-:Y:S02]  /*3950*/  HADD2.F32 R96, -RZ, R19.H1_H1 ;  /* 0x30000013ff607230 */ /* 0x000fe40000004100 */
[----:B------:R-:W-:Y:S01]  /*3960*/  FFMA.FTZ R32, R32, R99, 1.1641532182693481445e-10 ;  /* 0x2f00000020207423 */ /* 0x000fe20000010063 */
[----:B------:R-:W-:Y:S01]  /*3970*/  FMUL.FTZ R35, R35, R100 ;  /* 0x0000006423237220 */ /* 0x000fe20000410000 */
[----:B------:R-:W-:-:S03]  /*3980*/  HADD2.F32 R34, -RZ, R31.H1_H1 ;  /* 0x3000001fff227230 */ /* 0x000fc60000004100 */
[----:B------:R-:W-:Y:S01]  /*3990*/  FMUL.FTZ R35, R35, R98 ;  /* 0x0000006223237220 */ /* 0x000fe20000410000 */
[----:B------:R-:W-:Y:S02]  /*39a0*/  FSETP.GTU.FTZ.AND P6, PT, R32, R97, PT ;  /* 0x000000612000720b */ /* 0x000fe40003fdc000 */
[----:B------:R-:W-:Y:S02]  /*39b0*/  F2FP.F16.F32.PACK_AB R32, R90, R70 ;  /* 0x000000465a20723e */ /* 0x000fe400000000ff */
[----:B------:R-:W-:Y:S02]  /*39c0*/  FSEL R35, R35, RZ, !P6 ;  /* 0x000000ff23237208 */ /* 0x000fe40007000000 */
[----:B------:R-:W-:-:S03]  /*39d0*/  PLOP3.LUT P6, PT, P6, PT, PT, 0x8, 0x80 ;  /* 0x000000000080781c */ /* 0x000fc600037ce170 */
[----:B------:R-:W-:Y:S01]  /*39e0*/  FFMA.FTZ R96, R35, R96, R34 ;  /* 0x0000006023607223 */ /* 0x000fe20000010022 */
[----:B------:R-:W-:-:S04]  /*39f0*/  F2FP.F16.F32.PACK_AB R34, R94, R92 ;  /* 0x0000005c5e22723e */ /* 0x000fc800000000ff */
[----:B------:R-:W-:Y:S01]  /*3a00*/  F2FP.F16.F32.PACK_AB R35, R96, R93 ;  /* 0x0000005d6023723e */ /* 0x000fe200000000ff */
[----:B------:R-:W-:Y:S06]  /*3a10*/  BRA `(.L_x_4713) ;  /* 0x0000002800307947 */ /* 0x000fec0003800000 */
.L_x_4673:
        /* <DEDUP_REMOVED lines=16> */
.L_x_4716:
        /* <DEDUP_REMOVED lines=13> */
.L_x_4718:
[----:B------:R-:W-:Y:S05]  /*3bf0*/  BSYNC.RECONVERGENT B2 ;  /* 0x0000000000027941 */ /* 0x000fea0003800200 */
.L_x_4717:
        /* <DEDUP_REMOVED lines=40> */
[----:B------:R-:W-:-:S07]  /*3e80*/  IMAD.MOV.U32 R36, RZ, RZ, R88 ;  /* 0x000000ffff247224 */ /* 0x000fce00078e0058 */
.L_x_4715:
[----:B------:R-:W-:Y:S05]  /*3e90*/  BSYNC.RECONVERGENT B1 ;  /* 0x0000000000017941 */ /* 0x000fea0003800200 */
.L_x_4714:
        /* <DEDUP_REMOVED lines=8> */
[----:B------:R-:W-:Y:S01]  /*3f20*/  BSSY.RECONVERGENT B1, `(.L_x_4719) ;  /* 0x000004a000017945 */ /* 0x000fe20003800200 */
[----:B------:R-:W-:Y:S02]  /*3f30*/  IMAD.MOV.U32 R40, RZ, RZ, 0x2 ;  /* 0x00000002ff287424 */ /* 0x000fe400078e00ff */
[----:B------:R-:W-:Y:S01]  /*3f40*/  FMUL.FTZ R37, R37, R98 ;  /* 0x0000006225257220 */ /* 0x000fe20000410000 */
[----:B------:R-:W-:-:S04]  /*3f50*/  FSETP.GTU.FTZ.AND P1, PT, R36, R97, PT ;  /* 0x000000612400720b */ /* 0x000fc80003f3c000 */
[----:B------:R-:W-:Y:S02]  /*3f60*/  FSEL R70, R37, RZ, !P1 ;  /* 0x000000ff25467208 */ /* 0x000fe40004800000 */
[----:B------:R-:W-:Y:S02]  /*3f70*/  PLOP3.LUT P1, PT, P1, PT, PT, 0x8, 0x80 ;  /* 0x000000000080781c */ /* 0x000fe40000f2e170 */
[----:B------:R-:W-:Y:S01]  /*3f80*/  MOV R37, R86 ;  /* 0x0000005600257202 */ /* 0x000fe20000000f00 */
        /* <DEDUP_REMOVED lines=11> */
.L_x_4721:
        /* <DEDUP_REMOVED lines=13> */
.L_x_4723:
[----:B------:R-:W-:Y:S05]  /*4110*/  BSYNC.RECONVERGENT B2 ;  /* 0x0000000000027941 */ /* 0x000fea0003800200 */
.L_x_4722:
        /* <DEDUP_REMOVED lines=42> */
.L_x_4720:
[----:B------:R-:W-:Y:S05]  /*43c0*/  BSYNC.RECONVERGENT B1 ;  /* 0x0000000000017941 */ /* 0x000fea0003800200 */
.L_x_4719:
        /* <DEDUP_REMOVED lines=9> */
[----:B------:R-:W-:Y:S01]  /*4460*/  FSETP.GTU.FTZ.AND P1, PT, R36, R97, PT ;  /* 0x000000612400720b */ /* 0x000fe20003f3c000 */
[----:B------:R-:W-:-:S03]  /*4470*/  IMAD.MOV.U32 R36, RZ, RZ, 0x2 ;  /* 0x00000002ff247424 */ /* 0x000fc600078e00ff */
[----:B------:R-:W-:Y:S02]  /*4480*/  FSEL R90, R37, RZ, !P1 ;  /* 0x000000ff255a7208 */ /* 0x000fe40004800000 */
        /* <DEDUP_REMOVED lines=12> */
.L_x_4726:
        /* <DEDUP_REMOVED lines=13> */
.L_x_4728:
[----:B------:R-:W-:Y:S05]  /*4620*/  BSYNC.RECONVERGENT B2 ;  /* 0x0000000000027941 */ /* 0x000fea0003800200 */
.L_x_4727:
        /* <DEDUP_REMOVED lines=42> */
.L_x_4725:
[----:B------:R-:W-:Y:S05]  /*48d0*/  BSYNC.RECONVERGENT B1 ;  /* 0x0000000000017941 */ /* 0x000fea0003800200 */
.L_x_4724:
        /* <DEDUP_REMOVED lines=23> */
.L_x_4731:
        /* <DEDUP_REMOVED lines=13> */
.L_x_4733:
[----:B------:R-:W-:Y:S05]  /*4b20*/  BSYNC.RECONVERGENT B2 ;  /* 0x0000000000027941 */ /* 0x000fea0003800200 */
.L_x_4732:
        /* <DEDUP_REMOVED lines=42> */
.L_x_4730:
[----:B------:R-:W-:Y:S05]  /*4dd0*/  BSYNC.RECONVERGENT B1 ;  /* 0x0000000000017941 */ /* 0x000fea0003800200 */
.L_x_4729:
        /* <DEDUP_REMOVED lines=23> */
.L_x_4736:
        /* <DEDUP_REMOVED lines=13> */
.L_x_4738:
[----:B------:R-:W-:Y:S05]  /*5020*/  BSYNC.RECONVERGENT B2 ;  /* 0x0000000000027941 */ /* 0x000fea0003800200 */
.L_x_4737:
        /* <DEDUP_REMOVED lines=42> */
.L_x_4735:
[----:B------:R-:W-:Y:S05]  /*52d0*/  BSYNC.RECONVERGENT B1 ;  /* 0x0000000000017941 */ /* 0x000fea0003800200 */
.L_x_4734:
        /* <DEDUP_REMOVED lines=23> */
.L_x_4741:
        /* <DEDUP_REMOVED lines=13> */
.L_x_4743:
[----:B------:R-:W-:Y:S05]  /*5520*/  BSYNC.RECONVERGENT B2 ;  /* 0x0000000000027941 */ /* 0x000fea0003800200 */
.L_x_4742:
        /* <DEDUP_REMOVED lines=42> */
.L_x_4740:
[----:B------:R-:W-:Y:S05]  /*57d0*/  BSYNC.RECONVERGENT B1 ;  /* 0x0000000000017941 */ /* 0x000fea0003800200 */
.L_x_4739:
        /* <DEDUP_REMOVED lines=23> */
.L_x_4746:
        /* <DEDUP_REMOVED lines=13> */
.L_x_4748:
[----:B------:R-:W-:Y:S05]  /*5a20*/  BSYNC.RECONVERGENT B2 ;  /* 0x0000000000027941 */ /* 0x000fea0003800200 */
.L_x_4747:
        /* <DEDUP_REMOVED lines=42> */
.L_x_4745:
[----:B------:R-:W-:Y:S05]  /*5cd0*/  BSYNC.RECONVERGENT B1 ;  /* 0x0000000000017941 */ /* 0x000fea0003800200 */
.L_x_4744:
        /* <DEDUP_REMOVED lines=23> */
.L_x_4751:
        /* <DEDUP_REMOVED lines=15> */
.L_x_4753:
[----:B------:R-:W-:Y:S05]  /*5f40*/  BSYNC.RECONVERGENT B2 ;  /* 0x0000000000027941 */ /* 0x000fea0003800200 */
.L_x_4752:
        /* <DEDUP_REMOVED lines=42> */
.L_x_4750:
[----:B------:R-:W-:Y:S05]  /*61f0*/  BSYNC.RECONVERGENT B1 ;  /* 0x0000000000017941 */ /* 0x000fea0003800200 */
.L_x_4749:
        /* <DEDUP_REMOVED lines=11> */
[----:B------:R-:W-:Y:S01]  /*62b0*/  FMUL.FTZ R96, R96, R33 ;  /* 0x0000002160607220 */ /* 0x000fe20000410000 */
[----:B------:R-:W-:-:S04]  /*62c0*/  F2FP.F16.F32.PACK_AB R33, R91, R89 ;  /* 0x000000595b21723e */ /* 0x000fc800000000ff */
[----:B------:R-:W-:-:S07]  /*62d0*/  F2FP.F16.F32.PACK_AB R35, R96, R93 ;  /* 0x0000005d6023723e */ /* 0x000fce00000000ff */
.L_x_4713:
[----:B------:R-:W-:Y:S01]  /*62e0*/  SEL R39, RZ, 0x1000000, !P6 ;  /* 0x01000000ff277807 */ /* 0x000fe20007000000 */
[----:B------:R-:W0:Y:S01]  /*62f0*/  LDC.64 R40, c[0x0][0x3a8] ;  /* 0x0000ea00ff287b82 */ /* 0x000e220000000a00 */
[----:B------:R-:W-:Y:S01]  /*6300*/  SEL R102, RZ, 0x10000, !P5 ;  /* 0x00010000ff667807 */ /* 0x000fe20006800000 */
[----:B------:R-:W-:Y:S01]  /*6310*/  VIADD R95, R71, 0x20 ;  /* 0x00000020475f7836 */ /* 0x000fe20000000000 */
        /* <DEDUP_REMOVED lines=12> */
[----:B------:R-:W-:Y:S01]  /*63e0*/  LOP3.LUT R103, R103, R102, RZ, 0xfc, !PT ;  /* 0x0000006667677212 */ /* 0x000fe200078efcff */
[----:B0-----:R-:W-:Y:S01]  /*63f0*/  IMAD.WIDE.U32 R108, R71, 0x10, R40 ;  /* 0x00000010476c7825 */ /* 0x001fe200078e0028 */
[----:B------:R-:W-:-:S03]  /*6400*/  LOP3.LUT R102, R36, R37, RZ, 0xfc, !PT ;  /* 0x0000002524667212 */ /* 0x000fc600078efcff */
[----:B------:R-:W-:Y:S01]  /*6410*/  IMAD.WIDE.U32 R36, R95, 0x10, R112 ;  /* 0x000000105f247825 */ /* 0x000fe200078e0070 */
[----:B------:R0:W-:Y:S03]  /*6420*/  STG.E.128 desc[UR8][R108.64], R32 ;  /* 0x000000206c007986 */ /* 0x0001e6000c101d08 */
[----:B-1----:R-:W-:-:S05]  /*6430*/  IMAD.WIDE.U32 R106, R71, 0x8, R42 ;  /* 0x00000008476a7825 */ /* 0x002fca00078e002a */
[----:B------:R0:W-:Y:S01]  /*6440*/  STG.E.64 desc[UR8][R106.64], R102 ;  /* 0x000000666a007986 */ /* 0x0001e2000c101b08 */
[----:B--2---:R-:W-:-:S03]  /*6450*/  @P0 IMAD.WIDE.U32 R104, R95, 0x10, R104 ;  /* 0x000000105f680825 */ /* 0x004fc600078e0068 */
[----:B------:R-:W5:Y:S04]  /*6460*/  LDG.E.128 R36, desc[UR8][R36.64] ;  /* 0x0000000824247981 */ /* 0x000f68000c1e1d00 */
[----:B------:R0:W5:Y:S01]  /*6470*/  @P0 LDG.E.128 R28, desc[UR8][R104.64] ;  /* 0x00000008681c0981 */ /* 0x000162000c1e1d00 */
[----:B------:R-:W-:Y:S05]  /*6480*/  @!P0 BRA `(.L_x_4754) ;  /* 0x00000028004c8947 */ /* 0x000fea0003800000 */
        /* <DEDUP_REMOVED lines=16> */
.L_x_4757:
        /* <DEDUP_REMOVED lines=13> */
.L_x_4759:
[----:B------:R-:W-:Y:S05]  /*6660*/  BSYNC.RECONVERGENT B2 ;  /* 0x0000000000027941 */ /* 0x000fea0003800200 */
.L_x_4758:
        /* <DEDUP_REMOVED lines=41> */
.L_x_4756:
[----:B------:R-:W-:Y:S05]  /*6900*/  BSYNC.RECONVERGENT B1 ;  /* 0x0000000000017941 */ /* 0x000fea0003800200 */
.L_x_4755:
        /* <DEDUP_REMOVED lines=10> */
[----:B------:R-:W-:-:S03]  /*69b0*/  HADD2.F32 R32, -RZ, R17.H0_H0 ;  /* 0x20000011ff207230 */ /* 0x000fc60000004100 */
        /* <DEDUP_REMOVED lines=14> */
.L_x_4762:
        /* <DEDUP_REMOVED lines=13> */
.L_x_4764:
[----:B------:R-:W-:Y:S05]  /*6b70*/  BSYNC.RECONVERGENT B2 ;  /* 0x0000000000027941 */ /* 0x000fea0003800200 */
.L_x_4763:
        /* <DEDUP_REMOVED lines=42> */
.L_x_4761:
[----:B------:R-:W-:Y:S05]  /*6e20*/  BSYNC.RECONVERGENT B1 ;  /* 0x0000000000017941 */ /* 0x000fea0003800200 */
.L_x_4760:
        /* <DEDUP_REMOVED lines=25> */
.L_x_4767:
        /* <DEDUP_REMOVED lines=13> */
.L_x_4769:
[----:B------:R-:W-:Y:S05]  /*7090*/  BSYNC.RECONVERGENT B2 ;  /* 0x0000000000027941 */ /* 0x000fea0003800200 */
.L_x_4768:
        /* <DEDUP_REMOVED lines=42> */
.L_x_4766:
[----:B------:R-:W-:Y:S05]  /*7340*/  BSYNC.RECONVERGENT B1 ;  /* 0x0000000000017941 */ /* 0x000fea0003800200 */
.L_x_4765:
        /* <DEDUP_REMOVED lines=24> */
.L_x_4772:
        /* <DEDUP_REMOVED lines=13> */
.L_x_4774:
[----:B------:R-:W-:Y:S05]  /*75a0*/  BSYNC.RECONVERGENT B2 ;  /* 0x0000000000027941 */ /* 0x000fea0003800200 */
.L_x_4773:
        /* <DEDUP_REMOVED lines=42> */
.L_x_4771:
[----:B------:R-:W-:Y:S05]  /*7850*/  BSYNC.RECONVERGENT B1 ;  /* 0x0000000000017941 */ /* 0x000fea0003800200 */
.L_x_4770:
        /* <DEDUP_REMOVED lines=10> */
[----:B------:R-:W-:Y:S01]  /*7900*/  FSETP.GTU.FTZ.AND P2, PT, R32, R97, PT ;  /* 0x000000612000720b */ /* 0x000fe20003f5c000 */
[----:B------:R-:W-:-:S03]  /*7910*/  HADD2.F32 R32, -RZ, R29.H1_H1 ;  /* 0x3000001dff207230 */ /* 0x000fc60000004100 */
        /* <DEDUP_REMOVED lines=12> */
.L_x_4777:
        /* <DEDUP_REMOVED lines=13> */
.L_x_4779:
[----:B------:R-:W-:Y:S05]  /*7ab0*/  BSYNC.RECONVERGENT B2 ;  /* 0x0000000000027941 */ /* 0x000fea0003800200 */
.L_x_4778:
        /* <DEDUP_REMOVED lines=42> */
.L_x_4776:
[----:B------:R-:W-:Y:S05]  /*7d60*/  BSYNC.RECONVERGENT B1 ;  /* 0x0000000000017941 */ /* 0x000fea0003800200 */
.L_x_4775:
        /* <DEDUP_REMOVED lines=24> */
.L_x_4782:
        /* <DEDUP_REMOVED lines=13> */
.L_x_4784:
[----:B------:R-:W-:Y:S05]  /*7fc0*/  BSYNC.RECONVERGENT B2 ;  /* 0x0000000000027941 */ /* 0x000fea0003800200 */
.L_x_4783:
        /* <DEDUP_REMOVED lines=42> */
.L_x_4781:
[----:B------:R-:W-:Y:S05]  /*8270*/  BSYNC.RECONVERGENT B1 ;  /* 0x0000000000017941 */ /* 0x000fea0003800200 */
.L_x_4780:
        /* <DEDUP_REMOVED lines=24> */
.L_x_4787:
        /* <DEDUP_REMOVED lines=13> */
.L_x_4789:
[----:B------:R-:W-:Y:S05]  /*84d0*/  BSYNC.RECONVERGENT B2 ;  /* 0x0000000000027941 */ /* 0x000fea0003800200 */
.L_x_4788:
        /* <DEDUP_REMOVED lines=42> */
.L_x_4786:
[----:B------:R-:W-:Y:S05]  /*8780*/  BSYNC.RECONVERGENT B1 ;  /* 0x0000000000017941 */ /* 0x000fea0003800200 */
.L_x_4785:
[----:B------:R-:W-:Y:S01]  /*8790*/  I2FP.F32.U32 R32, R33 ;  /* 0x0000002100207245 */ /* 0x000fe20000201000 */
[----:B------:R-:W-:Y:S01]  /*87a0*/  HADD2.F32 R33, -RZ, R39.H0_H0 ;  /* 0x20000027ff217230 */ /* 0x000fe20000004100 */
[----:B------:R-:W-:Y:S01]  /*87b0*/  ISETP.NE.AND P6, PT, R35, 0x1, PT ;  /* 0x000000012300780c */ /* 0x000fe20003fc5270 */
[----:B------:R-:W-:Y:S01]  /*87c0*/  HADD2.F32 R34, -RZ, R14.H0_H0 ;  /* 0x2000000eff227230 */ /* 0x000fe20000004100 */
[----:B------:R-:W-:Y:S01]  /*87d0*/  BSSY.RECONVERGENT B1, `(.L_x_4790) ;  /* 0x000004e000017945 */ /* 0x000fe20003800200 */
[----:B------:R-:W-:Y:S01]  /*87e0*/  FFMA.FTZ R32, R32, R99, 1.1641532182693481445e-10 ;  /* 0x2f00000020207423 */ /* 0x000fe20000010063 */
[----:B------:R-:W-:Y:S01]  /*87f0*/  FMUL.FTZ R33, R33, R100 ;  /* 0x0000006421217220 */ /* 0x000fe20000410000 */
[----:B------:R-:W-:-:S03]  /*8800*/  HADD2.F32 R36, -RZ, R31.H0_H0 ;  /* 0x2000001fff247230 */ /* 0x000fc60000004100 */
        /* <DEDUP_REMOVED lines=16> */
.L_x_4792:
        /* <DEDUP_REMOVED lines=15> */
.L_x_4794:
[----:B------:R-:W-:Y:S05]  /*8a00*/  BSYNC.RECONVERGENT B2 ;  /* 0x0000000000027941 */ /* 0x000fea0003800200 */
.L_x_4793:
        /* <DEDUP_REMOVED lines=42> */
.L_x_4791:
[----:B------:R-:W-:Y:S05]  /*8cb0*/  BSYNC.RECONVERGENT B1 ;  /* 0x0000000000017941 */ /* 0x000fea0003800200 */
.L_x_4790:
        /* <DEDUP_REMOVED lines=16> */
.L_x_4754:
        /* <DEDUP_REMOVED lines=16> */
.L_x_4798:
        /* <DEDUP_REMOVED lines=13> */
.L_x_4800:
[----:B------:R-:W-:Y:S05]  /*8f90*/  BSYNC.RECONVERGENT B2 ;  /* 0x0000000000027941 */ /* 0x000fea0003800200 */
.L_x_4799:
        /* <DEDUP_REMOVED lines=41> */
.L_x_4797:
[----:B------:R-:W-:Y:S05]  /*9230*/  BSYNC.RECONVERGENT B1 ;  /* 0x0000000000017941 */ /* 0x000fea0003800200 */
.L_x_4796:
        /* <DEDUP_REMOVED lines=24> */
.L_x_4803:
        /* <DEDUP_REMOVED lines=13> */
.L_x_4805:
[----:B------:R-:W-:Y:S05]  /*9490*/  BSYNC.RECONVERGENT B2 ;  /* 0x0000000000027941 */ /* 0x000fea0003800200 */
.L_x_4804:
        /* <DEDUP_REMOVED lines=42> */
.L_x_4802:
[----:B------:R-:W-:Y:S05]  /*9740*/  BSYNC.RECONVERGENT B1 ;  /* 0x0000000000017941 */ /* 0x000fea0003800200 */
.L_x_4801:
        /* <DEDUP_REMOVED lines=9> */
[----:B------:R-:W-:-:S03]  /*97e0*/  HADD2.F32 R32, -RZ, R17.H1_H1 ;  /* 0x30000011ff207230 */ /* 0x000fc60000004100 */
        /* <DEDUP_REMOVED lines=14> */
.L_x_4808:
        /* <DEDUP_REMOVED lines=13> */
.L_x_4810:
[----:B------:R-:W-:Y:S05]  /*99a0*/  BSYNC.RECONVERGENT B2 ;  /* 0x0000000000027941 */ /* 0x000fea0003800200 */
.L_x_4809:
        /* <DEDUP_REMOVED lines=42> */
.L_x_4807:
[----:B------:R-:W-:Y:S05]  /*9c50*/  BSYNC.RECONVERGENT B1 ;  /* 0x0000000000017941 */ /* 0x000fea0003800200 */
.L_x_4806:
        /* <DEDUP_REMOVED lines=8> */
[----:B------:R-:W-:-:S04]  /*9ce0*/  FSETP.GTU.FTZ.AND P1, PT, R32, R97, PT ;  /* 0x000000612000720b */ /* 0x000fc80003f3c000 */
[----:B------:R-:W-:Y:S01]  /*9cf0*/  FSEL R102, R33, RZ, !P1 ;  /* 0x000000ff21667208 */ /* 0x000fe20004800000 */
[----:B------:R-:W-:Y:S01]  /*9d00*/  IMAD.MOV.U32 R33, RZ, RZ, R86 ;  /* 0x000000ffff217224 */ /* 0x000fe200078e0056 */
[----:B------:R-:W-:-:S03]  /*9d10*/  PLOP3.LUT P1, PT, P1, PT, PT, 0x8, 0x80 ;  /* 0x000000000080781c */ /* 0x000fc60000f2e170 */
[----:B------:R-:W-:Y:S01]  /*9d20*/  FMUL.FTZ R102, R35, R102 ;  /* 0x0000006623667220 */ /* 0x000fe20000410000 */
        /* <DEDUP_REMOVED lines=10> */
.L_x_4813:
        /* <DEDUP_REMOVED lines=13> */
.L_x_4815:
[----:B------:R-:W-:Y:S05]  /*9ea0*/  BSYNC.RECONVERGENT B2 ;  /* 0x0000000000027941 */ /* 0x000fea0003800200 */
.L_x_4814:
        /* <DEDUP_REMOVED lines=42> */
.L_x_4812:
[----:B------:R-:W-:Y:S05]  /*a150*/  BSYNC.RECONVERGENT B1 ;  /* 0x0000000000017941 */ /* 0x000fea0003800200 */
.L_x_4811:
        /* <DEDUP_REMOVED lines=23> */
.L_x_4818:
        /* <DEDUP_REMOVED lines=13> */
.L_x_4820:
[----:B------:R-:W-:Y:S05]  /*a3a0*/  BSYNC.RECONVERGENT B2 ;  /* 0x0000000000027941 */ /* 0x000fea0003800200 */
.L_x_4819:
        /* <DEDUP_REMOVED lines=42> */
.L_x_4817:
[----:B------:R-:W-:Y:S05]  /*a650*/  BSYNC.RECONVERGENT B1 ;  /* 0x0000000000017941 */ /* 0x000fea0003800200 */
.L_x_4816:
        /* <DEDUP_REMOVED lines=23> */
.L_x_4823:
        /* <DEDUP_REMOVED lines=13> */
.L_x_4825:
[----:B------:R-:W-:Y:S05]  /*a8a0*/  BSYNC.RECONVERGENT B2 ;  /* 0x0000000000027941 */ /* 0x000fea0003800200 */
.L_x_4824:
        /* <DEDUP_REMOVED lines=42> */
.L_x_4822:
[----:B------:R-:W-:Y:S05]  /*ab50*/  BSYNC.RECONVERGENT B1 ;  /* 0x0000000000017941 */ /* 0x000fea0003800200 */
.L_x_4821:
        /* <DEDUP_REMOVED lines=23> */
.L_x_4828:
        /* <DEDUP_REMOVED lines=13> */
.L_x_4830:
[----:B------:R-:W-:Y:S05]  /*ada0*/  BSYNC.RECONVERGENT B2 ;  /* 0x0000000000027941 */ /* 0x000fea0003800200 */
.L_x_4829:
        /* <DEDUP_REMOVED lines=42> */
.L_x_4827:
[----:B------:R-:W-:Y:S05]  /*b050*/  BSYNC.RECONVERGENT B1 ;  /* 0x0000000000017941 */ /* 0x000fea0003800200 */
.L_x_4826:
        /* <DEDUP_REMOVED lines=23> */
.L_x_4833:
        /* <DEDUP_REMOVED lines=15> */
.L_x_4835:
[----:B------:R-:W-:Y:S05]  /*b2c0*/  BSYNC.RECONVERGENT B2 ;  /* 0x0000000000027941 */ /* 0x000fea0003800200 */
.L_x_4834:
        /* <DEDUP_REMOVED lines=42> */
.L_x_4832:
[----:B------:R-:W-:Y:S05]  /*b570*/  BSYNC.RECONVERGENT B1 ;  /* 0x0000000000017941 */ /* 0x000fea0003800200 */
.L_x_4831:
        /* <DEDUP_REMOVED lines=14> */
.L_x_4795:
[----:B------:R-:W0:Y:S01]  /*b660*/  @P0 LDC.64 R38, c[0x0][0x3a0] ;  /* 0x0000e800ff260b82 */ /* 0x000e220000000a00 */
[----:B------:R-:W-:Y:S01]  /*b670*/  SEL R114, RZ, 0x10000, !P5 ;  /* 0x00010000ff727807 */ /* 0x000fe20006800000 */
[----:B------:R-:W-:Y:S01]  /*b680*/  IMAD.WIDE.U32 R116, R95, 0x10, R40 ;  /* 0x000000105f747825 */ /* 0x000fe200078e0028 */
[----:B------:R-:W-:Y:S02]  /*b690*/  ISETP.NE.AND P5, PT, R110, RZ, PT ;  /* 0x000000ff6e00720c */ /* 0x000fe40003fa5270 */
[----:B------:R-:W-:Y:S02]  /*b6a0*/  SEL R111, RZ, 0x1000000, !P6 ;  /* 0x01000000ff6f7807 */ /* 0x000fe40007000000 */
[----:B------:R-:W-:Y:S01]  /*b6b0*/  ISETP.NE.AND P6, PT, R88, RZ, PT ;  /* 0x000000ff5800720c */ /* 0x000fe20003fc5270 */
[----:B------:R1:W-:Y:S01]  /*b6c0*/  STG.E.128 desc[UR8][R116.64], R32 ;  /* 0x0000002074007986 */ /* 0x0003e2000c101d08 */
[----:B------:R-:W-:Y:S02]  /*b6d0*/  SEL R115, RZ, 0x100, !P4 ;  /* 0x00000100ff737807 */ /* 0x000fe40006000000 */
[----:B------:R-:W-:-:S02]  /*b6e0*/  SEL R110, RZ, 0x1000000, !P2 ;  /* 0x01000000ff6e7807 */ /* 0x000fc40005000000 */
[----:B------:R-:W-:Y:S02]  /*b6f0*/  SEL R88, RZ, 0x10000, !P1 ;  /* 0x00010000ff587807 */ /* 0x000fe40004800000 */
[----:B------:R-:W-:Y:S02]  /*b700*/  SEL R37, RZ, 0x100, !P5 ;  /* 0x00000100ff257807 */ /* 0x000fe40006800000 */
[----:B------:R-:W-:Y:S02]  /*b710*/  LOP3.LUT R115, R115, R111, R114, 0xfe, !PT ;  /* 0x0000006f73737212 */ /* 0x000fe400078efe72 */
[----:B------:R-:W-:Y:S02]  /*b720*/  LOP3.LUT R37, R37, R110, R88, 0xfe, !PT ;  /* 0x0000006e25257212 */ /* 0x000fe400078efe58 */
[----:B------:R-:W-:Y:S02]  /*b730*/  SEL R114, RZ, 0x1, !P3 ;  /* 0x00000001ff727807 */ /* 0x000fe40005800000 */
[----:B------:R-:W-:-:S02]  /*b740*/  IADD3 R111, PT, PT, R71, 0x40, RZ ;  /* 0x00000040476f7810 */ /* 0x000fc40007ffe0ff */
[----:B------:R-:W-:Y:S01]  /*b750*/  SEL R88, RZ, 0x1, !P6 ;  /* 0x00000001ff587807 */ /* 0x000fe20007000000 */
[----:B-1----:R-:W-:Y:S01]  /*b760*/  IMAD.WIDE.U32 R116, R95, 0x8, R42 ;  /* 0x000000085f747825 */ /* 0x002fe200078e002a */
[----:B------:R-:W-:Y:S02]  /*b770*/  LOP3.LUT R115, R115, R114, RZ, 0xfc, !PT ;  /* 0x0000007273737212 */ /* 0x000fe400078efcff */
[----:B------:R-:W-:Y:S01]  /*b780*/  LOP3.LUT R114, R37, R88, RZ, 0xfc, !PT ;  /* 0x0000005825727212 */ /* 0x000fe200078efcff */
[----:B------:R-:W-:-:S04]  /*b790*/  IMAD.WIDE.U32 R32, R111, 0x10, R112 ;  /* 0x000000106f207825 */ /* 0x000fc800078e0070 */
[----:B0-----:R-:W-:Y:S01]  /*b7a0*/  @P0 IMAD.WIDE.U32 R38, R111, 0x10, R38 ;  /* 0x000000106f260825 */ /* 0x001fe200078e0026 */
        /* <DEDUP_REMOVED lines=20> */
.L_x_4839:
        /* <DEDUP_REMOVED lines=13> */
.L_x_4841:
[----:B------:R-:W-:Y:S05]  /*b9c0*/  BSYNC.RECONVERGENT B2 ;  /* 0x0000000000027941 */ /* 0x000fea0003800200 */
.L_x_4840:
        /* <DEDUP_REMOVED lines=42> */
.L_x_4838:
[----:B------:R-:W-:Y:S05]  /*bc70*/  BSYNC.RECONVERGENT B1 ;  /* 0x0000000000017941 */ /* 0x000fea0003800200 */
.L_x_4837:
        /* <DEDUP_REMOVED lines=25> */
.L_x_4844:
        /* <DEDUP_REMOVED lines=13> */
.L_x_4846:
[----:B------:R-:W-:Y:S05]  /*bee0*/  BSYNC.RECONVERGENT B2 ;  /* 0x0000000000027941 */ /* 0x000fea0003800200 */
.L_x_4845:
        /* <DEDUP_REMOVED lines=42> */
.L_x_4843:
[----:B------:R-:W-:Y:S05]  /*c190*/  BSYNC.RECONVERGENT B1 ;  /* 0x0000000000017941 */ /* 0x000fea0003800200 */
.L_x_4842:
        /* <DEDUP_REMOVED lines=8> */
[----:B------:R-:W-:Y:S02]  /*c220*/  HFMA2 R38, -RZ, RZ, 0, 1.1920928955078125e-07 ;  /* 0x00000002ff267431 */ /* 0x000fe400000001ff */
        /* <DEDUP_REMOVED lines=15> */
.L_x_4849:
        /* <DEDUP_REMOVED lines=13> */
.L_x_4851:
[----:B------:R-:W-:Y:S05]  /*c3f0*/  BSYNC.RECONVERGENT B2 ;  /* 0x0000000000027941 */ /* 0x000fea0003800200 */
.L_x_4850:
        /* <DEDUP_REMOVED lines=42> */
.L_x_4848:
[----:B------:R-:W-:Y:S05]  /*c6a0*/  BSYNC.RECONVERGENT B1 ;  /* 0x0000000000017941 */ /* 0x000fea0003800200 */
.L_x_4847:
        /* <DEDUP_REMOVED lines=24> */
.L_x_4854:
        /* <DEDUP_REMOVED lines=13> */
.L_x_4856:
[----:B------:R-:W-:Y:S05]  /*c900*/  BSYNC.RECONVERGENT B2 ;  /* 0x0000000000027941 */ /* 0x000fea0003800200 */
.L_x_4855:
        /* <DEDUP_REMOVED lines=42> */
.L_x_4853:
[----:B------:R-:W-:Y:S05]  /*cbb0*/  BSYNC.RECONVERGENT B1 ;  /* 0x0000000000017941 */ /* 0x000fea0003800200 */
.L_x_4852:
        /* <DEDUP_REMOVED lines=24> */
.L_x_4859:
        /* <DEDUP_REMOVED lines=13> */
.L_x_4861:
[----:B------:R-:W-:Y:S05]  /*ce10*/  BSYNC.RECONVERGENT B2 ;  /* 0x0000000000027941 */ /* 0x000fea0003800200 */
.L_x_4860:
        /* <DEDUP_REMOVED lines=40> */
[----:B------:R-:W-:Y:S01]  /*d0a0*/  IMAD.MOV.U32 R33, RZ, RZ, R88 ;  /* 0x000000ffff217224 */ /* 0x000fe200078e0058 */
[----:B------:R-:W-:-:S07]  /*d0b0*/  MOV R88, R32 ;  /* 0x0000002000587202 */ /* 0x000fce0000000f00 */
.L_x_4858:
[----:B------:R-:W-:Y:S05]  /*d0c0*/  BSYNC.RECONVERGENT B1 ;  /* 0x0000000000017941 */ /* 0x000fea0003800200 */
.L_x_4857:
        /* <DEDUP_REMOVED lines=24> */
.L_x_4864:
        /* <DEDUP_REMOVED lines=13> */
.L_x_4866:
[----:B------:R-:W-:Y:S05]  /*d320*/  BSYNC.RECONVERGENT B2 ;  /* 0x0000000000027941 */ /* 0x000fea0003800200 */
.L_x_4865:
        /* <DEDUP_REMOVED lines=39> */
[----:B------:R-:W-:Y:S01]  /*d5a0*/  IMAD.MOV.U32 R33, RZ, RZ, R88 ;  /* 0x000000ffff217224 */ /* 0x000fe200078e0058 */
[----:B------:R-:W-:Y:S01]  /*d5b0*/  MOV R88, R32 ;  /* 0x0000002000587202 */ /* 0x000fe20000000f00 */
[----:B------:R-:W-:-:S07]  /*d5c0*/  IMAD.MOV.U32 R36, RZ, RZ, RZ ;  /* 0x000000ffff247224 */ /* 0x000fce00078e00ff */
.L_x_4863:
[----:B------:R-:W-:Y:S05]  /*d5d0*/  BSYNC.RECONVERGENT B1 ;  /* 0x0000000000017941 */ /* 0x000fea0003800200 */
.L_x_4862:
        /* <DEDUP_REMOVED lines=24> */
.L_x_4869:
        /* <DEDUP_REMOVED lines=13> */
.L_x_4871:
[----:B------:R-:W-:Y:S05]  /*d830*/  BSYNC.RECONVERGENT B2 ;  /* 0x0000000000027941 */ /* 0x000fea0003800200 */
.L_x_4870:
        /* <DEDUP_REMOVED lines=41> */
[----:B------:R-:W-:-:S07]  /*dad0*/  MOV R88, R32 ;  /* 0x0000002000587202 */ /* 0x000fce0000000f00 */
.L_x_4868:
[----:B------:R-:W-:Y:S05]  /*dae0*/  BSYNC.RECONVERGENT B1 ;  /* 0x0000000000017941 */ /* 0x000fea0003800200 */
.L_x_4867:
        /* <DEDUP_REMOVED lines=24> */
.L_x_4874:
        /* <DEDUP_REMOVED lines=15> */
.L_x_4876:
[----:B------:R-:W-:Y:S05]  /*dd60*/  BSYNC.RECONVERGENT B2 ;  /* 0x0000000000027941 */ /* 0x000fea0003800200 */
.L_x_4875:
        /* <DEDUP_REMOVED lines=42> */
.L_x_4873:
[----:B------:R-:W-:Y:S05]  /*e010*/  BSYNC.RECONVERGENT B1 ;  /* 0x0000000000017941 */ /* 0x000fea0003800200 */
.L_x_4872:
        /* <DEDUP_REMOVED lines=16> */
.L_x_4836:
        /* <DEDUP_REMOVED lines=16> */
.L_x_4880:
        /* <DEDUP_REMOVED lines=13> */
.L_x_4882:
[----:B------:R-:W-:Y:S05]  /*e2f0*/  BSYNC.RECONVERGENT B2 ;  /* 0x0000000000027941 */ /* 0x000fea0003800200 */
.L_x_4881:
        /* <DEDUP_REMOVED lines=42> */
.L_x_4879:
[----:B------:R-:W-:Y:S05]  /*e5a0*/  BSYNC.RECONVERGENT B1 ;  /* 0x0000000000017941 */ /* 0x000fea0003800200 */
.L_x_4878:
[----:B------:R-:W-:Y:S01]  /*e5b0*/  I2FP.F32.U32 R36, R37 ;  /* 0x0000002500247245 */ /* 0x000fe20000201000 */
[----:B-----5:R-:W-:Y:S01]  /*e5c0*/  HADD2.F32 R37, -RZ, R32.H0_H0 ;  /* 0x20000020ff257230 */ /* 0x020fe20000004100 */
        /* <DEDUP_REMOVED lines=22> */
.L_x_4885:
        /* <DEDUP_REMOVED lines=13> */
.L_x_4887:
[----:B------:R-:W-:Y:S05]  /*e800*/  BSYNC.RECONVERGENT B2 ;  /* 0x0000000000027941 */ /* 0x000fea0003800200 */
.L_x_4886:
        /* <DEDUP_REMOVED lines=42> */
.L_x_4884:
[----:B------:R-:W-:Y:S05]  /*eab0*/  BSYNC.RECONVERGENT B1 ;  /* 0x0000000000017941 */ /* 0x000fea0003800200 */
.L_x_4883:
        /* <DEDUP_REMOVED lines=23> */
.L_x_4890:
        /* <DEDUP_REMOVED lines=13> */
.L_x_4892:
[----:B------:R-:W-:Y:S05]  /*ed00*/  BSYNC.RECONVERGENT B2 ;  /* 0x0000000000027941 */ /* 0x000fea0003800200 */
.L_x_4891:
        /* <DEDUP_REMOVED lines=42> */
.L_x_4889:
[----:B------:R-:W-:Y:S05]  /*efb0*/  BSYNC.RECONVERGENT B1 ;  /* 0x0000000000017941 */ /* 0x000fea0003800200 */
.L_x_4888:
        /* <DEDUP_REMOVED lines=23> */
.L_x_4895:
        /* <DEDUP_REMOVED lines=13> */
.L_x_4897:
[----:B------:R-:W-:Y:S05]  /*f200*/  BSYNC.RECONVERGENT B2 ;  /* 0x0000000000027941 */ /* 0x000fea0003800200 */
.L_x_4896:
        /* <DEDUP_REMOVED lines=42> */
.L_x_4894:
[----:B------:R-:W-:Y:S05]  /*f4b0*/  BSYNC.RECONVERGENT B1 ;  /* 0x0000000000017941 */ /* 0x000fea0003800200 */
.L_x_4893:
        /* <DEDUP_REMOVED lines=23> */
.L_x_4900:
        /* <DEDUP_REMOVED lines=13> */
.L_x_4902:
[----:B------:R-:W-:Y:S05]  /*f700*/  BSYNC.RECONVERGENT B2 ;  /* 0x0000000000027941 */ /* 0x000fea0003800200 */
.L_x_4901:
        /* <DEDUP_REMOVED lines=34> */
[----:B------:R-:W-:Y:S02]  /*f930*/  HFMA2 R37, -RZ, RZ, 0, 0 ;  /* 0x00000000ff257431 */ /* 0x000fe400000001ff */
[----:B------:R-:W-:Y:S01]  /*f940*/  IMAD.WIDE.U32 R86, R86, -0x326172a9, RZ ;  /* 0xcd9e8d5756567825 */ /* 0x000fe200078e00ff */
[----:B------:R-:W-:-:S04]  /*f950*/  LOP3.LUT R33, R38, UR28, R33, 0x96, !PT ;  /* 0x0000001c26217c12 */ /* 0x000fc8000f8e9621 */
[----:B------:R-:W-:Y:S01]  /*f960*/  LOP3.LUT R84, R32, UR30, R87, 0x96, !PT ;  /* 0x0000001e20547c12 */ /* 0x000fe2000f8e9657 */
[----:B------:R-:W-:-:S05]  /*f970*/  IMAD.WIDE.U32 R32, R33, -0x2daee0ad, RZ ;  /* 0xd2511f5321207825 */ /* 0x000fca00078e00ff */
[----:B------:R-:W-:Y:S02]  /*f980*/  LOP3.LUT R87, R36, UR31, R33, 0x96, !PT ;  /* 0x0000001f24577c12 */ /* 0x000fe4000f8e9621 */
[----:B------:R-:W-:Y:S01]  /*f990*/  MOV R33, R88 ;  /* 0x0000005800217202 */ /* 0x000fe20000000f00 */
[----:B------:R-:W-:-:S07]  /*f9a0*/  IMAD.MOV.U32 R88, RZ, RZ, R32 ;  /* 0x000000ffff587224 */ /* 0x000fce00078e0020 */
.L_x_4899:
[----:B------:R-:W-:Y:S05]  /*f9b0*/  BSYNC.RECONVERGENT B1 ;  /* 0x0000000000017941 */ /* 0x000fea0003800200 */
.L_x_4898:
        /* <DEDUP_REMOVED lines=23> */
.L_x_4905:
        /* <DEDUP_REMOVED lines=13> */
.L_x_4907:
[----:B------:R-:W-:Y:S05]  /*fc00*/  BSYNC.RECONVERGENT B2 ;  /* 0x0000000000027941 */ /* 0x000fea0003800200 */
.L_x_4906:
        /* <DEDUP_REMOVED lines=39> */
[----:B------:R-:W-:Y:S01]  /*fe80*/  HFMA2 R36, -RZ, RZ, 0, 0 ;  /* 0x00000000ff247431 */ /* 0x000fe200000001ff */
[----:B------:R-:W-:Y:S01]  /*fe90*/  MOV R33, R88 ;  /* 0x0000005800217202 */ /* 0x000fe20000000f00 */
[----:B------:R-:W-:-:S07]  /*fea0*/  IMAD.MOV.U32 R88, RZ, RZ, R32 ;  /* 0x000000ffff587224 */ /* 0x000fce00078e0020 */
.L_x_4904:
[----:B------:R-:W-:Y:S05]  /*feb0*/  BSYNC.RECONVERGENT B1 ;  /* 0x0000000000017941 */ /* 0x000fea0003800200 */
.L_x_4903:
        /* <DEDUP_REMOVED lines=23> */
.L_x_4910:
        /* <DEDUP_REMOVED lines=13> */
.L_x_4912:
[----:B------:R-:W-:Y:S05]  /*10100*/  BSYNC.RECONVERGENT B2 ;  /* 0x0000000000027941 */ /* 0x000fea0003800200 */
.L_x_4911:
        /* <DEDUP_REMOVED lines=39> */
[----:B------:R-:W-:Y:S02]  /*10380*/  LOP3.LUT R87, R36, UR31, R33, 0x96, !PT ;  /* 0x0000001f24577c12 */ /* 0x000fe4000f8e9621 */
[----:B------:R-:W-:Y:S01]  /*10390*/  MOV R33, R88 ;  /* 0x0000005800217202 */ /* 0x000fe20000000f00 */
[----:B------:R-:W-:-:S07]  /*103a0*/  IMAD.MOV.U32 R88, RZ, RZ, R32 ;  /* 0x000000ffff587224 */ /* 0x000fce00078e0020 */
.L_x_4909:
[----:B------:R-:W-:Y:S05]  /*103b0*/  BSYNC.RECONVERGENT B1 ;  /* 0x0000000000017941 */ /* 0x000fea0003800200 */
.L_x_4908:
        /* <DEDUP_REMOVED lines=23> */
.L_x_4915:
        /* <DEDUP_REMOVED lines=15> */
.L_x_4917:
[----:B------:R-:W-:Y:S05]  /*10620*/  BSYNC.RECONVERGENT B2 ;  /* 0x0000000000027941 */ /* 0x000fea0003800200 */
.L_x_4916:
        /* <DEDUP_REMOVED lines=43> */
.L_x_4914:
[----:B------:R-:W-:Y:S05]  /*108e0*/  BSYNC.RECONVERGENT B1 ;  /* 0x0000000000017941 */ /* 0x000fea0003800200 */
.L_x_4913:
        /* <DEDUP_REMOVED lines=14> */
.L_x_4877:
        /* <DEDUP_REMOVED lines=9> */
[----:B------:R-:W-:Y:S01]  /*10a60*/  LOP3.LUT R100, R100, R37, R97, 0xfe, !PT ;  /* 0x0000002564647212 */ /* 0x000fe200078efe61 */
[----:B------:R0:W-:Y:S01]  /*10a70*/  STG.E.128 desc[UR8][R40.64], R32 ;  /* 0x0000002028007986 */ /* 0x0001e2000c101d08 */
[----:B------:R-:W-:Y:S01]  /*10a80*/  SEL R37, RZ, 0x1000000, !P2 ;  /* 0x01000000ff257807 */ /* 0x000fe20005000000 */
[----:B------:R-:W-:Y:S01]  /*10a90*/  FADD.FTZ R39, R38, R91 ;  /* 0x0000005b26277221 */ /* 0x000fe20000010000 */
[----:B------:R-:W-:Y:S01]  /*10aa0*/  SEL R97, RZ, 0x100, !P0 ;  /* 0x00000100ff617807 */ /* 0x000fe20004000000 */
[----:B------:R-:W-:Y:S01]  /*10ab0*/  UMOV UR4, 0xffffffff ;  /* 0xffffffff00047882 */ /* 0x000fe20000000000 */
[----:B------:R-:W-:Y:S01]  /*10ac0*/  ISETP.NE.AND P6, PT, R110, RZ, PT ;  /* 0x000000ff6e00720c */ /* 0x000fe20003fc5270 */
        /* <DEDUP_REMOVED lines=14> */
[----:B------:R-:W-:-:S03]  /*10bb0*/  LOP3.LUT R39, R100, R39, RZ, 0xfc, !PT ;  /* 0x0000002764277212 */ /* 0x000fc600078efcff */
[----:B------:R-:W-:Y:S01]  /*10bc0*/  FADD.FTZ R37, R38, R109 ;  /* 0x0000006d26257221 */ /* 0x000fe20000010000 */
[----:B------:R-:W-:-:S03]  /*10bd0*/  SEL R38, RZ, 0x1, !P6 ;  /* 0x00000001ff267807 */ /* 0x000fc60007000000 */
        /* <DEDUP_REMOVED lines=80> */
.L_x_4931:
[C---:B------:R-:W-:Y:S01]  /*110e0*/  FMUL.FTZ R32, R97.reuse, R97 ;  /* 0x0000006161207220 */ /* 0x040fe20000410000 */
[----:B------:R-:W-:Y:S01]  /*110f0*/  PLOP3.LUT P1, PT, PT, PT, UP1, 0x40, 0x4 ;  /* 0x000000000004781c */ /* 0x000fe20003f2e818 */
[----:B-1----:R-:W-:Y:S01]  /*11100*/  FADD.FTZ R34, R38, R39 ;  /* 0x0000002726227221 */ /* 0x002fe20000010000 */
[----:B------:R-:W-:Y:S02]  /*11110*/  PLOP3.LUT P2, PT, PT, PT, UP1, 0x40, 0x4 ;  /* 0x000000000004781c */ /* 0x000fe40003f4e818 */
[----:B------:R-:W-:Y:S01]  /*11120*/  FSEL R37, R32, RZ, !P1 ;  /* 0x000000ff20257208 */ /* 0x000fe20004800000 */
[----:B------:R-:W-:Y:S01]  /*11130*/  FFMA.FTZ R34, R34, R33, UR13 ;  /* 0x0000000d22227e23 */ /* 0x000fe20008010021 */
[----:B------:R-:W-:Y:S01]  /*11140*/  FSEL R35, R97, RZ, P2 ;  /* 0x000000ff61237208 */ /* 0x000fe20001000000 */
[----:B------:R-:W1:Y:S02]  /*11150*/  LDC.64 R32, c[0x0][0x428] ;  /* 0x00010a00ff207b82 */ /* 0x000e640000000a00 */
[----:B------:R-:W-:-:S02]  /*11160*/  FADD.FTZ R41, R34, R37 ;  /* 0x0000002522297221 */ /* 0x000fc40000010000 */
        /* <DEDUP_REMOVED lines=36> */
[----:B-1----:R-:W-:-:S04]  /*113b0*/  IMAD.WIDE.U32 R92, R95, 0x10, R32 ;  /* 0x000000105f5c7825 */ /* 0x002fc800078e0020 */
[----:B------:R-:W-:Y:S01]  /*113c0*/  FMUL.FTZ R122, R89, R122 ;  /* 0x0000007a597a7220 */ /* 0x000fe20000410000 */
[----:B------:R-:W-:Y:S01]  /*113d0*/  FFMA.FTZ R70, R70, R82, R3 ;  /* 0x0000005246467223 */ /* 0x000fe20000010003 */
[----:B------:R-:W-:Y:S01]  /*113e0*/  FFMA.FTZ R37, R35, R83, R2 ;  /* 0x0000005323257223 */ /* 0x000fe20000010002 */
[----:B------:R-:W-:Y:S01]  /*113f0*/  IMAD.WIDE.U32 R90, R71, 0x10, R32 ;  /* 0x00000010475a7825 */ /* 0x000fe200078e0020 */
[----:B------:R-:W-:-:S03]  /*11400*/  F2FP.F16.F32.PACK_AB R35, R100, R39 ;  /* 0x000000276423723e */ /* 0x000fc600000000ff */
[----:B------:R-:W-:Y:S01]  /*11410*/  FMUL.FTZ R71, R89, R120 ;  /* 0x0000007859477220 */ /* 0x000fe20000410000 */
[----:B------:R-:W0:Y:S01]  /*11420*/  @!P0 LDC.64 R100, c[0x0][0x3c0] ;  /* 0x0000f000ff648b82 */ /* 0x000e220000000a00 */
[----:B------:R-:W-:Y:S01]  /*11430*/  IMAD.WIDE.U32 R94, R111, 0x10, R32 ;  /* 0x000000106f5e7825 */ /* 0x000fe200078e0020 */
[----:B------:R-:W-:-:S03]  /*11440*/  F2FP.F16.F32.PACK_AB R33, R41, R98 ;  /* 0x000000622921723e */ /* 0x000fc600000000ff */
[----:B------:R-:W-:Y:S01]  /*11450*/  FMUL.FTZ R103, R89, R124 ;  /* 0x0000007c59677220 */ /* 0x000fe20000410000 */
[----:B------:R-:W-:Y:S01]  /*11460*/  FFMA.FTZ R34, R122, R78, R7 ;  /* 0x0000004e7a227223 */ /* 0x000fe20000010007 */
[----:B------:R-:W-:Y:S01]  /*11470*/  FFMA.FTZ R43, R43, R79, R6 ;  /* 0x0000004f2b2b7223 */ /* 0x000fe20000010006 */
[----:B------:R-:W-:Y:S01]  /*11480*/  F2FP.F16.F32.PACK_AB R32, R37, R70 ;  /* 0x000000462520723e */ /* 0x000fe200000000ff */
[----:B------:R-:W-:Y:S01]  /*11490*/  FMUL.FTZ R39, R89, R106 ;  /* 0x0000006a59277220 */ /* 0x000fe20000410000 */
[----:B------:R-:W1:Y:S01]  /*114a0*/  @!P0 LDC.64 R98, c[0x0][0x3c8] ;  /* 0x0000f200ff628b82 */ /* 0x000e620000000a00 */
[----:B------:R-:W-:Y:S01]  /*114b0*/  FFMA.FTZ R71, R71, R67, R0 ;  /* 0x0000004347477223 */ /* 0x000fe20000010000 */
[----:B------:R-:W-:Y:S01]  /*114c0*/  FFMA.FTZ R70, R103, R65, R44 ;  /* 0x0000004167467223 */ /* 0x000fe2000001002c */
[----:B------:R-:W-:Y:S01]  /*114d0*/  F2FP.F16.F32.PACK_AB R34, R43, R34 ;  /* 0x000000222b22723e */ /* 0x000fe200000000ff */
[C---:B------:R-:W-:Y:S01]  /*114e0*/  FMUL.FTZ R38, R89.reuse, R38 ;  /* 0x0000002659267220 */ /* 0x040fe20000410000 */
[C---:B------:R-:W-:Y:S01]  /*114f0*/  FMUL.FTZ R37, R89.reuse, R40 ;  /* 0x0000002859257220 */ /* 0x040fe20000410000 */
[C---:B------:R-:W-:Y:S01]  /*11500*/  FMUL.FTZ R96, R89.reuse, R96 ;  /* 0x0000006059607220 */ /* 0x040fe20000410000 */
[----:B------:R-:W-:Y:S01]  /*11510*/  FMUL.FTZ R43, R89, R108 ;  /* 0x0000006c592b7220 */ /* 0x000fe20000410000 */
[----:B------:R-:W-:Y:S01]  /*11520*/  FFMA.FTZ R40, R39, R73, R48 ;  /* 0x0000004927287223 */ /* 0x000fe20000010030 */
[C---:B------:R-:W-:Y:S01]  /*11530*/  FMUL.FTZ R106, R89.reuse, R117 ;  /* 0x00000075596a7220 */ /* 0x040fe20000410000 */
[----:B------:R-:W-:Y:S01]  /*11540*/  FMUL.FTZ R105, R89, R36 ;  /* 0x0000002459697220 */ /* 0x000fe20000410000 */
[----:B------:R-:W-:Y:S01]  /*11550*/  F2FP.F16.F32.PACK_AB R39, R70, R71 ;  /* 0x000000474627723e */ /* 0x000fe200000000ff */
[----:B------:R-:W-:Y:S01]  /*11560*/  FFMA.FTZ R36, R38, R74, R47 ;  /* 0x0000004a26247223 */ /* 0x000fe2000001002f */
[----:B------:R-:W2:Y:S01]  /*11570*/  LDC.64 R70, c[0x0][0x380] ;  /* 0x0000e000ff467b82 */ /* 0x000ea20000000a00 */
[----:B------:R-:W-:Y:S01]  /*11580*/  FFMA.FTZ R38, R96, R68, R27 ;  /* 0x0000004460267223 */ /* 0x000fe2000001001b */
[----:B------:R-:W-:Y:S01]  /*11590*/  FFMA.FTZ R43, R43, R69, R46 ;  /* 0x000000452b2b7223 */ /* 0x000fe2000001002e */
[----:B------:R-:W-:Y:S01]  /*115a0*/  FMUL.FTZ R102, R89, R102 ;  /* 0x0000006659667220 */ /* 0x000fe20000410000 */
[----:B------:R-:W-:Y:S01]  /*115b0*/  FFMA.FTZ R106, R106, R58, R49 ;  /* 0x0000003a6a6a7223 */ /* 0x000fe20000010031 */
[----:B------:R-:W-:Y:S01]  /*115c0*/  FFMA.FTZ R105, R105, R59, R52 ;  /* 0x0000003b69697223 */ /* 0x000fe20000010034 */
[----:B------:R-:W-:Y:S01]  /*115d0*/  FFMA.FTZ R41, R37, R75, R50 ;  /* 0x0000004b25297223 */ /* 0x000fe20000010032 */
[----:B------:R-:W-:Y:S01]  /*115e0*/  FFMA.FTZ R37, R102, R72, R45 ;  /* 0x0000004866257223 */ /* 0x000fe2000001002d */
[----:B------:R-:W-:Y:S01]  /*115f0*/  F2FP.F16.F32.PACK_AB R38, R43, R38 ;  /* 0x000000262b26723e */ /* 0x000fe200000000ff */
[----:B------:R-:W-:Y:S01]  /*11600*/  FMUL.FTZ R42, R89, R42 ;  /* 0x0000002a592a7220 */ /* 0x000fe20000410000 */
[----:B------:R-:W-:Y:S01]  /*11610*/  F2FP.F16.F32.PACK_AB R43, R105, R106 ;  /* 0x0000006a692b723e */ /* 0x000fe200000000ff */
[C---:B------:R-:W-:Y:S01]  /*11620*/  FMUL.FTZ R103, R89.reuse, R116 ;  /* 0x0000007459677220 */ /* 0x040fe20000410000 */
[C---:B------:R-:W-:Y:S01]  /*11630*/  FMUL.FTZ R112, R89.reuse, R112 ;  /* 0x0000007059707220 */ /* 0x040fe20000410000 */
[C---:B------:R-:W-:Y:S01]  /*11640*/  FMUL.FTZ R114, R89.reuse, R114 ;  /* 0x0000007259727220 */ /* 0x040fe20000410000 */
[C---:B------:R-:W-:Y:S01]  /*11650*/  FMUL.FTZ R110, R89.reuse, R110 ;  /* 0x0000006e596e7220 */ /* 0x040fe20000410000 */
[----:B------:R-:W-:Y:S01]  /*11660*/  FMUL.FTZ R105, R89, R118 ;  /* 0x0000007659697220 */ /* 0x000fe20000410000 */
[----:B------:R-:W-:Y:S01]  /*11670*/  F2FP.F16.F32.PACK_AB R36, R41, R36 ;  /* 0x000000242924723e */ /* 0x000fe200000000ff */
        /* <DEDUP_REMOVED lines=13> */
[----:B--2---:R-:W-:-:S03]  /*11750*/  LEA R25, R70, R25, 0x2 ;  /* 0x0000001946197211 */ /* 0x004fc600078e10ff */
[----:B------:R0:W-:Y:S01]  /*11760*/  @!P0 STG.E desc[UR8][R98.64], R89 ;  /* 0x0000005962008986 */ /* 0x0001e2000c101908 */
[----:B------:R-:W-:-:S03]  /*11770*/  ISETP.GE.AND P0, PT, R25, R71, PT ;  /* 0x000000471900720c */ /* 0x000fc60003f06270 */
[----:B------:R0:W-:Y:S04]  /*11780*/  STG.E.128 desc[UR8][R90.64], R32 ;  /* 0x000000205a007986 */ /* 0x0001e8000c101d08 */
[----:B------:R0:W-:Y:S04]  /*11790*/  STG.E.128 desc[UR8][R92.64], R36 ;  /* 0x000000245c007986 */ /* 0x0001e8000c101d08 */
[----:B------:R0:W-:Y:S02]  /*117a0*/  STG.E.128 desc[UR8][R94.64], R40 ;  /* 0x000000285e007986 */ /* 0x0001e4000c101d08 */
[----:B------:R-:W-:Y:S05]  /*117b0*/  @!P0 BRA `(.L_x_4919) ;  /* 0xfffffef400d48947 */ /* 0x000fea000383ffff */
[----:B------:R-:W-:Y:S05]  /*117c0*/  BSYNC B0 ;  /* 0x0000000000007941 */ /* 0x000fea0003800000 */
.L_x_4672:
[----:B------:R-:W-:Y:S05]  /*117d0*/  EXIT ;  /* 0x000000000000794d */ /* 0x000fea0003800000 */
.L_x_4918:
        /* <DEDUP_REMOVED lines=8> */
.L_x_4921:
[----:B------:R-:W-:Y:S05]  /*11860*/  BSYNC B1 ;  /* 0x0000000000017941 */ /* 0x000fea0003800000 */
.L_x_4920:
        /* <DEDUP_REMOVED lines=9> */
.L_x_4922:
[----:B------:R-:W-:Y:S01]  /*11900*/  HFMA2 R42, -RZ, RZ, 0, 2.384185791015625e-07 ;  /* 0x00000004ff2a7431 */ /* 0x000fe200000001ff */
[----:B------:R-:W-:-:S05]  /*11910*/  MOV R33, R41 ;  /* 0x0000002900217202 */ /* 0x000fca0000000f00 */
[----:B------:R-:W-:-:S04]  /*11920*/  FADD.FTZ R35, R34, R33 ;  /* 0x0000002122237221 */ /* 0x000fc80000010000 */
[----:B------:R-:W-:-:S07]  /*11930*/  IMAD.MOV.U32 R43, RZ, RZ, R35 ;  /* 0x000000ffff2b7224 */ /* 0x000fce00078e0023 */
[----:B------:R-:W-:Y:S05]  /*11940*/  WARPSYNC.COLLECTIVE R40, `(.L_x_4923) ;  /* 0x0000000028087348 */ /* 0x000fea0003c00000 */
[----:B------:R0:W1:Y:S02]  /*11950*/  SHFL.BFLY P1, R41, R43, R42, R99 ;  /* 0x0c00002a2b297389 */ /* 0x0000640000020063 */
[----:B01----:R-:W-:Y:S05]  /*11960*/  ENDCOLLECTIVE ;  /* 0x000000000000791b */ /* 0x003fea0003800000 */
.L_x_4923:
[----:B------:R-:W-:Y:S01]  /*11970*/  HFMA2 R42, -RZ, RZ, 0, 4.76837158203125e-07 ;  /* 0x00000008ff2a7431 */ /* 0x000fe200000001ff */
[----:B------:R-:W-:-:S05]  /*11980*/  MOV R32, R41 ;  /* 0x0000002900207202 */ /* 0x000fca0000000f00 */
[----:B------:R-:W-:-:S04]  /*11990*/  FADD.FTZ R38, R35, R32 ;  /* 0x0000002023267221 */ /* 0x000fc80000010000 */
[----:B------:R-:W-:-:S07]  /*119a0*/  IMAD.MOV.U32 R43, RZ, RZ, R38 ;  /* 0x000000ffff2b7224 */ /* 0x000fce00078e0026 */
[----:B------:R-:W-:Y:S05]  /*119b0*/  WARPSYNC.COLLECTIVE R40, `(.L_x_4924) ;  /* 0x0000000028087348 */ /* 0x000fea0003c00000 */
[----:B------:R0:W1:Y:S02]  /*119c0*/  SHFL.BFLY P1, R41, R43, R42, R99 ;  /* 0x0c00002a2b297389 */ /* 0x0000640000020063 */
[----:B01----:R-:W-:Y:S05]  /*119d0*/  ENDCOLLECTIVE ;  /* 0x000000000000791b */ /* 0x003fea0003800000 */
.L_x_4924:
        /* <DEDUP_REMOVED lines=8> */
.L_x_4925:
        /* <DEDUP_REMOVED lines=56> */
.L_x_4926:
[----:B------:R-:W-:Y:S01]  /*11de0*/  HFMA2 R42, -RZ, RZ, 0, 1.1920928955078125e-07 ;  /* 0x00000002ff2a7431 */ /* 0x000fe200000001ff */
[----:B------:R-:W-:-:S05]  /*11df0*/  MOV R35, R41 ;  /* 0x0000002900237202 */ /* 0x000fca0000000f00 */
[----:B------:R-:W-:-:S04]  /*11e00*/  FADD.FTZ R35, R32, R35 ;  /* 0x0000002320237221 */ /* 0x000fc80000010000 */
[----:B------:R-:W-:-:S07]  /*11e10*/  IMAD.MOV.U32 R43, RZ, RZ, R35 ;  /* 0x000000ffff2b7224 */ /* 0x000fce00078e0023 */
[----:B------:R-:W-:Y:S05]  /*11e20*/  WARPSYNC.COLLECTIVE R40, `(.L_x_4927) ;  /* 0x0000000028087348 */ /* 0x000fea0003c00000 */
[----:B------:R0:W1:Y:S02]  /*11e30*/  SHFL.BFLY P1, R41, R43, R42, R99 ;  /* 0x0c00002a2b297389 */ /* 0x0000640000020063 */
[----:B01----:R-:W-:Y:S05]  /*11e40*/  ENDCOLLECTIVE ;  /* 0x000000000000791b */ /* 0x003fea0003800000 */
.L_x_4927:
[----:B------:R-:W-:Y:S01]  /*11e50*/  HFMA2 R42, -RZ, RZ, 0, 2.384185791015625e-07 ;  /* 0x00000004ff2a7431 */ /* 0x000fe200000001ff */
[----:B------:R-:W-:-:S05]  /*11e60*/  MOV R34, R41 ;  /* 0x0000002900227202 */ /* 0x000fca0000000f00 */
[----:B------:R-:W-:-:S04]  /*11e70*/  FADD.FTZ R34, R35, R34 ;  /* 0x0000002223227221 */ /* 0x000fc80000010000 */
[----:B------:R-:W-:-:S07]  /*11e80*/  IMAD.MOV.U32 R43, RZ, RZ, R34 ;  /* 0x000000ffff2b7224 */ /* 0x000fce00078e0022 */
[----:B------:R-:W-:Y:S05]  /*11e90*/  WARPSYNC.COLLECTIVE R40, `(.L_x_4928) ;  /* 0x0000000028087348 */ /* 0x000fea0003c00000 */
[----:B------:R0:W1:Y:S02]  /*11ea0*/  SHFL.BFLY P1, R41, R43, R42, R99 ;  /* 0x0c00002a2b297389 */ /* 0x0000640000020063 */
[----:B01----:R-:W-:Y:S05]  /*11eb0*/  ENDCOLLECTIVE ;  /* 0x000000000000791b */ /* 0x003fea0003800000 */
.L_x_4928:
[----:B------:R-:W-:Y:S01]  /*11ec0*/  HFMA2 R42, -RZ, RZ, 0, 4.76837158203125e-07 ;  /* 0x00000008ff2a7431 */ /* 0x000fe200000001ff */
[----:B------:R-:W-:-:S05]  /*11ed0*/  MOV R37, R41 ;  /* 0x0000002900257202 */ /* 0x000fca0000000f00 */
[----:B------:R-:W-:-:S04]  /*11ee0*/  FADD.FTZ R37, R34, R37 ;  /* 0x0000002522257221 */ /* 0x000fc80000010000 */
[----:B------:R-:W-:-:S07]  /*11ef0*/  IMAD.MOV.U32 R43, RZ, RZ, R37 ;  /* 0x000000ffff2b7224 */ /* 0x000fce00078e0025 */
[----:B------:R-:W-:Y:S05]  /*11f00*/  WARPSYNC.COLLECTIVE R40, `(.L_x_4929) ;  /* 0x0000000028087348 */ /* 0x000fea0003c00000 */
[----:B------:R0:W1:Y:S02]  /*11f10*/  SHFL.BFLY P1, R41, R43, R42, R99 ;  /* 0x0c00002a2b297389 */ /* 0x0000640000020063 */
[----:B01----:R-:W-:Y:S05]  /*11f20*/  ENDCOLLECTIVE ;  /* 0x000000000000791b */ /* 0x003fea0003800000 */
.L_x_4929:
[----:B------:R-:W-:Y:S01]  /*11f30*/  HFMA2 R42, -RZ, RZ, 0, 9.5367431640625e-07 ;  /* 0x00000010ff2a7431 */ /* 0x000fe200000001ff */
[----:B------:R-:W-:-:S05]  /*11f40*/  MOV R38, R41 ;  /* 0x0000002900267202 */ /* 0x000fca0000000f00 */
[----:B------:R-:W-:-:S04]  /*11f50*/  FADD.FTZ R38, R37, R38 ;  /* 0x0000002625267221 */ /* 0x000fc80000010000 */
[----:B------:R-:W-:-:S07]  /*11f60*/  IMAD.MOV.U32 R43, RZ, RZ, R38 ;  /* 0x000000ffff2b7224 */ /* 0x000fce00078e0026 */
[----:B------:R-:W-:Y:S05]  /*11f70*/  WARPSYNC.COLLECTIVE R40, `(.L_x_4930) ;  /* 0x0000000028087348 */ /* 0x000fea0003c00000 */
[----:B------:R0:W1:Y:S02]  /*11f80*/  SHFL.BFLY P1, R41, R43, R42, R99 ;  /* 0x0c00002a2b297389 */ /* 0x0000640000020063 */
[----:B01----:R-:W-:Y:S05]  /*11f90*/  ENDCOLLECTIVE ;  /* 0x000000000000791b */ /* 0x003fea0003800000 */
.L_x_4930:
[----:B------:R-:W-:Y:S01]  /*11fa0*/  MOV R39, R41 ;  /* 0x0000002900277202 */ /* 0x000fe20000000f00 */
[----:B------:R-:W-:Y:S06]  /*11fb0*/  BRA `(.L_x_4931) ;  /* 0xfffffff000487947 */ /* 0x000fec000383ffff */
.L_x_4932:
        /* <DEDUP_REMOVED lines=12> */
.L_x_28731:


//--------------------- .text._ZN10layer_norm13ln_fwd_kernelINS_13Kernel_traitsI6__halfS2_S2_S2_fjLj768ELj1ELj4ELj1ELj16ENS_18Kernel_traits_baseILj768ES2_S2_S2_S2_fjLj128EEEEELb1ELb1ELb1ELb0EEEvNS_9FwdParamsE --------------------------
	.section	.text._ZN10layer_norm13ln_fwd_kernelINS_13Kernel_traitsI6__halfS2_S2_S2_fjLj768ELj1ELj4ELj1ELj16ENS_18Kernel_traits_baseILj768ES2_S2_S2_S2_fjLj128EEEEELb1ELb1ELb1ELb0EEEvNS_9FwdParamsE,"ax",@progbits
	.align	128
        .global         _ZN10layer_norm13ln_fwd_kernelINS_13Kernel_traitsI6__halfS2_S2_S2_fjLj768ELj1ELj4ELj1ELj16ENS_18Kernel_traits_baseILj768ES2_S2_S2_S2_fjLj128EEEEELb1ELb1ELb1ELb0EEEvNS_9FwdParamsE
        .type           _ZN10layer_norm13ln_fwd_kernelINS_13Kernel_traitsI6__halfS2_S2_S2_fjLj768ELj1ELj4ELj1ELj16ENS_18Kernel_traits_baseILj768ES2_S2_S2_S2_fjLj128EEEEELb1ELb1ELb1ELb0EEEvNS_9FwdParamsE,@function
        .size           _ZN10layer_norm13ln_fwd_kernelINS_13Kernel_traitsI6__halfS2_S2_S2_fjLj768ELj1ELj4ELj1ELj16ENS_18Kernel_traits_baseILj768ES2_S2_S2_S2_fjLj128EEEEELb1ELb1ELb1ELb0EEEvNS_9FwdParamsE,(.L_x_28732 - _ZN10layer_norm13ln_fwd_kernelINS_13Kernel_traitsI6__halfS2_S2_S2_fjLj768ELj1ELj4ELj1ELj16ENS_18Kernel_traits_baseILj768ES2_S2_S2_S2_fjLj128EEEEELb1ELb1ELb1ELb0EEEvNS_9FwdParamsE)
        .other          _ZN10layer_norm13ln_fwd_kernelINS_13Kernel_traitsI6__halfS2_S2_S2_fjLj768ELj1ELj4ELj1ELj16ENS_18Kernel_traits_baseILj768ES2_S2_S2_S2_fjLj128EEEEELb1ELb1ELb1ELb0EEEvNS_9FwdParamsE,@"STO_CUDA_ENTRY STV_DEFAULT"
_ZN10layer_norm13ln_fwd_kernelINS_13Kernel_traitsI6__halfS2_S2_S2_fjLj768ELj1ELj4ELj1ELj16ENS_18Kernel_traits_baseILj768ES2_S2_S2_S2_fjLj128EEEEELb1ELb1ELb1ELb0EEEvNS_9FwdParamsE:
.text._ZN10layer_norm13ln_fwd_kernelINS_13Kernel_traitsI6__halfS2_S2_S2_fjLj768ELj1ELj4ELj1ELj16ENS_18Kernel_traits_baseILj768ES2_S2_S2_S2_fjLj128EEEEELb1ELb1ELb1ELb0EEEvNS_9FwdParamsE:
        /* <DEDUP_REMOVED lines=89> */
.L_x_4934:
        /* <DEDUP_REMOVED lines=32> */
.L_x_4935:
[----:B------:R-:W-:Y:S05]  /*0790*/  BSYNC.RECONVERGENT B0 ;  /* 0x0000000000007941 */ /* 0x000fea0003800200 */
.L_x_4933:
[----:B------:R-:W0:Y:S02]  /*07a0*/  LDCU UR4, c[0x0][0x384] ;  /* 0x00007080ff0477ac */ /* 0x000e240008000800 */
[----:B0-----:R-:W-:-:S13]  /*07b0*/  ISETP.GE.AND P0, PT, R4, UR4, PT ;  /* 0x0000000404007c0c */ /* 0x001fda000bf06270 */
[----:B------:R-:W-:Y:S05]  /*07c0*/  @P0 EXIT ;  /* 0x000000000000094d */ /* 0x000fea0003800000 */
[----:B------:R-:W-:Y:S01]  /*07d0*/  IMAD.HI.U32 R7, R2, -0x326172a9, RZ ;  /* 0xcd9e8d5702077827 */ /* 0x000fe200078e00ff */
[----:B------:R-:W-:Y:S01]  /*07e0*/  BSSY B0, `(.L_x_4936) ;  /* 0x00012cf000007945 */ /* 0x000fe20003800000 */
[----:B------:R-:W-:Y:S01]  /*07f0*/  LOP3.LUT R100, R100, 0x3, RZ, 0xc0, !PT ;  /* 0x0000000364647812 */ /* 0x000fe200078ec0ff */
[----:B------:R-:W0:Y:S01]  /*0800*/  LDCU UR10, c[0x0][0x404] ;  /* 0x00008080ff0a77ac */ /* 0x000e220008000800 */
[C---:B------:R-:W-:Y:S01]  /*0810*/  IMAD.HI.U32 R8, R5.reuse, -0x2daee0ad, RZ ;  /* 0xd2511f5305087827 */ /* 0x040fe200078e00ff */
[----:B------:R-:W-:Y:S01]  /*0820*/  LOP3.LUT R7, R6, UR6, R7, 0x96, !PT ;  /* 0x0000000606077c12 */ /* 0x000fe2000f8e9607 */
[----:B------:R-:W1:Y:S02]  /*0830*/  LDCU.U8 UR11, c[0x0][0x410] ;  /* 0x00008200ff0b77ac */ /* 0x000e640008000000 */
[----:B------:R-:W-:Y:S01]  /*0840*/  IMAD R10, R2, -0x326172a9, RZ ;  /* 0xcd9e8d57020a7824 */ /* 0x000fe200078e02ff */
[----:B------:R-:W-:Y:S01]  /*0850*/  LOP3.LUT R8, R8, UR7, RZ, 0x3c, !PT ;  /* 0x0000000708087c12 */ /* 0x000fe2000f8e3cff */
[----:B------:R-:W-:Y:S01]  /*0860*/  IMAD R12, R5, -0x2daee0ad, RZ ;  /* 0xd2511f53050c7824 */ /* 0x000fe200078e02ff */
[----:B------:R-:W2:Y:S01]  /*0870*/  LDCU UR14, c[0x0][0x448] ;  /* 0x00008900ff0e77ac */ /* 0x000ea20008000800 */
[C---:B------:R-:W-:Y:S01]  /*0880*/  IMAD.HI.U32 R11, R7.reuse, -0x2daee0ad, RZ ;  /* 0xd2511f53070b7827 */ /* 0x040fe200078e00ff */
[----:B------:R-:W3:Y:S03]  /*0890*/  LDCU.64 UR12, c[0x0][0x408] ;  /* 0x00008100ff0c77ac */ /* 0x000ee60008000a00 */
[----:B------:R-:W-:Y:S01]  /*08a0*/  IMAD.HI.U32 R9, R8, -0x326172a9, RZ ;  /* 0xcd9e8d5708097827 */ /* 0x000fe200078e00ff */
[----:B------:R-:W-:Y:S01]  /*08b0*/  LOP3.LUT R11, R12, UR16, R11, 0x96, !PT ;  /* 0x000000100c0b7c12 */ /* 0x000fe2000f8e960b */
[----:B------:R-:W4:Y:S02]  /*08c0*/  LDCU.64 UR4, c[0x0][0x3a0] ;  /* 0x00007400ff0477ac */ /* 0x000f240008000a00 */
[----:B------:R-:W-:Y:S01]  /*08d0*/  IMAD R13, R7, -0x2daee0ad, RZ ;  /* 0xd2511f53070d7824 */ /* 0x000fe200078e02ff */
[----:B------:R-:W-:Y:S01]  /*08e0*/  LOP3.LUT R9, R10, UR15, R9, 0x96, !PT ;  /* 0x0000000f0a097c12 */ /* 0x000fe2000f8e9609 */
[----:B------:R-:W-:-:S02]  /*08f0*/  IMAD R8, R8, -0x326172a9, RZ ;  /* 0xcd9e8d5708087824 */ /* 0x000fc400078e02ff */
        /* <DEDUP_REMOVED lines=49> */
.L_x_5298:
[----:B------:R-:W0:Y:S08]  /*0c10*/  LDC.64 R64, c[0x0][0x3f0] ;  /* 0x0000fc00ff407b82 */ /* 0x000e300000000a00 */
        /* <DEDUP_REMOVED lines=8> */
[----:B------:R-:W-:Y:S04]  /*0ca0*/  BSSY.RECONVERGENT B1, `(.L_x_4937) ;  /* 0x00005d4000017945 */ /* 0x000fe80003800200 */
[----:B------:R-:W-:-:S04]  /*0cb0*/  SHF.R.S32.HI R98, RZ, 0x1f, R93 ;  /* 0x0000001fff627819 */ /* 0x000fc8000001145d */
[----:B------:R-:W-:-:S04]  /*0cc0*/  LEA.HI R98, R98, R93, RZ, 0x3 ;  /* 0x0000005d62627211 */ /* 0x000fc800078f18ff */
[----:B------:R-:W-:Y:S02]  /*0cd0*/  LEA.HI.SX32 R93, R98, R3, 0x1d ;  /* 0x00000003625d7211 */ /* 0x000fe400078feaff */
[----:B--2---:R-:W-:-:S13]  /*0ce0*/  ISETP.GE.AND P3, PT, R94, 0x1, PT ;  /* 0x000000015e00780c */ /* 0x004fda0003f66270 */
[----:B------:R-:W-:-:S05]  /*0cf0*/  @P3 IADD3 R92, PT, PT, R94, -0x1, RZ ;  /* 0xffffffff5e5c3810 */ /* 0x000fca0007ffe0ff */
[----:B------:R-:W-:-:S05]  /*0d00*/  @P3 IMAD R92, R92, R91, RZ ;  /* 0x0000005b5c5c3224 */ /* 0x000fca00078e02ff */
[----:B------:R-:W-:-:S04]  /*0d10*/  @P3 SHF.R.S32.HI R97, RZ, 0x1f, R92 ;  /* 0x0000001fff613819 */ /* 0x000fc8000001145c */
[----:B------:R-:W-:Y:S01]  /*0d20*/  @P3 LEA.HI R66, R97, R92, RZ, 0x3 ;  /* 0x0000005c61423211 */ /* 0x000fe200078f18ff */
[----:B------:R-:W-:-:S03]  /*0d30*/  IMAD.MOV.U32 R92, RZ, RZ, RZ ;  /* 0x000000ffff5c7224 */ /* 0x000fc600078e00ff */
[----:B------:R-:W-:Y:S01]  /*0d40*/  @P3 LEA.HI.SX32 R92, R66, R3, 0x1d ;  /* 0x00000003425c3211 */ /* 0x000fe200078feaff */
[----:B0-----:R-:W-:Y:S06]  /*0d50*/  @!P2 BRA `(.L_x_4938) ;  /* 0x0000005c0020a947 */ /* 0x001fec0003800000 */
[----:B------:R-:W-:Y:S04]  /*0d60*/  BSSY.RECONVERGENT B2, `(.L_x_4939) ;  /* 0x0000005000027945 */ /* 0x000fe80003800200 */
[----:B------:R-:W-:Y:S05]  /*0d70*/  @!P3 BRA `(.L_x_4940) ;  /* 0x00000000000cb947 */ /* 0x000fea0003800000 */
[----:B------:R-:W0:Y:S02]  /*0d80*/  LDC.64 R24, c[0x0][0x390] ;  /* 0x0000e400ff187b82 */ /* 0x000e240000000a00 */
[----:B0-----:R-:W-:-:S06]  /*0d90*/  IMAD.WIDE.U32 R24, R92, 0x10, R24 ;  /* 0x000000105c187825 */ /* 0x001fcc00078e0018 */
[----:B------:R-:W5:Y:S02]  /*0da0*/  LDG.E.128 R24, desc[UR8][R24.64] ;  /* 0x0000000818187981 */ /* 0x000f64000c1e1d00 */
.L_x_4940:
[----:B------:R-:W-:Y:S05]  /*0db0*/  BSYNC.RECONVERGENT B2 ;  /* 0x0000000000027941 */ /* 0x000fea0003800200 */
.L_x_4939:
        /* <DEDUP_REMOVED lines=28> */
.L_x_4946:
        /* <DEDUP_REMOVED lines=13> */
.L_x_4948:
[----:B------:R-:W-:Y:S05]  /*1050*/  BSYNC.RECONVERGENT B4 ;  /* 0x0000000000047941 */ /* 0x000fea0003800200 */
.L_x_4947:
        /* <DEDUP_REMOVED lines=41> */
.L_x_4945:
[----:B------:R-:W-:Y:S05]  /*12f0*/  BSYNC.RECONVERGENT B3 ;  /* 0x0000000000037941 */ /* 0x000fea0003800200 */
.L_x_4944:
[----:B------:R-:W-:Y:S01]  /*1300*/  I2FP.F32.U32 R9, R9 ;  /* 0x0000000900097245 */ /* 0x000fe20000201000 */
[----:B------:R-:W-:Y:S02]  /*1310*/  HFMA2 R64, -RZ, RZ, 0.1171875, 0 ;  /* 0x2f800000ff407431 */ /* 0x000fe400000001ff */
[----:B-----5:R-:W-:Y:S02]  /*1320*/  HADD2.F32 R10, -RZ, R24.H0_H0 ;  /* 0x20000018ff0a7230 */ /* 0x020fe40000004100 */
[----:B------:R-:W-:Y:S02]  /*1330*/  HADD2.F32 R66, -RZ, R20.H0_H0 ;  /* 0x20000014ff427230 */ /* 0x000fe40000004100 */
[----:B------:R-:W-:Y:S01]  /*1340*/  FFMA.FTZ R9, R9, R64, 1.1641532182693481445e-10 ;  /* 0x2f00000009097423 */ /* 0x000fe20000010040 */
[----:B------:R-:W-:Y:S01]  /*1350*/  FMUL.FTZ R10, R10, UR13 ;  /* 0x0000000d0a0a7c20 */ /* 0x000fe20008410000 */
[----:B------:R-:W-:-:S03]  /*1360*/  HADD2.F32 R64, -RZ, R52.H0_H0 ;  /* 0x20000034ff407230 */ /* 0x000fc60000004100 */
[----:B------:R-:W-:Y:S01]  /*1370*/  FMUL.FTZ R10, R10, UR12 ;  /* 0x0000000c0a0a7c20 */ /* 0x000fe20008410000 */
[----:B------:R-:W-:-:S04]  /*1380*/  FSETP.GTU.FTZ.AND P1, PT, R9, UR10, PT ;  /* 0x0000000a09007c0b */ /* 0x000fc8000bf3c000 */
[----:B------:R-:W-:Y:S02]  /*1390*/  FSEL R9, R10, RZ, !P1 ;  /* 0x000000ff0a097208 */ /* 0x000fe40004800000 */
[----:B------:R-:W-:-:S03]  /*13a0*/  SEL R10, RZ, 0x1, P1 ;  /* 0x00000001ff0a7807 */ /* 0x000fc60000800000 */
[----:B------:R-:W-:-:S07]  /*13b0*/  FFMA.FTZ R9, R9, R64, R66 ;  /* 0x0000004009097223 */ /* 0x000fce0000010042 */
.L_x_4943:
[----:B------:R-:W-:Y:S05]  /*13c0*/  BSYNC.RECONVERGENT B2 ;  /* 0x0000000000027941 */ /* 0x000fea0003800200 */
.L_x_4942:
        /* <DEDUP_REMOVED lines=22> */
.L_x_4953:
        /* <DEDUP_REMOVED lines=13> */
.L_x_4955:
[----:B------:R-:W-:Y:S05]  /*1600*/  BSYNC.RECONVERGENT B4 ;  /* 0x0000000000047941 */ /* 0x000fea0003800200 */
.L_x_4954:
        /* <DEDUP_REMOVED lines=41> */
.L_x_4952:
[----:B------:R-:W-:Y:S05]  /*18a0*/  BSYNC.RECONVERGENT B3 ;  /* 0x0000000000037941 */ /* 0x000fea0003800200 */
.L_x_4951:
[----:B------:R-:W-:Y:S01]  /*18b0*/  I2FP.F32.U32 R11, R11 ;  /* 0x0000000b000b7245 */ /* 0x000fe20000201000 */
[----:B-----5:R-:W-:Y:S02]  /*18c0*/  HADD2.F32 R12, -RZ, R24.H1_H1 ;  /* 0x30000018ff0c7230 */ /* 0x020fe40000004100 */
[----:B------:R-:W-:Y:S02]  /*18d0*/  IMAD.MOV.U32 R64, RZ, RZ, 0x2f800000 ;  /* 0x2f800000ff407424 */ /* 0x000fe400078e00ff */
[----:B------:R-:W-:Y:S02]  /*18e0*/  HADD2.F32 R66, -RZ, R20.H1_H1 ;  /* 0x30000014ff427230 */ /* 0x000fe40000004100 */
[----:B------:R-:W-:Y:S01]  /*18f0*/  FMUL.FTZ R12, R12, UR13 ;  /* 0x0000000d0c0c7c20 */ /* 0x000fe20008410000 */
[----:B------:R-:W-:Y:S01]  /*1900*/  FFMA.FTZ R11, R11, R64, 1.1641532182693481445e-10 ;  /* 0x2f0000000b0b7423 */ /* 0x000fe20000010040 */
[----:B------:R-:W-:Y:S02]  /*1910*/  HADD2.F32 R64, -RZ, R52.H1_H1 ;  /* 0x30000034ff407230 */ /* 0x000fe40000004100 */
[----:B------:R-:W-:-:S02]  /*1920*/  FMUL.FTZ R12, R12, UR12 ;  /* 0x0000000c0c0c7c20 */ /* 0x000fc40008410000 */
[----:B------:R-:W-:-:S04]  /*1930*/  FSETP.GTU.FTZ.AND P1, PT, R11, UR10, PT ;  /* 0x0000000a0b007c0b */ /* 0x000fc8000bf3c000 */
[----:B------:R-:W-:Y:S02]  /*1940*/  FSEL R11, R12, RZ, !P1 ;  /* 0x000000ff0c0b7208 */ /* 0x000fe40004800000 */
[----:B------:R-:W-:-:S03]  /*1950*/  SEL R12, RZ, 0x1, P1 ;  /* 0x00000001ff0c7807 */ /* 0x000fc60000800000 */
[----:B------:R-:W-:-:S07]  /*1960*/  FFMA.FTZ R11, R11, R64, R66 ;  /* 0x000000400b0b7223 */ /* 0x000fce0000010042 */
.L_x_4950:
[----:B------:R-:W-:Y:S05]  /*1970*/  BSYNC.RECONVERGENT B2 ;  /* 0x0000000000027941 */ /* 0x000fea0003800200 */
.L_x_4949:
        /* <DEDUP_REMOVED lines=22> */
.L_x_4960:
        /* <DEDUP_REMOVED lines=13> */
.L_x_4962:
[----:B------:R-:W-:Y:S05]  /*1bb0*/  BSYNC.RECONVERGENT B4 ;  /* 0x0000000000047941 */ /* 0x000fea0003800200 */
.L_x_4961:
        /* <DEDUP_REMOVED lines=42> */
.L_x_4959:
[----:B------:R-:W-:Y:S05]  /*1e60*/  BSYNC.RECONVERGENT B3 ;  /* 0x0000000000037941 */ /* 0x000fea0003800200 */
.L_x_4958:
[----:B------:R-:W-:Y:S01]  /*1e70*/  I2FP.F32.U32 R13, R13 ;  /* 0x0000000d000d7245 */ /* 0x000fe20000201000 */
[----:B-----5:R-:W-:Y:S02]  /*1e80*/  HADD2.F32 R14, -RZ, R25.H0_H0 ;  /* 0x20000019ff0e7230 */ /* 0x020fe40000004100 */
[----:B------:R-:W-:Y:S02]  /*1e90*/  IMAD.MOV.U32 R64, RZ, RZ, 0x2f800000 ;  /* 0x2f800000ff407424 */ /* 0x000fe400078e00ff */
[----:B------:R-:W-:Y:S02]  /*1ea0*/  HADD2.F32 R66, -RZ, R21.H0_H0 ;  /* 0x20000015ff427230 */ /* 0x000fe40000004100 */
[----:B------:R-:W-:Y:S01]  /*1eb0*/  FMUL.FTZ R14, R14, UR13 ;  /* 0x0000000d0e0e7c20 */ /* 0x000fe20008410000 */
[----:B------:R-:W-:Y:S01]  /*1ec0*/  FFMA.FTZ R13, R13, R64, 1.1641532182693481445e-10 ;  /* 0x2f0000000d0d7423 */ /* 0x000fe20000010040 */
[----:B------:R-:W-:Y:S02]  /*1ed0*/  HADD2.F32 R64, -RZ, R53.H0_H0 ;  /* 0x20000035ff407230 */ /* 0x000fe40000004100 */
[----:B------:R-:W-:-:S02]  /*1ee0*/  FMUL.FTZ R14, R14, UR12 ;  /* 0x0000000c0e0e7c20 */ /* 0x000fc40008410000 */
[----:B------:R-:W-:-:S04]  /*1ef0*/  FSETP.GTU.FTZ.AND P1, PT, R13, UR10, PT ;  /* 0x0000000a0d007c0b */ /* 0x000fc8000bf3c000 */
[----:B------:R-:W-:Y:S02]  /*1f00*/  FSEL R13, R14, RZ, !P1 ;  /* 0x000000ff0e0d7208 */ /* 0x000fe40004800000 */
[----:B------:R-:W-:-:S03]  /*1f10*/  SEL R14, RZ, 0x1, P1 ;  /* 0x00000001ff0e7807 */ /* 0x000fc60000800000 */
[----:B------:R-:W-:-:S07]  /*1f20*/  FFMA.FTZ R13, R13, R64, R66 ;  /* 0x000000400d0d7223 */ /* 0x000fce0000010042 */
.L_x_4957:
[----:B------:R-:W-:Y:S05]  /*1f30*/  BSYNC.RECONVERGENT B2 ;  /* 0x0000000000027941 */ /* 0x000fea0003800200 */
.L_x_4956:
        /* <DEDUP_REMOVED lines=22> */
.L_x_4967:
        /* <DEDUP_REMOVED lines=13> */
.L_x_4969:
[----:B------:R-:W-:Y:S05]  /*2170*/  BSYNC.RECONVERGENT B4 ;  /* 0x0000000000047941 */ /* 0x000fea0003800200 */
.L_x_4968:
        /* <DEDUP_REMOVED lines=41> */
.L_x_4966:
[----:B------:R-:W-:Y:S05]  /*2410*/  BSYNC.RECONVERGENT B3 ;  /* 0x0000000000037941 */ /* 0x000fea0003800200 */
.L_x_4965:
[----:B------:R-:W-:Y:S01]  /*2420*/  I2FP.F32.U32 R15, R15 ;  /* 0x0000000f000f7245 */ /* 0x000fe20000201000 */
[----:B------:R-:W-:Y:S02]  /*2430*/  HFMA2 R64, -RZ, RZ, 0.1171875, 0 ;  /* 0x2f800000ff407431 */ /* 0x000fe400000001ff */
[----:B-----5:R-:W-:Y:S02]  /*2440*/  HADD2.F32 R16, -RZ, R25.H1_H1 ;  /* 0x30000019ff107230 */ /* 0x020fe40000004100 */
[----:B------:R-:W-:Y:S02]  /*2450*/  HADD2.F32 R66, -RZ, R21.H1_H1 ;  /* 0x30000015ff427230 */ /* 0x000fe40000004100 */
[----:B------:R-:W-:Y:S01]  /*2460*/  FFMA.FTZ R15, R15, R64, 1.1641532182693481445e-10 ;  /* 0x2f0000000f0f7423 */ /* 0x000fe20000010040 */
[----:B------:R-:W-:Y:S01]  /*2470*/  FMUL.FTZ R16, R16, UR13 ;  /* 0x0000000d10107c20 */ /* 0x000fe20008410000 */
[----:B------:R-:W-:-:S03]  /*2480*/  HADD2.F32 R64, -RZ, R53.H1_H1 ;  /* 0x30000035ff407230 */ /* 0x000fc60000004100 */
[----:B------:R-:W-:Y:S01]  /*2490*/  FMUL.FTZ R16, R16, UR12 ;  /* 0x0000000c10107c20 */ /* 0x000fe20008410000 */
[----:B------:R-:W-:-:S04]  /*24a0*/  FSETP.GTU.FTZ.AND P1, PT, R15, UR10, PT ;  /* 0x0000000a0f007c0b */ /* 0x000fc8000bf3c000 */
[----:B------:R-:W-:Y:S02]  /*24b0*/  FSEL R15, R16, RZ, !P1 ;  /* 0x000000ff100f7208 */ /* 0x000fe40004800000 */
[----:B------:R-:W-:-:S03]  /*24c0*/  SEL R16, RZ, 0x1, P1 ;  /* 0x00000001ff107807 */ /* 0x000fc60000800000 */
[----:B------:R-:W-:-:S07]  /*24d0*/  FFMA.FTZ R15, R15, R64, R66 ;  /* 0x000000400f0f7223 */ /* 0x000fce0000010042 */
.L_x_4964:
[----:B------:R-:W-:Y:S05]  /*24e0*/  BSYNC.RECONVERGENT B2 ;  /* 0x0000000000027941 */ /* 0x000fea0003800200 */
.L_x_4963:
        /* <DEDUP_REMOVED lines=22> */
.L_x_4974:
        /* <DEDUP_REMOVED lines=13> */
.L_x_4976:
[----:B------:R-:W-:Y:S05]  /*2720*/  BSYNC.RECONVERGENT B4 ;  /* 0x0000000000047941 */ /* 0x000fea0003800200 */
.L_x_4975:
        /* <DEDUP_REMOVED lines=42> */
.L_x_4973:
[----:B------:R-:W-:Y:S05]  /*29d0*/  BSYNC.RECONVERGENT B3 ;  /* 0x0000000000037941 */ /* 0x000fea0003800200 */
.L_x_4972:
        /* <DEDUP_REMOVED lines=12> */
.L_x_4971:
[----:B------:R-:W-:Y:S05]  /*2aa0*/  BSYNC.RECONVERGENT B2 ;  /* 0x0000000000027941 */ /* 0x000fea0003800200 */
.L_x_4970:
        /* <DEDUP_REMOVED lines=22> */
.L_x_4981:
        /* <DEDUP_REMOVED lines=13> */
.L_x_4983:
[----:B------:R-:W-:Y:S05]  /*2ce0*/  BSYNC.RECONVERGENT B4 ;  /* 0x0000000000047941 */ /* 0x000fea0003800200 */
.L_x_4982:
        /* <DEDUP_REMOVED lines=41> */
.L_x_4980:
[----:B------:R-:W-:Y:S05]  /*2f80*/  BSYNC.RECONVERGENT B3 ;  /* 0x0000000000037941 */ /* 0x000fea0003800200 */
.L_x_4979:
[----:B------:R-:W-:Y:S01]  /*2f90*/  I2FP.F32.U32 R19, R19 ;  /* 0x0000001300137245 */ /* 0x000fe20000201000 */
[----:B-----5:R-:W-:Y:S02]  /*2fa0*/  HADD2.F32 R64, -RZ, R26.H1_H1 ;  /* 0x3000001aff407230 */ /* 0x020fe40000004100 */
[----:B------:R-:W-:Y:S02]  /*2fb0*/  IMAD.MOV.U32 R66, RZ, RZ, 0x2f800000 ;  /* 0x2f800000ff427424 */ /* 0x000fe400078e00ff */
[----:B------:R-:W-:Y:S02]  /*2fc0*/  HADD2.F32 R67, -RZ, R22.H1_H1 ;  /* 0x30000016ff437230 */ /* 0x000fe40000004100 */
[----:B------:R-:W-:Y:S01]  /*2fd0*/  FMUL.FTZ R64, R64, UR13 ;  /* 0x0000000d40407c20 */ /* 0x000fe20008410000 */
[----:B------:R-:W-:-:S03]  /*2fe0*/  FFMA.FTZ R19, R19, R66, 1.1641532182693481445e-10 ;  /* 0x2f00000013137423 */ /* 0x000fc60000010042 */
[----:B------:R-:W-:Y:S02]  /*2ff0*/  FMUL.FTZ R64, R64, UR12 ;  /* 0x0000000c40407c20 */ /* 0x000fe40008410000 */
[----:B------:R-:W-:Y:S01]  /*3000*/  FSETP.GTU.FTZ.AND P1, PT, R19, UR10, PT ;  /* 0x0000000a13007c0b */ /* 0x000fe2000bf3c000 */
[----:B------:R-:W-:-:S03]  /*3010*/  HADD2.F32 R19, -RZ, R54.H1_H1 ;  /* 0x30000036ff137230 */ /* 0x000fc60000004100 */
[----:B------:R-:W-:Y:S02]  /*3020*/  FSEL R64, R64, RZ, !P1 ;  /* 0x000000ff40407208 */ /* 0x000fe40004800000 */
[----:B------:R-:W-:-:S03]  /*3030*/  SEL R68, RZ, 0x1, P1 ;  /* 0x00000001ff447807 */ /* 0x000fc60000800000 */
[----:B------:R-:W-:-:S07]  /*3040*/  FFMA.FTZ R19, R64, R19, R67 ;  /* 0x0000001340137223 */ /* 0x000fce0000010043 */
.L_x_4978:
[----:B------:R-:W-:Y:S05]  /*3050*/  BSYNC.RECONVERGENT B2 ;  /* 0x0000000000027941 */ /* 0x000fea0003800200 */
.L_x_4977:
        /* <DEDUP_REMOVED lines=22> */
.L_x_4988:
        /* <DEDUP_REMOVED lines=13> */
.L_x_4990:
[----:B------:R-:W-:Y:S05]  /*3290*/  BSYNC.RECONVERGENT B4 ;  /* 0x0000000000047941 */ /* 0x000fea0003800200 */
.L_x_4989:
        /* <DEDUP_REMOVED lines=41> */
.L_x_4987:
[----:B------:R-:W-:Y:S05]  /*3530*/  BSYNC.RECONVERGENT B3 ;  /* 0x0000000000037941 */ /* 0x000fea0003800200 */
.L_x_4986:
[----:B------:R-:W-:Y:S01]  /*3540*/  I2FP.F32.U32 R65, R66 ;  /* 0x0000004200417245 */ /* 0x000fe20000201000 */
[----:B------:R-:W-:Y:S02]  /*3550*/  HFMA2 R70, -RZ, RZ, 0.1171875, 0 ;  /* 0x2f800000ff467431 */ /* 0x000fe400000001ff */
[----:B-----5:R-:W-:Y:S02]  /*3560*/  HADD2.F32 R66, -RZ, R27.H0_H0 ;  /* 0x2000001bff427230 */ /* 0x020fe40000004100 */
[----:B------:R-:W-:Y:S02]  /*3570*/  HADD2.F32 R69, -RZ, R55.H0_H0 ;  /* 0x20000037ff457230 */ /* 0x000fe40000004100 */
[----:B------:R-:W-:Y:S01]  /*3580*/  FFMA.FTZ R65, R65, R70, 1.1641532182693481445e-10 ;  /* 0x2f00000041417423 */ /* 0x000fe20000010046 */
[----:B------:R-:W-:-:S04]  /*3590*/  FMUL.FTZ R66, R66, UR13 ;  /* 0x0000000d42427c20 */ /* 0x000fc80008410000 */
[----:B------:R-:W-:Y:S01]  /*35a0*/  FMUL.FTZ R66, R66, UR12 ;  /* 0x0000000c42427c20 */ /* 0x000fe20008410000 */
[----:B------:R-:W-:Y:S01]  /*35b0*/  FSETP.GTU.FTZ.AND P1, PT, R65, UR10, PT ;  /* 0x0000000a41007c0b */ /* 0x000fe2000bf3c000 */
[----:B------:R-:W-:-:S03]  /*35c0*/  HADD2.F32 R65, -RZ, R23.H0_H0 ;  /* 0x20000017ff417230 */ /* 0x000fc60000004100 */
[----:B------:R-:W-:Y:S02]  /*35d0*/  FSEL R66, R66, RZ, !P1 ;  /* 0x000000ff42427208 */ /* 0x000fe40004800000 */
[----:B------:R-:W-:-:S03]  /*35e0*/  SEL R70, RZ, 0x1, P1 ;  /* 0x00000001ff467807 */ /* 0x000fc60000800000 */
[----:B------:R-:W-:-:S07]  /*35f0*/  FFMA.FTZ R69, R66, R69, R65 ;  /* 0x0000004542457223 */ /* 0x000fce0000010041 */
.L_x_4985:
[----:B------:R-:W-:Y:S05]  /*3600*/  BSYNC.RECONVERGENT B2 ;  /* 0x0000000000027941 */ /* 0x000fea0003800200 */
.L_x_4984:
        /* <DEDUP_REMOVED lines=22> */
.L_x_4995:
        /* <DEDUP_REMOVED lines=13> */
.L_x_4997:
[----:B------:R-:W-:Y:S05]  /*3840*/  BSYNC.RECONVERGENT B4 ;  /* 0x0000000000047941 */ /* 0x000fea0003800200 */
.L_x_4996:
        /* <DEDUP_REMOVED lines=40> */
[----:B------:R-:W-:-:S07]  /*3ad0*/  LOP3.LUT R86, R64, UR32, R99, 0x96, !PT ;  /* 0x0000002040567c12 */ /* 0x000fce000f8e9663 */
.L_x_4994:
[----:B------:R-:W-:Y:S05]  /*3ae0*/  BSYNC.RECONVERGENT B3 ;  /* 0x0000000000037941 */ /* 0x000fea0003800200 */
.L_x_4993:
        /* <DEDUP_REMOVED lines=12> */
.L_x_4992:
[----:B------:R-:W-:Y:S05]  /*3bb0*/  BSYNC.RECONVERGENT B2 ;  /* 0x0000000000027941 */ /* 0x000fea0003800200 */
.L_x_4991:
[----:B------:R-:W-:Y:S02]  /*3bc0*/  F2FP.F16.F32.PACK_AB R67, RZ, R71 ;  /* 0x00000047ff43723e */ /* 0x000fe400000000ff */
[----:B------:R-:W-:Y:S02]  /*3bd0*/  PRMT R66, R105, 0x5410, R106 ;  /* 0x0000541069427816 */ /* 0x000fe4000000006a */
[----:B------:R-:W-:Y:S02]  /*3be0*/  PRMT R65, R104, 0x5410, R103 ;  /* 0x0000541068417816 */ /* 0x000fe40000000067 */
[----:B------:R-:W-:Y:S02]  /*3bf0*/  PRMT R64, R102, 0x5410, R101 ;  /* 0x0000541066407816 */ /* 0x000fe40000000065 */
[----:B------:R-:W-:Y:S01]  /*3c00*/  PRMT R67, R95, 0x5410, R67 ;  /* 0x000054105f437816 */ /* 0x000fe20000000043 */
[----:B------:R-:W-:Y:S06]  /*3c10*/  BRA `(.L_x_4998) ;  /* 0x0000002800fc7947 */ /* 0x000fec0003800000 */
.L_x_4941:
        /* <DEDUP_REMOVED lines=21> */
.L_x_5003:
        /* <DEDUP_REMOVED lines=13> */
.L_x_5005:
[----:B------:R-:W-:Y:S05]  /*3e40*/  BSYNC.RECONVERGENT B4 ;  /* 0x0000000000047941 */ /* 0x000fea0003800200 */
.L_x_5004:
        /* <DEDUP_REMOVED lines=41> */
.L_x_5002:
[----:B------:R-:W-:Y:S05]  /*40e0*/  BSYNC.RECONVERGENT B3 ;  /* 0x0000000000037941 */ /* 0x000fea0003800200 */
.L_x_5001:
        /* <DEDUP_REMOVED lines=10> */
[----:B------:R-:W-:-:S07]  /*4190*/  FMUL.FTZ R9, R9, R64 ;  /* 0x0000004009097220 */ /* 0x000fce0000410000 */
.L_x_5000:
[----:B------:R-:W-:Y:S05]  /*41a0*/  BSYNC.RECONVERGENT B2 ;  /* 0x0000000000027941 */ /* 0x000fea0003800200 */
.L_x_4999:
        /* <DEDUP_REMOVED lines=18> */
.L_x_5010:
        /* <DEDUP_REMOVED lines=13> */
.L_x_5012:
[----:B------:R-:W-:Y:S05]  /*43a0*/  BSYNC.RECONVERGENT B4 ;  /* 0x0000000000047941 */ /* 0x000fea0003800200 */
.L_x_5011:
        /* <DEDUP_REMOVED lines=42> */
.L_x_5009:
[----:B------:R-:W-:Y:S05]  /*4650*/  BSYNC.RECONVERGENT B3 ;  /* 0x0000000000037941 */ /* 0x000fea0003800200 */
.L_x_5008:
        /* <DEDUP_REMOVED lines=10> */
[----:B------:R-:W-:-:S07]  /*4700*/  FMUL.FTZ R11, R11, R64 ;  /* 0x000000400b0b7220 */ /* 0x000fce0000410000 */
.L_x_5007:
[----:B------:R-:W-:Y:S05]  /*4710*/  BSYNC.RECONVERGENT B2 ;  /* 0x0000000000027941 */ /* 0x000fea0003800200 */
.L_x_5006:
        /* <DEDUP_REMOVED lines=18> */
.L_x_5017:
        /* <DEDUP_REMOVED lines=13> */
.L_x_5019:
[----:B------:R-:W-:Y:S05]  /*4910*/  BSYNC.RECONVERGENT B4 ;  /* 0x0000000000047941 */ /* 0x000fea0003800200 */
.L_x_5018:
        /* <DEDUP_REMOVED lines=42> */
.L_x_5016:
[----:B------:R-:W-:Y:S05]  /*4bc0*/  BSYNC.RECONVERGENT B3 ;  /* 0x0000000000037941 */ /* 0x000fea0003800200 */
.L_x_5015:
        /* <DEDUP_REMOVED lines=11> */
.L_x_5014:
[----:B------:R-:W-:Y:S05]  /*4c80*/  BSYNC.RECONVERGENT B2 ;  /* 0x0000000000027941 */ /* 0x000fea0003800200 */
.L_x_5013:
        /* <DEDUP_REMOVED lines=18> */
.L_x_5024:
        /* <DEDUP_REMOVED lines=13> */
.L_x_5026:
[----:B------:R-:W-:Y:S05]  /*4e80*/  BSYNC.RECONVERGENT B4 ;  /* 0x0000000000047941 */ /* 0x000fea0003800200 */
.L_x_5025:
        /* <DEDUP_REMOVED lines=42> */
.L_x_5023:
[----:B------:R-:W-:Y:S05]  /*5130*/  BSYNC.RECONVERGENT B3 ;  /* 0x0000000000037941 */ /* 0x000fea0003800200 */
.L_x_5022:
        /* <DEDUP_REMOVED lines=11> */
.L_x_5021:
[----:B------:R-:W-:Y:S05]  /*51f0*/  BSYNC.RECONVERGENT B2 ;  /* 0x0000000000027941 */ /* 0x000fea0003800200 */
.L_x_5020:
        /* <DEDUP_REMOVED lines=18> */
.L_x_5031:
        /* <DEDUP_REMOVED lines=13> */
.L_x_5033:
[----:B------:R-:W-:Y:S05]  /*53f0*/  BSYNC.RECONVERGENT B4 ;  /* 0x0000000000047941 */ /* 0x000fea0003800200 */
.L_x_5032:
        /* <DEDUP_REMOVED lines=42> */
.L_x_5030:
[----:B------:R-:W-:Y:S05]  /*56a0*/  BSYNC.RECONVERGENT B3 ;  /* 0x0000000000037941 */ /* 0x000fea0003800200 */
.L_x_5029:
        /* <DEDUP_REMOVED lines=11> */
.L_x_5028:
[----:B------:R-:W-:Y:S05]  /*5760*/  BSYNC.RECONVERGENT B2 ;  /* 0x0000000000027941 */ /* 0x000fea0003800200 */
.L_x_5027:
        /* <DEDUP_REMOVED lines=18> */
.L_x_5038:
        /* <DEDUP_REMOVED lines=13> */
.L_x_5040:
[----:B------:R-:W-:Y:S05]  /*5960*/  BSYNC.RECONVERGENT B4 ;  /* 0x0000000000047941 */ /* 0x000fea0003800200 */
.L_x_5039:
        /* <DEDUP_REMOVED lines=42> */
.L_x_5037:
[----:B------:R-:W-:Y:S05]  /*5c10*/  BSYNC.RECONVERGENT B3 ;  /* 0x0000000000037941 */ /* 0x000fea0003800200 */
.L_x_5036:
        /* <DEDUP_REMOVED lines=10> */
[----:B------:R-:W-:-:S07]  /*5cc0*/  FMUL.FTZ R19, R19, R64 ;  /* 0x0000004013137220 */ /* 0x000fce0000410000 */
.L_x_5035:
[----:B------:R-:W-:Y:S05]  /*5cd0*/  BSYNC.RECONVERGENT B2 ;  /* 0x0000000000027941 */ /* 0x000fea0003800200 */
.L_x_5034:
        /* <DEDUP_REMOVED lines=18> */
.L_x_5045:
        /* <DEDUP_REMOVED lines=13> */
.L_x_5047:
[----:B------:R-:W-:Y:S05]  /*5ed0*/  BSYNC.RECONVERGENT B4 ;  /* 0x0000000000047941 */ /* 0x000fea0003800200 */
.L_x_5046:
        /* <DEDUP_REMOVED lines=42> */
.L_x_5044:
[----:B------:R-:W-:Y:S05]  /*6180*/  BSYNC.RECONVERGENT B3 ;  /* 0x0000000000037941 */ /* 0x000fea0003800200 */
.L_x_5043:
        /* <DEDUP_REMOVED lines=10> */
[----:B------:R-:W-:-:S07]  /*6230*/  FMUL.FTZ R69, R69, R66 ;  /* 0x0000004245457220 */ /* 0x000fce0000410000 */
.L_x_5042:
[----:B------:R-:W-:Y:S05]  /*6240*/  BSYNC.RECONVERGENT B2 ;  /* 0x0000000000027941 */ /* 0x000fea0003800200 */
.L_x_5041:
        /* <DEDUP_REMOVED lines=18> */
.L_x_5052:
        /* <DEDUP_REMOVED lines=13> */
.L_x_5054:
[----:B------:R-:W-:Y:S05]  /*6440*/  BSYNC.RECONVERGENT B4 ;  /* 0x0000000000047941 */ /* 0x000fea0003800200 */
.L_x_5053:
        /* <DEDUP_REMOVED lines=42> */
.L_x_5051:
[----:B------:R-:W-:Y:S05]  /*66f0*/  BSYNC.RECONVERGENT B3 ;  /* 0x0000000000037941 */ /* 0x000fea0003800200 */
.L_x_5050:
        /* <DEDUP_REMOVED lines=10> */
[----:B------:R-:W-:-:S07]  /*67a0*/  FMUL.FTZ R71, R71, R64 ;  /* 0x0000004047477220 */ /* 0x000fce0000410000 */
.L_x_5049:
[----:B------:R-:W-:Y:S05]  /*67b0*/  BSYNC.RECONVERGENT B2 ;  /* 0x0000000000027941 */ /* 0x000fea0003800200 */
.L_x_5048:
[----:B------:R-:W-:Y:S02]  /*67c0*/  F2FP.F16.F32.PACK_AB R67, RZ, R71 ;  /* 0x00000047ff43723e */ /* 0x000fe400000000ff */
[----:B------:R-:W-:Y:S02]  /*67d0*/  PRMT R66, R104, 0x5410, R105 ;  /* 0x0000541068427816 */ /* 0x000fe40000000069 */
[----:B------:R-:W-:Y:S02]  /*67e0*/  PRMT R65, R102, 0x5410, R103 ;  /* 0x0000541066417816 */ /* 0x000fe40000000067 */
[----:B------:R-:W-:Y:S02]  /*67f0*/  PRMT R64, R101, 0x5410, R99 ;  /* 0x0000541065407816 */ /* 0x000fe40000000063 */
[----:B------:R-:W-:-:S07]  /*6800*/  PRMT R67, R95, 0x5410, R67 ;  /* 0x000054105f437816 */ /* 0x000fce0000000043 */
.L_x_4998:
        /* <DEDUP_REMOVED lines=26> */
.L_x_5056:
[----:B------:R-:W-:Y:S05]  /*69b0*/  BSYNC.RECONVERGENT B2 ;  /* 0x0000000000027941 */ /* 0x000fea0003800200 */
.L_x_5055:
[----:B------:R-:W-:Y:S01]  /*69c0*/  VIADD R93, R93, 0x20 ;  /* 0x000000205d5d7836 */ /* 0x000fe20000000000 */
[----:B------:R-:W-:-:S07]  /*69d0*/  IADD3 R92, PT, PT, R92, 0x20, RZ ;  /* 0x000000205c5c7810 */ /* 0x000fce0007ffe0ff */
.L_x_4938:
[----:B------:R-:W-:Y:S05]  /*69e0*/  BSYNC.RECONVERGENT B1 ;  /* 0x0000000000017941 */ /* 0x000fea0003800200 */
.L_x_4937:
        /* <DEDUP_REMOVED lines=14> */
[----:B-----5:R-:W-:Y:S01]  /*6ad0*/  @!P0 HADD2.F32 R72, -RZ, R20.H0_H0 ;  /* 0x20000014ff488230 */ /* 0x020fe20000004100 */
        /* <DEDUP_REMOVED lines=19> */
.L_x_5064:
        /* <DEDUP_REMOVED lines=13> */
.L_x_5066:
[----:B------:R-:W-:Y:S05]  /*6ce0*/  BSYNC.RECONVERGENT B4 ;  /* 0x0000000000047941 */ /* 0x000fea0003800200 */
.L_x_5065:
        /* <DEDUP_REMOVED lines=42> */
.L_x_5063:
[----:B------:R-:W-:Y:S05]  /*6f90*/  BSYNC.RECONVERGENT B3 ;  /* 0x0000000000037941 */ /* 0x000fea0003800200 */
.L_x_5062:
[----:B------:R-:W-:Y:S01]  /*6fa0*/  I2FP.F32.U32 R10, R10 ;  /* 0x0000000a000a7245 */ /* 0x000fe20000201000 */
[----:B------:R-:W-:Y:S02]  /*6fb0*/  HFMA2 R65, -RZ, RZ, 0.1171875, 0 ;  /* 0x2f800000ff417431 */ /* 0x000fe400000001ff */
[----:B------:R-:W-:Y:S02]  /*6fc0*/  HADD2.F32 R66, -RZ, R24.H0_H0 ;  /* 0x20000018ff427230 */ /* 0x000fe40000004100 */
        /* <DEDUP_REMOVED lines=9> */
.L_x_5061:
[----:B------:R-:W-:Y:S05]  /*7060*/  BSYNC.RECONVERGENT B2 ;  /* 0x0000000000027941 */ /* 0x000fea0003800200 */
.L_x_5060:
        /* <DEDUP_REMOVED lines=22> */
.L_x_5071:
        /* <DEDUP_REMOVED lines=13> */
.L_x_5073:
[----:B------:R-:W-:Y:S05]  /*72a0*/  BSYNC.RECONVERGENT B4 ;  /* 0x0000000000047941 */ /* 0x000fea0003800200 */
.L_x_5072:
        /* <DEDUP_REMOVED lines=41> */
.L_x_5070:
[----:B------:R-:W-:Y:S05]  /*7540*/  BSYNC.RECONVERGENT B3 ;  /* 0x0000000000037941 */ /* 0x000fea0003800200 */
.L_x_5069:
[----:B------:R-:W-:Y:S01]  /*7550*/  I2FP.F32.U32 R12, R12 ;  /* 0x0000000c000c7245 */ /* 0x000fe20000201000 */
[----:B------:R-:W-:Y:S02]  /*7560*/  HADD2.F32 R64, -RZ, R24.H1_H1 ;  /* 0x30000018ff407230 */ /* 0x000fe40000004100 */
[----:B------:R-:W-:Y:S02]  /*7570*/  IMAD.MOV.U32 R67, RZ, RZ, 0x2f800000 ;  /* 0x2f800000ff437424 */ /* 0x000fe400078e00ff */
[----:B------:R-:W-:Y:S02]  /*7580*/  HADD2.F32 R66, -RZ, R20.H1_H1 ;  /* 0x30000014ff427230 */ /* 0x000fe40000004100 */
[----:B------:R-:W-:Y:S01]  /*7590*/  FMUL.FTZ R64, R64, UR13 ;  /* 0x0000000d40407c20 */ /* 0x000fe20008410000 */
[----:B------:R-:W-:-:S03]  /*75a0*/  FFMA.FTZ R12, R12, R67, 1.1641532182693481445e-10 ;  /* 0x2f0000000c0c7423 */ /* 0x000fc60000010043 */
[----:B------:R-:W-:Y:S01]  /*75b0*/  FMUL.FTZ R73, R64, UR12 ;  /* 0x0000000c40497c20 */ /* 0x000fe20008410000 */
[----:B------:R-:W-:Y:S01]  /*75c0*/  HADD2.F32 R64, -RZ, R40.H1_H1 ;  /* 0x30000028ff407230 */ /* 0x000fe20000004100 */
[----:B------:R-:W-:-:S04]  /*75d0*/  FSETP.GTU.FTZ.AND P4, PT, R12, UR10, PT ;  /* 0x0000000a0c007c0b */ /* 0x000fc8000bf9c000 */
[----:B------:R-:W-:Y:S02]  /*75e0*/  FSEL R73, R73, RZ, !P4 ;  /* 0x000000ff49497208 */ /* 0x000fe40006000000 */
[----:B------:R-:W-:-:S03]  /*75f0*/  SEL R12, RZ, 0x1, P4 ;  /* 0x00000001ff0c7807 */ /* 0x000fc60002000000 */
[----:B------:R-:W-:-:S07]  /*7600*/  FFMA.FTZ R73, R73, R64, R66 ;  /* 0x0000004049497223 */ /* 0x000fce0000010042 */
.L_x_5068:
[----:B------:R-:W-:Y:S05]  /*7610*/  BSYNC.RECONVERGENT B2 ;  /* 0x0000000000027941 */ /* 0x000fea0003800200 */
.L_x_5067:
        /* <DEDUP_REMOVED lines=22> */
.L_x_5078:
        /* <DEDUP_REMOVED lines=13> */
.L_x_5080:
[----:B------:R-:W-:Y:S05]  /*7850*/  BSYNC.RECONVERGENT B4 ;  /* 0x0000000000047941 */ /* 0x000fea0003800200 */
.L_x_5079:
        /* <DEDUP_REMOVED lines=42> */
.L_x_5077:
[----:B------:R-:W-:Y:S05]  /*7b00*/  BSYNC.RECONVERGENT B3 ;  /* 0x0000000000037941 */ /* 0x000fea0003800200 */
.L_x_5076:
[----:B------:R-:W-:Y:S01]  /*7b10*/  I2FP.F32.U32 R14, R14 ;  /* 0x0000000e000e7245 */ /* 0x000fe20000201000 */
[----:B------:R-:W-:Y:S02]  /*7b20*/  HADD2.F32 R66, -RZ, R25.H0_H0 ;  /* 0x20000019ff427230 */ /* 0x000fe40000004100 */
        /* <DEDUP_REMOVED lines=10> */
.L_x_5075:
[----:B------:R-:W-:Y:S05]  /*7bd0*/  BSYNC.RECONVERGENT B2 ;  /* 0x0000000000027941 */ /* 0x000fea0003800200 */
.L_x_5074:
        /* <DEDUP_REMOVED lines=22> */
.L_x_5085:
        /* <DEDUP_REMOVED lines=13> */
.L_x_5087:
[----:B------:R-:W-:Y:S05]  /*7e10*/  BSYNC.RECONVERGENT B4 ;  /* 0x0000000000047941 */ /* 0x000fea0003800200 */
.L_x_5086:
        /* <DEDUP_REMOVED lines=41> */
.L_x_5084:
[----:B------:R-:W-:Y:S05]  /*80b0*/  BSYNC.RECONVERGENT B3 ;  /* 0x0000000000037941 */ /* 0x000fea0003800200 */
.L_x_5083:
[----:B------:R-:W-:Y:S01]  /*80c0*/  I2FP.F32.U32 R16, R16 ;  /* 0x0000001000107245 */ /* 0x000fe20000201000 */
[----:B------:R-:W-:Y:S02]  /*80d0*/  HFMA2 R67, -RZ, RZ, 0.1171875, 0 ;  /* 0x2f800000ff437431 */ /* 0x000fe400000001ff */
[----:B------:R-:W-:Y:S02]  /*80e0*/  HADD2.F32 R64, -RZ, R25.H1_H1 ;  /* 0x30000019ff407230 */ /* 0x000fe40000004100 */
[----:B------:R-:W-:Y:S02]  /*80f0*/  HADD2.F32 R66, -RZ, R21.H1_H1 ;  /* 0x30000015ff427230 */ /* 0x000fe40000004100 */
[----:B------:R-:W-:Y:S01]  /*8100*/  FFMA.FTZ R16, R16, R67, 1.1641532182693481445e-10 ;  /* 0x2f00000010107423 */ /* 0x000fe20000010043 */
[----:B------:R-:W-:-:S04]  /*8110*/  FMUL.FTZ R64, R64, UR13 ;  /* 0x0000000d40407c20 */ /* 0x000fc80008410000 */
[----:B------:R-:W-:Y:S01]  /*8120*/  FMUL.FTZ R75, R64, UR12 ;  /* 0x0000000c404b7c20 */ /* 0x000fe20008410000 */
[----:B------:R-:W-:Y:S01]  /*8130*/  FSETP.GTU.FTZ.AND P4, PT, R16, UR10, PT ;  /* 0x0000000a10007c0b */ /* 0x000fe2000bf9c000 */
[----:B------:R-:W-:-:S03]  /*8140*/  HADD2.F32 R64, -RZ, R41.H1_H1 ;  /* 0x30000029ff407230 */ /* 0x000fc60000004100 */
[----:B------:R-:W-:Y:S02]  /*8150*/  FSEL R75, R75, RZ, !P4 ;  /* 0x000000ff4b4b7208 */ /* 0x000fe40006000000 */
[----:B------:R-:W-:-:S03]  /*8160*/  SEL R16, RZ, 0x1, P4 ;  /* 0x00000001ff107807 */ /* 0x000fc60002000000 */
[----:B------:R-:W-:-:S07]  /*8170*/  FFMA.FTZ R75, R75, R64, R66 ;  /* 0x000000404b4b7223 */ /* 0x000fce0000010042 */
.L_x_5082:
[----:B------:R-:W-:Y:S05]  /*8180*/  BSYNC.RECONVERGENT B2 ;  /* 0x0000000000027941 */ /* 0x000fea0003800200 */
.L_x_5081:
        /* <DEDUP_REMOVED lines=22> */
.L_x_5092:
        /* <DEDUP_REMOVED lines=13> */
.L_x_5094:
[----:B------:R-:W-:Y:S05]  /*83c0*/  BSYNC.RECONVERGENT B4 ;  /* 0x0000000000047941 */ /* 0x000fea0003800200 */
.L_x_5093:
        /* <DEDUP_REMOVED lines=42> */
.L_x_5091:
[----:B------:R-:W-:Y:S05]  /*8670*/  BSYNC.RECONVERGENT B3 ;  /* 0x0000000000037941 */ /* 0x000fea0003800200 */
.L_x_5090:
        /* <DEDUP_REMOVED lines=12> */
.L_x_5089:
[----:B------:R-:W-:Y:S05]  /*8740*/  BSYNC.RECONVERGENT B2 ;  /* 0x0000000000027941 */ /* 0x000fea0003800200 */
.L_x_5088:
        /* <DEDUP_REMOVED lines=22> */
.L_x_5099:
        /* <DEDUP_REMOVED lines=13> */
.L_x_5101:
[----:B------:R-:W-:Y:S05]  /*8980*/  BSYNC.RECONVERGENT B4 ;  /* 0x0000000000047941 */ /* 0x000fea0003800200 */
.L_x_5100:
        /* <DEDUP_REMOVED lines=41> */
.L_x_5098:
[----:B------:R-:W-:Y:S05]  /*8c20*/  BSYNC.RECONVERGENT B3 ;  /* 0x0000000000037941 */ /* 0x000fea0003800200 */
.L_x_5097:
[----:B------:R-:W-:Y:S01]  /*8c30*/  I2FP.F32.U32 R64, R66 ;  /* 0x0000004200407245 */ /* 0x000fe20000201000 */
[----:B------:R-:W-:Y:S02]  /*8c40*/  HADD2.F32 R66, -RZ, R26.H1_H1 ;  /* 0x3000001aff427230 */ /* 0x000fe40000004100 */
        /* <DEDUP_REMOVED lines=10> */
.L_x_5096:
[----:B------:R-:W-:Y:S05]  /*8cf0*/  BSYNC.RECONVERGENT B2 ;  /* 0x0000000000027941 */ /* 0x000fea0003800200 */
.L_x_5095:
        /* <DEDUP_REMOVED lines=22> */
.L_x_5106:
        /* <DEDUP_REMOVED lines=13> */
.L_x_5108:
[----:B------:R-:W-:Y:S05]  /*8f30*/  BSYNC.RECONVERGENT B4 ;  /* 0x0000000000047941 */ /* 0x000fea0003800200 */
.L_x_5107:
        /* <DEDUP_REMOVED lines=38> */
[----:B------:R-:W-:-:S03]  /*91a0*/  LOP3.LUT R88, R64, UR31, R97, 0x96, !PT ;  /* 0x0000001f40587c12 */ /* 0x000fc6000f8e9661 */
[----:B------:R-:W-:Y:S01]  /*91b0*/  IMAD.MOV.U32 R64, RZ, RZ, RZ ;  /* 0x000000ffff407224 */ /* 0x000fe200078e00ff */
[----:B------:R-:W-:-:S07]  /*91c0*/  LOP3.LUT R86, R86, UR32, R109, 0x96, !PT ;  /* 0x0000002056567c12 */ /* 0x000fce000f8e966d */
.L_x_5105:
[----:B------:R-:W-:Y:S05]  /*91d0*/  BSYNC.RECONVERGENT B3 ;  /* 0x0000000000037941 */ /* 0x000fea0003800200 */
.L_x_5104:
[----:B------:R-:W-:Y:S01]  /*91e0*/  I2FP.F32.U32 R65, R66 ;  /* 0x0000004200417245 */ /* 0x000fe20000201000 */
[----:B------:R-:W-:Y:S02]  /*91f0*/  HFMA2 R66, -RZ, RZ, 0.1171875, 0 ;  /* 0x2f800000ff427431 */ /* 0x000fe400000001ff */
[----:B------:R-:W-:Y:S02]  /*9200*/  HADD2.F32 R67, -RZ, R27.H0_H0 ;  /* 0x2000001bff437230 */ /* 0x000fe40000004100 */
        /* <DEDUP_REMOVED lines=9> */
.L_x_5103:
[----:B------:R-:W-:Y:S05]  /*92a0*/  BSYNC.RECONVERGENT B2 ;  /* 0x0000000000027941 */ /* 0x000fea0003800200 */
.L_x_5102:
        /* <DEDUP_REMOVED lines=22> */
.L_x_5113:
        /* <DEDUP_REMOVED lines=13> */
.L_x_5115:
[----:B------:R-:W-:Y:S05]  /*94e0*/  BSYNC.RECONVERGENT B4 ;  /* 0x0000000000047941 */ /* 0x000fea0003800200 */
.L_x_5114:
        /* <DEDUP_REMOVED lines=41> */
.L_x_5112:
[----:B------:R-:W-:Y:S05]  /*9780*/  BSYNC.RECONVERGENT B3 ;  /* 0x0000000000037941 */ /* 0x000fea0003800200 */
.L_x_5111:
        /* <DEDUP_REMOVED lines=12> */
.L_x_5110:
[----:B------:R-:W-:Y:S05]  /*9850*/  BSYNC.RECONVERGENT B2 ;  /* 0x0000000000027941 */ /* 0x000fea0003800200 */
.L_x_5109:
[----:B------:R-:W-:Y:S02]  /*9860*/  F2FP.F16.F32.PACK_AB R67, RZ, R87 ;  /* 0x00000057ff43723e */ /* 0x000fe400000000ff */
[----:B------:R-:W-:Y:S02]  /*9870*/  PRMT R66, R105, 0x5410, R106 ;  /* 0x0000541069427816 */ /* 0x000fe4000000006a */
[----:B------:R-:W-:Y:S02]  /*9880*/  PRMT R65, R104, 0x5410, R103 ;  /* 0x0000541068417816 */ /* 0x000fe40000000067 */
[----:B------:R-:W-:Y:S02]  /*9890*/  PRMT R64, R102, 0x5410, R101 ;  /* 0x0000541066407816 */ /* 0x000fe40000000065 */
[----:B------:R-:W-:Y:S01]  /*98a0*/  PRMT R67, R95, 0x5410, R67 ;  /* 0x000054105f437816 */ /* 0x000fe20000000043 */
[----:B------:R-:W-:Y:S06]  /*98b0*/  BRA `(.L_x_5116) ;  /* 0x0000002c00147947 */ /* 0x000fec0003800000 */
.L_x_5059:
        /* <DEDUP_REMOVED lines=21> */
.L_x_5121:
        /* <DEDUP_REMOVED lines=13> */
.L_x_5123:
[----:B------:R-:W-:Y:S05]  /*9ae0*/  BSYNC.RECONVERGENT B4 ;  /* 0x0000000000047941 */ /* 0x000fea0003800200 */
.L_x_5122:
        /* <DEDUP_REMOVED lines=41> */
.L_x_5120:
[----:B------:R-:W-:Y:S05]  /*9d80*/  BSYNC.RECONVERGENT B3 ;  /* 0x0000000000037941 */ /* 0x000fea0003800200 */
.L_x_5119:
        /* <DEDUP_REMOVED lines=11> */
.L_x_5118:
[----:B------:R-:W-:Y:S05]  /*9e40*/  BSYNC.RECONVERGENT B2 ;  /* 0x0000000000027941 */ /* 0x000fea0003800200 */
.L_x_5117:
        /* <DEDUP_REMOVED lines=18> */
.L_x_5128:
        /* <DEDUP_REMOVED lines=13> */
.L_x_5130:
[----:B------:R-:W-:Y:S05]  /*a040*/  BSYNC.RECONVERGENT B4 ;  /* 0x0000000000047941 */ /* 0x000fea0003800200 */
.L_x_5129:
        /* <DEDUP_REMOVED lines=42> */
.L_x_5127:
[----:B------:R-:W-:Y:S05]  /*a2f0*/  BSYNC.RECONVERGENT B3 ;  /* 0x0000000000037941 */ /* 0x000fea0003800200 */
.L_x_5126:
        /* <DEDUP_REMOVED lines=11> */
.L_x_5125:
[----:B------:R-:W-:Y:S05]  /*a3b0*/  BSYNC.RECONVERGENT B2 ;  /* 0x0000000000027941 */ /* 0x000fea0003800200 */
.L_x_5124:
        /* <DEDUP_REMOVED lines=18> */
.L_x_5135:
        /* <DEDUP_REMOVED lines=13> */
.L_x_5137:
[----:B------:R-:W-:Y:S05]  /*a5b0*/  BSYNC.RECONVERGENT B4 ;  /* 0x0000000000047941 */ /* 0x000fea0003800200 */
.L_x_5136:
        /* <DEDUP_REMOVED lines=43> */
.L_x_5134:
[----:B------:R-:W-:Y:S05]  /*a870*/  BSYNC.RECONVERGENT B3 ;  /* 0x0000000000037941 */ /* 0x000fea0003800200 */
.L_x_5133:
        /* <DEDUP_REMOVED lines=10> */
[----:B------:R-:W-:-:S07]  /*a920*/  FMUL.FTZ R74, R65, R74 ;  /* 0x0000004a414a7220 */ /* 0x000fce0000410000 */
.L_x_5132:
[----:B------:R-:W-:Y:S05]  /*a930*/  BSYNC.RECONVERGENT B2 ;  /* 0x0000000000027941 */ /* 0x000fea0003800200 */
.L_x_5131:
        /* <DEDUP_REMOVED lines=18> */
.L_x_5142:
        /* <DEDUP_REMOVED lines=13> */
.L_x_5144:
[----:B------:R-:W-:Y:S05]  /*ab30*/  BSYNC.RECONVERGENT B4 ;  /* 0x0000000000047941 */ /* 0x000fea0003800200 */
.L_x_5143:
        /* <DEDUP_REMOVED lines=43> */
.L_x_5141:
[----:B------:R-:W-:Y:S05]  /*adf0*/  BSYNC.RECONVERGENT B3 ;  /* 0x0000000000037941 */ /* 0x000fea0003800200 */
.L_x_5140:
        /* <DEDUP_REMOVED lines=11> */
.L_x_5139:
[----:B------:R-:W-:Y:S05]  /*aeb0*/  BSYNC.RECONVERGENT B2 ;  /* 0x0000000000027941 */ /* 0x000fea0003800200 */
.L_x_5138:
        /* <DEDUP_REMOVED lines=18> */
.L_x_5149:
        /* <DEDUP_REMOVED lines=13> */
.L_x_5151:
[----:B------:R-:W-:Y:S05]  /*b0b0*/  BSYNC.RECONVERGENT B4 ;  /* 0x0000000000047941 */ /* 0x000fea0003800200 */
.L_x_5150:
        /* <DEDUP_REMOVED lines=43> */
.L_x_5148:
[----:B------:R-:W-:Y:S05]  /*b370*/  BSYNC.RECONVERGENT B3 ;  /* 0x0000000000037941 */ /* 0x000fea0003800200 */
.L_x_5147:
        /* <DEDUP_REMOVED lines=11> */
.L_x_5146:
[----:B------:R-:W-:Y:S05]  /*b430*/  BSYNC.RECONVERGENT B2 ;  /* 0x0000000000027941 */ /* 0x000fea0003800200 */
.L_x_5145:
        /* <DEDUP_REMOVED lines=18> */
.L_x_5156:
        /* <DEDUP_REMOVED lines=13> */
.L_x_5158:
[----:B------:R-:W-:Y:S05]  /*b630*/  BSYNC.RECONVERGENT B4 ;  /* 0x0000000000047941 */ /* 0x000fea0003800200 */
.L_x_5157:
        /* <DEDUP_REMOVED lines=40> */
[----:B------:R-:W-:Y:S01]  /*b8c0*/  LOP3.LUT R86, R86, UR32, R65, 0x96, !PT ;  /* 0x0000002056567c12 */ /* 0x000fe2000f8e9641 */
[----:B------:R-:W-:Y:S01]  /*b8d0*/  IMAD.MOV.U32 R65, RZ, RZ, RZ ;  /* 0x000000ffff417224 */ /* 0x000fe200078e00ff */
[----:B------:R-:W-:-:S07]  /*b8e0*/  MOV R98, R64 ;  /* 0x0000004000627202 */ /* 0x000fce0000000f00 */
.L_x_5155:
[----:B------:R-:W-:Y:S05]  /*b8f0*/  BSYNC.RECONVERGENT B3 ;  /* 0x0000000000037941 */ /* 0x000fea0003800200 */
.L_x_5154:
        /* <DEDUP_REMOVED lines=11> */
.L_x_5153:
[----:B------:R-:W-:Y:S05]  /*b9b0*/  BSYNC.RECONVERGENT B2 ;  /* 0x0000000000027941 */ /* 0x000fea0003800200 */
.L_x_5152:
        /* <DEDUP_REMOVED lines=18> */
.L_x_5163:
        /* <DEDUP_REMOVED lines=13> */
.L_x_5165:
[----:B------:R-:W-:Y:S05]  /*bbb0*/  BSYNC.RECONVERGENT B4 ;  /* 0x0000000000047941 */ /* 0x000fea0003800200 */
.L_x_5164:
        /* <DEDUP_REMOVED lines=40> */
[----:B------:R-:W-:Y:S01]  /*be40*/  MOV R98, R64 ;  /* 0x0000004000627202 */ /* 0x000fe20000000f00 */
[----:B------:R-:W-:Y:S01]  /*be50*/  IMAD.MOV.U32 R64, RZ, RZ, RZ ;  /* 0x000000ffff407224 */ /* 0x000fe200078e00ff */
[----:B------:R-:W-:-:S07]  /*be60*/  LOP3.LUT R86, R86, UR32, R65, 0x96, !PT ;  /* 0x0000002056567c12 */ /* 0x000fce000f8e9641 */
.L_x_5162:
[----:B------:R-:W-:Y:S05]  /*be70*/  BSYNC.RECONVERGENT B3 ;  /* 0x0000000000037941 */ /* 0x000fea0003800200 */
.L_x_5161:
[----:B------:R-:W-:Y:S01]  /*be80*/  I2FP.F32.U32 R65, R66 ;  /* 0x0000004200417245 */ /* 0x000fe20000201000 */
[----:B------:R-:W-:Y:S02]  /*be90*/  HFMA2 R66, -RZ, RZ, 0.1171875, 0 ;  /* 0x2f800000ff427431 */ /* 0x000fe400000001ff */
[----:B-----5:R-:W-:-:S03]  /*bea0*/  HADD2.F32 R67, -RZ, R27.H0_H0 ;  /* 0x2000001bff437230 */ /* 0x020fc60000004100 */
[----:B------:R-:W-:Y:S02]  /*beb0*/  FFMA.FTZ R65, R65, R66, 1.1641532182693481445e-10 ;  /* 0x2f00000041417423 */ /* 0x000fe40000010042 */
[----:B------:R-:W-:-:S04]  /*bec0*/  FMUL.FTZ R67, R67, UR13 ;  /* 0x0000000d43437c20 */ /* 0x000fc80008410000 */
[----:B------:R-:W-:Y:S01]  /*bed0*/  FMUL.FTZ R67, R67, UR12 ;  /* 0x0000000c43437c20 */ /* 0x000fe20008410000 */
[----:B------:R-:W-:Y:S01]  /*bee0*/  FSETP.GTU.FTZ.AND P0, PT, R65, UR10, PT ;  /* 0x0000000a41007c0b */ /* 0x000fe2000bf1c000 */
[----:B------:R-:W-:-:S03]  /*bef0*/  HADD2.F32 R65, -RZ, R43.H0_H0 ;  /* 0x2000002bff417230 */ /* 0x000fc60000004100 */
[----:B------:R-:W-:Y:S02]  /*bf00*/  FSEL R78, R67, RZ, !P0 ;  /* 0x000000ff434e7208 */ /* 0x000fe40004000000 */
[----:B------:R-:W-:-:S03]  /*bf10*/  SEL R70, RZ, 0x1, P0 ;  /* 0x00000001ff467807 */ /* 0x000fc60000000000 */
[----:B------:R-:W-:-:S07]  /*bf20*/  FMUL.FTZ R78, R65, R78 ;  /* 0x0000004e414e7220 */ /* 0x000fce0000410000 */
.L_x_5160:
[----:B------:R-:W-:Y:S05]  /*bf30*/  BSYNC.RECONVERGENT B2 ;  /* 0x0000000000027941 */ /* 0x000fea0003800200 */
.L_x_5159:
        /* <DEDUP_REMOVED lines=18> */
.L_x_5170:
        /* <DEDUP_REMOVED lines=13> */
.L_x_5172:
[----:B------:R-:W-:Y:S05]  /*c130*/  BSYNC.RECONVERGENT B4 ;  /* 0x0000000000047941 */ /* 0x000fea0003800200 */
.L_x_5171:
        /* <DEDUP_REMOVED lines=43> */
.L_x_5169:
[----:B------:R-:W-:Y:S05]  /*c3f0*/  BSYNC.RECONVERGENT B3 ;  /* 0x0000000000037941 */ /* 0x000fea0003800200 */
.L_x_5168:
        /* <DEDUP_REMOVED lines=11> */
.L_x_5167:
[----:B------:R-:W-:Y:S05]  /*c4b0*/  BSYNC.RECONVERGENT B2 ;  /* 0x0000000000027941 */ /* 0x000fea0003800200 */
.L_x_5166:
[----:B------:R-:W-:Y:S02]  /*c4c0*/  F2FP.F16.F32.PACK_AB R67, RZ, R87 ;  /* 0x00000057ff43723e */ /* 0x000fe400000000ff */
[----:B------:R-:W-:Y:S02]  /*c4d0*/  PRMT R66, R103, 0x5410, R104 ;  /* 0x0000541067427816 */ /* 0x000fe40000000068 */
[----:B------:R-:W-:Y:S02]  /*c4e0*/  PRMT R65, R101, 0x5410, R102 ;  /* 0x0000541065417816 */ /* 0x000fe40000000066 */
[----:B------:R-:W-:Y:S02]  /*c4f0*/  PRMT R64, R99, 0x5410, R97 ;  /* 0x0000541063407816 */ /* 0x000fe40000000061 */
[----:B------:R-:W-:-:S07]  /*c500*/  PRMT R67, R95, 0x5410, R67 ;  /* 0x000054105f437816 */ /* 0x000fce0000000043 */
.L_x_5116:
        /* <DEDUP_REMOVED lines=26> */
.L_x_5174:
[----:B------:R-:W-:Y:S05]  /*c6b0*/  BSYNC.RECONVERGENT B2 ;  /* 0x0000000000027941 */ /* 0x000fea0003800200 */
.L_x_5173:
[----:B------:R-:W-:Y:S01]  /*c6c0*/  VIADD R93, R93, 0x20 ;  /* 0x000000205d5d7836 */ /* 0x000fe20000000000 */
[----:B------:R-:W-:-:S07]  /*c6d0*/  IADD3 R92, PT, PT, R92, 0x20, RZ ;  /* 0x000000205c5c7810 */ /* 0x000fce0007ffe0ff */
.L_x_5058:
[----:B------:R-:W-:Y:S05]  /*c6e0*/  BSYNC.RECONVERGENT B1 ;  /* 0x0000000000017941 */ /* 0x000fea0003800200 */
.L_x_5057:
        /* <DEDUP_REMOVED lines=34> */
.L_x_5182:
[----:B------:R-:W-:Y:S01]  /*c910*/  IADD3 R5, PT, PT, R5, 0x1, RZ ;  /* 0x0000000105057810 */ /* 0x000fe20007ffe0ff */
[----:B------:R-:W-:Y:S03]  /*c920*/  BSSY.RECONVERGENT B4, `(.L_x_5183) ;  /* 0x000000c000047945 */ /* 0x000fe60003800200 */
[C---:B------:R-:W-:Y:S01]  /*c930*/  ISETP.NE.AND P5, PT, R5.reuse, RZ, PT ;  /* 0x000000ff0500720c */ /* 0x040fe20003fa5270 */
[----:B0-----:R-:W-:-:S12]  /*c940*/  IMAD.WIDE.U32 R66, R5, -0x2daee0ad, RZ ;  /* 0xd2511f5305427825 */ /* 0x001fd800078e00ff */
        /* <DEDUP_REMOVED lines=9> */
.L_x_5184:
[----:B------:R-:W-:Y:S05]  /*c9e0*/  BSYNC.RECONVERGENT B4 ;  /* 0x0000000000047941 */ /* 0x000fea0003800200 */
.L_x_5183:
        /* <DEDUP_REMOVED lines=41> */
.L_x_5181:
[----:B------:R-:W-:Y:S05]  /*cc80*/  BSYNC.RECONVERGENT B3 ;  /* 0x0000000000037941 */ /* 0x000fea0003800200 */
.L_x_5180:
[----:B------:R-:W-:Y:S01]  /*cc90*/  I2FP.F32.U32 R10, R10 ;  /* 0x0000000a000a7245 */ /* 0x000fe20000201000 */
[----:B0-----:R-:W-:Y:S02]  /*cca0*/  HADD2.F32 R64, -RZ, R24.H0_H0 ;  /* 0x20000018ff407230 */ /* 0x001fe40000004100 */
        /* <DEDUP_REMOVED lines=10> */
.L_x_5179:
[----:B------:R-:W-:Y:S05]  /*cd50*/  BSYNC.RECONVERGENT B2 ;  /* 0x0000000000027941 */ /* 0x000fea0003800200 */
.L_x_5178:
[----:B------:R-:W-:Y:S01]  /*cd60*/  BSSY.RECONVERGENT B2, `(.L_x_5185) ;  /* 0x000005a000027945 */ /* 0x000fe20003800200 */
[----:B------:R-:W-:Y:S01]  /*cd70*/  F2FP.F16.F32.PACK_AB R101, RZ, R80 ;  /* 0x00000050ff65723e */ /* 0x000fe200000000ff */
[----:B------:R-:W-:Y:S01]  /*cd80*/  @!P0 HADD2.F32 R81, -RZ, R20.H1_H1 ;  /* 0x30000014ff518230 */ /* 0x000fe20000004100 */
[----:B------:R-:W-:Y:S01]  /*cd90*/  @!P0 MOV R94, R98 ;  /* 0x00000062005e8202 */ /* 0x000fe20000000f00 */
[----:B0-----:R-:W-:Y:S01]  /*cda0*/  @!P0 IMAD.MOV.U32 R64, RZ, RZ, R7 ;  /* 0x000000ffff408224 */ /* 0x001fe200078e0007 */
        /* <DEDUP_REMOVED lines=17> */
.L_x_5189:
        /* <DEDUP_REMOVED lines=13> */
.L_x_5191:
[----:B------:R-:W-:Y:S05]  /*cf90*/  BSYNC.RECONVERGENT B4 ;  /* 0x0000000000047941 */ /* 0x000fea0003800200 */
.L_x_5190:
        /* <DEDUP_REMOVED lines=41> */
.L_x_5188:
[----:B------:R-:W-:Y:S05]  /*d230*/  BSYNC.RECONVERGENT B3 ;  /* 0x0000000000037941 */ /* 0x000fea0003800200 */
.L_x_5187:
[----:B------:R-:W-:Y:S01]  /*d240*/  I2FP.F32.U32 R7, R12 ;  /* 0x0000000c00077245 */ /* 0x000fe20000201000 */
[----:B------:R-:W-:Y:S02]  /*d250*/  HFMA2 R12, -RZ, RZ, 0.1171875, 0 ;  /* 0x2f800000ff0c7431 */ /* 0x000fe400000001ff */
[----:B------:R-:W-:Y:S02]  /*d260*/  HADD2.F32 R65, -RZ, R24.H1_H1 ;  /* 0x30000018ff417230 */ /* 0x000fe40000004100 */
        /* <DEDUP_REMOVED lines=9> */
.L_x_5186:
[----:B------:R-:W-:Y:S05]  /*d300*/  BSYNC.RECONVERGENT B2 ;  /* 0x0000000000027941 */ /* 0x000fea0003800200 */
.L_x_5185:
        /* <DEDUP_REMOVED lines=22> */
.L_x_5196:
        /* <DEDUP_REMOVED lines=13> */
.L_x_5198:
[----:B------:R-:W-:Y:S05]  /*d540*/  BSYNC.RECONVERGENT B4 ;  /* 0x0000000000047941 */ /* 0x000fea0003800200 */
.L_x_5197:
        /* <DEDUP_REMOVED lines=42> */
.L_x_5195:
[----:B------:R-:W-:Y:S05]  /*d7f0*/  BSYNC.RECONVERGENT B3 ;  /* 0x0000000000037941 */ /* 0x000fea0003800200 */
.L_x_5194:
        /* <DEDUP_REMOVED lines=12> */
.L_x_5193:
[----:B------:R-:W-:Y:S05]  /*d8c0*/  BSYNC.RECONVERGENT B2 ;  /* 0x0000000000027941 */ /* 0x000fea0003800200 */
.L_x_5192:
        /* <DEDUP_REMOVED lines=22> */
.L_x_5203:
        /* <DEDUP_REMOVED lines=13> */
.L_x_5205:
[----:B------:R-:W-:Y:S05]  /*db00*/  BSYNC.RECONVERGENT B4 ;  /* 0x0000000000047941 */ /* 0x000fea0003800200 */
.L_x_5204:
        /* <DEDUP_REMOVED lines=42> */
.L_x_5202:
[----:B------:R-:W-:Y:S05]  /*ddb0*/  BSYNC.RECONVERGENT B3 ;  /* 0x0000000000037941 */ /* 0x000fea0003800200 */
.L_x_5201:
        /* <DEDUP_REMOVED lines=12> */
.L_x_5200:
[----:B------:R-:W-:Y:S05]  /*de80*/  BSYNC.RECONVERGENT B2 ;  /* 0x0000000000027941 */ /* 0x000fea0003800200 */
.L_x_5199:
        /* <DEDUP_REMOVED lines=22> */
.L_x_5210:
        /* <DEDUP_REMOVED lines=13> */
.L_x_5212:
[----:B------:R-:W-:Y:S05]  /*e0c0*/  BSYNC.RECONVERGENT B4 ;  /* 0x0000000000047941 */ /* 0x000fea0003800200 */
.L_x_5211:
        /* <DEDUP_REMOVED lines=42> */
.L_x_5209:
[----:B------:R-:W-:Y:S05]  /*e370*/  BSYNC.RECONVERGENT B3 ;  /* 0x0000000000037941 */ /* 0x000fea0003800200 */
.L_x_5208:
        /* <DEDUP_REMOVED lines=12> */
.L_x_5207:
[----:B------:R-:W-:Y:S05]  /*e440*/  BSYNC.RECONVERGENT B2 ;  /* 0x0000000000027941 */ /* 0x000fea0003800200 */
.L_x_5206:
        /* <DEDUP_REMOVED lines=22> */
.L_x_5217:
        /* <DEDUP_REMOVED lines=13> */
.L_x_5219:
[----:B------:R-:W-:Y:S05]  /*e680*/  BSYNC.RECONVERGENT B4 ;  /* 0x0000000000047941 */ /* 0x000fea0003800200 */
.L_x_5218:
        /* <DEDUP_REMOVED lines=42> */
.L_x_5216:
[----:B------:R-:W-:Y:S05]  /*e930*/  BSYNC.RECONVERGENT B3 ;  /* 0x0000000000037941 */ /* 0x000fea0003800200 */
.L_x_5215:
        /* <DEDUP_REMOVED lines=12> */
.L_x_5214:
[----:B------:R-:W-:Y:S05]  /*ea00*/  BSYNC.RECONVERGENT B2 ;  /* 0x0000000000027941 */ /* 0x000fea0003800200 */
.L_x_5213:
        /* <DEDUP_REMOVED lines=22> */
.L_x_5224:
        /* <DEDUP_REMOVED lines=13> */
.L_x_5226:
[----:B------:R-:W-:Y:S05]  /*ec40*/  BSYNC.RECONVERGENT B4 ;  /* 0x0000000000047941 */ /* 0x000fea0003800200 */
.L_x_5225:
        /* <DEDUP_REMOVED lines=42> */
.L_x_5223:
[----:B------:R-:W-:Y:S05]  /*eef0*/  BSYNC.RECONVERGENT B3 ;  /* 0x0000000000037941 */ /* 0x000fea0003800200 */
.L_x_5222:
        /* <DEDUP_REMOVED lines=12> */
.L_x_5221:
[----:B------:R-:W-:Y:S05]  /*efc0*/  BSYNC.RECONVERGENT B2 ;  /* 0x0000000000027941 */ /* 0x000fea0003800200 */
.L_x_5220:
        /* <DEDUP_REMOVED lines=22> */
.L_x_5231:
        /* <DEDUP_REMOVED lines=13> */
.L_x_5233:
[----:B------:R-:W-:Y:S05]  /*f200*/  BSYNC.RECONVERGENT B4 ;  /* 0x0000000000047941 */ /* 0x000fea0003800200 */
.L_x_5232:
        /* <DEDUP_REMOVED lines=42> */
.L_x_5230:
[----:B------:R-:W-:Y:S05]  /*f4b0*/  BSYNC.RECONVERGENT B3 ;  /* 0x0000000000037941 */ /* 0x000fea0003800200 */
.L_x_5229:
        /* <DEDUP_REMOVED lines=12> */
.L_x_5228:
[----:B------:R-:W-:Y:S05]  /*f580*/  BSYNC.RECONVERGENT B2 ;  /* 0x0000000000027941 */ /* 0x000fea0003800200 */
.L_x_5227:
[----:B------:R-:W-:Y:S02]  /*f590*/  F2FP.F16.F32.PACK_AB R67, RZ, R7 ;  /* 0x00000007ff43723e */ /* 0x000fe400000000ff */
[----:B------:R-:W-:Y:S02]  /*f5a0*/  PRMT R66, R105, 0x5410, R106 ;  /* 0x0000541069427816 */ /* 0x000fe4000000006a */
[----:B------:R-:W-:Y:S02]  /*f5b0*/  PRMT R65, R102, 0x5410, R103 ;  /* 0x0000541066417816 */ /* 0x000fe40000000067 */
[----:B------:R-:W-:Y:S02]  /*f5c0*/  PRMT R64, R101, 0x5410, R99 ;  /* 0x0000541065407816 */ /* 0x000fe40000000063 */
[----:B------:R-:W-:Y:S01]  /*f5d0*/  PRMT R67, R98, 0x5410, R67 ;  /* 0x0000541062437816 */ /* 0x000fe20000000043 */
[----:B------:R-:W-:Y:S06]  /*f5e0*/  BRA `(.L_x_5234) ;  /* 0x0000002c00007947 */ /* 0x000fec0003800000 */
.L_x_5177:
[----:B------:R-:W-:Y:S01]  /*f5f0*/  BSSY.RECONVERGENT B2, `(.L_x_5235) ;  /* 0x0000058000027945 */ /* 0x000fe20003800200 */
[----:B------:R-:W-:Y:S01]  /*f600*/  IMAD.MOV.U32 R80, RZ, RZ, RZ ;  /* 0x000000ffff507224 */ /* 0x000fe200078e00ff */
[----:B------:R-:W-:Y:S01]  /*f610*/  MOV R104, R95 ;  /* 0x0000005f00687202 */ /* 0x000fe20000000f00 */
[----:B------:R-:W-:Y:S01]  /*f620*/  IMAD.MOV.U32 R7, RZ, RZ, R100 ;  /* 0x000000ffff077224 */ /* 0x000fe200078e0064 */
        /* <DEDUP_REMOVED lines=17> */
.L_x_5239:
[----:B------:R-:W-:Y:S01]  /*f740*/  VIADD R5, R5, 0x1 ;  /* 0x0000000105057836 */ /* 0x000fe20000000000 */
[----:B------:R-:W-:Y:S03]  /*f750*/  BSSY.RECONVERGENT B4, `(.L_x_5240) ;  /* 0x000000c000047945 */ /* 0x000fe60003800200 */
[C---:B0-----:R-:W-:Y:S01]  /*f760*/  IMAD.WIDE.U32 R66, R5.reuse, -0x2daee0ad, RZ ;  /* 0xd2511f5305427825 */ /* 0x041fe200078e00ff */
        /* <DEDUP_REMOVED lines=10> */
.L_x_5241:
[----:B------:R-:W-:Y:S05]  /*f810*/  BSYNC.RECONVERGENT B4 ;  /* 0x0000000000047941 */ /* 0x000fea0003800200 */
.L_x_5240:
        /* <DEDUP_REMOVED lines=41> */
.L_x_5238:
[----:B------:R-:W-:Y:S05]  /*fab0*/  BSYNC.RECONVERGENT B3 ;  /* 0x0000000000037941 */ /* 0x000fea0003800200 */
.L_x_5237:
[----:B------:R-:W-:Y:S01]  /*fac0*/  I2FP.F32.U32 R10, R10 ;  /* 0x0000000a000a7245 */ /* 0x000fe20000201000 */
[----:B0-----:R-:W-:Y:S02]  /*fad0*/  HFMA2 R65, -RZ, RZ, 0.1171875, 0 ;  /* 0x2f800000ff417431 */ /* 0x001fe400000001ff */
        /* <DEDUP_REMOVED lines=9> */
.L_x_5236:
[----:B------:R-:W-:Y:S05]  /*fb70*/  BSYNC.RECONVERGENT B2 ;  /* 0x0000000000027941 */ /* 0x000fea0003800200 */
.L_x_5235:
[----:B------:R-:W-:Y:S01]  /*fb80*/  BSSY.RECONVERGENT B2, `(.L_x_5242) ;  /* 0x0000056000027945 */ /* 0x000fe20003800200 */
[----:B------:R-:W-:Y:S01]  /*fb90*/  F2FP.F16.F32.PACK_AB R101, RZ, R80 ;  /* 0x00000050ff65723e */ /* 0x000fe200000000ff */
[----:B------:R-:W-:Y:S01]  /*fba0*/  IMAD.MOV.U32 R81, RZ, RZ, RZ ;  /* 0x000000ffff517224 */ /* 0x000fe200078e00ff */
[----:B0-----:R-:W-:Y:S01]  /*fbb0*/  MOV R64, R7 ;  /* 0x0000000700407202 */ /* 0x001fe20000000f00 */
        /* <DEDUP_REMOVED lines=14> */
.L_x_5246:
        /* <DEDUP_REMOVED lines=13> */
.L_x_5248:
[----:B------:R-:W-:Y:S05]  /*fd70*/  BSYNC.RECONVERGENT B4 ;  /* 0x0000000000047941 */ /* 0x000fea0003800200 */
.L_x_5247:
        /* <DEDUP_REMOVED lines=42> */
.L_x_5245:
[----:B------:R-:W-:Y:S05]  /*10020*/  BSYNC.RECONVERGENT B3 ;  /* 0x0000000000037941 */ /* 0x000fea0003800200 */
.L_x_5244:
        /* <DEDUP_REMOVED lines=10> */
[----:B------:R-:W-:-:S07]  /*100d0*/  FMUL.FTZ R81, R66, R81 ;  /* 0x0000005142517220 */ /* 0x000fce0000410000 */
.L_x_5243:
[----:B------:R-:W-:Y:S05]  /*100e0*/  BSYNC.RECONVERGENT B2 ;  /* 0x0000000000027941 */ /* 0x000fea0003800200 */
.L_x_5242:
        /* <DEDUP_REMOVED lines=18> */
.L_x_5253:
        /* <DEDUP_REMOVED lines=13> */
.L_x_5255:
[----:B------:R-:W-:Y:S05]  /*102e0*/  BSYNC.RECONVERGENT B4 ;  /* 0x0000000000047941 */ /* 0x000fea0003800200 */
.L_x_5254:
        /* <DEDUP_REMOVED lines=42> */
.L_x_5252:
[----:B------:R-:W-:Y:S05]  /*10590*/  BSYNC.RECONVERGENT B3 ;  /* 0x0000000000037941 */ /* 0x000fea0003800200 */
.L_x_5251:
        /* <DEDUP_REMOVED lines=11> */
.L_x_5250:
[----:B------:R-:W-:Y:S05]  /*10650*/  BSYNC.RECONVERGENT B2 ;  /* 0x0000000000027941 */ /* 0x000fea0003800200 */
.L_x_5249:
        /* <DEDUP_REMOVED lines=18> */
.L_x_5260:
        /* <DEDUP_REMOVED lines=13> */
.L_x_5262:
[----:B------:R-:W-:Y:S05]  /*10850*/  BSYNC.RECONVERGENT B4 ;  /* 0x0000000000047941 */ /* 0x000fea0003800200 */
.L_x_5261:
        /* <DEDUP_REMOVED lines=42> */
.L_x_5259:
[----:B------:R-:W-:Y:S05]  /*10b00*/  BSYNC.RECONVERGENT B3 ;  /* 0x0000000000037941 */ /* 0x000fea0003800200 */
.L_x_5258:
        /* <DEDUP_REMOVED lines=11> */
.L_x_5257:
[----:B------:R-:W-:Y:S05]  /*10bc0*/  BSYNC.RECONVERGENT B2 ;  /* 0x0000000000027941 */ /* 0x000fea0003800200 */
.L_x_5256:
        /* <DEDUP_REMOVED lines=18> */
.L_x_5267:
        /* <DEDUP_REMOVED lines=13> */
.L_x_5269:
[----:B------:R-:W-:Y:S05]  /*10dc0*/  BSYNC.RECONVERGENT B4 ;  /* 0x0000000000047941 */ /* 0x000fea0003800200 */
.L_x_5268:
        /* <DEDUP_REMOVED lines=42> */
.L_x_5266:
[----:B------:R-:W-:Y:S05]  /*11070*/  BSYNC.RECONVERGENT B3 ;  /* 0x0000000000037941 */ /* 0x000fea0003800200 */
.L_x_5265:
        /* <DEDUP_REMOVED lines=11> */
.L_x_5264:
[----:B------:R-:W-:Y:S05]  /*11130*/  BSYNC.RECONVERGENT B2 ;  /* 0x0000000000027941 */ /* 0x000fea0003800200 */
.L_x_5263:
        /* <DEDUP_REMOVED lines=18> */
.L_x_5274:
        /* <DEDUP_REMOVED lines=13> */
.L_x_5276:
[----:B------:R-:W-:Y:S05]  /*11330*/  BSYNC.RECONVERGENT B4 ;  /* 0x0000000000047941 */ /* 0x000fea0003800200 */
.L_x_5275:
        /* <DEDUP_REMOVED lines=42> */
.L_x_5273:
[----:B------:R-:W-:Y:S05]  /*115e0*/  BSYNC.RECONVERGENT B3 ;  /* 0x0000000000037941 */ /* 0x000fea0003800200 */
.L_x_5272:
        /* <DEDUP_REMOVED lines=10> */
[----:B------:R-:W-:-:S07]  /*11690*/  FMUL.FTZ R85, R66, R85 ;  /* 0x0000005542557220 */ /* 0x000fce0000410000 */
.L_x_5271:
[----:B------:R-:W-:Y:S05]  /*116a0*/  BSYNC.RECONVERGENT B2 ;  /* 0x0000000000027941 */ /* 0x000fea0003800200 */
.L_x_5270:
        /* <DEDUP_REMOVED lines=18> */
.L_x_5281:
        /* <DEDUP_REMOVED lines=13> */
.L_x_5283:
[----:B------:R-:W-:Y:S05]  /*118a0*/  BSYNC.RECONVERGENT B4 ;  /* 0x0000000000047941 */ /* 0x000fea0003800200 */
.L_x_5282:
        /* <DEDUP_REMOVED lines=42> */
.L_x_5280:
[----:B------:R-:W-:Y:S05]  /*11b50*/  BSYNC.RECONVERGENT B3 ;  /* 0x0000000000037941 */ /* 0x000fea0003800200 */
.L_x_5279:
        /* <DEDUP_REMOVED lines=11> */
.L_x_5278:
[----:B------:R-:W-:Y:S05]  /*11c10*/  BSYNC.RECONVERGENT B2 ;  /* 0x0000000000027941 */ /* 0x000fea0003800200 */
.L_x_5277:
        /* <DEDUP_REMOVED lines=18> */
.L_x_5288:
        /* <DEDUP_REMOVED lines=13> */
.L_x_5290:
[----:B------:R-:W-:Y:S05]  /*11e10*/  BSYNC.RECONVERGENT B4 ;  /* 0x0000000000047941 */ /* 0x000fea0003800200 */
.L_x_5289:
        /* <DEDUP_REMOVED lines=42> */
.L_x_5287:
[----:B------:R-:W-:Y:S05]  /*120c0*/  BSYNC.RECONVERGENT B3 ;  /* 0x0000000000037941 */ /* 0x000fea0003800200 */
.L_x_5286:
        /* <DEDUP_REMOVED lines=11> */
.L_x_5285:
[----:B------:R-:W-:Y:S05]  /*12180*/  BSYNC.RECONVERGENT B2 ;  /* 0x0000000000027941 */ /* 0x000fea0003800200 */
.L_x_5284:
[----:B------:R-:W-:Y:S02]  /*12190*/  F2FP.F16.F32.PACK_AB R67, RZ, R7 ;  /* 0x00000007ff43723e */ /* 0x000fe400000000ff */
[----:B------:R-:W-:Y:S02]  /*121a0*/  MOV R95, R104 ;  /* 0x00000068005f7202 */ /* 0x000fe40000000f00 */
[----:B------:R-:W-:Y:S02]  /*121b0*/  PRMT R66, R105, 0x5410, R106 ;  /* 0x0000541069427816 */ /* 0x000fe4000000006a */
[----:B------:R-:W-:Y:S02]  /*121c0*/  PRMT R65, R103, 0x5410, R102 ;  /* 0x0000541067417816 */ /* 0x000fe40000000066 */
[----:B------:R-:W-:Y:S02]  /*121d0*/  PRMT R64, R101, 0x5410, R99 ;  /* 0x0000541065407816 */ /* 0x000fe40000000063 */
[----:B------:R-:W-:-:S07]  /*121e0*/  PRMT R67, R98, 0x5410, R67 ;  /* 0x0000541062437816 */ /* 0x000fce0000000043 */
.L_x_5234:
[----:B------:R-:W0:Y:S02]  /*121f0*/  LDC.64 R98, c[0x0][0x3a8] ;  /* 0x0000ea00ff627b82 */ /* 0x000e240000000a00 */
[----:B0-----:R-:W-:-:S05]  /*12200*/  IMAD.WIDE.U32 R98, R93, 0x10, R98 ;  /* 0x000000105d627825 */ /* 0x001fca00078e0062 */
[----:B------:R2:W-:Y:S01]  /*12210*/  STG.E.128 desc[UR8][R98.64], R64 ;  /* 0x0000004062007986 */ /* 0x0005e2000c101d08 */
[----:B------:R-:W-:Y:S05]  /*12220*/  @!P3 BRA `(.L_x_5176) ;  /* 0x000000000050b947 */ /* 0x000fea0003800000 */
[----:B--2---:R-:W-:Y:S01]  /*12230*/  IMAD.U32 R67, R70, 0x10000, RZ ;  /* 0x0001000046437824 */ /* 0x004fe200078e00ff */
        /* <DEDUP_REMOVED lines=19> */
.L_x_5176:
[----:B------:R-:W-:Y:S05]  /*12370*/  BSYNC.RECONVERGENT B1 ;  /* 0x0000000000017941 */ /* 0x000fea0003800200 */
.L_x_5175:
        /* <DEDUP_REMOVED lines=100> */
.L_x_5310:
        /* <DEDUP_REMOVED lines=33> */
[----:B------:R-:W-:Y:S01]  /*12bd0*/  FMUL.FTZ R98, R93, R94 ;  /* 0x0000005e5d627220 */ /* 0x000fe20000410000 */
[----:B------:R-:W-:Y:S02]  /*12be0*/  HADD2.F32 R105, -RZ, R63.H0_H0 ;  /* 0x2000003fff697230 */ /* 0x000fe40000004100 */
[----:B------:R-:W-:Y:S01]  /*12bf0*/  FFMA.FTZ R94, R66, R91, R99 ;  /* 0x0000005b425e7223 */ /* 0x000fe20000010063 */
[----:B------:R-:W-:Y:S02]  /*12c00*/  HADD2.F32 R107, -RZ, R59.H0_H0 ;  /* 0x2000003bff6b7230 */ /* 0x000fe40000004100 */
[----:B------:R-:W-:Y:S01]  /*12c10*/  FFMA.FTZ R103, R90, R101, R103 ;  /* 0x000000655a677223 */ /* 0x000fe20000010067 */
[----:B------:R-:W-:Y:S01]  /*12c20*/  FADD.FTZ R64, R9, -R92 ;  /* 0x8000005c09407221 */ /* 0x000fe20000010000 */
[----:B------:R-:W0:Y:S01]  /*12c30*/  LDC.64 R90, c[0x0][0x428] ;  /* 0x00010a00ff5a7b82 */ /* 0x000e220000000a00 */
[----:B------:R-:W-:Y:S02]  /*12c40*/  HADD2.F32 R65, -RZ, R60.H0_H0 ;  /* 0x2000003cff417230 */ /* 0x000fe40000004100 */
[----:B------:R-:W-:Y:S01]  /*12c50*/  FFMA.FTZ R104, R98, R105, R107 ;  /* 0x0000006962687223 */ /* 0x000fe2000001006b */
[----:B------:R-:W-:-:S02]  /*12c60*/  HADD2.F32 R67, -RZ, R56.H0_H0 ;  /* 0x20000038ff437230 */ /* 0x000fc40000004100 */
[----:B------:R-:W-:Y:S01]  /*12c70*/  FMUL.FTZ R64, R93, R64 ;  /* 0x000000405d407220 */ /* 0x000fe20000410000 */
[--C-:B------:R-:W-:Y:S01]  /*12c80*/  FADD.FTZ R98, R15, -R92.reuse ;  /* 0x8000005c0f627221 */ /* 0x100fe20000010000 */
[--C-:B------:R-:W-:Y:S01]  /*12c90*/  FADD.FTZ R66, R11, -R92.reuse ;  /* 0x8000005c0b427221 */ /* 0x100fe20000010000 */
[--C-:B------:R-:W-:Y:S01]  /*12ca0*/  FADD.FTZ R102, R19, -R92.reuse ;  /* 0x8000005c13667221 */ /* 0x100fe20000010000 */
[----:B------:R-:W-:Y:S01]  /*12cb0*/  FADD.FTZ R106, R71, -R92 ;  /* 0x8000005c476a7221 */ /* 0x000fe20000010000 */
[----:B------:R-:W-:Y:S01]  /*12cc0*/  FFMA.FTZ R64, R64, R65, R67 ;  /* 0x0000004140407223 */ /* 0x000fe20000010043 */
[----:B------:R-:W-:Y:S02]  /*12cd0*/  HADD2.F32 R99, -RZ, R61.H1_H1 ;  /* 0x3000003dff637230 */ /* 0x000fe40000004100 */
[C---:B------:R-:W-:Y:S01]  /*12ce0*/  FMUL.FTZ R98, R93.reuse, R98 ;  /* 0x000000625d627220 */ /* 0x040fe20000410000 */
[----:B------:R-:W-:Y:S02]  /*12cf0*/  HADD2.F32 R101, -RZ, R57.H1_H1 ;  /* 0x30000039ff657230 */ /* 0x000fe40000004100 */
[----:B------:R-:W-:Y:S01]  /*12d00*/  FMUL.FTZ R106, R93, R106 ;  /* 0x0000006a5d6a7220 */ /* 0x000fe20000410000 */
[----:B------:R-:W-:-:S02]  /*12d10*/  HADD2.F32 R65, -RZ, R60.H1_H1 ;  /* 0x3000003cff417230 */ /* 0x000fc40000004100 */
[C---:B------:R-:W-:Y:S01]  /*12d20*/  FMUL.FTZ R102, R93.reuse, R102 ;  /* 0x000000665d667220 */ /* 0x040fe20000410000 */
[----:B------:R-:W-:Y:S02]  /*12d30*/  HADD2.F32 R67, -RZ, R56.H1_H1 ;  /* 0x30000038ff437230 */ /* 0x000fe40000004100 */
[----:B------:R-:W-:Y:S01]  /*12d40*/  FMUL.FTZ R66, R93, R66 ;  /* 0x000000425d427220 */ /* 0x000fe20000410000 */
[----:B------:R-:W-:Y:S02]  /*12d50*/  HADD2.F32 R105, -RZ, R62.H1_H1 ;  /* 0x3000003eff697230 */ /* 0x000fe40000004100 */
[----:B------:R-:W-:Y:S01]  /*12d60*/  FFMA.FTZ R101, R98, R99, R101 ;  /* 0x0000006362657223 */ /* 0x000fe20000010065 */
[----:B------:R-:W-:Y:S02]  /*12d70*/  HADD2.F32 R107, -RZ, R58.H1_H1 ;  /* 0x3000003aff6b7230 */ /* 0x000fe40000004100 */
[----:B------:R-:W-:Y:S01]  /*12d80*/  FFMA.FTZ R99, R66, R65, R67 ;  /* 0x0000004142637223 */ /* 0x000fe20000010043 */
[----:B------:R-:W-:-:S02]  /*12d90*/  HADD2.F32 R109, -RZ, R63.H1_H1 ;  /* 0x3000003fff6d7230 */ /* 0x000fc40000004100 */
[----:B------:R-:W-:Y:S02]  /*12da0*/  HADD2.F32 R111, -RZ, R59.H1_H1 ;  /* 0x3000003bff6f7230 */ /* 0x000fe40000004100 */
[----:B------:R-:W-:Y:S01]  /*12db0*/  FFMA.FTZ R102, R102, R105, R107 ;  /* 0x0000006966667223 */ /* 0x000fe2000001006b */
[----:B------:R-:W-:Y:S01]  /*12dc0*/  F2FP.F16.F32.PACK_AB R65, R101, R94 ;  /* 0x0000005e6541723e */ /* 0x000fe200000000ff */
[----:B0-----:R-:W-:Y:S01]  /*12dd0*/  IMAD.WIDE.U32 R90, R97, 0x10, R90 ;  /* 0x00000010615a7825 */ /* 0x001fe200078e005a */
[----:B------:R-:W-:-:S03]  /*12de0*/  F2FP.F16.F32.PACK_AB R64, R99, R64 ;  /* 0x000000406340723e */ /* 0x000fc600000000ff */
[----:B------:R-:W-:Y:S01]  /*12df0*/  FFMA.FTZ R109, R106, R109, R111 ;  /* 0x0000006d6a6d7223 */ /* 0x000fe2000001006f */
[----:B------:R-:W-:Y:S01]  /*12e00*/  F2FP.F16.F32.PACK_AB R66, R102, R103 ;  /* 0x000000676642723e */ /* 0x000fe200000000ff */
[----:B------:R-:W-:-:S03]  /*12e10*/  VIADD R97, R97, 0x20 ;  /* 0x0000002061617836 */ /* 0x000fc60000000000 */
[----:B------:R-:W-:-:S05]  /*12e20*/  F2FP.F16.F32.PACK_AB R67, R109, R104 ;  /* 0x000000686d43723e */ /* 0x000fca00000000ff */
[----:B------:R0:W-:Y:S02]  /*12e30*/  STG.E.128 desc[UR8][R90.64], R64 ;  /* 0x000000405a007986 */ /* 0x0001e4000c101d08 */
.L_x_5295:
[----:B------:R-:W-:Y:S05]  /*12e40*/  BSYNC.RECONVERGENT B2 ;  /* 0x0000000000027941 */ /* 0x000fea0003800200 */
.L_x_5294:
[----:B------:R-:W-:Y:S04]  /*12e50*/  BSSY.RECONVERGENT B2, `(.L_x_5296) ;  /* 0x0000032000027945 */ /* 0x000fe80003800200 */
[----:B------:R-:W-:Y:S05]  /*12e60*/  @!P1 BRA `(.L_x_5297) ;  /* 0x0000000000c09947 */ /* 0x000fea0003800000 */
[--C-:B0-----:R-:W-:Y:S01]  /*12e70*/  FADD.FTZ R90, R76, -R92.reuse ;  /* 0x8000005c4c5a7221 */ /* 0x101fe20000010000 */
        /* <DEDUP_REMOVED lines=43> */
[----:B------:R-:W-:Y:S02]  /*13130*/  F2FP.F16.F32.PACK_AB R66, R102, R103 ;  /* 0x000000676642723e */ /* 0x000fe400000000ff */
[----:B------:R-:W-:Y:S02]  /*13140*/  IADD3 R97, PT, PT, R97, 0x20, RZ ;  /* 0x0000002061617810 */ /* 0x000fe40007ffe0ff */
[----:B------:R-:W-:-:S05]  /*13150*/  F2FP.F16.F32.PACK_AB R67, R109, R104 ;  /* 0x000000686d43723e */ /* 0x000fca00000000ff */
[----:B------:R1:W-:Y:S02]  /*13160*/  STG.E.128 desc[UR8][R90.64], R64 ;  /* 0x000000405a007986 */ /* 0x0003e4000c101d08 */
.L_x_5297:
[----:B------:R-:W-:Y:S05]  /*13170*/  BSYNC.RECONVERGENT B2 ;  /* 0x0000000000027941 */ /* 0x000fea0003800200 */
.L_x_5296:
[----:B------:R-:W-:Y:S05]  /*13180*/  @!P4 BRA `(.L_x_5293) ;  /* 0x0000000000bcc947 */ /* 0x000fea0003800000 */
[----:B01----:R-:W0:Y:S01]  /*13190*/  LDC.64 R90, c[0x0][0x428] ;  /* 0x00010a00ff5a7b82 */ /* 0x003e220000000a00 */
[--C-:B------:R-:W-:Y:S01]  /*131a0*/  FADD.FTZ R64, R80, -R92.reuse ;  /* 0x8000005c50407221 */ /* 0x100fe20000010000 */
[--C-:B------:R-:W-:Y:S01]  /*131b0*/  FADD.FTZ R98, R82, -R92.reuse ;  /* 0x8000005c52627221 */ /* 0x100fe20000010000 */
[--C-:B------:R-:W-:Y:S01]  /*131c0*/  FADD.FTZ R104, R84, -R92.reuse ;  /* 0x8000005c54687221 */ /* 0x100fe20000010000 */
[--C-:B------:R-:W-:Y:S01]  /*131d0*/  FADD.FTZ R94, R81, -R92.reuse ;  /* 0x8000005c515e7221 */ /* 0x100fe20000010000 */
[--C-:B------:R-:W-:Y:S01]  /*131e0*/  FADD.FTZ R102, R83, -R92.reuse ;  /* 0x8000005c53667221 */ /* 0x100fe20000010000 */
[--C-:B------:R-:W-:Y:S01]  /*131f0*/  FADD.FTZ R106, R85, -R92.reuse ;  /* 0x8000005c556a7221 */ /* 0x100fe20000010000 */
[--C-:B------:R-:W-:Y:S01]  /*13200*/  FADD.FTZ R108, R79, -R92.reuse ;  /* 0x8000005c4f6c7221 */ /* 0x100fe20000010000 */
[----:B------:R-:W-:Y:S02]  /*13210*/  HADD2.F32 R67, -RZ, R36.H0_H0 ;  /* 0x20000024ff437230 */ /* 0x000fe40000004100 */
[----:B------:R-:W-:Y:S01]  /*13220*/  FADD.FTZ R92, R7, -R92 ;  /* 0x8000005c075c7221 */ /* 0x000fe20000010000 */
[----:B------:R-:W-:-:S02]  /*13230*/  HADD2.F32 R99, -RZ, R32.H0_H0 ;  /* 0x20000020ff637230 */ /* 0x000fc40000004100 */
[C---:B------:R-:W-:Y:S01]  /*13240*/  FMUL.FTZ R66, R93.reuse, R64 ;  /* 0x000000405d427220 */ /* 0x040fe20000410000 */
[----:B------:R-:W-:Y:S02]  /*13250*/  HADD2.F32 R101, -RZ, R37.H0_H0 ;  /* 0x20000025ff657230 */ /* 0x000fe40000004100 */
[C---:B------:R-:W-:Y:S01]  /*13260*/  FMUL.FTZ R98, R93.reuse, R98 ;  /* 0x000000625d627220 */ /* 0x040fe20000410000 */
[----:B------:R-:W-:Y:S02]  /*13270*/  HADD2.F32 R103, -RZ, R33.H0_H0 ;  /* 0x20000021ff677230 */ /* 0x000fe40000004100 */
[C---:B------:R-:W-:Y:S01]  /*13280*/  FMUL.FTZ R104, R93.reuse, R104 ;  /* 0x000000685d687220 */ /* 0x040fe20000410000 */
[----:B------:R-:W-:Y:S02]  /*13290*/  HADD2.F32 R105, -RZ, R38.H0_H0 ;  /* 0x20000026ff697230 */ /* 0x000fe40000004100 */
[----:B------:R-:W-:Y:S01]  /*132a0*/  FMUL.FTZ R64, R93, R94 ;  /* 0x0000005e5d407220 */ /* 0x000fe20000410000 */
[----:B------:R-:W-:-:S02]  /*132b0*/  HADD2.F32 R107, -RZ, R34.H0_H0 ;  /* 0x20000022ff6b7230 */ /* 0x000fc40000004100 */
[C---:B------:R-:W-:Y:S01]  /*132c0*/  FMUL.FTZ R65, R93.reuse, R102 ;  /* 0x000000665d417220 */ /* 0x040fe20000410000 */
[C---:B------:R-:W-:Y:S01]  /*132d0*/  FMUL.FTZ R106, R93.reuse, R106 ;  /* 0x0000006a5d6a7220 */ /* 0x040fe20000410000 */
[C---:B------:R-:W-:Y:S01]  /*132e0*/  FMUL.FTZ R108, R93.reuse, R108 ;  /* 0x0000006c5d6c7220 */ /* 0x040fe20000410000 */
[----:B------:R-:W-:Y:S01]  /*132f0*/  FMUL.FTZ R94, R93, R92 ;  /* 0x0000005c5d5e7220 */ /* 0x000fe20000410000 */
[----:B------:R-:W-:Y:S01]  /*13300*/  FFMA.FTZ R99, R66, R67, R99 ;  /* 0x0000004342637223 */ /* 0x000fe20000010063 */
[----:B------:R-:W-:Y:S01]  /*13310*/  FFMA.FTZ R98, R98, R101, R103 ;  /* 0x0000006562627223 */ /* 0x000fe20000010067 */
[----:B------:R-:W-:Y:S01]  /*13320*/  FFMA.FTZ R104, R104, R105, R107 ;  /* 0x0000006968687223 */ /* 0x000fe2000001006b */
[----:B------:R-:W-:Y:S02]  /*13330*/  HADD2.F32 R67, -RZ, R36.H1_H1 ;  /* 0x30000024ff437230 */ /* 0x000fe40000004100 */
[----:B------:R-:W-:Y:S02]  /*13340*/  HADD2.F32 R66, -RZ, R37.H1_H1 ;  /* 0x30000025ff427230 */ /* 0x000fe40000004100 */
[----:B------:R-:W-:-:S02]  /*13350*/  HADD2.F32 R101, -RZ, R38.H1_H1 ;  /* 0x30000026ff657230 */ /* 0x000fc40000004100 */
[----:B------:R-:W-:Y:S02]  /*13360*/  HADD2.F32 R105, -RZ, R39.H0_H0 ;  /* 0x20000027ff697230 */ /* 0x000fe40000004100 */
[----:B------:R-:W-:Y:S02]  /*13370*/  HADD2.F32 R107, -RZ, R35.H0_H0 ;  /* 0x20000023ff6b7230 */ /* 0x000fe40000004100 */
        /* <DEDUP_REMOVED lines=8> */
[----:B0-----:R-:W-:-:S04]  /*13400*/  IMAD.WIDE.U32 R90, R97, 0x10, R90 ;  /* 0x00000010615a7825 */ /* 0x001fc800078e005a */
[----:B------:R-:W-:Y:S01]  /*13410*/  FFMA.FTZ R65, R65, R66, R92 ;  /* 0x0000004241417223 */ /* 0x000fe2000001005c */
[----:B------:R-:W-:Y:S01]  /*13420*/  FFMA.FTZ R64, R64, R67, R93 ;  /* 0x0000004340407223 */ /* 0x000fe2000001005d */
[----:B------:R-:W-:Y:S02]  /*13430*/  F2FP.F16.F32.PACK_AB R67, R94, R105 ;  /* 0x000000695e43723e */ /* 0x000fe400000000ff */
[----:B------:R-:W-:Y:S02]  /*13440*/  F2FP.F16.F32.PACK_AB R66, R101, R104 ;  /* 0x000000686542723e */ /* 0x000fe400000000ff */
[----:B------:R-:W-:Y:S02]  /*13450*/  F2FP.F16.F32.PACK_AB R65, R65, R98 ;  /* 0x000000624141723e */ /* 0x000fe400000000ff */
[----:B------:R-:W-:-:S05]  /*13460*/  F2FP.F16.F32.PACK_AB R64, R64, R99 ;  /* 0x000000634040723e */ /* 0x000fca00000000ff */
[----:B------:R2:W-:Y:S02]  /*13470*/  STG.E.128 desc[UR8][R90.64], R64 ;  /* 0x000000405a007986 */ /* 0x0005e4000c101d08 */
.L_x_5293:
[----:B------:R-:W-:Y:S05]  /*13480*/  BSYNC.RECONVERGENT B1 ;  /* 0x0000000000017941 */ /* 0x000fea0003800200 */
.L_x_5292:
[----:B012---:R-:W0:Y:S02]  /*13490*/  LDC.64 R64, c[0x0][0x380] ;  /* 0x0000e000ff407b82 */ /* 0x007e240000000a00 */
[----:B0-----:R-:W-:-:S05]  /*134a0*/  IMAD R4, R64, 0x4, R4 ;  /* 0x0000000440047824 */ /* 0x001fca00078e0204 */
[----:B------:R-:W-:-:S13]  /*134b0*/  ISETP.GE.AND P0, PT, R4, R65, PT ;  /* 0x000000410400720c */ /* 0x000fda0003f06270 */
[----:B------:R-:W-:Y:S05]  /*134c0*/  @!P0 BRA `(.L_x_5298) ;  /* 0xfffffed400d08947 */ /* 0x000fea000383ffff */
[----:B------:R-:W-:Y:S05]  /*134d0*/  BSYNC B0 ;  /* 0x0000000000007941 */ /* 0x000fea0003800000 */
.L_x_4936:
[----:B------:R-:W-:Y:S05]  /*134e0*/  EXIT ;  /* 0x000000000000794d */ /* 0x000fea0003800000 */
.L_x_5291:
        /* <DEDUP_REMOVED lines=8> */
.L_x_5300:
[----:B------:R-:W-:Y:S05]  /*13570*/  BSYNC B1 ;  /* 0x0000000000017941 */ /* 0x000fea0003800000 */
.L_x_5299:
        /* <DEDUP_REMOVED lines=9> */
.L_x_5301:
[----:B------:R-:W-:Y:S02]  /*13610*/  IMAD.MOV.U32 R102, RZ, RZ, 0x4 ;  /* 0x00000004ff667424 */ /* 0x000fe400078e00ff */
[----:B------:R-:W-:-:S04]  /*13620*/  IMAD.MOV.U32 R67, RZ, RZ, R99 ;  /* 0x000000ffff437224 */ /* 0x000fc800078e0063 */
[----:B------:R-:W-:-:S05]  /*13630*/  FADD.FTZ R67, R66, R67 ;  /* 0x0000004342437221 */ /* 0x000fca0000010000 */
[----:B------:R-:W-:-:S07]  /*13640*/  MOV R101, R67 ;  /* 0x0000004300657202 */ /* 0x000fce0000000f00 */
[----:B------:R-:W-:Y:S05]  /*13650*/  WARPSYNC.COLLECTIVE R98, `(.L_x_5302) ;  /* 0x0000000062087348 */ /* 0x000fea0003c00000 */
[----:B------:R0:W1:Y:S02]  /*13660*/  SHFL.BFLY P6, R99, R101, R102, R103 ;  /* 0x0c00006665637389 */ /* 0x00006400000c0067 */
[----:B01----:R-:W-:Y:S05]  /*13670*/  ENDCOLLECTIVE ;  /* 0x000000000000791b */ /* 0x003fea0003800000 */
.L_x_5302:
[----:B------:R-:W-:Y:S01]  /*13680*/  HFMA2 R102, -RZ, RZ, 0, 4.76837158203125e-07 ;  /* 0x00000008ff667431 */ /* 0x000fe200000001ff */
[----:B------:R-:W-:-:S05]  /*13690*/  MOV R64, R99 ;  /* 0x0000006300407202 */ /* 0x000fca0000000f00 */
[----:B------:R-:W-:-:S04]  /*136a0*/  FADD.FTZ R94, R67, R64 ;  /* 0x00000040435e7221 */ /* 0x000fc80000010000 */
[----:B------:R-:W-:-:S07]  /*136b0*/  IMAD.MOV.U32 R101, RZ, RZ, R94 ;  /* 0x000000ffff657224 */ /* 0x000fce00078e005e */
[----:B------:R-:W-:Y:S05]  /*136c0*/  WARPSYNC.COLLECTIVE R98, `(.L_x_5303) ;  /* 0x0000000062087348 */ /* 0x000fea0003c00000 */
[----:B------:R0:W1:Y:S02]  /*136d0*/  SHFL.BFLY P6, R99, R101, R102, R103 ;  /* 0x0c00006665637389 */ /* 0x00006400000c0067 */
[----:B01----:R-:W-:Y:S05]  /*136e0*/  ENDCOLLECTIVE ;  /* 0x000000000000791b */ /* 0x003fea0003800000 */
.L_x_5303:
        /* <DEDUP_REMOVED lines=8> */
.L_x_5304:
        /* <DEDUP_REMOVED lines=57> */
.L_x_5305:
[----:B------:R-:W-:Y:S01]  /*13b00*/  HFMA2 R102, -RZ, RZ, 0, 1.1920928955078125e-07 ;  /* 0x00000002ff667431 */ /* 0x000fe200000001ff */
[----:B------:R-:W-:-:S05]  /*13b10*/  MOV R65, R99 ;  /* 0x0000006300417202 */ /* 0x000fca0000000f00 */
[----:B------:R-:W-:-:S04]  /*13b20*/  FADD.FTZ R65, R64, R65 ;  /* 0x0000004140417221 */ /* 0x000fc80000010000 */
[----:B------:R-:W-:-:S07]  /*13b30*/  IMAD.MOV.U32 R101, RZ, RZ, R65 ;  /* 0x000000ffff657224 */ /* 0x000fce00078e0041 */
[----:B------:R-:W-:Y:S05]  /*13b40*/  WARPSYNC.COLLECTIVE R98, `(.L_x_5306) ;  /* 0x0000000062087348 */ /* 0x000fea0003c00000 */
[----:B------:R0:W1:Y:S02]  /*13b50*/  SHFL.BFLY P6, R99, R101, R102, R103 ;  /* 0x0c00006665637389 */ /* 0x00006400000c0067 */
[----:B01----:R-:W-:Y:S05]  /*13b60*/  ENDCOLLECTIVE ;  /* 0x000000000000791b */ /* 0x003fea0003800000 */
.L_x_5306:
[----:B------:R-:W-:Y:S01]  /*13b70*/  HFMA2 R102, -RZ, RZ, 0, 2.384185791015625e-07 ;  /* 0x00000004ff667431 */ /* 0x000fe200000001ff */
[----:B------:R-:W-:-:S05]  /*13b80*/  MOV R66, R99 ;  /* 0x0000006300427202 */ /* 0x000fca0000000f00 */
[----:B------:R-:W-:-:S04]  /*13b90*/  FADD.FTZ R66, R65, R66 ;  /* 0x0000004241427221 */ /* 0x000fc80000010000 */
[----:B------:R-:W-:-:S07]  /*13ba0*/  IMAD.MOV.U32 R101, RZ, RZ, R66 ;  /* 0x000000ffff657224 */ /* 0x000fce00078e0042 */
[----:B------:R-:W-:Y:S05]  /*13bb0*/  WARPSYNC.COLLECTIVE R98, `(.L_x_5307) ;  /* 0x0000000062087348 */ /* 0x000fea0003c00000 */
[----:B------:R0:W1:Y:S02]  /*13bc0*/  SHFL.BFLY P6, R99, R101, R102, R103 ;  /* 0x0c00006665637389 */ /* 0x00006400000c0067 */
[----:B01----:R-:W-:Y:S05]  /*13bd0*/  ENDCOLLECTIVE ;  /* 0x000000000000791b */ /* 0x003fea0003800000 */
.L_x_5307:
[----:B------:R-:W-:Y:S01]  /*13be0*/  HFMA2 R102, -RZ, RZ, 0, 4.76837158203125e-07 ;  /* 0x00000008ff667431 */ /* 0x000fe200000001ff */
[----:B------:R-:W-:-:S05]  /*13bf0*/  MOV R67, R99 ;  /* 0x0000006300437202 */ /* 0x000fca0000000f00 */
[----:B------:R-:W-:-:S04]  /*13c00*/  FADD.FTZ R67, R66, R67 ;  /* 0x0000004342437221 */ /* 0x000fc80000010000 */
[----:B------:R-:W-:-:S07]  /*13c10*/  IMAD.MOV.U32 R101, RZ, RZ, R67 ;  /* 0x000000ffff657224 */ /* 0x000fce00078e0043 */
[----:B------:R-:W-:Y:S05]  /*13c20*/  WARPSYNC.COLLECTIVE R98, `(.L_x_5308) ;  /* 0x0000000062087348 */ /* 0x000fea0003c00000 */
[----:B------:R0:W1:Y:S02]  /*13c30*/  SHFL.BFLY P6, R99, R101, R102, R103 ;  /* 0x0c00006665637389 */ /* 0x00006400000c0067 */
[----:B01----:R-:W-:Y:S05]  /*13c40*/  ENDCOLLECTIVE ;  /* 0x000000000000791b */ /* 0x003fea0003800000 */
.L_x_5308:
[----:B------:R-:W-:Y:S01]  /*13c50*/  HFMA2 R102, -RZ, RZ, 0, 9.5367431640625e-07 ;  /* 0x00000010ff667431 */ /* 0x000fe200000001ff */
[----:B------:R-:W-:-:S05]  /*13c60*/  MOV R94, R99 ;  /* 0x00000063005e7202 */ /* 0x000fca0000000f00 */
[----:B------:R-:W-:-:S04]  /*13c70*/  FADD.FTZ R94, R67, R94 ;  /* 0x0000005e435e7221 */ /* 0x000fc80000010000 */
[----:B------:R-:W-:-:S07]  /*13c80*/  IMAD.MOV.U32 R101, RZ, RZ, R94 ;  /* 0x000000ffff657224 */ /* 0x000fce00078e005e */
[----:B------:R-:W-:Y:S05]  /*13c90*/  WARPSYNC.COLLECTIVE R98, `(.L_x_5309) ;  /* 0x0000000062087348 */ /* 0x000fea0003c00000 */
[----:B------:R0:W1:Y:S02]  /*13ca0*/  SHFL.BFLY P6, R99, R101, R102, R103 ;  /* 0x0c00006665637389 */ /* 0x00006400000c0067 */
[----:B01----:R-:W-:Y:S05]  /*13cb0*/  ENDCOLLECTIVE ;  /* 0x000000000000791b */ /* 0x003fea0003800000 */
.L_x_5309:
[----:B------:R-:W-:Y:S01]  /*13cc0*/  MOV R97, R99 ;  /* 0x0000006300617202 */ /* 0x000fe20000000f00 */
[----:B------:R-:W-:Y:S06]  /*13cd0*/  BRA `(.L_x_5310) ;  /* 0xffffffec00387947 */ /* 0x000fec000383ffff */
.L_x_5311:
        /* <DEDUP_REMOVED lines=10> */
.L_x_28732:


//--------------------- .text._ZN10layer_norm13ln_fwd_kernelINS_13Kernel_traitsI6__halfS2_S2_S2_fjLj768ELj1ELj4ELj1ELj16ENS_18Kernel_traits_baseILj768ES2_S2_S2_S2_fjLj128EEEEELb1ELb1ELb1ELb1EEEvNS_9FwdParamsE --------------------------
	.section	.text._ZN10layer_norm13ln_fwd_kernelINS_13Kernel_traitsI6__halfS2_S2_S2_fjLj768ELj1ELj4ELj1ELj16ENS_18Kernel_traits_baseILj768ES2_S2_S2_S2_fjLj128EEEEELb1ELb1ELb1ELb1EEEvNS_9FwdParamsE,"ax",@progbits
	.align	128
        .global         _ZN10layer_norm13ln_fwd_kernelINS_13Kernel_traitsI6__halfS2_S2_S2_fjLj768ELj1ELj4ELj1ELj16ENS_18Kernel_traits_baseILj768ES2_S2_S2_S2_fjLj128EEEEELb1ELb1ELb1ELb1EEEvNS_9FwdParamsE
        .type           _ZN10layer_norm13ln_fwd_kernelINS_13Kernel_traitsI6__halfS2_S2_S2_fjLj768ELj1ELj4ELj1ELj16ENS_18Kernel_traits_baseILj768ES2_S2_S2_S2_fjLj128EEEEELb1ELb1ELb1ELb1EEEvNS_9FwdParamsE,@function
        .size           _ZN10layer_norm13ln_fwd_kernelINS_13Kernel_traitsI6__halfS2_S2_S2_fjLj768ELj1ELj4ELj1ELj16ENS_18Kernel_traits_baseILj768ES2_S2_S2_S2_fjLj128EEEEELb1ELb1ELb1ELb1EEEvNS_9FwdParamsE,(.L_x_28733 - _ZN10layer_norm13ln_fwd_kernelINS_13Kernel_traitsI6__halfS2_S2_S2_fjLj768ELj1ELj4ELj1ELj16ENS_18Kernel_traits_baseILj768ES2_S2_S2_S2_fjLj128EEEEELb1ELb1ELb1ELb1EEEvNS_9FwdParamsE)
        .other          _ZN10layer_norm13ln_fwd_kernelINS_13Kernel_traitsI6__halfS2_S2_S2_fjLj768ELj1ELj4ELj1ELj16ENS_18Kernel_traits_baseILj768ES2_S2_S2_S2_fjLj128EEEEELb1ELb1ELb1ELb1EEEvNS_9FwdParamsE,@"STO_CUDA_ENTRY STV_DEFAULT"
_ZN10layer_norm13ln_fwd_kernelINS_13Kernel_traitsI6__halfS2_S2_S2_fjLj768ELj1ELj4ELj1ELj16ENS_18Kernel_traits_baseILj768ES2_S2_S2_S2_fjLj128EEEEELb1ELb1ELb1ELb1EEEvNS_9FwdParamsE:
.text._ZN10layer_norm13ln_fwd_kernelINS_13Kernel_traitsI6__halfS2_S2_S2_fjLj768ELj1ELj4ELj1ELj16ENS_18Kernel_traits_baseILj768ES2_S2_S2_S2_fjLj128EEEEELb1ELb1ELb1ELb1EEEvNS_9FwdParamsE:
        /* <DEDUP_REMOVED lines=11> */
[----:B---3--:R-:W-:Y:S01]  /*00b0*/  MOV R2, UR6 ;  /* 0x0000000600027c02 */ /* 0x008fe20008000f00 */
[----:B------:R-:W-:-:S06]  /*00c0*/  IMAD.U32 R3, RZ, RZ, UR7 ;  /* 0x00000007ff037e24 */ /* 0x000fcc000f8e00ff */
[----:B------:R-:W3:Y:S01]  /*00d0*/  LDC.64 R14, c[0x0][0x3d0] ;  /* 0x0000f400ff0e7b82 */ /* 0x000ee20000000a00 */
[----:B----4-:R-:W4:Y:S01]  /*00e0*/  @P1 LDG.E.64 R2, desc[UR8][R2.64] ;  /* 0x0000000802021981 */ /* 0x010f22000c1e1b00 */
[----:B-1----:R-:W-:-:S03]  /*00f0*/  LOP3.LUT R57, R22, 0x1f, RZ, 0xc0, !PT ;  /* 0x0000001f16397812 */ /* 0x002fc600078ec0ff */
[----:B--2---:R-:W2:Y:S03]  /*0100*/  @P1 LDG.E.64 R12, desc[UR8][R104.64] ;  /* 0x00000008680c1981 */ /* 0x004ea6000c1e1b00 */
[----:B------:R-:W2:Y:S01]  /*0110*/  @P1 LDC R21, c[0x0][0x460] ;  /* 0x00011800ff151b82 */ /* 0x000ea20000000800 */
[----:B0-----:R-:W-:-:S04]  /*0120*/  ISETP.NE.U32.AND P0, PT, RZ, UR4, PT ;  /* 0x00000004ff007c0c */ /* 0x001fc8000bf05070 */
[----:B------:R-:W-:-:S13]  /*0130*/  ISETP.NE.AND.EX P0, PT, RZ, UR5, PT, P0 ;  /* 0x00000005ff007c0c */ /* 0x000fda000bf05300 */
[----:B------:R-:W0:Y:S01]  /*0140*/  @P0 LDC.64 R16, c[0x0][0x438] ;  /* 0x00010e00ff100b82 */ /* 0x000e220000000a00 */
[----:B------:R-:W-:-:S05]  /*0150*/  IMAD.WIDE.U32 R18, R57, 0x10, R18 ;  /* 0x0000001039127825 */ /* 0x000fca00078e0012 */
[----:B------:R-:W5:Y:S04]  /*0160*/  LDG.E.128 R8, desc[UR8][R18.64] ;  /* 0x0000000812087981 */ /* 0x000f68000c1e1d00 */
[----:B------:R-:W5:Y:S04]  /*0170*/  LDG.E.128 R44, desc[UR8][R18.64+0x200] ;  /* 0x00020008122c7981 */ /* 0x000f68000c1e1d00 */
[----:B------:R-:W5:Y:S01]  /*0180*/  LDG.E.128 R36, desc[UR8][R18.64+0x400] ;  /* 0x0004000812247981 */ /* 0x000f62000c1e1d00 */
[----:B0-----:R-:W-:-:S05]  /*0190*/  @P0 IMAD.WIDE.U32 R16, R57, 0x10, R16 ;  /* 0x0000001039100825 */ /* 0x001fca00078e0010 */
[----:B------:R-:W5:Y:S04]  /*01a0*/  @P0 LDG.E.128 R32, desc[UR8][R16.64] ;  /* 0x0000000810200981 */ /* 0x000f68000c1e1d00 */
[----:B------:R-:W5:Y:S04]  /*01b0*/  @P0 LDG.E.128 R28, desc[UR8][R16.64+0x200] ;  /* 0x00020008101c0981 */ /* 0x000f68000c1e1d00 */
[----:B------:R-:W5:Y:S01]  /*01c0*/  @P0 LDG.E.128 R24, desc[UR8][R16.64+0x400] ;  /* 0x0004000810180981 */ /* 0x000f62000c1e1d00 */
[----:B------:R-:W0:Y:S01]  /*01d0*/  S2UR UR5, SR_CTAID.X ;  /* 0x00000000000579c3 */ /* 0x000e220000002500 */
[----:B---3--:R-:W-:-:S05]  /*01e0*/  IMAD.WIDE.U32 R14, R57, 0x10, R14 ;  /* 0x00000010390e7825 */ /* 0x008fca00078e000e */
[----:B------:R-:W5:Y:S04]  /*01f0*/  LDG.E.128 R48, desc[UR8][R14.64] ;  /* 0x000000080e307981 */ /* 0x000f68000c1e1d00 */
[----:B------:R-:W5:Y:S04]  /*0200*/  LDG.E.128 R4, desc[UR8][R14.64+0x200] ;  /* 0x000200080e047981 */ /* 0x000f68000c1e1d00 */
[----:B------:R1:W5:Y:S01]  /*0210*/  LDG.E.128 R40, desc[UR8][R14.64+0x400] ;  /* 0x000400080e287981 */ /* 0x000362000c1e1d00 */
[----:B------:R-:W-:Y:S01]  /*0220*/  SHF.R.U32.HI R56, RZ, 0x5, R22 ;  /* 0x00000005ff387819 */ /* 0x000fe20000011616 */
[----:B-1----:R-:W1:Y:S01]  /*0230*/  LDC R15, c[0x0][0x360] ;  /* 0x0000d800ff0f7b82 */ /* 0x002e620000000800 */
[----:B0-----:R-:W-:-:S06]  /*0240*/  USHF.L.U32 UR4, UR5, 0x2, URZ ;  /* 0x0000000205047899 */ /* 0x001fcc00080006ff */
[----:B------:R-:W-:-:S04]  /*0250*/  LOP3.LUT R56, R56, UR4, RZ, 0xfc, !PT ;  /* 0x0000000438387c12 */ /* 0x000fc8000f8efcff */
[----:B------:R-:W-:Y:S01]  /*0260*/  ISETP.GE.AND P2, PT, R56, UR10, PT ;  /* 0x0000000a38007c0c */ /* 0x000fe2000bf46270 */
[----:B-1----:R-:W-:Y:S01]  /*0270*/  IMAD R22, R15, UR5, R22 ;  /* 0x000000050f167c24 */ /* 0x002fe2000f8e0216 */
[----:B----4-:R-:W-:Y:S02]  /*0280*/  @P1 R2UR UR6, R2 ;  /* 0x00000000020612ca */ /* 0x010fe400000e0000 */
[----:B------:R-:W-:Y:S02]  /*0290*/  @P1 R2UR UR7, R3 ;  /* 0x00000000030712ca */ /* 0x000fe400000e0000 */
[----:B--2---:R-:W-:-:S04]  /*02a0*/  @P1 IADD3 R104, P3, PT, R12, R21, RZ ;  /* 0x000000150c681210 */ /* 0x004fc80007f7e0ff */
[----:B------:R-:W-:-:S03]  /*02b0*/  @P1 IADD3.X R105, PT, PT, RZ, R13, RZ, P3, !PT ;  /* 0x0000000dff691210 */ /* 0x000fc60001ffe4ff */
[----:B------:R-:W-:Y:S06]  /*02c0*/  @P2 EXIT ;  /* 0x000000000000294d */ /* 0x000fec0003800000 */
[--C-:B------:R-:W-:Y:S01]  /*02d0*/  SHF.R.U64 R23, R104, 0x2, R105.reuse ;  /* 0x0000000268177819 */ /* 0x100fe20000001269 */
[C---:B------:R-:W-:Y:S01]  /*02e0*/  IMAD.HI.U32 R0, R22.reuse, -0x326172a9, RZ ;  /* 0xcd9e8d5716007827 */ /* 0x040fe200078e00ff */
[----:B------:R-:W-:Y:S01]  /*02f0*/  SHF.R.U32.HI R19, RZ, 0x2, R105 ;  /* 0x00000002ff137819 */ /* 0x000fe20000011669 */
[----:B------:R-:W-:Y:S01]  /*0300*/  UIADD3 UR15, UPT, UPT, UR6, -0x61c88647, URZ ;  /* 0x9e3779b9060f7890 */ /* 0x000fe2000fffe0ff */
[----:B-----5:R-:W-:Y:S01]  /*0310*/  @P0 MOV R20, R49 ;  /* 0x0000003100140202 */ /* 0x020fe20000000f00 */
[----:B------:R-:W-:Y:S01]  /*0320*/  IMAD.HI.U32 R2, R23, -0x2daee0ad, RZ ;  /* 0xd2511f5317027827 */ /* 0x000fe200078e00ff */
[----:B------:R-:W-:Y:S01]  /*0330*/  LOP3.LUT R0, R19, UR6, R0, 0x96, !PT ;  /* 0x0000000613007c12 */ /* 0x000fe2000f8e9600 */
[----:B------:R-:W-:Y:S01]  /*0340*/  UIADD3 UR16, UPT, UPT, UR7, -0x4498517b, URZ ;  /* 0xbb67ae8507107890 */ /* 0x000fe2000fffe0ff */
[----:B------:R-:W-:Y:S01]  /*0350*/  @P0 MOV R16, R8 ;  /* 0x0000000800100202 */ /* 0x000fe20000000f00 */
[----:B------:R-:W-:Y:S01]  /*0360*/  IMAD R12, R22, -0x326172a9, RZ ;  /* 0xcd9e8d57160c7824 */ /* 0x000fe200078e02ff */
[----:B------:R-:W-:Y:S01]  /*0370*/  LOP3.LUT R2, R2, UR7, RZ, 0x3c, !PT ;  /* 0x0000000702027c12 */ /* 0x000fe2000f8e3cff */
[----:B------:R-:W-:Y:S01]  /*0380*/  IMAD R14, R23, -0x2daee0ad, RZ ;  /* 0xd2511f53170e7824 */ /* 0x000fe200078e02ff */
[----:B------:R-:W-:Y:S01]  /*0390*/  UIADD3 UR17, UPT, UPT, UR6, 0x3c6ef372, URZ ;  /* 0x3c6ef37206117890 */ /* 0x000fe2000fffe0ff */
[----:B------:R-:W-:Y:S01]  /*03a0*/  IMAD.HI.U32 R13, R0, -0x2daee0ad, RZ ;  /* 0xd2511f53000d7827 */ /* 0x000fe200078e00ff */
[----:B------:R-:W-:Y:S01]  /*03b0*/  UIADD3 UR18, UPT, UPT, UR7, 0x76cf5d0a, URZ ;  /* 0x76cf5d0a07127890 */ /* 0x000fe2000fffe0ff */
[----:B------:R-:W-:Y:S01]  /*03c0*/  BSSY B0, `(.L_x_5312) ;  /* 0x00012f0000007945 */ /* 0x000fe20003800000 */
[----:B------:R-:W-:Y:S01]  /*03d0*/  UIADD3 UR19, UPT, UPT, UR6, -0x255992d5, URZ ;  /* 0xdaa66d2b06137890 */ /* 0x000fe2000fffe0ff */
[----:B------:R-:W-:Y:S01]  /*03e0*/  IMAD.HI.U32 R3, R2, -0x326172a9, RZ ;  /* 0xcd9e8d5702037827 */ /* 0x000fe200078e00ff */
[----:B------:R-:W-:Y:S01]  /*03f0*/  UIADD3 UR20, UPT, UPT, UR7, 0x32370b8f, URZ ;  /* 0x32370b8f07147890 */ /* 0x000fe2000fffe0ff */
[----:B------:R-:W-:Y:S01]  /*0400*/  @P0 MOV R59, R37 ;  /* 0x00000025003b0202 */ /* 0x000fe20000000f00 */
[----:B------:R-:W-:Y:S01]  /*0410*/  UIADD3 UR21, UPT, UPT, UR6, 0x78dde6e4, URZ ;  /* 0x78dde6e406157890 */ /* 0x000fe2000fffe0ff */
[----:B------:R-:W-:Y:S01]  /*0420*/  @P0 IMAD.MOV.U32 R21, RZ, RZ, R48 ;  /* 0x000000ffff150224 */ /* 0x000fe200078e0030 */
[----:B------:R-:W-:Y:S01]  /*0430*/  @!P0 MOV R21, R48 ;  /* 0x0000003000158202 */ /* 0x000fe20000000f00 */
[----:B------:R-:W-:Y:S01]  /*0440*/  @!P0 IMAD.MOV.U32 R20, RZ, RZ, R49 ;  /* 0x000000ffff148224 */ /* 0x000fe200078e0031 */
[----:B------:R-:W-:Y:S01]  /*0450*/  LOP3.LUT R3, R12, UR15, R3, 0x96, !PT ;  /* 0x0000000f0c037c12 */ /* 0x000fe2000f8e9603 */
[----:B------:R-:W-:Y:S01]  /*0460*/  IMAD R49, R0, -0x2daee0ad, RZ ;  /* 0xd2511f5300317824 */ /* 0x000fe200078e02ff */
[----:B------:R-:W-:Y:S01]  /*0470*/  LOP3.LUT R48, R14, UR16, R13, 0x96, !PT ;  /* 0x000000100e307c12 */ /* 0x000fe2000f8e960d */
[----:B------:R-:W-:Y:S01]  /*0480*/  IMAD R13, R2, -0x326172a9, RZ ;  /* 0xcd9e8d57020d7824 */ /* 0x000fe200078e02ff */
[----:B------:R-:W-:Y:S01]  /*0490*/  UIADD3 UR22, UPT, UPT, UR7, -0x126145ec, URZ ;  /* 0xed9eba1407167890 */ /* 0x000fe2000fffe0ff */
[----:B------:R-:W-:Y:S01]  /*04a0*/  IMAD.HI.U32 R2, R3, -0x2daee0ad, RZ ;  /* 0xd2511f5303027827 */ /* 0x000fe200078e00ff */
[----:B------:R-:W-:Y:S01]  /*04b0*/  UIADD3 UR23, UPT, UPT, UR6, 0x1715609d, URZ ;  /* 0x1715609d06177890 */ /* 0x000fe2000fffe0ff */
[----:B------:R-:W-:Y:S01]  /*04c0*/  @P0 MOV R60, R39 ;  /* 0x00000027003c0202 */ /* 0x000fe20000000f00 */
[----:B------:R-:W-:Y:S01]  /*04d0*/  UIADD3 UR24, UPT, UPT, UR7, -0x56f99767, URZ ;  /* 0xa906689907187890 */ /* 0x000fe2000fffe0ff */
[C---:B------:R-:W-:Y:S01]  /*04e0*/  IMAD.HI.U32 R0, R48.reuse, -0x326172a9, RZ ;  /* 0xcd9e8d5730007827 */ /* 0x040fe200078e00ff */
[----:B------:R-:W-:Y:S01]  /*04f0*/  LOP3.LUT R2, R49, UR18, R2, 0x96, !PT ;  /* 0x0000001231027c12 */ /* 0x000fe2000f8e9602 */
[----:B------:R-:W-:Y:S01]  /*0500*/  UIADD3 UR25, UPT, UPT, UR6, -0x4ab325aa, URZ ;  /* 0xb54cda5606197890 */ /* 0x000fe2000fffe0ff */
[----:B------:R-:W-:Y:S01]  /*0510*/  @!P0 MOV R59, R37 ;  /* 0x00000025003b8202 */ /* 0x000fe20000000f00 */
[----:B------:R-:W-:Y:S01]  /*0520*/  @P0 IMAD.MOV.U32 R15, RZ, RZ, R9 ;  /* 0x000000ffff0f0224 */ /* 0x000fe200078e0009 */
[----:B------:R-:W-:Y:S01]  /*0530*/  LOP3.LUT R0, R13, UR17, R0, 0x96, !PT ;  /* 0x000000110d007c12 */ /* 0x000fe2000f8e9600 */
[----:B------:R-:W-:Y:S01]  /*0540*/  @!P0 IMAD.MOV.U32 R16, RZ, RZ, R8 ;  /* 0x000000ffff108224 */ /* 0x000fe200078e0008 */
[----:B------:R-:W-:Y:S01]  /*0550*/  @!P0 MOV R15, R9 ;  /* 0x00000009000f8202 */ /* 0x000fe20000000f00 */
[----:B------:R-:W-:Y:S01]  /*0560*/  IMAD R9, R3, -0x2daee0ad, RZ ;  /* 0xd2511f5303097824 */ /* 0x000fe200078e02ff */
[----:B------:R-:W-:Y:S01]  /*0570*/  @P0 MOV R13, R11 ;  /* 0x0000000b000d0202 */ /* 0x000fe20000000f00 */
[----:B------:R-:W-:Y:S01]  /*0580*/  IMAD R48, R48, -0x326172a9, RZ ;  /* 0xcd9e8d5730307824 */ /* 0x000fe200078e02ff */
[----:B------:R-:W-:Y:S01]  /*0590*/  UIADD3 UR26, UPT, UPT, UR7, 0x646e171e, URZ ;  /* 0x646e171e071a7890 */ /* 0x000fe2000fffe0ff */
[----:B------:R-:W-:Y:S01]  /*05a0*/  IMAD.HI.U32 R3, R2, -0x326172a9, RZ ;  /* 0xcd9e8d5702037827 */ /* 0x000fe200078e00ff */
[----:B------:R-:W-:Y:S01]  /*05b0*/  UIADD3 UR27, UPT, UPT, UR6, 0x5384540f, URZ ;  /* 0x5384540f061b7890 */ /* 0x000fe2000fffe0ff */
[----:B------:R-:W-:Y:S01]  /*05c0*/  @!P0 MOV R60, R39 ;  /* 0x00000027003c8202 */ /* 0x000fe20000000f00 */
[----:B------:R-:W-:Y:S01]  /*05d0*/  UIADD3 UR28, UPT, UPT, UR7, 0x1fd5c5a3, URZ ;  /* 0x1fd5c5a3071c7890 */ /* 0x000fe2000fffe0ff */
[----:B------:R-:W-:Y:S01]  /*05e0*/  IMAD.HI.U32 R8, R0, -0x2daee0ad, RZ ;  /* 0xd2511f5300087827 */ /* 0x000fe200078e00ff */
[----:B------:R-:W-:Y:S01]  /*05f0*/  LOP3.LUT R3, R48, UR19, R3, 0x96, !PT ;  /* 0x0000001330037c12 */ /* 0x000fe2000f8e9603 */
[----:B------:R-:W-:Y:S01]  /*0600*/  UIADD3 UR29, UPT, UPT, UR6, -0xe443238, URZ ;  /* 0xf1bbcdc8061d7890 */ /* 0x000fe2000fffe0ff */
[----:B------:R-:W-:Y:S01]  /*0610*/  @!P0 CS2R R34, SRZ ;  /* 0x0000000000228805 */ /* 0x000fe2000001ff00 */
[----:B------:R-:W-:Y:S01]  /*0620*/  @P0 IMAD.MOV.U32 R12, RZ, RZ, R4 ;  /* 0x000000ffff0c0224 */ /* 0x000fe200078e0004 */
[----:B------:R-:W-:Y:S01]  /*0630*/  @!P0 MOV R12, R4 ;  /* 0x00000004000c8202 */ /* 0x000fe20000000f00 */
[----:B------:R-:W-:Y:S01]  /*0640*/  @P0 IMAD.MOV.U32 R17, RZ, RZ, R51 ;  /* 0x000000ffff110224 */ /* 0x000fe200078e0033 */
[----:B------:R-:W-:Y:S01]  /*0650*/  LOP3.LUT R4, R9, UR20, R8, 0x96, !PT ;  /* 0x0000001409047c12 */ /* 0x000fe2000f8e9608 */
[----:B------:R-:W-:Y:S01]  /*0660*/  IMAD R49, R2, -0x326172a9, RZ ;  /* 0xcd9e8d5702317824 */ /* 0x000fe200078e02ff */
[----:B------:R-:W-:Y:S01]  /*0670*/  @!P0 MOV R17, R51 ;  /* 0x0000003300118202 */ /* 0x000fe20000000f00 */
        /* <DEDUP_REMOVED lines=10> */
[----:B------:R-:W-:Y:S01]  /*0720*/  @!P0 IMAD.MOV.U32 R13, RZ, RZ, R11 ;  /* 0x000000ffff0d8224 */ /* 0x000fe200078e000b */
[----:B------:R-:W-:Y:S01]  /*0730*/  LOP3.LUT R2, R51, UR22, R2, 0x96, !PT ;  /* 0x0000001633027c12 */ /* 0x000fe2000f8e9602 */
[----:B------:R-:W-:Y:S01]  /*0740*/  @P0 IMAD.MOV.U32 R11, RZ, RZ, R5 ;  /* 0x000000ffff0b0224 */ /* 0x000fe200078e0005 */
[----:B------:R-:W-:Y:S01]  /*0750*/  @!P0 MOV R11, R5 ;  /* 0x00000005000b8202 */ /* 0x000fe20000000f00 */
[----:B------:R-:W-:Y:S01]  /*0760*/  IMAD R48, R3, -0x2daee0ad, RZ ;  /* 0xd2511f5303307824 */ /* 0x000fe200078e02ff */
[----:B------:R-:W-:Y:S01]  /*0770*/  @!P0 CS2R R26, SRZ ;  /* 0x00000000001a8805 */ /* 0x000fe2000001ff00 */
[----:B------:R-:W-:Y:S01]  /*0780*/  IMAD R4, R4, -0x326172a9, RZ ;  /* 0xcd9e8d5704047824 */ /* 0x000fe200078e02ff */
[----:B------:R-:W-:Y:S01]  /*0790*/  @!P0 CS2R R24, SRZ ;  /* 0x0000000000188805 */ /* 0x000fe2000001ff00 */
[----:B------:R-:W-:Y:S01]  /*07a0*/  IMAD.HI.U32 R3, R2, -0x326172a9, RZ ;  /* 0xcd9e8d5702037827 */ /* 0x000fe200078e00ff */
[----:B------:R-:W-:Y:S01]  /*07b0*/  LOP3.LUT R104, R104, 0x3, RZ, 0xc0, !PT ;  /* 0x0000000368687812 */ /* 0x000fe200078ec0ff */
[----:B------:R-:W0:Y:S02]  /*07c0*/  LDCU UR10, c[0x0][0x404] ;  /* 0x00008080ff0a77ac */ /* 0x000e240008000800 */
[----:B------:R-:W-:Y:S01]  /*07d0*/  IMAD.HI.U32 R5, R0, -0x2daee0ad, RZ ;  /* 0xd2511f5300057827 */ /* 0x000fe200078e00ff */
[----:B------:R-:W1:Y:S03]  /*07e0*/  LDCU.U8 UR11, c[0x0][0x410] ;  /* 0x00008200ff0b77ac */ /* 0x000e660008000000 */
[----:B------:R-:W-:Y:S01]  /*07f0*/  @P0 IMAD.MOV.U32 R8, RZ, RZ, R44 ;  /* 0x000000ffff080224 */ /* 0x000fe200078e002c */
[----:B------:R-:W-:Y:S01]  /*0800*/  @!P0 MOV R8, R44 ;  /* 0x0000002c00088202 */ /* 0x000fe20000000f00 */
[----:B------:R-:W-:Y:S01]  /*0810*/  @P0 IMAD.MOV.U32 R9, RZ, RZ, R7 ;  /* 0x000000ffff090224 */ /* 0x000fe200078e0007 */
[----:B------:R-:W-:Y:S01]  /*0820*/  LOP3.LUT R44, R4, UR23, R3, 0x96, !PT ;  /* 0x00000017042c7c12 */ /* 0x000fe2000f8e9603 */
[----:B------:R-:W-:Y:S01]  /*0830*/  IMAD R49, R0, -0x2daee0ad, RZ ;  /* 0xd2511f5300317824 */ /* 0x000fe200078e02ff */
[----:B------:R-:W-:Y:S01]  /*0840*/  LOP3.LUT R48, R48, UR24, R5, 0x96, !PT ;  /* 0x0000001830307c12 */ /* 0x000fe2000f8e9605 */
[----:B------:R-:W-:Y:S01]  /*0850*/  @P0 IMAD.MOV.U32 R5, RZ, RZ, R47 ;  /* 0x000000ffff050224 */ /* 0x000fe200078e002f */
[----:B------:R-:W-:Y:S01]  /*0860*/  @!P0 MOV R9, R7 ;  /* 0x0000000700098202 */ /* 0x000fe20000000f00 */
[----:B------:R-:W-:Y:S01]  /*0870*/  @P0 IMAD.MOV.U32 R3, RZ, RZ, R41 ;  /* 0x000000ffff030224 */ /* 0x000fe200078e0029 */
[----:B------:R-:W-:Y:S01]  /*0880*/  @P0 MOV R7, R45 ;  /* 0x0000002d00070202 */ /* 0x000fe20000000f00 */
[----:B------:R-:W-:Y:S01]  /*0890*/  @!P0 IMAD.MOV.U32 R7, RZ, RZ, R45 ;  /* 0x000000ffff078224 */ /* 0x000fe200078e002d */
[----:B------:R-:W-:Y:S01]  /*08a0*/  @P0 MOV R4, R40 ;  /* 0x0000002800040202 */ /* 0x000fe20000000f00 */
[----:B------:R-:W-:Y:S01]  /*08b0*/  IMAD R45, R2, -0x326172a9, RZ ;  /* 0xcd9e8d57022d7824 */ /* 0x000fe200078e02ff */
[----:B------:R-:W-:Y:S01]  /*08c0*/  @!P0 MOV R5, R47 ;  /* 0x0000002f00058202 */ /* 0x000fe20000000f00 */
[----:B------:R-:W-:Y:S01]  /*08d0*/  IMAD.HI.U32 R0, R48, -0x326172a9, RZ ;  /* 0xcd9e8d5730007827 */ /* 0x000fe200078e00ff */
[----:B------:R-:W-:Y:S01]  /*08e0*/  @!P0 MOV R3, R41 ;  /* 0x0000002900038202 */ /* 0x000fe20000000f00 */
[----:B------:R-:W2:Y:S02]  /*08f0*/  LDCU UR14, c[0x0][0x448] ;  /* 0x00008900ff0e77ac */ /* 0x000ea40008000800 */
[C---:B------:R-:W-:Y:S01]  /*0900*/  IMAD.HI.U32 R2, R44.reuse, -0x2daee0ad, RZ ;  /* 0xd2511f532c027827 */ /* 0x040fe200078e00ff */
[----:B------:R-:W-:Y:S01]  /*0910*/  LOP3.LUT R45, R45, UR25, R0, 0x96, !PT ;  /* 0x000000192d2d7c12 */ /* 0x000fe2000f8e9600 */
[----:B------:R-:W3:Y:S01]  /*0920*/  LDCU.64 UR12, c[0x0][0x408] ;  /* 0x00008100ff0c77ac */ /* 0x000ee20008000a00 */
[-C--:B------:R-:W-:Y:S01]  /*0930*/  @P0 MOV R0, R43.reuse ;  /* 0x0000002b00000202 */ /* 0x080fe20000000f00 */
[----:B------:R-:W-:Y:S01]  /*0940*/  @!P0 IMAD.MOV.U32 R4, RZ, RZ, R40 ;  /* 0x000000ffff048224 */ /* 0x000fe200078e0028 */
[----:B------:R-:W-:Y:S01]  /*0950*/  LOP3.LUT R49, R49, UR26, R2, 0x96, !PT ;  /* 0x0000001a31317c12 */ /* 0x000fe2000f8e9602 */
[----:B------:R-:W-:Y:S01]  /*0960*/  IMAD R47, R44, -0x2daee0ad, RZ ;  /* 0xd2511f532c2f7824 */ /* 0x000fe200078e02ff */
[----:B------:R-:W-:Y:S01]  /*0970*/  @!P0 MOV R0, R43 ;  /* 0x0000002b00008202 */ /* 0x000fe20000000f00 */
[----:B------:R-:W-:Y:S01]  /*0980*/  IMAD R41, R48, -0x326172a9, RZ ;  /* 0xcd9e8d5730297824 */ /* 0x000fe200078e02ff */
[----:B------:R-:W4:Y:S01]  /*0990*/  LDCU.64 UR4, c[0x0][0x3a0] ;  /* 0x00007400ff0477ac */ /* 0x000f220008000a00 */
[----:B------:R-:W-:-:S04]  /*09a0*/  IMAD.HI.U32 R40, R49, -0x326172a9, RZ ;  /* 0xcd9e8d5731287827 */ /* 0x000fc800078e00ff */
[----:B------:R-:W-:Y:S01]  /*09b0*/  IMAD.HI.U32 R44, R45, -0x2daee0ad, RZ ;  /* 0xd2511f532d2c7827 */ /* 0x000fe200078e00ff */
[----:B------:R-:W-:-:S03]  /*09c0*/  LOP3.LUT R40, R41, UR27, R40, 0x96, !PT ;  /* 0x0000001b29287c12 */ /* 0x000fc6000f8e9628 */
[----:B------:R-:W-:Y:S01]  /*09d0*/  @P0 IMAD.MOV.U32 R14, RZ, RZ, R10 ;  /* 0x000000ffff0e0224 */ /* 0x000fe200078e000a */
[----:B------:R-:W-:Y:S01]  /*09e0*/  @!P0 MOV R14, R10 ;  /* 0x0000000a000e8202 */ /* 0x000fe20000000f00 */
[----:B------:R-:W-:Y:S01]  /*09f0*/  @P0 IMAD.MOV.U32 R2, RZ, RZ, R42 ;  /* 0x000000ffff020224 */ /* 0x000fe200078e002a */
[----:B------:R-:W-:Y:S01]  /*0a00*/  LOP3.LUT R44, R47, UR28, R44, 0x96, !PT ;  /* 0x0000001c2f2c7c12 */ /* 0x000fe2000f8e962c */
[----:B------:R-:W-:Y:S01]  /*0a10*/  @!P0 IMAD.MOV.U32 R2, RZ, RZ, R42 ;  /* 0x000000ffff028224 */ /* 0x000fe200078e002a */
[----:B------:R-:W-:Y:S01]  /*0a20*/  @P0 MOV R10, R6 ;  /* 0x00000006000a0202 */ /* 0x000fe20000000f00 */
[----:B------:R-:W-:Y:S02]  /*0a30*/  @!P0 IMAD.MOV.U32 R10, RZ, RZ, R6 ;  /* 0x000000ffff0a8224 */ /* 0x000fe400078e0006 */
[----:B------:R-:W-:Y:S01]  /*0a40*/  @P0 IMAD.MOV.U32 R6, RZ, RZ, R46 ;  /* 0x000000ffff060224 */ /* 0x000fe200078e002e */
[----:B------:R-:W-:Y:S01]  /*0a50*/  @!P0 MOV R6, R46 ;  /* 0x0000002e00068202 */ /* 0x000fe20000000f00 */
[----:B------:R-:W-:-:S02]  /*0a60*/  IMAD R42, R49, -0x326172a9, RZ ;  /* 0xcd9e8d57312a7824 */ /* 0x000fc400078e02ff */
        /* <DEDUP_REMOVED lines=10> */
[----:B------:R-:W-:Y:S01]  /*0b10*/  @P0 IMAD.MOV.U32 R18, RZ, RZ, R50 ;  /* 0x000000ffff120224 */ /* 0x000fe200078e0032 */
[----:B------:R-:W-:Y:S01]  /*0b20*/  @!P0 MOV R18, R50 ;  /* 0x0000003200128202 */ /* 0x000fe20000000f00 */
[----:B------:R-:W-:Y:S01]  /*0b30*/  @P0 IMAD.MOV.U32 R58, RZ, RZ, R36 ;  /* 0x000000ffff3a0224 */ /* 0x000fe200078e0024 */
[----:B------:R-:W-:Y:S01]  /*0b40*/  LOP3.LUT R75, R44, UR31, R75, 0x96, !PT ;  /* 0x0000001f2c4b7c12 */ /* 0x000fe2000f8e964b */
[----:B------:R-:W-:Y:S02]  /*0b50*/  @P0 IMAD.MOV.U32 R61, RZ, RZ, R38 ;  /* 0x000000ffff3d0224 */ /* 0x000fe400078e0026 */
[----:B------:R-:W-:Y:S02]  /*0b60*/  @!P0 IMAD.MOV.U32 R58, RZ, RZ, R36 ;  /* 0x000000ffff3a8224 */ /* 0x000fe400078e0024 */
[----:B------:R-:W-:Y:S02]  /*0b70*/  @!P0 IMAD.MOV.U32 R61, RZ, RZ, R38 ;  /* 0x000000ffff3d8224 */ /* 0x000fe400078e0026 */
[----:B------:R-:W-:-:S02]  /*0b80*/  IMAD.MOV.U32 R69, RZ, RZ, RZ ;  /* 0x000000ffff457224 */ /* 0x000fc400078e00ff */
[----:B------:R-:W-:Y:S02]  /*0b90*/  IMAD R70, R41, -0x2daee0ad, RZ ;  /* 0xd2511f5329467824 */ /* 0x000fe400078e02ff */
[----:B01234-:R-:W-:-:S07]  /*0ba0*/  IMAD R74, R43, -0x326172a9, RZ ;  /* 0xcd9e8d572b4a7824 */ /* 0x01ffce00078e02ff */
.L_x_5664:
[----:B------:R-:W0:Y:S08]  /*0bb0*/  LDC.64 R46, c[0x0][0x3f0] ;  /* 0x0000fc00ff2e7b82 */ /* 0x000e300000000a00 */
[----:B------:R-:W1:Y:S08]  /*0bc0*/  LDC R79, c[0x0][0x388] ;  /* 0x0000e200ff4f7b82 */ /* 0x000e700000000800 */
[----:B------:R-:W2:Y:S01]  /*0bd0*/  LDC.64 R48, c[0x0][0x3f8] ;  /* 0x0000fe00ff307b82 */ /* 0x000ea20000000a00 */
[----:B0-----:R-:W-:-:S05]  /*0be0*/  IMAD.WIDE R46, R56, 0x4, R46 ;  /* 0x00000004382e7825 */ /* 0x001fca00078e022e */
[----:B------:R2:W3:Y:S01]  /*0bf0*/  LDG.E R89, desc[UR8][R46.64] ;  /* 0x000000082e597981 */ /* 0x0004e2000c1e1900 */
[----:B------:R-:W-:Y:S02]  /*0c00*/  IMAD.MOV.U32 R78, RZ, RZ, RZ ;  /* 0x000000ffff4e7224 */ /* 0x000fe400078e00ff */
        /* <DEDUP_REMOVED lines=43> */
.L_x_5318:
        /* <DEDUP_REMOVED lines=13> */
.L_x_5320:
[----:B------:R-:W-:Y:S05]  /*0f90*/  BSYNC.RECONVERGENT B3 ;  /* 0x0000000000037941 */ /* 0x000fea0003800200 */
.L_x_5319:
        /* <DEDUP_REMOVED lines=40> */
[----:B------:R-:W-:Y:S01]  /*1220*/  HFMA2 R44, -RZ, RZ, 0, 0 ;  /* 0x00000000ff2c7431 */ /* 0x000fe200000001ff */
[----:B------:R-:W-:-:S07]  /*1230*/  MOV R46, R48 ;  /* 0x00000030002e7202 */ /* 0x000fce0000000f00 */
.L_x_5317:
[----:B------:R-:W-:Y:S05]  /*1240*/  BSYNC.RECONVERGENT B2 ;  /* 0x0000000000027941 */ /* 0x000fea0003800200 */
.L_x_5316:
        /* <DEDUP_REMOVED lines=12> */
.L_x_5315:
[----:B------:R-:W-:Y:S05]  /*1310*/  BSYNC.RECONVERGENT B1 ;  /* 0x0000000000017941 */ /* 0x000fea0003800200 */
.L_x_5314:
        /* <DEDUP_REMOVED lines=22> */
.L_x_5325:
        /* <DEDUP_REMOVED lines=13> */
.L_x_5327:
[----:B------:R-:W-:Y:S05]  /*1550*/  BSYNC.RECONVERGENT B3 ;  /* 0x0000000000037941 */ /* 0x000fea0003800200 */
.L_x_5326:
        /* <DEDUP_REMOVED lines=41> */
.L_x_5324:
[----:B------:R-:W-:Y:S05]  /*17f0*/  BSYNC.RECONVERGENT B2 ;  /* 0x0000000000027941 */ /* 0x000fea0003800200 */
.L_x_5323:
        /* <DEDUP_REMOVED lines=12> */
.L_x_5322:
[----:B------:R-:W-:Y:S05]  /*18c0*/  BSYNC.RECONVERGENT B1 ;  /* 0x0000000000017941 */ /* 0x000fea0003800200 */
.L_x_5321:
        /* <DEDUP_REMOVED lines=22> */
.L_x_5332:
        /* <DEDUP_REMOVED lines=13> */
.L_x_5334:
[----:B------:R-:W-:Y:S05]  /*1b00*/  BSYNC.RECONVERGENT B3 ;  /* 0x0000000000037941 */ /* 0x000fea0003800200 */
.L_x_5333:
        /* <DEDUP_REMOVED lines=42> */
.L_x_5331:
[----:B------:R-:W-:Y:S05]  /*1db0*/  BSYNC.RECONVERGENT B2 ;  /* 0x0000000000027941 */ /* 0x000fea0003800200 */
.L_x_5330:
        /* <DEDUP_REMOVED lines=12> */
.L_x_5329:
[----:B------:R-:W-:Y:S05]  /*1e80*/  BSYNC.RECONVERGENT B1 ;  /* 0x0000000000017941 */ /* 0x000fea0003800200 */
.L_x_5328:
        /* <DEDUP_REMOVED lines=22> */
.L_x_5339:
        /* <DEDUP_REMOVED lines=13> */
.L_x_5341:
[----:B------:R-:W-:Y:S05]  /*20c0*/  BSYNC.RECONVERGENT B3 ;  /* 0x0000000000037941 */ /* 0x000fea0003800200 */
.L_x_5340:
        /* <DEDUP_REMOVED lines=42> */
.L_x_5338:
[----:B------:R-:W-:Y:S05]  /*2370*/  BSYNC.RECONVERGENT B2 ;  /* 0x0000000000027941 */ /* 0x000fea0003800200 */
.L_x_5337:
        /* <DEDUP_REMOVED lines=12> */
.L_x_5336:
[----:B------:R-:W-:Y:S05]  /*2440*/  BSYNC.RECONVERGENT B1 ;  /* 0x0000000000017941 */ /* 0x000fea0003800200 */
.L_x_5335:
        /* <DEDUP_REMOVED lines=22> */
.L_x_5346:
        /* <DEDUP_REMOVED lines=13> */
.L_x_5348:
[----:B------:R-:W-:Y:S05]  /*2680*/  BSYNC.RECONVERGENT B3 ;  /* 0x0000000000037941 */ /* 0x000fea0003800200 */
.L_x_5347:
        /* <DEDUP_REMOVED lines=42> */
.L_x_5345:
[----:B------:R-:W-:Y:S05]  /*2930*/  BSYNC.RECONVERGENT B2 ;  /* 0x0000000000027941 */ /* 0x000fea0003800200 */
.L_x_5344:
        /* <DEDUP_REMOVED lines=12> */
.L_x_5343:
[----:B------:R-:W-:Y:S05]  /*2a00*/  BSYNC.RECONVERGENT B1 ;  /* 0x0000000000017941 */ /* 0x000fea0003800200 */
.L_x_5342:
        /* <DEDUP_REMOVED lines=22> */
.L_x_5353:
        /* <DEDUP_REMOVED lines=13> */
.L_x_5355:
[----:B------:R-:W-:Y:S05]  /*2c40*/  BSYNC.RECONVERGENT B3 ;  /* 0x0000000000037941 */ /* 0x000fea0003800200 */
.L_x_5354:
        /* <DEDUP_REMOVED lines=42> */
.L_x_5352:
[----:B------:R-:W-:Y:S05]  /*2ef0*/  BSYNC.RECONVERGENT B2 ;  /* 0x0000000000027941 */ /* 0x000fea0003800200 */
.L_x_5351:
        /* <DEDUP_REMOVED lines=12> */
.L_x_5350:
[----:B------:R-:W-:Y:S05]  /*2fc0*/  BSYNC.RECONVERGENT B1 ;  /* 0x0000000000017941 */ /* 0x000fea0003800200 */
.L_x_5349:
        /* <DEDUP_REMOVED lines=22> */
.L_x_5360:
        /* <DEDUP_REMOVED lines=13> */
.L_x_5362:
[----:B------:R-:W-:Y:S05]  /*3200*/  BSYNC.RECONVERGENT B3 ;  /* 0x0000000000037941 */ /* 0x000fea0003800200 */
.L_x_5361:
        /* <DEDUP_REMOVED lines=42> */
.L_x_5359:
[----:B------:R-:W-:Y:S05]  /*34b0*/  BSYNC.RECONVERGENT B2 ;  /* 0x0000000000027941 */ /* 0x000fea0003800200 */
.L_x_5358:
        /* <DEDUP_REMOVED lines=12> */
.L_x_5357:
[----:B------:R-:W-:Y:S05]  /*3580*/  BSYNC.RECONVERGENT B1 ;  /* 0x0000000000017941 */ /* 0x000fea0003800200 */
.L_x_5356:
        /* <DEDUP_REMOVED lines=22> */
.L_x_5367:
        /* <DEDUP_REMOVED lines=13> */
.L_x_5369:
[----:B------:R-:W-:Y:S05]  /*37c0*/  BSYNC.RECONVERGENT B3 ;  /* 0x0000000000037941 */ /* 0x000fea0003800200 */
.L_x_5368:
        /* <DEDUP_REMOVED lines=42> */
.L_x_5366:
[----:B------:R-:W-:Y:S05]  /*3a70*/  BSYNC.RECONVERGENT B2 ;  /* 0x0000000000027941 */ /* 0x000fea0003800200 */
.L_x_5365:
[----:B------:R-:W-:Y:S01]  /*3a80*/  I2FP.F32.U32 R44, R45 ;  /* 0x0000002d002c7245 */ /* 0x000fe20000201000 */
[----:B------:R-:W-:Y:S02]  /*3a90*/  HFMA2 R47, -RZ, RZ, 0.1171875, 0 ;  /* 0x2f800000ff2f7431 */ /* 0x000fe400000001ff */
[----:B-----5:R-:W-:Y:S02]  /*3aa0*/  HADD2.F32 R45, -RZ, R39.H1_H1 ;  /* 0x30000027ff2d7230 */ /* 0x020fe40000004100 */
        /* <DEDUP_REMOVED lines=9> */
.L_x_5364:
[----:B------:R-:W-:Y:S05]  /*3b40*/  BSYNC.RECONVERGENT B1 ;  /* 0x0000000000017941 */ /* 0x000fea0003800200 */
.L_x_5363:
[----:B------:R-:W-:Y:S02]  /*3b50*/  F2FP.F16.F32.PACK_AB R47, RZ, R48 ;  /* 0x00000030ff2f723e */ /* 0x000fe400000000ff */
[----:B------:R-:W-:Y:S02]  /*3b60*/  PRMT R46, R85, 0x5410, R86 ;  /* 0x00005410552e7816 */ /* 0x000fe40000000056 */
[----:B------:R-:W-:Y:S02]  /*3b70*/  PRMT R45, R84, 0x5410, R83 ;  /* 0x00005410542d7816 */ /* 0x000fe40000000053 */
[----:B------:R-:W-:Y:S02]  /*3b80*/  PRMT R44, R82, 0x5410, R70 ;  /* 0x00005410522c7816 */ /* 0x000fe40000000046 */
[----:B------:R-:W-:Y:S01]  /*3b90*/  PRMT R47, R87, 0x5410, R47 ;  /* 0x00005410572f7816 */ /* 0x000fe2000000002f */
[----:B------:R-:W-:Y:S06]  /*3ba0*/  BRA `(.L_x_5370) ;  /* 0x0000002c00007947 */ /* 0x000fec0003800000 */
.L_x_5313:
        /* <DEDUP_REMOVED lines=21> */
.L_x_5375:
        /* <DEDUP_REMOVED lines=13> */
.L_x_5377:
[----:B------:R-:W-:Y:S05]  /*3dd0*/  BSYNC.RECONVERGENT B3 ;  /* 0x0000000000037941 */ /* 0x000fea0003800200 */
.L_x_5376:
        /* <DEDUP_REMOVED lines=42> */
.L_x_5374:
[----:B------:R-:W-:Y:S05]  /*4080*/  BSYNC.RECONVERGENT B2 ;  /* 0x0000000000027941 */ /* 0x000fea0003800200 */
.L_x_5373:
        /* <DEDUP_REMOVED lines=11> */
.L_x_5372:
[----:B------:R-:W-:Y:S05]  /*4140*/  BSYNC.RECONVERGENT B1 ;  /* 0x0000000000017941 */ /* 0x000fea0003800200 */
.L_x_5371:
        /* <DEDUP_REMOVED lines=18> */
.L_x_5382:
        /* <DEDUP_REMOVED lines=13> */
.L_x_5384:
[----:B------:R-:W-:Y:S05]  /*4340*/  BSYNC.RECONVERGENT B3 ;  /* 0x0000000000037941 */ /* 0x000fea0003800200 */
.L_x_5383:
        /* <DEDUP_REMOVED lines=42> */
.L_x_5381:
[----:B------:R-:W-:Y:S05]  /*45f0*/  BSYNC.RECONVERGENT B2 ;  /* 0x0000000000027941 */ /* 0x000fea0003800200 */
.L_x_5380:
        /* <DEDUP_REMOVED lines=11> */
.L_x_5379:
[----:B------:R-:W-:Y:S05]  /*46b0*/  BSYNC.RECONVERGENT B1 ;  /* 0x0000000000017941 */ /* 0x000fea0003800200 */
.L_x_5378:
        /* <DEDUP_REMOVED lines=18> */
.L_x_5389:
        /* <DEDUP_REMOVED lines=13> */
.L_x_5391:
[----:B------:R-:W-:Y:S05]  /*48b0*/  BSYNC.RECONVERGENT B3 ;  /* 0x0000000000037941 */ /* 0x000fea0003800200 */
.L_x_5390:
        /* <DEDUP_REMOVED lines=42> */
.L_x_5388:
[----:B------:R-:W-:Y:S05]  /*4b60*/  BSYNC.RECONVERGENT B2 ;  /* 0x0000000000027941 */ /* 0x000fea0003800200 */
.L_x_5387:
        /* <DEDUP_REMOVED lines=11> */
.L_x_5386:
[----:B------:R-:W-:Y:S05]  /*4c20*/  BSYNC.RECONVERGENT B1 ;  /* 0x0000000000017941 */ /* 0x000fea0003800200 */
.L_x_5385:
        /* <DEDUP_REMOVED lines=18> */
.L_x_5396:
        /* <DEDUP_REMOVED lines=13> */
.L_x_5398:
[----:B------:R-:W-:Y:S05]  /*4e20*/  BSYNC.RECONVERGENT B3 ;  /* 0x0000000000037941 */ /* 0x000fea0003800200 */
.L_x_5397:
        /* <DEDUP_REMOVED lines=42> */
.L_x_5395:
[----:B------:R-:W-:Y:S05]  /*50d0*/  BSYNC.RECONVERGENT B2 ;  /* 0x0000000000027941 */ /* 0x000fea0003800200 */
.L_x_5394:
        /* <DEDUP_REMOVED lines=11> */
.L_x_5393:
[----:B------:R-:W-:Y:S05]  /*5190*/  BSYNC.RECONVERGENT B1 ;  /* 0x0000000000017941 */ /* 0x000fea0003800200 */
.L_x_5392:
        /* <DEDUP_REMOVED lines=18> */
.L_x_5403:
        /* <DEDUP_REMOVED lines=13> */
.L_x_5405:
[----:B------:R-:W-:Y:S05]  /*5390*/  BSYNC.RECONVERGENT B3 ;  /* 0x0000000000037941 */ /* 0x000fea0003800200 */
.L_x_5404:
        /* <DEDUP_REMOVED lines=42> */
.L_x_5402:
[----:B------:R-:W-:Y:S05]  /*5640*/  BSYNC.RECONVERGENT B2 ;  /* 0x0000000000027941 */ /* 0x000fea0003800200 */
.L_x_5401:
        /* <DEDUP_REMOVED lines=11> */
.L_x_5400:
[----:B------:R-:W-:Y:S05]  /*5700*/  BSYNC.RECONVERGENT B1 ;  /* 0x0000000000017941 */ /* 0x000fea0003800200 */
.L_x_5399:
        /* <DEDUP_REMOVED lines=18> */
.L_x_5410:
        /* <DEDUP_REMOVED lines=13> */
.L_x_5412:
[----:B------:R-:W-:Y:S05]  /*5900*/  BSYNC.RECONVERGENT B3 ;  /* 0x0000000000037941 */ /* 0x000fea0003800200 */
.L_x_5411:
        /* <DEDUP_REMOVED lines=42> */
.L_x_5409:
[----:B------:R-:W-:Y:S05]  /*5bb0*/  BSYNC.RECONVERGENT B2 ;  /* 0x0000000000027941 */ /* 0x000fea0003800200 */
.L_x_5408:
        /* <DEDUP_REMOVED lines=11> */
.L_x_5407:
[----:B------:R-:W-:Y:S05]  /*5c70*/  BSYNC.RECONVERGENT B1 ;  /* 0x0000000000017941 */ /* 0x000fea0003800200 */
.L_x_5406:
        /* <DEDUP_REMOVED lines=18> */
.L_x_5417:
        /* <DEDUP_REMOVED lines=13> */
.L_x_5419:
[----:B------:R-:W-:Y:S05]  /*5e70*/  BSYNC.RECONVERGENT B3 ;  /* 0x0000000000037941 */ /* 0x000fea0003800200 */
.L_x_5418:
        /* <DEDUP_REMOVED lines=42> */
.L_x_5416:
[----:B------:R-:W-:Y:S05]  /*6120*/  BSYNC.RECONVERGENT B2 ;  /* 0x0000000000027941 */ /* 0x000fea0003800200 */
.L_x_5415:
        /* <DEDUP_REMOVED lines=11> */
.L_x_5414:
[----:B------:R-:W-:Y:S05]  /*61e0*/  BSYNC.RECONVERGENT B1 ;  /* 0x0000000000017941 */ /* 0x000fea0003800200 */
.L_x_5413:
        /* <DEDUP_REMOVED lines=18> */
.L_x_5424:
        /* <DEDUP_REMOVED lines=13> */
.L_x_5426:
[----:B------:R-:W-:Y:S05]  /*63e0*/  BSYNC.RECONVERGENT B3 ;  /* 0x0000000000037941 */ /* 0x000fea0003800200 */
.L_x_5425:
        /* <DEDUP_REMOVED lines=42> */
.L_x_5423:
[----:B------:R-:W-:Y:S05]  /*6690*/  BSYNC.RECONVERGENT B2 ;  /* 0x0000000000027941 */ /* 0x000fea0003800200 */
.L_x_5422:
        /* <DEDUP_REMOVED lines=11> */
.L_x_5421:
[----:B------:R-:W-:Y:S05]  /*6750*/  BSYNC.RECONVERGENT B1 ;  /* 0x0000000000017941 */ /* 0x000fea0003800200 */
.L_x_5420:
[----:B------:R-:W-:Y:S02]  /*6760*/  F2FP.F16.F32.PACK_AB R47, RZ, R48 ;  /* 0x00000030ff2f723e */ /* 0x000fe400000000ff */
[----:B------:R-:W-:Y:S02]  /*6770*/  PRMT R46, R85, 0x5410, R86 ;  /* 0x00005410552e7816 */ /* 0x000fe40000000056 */
[----:B------:R-:W-:Y:S02]  /*6780*/  PRMT R45, R84, 0x5410, R83 ;  /* 0x00005410542d7816 */ /* 0x000fe40000000053 */
[----:B------:R-:W-:Y:S02]  /*6790*/  PRMT R44, R82, 0x5410, R70 ;  /* 0x00005410522c7816 */ /* 0x000fe40000000046 */
[----:B------:R-:W-:-:S07]  /*67a0*/  PRMT R47, R87, 0x5410, R47 ;  /* 0x00005410572f7816 */ /* 0x000fce000000002f */
.L_x_5370:
[----:B------:R-:W0:Y:S01]  /*67b0*/  LDC.64 R72, c[0x0][0x3a8] ;  /* 0x0000ea00ff487b82 */ /* 0x000e220000000a00 */
[----:B------:R-:W-:Y:S01]  /*67c0*/  IADD3 R99, PT, PT, R78, 0x20, RZ ;  /* 0x000000204e637810 */ /* 0x000fe20007ffe0ff */
[C---:B------:R-:W-:Y:S01]  /*67d0*/  @P0 VIADD R91, R81.reuse, 0x20 ;  /* 0x00000020515b0836 */ /* 0x040fe20000000000 */
        /* <DEDUP_REMOVED lines=28> */
.L_x_5428:
[----:B------:R-:W-:Y:S05]  /*69a0*/  BSYNC.RECONVERGENT B1 ;  /* 0x0000000000017941 */ /* 0x000fea0003800200 */
.L_x_5427:
[----:B------:R2:W5:Y:S04]  /*69b0*/  @P0 LDG.E.128 R40, desc[UR8][R82.64] ;  /* 0x0000000852280981 */ /* 0x000568000c1e1d00 */
[----:B-----5:R2:W5:Y:S01]  /*69c0*/  @P1 LDG.E.128 R36, desc[UR8][R84.64] ;  /* 0x0000000854241981 */ /* 0x020562000c1e1d00 */
[----:B------:R-:W-:Y:S05]  /*69d0*/  @!P0 BRA `(.L_x_5429) ;  /* 0x0000002c00948947 */ /* 0x000fea0003800000 */
[----:B------:R-:W-:Y:S01]  /*69e0*/  ISETP.GT.AND P2, PT, R89, RZ, PT ;  /* 0x000000ff5900720c */ /* 0x000fe20003f44270 */
[----:B------:R-:W-:-:S12]  /*69f0*/  BSSY.RECONVERGENT B1, `(.L_x_5430) ;  /* 0x000005a000017945 */ /* 0x000fd80003800200 */
[----:B------:R-:W-:Y:S01]  /*6a00*/  @!P2 HADD2.F32 R88, -RZ, R40.H0_H0 ;  /* 0x20000028ff58a230 */ /* 0x000fe20000004100 */
[----:B--2---:R-:W-:Y:S01]  /*6a10*/  @!P2 MOV R84, R80 ;  /* 0x000000500054a202 */ /* 0x004fe20000000f00 */
[----:B01----:R-:W-:Y:S01]  /*6a20*/  @!P2 IMAD.MOV.U32 R44, RZ, RZ, R92 ;  /* 0x000000ffff2ca224 */ /* 0x003fe200078e005c */
        /* <DEDUP_REMOVED lines=17> */
.L_x_5434:
        /* <DEDUP_REMOVED lines=13> */
.L_x_5436:
[----:B------:R-:W-:Y:S05]  /*6c10*/  BSYNC.RECONVERGENT B3 ;  /* 0x0000000000037941 */ /* 0x000fea0003800200 */
.L_x_5435:
        /* <DEDUP_REMOVED lines=42> */
.L_x_5433:
[----:B------:R-:W-:Y:S05]  /*6ec0*/  BSYNC.RECONVERGENT B2 ;  /* 0x0000000000027941 */ /* 0x000fea0003800200 */
.L_x_5432:
[----:B------:R-:W-:Y:S01]  /*6ed0*/  I2FP.F32.U32 R45, R45 ;  /* 0x0000002d002d7245 */ /* 0x000fe20000201000 */
[----:B-----5:R-:W-:Y:S02]  /*6ee0*/  HADD2.F32 R47, -RZ, R36.H0_H0 ;  /* 0x20000024ff2f7230 */ /* 0x020fe40000004100 */
[----:B------:R-:W-:Y:S02]  /*6ef0*/  IMAD.MOV.U32 R46, RZ, RZ, 0x2f800000 ;  /* 0x2f800000ff2e7424 */ /* 0x000fe400078e00ff */
[----:B------:R-:W-:Y:S02]  /*6f00*/  HADD2.F32 R83, -RZ, R40.H0_H0 ;  /* 0x20000028ff537230 */ /* 0x000fe40000004100 */
[----:B------:R-:W-:Y:S01]  /*6f10*/  FMUL.FTZ R47, R47, UR13 ;  /* 0x0000000d2f2f7c20 */ /* 0x000fe20008410000 */
[----:B------:R-:W-:-:S03]  /*6f20*/  FFMA.FTZ R45, R45, R46, 1.1641532182693481445e-10 ;  /* 0x2f0000002d2d7423 */ /* 0x000fc6000001002e */
[----:B------:R-:W-:Y:S02]  /*6f30*/  FMUL.FTZ R47, R47, UR12 ;  /* 0x0000000c2f2f7c20 */ /* 0x000fe40008410000 */
[----:B------:R-:W-:Y:S01]  /*6f40*/  FSETP.GTU.FTZ.AND P3, PT, R45, UR10, PT ;  /* 0x0000000a2d007c0b */ /* 0x000fe2000bf7c000 */
[----:B------:R-:W-:-:S03]  /*6f50*/  HADD2.F32 R45, -RZ, R8.H0_H0 ;  /* 0x20000008ff2d7230 */ /* 0x000fc60000004100 */
[----:B------:R-:W-:Y:S02]  /*6f60*/  FSEL R88, R47, RZ, !P3 ;  /* 0x000000ff2f587208 */ /* 0x000fe40005800000 */
[----:B------:R-:W-:-:S03]  /*6f70*/  SEL R68, RZ, 0x1, P3 ;  /* 0x00000001ff447807 */ /* 0x000fc60001800000 */
[----:B------:R-:W-:-:S07]  /*6f80*/  FFMA.FTZ R88, R88, R45, R83 ;  /* 0x0000002d58587223 */ /* 0x000fce0000010053 */
.L_x_5431:
[----:B------:R-:W-:Y:S05]  /*6f90*/  BSYNC.RECONVERGENT B1 ;  /* 0x0000000000017941 */ /* 0x000fea0003800200 */
.L_x_5430:
        /* <DEDUP_REMOVED lines=22> */
.L_x_5441:
        /* <DEDUP_REMOVED lines=13> */
.L_x_5443:
[----:B------:R-:W-:Y:S05]  /*71d0*/  BSYNC.RECONVERGENT B3 ;  /* 0x0000000000037941 */ /* 0x000fea0003800200 */
.L_x_5442:
        /* <DEDUP_REMOVED lines=42> */
.L_x_5440:
[----:B------:R-:W-:Y:S05]  /*7480*/  BSYNC.RECONVERGENT B2 ;  /* 0x0000000000027941 */ /* 0x000fea0003800200 */
.L_x_5439:
        /* <DEDUP_REMOVED lines=12> */
.L_x_5438:
[----:B------:R-:W-:Y:S05]  /*7550*/  BSYNC.RECONVERGENT B1 ;  /* 0x0000000000017941 */ /* 0x000fea0003800200 */
.L_x_5437:
        /* <DEDUP_REMOVED lines=22> */
.L_x_5448:
        /* <DEDUP_REMOVED lines=13> */
.L_x_5450:
[----:B------:R-:W-:Y:S05]  /*7790*/  BSYNC.RECONVERGENT B3 ;  /* 0x0000000000037941 */ /* 0x000fea0003800200 */
.L_x_5449:
        /* <DEDUP_REMOVED lines=42> */
.L_x_5447:
[----:B------:R-:W-:Y:S05]  /*7a40*/  BSYNC.RECONVERGENT B2 ;  /* 0x0000000000027941 */ /* 0x000fea0003800200 */
.L_x_5446:
        /* <DEDUP_REMOVED lines=12> */
.L_x_5445:
[----:B------:R-:W-:Y:S05]  /*7b10*/  BSYNC.RECONVERGENT B1 ;  /* 0x0000000000017941 */ /* 0x000fea0003800200 */
.L_x_5444:
        /* <DEDUP_REMOVED lines=22> */
.L_x_5455:
        /* <DEDUP_REMOVED lines=13> */
.L_x_5457:
[----:B------:R-:W-:Y:S05]  /*7d50*/  BSYNC.RECONVERGENT B3 ;  /* 0x0000000000037941 */ /* 0x000fea0003800200 */
.L_x_5456:
        /* <DEDUP_REMOVED lines=42> */
.L_x_5454:
[----:B------:R-:W-:Y:S05]  /*8000*/  BSYNC.RECONVERGENT B2 ;  /* 0x0000000000027941 */ /* 0x000fea0003800200 */
.L_x_5453:
        /* <DEDUP_REMOVED lines=12> */
.L_x_5452:
[----:B------:R-:W-:Y:S05]  /*80d0*/  BSYNC.RECONVERGENT B1 ;  /* 0x0000000000017941 */ /* 0x000fea0003800200 */
.L_x_5451:
        /* <DEDUP_REMOVED lines=22> */
.L_x_5462:
        /* <DEDUP_REMOVED lines=13> */
.L_x_5464:
[----:B------:R-:W-:Y:S05]  /*8310*/  BSYNC.RECONVERGENT B3 ;  /* 0x0000000000037941 */ /* 0x000fea0003800200 */
.L_x_5463:
        /* <DEDUP_REMOVED lines=42> */
.L_x_5461:
[----:B------:R-:W-:Y:S05]  /*85c0*/  BSYNC.RECONVERGENT B2 ;  /* 0x0000000000027941 */ /* 0x000fea0003800200 */
.L_x_5460:
        /* <DEDUP_REMOVED lines=12> */
.L_x_5459:
[----:B------:R-:W-:Y:S05]  /*8690*/  BSYNC.RECONVERGENT B1 ;  /* 0x0000000000017941 */ /* 0x000fea0003800200 */
.L_x_5458:
        /* <DEDUP_REMOVED lines=22> */
.L_x_5469:
        /* <DEDUP_REMOVED lines=13> */
.L_x_5471:
[----:B------:R-:W-:Y:S05]  /*88d0*/  BSYNC.RECONVERGENT B3 ;  /* 0x0000000000037941 */ /* 0x000fea0003800200 */
.L_x_5470:
        /* <DEDUP_REMOVED lines=42> */
.L_x_5468:
[----:B------:R-:W-:Y:S05]  /*8b80*/  BSYNC.RECONVERGENT B2 ;  /* 0x0000000000027941 */ /* 0x000fea0003800200 */
.L_x_5467:
        /* <DEDUP_REMOVED lines=12> */
.L_x_5466:
[----:B------:R-:W-:Y:S05]  /*8c50*/  BSYNC.RECONVERGENT B1 ;  /* 0x0000000000017941 */ /* 0x000fea0003800200 */
.L_x_5465:
        /* <DEDUP_REMOVED lines=22> */
.L_x_5476:
        /* <DEDUP_REMOVED lines=13> */
.L_x_5478:
[----:B------:R-:W-:Y:S05]  /*8e90*/  BSYNC.RECONVERGENT B3 ;  /* 0x0000000000037941 */ /* 0x000fea0003800200 */
.L_x_5477:
        /* <DEDUP_REMOVED lines=41> */
.L_x_5475:
[----:B------:R-:W-:Y:S05]  /*9130*/  BSYNC.RECONVERGENT B2 ;  /* 0x0000000000027941 */ /* 0x000fea0003800200 */
.L_x_5474:
        /* <DEDUP_REMOVED lines=12> */
.L_x_5473:
[----:B------:R-:W-:Y:S05]  /*9200*/  BSYNC.RECONVERGENT B1 ;  /* 0x0000000000017941 */ /* 0x000fea0003800200 */
.L_x_5472:
        /* <DEDUP_REMOVED lines=22> */
.L_x_5483:
        /* <DEDUP_REMOVED lines=13> */
.L_x_5485:
[----:B------:R-:W-:Y:S05]  /*9440*/  BSYNC.RECONVERGENT B3 ;  /* 0x0000000000037941 */ /* 0x000fea0003800200 */
.L_x_5484:
        /* <DEDUP_REMOVED lines=42> */
.L_x_5482:
[----:B------:R-:W-:Y:S05]  /*96f0*/  BSYNC.RECONVERGENT B2 ;  /* 0x0000000000027941 */ /* 0x000fea0003800200 */
.L_x_5481:
        /* <DEDUP_REMOVED lines=12> */
.L_x_5480:
[----:B------:R-:W-:Y:S05]  /*97c0*/  BSYNC.RECONVERGENT B1 ;  /* 0x0000000000017941 */ /* 0x000fea0003800200 */
.L_x_5479:
[----:B------:R-:W-:Y:S02]  /*97d0*/  F2FP.F16.F32.PACK_AB R47, RZ, R80 ;  /* 0x00000050ff2f723e */ /* 0x000fe400000000ff */
[----:B------:R-:W-:Y:S02]  /*97e0*/  PRMT R46, R94, 0x5410, R95 ;  /* 0x000054105e2e7816 */ /* 0x000fe4000000005f */
[----:B------:R-:W-:Y:S02]  /*97f0*/  PRMT R45, R93, 0x5410, R92 ;  /* 0x000054105d2d7816 */ /* 0x000fe4000000005c */
[----:B------:R-:W-:Y:S02]  /*9800*/  PRMT R44, R91, 0x5410, R90 ;  /* 0x000054105b2c7816 */ /* 0x000fe4000000005a */
[----:B------:R-:W-:Y:S01]  /*9810*/  PRMT R47, R70, 0x5410, R47 ;  /* 0x00005410462f7816 */ /* 0x000fe2000000002f */
[----:B------:R-:W-:Y:S06]  /*9820*/  BRA `(.L_x_5486) ;  /* 0x0000002c00007947 */ /* 0x000fec0003800000 */
.L_x_5429:
[----:B------:R-:W-:Y:S01]  /*9830*/  BSSY.RECONVERGENT B1, `(.L_x_5487) ;  /* 0x0000059000017945 */ /* 0x000fe20003800200 */
[----:B------:R-:W-:Y:S01]  /*9840*/  IMAD.MOV.U32 R88, RZ, RZ, RZ ;  /* 0x000000ffff587224 */ /* 0x000fe200078e00ff */
[----:B------:R-:W-:Y:S01]  /*9850*/  MOV R98, R80 ;  /* 0x0000005000627202 */ /* 0x000fe20000000f00 */
[----:B01----:R-:W-:Y:S01]  /*9860*/  IMAD.MOV.U32 R44, RZ, RZ, R92 ;  /* 0x000000ffff2c7224 */ /* 0x003fe200078e005c */
        /* <DEDUP_REMOVED lines=17> */
.L_x_5491:
        /* <DEDUP_REMOVED lines=13> */
.L_x_5493:
[----:B------:R-:W-:Y:S05]  /*9a50*/  BSYNC.RECONVERGENT B3 ;  /* 0x0000000000037941 */ /* 0x000fea0003800200 */
.L_x_5492:
        /* <DEDUP_REMOVED lines=42> */
.L_x_5490:
[----:B------:R-:W-:Y:S05]  /*9d00*/  BSYNC.RECONVERGENT B2 ;  /* 0x0000000000027941 */ /* 0x000fea0003800200 */
.L_x_5489:
        /* <DEDUP_REMOVED lines=10> */
[----:B------:R-:W-:-:S07]  /*9db0*/  FMUL.FTZ R88, R45, R88 ;  /* 0x000000582d587220 */ /* 0x000fce0000410000 */
.L_x_5488:
[----:B------:R-:W-:Y:S05]  /*9dc0*/  BSYNC.RECONVERGENT B1 ;  /* 0x0000000000017941 */ /* 0x000fea0003800200 */
.L_x_5487:
        /* <DEDUP_REMOVED lines=18> */
.L_x_5498:
        /* <DEDUP_REMOVED lines=13> */
.L_x_5500:
[----:B------:R-:W-:Y:S05]  /*9fc0*/  BSYNC.RECONVERGENT B3 ;  /* 0x0000000000037941 */ /* 0x000fea0003800200 */
.L_x_5499:
        /* <DEDUP_REMOVED lines=42> */
.L_x_5497:
[----:B------:R-:W-:Y:S05]  /*a270*/  BSYNC.RECONVERGENT B2 ;  /* 0x0000000000027941 */ /* 0x000fea0003800200 */
.L_x_5496:
        /* <DEDUP_REMOVED lines=11> */
.L_x_5495:
[----:B------:R-:W-:Y:S05]  /*a330*/  BSYNC.RECONVERGENT B1 ;  /* 0x0000000000017941 */ /* 0x000fea0003800200 */
.L_x_5494:
        /* <DEDUP_REMOVED lines=18> */
.L_x_5505:
        /* <DEDUP_REMOVED lines=13> */
.L_x_5507:
[----:B------:R-:W-:Y:S05]  /*a530*/  BSYNC.RECONVERGENT B3 ;  /* 0x0000000000037941 */ /* 0x000fea0003800200 */
.L_x_5506:
        /* <DEDUP_REMOVED lines=42> */
.L_x_5504:
[----:B------:R-:W-:Y:S05]  /*a7e0*/  BSYNC.RECONVERGENT B2 ;  /* 0x0000000000027941 */ /* 0x000fea0003800200 */
.L_x_5503:
        /* <DEDUP_REMOVED lines=11> */
.L_x_5502:
[----:B------:R-:W-:Y:S05]  /*a8a0*/  BSYNC.RECONVERGENT B1 ;  /* 0x0000000000017941 */ /* 0x000fea0003800200 */
.L_x_5501:
[----:B------:R-:W-:Y:S01]  /*a8b0*/  BSSY.RECONVERGENT B1, `(.L_x_5508) ;  /* 0x0000056000017945 */ /* 0x000fe20003800200 */
[----:B------:R-:W-:Y:S01]  /*a8c0*/  F2FP.F16.F32.PACK_AB R93, RZ, R86 ;  /* 0x00000056ff5d723e */ /* 0x000fe200000000ff */
[----:B------:R-:W-:Y:S01]  /*a8d0*/  IMAD.MOV.U32 R45, RZ, RZ, R44 ;  /* 0x000000ffff2d7224 */ /* 0x000fe200078e002c */
[----:B--2---:R-:W-:Y:S01]  /*a8e0*/  MOV R85, RZ ;  /* 0x000000ff00557202 */ /* 0x004fe20000000f00 */
        /* <DEDUP_REMOVED lines=14> */
.L_x_5512:
        /* <DEDUP_REMOVED lines=13> */
.L_x_5514:
[----:B------:R-:W-:Y:S05]  /*aaa0*/  BSYNC.RECONVERGENT B3 ;  /* 0x0000000000037941 */ /* 0x000fea0003800200 */
.L_x_5513:
        /* <DEDUP_REMOVED lines=42> */
.L_x_5511:
[----:B------:R-:W-:Y:S05]  /*ad50*/  BSYNC.RECONVERGENT B2 ;  /* 0x0000000000027941 */ /* 0x000fea0003800200 */
.L_x_5510:
        /* <DEDUP_REMOVED lines=11> */
.L_x_5509:
[----:B------:R-:W-:Y:S05]  /*ae10*/  BSYNC.RECONVERGENT B1 ;  /* 0x0000000000017941 */ /* 0x000fea0003800200 */
.L_x_5508:
        /* <DEDUP_REMOVED lines=18> */
.L_x_5519:
        /* <DEDUP_REMOVED lines=13> */
.L_x_5521:
[----:B------:R-:W-:Y:S05]  /*b010*/  BSYNC.RECONVERGENT B3 ;  /* 0x0000000000037941 */ /* 0x000fea0003800200 */
.L_x_5520:
        /* <DEDUP_REMOVED lines=42> */
.L_x_5518:
[----:B------:R-:W-:Y:S05]  /*b2c0*/  BSYNC.RECONVERGENT B2 ;  /* 0x0000000000027941 */ /* 0x000fea0003800200 */
.L_x_5517:
        /* <DEDUP_REMOVED lines=11> */
.L_x_5516:
[----:B------:R-:W-:Y:S05]  /*b380*/  BSYNC.RECONVERGENT B1 ;  /* 0x0000000000017941 */ /* 0x000fea0003800200 */
.L_x_5515:
        /* <DEDUP_REMOVED lines=18> */
.L_x_5526:
        /* <DEDUP_REMOVED lines=13> */
.L_x_5528:
[----:B------:R-:W-:Y:S05]  /*b580*/  BSYNC.RECONVERGENT B3 ;  /* 0x0000000000037941 */ /* 0x000fea0003800200 */
.L_x_5527:
        /* <DEDUP_REMOVED lines=42> */
.L_x_5525:
[----:B------:R-:W-:Y:S05]  /*b830*/  BSYNC.RECONVERGENT B2 ;  /* 0x0000000000027941 */ /* 0x000fea0003800200 */
.L_x_5524:
        /* <DEDUP_REMOVED lines=11> */
.L_x_5523:
[----:B------:R-:W-:Y:S05]  /*b8f0*/  BSYNC.RECONVERGENT B1 ;  /* 0x0000000000017941 */ /* 0x000fea0003800200 */
.L_x_5522:
        /* <DEDUP_REMOVED lines=18> */
.L_x_5533:
        /* <DEDUP_REMOVED lines=13> */
.L_x_5535:
[----:B------:R-:W-:Y:S05]  /*baf0*/  BSYNC.RECONVERGENT B3 ;  /* 0x0000000000037941 */ /* 0x000fea0003800200 */
.L_x_5534:
        /* <DEDUP_REMOVED lines=42> */
.L_x_5532:
[----:B------:R-:W-:Y:S05]  /*bda0*/  BSYNC.RECONVERGENT B2 ;  /* 0x0000000000027941 */ /* 0x000fea0003800200 */
.L_x_5531:
        /* <DEDUP_REMOVED lines=11> */
.L_x_5530:
[----:B------:R-:W-:Y:S05]  /*be60*/  BSYNC.RECONVERGENT B1 ;  /* 0x0000000000017941 */ /* 0x000fea0003800200 */
.L_x_5529:
        /* <DEDUP_REMOVED lines=18> */
.L_x_5540:
        /* <DEDUP_REMOVED lines=13> */
.L_x_5542:
[----:B------:R-:W-:Y:S05]  /*c060*/  BSYNC.RECONVERGENT B3 ;  /* 0x0000000000037941 */ /* 0x000fea0003800200 */
.L_x_5541:
        /* <DEDUP_REMOVED lines=42> */
.L_x_5539:
[----:B------:R-:W-:Y:S05]  /*c310*/  BSYNC.RECONVERGENT B2 ;  /* 0x0000000000027941 */ /* 0x000fea0003800200 */
.L_x_5538:
        /* <DEDUP_REMOVED lines=11> */
.L_x_5537:
[----:B------:R-:W-:Y:S05]  /*c3d0*/  BSYNC.RECONVERGENT B1 ;  /* 0x0000000000017941 */ /* 0x000fea0003800200 */
.L_x_5536:
[----:B------:R-:W-:Y:S02]  /*c3e0*/  F2FP.F16.F32.PACK_AB R47, RZ, R80 ;  /* 0x00000050ff2f723e */ /* 0x000fe400000000ff */
[----:B------:R-:W-:Y:S02]  /*c3f0*/  PRMT R46, R94, 0x5410, R95 ;  /* 0x000054105e2e7816 */ /* 0x000fe4000000005f */
[----:B------:R-:W-:Y:S02]  /*c400*/  PRMT R45, R93, 0x5410, R92 ;  /* 0x000054105d2d7816 */ /* 0x000fe4000000005c */
[----:B------:R-:W-:Y:S02]  /*c410*/  PRMT R44, R91, 0x5410, R90 ;  /* 0x000054105b2c7816 */ /* 0x000fe4000000005a */
[----:B------:R-:W-:-:S07]  /*c420*/  PRMT R47, R70, 0x5410, R47 ;  /* 0x00005410462f7816 */ /* 0x000fce000000002f */
.L_x_5486:
[C---:B------:R-:W-:Y:S01]  /*c430*/  VIADD R95, R81.reuse, 0x20 ;  /* 0x00000020515f7836 */ /* 0x040fe20000000000 */
[----:B------:R-:W0:Y:S01]  /*c440*/  @P1 LDC.64 R92, c[0x0][0x390] ;  /* 0x0000e400ff5c1b82 */ /* 0x000e220000000a00 */
        /* <DEDUP_REMOVED lines=9> */
[----:B------:R-:W-:Y:S01]  /*c4e0*/  SHF.L.U32 R47, R62, 0x10, RZ ;  /* 0x000000103e2f7819 */ /* 0x000fe200000006ff */
        /* <DEDUP_REMOVED lines=19> */
.L_x_5544:
[----:B------:R-:W-:Y:S05]  /*c620*/  BSYNC.RECONVERGENT B1 ;  /* 0x0000000000017941 */ /* 0x000fea0003800200 */
.L_x_5543:
[----:B-----5:R1:W5:Y:S04]  /*c630*/  @P1 LDG.E.128 R36, desc[UR8][R92.64] ;  /* 0x000000085c241981 */ /* 0x020368000c1e1d00 */
[----:B------:R1:W5:Y:S01]  /*c640*/  @P0 LDG.E.128 R40, desc[UR8][R90.64] ;  /* 0x000000085a280981 */ /* 0x000362000c1e1d00 */
[----:B------:R-:W-:Y:S05]  /*c650*/  @!P0 BRA `(.L_x_5545) ;  /* 0x0000002c00948947 */ /* 0x000fea0003800000 */
[----:B------:R-:W-:Y:S01]  /*c660*/  ISETP.GT.AND P0, PT, R89, RZ, PT ;  /* 0x000000ff5900720c */ /* 0x000fe20003f04270 */
[----:B------:R-:W-:-:S12]  /*c670*/  BSSY.RECONVERGENT B1, `(.L_x_5546) ;  /* 0x0000059000017945 */ /* 0x000fd80003800200 */
[----:B-----5:R-:W-:Y:S01]  /*c680*/  @!P0 HADD2.F32 R95, -RZ, R40.H0_H0 ;  /* 0x20000028ff5f8230 */ /* 0x020fe20000004100 */
[----:B0-----:R-:W-:Y:S01]  /*c690*/  @!P0 MOV R44, R100 ;  /* 0x00000064002c8202 */ /* 0x001fe20000000f00 */
[----:B-1----:R-:W-:Y:S01]  /*c6a0*/  @!P0 IMAD.MOV.U32 R92, RZ, RZ, R98 ;  /* 0x000000ffff5c8224 */ /* 0x002fe200078e0062 */
        /* <DEDUP_REMOVED lines=17> */
.L_x_5550:
        /* <DEDUP_REMOVED lines=13> */
.L_x_5552:
[----:B------:R-:W-:Y:S05]  /*c890*/  BSYNC.RECONVERGENT B3 ;  /* 0x0000000000037941 */ /* 0x000fea0003800200 */
.L_x_5551:
        /* <DEDUP_REMOVED lines=41> */
.L_x_5549:
[----:B------:R-:W-:Y:S05]  /*cb30*/  BSYNC.RECONVERGENT B2 ;  /* 0x0000000000027941 */ /* 0x000fea0003800200 */
.L_x_5548:
        /* <DEDUP_REMOVED lines=12> */
.L_x_5547:
[----:B------:R-:W-:Y:S05]  /*cc00*/  BSYNC.RECONVERGENT B1 ;  /* 0x0000000000017941 */ /* 0x000fea0003800200 */
.L_x_5546:
        /* <DEDUP_REMOVED lines=22> */
.L_x_5557:
        /* <DEDUP_REMOVED lines=13> */
.L_x_5559:
[----:B------:R-:W-:Y:S05]  /*ce40*/  BSYNC.RECONVERGENT B3 ;  /* 0x0000000000037941 */ /* 0x000fea0003800200 */
.L_x_5558:
        /* <DEDUP_REMOVED lines=42> */
.L_x_5556:
[----:B------:R-:W-:Y:S05]  /*d0f0*/  BSYNC.RECONVERGENT B2 ;  /* 0x0000000000027941 */ /* 0x000fea0003800200 */
.L_x_5555:
[----:B------:R-:W-:Y:S01]  /*d100*/  I2FP.F32.U32 R44, R46 ;  /* 0x0000002e002c7245 */ /* 0x000fe20000201000 */
[----:B------:R-:W-:Y:S02]  /*d110*/  HADD2.F32 R46, -RZ, R36.H1_H1 ;  /* 0x30000024ff2e7230 */ /* 0x000fe40000004100 */
        /* <DEDUP_REMOVED lines=10> */
.L_x_5554:
[----:B------:R-:W-:Y:S05]  /*d1c0*/  BSYNC.RECONVERGENT B1 ;  /* 0x0000000000017941 */ /* 0x000fea0003800200 */
.L_x_5553:
        /* <DEDUP_REMOVED lines=22> */
.L_x_5564:
        /* <DEDUP_REMOVED lines=13> */
.L_x_5566:
[----:B------:R-:W-:Y:S05]  /*d400*/  BSYNC.RECONVERGENT B3 ;  /* 0x0000000000037941 */ /* 0x000fea0003800200 */
.L_x_5565:
        /* <DEDUP_REMOVED lines=42> */
.L_x_5563:
[----:B------:R-:W-:Y:S05]  /*d6b0*/  BSYNC.RECONVERGENT B2 ;  /* 0x0000000000027941 */ /* 0x000fea0003800200 */
.L_x_5562:
        /* <DEDUP_REMOVED lines=12> */
.L_x_5561:
[----:B------:R-:W-:Y:S05]  /*d780*/  BSYNC.RECONVERGENT B1 ;  /* 0x0000000000017941 */ /* 0x000fea0003800200 */
.L_x_5560:
        /* <DEDUP_REMOVED lines=22> */
.L_x_5571:
        /* <DEDUP_REMOVED lines=13> */
.L_x_5573:
[----:B------:R-:W-:Y:S05]  /*d9c0*/  BSYNC.RECONVERGENT B3 ;  /* 0x0000000000037941 */ /* 0x000fea0003800200 */
.L_x_5572:
        /* <DEDUP_REMOVED lines=42> */
.L_x_5570:
[----:B------:R-:W-:Y:S05]  /*dc70*/  BSYNC.RECONVERGENT B2 ;  /* 0x0000000000027941 */ /* 0x000fea0003800200 */
.L_x_5569:
        /* <DEDUP_REMOVED lines=12> */
.L_x_5568:
[----:B------:R-:W-:Y:S05]  /*dd40*/  BSYNC.RECONVERGENT B1 ;  /* 0x0000000000017941 */ /* 0x000fea0003800200 */
.L_x_5567:
        /* <DEDUP_REMOVED lines=22> */
.L_x_5578:
        /* <DEDUP_REMOVED lines=13> */
.L_x_5580:
[----:B------:R-:W-:Y:S05]  /*df80*/  BSYNC.RECONVERGENT B3 ;  /* 0x0000000000037941 */ /* 0x000fea0003800200 */
.L_x_5579:
        /* <DEDUP_REMOVED lines=42> */
.L_x_5577:
[----:B------:R-:W-:Y:S05]  /*e230*/  BSYNC.RECONVERGENT B2 ;  /* 0x0000000000027941 */ /* 0x000fea0003800200 */
.L_x_5576:
        /* <DEDUP_REMOVED lines=12> */
.L_x_5575:
[----:B------:R-:W-:Y:S05]  /*e300*/  BSYNC.RECONVERGENT B1 ;  /* 0x0000000000017941 */ /* 0x000fea0003800200 */
.L_x_5574:
        /* <DEDUP_REMOVED lines=22> */
.L_x_5585:
        /* <DEDUP_REMOVED lines=13> */
.L_x_5587:
[----:B------:R-:W-:Y:S05]  /*e540*/  BSYNC.RECONVERGENT B3 ;  /* 0x0000000000037941 */ /* 0x000fea0003800200 */
.L_x_5586:
        /* <DEDUP_REMOVED lines=42> */
.L_x_5584:
[----:B------:R-:W-:Y:S05]  /*e7f0*/  BSYNC.RECONVERGENT B2 ;  /* 0x0000000000027941 */ /* 0x000fea0003800200 */
.L_x_5583:
        /* <DEDUP_REMOVED lines=12> */
.L_x_5582:
[----:B------:R-:W-:Y:S05]  /*e8c0*/  BSYNC.RECONVERGENT B1 ;  /* 0x0000000000017941 */ /* 0x000fea0003800200 */
.L_x_5581:
        /* <DEDUP_REMOVED lines=22> */
.L_x_5592:
        /* <DEDUP_REMOVED lines=13> */
.L_x_5594:
[----:B------:R-:W-:Y:S05]  /*eb00*/  BSYNC.RECONVERGENT B3 ;  /* 0x0000000000037941 */ /* 0x000fea0003800200 */
.L_x_5593:
        /* <DEDUP_REMOVED lines=42> */
.L_x_5591:
[----:B------:R-:W-:Y:S05]  /*edb0*/  BSYNC.RECONVERGENT B2 ;  /* 0x0000000000027941 */ /* 0x000fea0003800200 */
.L_x_5590:
        /* <DEDUP_REMOVED lines=12> */
.L_x_5589:
[----:B------:R-:W-:Y:S05]  /*ee80*/  BSYNC.RECONVERGENT B1 ;  /* 0x0000000000017941 */ /* 0x000fea0003800200 */
.L_x_5588:
        /* <DEDUP_REMOVED lines=22> */
.L_x_5599:
        /* <DEDUP_REMOVED lines=13> */
.L_x_5601:
[----:B------:R-:W-:Y:S05]  /*f0c0*/  BSYNC.RECONVERGENT B3 ;  /* 0x0000000000037941 */ /* 0x000fea0003800200 */
.L_x_5600:
        /* <DEDUP_REMOVED lines=42> */
.L_x_5598:
[----:B------:R-:W-:Y:S05]  /*f370*/  BSYNC.RECONVERGENT B2 ;  /* 0x0000000000027941 */ /* 0x000fea0003800200 */
.L_x_5597:
        /* <DEDUP_REMOVED lines=12> */
.L_x_5596:
[----:B------:R-:W-:Y:S05]  /*f440*/  BSYNC.RECONVERGENT B1 ;  /* 0x0000000000017941 */ /* 0x000fea0003800200 */
.L_x_5595:
[----:B------:R-:W-:Y:S02]  /*f450*/  F2FP.F16.F32.PACK_AB R47, RZ, R105 ;  /* 0x00000069ff2f723e */ /* 0x000fe400000000ff */
[----:B------:R-:W-:Y:S02]  /*f460*/  PRMT R46, R101, 0x5410, R103 ;  /* 0x00005410652e7816 */ /* 0x000fe40000000067 */
[----:B------:R-:W-:Y:S02]  /*f470*/  PRMT R45, R100, 0x5410, R99 ;  /* 0x00005410642d7816 */ /* 0x000fe40000000063 */
[----:B------:R-:W-:Y:S02]  /*f480*/  PRMT R44, R98, 0x5410, R97 ;  /* 0x00005410622c7816 */ /* 0x000fe40000000061 */
[----:B------:R-:W-:Y:S01]  /*f490*/  PRMT R47, R96, 0x5410, R47 ;  /* 0x00005410602f7816 */ /* 0x000fe2000000002f */
[----:B------:R-:W-:Y:S06]  /*f4a0*/  BRA `(.L_x_5602) ;  /* 0x0000002c00007947 */ /* 0x000fec0003800000 */
.L_x_5545:
        /* <DEDUP_REMOVED lines=21> */
.L_x_5607:
        /* <DEDUP_REMOVED lines=13> */
.L_x_5609:
[----:B------:R-:W-:Y:S05]  /*f6d0*/  BSYNC.RECONVERGENT B3 ;  /* 0x0000000000037941 */ /* 0x000fea0003800200 */
.L_x_5608:
        /* <DEDUP_REMOVED lines=42> */
.L_x_5606:
[----:B------:R-:W-:Y:S05]  /*f980*/  BSYNC.RECONVERGENT B2 ;  /* 0x0000000000027941 */ /* 0x000fea0003800200 */
.L_x_5605:
        /* <DEDUP_REMOVED lines=11> */
.L_x_5604:
[----:B------:R-:W-:Y:S05]  /*fa40*/  BSYNC.RECONVERGENT B1 ;  /* 0x0000000000017941 */ /* 0x000fea0003800200 */
.L_x_5603:
        /* <DEDUP_REMOVED lines=18> */
.L_x_5614:
        /* <DEDUP_REMOVED lines=13> */
.L_x_5616:
[----:B------:R-:W-:Y:S05]  /*fc40*/  BSYNC.RECONVERGENT B3 ;  /* 0x0000000000037941 */ /* 0x000fea0003800200 */
.L_x_5615:
        /* <DEDUP_REMOVED lines=42> */
.L_x_5613:
[----:B------:R-:W-:Y:S05]  /*fef0*/  BSYNC.RECONVERGENT B2 ;  /* 0x0000000000027941 */ /* 0x000fea0003800200 */
.L_x_5612:
        /* <DEDUP_REMOVED lines=11> */
.L_x_5611:
[----:B------:R-:W-:Y:S05]  /*ffb0*/  BSYNC.RECONVERGENT B1 ;  /* 0x0000000000017941 */ /* 0x000fea0003800200 */
.L_x_5610:
[----:B------:R-:W-:Y:S01]  /*ffc0*/  BSSY.RECONVERGENT B1, `(.L_x_5617) ;  /* 0x0000056000017945 */ /* 0x000fe20003800200 */
[----:B------:R-:W-:Y:S01]  /*ffd0*/  F2FP.F16.F32.PACK_AB R97, RZ, R94 ;  /* 0x0000005eff61723e */ /* 0x000fe200000000ff */
[----:B------:R-:W-:Y:S01]  /*ffe0*/  IMAD.MOV.U32 R44, RZ, RZ, R45 ;  /* 0x000000ffff2c7224 */ /* 0x000fe200078e002d */
[----:B-1----:R-:W-:Y:S01]  /*fff0*/  MOV R93, RZ ;  /* 0x000000ff005d7202 */ /* 0x002fe20000000f00 */
        /* <DEDUP_REMOVED lines=14> */
.L_x_5621:
        /* <DEDUP_REMOVED lines=13> */
.L_x_5623:
[----:B------:R-:W-:Y:S05]  /*101b0*/  BSYNC.RECONVERGENT B3 ;  /* 0x0000000000037941 */ /* 0x000fea0003800200 */
.L_x_5622:
        /* <DEDUP_REMOVED lines=42> */
.L_x_5620:
[----:B------:R-:W-:Y:S05]  /*10460*/  BSYNC.RECONVERGENT B2 ;  /* 0x0000000000027941 */ /* 0x000fea0003800200 */
.L_x_5619:
        /* <DEDUP_REMOVED lines=11> */
.L_x_5618:
[----:B------:R-:W-:Y:S05]  /*10520*/  BSYNC.RECONVERGENT B1 ;  /* 0x0000000000017941 */ /* 0x000fea0003800200 */
.L_x_5617:
        /* <DEDUP_REMOVED lines=18> */
.L_x_5628:
        /* <DEDUP_REMOVED lines=13> */
.L_x_5630:
[----:B------:R-:W-:Y:S05]  /*10720*/  BSYNC.RECONVERGENT B3 ;  /* 0x0000000000037941 */ /* 0x000fea0003800200 */
.L_x_5629:
        /* <DEDUP_REMOVED lines=42> */
.L_x_5627:
[----:B------:R-:W-:Y:S05]  /*109d0*/  BSYNC.RECONVERGENT B2 ;  /* 0x0000000000027941 */ /* 0x000fea0003800200 */
.L_x_5626:
        /* <DEDUP_REMOVED lines=11> */
.L_x_5625:
[----:B------:R-:W-:Y:S05]  /*10a90*/  BSYNC.RECONVERGENT B1 ;  /* 0x0000000000017941 */ /* 0x000fea0003800200 */
.L_x_5624:
        /* <DEDUP_REMOVED lines=18> */
.L_x_5635:
        /* <DEDUP_REMOVED lines=13> */
.L_x_5637:
[----:B------:R-:W-:Y:S05]  /*10c90*/  BSYNC.RECONVERGENT B3 ;  /* 0x0000000000037941 */ /* 0x000fea0003800200 */
.L_x_5636:
        /* <DEDUP_REMOVED lines=42> */
.L_x_5634:
[----:B------:R-:W-:Y:S05]  /*10f40*/  BSYNC.RECONVERGENT B2 ;  /* 0x0000000000027941 */ /* 0x000fea0003800200 */
.L_x_5633:
        /* <DEDUP_REMOVED lines=11> */
.L_x_5632:
[----:B------:R-:W-:Y:S05]  /*11000*/  BSYNC.RECONVERGENT B1 ;  /* 0x0000000000017941 */ /* 0x000fea0003800200 */
.L_x_5631:
        /* <DEDUP_REMOVED lines=18> */
.L_x_5642:
        /* <DEDUP_REMOVED lines=13> */
.L_x_5644:
[----:B------:R-:W-:Y:S05]  /*11200*/  BSYNC.RECONVERGENT B3 ;  /* 0x0000000000037941 */ /* 0x000fea0003800200 */
.L_x_5643:
        /* <DEDUP_REMOVED lines=42> */
.L_x_5641:
[----:B------:R-:W-:Y:S05]  /*114b0*/  BSYNC.RECONVERGENT B2 ;  /* 0x0000000000027941 */ /* 0x000fea0003800200 */
.L_x_5640:
        /* <DEDUP_REMOVED lines=11> */
.L_x_5639:
[----:B------:R-:W-:Y:S05]  /*11570*/  BSYNC.RECONVERGENT B1 ;  /* 0x0000000000017941 */ /* 0x000fea0003800200 */
.L_x_5638:
        /* <DEDUP_REMOVED lines=18> */
.L_x_5649:
        /* <DEDUP_REMOVED lines=13> */
.L_x_5651:
[----:B------:R-:W-:Y:S05]  /*11770*/  BSYNC.RECONVERGENT B3 ;  /* 0x0000000000037941 */ /* 0x000fea0003800200 */
.L_x_5650:
        /* <DEDUP_REMOVED lines=42> */
.L_x_5648:
[----:B------:R-:W-:Y:S05]  /*11a20*/  BSYNC.RECONVERGENT B2 ;  /* 0x0000000000027941 */ /* 0x000fea0003800200 */
.L_x_5647:
        /* <DEDUP_REMOVED lines=11> */
.L_x_5646:
[----:B------:R-:W-:Y:S05]  /*11ae0*/  BSYNC.RECONVERGENT B1 ;  /* 0x0000000000017941 */ /* 0x000fea0003800200 */
.L_x_5645:
        /* <DEDUP_REMOVED lines=18> */
.L_x_5656:
        /* <DEDUP_REMOVED lines=13> */
.L_x_5658:
[----:B------:R-:W-:Y:S05]  /*11ce0*/  BSYNC.RECONVERGENT B3 ;  /* 0x0000000000037941 */ /* 0x000fea0003800200 */
.L_x_5657:
        /* <DEDUP_REMOVED lines=40> */
[----:B------:R-:W-:Y:S01]  /*11f70*/  IMAD.MOV.U32 R70, RZ, RZ, R76 ;  /* 0x000000ffff467224 */ /* 0x000fe200078e004c */
[----:B------:R-:W-:-:S07]  /*11f80*/  LOP3.LUT R77, R46, UR32, R77, 0x96, !PT ;  /* 0x000000202e4d7c12 */ /* 0x000fce000f8e964d */
.L_x_5655:
[----:B------:R-:W-:Y:S05]  /*11f90*/  BSYNC.RECONVERGENT B2 ;  /* 0x0000000000027941 */ /* 0x000fea0003800200 */
.L_x_5654:
        /* <DEDUP_REMOVED lines=10> */
[----:B------:R-:W-:-:S07]  /*12040*/  FMUL.FTZ R105, R44, R105 ;  /* 0x000000692c697220 */ /* 0x000fce0000410000 */
.L_x_5653:
[----:B------:R-:W-:Y:S05]  /*12050*/  BSYNC.RECONVERGENT B1 ;  /* 0x0000000000017941 */ /* 0x000fea0003800200 */
.L_x_5652:
[----:B------:R-:W-:Y:S02]  /*12060*/  F2FP.F16.F32.PACK_AB R47, RZ, R105 ;  /* 0x00000069ff2f723e */ /* 0x000fe400000000ff */
[----:B------:R-:W-:Y:S02]  /*12070*/  PRMT R46, R101, 0x5410, R102 ;  /* 0x00005410652e7816 */ /* 0x000fe40000000066 */
[----:B------:R-:W-:Y:S02]  /*12080*/  PRMT R45, R99, 0x5410, R100 ;  /* 0x00005410632d7816 */ /* 0x000fe40000000064 */
[----:B------:R-:W-:Y:S02]  /*12090*/  PRMT R44, R98, 0x5410, R97 ;  /* 0x00005410622c7816 */ /* 0x000fe40000000061 */
[----:B------:R-:W-:-:S07]  /*120a0*/  PRMT R47, R96, 0x5410, R47 ;  /* 0x00005410602f7816 */ /* 0x000fce000000002f */
.L_x_5602:
        /* <DEDUP_REMOVED lines=48> */
.L_x_5660:
[----:B------:R-:W-:Y:S05]  /*123b0*/  BSYNC.RECONVERGENT B1 ;  /* 0x0000000000017941 */ /* 0x000fea0003800200 */
.L_x_5659:
        /* <DEDUP_REMOVED lines=72> */
.L_x_5676:
        /* <DEDUP_REMOVED lines=16> */
[----:B0-----:R-:W-:Y:S01]  /*12940*/  VIADD R44, R71, 0xffffffff ;  /* 0xffffffff472c7836 */ /* 0x001fe20000000000 */
[----:B------:R-:W-:Y:S01]  /*12950*/  FSEL R73, R73, RZ, !P0 ;  /* 0x000000ff49497208 */ /* 0x000fe20004000000 */
[----:B------:R-:W-:Y:S02]  /*12960*/  HADD2.F32 R97, -RZ, R35.H0_H0 ;  /* 0x20000023ff617230 */ /* 0x000fe40000004100 */
[----:B------:R-:W-:Y:S02]  /*12970*/  IMAD R79, R44, R79, RZ ;  /* 0x0000004f2c4f7224 */ /* 0x000fe400078e02ff */
[C---:B------:R-:W-:Y:S01]  /*12980*/  FADD.FTZ R44, -R73.reuse, R55 ;  /* 0x00000037492c7221 */ /* 0x040fe20000010100 */
[C---:B------:R-:W-:Y:S01]  /*12990*/  FADD.FTZ R54, -R73.reuse, R54 ;  /* 0x0000003649367221 */ /* 0x040fe20000010100 */
[C---:B------:R-:W-:Y:S01]  /*129a0*/  FADD.FTZ R78, -R73.reuse, R49 ;  /* 0x00000031494e7221 */ /* 0x040fe20000010100 */
[C---:B------:R-:W-:Y:S01]  /*129b0*/  FADD.FTZ R120, -R73.reuse, R89 ;  /* 0x0000005949787221 */ /* 0x040fe20000010100 */
[C---:B------:R-:W-:Y:S01]  /*129c0*/  FADD.FTZ R114, -R73.reuse, R93 ;  /* 0x0000005d49727221 */ /* 0x040fe20000010100 */
[----:B------:R-:W-:Y:S01]  /*129d0*/  FADD.FTZ R116, -R73, R91 ;  /* 0x0000005b49747221 */ /* 0x000fe20000010100 */
[----:B------:R-:W-:-:S02]  /*129e0*/  HADD2.F32 R49, -RZ, R21.H0_H0 ;  /* 0x20000015ff317230 */ /* 0x000fc40000004100 */
[C---:B------:R-:W-:Y:S01]  /*129f0*/  FADD.FTZ R46, -R73.reuse, R53 ;  /* 0x00000035492e7221 */ /* 0x040fe20000010100 */
[--C-:B------:R-:W-:Y:S02]  /*12a00*/  HADD2.F32 R89, -RZ, R32.reuse.H0_H0 ;  /* 0x20000020ff597230 */ /* 0x100fe40000004100 */
[C---:B------:R-:W-:Y:S01]  /*12a10*/  FADD.FTZ R52, -R73.reuse, R52 ;  /* 0x0000003449347221 */ /* 0x040fe20000010100 */
[C---:B------:R-:W-:Y:S01]  /*12a20*/  FADD.FTZ R72, -R73.reuse, R51 ;  /* 0x0000003349487221 */ /* 0x040fe20000010100 */
[C---:B------:R-:W-:Y:S01]  /*12a30*/  FADD.FTZ R50, -R73.reuse, R50 ;  /* 0x0000003249327221 */ /* 0x040fe20000010100 */
[C---:B------:R-:W-:Y:S01]  /*12a40*/  FADD.FTZ R48, -R73.reuse, R48 ;  /* 0x0000003049307221 */ /* 0x040fe20000010100 */
[----:B------:R-:W-:Y:S01]  /*12a50*/  FADD.FTZ R118, -R73, R90 ;  /* 0x0000005a49767221 */ /* 0x000fe20000010100 */
[----:B------:R-:W-:Y:S02]  /*12a60*/  HADD2.F32 R91, -RZ, R21.H1_H1 ;  /* 0x30000015ff5b7230 */ /* 0x000fe40000004100 */
[----:B------:R-:W-:Y:S01]  /*12a70*/  FMUL.FTZ R44, R81, R44 ;  /* 0x0000002c512c7220 */ /* 0x000fe20000410000 */
[----:B------:R-:W-:-:S02]  /*12a80*/  HADD2.F32 R93, -RZ, R32.H1_H1 ;  /* 0x30000020ff5d7230 */ /* 0x000fc40000004100 */
        /* <DEDUP_REMOVED lines=13> */
[C---:B------:R-:W-:Y:S01]  /*12b60*/  FMUL.FTZ R51, R81.reuse, R46 ;  /* 0x0000002e51337220 */ /* 0x040fe20000410000 */
[C---:B------:R-:W-:Y:S01]  /*12b70*/  FMUL.FTZ R54, R81.reuse, R52 ;  /* 0x0000003451367220 */ /* 0x040fe20000410000 */
[C---:B------:R-:W-:Y:S01]  /*12b80*/  FMUL.FTZ R71, R81.reuse, R72 ;  /* 0x0000004851477220 */ /* 0x040fe20000410000 */
[C---:B------:R-:W-:Y:S01]  /*12b90*/  FMUL.FTZ R82, R81.reuse, R50 ;  /* 0x0000003251527220 */ /* 0x040fe20000410000 */
        /* <DEDUP_REMOVED lines=21> */
[--C-:B------:R-:W-:Y:S02]  /*12cf0*/  HADD2.F32 R89, -RZ, R33.reuse.H1_H1 ;  /* 0x30000021ff597230 */ /* 0x100fe40000004100 */
[----:B------:R-:W-:Y:S01]  /*12d00*/  HADD2.F32 R91, -RZ, R18.H1_H1 ;  /* 0x30000012ff5b7230 */ /* 0x000fe20000004100 */
[----:B------:R-:W-:Y:S01]  /*12d10*/  F2FP.F16.F32.PACK_AB R44, R49, R44 ;  /* 0x0000002c312c723e */ /* 0x000fe200000000ff */
[----:B------:R-:W-:Y:S02]  /*12d20*/  HADD2.F32 R93, -RZ, R34.H1_H1 ;  /* 0x30000022ff5d7230 */ /* 0x000fe40000004100 */
[----:B------:R-:W-:Y:S01]  /*12d30*/  FFMA.FTZ R54, R54, R81, R89 ;  /* 0x0000005136367223 */ /* 0x000fe20000010059 */
[----:B------:R-:W-:Y:S02]  /*12d40*/  HADD2.F32 R90, -RZ, R20.H0_H0 ;  /* 0x20000014ff5a7230 */ /* 0x000fe40000004100 */
[----:B------:R-:W-:Y:S02]  /*12d50*/  HADD2.F32 R92, -RZ, R33.H0_H0 ;  /* 0x20000021ff5c7230 */ /* 0x000fe40000004100 */
[----:B------:R-:W-:Y:S01]  /*12d60*/  FFMA.FTZ R82, R82, R91, R93 ;  /* 0x0000005b52527223 */ /* 0x000fe2000001005d */
[----:B------:R-:W-:-:S02]  /*12d70*/  HADD2.F32 R94, -RZ, R18.H0_H0 ;  /* 0x20000012ff5e7230 */ /* 0x000fc40000004100 */
[----:B------:R-:W-:Y:S02]  /*12d80*/  HADD2.F32 R96, -RZ, R34.H0_H0 ;  /* 0x20000022ff607230 */ /* 0x000fe40000004100 */
[----:B------:R-:W-:Y:S01]  /*12d90*/  FFMA.FTZ R51, R51, R90, R92 ;  /* 0x0000005a33337223 */ /* 0x000fe2000001005c */
[----:B------:R-:W-:Y:S02]  /*12da0*/  HADD2.F32 R81, -RZ, R12.H0_H0 ;  /* 0x2000000cff517230 */ /* 0x000fe40000004100 */
[----:B------:R-:W-:Y:S02]  /*12db0*/  HADD2.F32 R89, -RZ, R28.H0_H0 ;  /* 0x2000001cff597230 */ /* 0x000fe40000004100 */
[----:B------:R-:W-:Y:S01]  /*12dc0*/  FFMA.FTZ R71, R71, R94, R96 ;  /* 0x0000005e47477223 */ /* 0x000fe20000010060 */
[----:B------:R-:W-:Y:S02]  /*12dd0*/  HADD2.F32 R91, -RZ, R11.H0_H0 ;  /* 0x2000000bff5b7230 */ /* 0x000fe40000004100 */
[----:B------:R-:W-:-:S02]  /*12de0*/  HADD2.F32 R93, -RZ, R29.H0_H0 ;  /* 0x2000001dff5d7230 */ /* 0x000fc40000004100 */
[----:B------:R-:W-:Y:S01]  /*12df0*/  FFMA.FTZ R84, R84, R81, R89 ;  /* 0x0000005154547223 */ /* 0x000fe20000010059 */
[--C-:B------:R-:W-:Y:S02]  /*12e00*/  HADD2.F32 R95, -RZ, R17.reuse.H0_H0 ;  /* 0x20000011ff5f7230 */ /* 0x100fe40000004100 */
[----:B------:R-:W-:Y:S02]  /*12e10*/  HADD2.F32 R90, -RZ, R17.H1_H1 ;  /* 0x30000011ff5a7230 */ /* 0x000fe40000004100 */
[----:B------:R-:W-:Y:S01]  /*12e20*/  FFMA.FTZ R86, R86, R91, R93 ;  /* 0x0000005b56567223 */ /* 0x000fe2000001005d */
[----:B------:R-:W-:Y:S02]  /*12e30*/  HADD2.F32 R92, -RZ, R35.H1_H1 ;  /* 0x30000023ff5c7230 */ /* 0x000fe40000004100 */
[----:B------:R-:W-:Y:S01]  /*12e40*/  FFMA.FTZ R88, R88, R95, R97 ;  /* 0x0000005f58587223 */ /* 0x000fe20000010061 */
[----:B------:R-:W-:Y:S02]  /*12e50*/  HADD2.F32 R94, -RZ, R12.H1_H1 ;  /* 0x3000000cff5e7230 */ /* 0x000fe40000004100 */
[----:B------:R-:W-:-:S02]  /*12e60*/  HADD2.F32 R96, -RZ, R28.H1_H1 ;  /* 0x3000001cff607230 */ /* 0x000fc40000004100 */
        /* <DEDUP_REMOVED lines=11> */
[----:B------:R-:W-:Y:S02]  /*12f20*/  HADD2.F32 R95, -RZ, R9.H1_H1 ;  /* 0x30000009ff5f7230 */ /* 0x000fe40000004100 */
[----:B------:R-:W-:Y:S02]  /*12f30*/  HADD2.F32 R97, -RZ, R31.H1_H1 ;  /* 0x3000001fff617230 */ /* 0x000fe40000004100 */
[----:B------:R-:W-:Y:S01]  /*12f40*/  FFMA.FTZ R92, R73, R92, R94 ;  /* 0x0000005c495c7223 */ /* 0x000fe2000001005e */
[----:B------:R-:W-:Y:S02]  /*12f50*/  HADD2.F32 R98, -RZ, R11.H1_H1 ;  /* 0x3000000bff627230 */ /* 0x000fe40000004100 */
[----:B------:R-:W-:Y:S02]  /*12f60*/  HADD2.F32 R100, -RZ, R29.H1_H1 ;  /* 0x3000001dff647230 */ /* 0x000fe40000004100 */
[----:B------:R-:W-:Y:S01]  /*12f70*/  FFMA.FTZ R93, R72, R95, R97 ;  /* 0x0000005f485d7223 */ /* 0x000fe20000010061 */
[----:B------:R-:W-:-:S02]  /*12f80*/  HADD2.F32 R94, -RZ, R4.H1_H1 ;  /* 0x30000004ff5e7230 */ /* 0x000fc40000004100 */
[----:B------:R-:W-:Y:S02]  /*12f90*/  HADD2.F32 R72, -RZ, R24.H1_H1 ;  /* 0x30000018ff487230 */ /* 0x000fe40000004100 */
[----:B------:R-:W-:Y:S01]  /*12fa0*/  FFMA.FTZ R87, R87, R98, R100 ;  /* 0x0000006257577223 */ /* 0x000fe20000010064 */
[----:B------:R-:W-:Y:S02]  /*12fb0*/  HADD2.F32 R96, -RZ, R4.H0_H0 ;  /* 0x20000004ff607230 */ /* 0x000fe40000004100 */
[----:B------:R-:W-:Y:S02]  /*12fc0*/  HADD2.F32 R98, -RZ, R24.H0_H0 ;  /* 0x20000018ff627230 */ /* 0x000fe40000004100 */
[----:B------:R-:W-:Y:S01]  /*12fd0*/  FFMA.FTZ R94, R53, R94, R72 ;  /* 0x0000005e355e7223 */ /* 0x000fe20000010048 */
[----:B------:R-:W-:Y:S01]  /*12fe0*/  SHF.R.S32.HI R72, RZ, 0x1f, R79 ;  /* 0x0000001fff487819 */ /* 0x000fe2000001144f */
[----:B------:R-:W-:Y:S01]  /*12ff0*/  HADD2.F32 R73, -RZ, R25.H0_H0 ;  /* 0x20000019ff497230 */ /* 0x000fe20000004100 */
[----:B------:R-:W-:Y:S01]  /*13000*/  F2FP.F16.F32.PACK_AB R49, R87, R86 ;  /* 0x000000565731723e */ /* 0x000fe200000000ff */
[----:B------:R-:W-:Y:S01]  /*13010*/  FFMA.FTZ R91, R55, R96, R98 ;  /* 0x00000060375b7223 */ /* 0x000fe20000010062 */
[--C-:B------:R-:W-:Y:S01]  /*13020*/  HADD2.F32 R55, -RZ, R3.reuse.H0_H0 ;  /* 0x20000003ff377230 */ /* 0x100fe20000004100 */
[----:B------:R-:W-:Y:S01]  /*13030*/  LEA.HI R72, R72, R79, RZ, 0x3 ;  /* 0x0000004f48487211 */ /* 0x000fe200078f18ff */
        /* <DEDUP_REMOVED lines=8> */
[----:B------:R-:W-:Y:S01]  /*130c0*/  IADD3 R79, PT, PT, R73, 0x20, RZ ;  /* 0x00000020494f7810 */ /* 0x000fe20007ffe0ff */
[----:B------:R-:W-:-:S02]  /*130d0*/  HADD2.F32 R55, -RZ, R26.H1_H1 ;  /* 0x3000001aff377230 */ /* 0x000fc40000004100 */
[----:B------:R-:W-:Y:S01]  /*130e0*/  FFMA.FTZ R99, R48, R99, R101 ;  /* 0x0000006330637223 */ /* 0x000fe20000010065 */
[--C-:B------:R-:W-:Y:S02]  /*130f0*/  HADD2.F32 R48, -RZ, R0.reuse.H0_H0 ;  /* 0x20000000ff307230 */ /* 0x100fe40000004100 */
[--C-:B------:R-:W-:Y:S02]  /*13100*/  HADD2.F32 R50, -RZ, R27.reuse.H0_H0 ;  /* 0x2000001bff327230 */ /* 0x100fe40000004100 */
[----:B------:R-:W-:Y:S01]  /*13110*/  FFMA.FTZ R96, R46, R53, R55 ;  /* 0x000000352e607223 */ /* 0x000fe20000010037 */
[----:B------:R-:W-:Y:S01]  /*13120*/  HADD2.F32 R72, -RZ, R0.H1_H1 ;  /* 0x30000000ff487230 */ /* 0x000fe20000004100 */
[----:B------:R-:W-:Y:S01]  /*13130*/  F2FP.F16.F32.PACK_AB R46, R82, R71 ;  /* 0x00000047522e723e */ /* 0x000fe200000000ff */
[----:B------:R-:W-:Y:S02]  /*13140*/  HADD2.F32 R78, -RZ, R27.H1_H1 ;  /* 0x3000001bff4e7230 */ /* 0x000fe40000004100 */
[----:B------:R-:W-:Y:S01]  /*13150*/  FFMA.FTZ R55, R45, R48, R50 ;  /* 0x000000302d377223 */ /* 0x000fe20000010032 */
[----:B------:R-:W-:Y:S01]  /*13160*/  VIADD R53, R73, 0x40 ;  /* 0x0000004049357836 */ /* 0x000fe20000000000 */
[----:B------:R-:W-:Y:S01]  /*13170*/  F2FP.F16.F32.PACK_AB R45, R54, R51 ;  /* 0x00000033362d723e */ /* 0x000fe200000000ff */
[----:B------:R-:W-:Y:S01]  /*13180*/  FFMA.FTZ R98, R47, R72, R78 ;  /* 0x000000482f627223 */ /* 0x000fe2000001004e */
[----:B0-----:R-:W-:Y:S01]  /*13190*/  IMAD.WIDE.U32 R72, R73, 0x10, R80 ;  /* 0x0000001049487825 */ /* 0x001fe200078e0050 */
[----:B------:R-:W-:-:S02]  /*131a0*/  F2FP.F16.F32.PACK_AB R47, R83, R88 ;  /* 0x00000058532f723e */ /* 0x000fc400000000ff */
[----:B------:R-:W-:Y:S01]  /*131b0*/  F2FP.F16.F32.PACK_AB R51, R93, R92 ;  /* 0x0000005c5d33723e */ /* 0x000fe200000000ff */
[--C-:B------:R-:W-:Y:S01]  /*131c0*/  IMAD.WIDE.U32 R78, R79, 0x10, R80.reuse ;  /* 0x000000104f4e7825 */ /* 0x100fe200078e0050 */
[----:B------:R-:W-:Y:S01]  /*131d0*/  F2FP.F16.F32.PACK_AB R50, R90, R89 ;  /* 0x000000595a32723e */ /* 0x000fe200000000ff */
[----:B------:R1:W-:Y:S01]  /*131e0*/  STG.E.128 desc[UR8][R72.64], R44 ;  /* 0x0000002c48007986 */ /* 0x0003e2000c101d08 */
[----:B------:R-:W-:Y:S01]  /*131f0*/  F2FP.F16.F32.PACK_AB R48, R85, R84 ;  /* 0x000000545530723e */ /* 0x000fe200000000ff */
[----:B------:R-:W-:Y:S01]  /*13200*/  IMAD.WIDE.U32 R80, R53, 0x10, R80 ;  /* 0x0000001035507825 */ /* 0x000fe200078e0050 */
[----:B------:R-:W-:Y:S02]  /*13210*/  F2FP.F16.F32.PACK_AB R53, R95, R52 ;  /* 0x000000345f35723e */ /* 0x000fe400000000ff */
[----:B------:R-:W-:Y:S01]  /*13220*/  F2FP.F16.F32.PACK_AB R55, R98, R55 ;  /* 0x000000376237723e */ /* 0x000fe200000000ff */
[----:B------:R1:W-:Y:S01]  /*13230*/  STG.E.128 desc[UR8][R78.64], R48 ;  /* 0x000000304e007986 */ /* 0x0003e2000c101d08 */
[----:B------:R-:W-:-:S02]  /*13240*/  F2FP.F16.F32.PACK_AB R54, R96, R99 ;  /* 0x000000636036723e */ /* 0x000fc400000000ff */
[----:B------:R-:W-:-:S05]  /*13250*/  F2FP.F16.F32.PACK_AB R52, R94, R91 ;  /* 0x0000005b5e34723e */ /* 0x000fca00000000ff */
[----:B------:R1:W-:Y:S02]  /*13260*/  STG.E.128 desc[UR8][R80.64], R52 ;  /* 0x0000003450007986 */ /* 0x0003e4000c101d08 */
.L_x_5663:
[----:B------:R-:W-:Y:S05]  /*13270*/  BSYNC.RECONVERGENT B1 ;  /* 0x0000000000017941 */ /* 0x000fea0003800200 */
.L_x_5662:
[----:B01----:R-:W0:Y:S02]  /*13280*/  LDC.64 R44, c[0x0][0x380] ;  /* 0x0000e000ff2c7b82 */ /* 0x003e240000000a00 */
[----:B0-----:R-:W-:-:S04]  /*13290*/  LEA R56, R44, R56, 0x2 ;  /* 0x000000382c387211 */ /* 0x001fc800078e10ff */
[----:B------:R-:W-:-:S13]  /*132a0*/  ISETP.GE.AND P0, PT, R56, R45, PT ;  /* 0x0000002d3800720c */ /* 0x000fda0003f06270 */
[----:B------:R-:W-:Y:S05]  /*132b0*/  @!P0 BRA `(.L_x_5664) ;  /* 0xfffffed8003c8947 */ /* 0x000fea000383ffff */
[----:B------:R-:W-:Y:S05]  /*132c0*/  BSYNC B0 ;  /* 0x0000000000007941 */ /* 0x000fea0003800000 */
.L_x_5312:
[----:B------:R-:W-:Y:S05]  /*132d0*/  EXIT ;  /* 0x000000000000794d */ /* 0x000fea0003800000 */
.L_x_5661:
[----:B------:R-:W-:Y:S01]  /*132e0*/  HFMA2 R99, -RZ, RZ, 0, 5.9604644775390625e-08 ;  /* 0x00000001ff637431 */ /* 0x000fe200000001ff */
[----:B------:R-:W-:Y:S01]  /*132f0*/  BSSY B1, `(.L_x_5665) ;  /* 0x0000007000017945 */ /* 0x000fe20003800000 */
[----:B------:R-:W-:Y:S01]  /*13300*/  IMAD.MOV.U32 R97, RZ, RZ, R98 ;  /* 0x000000ffff617224 */ /* 0x000fe200078e0062 */
[----:B------:R-:W-:Y:S01]  /*13310*/  MOV R100, 0x1f ;  /* 0x0000001f00647802 */ /* 0x000fe20000000f00 */
[----:B------:R-:W-:-:S07]  /*13320*/  IMAD.MOV.U32 R96, RZ, RZ, -0x1 ;  /* 0xffffffffff607424 */ /* 0x000fce00078e00ff */
[----:B0----5:R-:W-:Y:S05]  /*13330*/  WARPSYNC.COLLECTIVE R96, `(.L_x_5666) ;  /* 0x0000000060087348 */ /* 0x021fea0003c00000 */
[----:B------:R1:W2:Y:S02]  /*13340*/  SHFL.BFLY P0, R81, R97, R99, R100 ;  /* 0x0c00006361517389 */ /* 0x0002a40000000064 */
[----:B012--5:R-:W-:Y:S05]  /*13350*/  ENDCOLLECTIVE ;  /* 0x000000000000791b */ /* 0x027fea0003800000 */
.L_x_5666:
[----:B------:R-:W-:Y:S05]  /*13360*/  BSYNC B1 ;  /* 0x0000000000017941 */ /* 0x000fea0003800000 */
.L_x_5665:
[----:B------:R-:W-:Y:S01]  /*13370*/  MOV R45, R81 ;  /* 0x00000051002d7202 */ /* 0x000fe20000000f00 */
[----:B------:R-:W-:Y:S02]  /*13380*/  IMAD.MOV.U32 R99, RZ, RZ, 0x2 ;  /* 0x00000002ff637424 */ /* 0x000fe400078e00ff */
[----:B------:R-:W-:Y:S01]  /*13390*/  HFMA2 R100, -RZ, RZ, 0, 1.847743988037109375e-06 ;  /* 0x0000001fff647431 */ /* 0x000fe200000001ff */
[----:B------:R-:W-:Y:S01]  /*133a0*/  MOV R96, 0xffffffff ;  /* 0xffffffff00607802 */ /* 0x000fe20000000f00 */
[----:B------:R-:W0:Y:S01]  /*133b0*/  LDC R72, c[0x0][0x400] ;  /* 0x00010000ff487b82 */ /* 0x000e220000000800 */
[----:B------:R-:W-:-:S05]  /*133c0*/  FADD.FTZ R45, R98, R45 ;  /* 0x0000002d622d7221 */ /* 0x000fca0000010000 */
[----:B------:R-:W-:-:S07]  /*133d0*/  MOV R97, R45 ;  /* 0x0000002d00617202 */ /* 0x000fce0000000f00 */
[----:B0-----:R-:W-:Y:S05]  /*133e0*/  WARPSYNC.COLLECTIVE R96, `(.L_x_5667) ;  /* 0x0000000060087348 */ /* 0x001fea0003c00000 */
[----:B------:R1:W2:Y:S02]  /*133f0*/  SHFL.BFLY P0, R81, R97, R99, R100 ;  /* 0x0c00006361517389 */ /* 0x0002a40000000064 */
[----:B012---:R-:W-:Y:S05]  /*13400*/  ENDCOLLECTIVE ;  /* 0x000000000000791b */ /* 0x007fea0003800000 */
.L_x_5667:
[----:B------:R-:W-:Y:S02]  /*13410*/  HFMA2 R99, -RZ, RZ, 0, 2.384185791015625e-07 ;  /* 0x00000004ff637431 */ /* 0x000fe400000001ff */
[----:B------:R-:W-:-:S04]  /*13420*/  IMAD.MOV.U32 R44, RZ, RZ, R81 ;  /* 0x000000ffff2c7224 */ /* 0x000fc800078e0051 */
[----:B------:R-:W-:-:S05]  /*13430*/  FADD.FTZ R46, R45, R44 ;  /* 0x0000002c2d2e7221 */ /* 0x000fca0000010000 */
[----:B------:R-:W-:-:S07]  /*13440*/  MOV R97, R46 ;  /* 0x0000002e00617202 */ /* 0x000fce0000000f00 */
[----:B------:R-:W-:Y:S05]  /*13450*/  WARPSYNC.COLLECTIVE R96, `(.L_x_5668) ;  /* 0x0000000060087348 */ /* 0x000fea0003c00000 */
[----:B------:R0:W1:Y:S02]  /*13460*/  SHFL.BFLY P0, R81, R97, R99, R100 ;  /* 0x0c00006361517389 */ /* 0x0000640000000064 */
[----:B01----:R-:W-:Y:S05]  /*13470*/  ENDCOLLECTIVE ;  /* 0x000000000000791b */ /* 0x003fea0003800000 */
.L_x_5668:
[----:B------:R-:W-:Y:S02]  /*13480*/  HFMA2 R99, -RZ, RZ, 0, 4.76837158203125e-07 ;  /* 0x00000008ff637431 */ /* 0x000fe400000001ff */
[----:B------:R-:W-:-:S04]  /*13490*/  IMAD.MOV.U32 R47, RZ, RZ, R81 ;  /* 0x000000ffff2f7224 */ /* 0x000fc800078e0051 */
[----:B------:R-:W-:-:S05]  /*134a0*/  FADD.FTZ R47, R46, R47 ;  /* 0x0000002f2e2f7221 */ /* 0x000fca0000010000 */
[----:B------:R-:W-:-:S07]  /*134b0*/  MOV R97, R47 ;  /* 0x0000002f00617202 */ /* 0x000fce0000000f00 */
[----:B------:R-:W-:Y:S05]  /*134c0*/  WARPSYNC.COLLECTIVE R96, `(.L_x_5669) ;  /* 0x0000000060087348 */ /* 0x000fea0003c00000 */
[----:B------:R0:W1:Y:S02]  /*134d0*/  SHFL.BFLY P0, R81, R97, R99, R100 ;  /* 0x0c00006361517389 */ /* 0x0000640000000064 */
[----:B01----:R-:W-:Y:S05]  /*134e0*/  ENDCOLLECTIVE ;  /* 0x000000000000791b */ /* 0x003fea0003800000 */
.L_x_5669:
[----:B------:R-:W-:Y:S02]  /*134f0*/  HFMA2 R99, -RZ, RZ, 0, 9.5367431640625e-07 ;  /* 0x00000010ff637431 */ /* 0x000fe400000001ff */
[----:B------:R-:W-:-:S04]  /*13500*/  IMAD.MOV.U32 R44, RZ, RZ, R81 ;  /* 0x000000ffff2c7224 */ /* 0x000fc800078e0051 */
[----:B------:R-:W-:-:S05]  /*13510*/  FADD.FTZ R78, R47, R44 ;  /* 0x0000002c2f4e7221 */ /* 0x000fca0000010000 */
[----:B------:R-:W-:-:S07]  /*13520*/  MOV R97, R78 ;  /* 0x0000004e00617202 */ /* 0x000fce0000000f00 */
[----:B------:R-:W-:Y:S05]  /*13530*/  WARPSYNC.COLLECTIVE R96, `(.L_x_5670) ;  /* 0x0000000060087348 */ /* 0x000fea0003c00000 */
[----:B------:R0:W1:Y:S02]  /*13540*/  SHFL.BFLY P0, R81, R97, R99, R100 ;  /* 0x0c00006361517389 */ /* 0x0000640000000064 */
[----:B01----:R-:W-:Y:S05]  /*13550*/  ENDCOLLECTIVE ;  /* 0x000000000000791b */ /* 0x003fea0003800000 */
.L_x_5670:
[----:B------:R-:W-:Y:S02]  /*13560*/  HFMA2 R99, -RZ, RZ, 0, 5.9604644775390625e-08 ;  /* 0x00000001ff637431 */ /* 0x000fe400000001ff */
        /* <DEDUP_REMOVED lines=55> */
.L_x_5671:
[----:B------:R-:W-:Y:S02]  /*138e0*/  HFMA2 R99, -RZ, RZ, 0, 1.1920928955078125e-07 ;  /* 0x00000002ff637431 */ /* 0x000fe400000001ff */
[----:B------:R-:W-:-:S04]  /*138f0*/  IMAD.MOV.U32 R45, RZ, RZ, R81 ;  /* 0x000000ffff2d7224 */ /* 0x000fc800078e0051 */
[----:B------:R-:W-:-:S05]  /*13900*/  FADD.FTZ R45, R44, R45 ;  /* 0x0000002d2c2d7221 */ /* 0x000fca0000010000 */
[----:B------:R-:W-:-:S07]  /*13910*/  MOV R97, R45 ;  /* 0x0000002d00617202 */ /* 0x000fce0000000f00 */
[----:B------:R-:W-:Y:S05]  /*13920*/  WARPSYNC.COLLECTIVE R96, `(.L_x_5672) ;  /* 0x0000000060087348 */ /* 0x000fea0003c00000 */
[----:B------:R0:W1:Y:S02]  /*13930*/  SHFL.BFLY P0, R81, R97, R99, R100 ;  /* 0x0c00006361517389 */ /* 0x0000640000000064 */
[----:B01----:R-:W-:Y:S05]  /*13940*/  ENDCOLLECTIVE ;  /* 0x000000000000791b */ /* 0x003fea0003800000 */
.L_x_5672:
[----:B------:R-:W-:Y:S02]  /*13950*/  HFMA2 R99, -RZ, RZ, 0, 2.384185791015625e-07 ;  /* 0x00000004ff637431 */ /* 0x000fe400000001ff */
[----:B------:R-:W-:-:S04]  /*13960*/  IMAD.MOV.U32 R46, RZ, RZ, R81 ;  /* 0x000000ffff2e7224 */ /* 0x000fc800078e0051 */
[----:B------:R-:W-:-:S05]  /*13970*/  FADD.FTZ R46, R45, R46 ;  /* 0x0000002e2d2e7221 */ /* 0x000fca0000010000 */
[----:B------:R-:W-:-:S07]  /*13980*/  MOV R97, R46 ;  /* 0x0000002e00617202 */ /* 0x000fce0000000f00 */
[----:B------:R-:W-:Y:S05]  /*13990*/  WARPSYNC.COLLECTIVE R96, `(.L_x_5673) ;  /* 0x0000000060087348 */ /* 0x000fea0003c00000 */
[----:B------:R0:W1:Y:S02]  /*139a0*/  SHFL.BFLY P0, R81, R97, R99, R100 ;  /* 0x0c00006361517389 */ /* 0x0000640000000064 */
[----:B01----:R-:W-:Y:S05]  /*139b0*/  ENDCOLLECTIVE ;  /* 0x000000000000791b */ /* 0x003fea0003800000 */
.L_x_5673:
[----:B------:R-:W-:Y:S02]  /*139c0*/  HFMA2 R99, -RZ, RZ, 0, 4.76837158203125e-07 ;  /* 0x00000008ff637431 */ /* 0x000fe400000001ff */
[----:B------:R-:W-:-:S04]  /*139d0*/  IMAD.MOV.U32 R47, RZ, RZ, R81 ;  /* 0x000000ffff2f7224 */ /* 0x000fc800078e0051 */
[----:B------:R-:W-:-:S05]  /*139e0*/  FADD.FTZ R47, R46, R47 ;  /* 0x0000002f2e2f7221 */ /* 0x000fca0000010000 */
[----:B------:R-:W-:-:S07]  /*139f0*/  MOV R97, R47 ;  /* 0x0000002f00617202 */ /* 0x000fce0000000f00 */
[----:B------:R-:W-:Y:S05]  /*13a00*/  WARPSYNC.COLLECTIVE R96, `(.L_x_5674) ;  /* 0x0000000060087348 */ /* 0x000fea0003c00000 */
[----:B------:R0:W1:Y:S02]  /*13a10*/  SHFL.BFLY P0, R81, R97, R99, R100 ;  /* 0x0c00006361517389 */ /* 0x0000640000000064 */
[----:B01----:R-:W-:Y:S05]  /*13a20*/  ENDCOLLECTIVE ;  /* 0x000000000000791b */ /* 0x003fea0003800000 */
.L_x_5674:
[----:B------:R-:W-:Y:S02]  /*13a30*/  HFMA2 R99, -RZ, RZ, 0, 9.5367431640625e-07 ;  /* 0x00000010ff637431 */ /* 0x000fe400000001ff */
[----:B------:R-:W-:-:S04]  /*13a40*/  IMAD.MOV.U32 R78, RZ, RZ, R81 ;  /* 0x000000ffff4e7224 */ /* 0x000fc800078e0051 */
[----:B------:R-:W-:-:S05]  /*13a50*/  FADD.FTZ R78, R47, R78 ;  /* 0x0000004e2f4e7221 */ /* 0x000fca0000010000 */
[----:B------:R-:W-:-:S07]  /*13a60*/  MOV R97, R78 ;  /* 0x0000004e00617202 */ /* 0x000fce0000000f00 */
[----:B------:R-:W-:Y:S05]  /*13a70*/  WARPSYNC.COLLECTIVE R96, `(.L_x_5675) ;  /* 0x0000000060087348 */ /* 0x000fea0003c00000 */
[----:B------:R0:W1:Y:S02]  /*13a80*/  SHFL.BFLY P0, R81, R97, R99, R100 ;  /* 0x0c00006361517389 */ /* 0x0000640000000064 */
[----:B01----:R-:W-:Y:S05]  /*13a90*/  ENDCOLLECTIVE ;  /* 0x000000000000791b */ /* 0x003fea0003800000 */
.L_x_5675:
[----:B------:R-:W-:Y:S05]  /*13aa0*/  BRA `(.L_x_5676) ;  /* 0xffffffec00647947 */ /* 0x000fea000383ffff */
.L_x_5677:
        /* <DEDUP_REMOVED lines=13> */
.L_x_28733:


//--------------------- .text._ZN10layer_norm13ln_fwd_kernelINS_13Kernel_traitsIf13__nv_bfloat16S2_S2_fjLj768ELj1ELj4ELj1ELj16ENS_18Kernel_traits_baseILj768EfS2_S2_S2_fjLj128EEEEELb0ELb0ELb0ELb0EEEvNS_9FwdParamsE --------------------------
	.section	.text._ZN10layer_norm13ln_fwd_kernelINS_13Kernel_traitsIf13__nv_bfloat16S2_S2_fjLj768ELj1ELj4ELj1ELj16ENS_18Kernel_traits_baseILj768EfS2_S2_S2_fjLj128EEEEELb0ELb0ELb0ELb0EEEvNS_9FwdParamsE,"ax",@progbits
	.align	128
        .global         _ZN10layer_norm13ln_fwd_kernelINS_13Kernel_traitsIf13__nv_bfloat16S2_S2_fjLj768ELj1ELj4ELj1ELj16ENS_18Kernel_traits_baseILj768EfS2_S2_S2_fjLj128EEEEELb0ELb0ELb0ELb0EEEvNS_9FwdParamsE
        .type           _ZN10layer_norm13ln_fwd_kernelINS_13Kernel_traitsIf13__nv_bfloat16S2_S2_fjLj768ELj1ELj4ELj1ELj16ENS_18Kernel_traits_baseILj768EfS2_S2_S2_fjLj128EEEEELb0ELb0ELb0ELb0EEEvNS_9FwdParamsE,@function
        .size           _ZN10layer_norm13ln_fwd_kernelINS_13Kernel_traitsIf13__nv_bfloat16S2_S2_fjLj768ELj1ELj4ELj1ELj16ENS_18Kernel_traits_baseILj768EfS2_S2_S2_fjLj128EEEEELb0ELb0ELb0ELb0EEEvNS_9FwdParamsE,(.L_x_28734 - _ZN10layer_norm13ln_fwd_kernelINS_13Kernel_traitsIf13__nv_bfloat16S2_S2_fjLj768ELj1ELj4ELj1ELj16ENS_18Kernel_traits_baseILj768EfS2_S2_S2_fjLj128EEEEELb0ELb0ELb0ELb0EEEvNS_9FwdParamsE)
        .other          _ZN10layer_norm13ln_fwd_kernelINS_13Kernel_traitsIf13__nv_bfloat16S2_S2_fjLj768ELj1ELj4ELj1ELj16ENS_18Kernel_traits_baseILj768EfS2_S2_S2_fjLj128EEEEELb0ELb0ELb0ELb0EEEvNS_9FwdParamsE,@"STO_CUDA_ENTRY STV_DEFAULT"
_ZN10layer_norm13ln_fwd_kernelINS_13Kernel_traitsIf13__nv_bfloat16S2_S2_fjLj768ELj1ELj4ELj1ELj16ENS_18Kernel_traits_baseILj768EfS2_S2_S2_fjLj128EEEEELb0ELb0ELb0ELb0EEEvNS_9FwdParamsE:
.text._ZN10layer_norm13ln_fwd_kernelINS_13Kernel_traitsIf13__nv_bfloat16S2_S2_fjLj768ELj1ELj4ELj1ELj16ENS_18Kernel_traits_baseILj768EfS2_S2_S2_fjLj128EEEEELb0ELb0ELb0ELb0EEEvNS_9FwdParamsE:
        /* <DEDUP_REMOVED lines=13> */
[----:B0-----:R-:W-:Y:S01]  /*00d0*/  LOP3.LUT R5, R2, 0x1f, RZ, 0xc, !PT ;  /* 0x0000001f02057812 */ /* 0x001fe200078e0cff */
        /* <DEDUP_REMOVED lines=18> */
[----:B--2---:R-:W-:-:S03]  /*0200*/  @P1 IMAD.WIDE.U32 R10, R13, 0x20, R10 ;  /* 0x000000200d0a1825 */ /* 0x004fc600078e000a */
[----:B------:R0:W5:Y:S04]  /*0210*/  @P1 LDG.E.128 R40, desc[UR6][R8.64+0x10] ;  /* 0x0000100608281981 */ /* 0x000168000c1e1d00 */
[----:B------:R0:W5:Y:S01]  /*0220*/  @P1 LD.E.128 R36, desc[UR6][R10.64] ;  /* 0x000000060a241980 */ /* 0x000162000c101d00 */
[----:B---3--:R-:W-:-:S03]  /*0230*/  @P0 IMAD.WIDE.U32 R4, R2, 0x20, R4 ;  /* 0x0000002002040825 */ /* 0x008fc600078e0004 */
[----:B------:R0:W5:Y:S04]  /*0240*/  @P1 LD.E.128 R32, desc[UR6][R10.64+0x10] ;  /* 0x000010060a201980 */ /* 0x000168000c101d00 */
[----:B------:R0:W5:Y:S01]  /*0250*/  @P0 LDG.E.128 R60, desc[UR6][R4.64] ;  /* 0x00000006043c0981 */ /* 0x000162000c1e1d00 */
[----:B-1----:R-:W-:-:S03]  /*0260*/  @P0 IMAD.WIDE.U32 R6, R2, 0x20, R6 ;  /* 0x0000002002060825 */ /* 0x002fc600078e0006 */
[----:B------:R0:W5:Y:S04]  /*0270*/  @P0 LDG.E.128 R56, desc[UR6][R4.64+0x10] ;  /* 0x0000100604380981 */ /* 0x000168000c1e1d00 */
[----:B------:R0:W5:Y:S04]  /*0280*/  @P0 LD.E.128 R52, desc[UR6][R6.64] ;  /* 0x0000000606340980 */ /* 0x000168000c101d00 */
[----:B------:R0:W5:Y:S01]  /*0290*/  @P0 LD.E.128 R48, desc[UR6][R6.64+0x10] ;  /* 0x0000100606300980 */ /* 0x000162000c101d00 */
[----:B------:R-:W-:Y:S02]  /*02a0*/  ISETP.GE.U32.AND P0, PT, R0, 0x60, PT ;  /* 0x000000600000780c */ /* 0x000fe40003f06070 */
[----:B------:R-:W-:-:S11]  /*02b0*/  @P1 IADD3 R13, PT, PT, R13, 0x20, RZ ;  /* 0x000000200d0d1810 */ /* 0x000fd60007ffe0ff */
[----:B0-----:R-:W-:Y:S05]  /*02c0*/  @!P0 BRA `(.L_x_5680) ;  /* 0x00000000009c8947 */ /* 0x001fea0003800000 */
[----:B------:R-:W0:Y:S08]  /*02d0*/  LDC.64 R4, c[0x0][0x3d0] ;  /* 0x0000f400ff047b82 */ /* 0x000e300000000a00 */
[----:B------:R-:W1:Y:S01]  /*02e0*/  LDC.64 R6, c[0x0][0x438] ;  /* 0x00010e00ff067b82 */ /* 0x000e620000000a00 */
[----:B0-----:R-:W-:-:S05]  /*02f0*/  IMAD.WIDE.U32 R4, R13, 0x20, R4 ;  /* 0x000000200d047825 */ /* 0x001fca00078e0004 */
[----:B------:R0:W5:Y:S01]  /*0300*/  LDG.E.128 R28, desc[UR6][R4.64] ;  /* 0x00000006041c7981 */ /* 0x000162000c1e1d00 */
[----:B-1----:R-:W-:-:S03]  /*0310*/  IMAD.WIDE.U32 R6, R13, 0x20, R6 ;  /* 0x000000200d067825 */ /* 0x002fc600078e0006 */
[----:B------:R0:W5:Y:S04]  /*0320*/  LDG.E.128 R24, desc[UR6][R4.64+0x10] ;  /* 0x0000100604187981 */ /* 0x000168000c1e1d00 */
[----:B------:R0:W5:Y:S04]  /*0330*/  LD.E.128 R20, desc[UR6][R6.64] ;  /* 0x0000000606147980 */ /* 0x000168000c101d00 */
[----:B------:R0:W5:Y:S01]  /*0340*/  LD.E.128 R16, desc[UR6][R6.64+0x10] ;  /* 0x0000100606107980 */ /* 0x000162000c101d00 */
[----:B------:R-:W-:Y:S05]  /*0350*/  BRA `(.L_x_5680) ;  /* 0x0000000000787947 */ /* 0x000fea0003800000 */
.L_x_5679:
        /* <DEDUP_REMOVED lines=11> */
[----:B--2---:R-:W-:-:S03]  /*0410*/  @P0 IMAD.WIDE.U32 R8, R2, 0x20, R6 ;  /* 0x0000002002080825 */ /* 0x004fc600078e0006 */
[----:B------:R0:W5:Y:S04]  /*0420*/  @P1 LDG.E.128 R40, desc[UR6][R4.64+0x10] ;  /* 0x0000100604281981 */ /* 0x000168000c1e1d00 */
[----:B------:R0:W5:Y:S01]  /*0430*/  @P0 LDG.E.128 R60, desc[UR6][R8.64] ;  /* 0x00000006083c0981 */ /* 0x000162000c1e1d00 */
[----:B---3--:R-:W-:-:S03]  /*0440*/  @P2 IMAD.WIDE.U32 R6, R13, 0x20, R10 ;  /* 0x000000200d062825 */ /* 0x008fc600078e000a */
[----:B------:R0:W5:Y:S04]  /*0450*/  @P0 LDG.E.128 R56, desc[UR6][R8.64+0x10] ;  /* 0x0000100608380981 */ /* 0x000168000c1e1d00 */
[----:B------:R0:W5:Y:S04]  /*0460*/  @P2 LDG.E.128 R28, desc[UR6][R6.64] ;  /* 0x00000006061c2981 */ /* 0x000168000c1e1d00 */
[----:B------:R0:W5:Y:S01]  /*0470*/  @P2 LDG.E.128 R24, desc[UR6][R6.64+0x10] ;  /* 0x0000100606182981 */ /* 0x000162000c1e1d00 */
[----:B------:R-:W-:Y:S02]  /*0480*/  CS2R R34, SRZ ;  /* 0x0000000000227805 */ /* 0x000fe4000001ff00 */
[----:B------:R-:W-:-:S02]  /*0490*/  CS2R R32, SRZ ;  /* 0x0000000000207805 */ /* 0x000fc4000001ff00 */
[----:B------:R-:W-:Y:S02]  /*04a0*/  CS2R R38, SRZ ;  /* 0x0000000000267805 */ /* 0x000fe4000001ff00 */
[----:B------:R-:W-:Y:S02]  /*04b0*/  CS2R R36, SRZ ;  /* 0x0000000000247805 */ /* 0x000fe4000001ff00 */
[----:B------:R-:W-:Y:S02]  /*04c0*/  CS2R R50, SRZ ;  /* 0x0000000000327805 */ /* 0x000fe4000001ff00 */
[----:B------:R-:W-:Y:S02]  /*04d0*/  CS2R R48, SRZ ;  /* 0x0000000000307805 */ /* 0x000fe4000001ff00 */
[----:B------:R-:W-:Y:S02]  /*04e0*/  CS2R R54, SRZ ;  /* 0x0000000000367805 */ /* 0x000fe4000001ff00 */
[----:B------:R-:W-:-:S02]  /*04f0*/  CS2R R52, SRZ ;  /* 0x0000000000347805 */ /* 0x000fc4000001ff00 */
[----:B------:R-:W-:Y:S02]  /*0500*/  @P2 CS2R R18, SRZ ;  /* 0x0000000000122805 */ /* 0x000fe4000001ff00 */
[----:B------:R-:W-:Y:S02]  /*0510*/  @P2 CS2R R16, SRZ ;  /* 0x0000000000102805 */ /* 0x000fe4000001ff00 */
[----:B------:R-:W-:Y:S02]  /*0520*/  @P2 CS2R R22, SRZ ;  /* 0x0000000000162805 */ /* 0x000fe4000001ff00 */
[----:B0-----:R-:W-:-:S07]  /*0530*/  @P2 CS2R R20, SRZ ;  /* 0x0000000000142805 */ /* 0x001fce000001ff00 */
.L_x_5680:
[----:B------:R-:W-:Y:S05]  /*0540*/  BSYNC.RECONVERGENT B0 ;  /* 0x0000000000007941 */ /* 0x000fea0003800200 */
.L_x_5678:
[----:B------:R-:W1:Y:S02]  /*0550*/  LDCU UR4, c[0x0][0x384] ;  /* 0x00007080ff0477ac */ /* 0x000e640008000800 */
[----:B-1----:R-:W-:-:S13]  /*0560*/  ISETP.GE.AND P0, PT, R3, UR4, PT ;  /* 0x0000000403007c0c */ /* 0x002fda000bf06270 */
[----:B------:R-:W-:Y:S05]  /*0570*/  @P0 EXIT ;  /* 0x000000000000094d */ /* 0x000fea0003800000 */
[----:B------:R-:W-:Y:S01]  /*0580*/  UISETP.NE.U32.AND UP1, UPT, UR8, URZ, UPT ;  /* 0x000000ff0800728c */ /* 0x000fe2000bf25070 */
[----:B------:R-:W1:Y:S03]  /*0590*/  LDCU UR10, c[0x0][0x388] ;  /* 0x00007100ff0a77ac */ /* 0x000e660008000800 */
[----:B------:R-:W-:Y:S01]  /*05a0*/  UISETP.NE.AND.EX UP1, UPT, UR9, URZ, UPT, UP1 ;  /* 0x000000ff0900728c */ /* 0x000fe2000bf25310 */
[----:B------:R-:W2:Y:S05]  /*05b0*/  LDCU.U8 UR8, c[0x0][0x410] ;  /* 0x00008200ff0877ac */ /* 0x000eaa0008000000 */
[----:B------:R-:W-:Y:S01]  /*05c0*/  PLOP3.LUT P1, PT, PT, PT, UP1, 0x80, 0x8 ;  /* 0x000000000008781c */ /* 0x000fe20003f2f018 */
[----:B------:R-:W3:Y:S01]  /*05d0*/  LDCU UR9, c[0x0][0x448] ;  /* 0x00008900ff0977ac */ /* 0x000ee20008000800 */
[----:B------:R-:W4:Y:S01]  /*05e0*/  LDCU.64 UR12, c[0x0][0x3a0] ;  /* 0x00007400ff0c77ac */ /* 0x000f220008000a00 */
[----:B------:R-:W0:Y:S10]  /*05f0*/  LDCU.64 UR14, c[0x0][0x3e0] ;  /* 0x00007c00ff0e77ac */ /* 0x000e340008000a00 */
.L_x_5703:
[----:B------:R-:W1:Y:S02]  /*0600*/  @P1 LDC.64 R64, c[0x0][0x3e0] ;  /* 0x0000f800ff401b82 */ /* 0x000e640000000a00 */
[----:B-1----:R-:W-:-:S06]  /*0610*/  @P1 IMAD.WIDE R64, R3, 0x2, R64 ;  /* 0x0000000203401825 */ /* 0x002fcc00078e0240 */
[----:B------:R-:W2:Y:S01]  /*0620*/  @P1 LDG.E.U16 R64, desc[UR6][R64.64] ;  /* 0x0000000640401981 */ /* 0x000ea2000c1e1500 */
[----:B0-----:R-:W-:Y:S01]  /*0630*/  IMAD R6, R3, UR10, RZ ;  /* 0x0000000a03067c24 */ /* 0x001fe2000f8e02ff */
[----:B------:R-:W-:Y:S01]  /*0640*/  ISETP.GE.U32.AND P0, PT, R0, 0x20, PT ;  /* 0x000000200000780c */ /* 0x000fe20003f06070 */
[----:B------:R-:W-:Y:S01]  /*0650*/  BSSY.RECONVERGENT B0, `(.L_x_5681) ;  /* 0x000006e000007945 */ /* 0x000fe20003800200 */
[----:B------:R-:W-:Y:S02]  /*0660*/  HFMA2 R85, -RZ, RZ, 1.875, 0 ;  /* 0x3f800000ff557431 */ /* 0x000fe400000001ff */
[----:B------:R-:W-:-:S04]  /*0670*/  SHF.R.S32.HI R67, RZ, 0x1f, R6 ;  /* 0x0000001fff437819 */ /* 0x000fc80000011406 */
        /* <DEDUP_REMOVED lines=8> */
[----:B----4-:R-:W-:-:S04]  /*0700*/  UISETP.NE.U32.AND UP1, UPT, UR12, URZ, UPT ;  /* 0x000000ff0c00728c */ /* 0x010fc8000bf25070 */
[----:B------:R-:W-:-:S09]  /*0710*/  UISETP.NE.AND.EX UP1, UPT, UR13, URZ, UPT, UP1 ;  /* 0x000000ff0d00728c */ /* 0x000fd2000bf25310 */
[----:B------:R-:W-:Y:S05]  /*0720*/  BRA.U !UP1, `(.L_x_5683) ;  /* 0x0000000109a07547 */ /* 0x000fea000b800000 */
[----:B------:R-:W0:Y:S02]  /*0730*/  LDC.64 R12, c[0x0][0x3a0] ;  /* 0x0000e800ff0c7b82 */ /* 0x000e240000000a00 */
[----:B0-----:R-:W-:-:S06]  /*0740*/  IMAD.WIDE.U32 R12, R6, 0x10, R12 ;  /* 0x00000010060c7825 */ /* 0x001fcc00078e000c */
[----:B------:R-:W2:Y:S01]  /*0750*/  LDG.E.128 R12, desc[UR6][R12.64] ;  /* 0x000000060c0c7981 */ /* 0x000ea2000c1e1d00 */
[C---:B-----5:R-:W-:Y:S02]  /*0760*/  SHF.L.U32 R10, R64.reuse, 0x10, RZ ;  /* 0x00000010400a7819 */ /* 0x060fe400000006ff */
[C---:B------:R-:W-:Y:S02]  /*0770*/  SHF.L.U32 R72, R65.reuse, 0x10, RZ ;  /* 0x0000001041487819 */ /* 0x040fe400000006ff */
[----:B------:R-:W-:Y:S02]  /*0780*/  PRMT R69, R64, 0x7632, R69 ;  /* 0x0000763240457816 */ /* 0x000fe40000000045 */
[----:B------:R-:W-:Y:S02]  /*0790*/  PRMT R64, R65, 0x7632, R64 ;  /* 0x0000763241407816 */ /* 0x000fe40000000040 */
[C---:B------:R-:W-:Y:S02]  /*07a0*/  PRMT R65, R66.reuse, 0x7632, R65 ;  /* 0x0000763242417816 */ /* 0x040fe40000000041 */
[----:B------:R-:W-:-:S02]  /*07b0*/  SHF.L.U32 R74, R66, 0x10, RZ ;  /* 0x00000010424a7819 */ /* 0x000fc400000006ff */
[C---:B------:R-:W-:Y:S02]  /*07c0*/  PRMT R70, R67.reuse, 0x7632, R70 ;  /* 0x0000763243467816 */ /* 0x040fe40000000046 */
[----:B------:R-:W-:Y:S02]  /*07d0*/  SHF.L.U32 R66, R67, 0x10, RZ ;  /* 0x0000001043427819 */ /* 0x000fe400000006ff */
[----:B------:R-:W-:Y:S02]  /*07e0*/  SHF.L.U32 R70, R70, 0x10, RZ ;  /* 0x0000001046467819 */ /* 0x000fe400000006ff */
[----:B------:R-:W-:Y:S02]  /*07f0*/  SHF.L.U32 R64, R64, 0x10, RZ ;  /* 0x0000001040407819 */ /* 0x000fe400000006ff */
[----:B--2---:R-:W-:Y:S02]  /*0800*/  SHF.L.U32 R9, R12, 0x10, RZ ;  /* 0x000000100c097819 */ /* 0x004fe400000006ff */
[----:B------:R-:W-:-:S02]  /*0810*/  SHF.L.U32 R71, R13, 0x10, RZ ;  /* 0x000000100d477819 */ /* 0x000fc400000006ff */
[----:B------:R-:W-:Y:S01]  /*0820*/  PRMT R13, R13, 0x7632, R13 ;  /* 0x000076320d0d7816 */ /* 0x000fe2000000000d */
[-C--:B------:R-:W-:Y:S01]  /*0830*/  FFMA.FTZ R9, R10, R85.reuse, R9 ;  /* 0x000000550a097223 */ /* 0x080fe20000010009 */
[----:B------:R-:W-:Y:S01]  /*0840*/  PRMT R73, R15, 0x7632, R73 ;  /* 0x000076320f497816 */ /* 0x000fe20000000049 */
[----:B------:R-:W-:Y:S01]  /*0850*/  FFMA.FTZ R10, R72, R85, R71 ;  /* 0x00000055480a7223 */ /* 0x000fe20000010047 */
[----:B------:R-:W-:Y:S02]  /*0860*/  PRMT R12, R12, 0x7632, R12 ;  /* 0x000076320c0c7816 */ /* 0x000fe4000000000c */
[C---:B------:R-:W-:Y:S02]  /*0870*/  PRMT R67, R14.reuse, 0x7632, R67 ;  /* 0x000076320e437816 */ /* 0x040fe40000000043 */
[----:B------:R-:W-:Y:S02]  /*0880*/  SHF.L.U32 R71, R14, 0x10, RZ ;  /* 0x000000100e477819 */ /* 0x000fe400000006ff */
[----:B------:R-:W-:-:S02]  /*0890*/  SHF.L.U32 R14, R69, 0x10, RZ ;  /* 0x00000010450e7819 */ /* 0x000fc400000006ff */
[----:B------:R-:W-:Y:S01]  /*08a0*/  SHF.L.U32 R72, R65, 0x10, RZ ;  /* 0x0000001041487819 */ /* 0x000fe200000006ff */
[-C--:B------:R-:W-:Y:S01]  /*08b0*/  FFMA.FTZ R71, R74, R85.reuse, R71 ;  /* 0x000000554a477223 */ /* 0x080fe20000010047 */
[----:B------:R-:W-:Y:S02]  /*08c0*/  SHF.L.U32 R65, R73, 0x10, RZ ;  /* 0x0000001049417819 */ /* 0x000fe400000006ff */
[----:B------:R-:W-:Y:S02]  /*08d0*/  SHF.L.U32 R69, R13, 0x10, RZ ;  /* 0x000000100d457819 */ /* 0x000fe400000006ff */
[----:B------:R-:W-:Y:S01]  /*08e0*/  SHF.L.U32 R15, R15, 0x10, RZ ;  /* 0x000000100f0f7819 */ /* 0x000fe200000006ff */
[-C--:B------:R-:W-:Y:S01]  /*08f0*/  FFMA.FTZ R74, R70, R85.reuse, R65 ;  /* 0x00000055464a7223 */ /* 0x080fe20000010041 */
[----:B------:R-:W-:Y:S01]  /*0900*/  SHF.L.U32 R67, R67, 0x10, RZ ;  /* 0x0000001043437819 */ /* 0x000fe200000006ff */
[-C--:B------:R-:W-:Y:S01]  /*0910*/  FFMA.FTZ R69, R64, R85.reuse, R69 ;  /* 0x0000005540457223 */ /* 0x080fe20000010045 */
[----:B------:R-:W-:Y:S01]  /*0920*/  SHF.L.U32 R13, R12, 0x10, RZ ;  /* 0x000000100c0d7819 */ /* 0x000fe200000006ff */
[----:B------:R-:W-:-:S02]  /*0930*/  FFMA.FTZ R73, R66, R85, R15 ;  /* 0x0000005542497223 */ /* 0x000fc4000001000f */
[-C--:B------:R-:W-:Y:S02]  /*0940*/  FFMA.FTZ R72, R72, R85.reuse, R67 ;  /* 0x0000005548487223 */ /* 0x080fe40000010043 */
[----:B------:R-:W-:Y:S01]  /*0950*/  FFMA.FTZ R70, R14, R85, R13 ;  /* 0x000000550e467223 */ /* 0x000fe2000001000d */
[----:B------:R-:W-:Y:S02]  /*0960*/  F2FP.BF16.F32.PACK_AB R15, R74, R73 ;  /* 0x000000494a0f723e */ /* 0x000fe400000010ff */
[----:B------:R-:W-:Y:S02]  /*0970*/  F2FP.BF16.F32.PACK_AB R14, R72, R71 ;  /* 0x00000047480e723e */ /* 0x000fe400000010ff */
[----:B------:R-:W-:Y:S02]  /*0980*/  F2FP.BF16.F32.PACK_AB R13, R69, R10 ;  /* 0x0000000a450d723e */ /* 0x000fe400000010ff */
[----:B------:R-:W-:Y:S01]  /*0990*/  F2FP.BF16.F32.PACK_AB R12, R70, R9 ;  /* 0x00000009460c723e */ /* 0x000fe200000010ff */
[----:B------:R-:W-:Y:S06]  /*09a0*/  BRA `(.L_x_5684) ;  /* 0x0000000000c47947 */ /* 0x000fec0003800000 */
.L_x_5683:
[----:B------:R-:W-:-:S04]  /*09b0*/  UISETP.NE.U32.AND UP1, UPT, UR14, URZ, UPT ;  /* 0x000000ff0e00728c */ /* 0x000fc8000bf25070 */
[----:B------:R-:W-:-:S06]  /*09c0*/  UISETP.NE.AND.EX UP1, UPT, UR15, URZ, UPT, UP1 ;  /* 0x000000ff0f00728c */ /* 0x000fcc000bf25310 */
[----:B------:R-:W-:-:S13]  /*09d0*/  PLOP3.LUT P1, PT, PT, PT, UP1, 0x80, 0x8 ;  /* 0x000000000008781c */ /* 0x000fda0003f2f018 */
[----:B------:R-:W-:Y:S05]  /*09e0*/  @!P1 BRA `(.L_x_5685) ;  /* 0x0000000000649947 */ /* 0x000fea0003800000 */
[----:B-----5:R-:W-:Y:S02]  /*09f0*/  PRMT R10, R64, 0x7632, R10 ;  /* 0x00007632400a7816 */ /* 0x020fe4000000000a */
[C---:B------:R-:W-:Y:S02]  /*0a00*/  SHF.L.U32 R14, R65.reuse, 0x10, RZ ;  /* 0x00000010410e7819 */ /* 0x040fe400000006ff */
[----:B------:R-:W-:Y:S02]  /*0a10*/  PRMT R12, R65, 0x7632, R12 ;  /* 0x00007632410c7816 */ /* 0x000fe4000000000c */
[----:B------:R-:W-:Y:S02]  /*0a20*/  PRMT R13, R66, 0x7632, R13 ;  /* 0x00007632420d7816 */ /* 0x000fe4000000000d */
[C---:B------:R-:W-:Y:S02]  /*0a30*/  PRMT R15, R67.reuse, 0x7632, R15 ;  /* 0x00007632430f7816 */ /* 0x040fe4000000000f */
[----:B------:R-:W-:Y:S01]  /*0a40*/  SHF.L.U32 R70, R10, 0x10, RZ ;  /* 0x000000100a467819 */ /* 0x000fe200000006ff */
[----:B------:R-:W-:Y:S01]  /*0a50*/  FMUL.FTZ R10, R14, R85 ;  /* 0x000000550e0a7220 */ /* 0x000fe20000410000 */
        /* <DEDUP_REMOVED lines=13> */
[----:B------:R-:W-:Y:S02]  /*0b30*/  F2FP.BF16.F32.PACK_AB R15, R74, R73 ;  /* 0x000000494a0f723e */ /* 0x000fe400000010ff */
[----:B------:R-:W-:Y:S02]  /*0b40*/  F2FP.BF16.F32.PACK_AB R14, R72, R71 ;  /* 0x00000047480e723e */ /* 0x000fe400000010ff */
[----:B------:R-:W-:Y:S02]  /*0b50*/  F2FP.BF16.F32.PACK_AB R13, R69, R10 ;  /* 0x0000000a450d723e */ /* 0x000fe400000010ff */
[----:B------:R-:W-:Y:S01]  /*0b60*/  F2FP.BF16.F32.PACK_AB R12, R70, R9 ;  /* 0x00000009460c723e */ /* 0x000fe200000010ff */
[----:B------:R-:W-:Y:S06]  /*0b70*/  BRA `(.L_x_5684) ;  /* 0x0000000000507947 */ /* 0x000fec0003800000 */
.L_x_5685:
[C---:B-----5:R-:W-:Y:S02]  /*0b80*/  PRMT R69, R65.reuse, 0x7632, R69 ;  /* 0x0000763241457816 */ /* 0x060fe40000000045 */
[----:B------:R-:W-:Y:S02]  /*0b90*/  SHF.L.U32 R72, R65, 0x10, RZ ;  /* 0x0000001041487819 */ /* 0x000fe400000006ff */
[----:B------:R-:W-:Y:S02]  /*0ba0*/  PRMT R10, R64, 0x7632, R10 ;  /* 0x00007632400a7816 */ /* 0x000fe4000000000a */
[----:B------:R-:W-:Y:S02]  /*0bb0*/  PRMT R65, R66, 0x7632, R65 ;  /* 0x0000763242417816 */ /* 0x000fe40000000041 */
[----:B------:R-:W-:Y:S02]  /*0bc0*/  SHF.L.U32 R64, R64, 0x10, RZ ;  /* 0x0000001040407819 */ /* 0x000fe400000006ff */
[----:B------:R-:W-:-:S02]  /*0bd0*/  SHF.L.U32 R66, R66, 0x10, RZ ;  /* 0x0000001042427819 */ /* 0x000fc400000006ff */
[C---:B------:R-:W-:Y:S01]  /*0be0*/  PRMT R73, R67.reuse, 0x7632, R73 ;  /* 0x0000763243497816 */ /* 0x040fe20000000049 */
[-C--:B------:R-:W-:Y:S01]  /*0bf0*/  FMUL.FTZ R9, R64, R85.reuse ;  /* 0x0000005540097220 */ /* 0x080fe20000410000 */
[----:B------:R-:W-:Y:S01]  /*0c00*/  SHF.L.U32 R70, R10, 0x10, RZ ;  /* 0x000000100a467819 */ /* 0x000fe200000006ff */
[-C--:B------:R-:W-:Y:S01]  /*0c10*/  FMUL.FTZ R10, R72, R85.reuse ;  /* 0x00000055480a7220 */ /* 0x080fe20000410000 */
[----:B------:R-:W-:Y:S01]  /*0c20*/  SHF.L.U32 R74, R67, 0x10, RZ ;  /* 0x00000010434a7819 */ /* 0x000fe200000006ff */
[-C--:B------:R-:W-:Y:S01]  /*0c30*/  FMUL.FTZ R71, R66, R85.reuse ;  /* 0x0000005542477220 */ /* 0x080fe20000410000 */
[----:B------:R-:W-:Y:S01]  /*0c40*/  SHF.L.U32 R64, R69, 0x10, RZ ;  /* 0x0000001045407819 */ /* 0x000fe200000006ff */
[-C--:B------:R-:W-:Y:S01]  /*0c50*/  FMUL.FTZ R70, R70, R85.reuse ;  /* 0x0000005546467220 */ /* 0x080fe20000410000 */
[----:B------:R-:W-:Y:S02]  /*0c60*/  SHF.L.U32 R72, R65, 0x10, RZ ;  /* 0x0000001041487819 */ /* 0x000fe400000006ff */
[----:B------:R-:W-:Y:S01]  /*0c70*/  SHF.L.U32 R66, R73, 0x10, RZ ;  /* 0x0000001049427819 */ /* 0x000fe200000006ff */
[-C--:B------:R-:W-:Y:S01]  /*0c80*/  FMUL.FTZ R73, R74, R85.reuse ;  /* 0x000000554a497220 */ /* 0x080fe20000410000 */
[-C--:B------:R-:W-:Y:S01]  /*0c90*/  FMUL.FTZ R69, R64, R85.reuse ;  /* 0x0000005540457220 */ /* 0x080fe20000410000 */
[----:B------:R-:W-:-:S02]  /*0ca0*/  FMUL.FTZ R72, R72, R85 ;  /* 0x0000005548487220 */ /* 0x000fc40000410000 */
[----:B------:R-:W-:-:S07]  /*0cb0*/  FMUL.FTZ R74, R66, R85 ;  /* 0x00000055424a7220 */ /* 0x000fce0000410000 */
.L_x_5684:
[----:B------:R-:W0:Y:S01]  /*0cc0*/  @UP0 LDCU.64 UR4, c[0x0][0x3a8] ;  /* 0x00007500ff0407ac */ /* 0x000e220008000a00 */
[----:B------:R-:W-:Y:S01]  /*0cd0*/  PLOP3.LUT P2, PT, PT, PT, UP0, 0x80, 0x8 ;  /* 0x000000000008781c */ /* 0x000fe20003f4f008 */
[----:B------:R-:W-:Y:S01]  /*0ce0*/  HFMA2 R65, -RZ, RZ, 0, 9.5367431640625e-07 ;  /* 0x00000010ff417431 */ /* 0x000fe200000001ff */
[----:B------:R-:W-:Y:S02]  /*0cf0*/  PLOP3.LUT P3, PT, PT, PT, UP0, 0x80, 0x8 ;  /* 0x000000000008781c */ /* 0x000fe40003f6f008 */
[----:B------:R-:W-:-:S09]  /*0d00*/  IADD3 R86, PT, PT, R6, 0x20, RZ ;  /* 0x0000002006567810 */ /* 0x000fd20007ffe0ff */
[----:B0-----:R-:W-:-:S05]  /*0d10*/  @P2 IMAD.WIDE.U32 R64, R6, R65, UR4 ;  /* 0x0000000406402e25 */ /* 0x001fca000f8e0041 */
[----:B------:R0:W-:Y:S02]  /*0d20*/  @P3 STG.E.128 desc[UR6][R64.64], R12 ;  /* 0x0000000c40003986 */ /* 0x0001e4000c101d06 */
.L_x_5682:
[----:B---34-:R-:W-:Y:S05]  /*0d30*/  BSYNC.RECONVERGENT B0 ;  /* 0x0000000000007941 */ /* 0x018fea0003800200 */
.L_x_5681:
        /* <DEDUP_REMOVED lines=14> */
[----:B------:R-:W-:Y:S02]  /*0e20*/  SHF.L.U32 R76, R65, 0x10, RZ ;  /* 0x00000010414c7819 */ /* 0x000fe400000006ff */
[----:B------:R-:W-:Y:S02]  /*0e30*/  PRMT R65, R64, 0x7632, R65 ;  /* 0x0000763240417816 */ /* 0x000fe40000000041 */
[----:B------:R-:W-:Y:S02]  /*0e40*/  PRMT R75, R66, 0x7632, R75 ;  /* 0x00007632424b7816 */ /* 0x000fe4000000004b */
[C---:B------:R-:W-:Y:S02]  /*0e50*/  PRMT R77, R67.reuse, 0x7632, R77 ;  /* 0x00007632434d7816 */ /* 0x040fe4000000004d */
[----:B------:R-:W-:-:S02]  /*0e60*/  SHF.L.U32 R64, R67, 0x10, RZ ;  /* 0x0000001043407819 */ /* 0x000fc400000006ff */
[----:B------:R-:W-:Y:S02]  /*0e70*/  SHF.L.U32 R78, R75, 0x10, RZ ;  /* 0x000000104b4e7819 */ /* 0x000fe400000006ff */
[----:B------:R-:W-:Y:S02]  /*0e80*/  SHF.L.U32 R80, R77, 0x10, RZ ;  /* 0x000000104d507819 */ /* 0x000fe400000006ff */
[C---:B--2---:R-:W-:Y:S02]  /*0e90*/  SHF.L.U32 R7, R12.reuse, 0x10, RZ ;  /* 0x000000100c077819 */ /* 0x044fe400000006ff */
[----:B------:R-:W-:Y:S02]  /*0ea0*/  SHF.L.U32 R11, R13, 0x10, RZ ;  /* 0x000000100d0b7819 */ /* 0x000fe400000006ff */
[----:B------:R-:W-:Y:S01]  /*0eb0*/  PRMT R13, R12, 0x7632, R13 ;  /* 0x000076320c0d7816 */ /* 0x000fe2000000000d */
[-C--:B------:R-:W-:Y:S01]  /*0ec0*/  FFMA.FTZ R4, R4, R85.reuse, R7 ;  /* 0x0000005504047223 */ /* 0x080fe20000010007 */
[----:B------:R-:W-:Y:S01]  /*0ed0*/  SHF.L.U32 R87, R15, 0x10, RZ ;  /* 0x000000100f577819 */ /* 0x000fe200000006ff */
[----:B------:R-:W-:Y:S01]  /*0ee0*/  FFMA.FTZ R7, R76, R85, R11 ;  /* 0x000000554c077223 */ /* 0x000fe2000001000b */
[----:B------:R-:W-:-:S02]  /*0ef0*/  SHF.L.U32 R76, R66, 0x10, RZ ;  /* 0x00000010424c7819 */ /* 0x000fc400000006ff */
[----:B------:R-:W-:Y:S01]  /*0f00*/  SHF.L.U32 R11, R14, 0x10, RZ ;  /* 0x000000100e0b7819 */ /* 0x000fe200000006ff */
[-C--:B------:R-:W-:Y:S01]  /*0f10*/  FFMA.FTZ R77, R64, R85.reuse, R87 ;  /* 0x00000055404d7223 */ /* 0x080fe20000010057 */
[----:B------:R-:W-:Y:S02]  /*0f20*/  PRMT R14, R65, 0x7632, R14 ;  /* 0x00007632410e7816 */ /* 0x000fe4000000000e */
        /* <DEDUP_REMOVED lines=19> */
.L_x_5688:
[----:B------:R-:W-:-:S04]  /*1060*/  UISETP.NE.U32.AND UP1, UPT, UR14, URZ, UPT ;  /* 0x000000ff0e00728c */ /* 0x000fc8000bf25070 */
[----:B------:R-:W-:-:S09]  /*1070*/  UISETP.NE.AND.EX UP1, UPT, UR15, URZ, UPT, UP1 ;  /* 0x000000ff0f00728c */ /* 0x000fd2000bf25310 */
[----:B------:R-:W-:Y:S05]  /*1080*/  BRA.U UP1, `(.L_x_5690) ;  /* 0x0000000101547547 */ /* 0x000fea000b800000 */
[----:B-----5:R-:W-:Y:S02]  /*1090*/  PRMT R7, R64, 0x7632, R7 ;  /* 0x0000763240077816 */ /* 0x020fe40000000007 */
[C---:B------:R-:W-:Y:S02]  /*10a0*/  PRMT R11, R65.reuse, 0x7632, R11 ;  /* 0x00007632410b7816 */ /* 0x040fe4000000000b */
[----:B------:R-:W-:Y:S02]  /*10b0*/  SHF.L.U32 R76, R65, 0x10, RZ ;  /* 0x00000010414c7819 */ /* 0x000fe400000006ff */
[C---:B------:R-:W-:Y:S02]  /*10c0*/  PRMT R65, R66.reuse, 0x7632, R65 ;  /* 0x0000763242417816 */ /* 0x040fe40000000041 */
[----:B------:R-:W-:Y:S02]  /*10d0*/  SHF.L.U32 R66, R66, 0x10, RZ ;  /* 0x0000001042427819 */ /* 0x000fe400000006ff */
        /* <DEDUP_REMOVED lines=12> */
[-C--:B------:R-:W-:Y:S01]  /*11a0*/  FMUL.FTZ R75, R64, R85.reuse ;  /* 0x00000055404b7220 */ /* 0x080fe20000410000 */
[----:B------:R-:W-:-:S02]  /*11b0*/  FMUL.FTZ R78, R78, R85 ;  /* 0x000000554e4e7220 */ /* 0x000fc40000410000 */
[----:B------:R-:W-:Y:S01]  /*11c0*/  FMUL.FTZ R80, R66, R85 ;  /* 0x0000005542507220 */ /* 0x000fe20000410000 */
[----:B------:R-:W-:Y:S06]  /*11d0*/  BRA `(.L_x_5689) ;  /* 0x0000000000607947 */ /* 0x000fec0003800000 */
.L_x_5690:
        /* <DEDUP_REMOVED lines=19> */
[----:B------:R-:W-:Y:S01]  /*1310*/  F2FP.BF16.F32.PACK_AB R12, R75, R4 ;  /* 0x000000044b0c723e */ /* 0x000fe200000010ff */
[----:B------:R-:W-:-:S02]  /*1320*/  FMUL.FTZ R76, R76, R85 ;  /* 0x000000554c4c7220 */ /* 0x000fc40000410000 */
[----:B------:R-:W-:Y:S02]  /*1330*/  F2FP.BF16.F32.PACK_AB R15, R80, R77 ;  /* 0x0000004d500f723e */ /* 0x000fe400000010ff */
[----:B------:R-:W-:Y:S02]  /*1340*/  F2FP.BF16.F32.PACK_AB R14, R78, R11 ;  /* 0x0000000b4e0e723e */ /* 0x000fe400000010ff */
[----:B------:R-:W-:-:S07]  /*1350*/  F2FP.BF16.F32.PACK_AB R13, R76, R7 ;  /* 0x000000074c0d723e */ /* 0x000fce00000010ff */
.L_x_5689:
[----:B------:R-:W0:Y:S01]  /*1360*/  @UP0 LDCU.64 UR4, c[0x0][0x3a8] ;  /* 0x00007500ff0407ac */ /* 0x000e220008000a00 */
[----:B------:R-:W-:Y:S02]  /*1370*/  PLOP3.LUT P2, PT, PT, PT, UP0, 0x80, 0x8 ;  /* 0x000000000008781c */ /* 0x000fe40003f4f008 */
[----:B------:R-:W-:Y:S02]  /*1380*/  PLOP3.LUT P3, PT, PT, PT, UP0, 0x80, 0x8 ;  /* 0x000000000008781c */ /* 0x000fe40003f6f008 */
[----:B------:R-:W-:-:S09]  /*1390*/  MOV R65, 0x10 ;  /* 0x0000001000417802 */ /* 0x000fd20000000f00 */
[C---:B0-----:R-:W-:Y:S01]  /*13a0*/  @P2 IMAD.WIDE.U32 R64, R86.reuse, R65, UR4 ;  /* 0x0000000456402e25 */ /* 0x041fe2000f8e0041 */
[----:B------:R-:W-:-:S04]  /*13b0*/  IADD3 R86, PT, PT, R86, 0x20, RZ ;  /* 0x0000002056567810 */ /* 0x000fc80007ffe0ff */
[----:B------:R0:W-:Y:S03]  /*13c0*/  @P3 STG.E.128 desc[UR6][R64.64], R12 ;  /* 0x0000000c40003986 */ /* 0x0001e6000c101d06 */
.L_x_5687:
[----:B------:R-:W-:Y:S05]  /*13d0*/  BSYNC.RECONVERGENT B0 ;  /* 0x0000000000007941 */ /* 0x000fea0003800200 */
.L_x_5686:
        /* <DEDUP_REMOVED lines=16> */
[----:B------:R-:W-:Y:S02]  /*14e0*/  SHF.L.U32 R84, R82, 0x10, RZ ;  /* 0x0000001052547819 */ /* 0x000fe400000006ff */
[----:B------:R-:W-:-:S02]  /*14f0*/  SHF.L.U32 R64, R64, 0x10, RZ ;  /* 0x0000001040407819 */ /* 0x000fc400000006ff */
[----:B--2---:R-:W-:Y:S02]  /*1500*/  SHF.L.U32 R5, R15, 0x10, RZ ;  /* 0x000000100f057819 */ /* 0x004fe400000006ff */
[----:B------:R-:W-:Y:S02]  /*1510*/  SHF.L.U32 R79, R12, 0x10, RZ ;  /* 0x000000100c4f7819 */ /* 0x000fe400000006ff */
[----:B------:R-:W-:Y:S01]  /*1520*/  SHF.L.U32 R67, R13, 0x10, RZ ;  /* 0x000000100d437819 */ /* 0x000fe200000006ff */
[-C--:B------:R-:W-:Y:S01]  /*1530*/  FFMA.FTZ R5, R68, R85.reuse, R5 ;  /* 0x0000005544057223 */ /* 0x080fe20000010005 */
[C---:B------:R-:W-:Y:S01]  /*1540*/  SHF.L.U32 R68, R65.reuse, 0x10, RZ ;  /* 0x0000001041447819 */ /* 0x040fe200000006ff */
[-C--:B------:R-:W-:Y:S01]  /*1550*/  FFMA.FTZ R8, R8, R85.reuse, R79 ;  /* 0x0000005508087223 */ /* 0x080fe2000001004f */
[----:B------:R-:W-:Y:S02]  /*1560*/  PRMT R15, R66, 0x7632, R15 ;  /* 0x00007632420f7816 */ /* 0x000fe4000000000f */
[----:B------:R-:W-:Y:S01]  /*1570*/  PRMT R65, R65, 0x7632, R65 ;  /* 0x0000763241417816 */ /* 0x000fe20000000041 */
[----:B------:R-:W-:Y:S01]  /*1580*/  FFMA.FTZ R68, R68, R85, R67 ;  /* 0x0000005544447223 */ /* 0x000fe20000010043 */
[----:B------:R-:W-:-:S02]  /*1590*/  PRMT R79, R15, 0x7632, R79 ;  /* 0x000076320f4f7816 */ /* 0x000fc4000000004f */
[----:B------:R-:W-:Y:S02]  /*15a0*/  PRMT R12, R12, 0x7632, R12 ;  /* 0x000076320c0c7816 */ /* 0x000fe4000000000c */
[----:B------:R-:W-:Y:S02]  /*15b0*/  PRMT R13, R13, 0x7632, R13 ;  /* 0x000076320d0d7816 */ /* 0x000fe4000000000d */
[----:B------:R-:W-:Y:S02]  /*15c0*/  PRMT R67, R14, 0x7632, R67 ;  /* 0x000076320e437816 */ /* 0x000fe40000000043 */
[----:B------:R-:W-:Y:S02]  /*15d0*/  SHF.L.U32 R88, R15, 0x10, RZ ;  /* 0x000000100f587819 */ /* 0x000fe400000006ff */
[----:B------:R-:W-:Y:S02]  /*15e0*/  SHF.L.U32 R66, R66, 0x10, RZ ;  /* 0x0000001042427819 */ /* 0x000fe400000006ff */
[----:B------:R-:W-:-:S02]  /*15f0*/  SHF.L.U32 R81, R14, 0x10, RZ ;  /* 0x000000100e517819 */ /* 0x000fc400000006ff */
[----:B------:R-:W-:Y:S02]  /*1600*/  SHF.L.U32 R15, R79, 0x10, RZ ;  /* 0x000000104f0f7819 */ /* 0x000fe400000006ff */
[----:B------:R-:W-:Y:S01]  /*1610*/  SHF.L.U32 R14, R65, 0x10, RZ ;  /* 0x00000010410e7819 */ /* 0x000fe200000006ff */
[-C--:B------:R-:W-:Y:S01]  /*1620*/  FFMA.FTZ R82, R66, R85.reuse, R81 ;  /* 0x0000005542527223 */ /* 0x080fe20000010051 */
[----:B------:R-:W-:Y:S01]  /*1630*/  SHF.L.U32 R67, R67, 0x10, RZ ;  /* 0x0000001043437819 */ /* 0x000fe200000006ff */
[-C--:B------:R-:W-:Y:S01]  /*1640*/  FFMA.FTZ R84, R84, R85.reuse, R15 ;  /* 0x0000005554547223 */ /* 0x080fe2000001000f */
[----:B------:R-:W-:Y:S02]  /*1650*/  SHF.L.U32 R13, R13, 0x10, RZ ;  /* 0x000000100d0d7819 */ /* 0x000fe400000006ff */
[----:B------:R-:W-:Y:S01]  /*1660*/  SHF.L.U32 R79, R12, 0x10, RZ ;  /* 0x000000100c4f7819 */ /* 0x000fe200000006ff */
[----:B------:R-:W-:Y:S01]  /*1670*/  FFMA.FTZ R83, R88, R85, R67 ;  /* 0x0000005558537223 */ /* 0x000fe20000010043 */
[----:B------:R-:W-:Y:S01]  /*1680*/  F2FP.BF16.F32.PACK_AB R15, R84, R5 ;  /* 0x00000005540f723e */ /* 0x000fe200000010ff */
[----:B------:R-:W-:-:S02]  /*1690*/  FFMA.FTZ R81, R14, R85, R13 ;  /* 0x000000550e517223 */ /* 0x000fc4000001000d */
[----:B------:R-:W-:Y:S01]  /*16a0*/  FFMA.FTZ R79, R64, R85, R79 ;  /* 0x00000055404f7223 */ /* 0x000fe2000001004f */
[----:B------:R-:W-:Y:S02]  /*16b0*/  F2FP.BF16.F32.PACK_AB R14, R83, R82 ;  /* 0x00000052530e723e */ /* 0x000fe400000010ff */
[----:B------:R-:W-:Y:S02]  /*16c0*/  F2FP.BF16.F32.PACK_AB R13, R81, R68 ;  /* 0x00000044510d723e */ /* 0x000fe400000010ff */
[----:B------:R-:W-:Y:S01]  /*16d0*/  F2FP.BF16.F32.PACK_AB R12, R79, R8 ;  /* 0x000000084f0c723e */ /* 0x000fe200000010ff */
[----:B------:R-:W-:Y:S06]  /*16e0*/  BRA `(.L_x_5694) ;  /* 0x0000000000c07947 */ /* 0x000fec0003800000 */
.L_x_5693:
[----:B------:R-:W-:-:S04]  /*16f0*/  UISETP.NE.U32.AND UP1, UPT, UR14, URZ, UPT ;  /* 0x000000ff0e00728c */ /* 0x000fc8000bf25070 */
[----:B------:R-:W-:-:S09]  /*1700*/  UISETP.NE.AND.EX UP1, UPT, UR15, URZ, UPT, UP1 ;  /* 0x000000ff0f00728c */ /* 0x000fd2000bf25310 */
[----:B------:R-:W-:Y:S05]  /*1710*/  BRA.U UP1, `(.L_x_5695) ;  /* 0x0000000101547547 */ /* 0x000fea000b800000 */
[C---:B-----5:R-:W-:Y:S02]  /*1720*/  SHF.L.U32 R84, R67.reuse, 0x10, RZ ;  /* 0x0000001043547819 */ /* 0x060fe400000006ff */
[----:B------:R-:W-:Y:S02]  /*1730*/  PRMT R81, R67, 0x7632, R81 ;  /* 0x0000763243517816 */ /* 0x000fe40000000051 */
[C---:B------:R-:W-:Y:S01]  /*1740*/  PRMT R79, R65.reuse, 0x7632, R79 ;  /* 0x00007632414f7816 */ /* 0x040fe2000000004f */
[-C--:B------:R-:W-:Y:S01]  /*1750*/  FMUL.FTZ R5, R84, R85.reuse ;  /* 0x0000005554057220 */ /* 0x080fe20000410000 */
[----:B------:R-:W-:Y:S02]  /*1760*/  SHF.L.U32 R68, R65, 0x10, RZ ;  /* 0x0000001041447819 */ /* 0x000fe400000006ff */
[----:B------:R-:W-:Y:S02]  /*1770*/  PRMT R67, R64, 0x7632, R67 ;  /* 0x0000763240437816 */ /* 0x000fe40000000043 */
        /* <DEDUP_REMOVED lines=15> */
.L_x_5695:
[----:B-----5:R-:W-:Y:S02]  /*1870*/  PRMT R14, R66, 0x7632, R14 ;  /* 0x00007632420e7816 */ /* 0x020fe4000000000e */
[----:B------:R-:W-:Y:S02]  /*1880*/  PRMT R15, R67, 0x7632, R15 ;  /* 0x00007632430f7816 */ /* 0x000fe4000000000f */
[C---:B------:R-:W-:Y:S02]  /*1890*/  PRMT R12, R64.reuse, 0x7632, R12 ;  /* 0x00007632400c7816 */ /* 0x040fe4000000000c */
        /* <DEDUP_REMOVED lines=17> */
[----:B------:R-:W-:Y:S02]  /*19b0*/  F2FP.BF16.F32.PACK_AB R15, R84, R5 ;  /* 0x00000005540f723e */ /* 0x000fe400000010ff */
[----:B------:R-:W-:Y:S02]  /*19c0*/  F2FP.BF16.F32.PACK_AB R14, R83, R82 ;  /* 0x00000052530e723e */ /* 0x000fe400000010ff */
[----:B------:R-:W-:Y:S02]  /*19d0*/  F2FP.BF16.F32.PACK_AB R13, R81, R68 ;  /* 0x00000044510d723e */ /* 0x000fe400000010ff */
[----:B------:R-:W-:-:S07]  /*19e0*/  F2FP.BF16.F32.PACK_AB R12, R79, R8 ;  /* 0x000000084f0c723e */ /* 0x000fce00000010ff */
.L_x_5694:
[----:B------:R-:W0:Y:S01]  /*19f0*/  @UP0 LDCU.64 UR4, c[0x0][0x3a8] ;  /* 0x00007500ff0407ac */ /* 0x000e220008000a00 */
[----:B------:R-:W-:Y:S01]  /*1a00*/  PLOP3.LUT P3, PT, PT, PT, UP0, 0x80, 0x8 ;  /* 0x000000000008781c */ /* 0x000fe20003f6f008 */
[----:B------:R-:W-:Y:S01]  /*1a10*/  HFMA2 R65, -RZ, RZ, 0, 9.5367431640625e-07 ;  /* 0x00000010ff417431 */ /* 0x000fe200000001ff */
[----:B------:R-:W-:-:S11]  /*1a20*/  PLOP3.LUT P4, PT, PT, PT, UP0, 0x80, 0x8 ;  /* 0x000000000008781c */ /* 0x000fd60003f8f008 */
[----:B0-----:R-:W-:-:S05]  /*1a30*/  @P3 IMAD.WIDE.U32 R64, R86, R65, UR4 ;  /* 0x0000000456403e25 */ /* 0x001fca000f8e0041 */
[----:B------:R1:W-:Y:S02]  /*1a40*/  @P4 STG.E.128 desc[UR6][R64.64], R12 ;  /* 0x0000000c40004986 */ /* 0x0003e4000c101d06 */
.L_x_5692:
[----:B------:R-:W-:Y:S05]  /*1a50*/  BSYNC.RECONVERGENT B0 ;  /* 0x0000000000007941 */ /* 0x000fea0003800200 */
.L_x_5691:
        /* <DEDUP_REMOVED lines=100> */
.L_x_5715:
[----:B-1----:R-:W-:Y:S01]  /*20a0*/  FADD.FTZ R85, R90, R91 ;  /* 0x0000005b5a557221 */ /* 0x002fe20000010000 */
[----:B------:R-:W-:Y:S01]  /*20b0*/  FMUL.FTZ R64, R87, R87 ;  /* 0x0000005757407220 */ /* 0x000fe20000410000 */
[----:B------:R-:W-:Y:S01]  /*20c0*/  ISETP.NE.AND P3, PT, RZ, UR8, PT ;  /* 0x00000008ff007c0c */ /* 0x000fe2000bf65270 */
[----:B------:R-:W-:Y:S01]  /*20d0*/  BSSY.RECONVERGENT B0, `(.L_x_5697) ;  /* 0x000002d000007945 */ /* 0x000fe20003800200 */
[----:B------:R-:W-:Y:S02]  /*20e0*/  FFMA.FTZ R85, R85, R66, UR9 ;  /* 0x0000000955557e23 */ /* 0x000fe40008010042 */
[----:B------:R-:W1:Y:S01]  /*20f0*/  @!P5 LDC.64 R66, c[0x0][0x3c0] ;  /* 0x0000f000ff42db82 */ /* 0x000e620000000a00 */
[----:B------:R-:W-:-:S05]  /*2100*/  FSEL R86, R64, RZ, P3 ;  /* 0x000000ff40567208 */ /* 0x000fca0001800000 */
[----:B------:R-:W-:Y:S01]  /*2110*/  FADD.FTZ R86, R85, R86 ;  /* 0x0000005655567221 */ /* 0x000fe20000010000 */
[----:B------:R-:W-:Y:S01]  /*2120*/  FSEL R85, R87, RZ, !P3 ;  /* 0x000000ff57557208 */ /* 0x000fe20005800000 */
[----:B------:R-:W2:Y:S02]  /*2130*/  @!P5 LDC.64 R64, c[0x0][0x3c8] ;  /* 0x0000f200ff40db82 */ /* 0x000ea40000000a00 */
[----:B------:R-:W3:Y:S01]  /*2140*/  MUFU.RSQ R88, R86 ;  /* 0x0000005600587308 */ /* 0x000ee20000001400 */
[----:B-1----:R-:W-:-:S05]  /*2150*/  @!P5 IMAD.WIDE R66, R3, 0x4, R66 ;  /* 0x000000040342d825 */ /* 0x002fca00078e0242 */
[----:B------:R1:W-:Y:S01]  /*2160*/  @!P5 STG.E desc[UR6][R66.64], R87 ;  /* 0x000000574200d986 */ /* 0x0003e2000c101906 */
[----:B--2---:R-:W-:-:S05]  /*2170*/  @!P5 IMAD.WIDE R64, R3, 0x4, R64 ;  /* 0x000000040340d825 */ /* 0x004fca00078e0240 */
[----:B---3--:R1:W-:Y:S01]  /*2180*/  @!P5 STG.E desc[UR6][R64.64], R88 ;  /* 0x000000584000d986 */ /* 0x0083e2000c101906 */
[----:B------:R-:W-:Y:S05]  /*2190*/  @!P0 BRA `(.L_x_5698) ;  /* 0x0000000000808947 */ /* 0x000fea0003800000 */
[--C-:B-1----:R-:W-:Y:S01]  /*21a0*/  FADD.FTZ R65, R9, -R85.reuse ;  /* 0x8000005509417221 */ /* 0x102fe20000010000 */
[--C-:B------:R-:W-:Y:S01]  /*21b0*/  FADD.FTZ R67, R70, -R85.reuse ;  /* 0x8000005546437221 */ /* 0x100fe20000010000 */
[--C-:B------:R-:W-:Y:S01]  /*21c0*/  FADD.FTZ R87, R71, -R85.reuse ;  /* 0x8000005547577221 */ /* 0x100fe20000010000 */
[--C-:B------:R-:W-:Y:S01]  /*21d0*/  FADD.FTZ R89, R72, -R85.reuse ;  /* 0x8000005548597221 */ /* 0x100fe20000010000 */
[C---:B------:R-:W-:Y:S01]  /*21e0*/  FMUL.FTZ R65, R88.reuse, R65 ;  /* 0x0000004158417220 */ /* 0x040fe20000410000 */
[C---:B------:R-:W-:Y:S01]  /*21f0*/  FMUL.FTZ R66, R88.reuse, R67 ;  /* 0x0000004358427220 */ /* 0x040fe20000410000 */
[----:B------:R-:W-:Y:S01]  /*2200*/  FADD.FTZ R67, R69, -R85 ;  /* 0x8000005545437221 */ /* 0x000fe20000010000 */
[----:B------:R-:W-:Y:S01]  /*2210*/  FMUL.FTZ R87, R88, R87 ;  /* 0x0000005758577220 */ /* 0x000fe20000410000 */
[----:B-----5:R-:W-:Y:S01]  /*2220*/  FFMA.FTZ R64, R65, R60, R52 ;  /* 0x0000003c41407223 */ /* 0x020fe20000010034 */
[----:B------:R-:W-:Y:S01]  /*2230*/  FFMA.FTZ R65, R66, R61, R53 ;  /* 0x0000003d42417223 */ /* 0x000fe20000010035 */
[C---:B------:R-:W-:Y:S01]  /*2240*/  FMUL.FTZ R86, R88.reuse, R89 ;  /* 0x0000005958567220 */ /* 0x040fe20000410000 */
[----:B------:R-:W-:Y:S01]  /*2250*/  FMUL.FTZ R66, R88, R67 ;  /* 0x0000004358427220 */ /* 0x000fe20000410000 */
[----:B------:R-:W-:Y:S01]  /*2260*/  FFMA.FTZ R67, R87, R56, R48 ;  /* 0x0000003857437223 */ /* 0x000fe20000010030 */
[--C-:B------:R-:W-:Y:S01]  /*2270*/  FADD.FTZ R89, R74, -R85.reuse ;  /* 0x800000554a597221 */ /* 0x100fe20000010000 */
[----:B------:R-:W-:Y:S01]  /*2280*/  F2FP.BF16.F32.PACK_AB R64, R65, R64 ;  /* 0x000000404140723e */ /* 0x000fe200000010ff */
[----:B------:R-:W-:Y:S01]  /*2290*/  FADD.FTZ R65, R10, -R85 ;  /* 0x800000550a417221 */ /* 0x000fe20000010000 */
[----:B0-----:R-:W-:Y:S01]  /*22a0*/  FFMA.FTZ R90, R86, R57, R49 ;  /* 0x00000039565a7223 */ /* 0x001fe20000010031 */
[----:B------:R-:W-:Y:S01]  /*22b0*/  FFMA.FTZ R66, R66, R63, R55 ;  /* 0x0000003f42427223 */ /* 0x000fe20000010037 */
[----:B------:R-:W0:Y:S01]  /*22c0*/  LDC.64 R86, c[0x0][0x428] ;  /* 0x00010a00ff567b82 */ /* 0x000e220000000a00 */
[----:B------:R-:W-:-:S04]  /*22d0*/  FMUL.FTZ R65, R88, R65 ;  /* 0x0000004158417220 */ /* 0x000fc80000410000 */
[----:B------:R-:W-:-:S05]  /*22e0*/  FFMA.FTZ R65, R65, R62, R54 ;  /* 0x0000003e41417223 */ /* 0x000fca0000010036 */
[----:B------:R-:W-:Y:S02]  /*22f0*/  F2FP.BF16.F32.PACK_AB R65, R66, R65 ;  /* 0x000000414241723e */ /* 0x000fe400000010ff */
[----:B------:R-:W-:Y:S01]  /*2300*/  F2FP.BF16.F32.PACK_AB R66, R90, R67 ;  /* 0x000000435a42723e */ /* 0x000fe200000010ff */
[----:B------:R-:W-:Y:S01]  /*2310*/  FADD.FTZ R67, R73, -R85 ;  /* 0x8000005549437221 */ /* 0x000fe20000010000 */
[----:B------:R-:W-:-:S03]  /*2320*/  FMUL.FTZ R90, R88, R89 ;  /* 0x00000059585a7220 */ /* 0x000fc60000410000 */
[----:B------:R-:W-:Y:S01]  /*2330*/  FMUL.FTZ R67, R88, R67 ;  /* 0x0000004358437220 */ /* 0x000fe20000410000 */
[----:B------:R-:W-:-:S03]  /*2340*/  FFMA.FTZ R90, R90, R59, R51 ;  /* 0x0000003b5a5a7223 */ /* 0x000fc60000010033 */
[----:B------:R-:W-:Y:S01]  /*2350*/  FFMA.FTZ R67, R67, R58, R50 ;  /* 0x0000003a43437223 */ /* 0x000fe20000010032 */
[C---:B0-----:R-:W-:Y:S01]  /*2360*/  IMAD.WIDE.U32 R86, R6.reuse, 0x10, R86 ;  /* 0x0000001006567825 */ /* 0x041fe200078e0056 */
[----:B------:R-:W-:-:S03]  /*2370*/  IADD3 R6, PT, PT, R6, 0x20, RZ ;  /* 0x0000002006067810 */ /* 0x000fc60007ffe0ff */
[----:B------:R-:W-:-:S05]  /*2380*/  F2FP.BF16.F32.PACK_AB R67, R90, R67 ;  /* 0x000000435a43723e */ /* 0x000fca00000010ff */
[----:B------:R2:W-:Y:S02]  /*2390*/  STG.E.128 desc[UR6][R86.64], R64 ;  /* 0x0000004056007986 */ /* 0x0005e4000c101d06 */
.L_x_5698:
[----:B------:R-:W-:Y:S05]  /*23a0*/  BSYNC.RECONVERGENT B0 ;  /* 0x0000000000007941 */ /* 0x000fea0003800200 */
.L_x_5697:
[----:B------:R-:W-:Y:S01]  /*23b0*/  ISETP.GE.U32.AND P0, PT, R0, 0x40, PT ;  /* 0x000000400000780c */ /* 0x000fe20003f06070 */
[----:B------:R-:W-:-:S12]  /*23c0*/  BSSY.RECONVERGENT B0, `(.L_x_5699) ;  /* 0x0000022000007945 */ /* 0x000fd80003800200 */
[----:B------:R-:W-:Y:S05]  /*23d0*/  @!P0 BRA `(.L_x_5700) ;  /* 0x0000000000808947 */ /* 0x000fea0003800000 */
[--C-:B-12---:R-:W-:Y:S01]  /*23e0*/  FADD.FTZ R65, R4, -R85.reuse ;  /* 0x8000005504417221 */ /* 0x106fe20000010000 */
[--C-:B------:R-:W-:Y:S01]  /*23f0*/  FADD.FTZ R67, R75, -R85.reuse ;  /* 0x800000554b437221 */ /* 0x100fe20000010000 */
[--C-:B------:R-:W-:Y:S01]  /*2400*/  FADD.FTZ R87, R11, -R85.reuse ;  /* 0x800000550b577221 */ /* 0x100fe20000010000 */
[--C-:B------:R-:W-:Y:S01]  /*2410*/  FADD.FTZ R89, R78, -R85.reuse ;  /* 0x800000554e597221 */ /* 0x100fe20000010000 */
[C---:B------:R-:W-:Y:S01]  /*2420*/  FMUL.FTZ R65, R88.reuse, R65 ;  /* 0x0000004158417220 */ /* 0x040fe20000410000 */
[----:B------:R-:W-:Y:S01]  /*2430*/  FMUL.FTZ R66, R88, R67 ;  /* 0x0000004358427220 */ /* 0x000fe20000410000 */
        /* <DEDUP_REMOVED lines=26> */
.L_x_5700:
[----:B------:R-:W-:Y:S05]  /*25e0*/  BSYNC.RECONVERGENT B0 ;  /* 0x0000000000007941 */ /* 0x000fea0003800200 */
.L_x_5699:
[----:B------:R-:W-:Y:S04]  /*25f0*/  BSSY.RECONVERGENT B0, `(.L_x_5701) ;  /* 0x0000021000007945 */ /* 0x000fe80003800200 */
[----:B------:R-:W-:Y:S05]  /*2600*/  @!P2 BRA `(.L_x_5702) ;  /* 0x00000000007ca947 */ /* 0x000fea0003800000 */
[--C-:B-123--:R-:W-:Y:S01]  /*2610*/  FADD.FTZ R64, R5, -R85.reuse ;  /* 0x8000005505407221 */ /* 0x10efe20000010000 */
[--C-:B------:R-:W-:Y:S01]  /*2620*/  FADD.FTZ R66, R84, -R85.reuse ;  /* 0x8000005554427221 */ /* 0x100fe20000010000 */
[--C-:B------:R-:W-:Y:S01]  /*2630*/  FADD.FTZ R65, R8, -R85.reuse ;  /* 0x8000005508417221 */ /* 0x100fe20000010000 */
[--C-:B------:R-:W-:Y:S01]  /*2640*/  FADD.FTZ R93, R79, -R85.reuse ;  /* 0x800000554f5d7221 */ /* 0x100fe20000010000 */
[--C-:B------:R-:W-:Y:S01]  /*2650*/  FADD.FTZ R91, R68, -R85.reuse ;  /* 0x80000055445b7221 */ /* 0x100fe20000010000 */
[--C-:B------:R-:W-:Y:S01]  /*2660*/  FADD.FTZ R87, R81, -R85.reuse ;  /* 0x8000005551577221 */ /* 0x100fe20000010000 */
[--C-:B------:R-:W-:Y:S01]  /*2670*/  FADD.FTZ R89, R82, -R85.reuse ;  /* 0x8000005552597221 */ /* 0x100fe20000010000 */
[----:B------:R-:W-:Y:S01]  /*2680*/  FADD.FTZ R67, R83, -R85 ;  /* 0x8000005553437221 */ /* 0x000fe20000010000 */
[C---:B------:R-:W-:Y:S01]  /*2690*/  FMUL.FTZ R85, R88.reuse, R64 ;  /* 0x0000004058557220 */ /* 0x040fe20000410000 */
[C---:B------:R-:W-:Y:S01]  /*26a0*/  FMUL.FTZ R66, R88.reuse, R66 ;  /* 0x0000004258427220 */ /* 0x040fe20000410000 */
[C---:B------:R-:W-:Y:S01]  /*26b0*/  FMUL.FTZ R64, R88.reuse, R93 ;  /* 0x0000005d58407220 */ /* 0x040fe20000410000 */
[----:B0-----:R-:W-:Y:S01]  /*26c0*/  FMUL.FTZ R90, R88, R67 ;  /* 0x00000043585a7220 */ /* 0x001fe20000410000 */
[----:B-----5:R-:W-:Y:S01]  /*26d0*/  FFMA.FTZ R86, R85, R26, R18 ;  /* 0x0000001a55567223 */ /* 0x020fe20000010012 */
[----:B------:R-:W-:Y:S01]  /*26e0*/  FFMA.FTZ R93, R66, R27, R19 ;  /* 0x0000001b425d7223 */ /* 0x000fe20000010013 */
[C---:B------:R-:W-:Y:S01]  /*26f0*/  FMUL.FTZ R66, R88.reuse, R87 ;  /* 0x0000005758427220 */ /* 0x040fe20000410000 */
[C---:B------:R-:W-:Y:S01]  /*2700*/  FMUL.FTZ R65, R88.reuse, R65 ;  /* 0x0000004158417220 */ /* 0x040fe20000410000 */
[C---:B------:R-:W-:Y:S01]  /*2710*/  FMUL.FTZ R85, R88.reuse, R91 ;  /* 0x0000005b58557220 */ /* 0x040fe20000410000 */
[----:B------:R-:W-:Y:S01]  /*2720*/  FMUL.FTZ R89, R88, R89 ;  /* 0x0000005958597220 */ /* 0x000fe20000410000 */
[----:B------:R-:W-:Y:S01]  /*2730*/  F2FP.BF16.F32.PACK_AB R67, R93, R86 ;  /* 0x000000565d43723e */ /* 0x000fe200000010ff */
[----:B------:R-:W-:Y:S01]  /*2740*/  FFMA.FTZ R88, R65, R28, R20 ;  /* 0x0000001c41587223 */ /* 0x000fe20000010014 */
[----:B------:R-:W0:Y:S01]  /*2750*/  LDC.64 R86, c[0x0][0x428] ;  /* 0x00010a00ff567b82 */ /* 0x000e220000000a00 */
[----:B------:R-:W-:Y:S01]  /*2760*/  FFMA.FTZ R65, R85, R30, R22 ;  /* 0x0000001e55417223 */ /* 0x000fe20000010016 */
[----:B------:R-:W-:Y:S01]  /*2770*/  FFMA.FTZ R92, R90, R25, R17 ;  /* 0x000000195a5c7223 */ /* 0x000fe20000010011 */
[----:B------:R-:W-:Y:S01]  /*2780*/  FFMA.FTZ R89, R89, R24, R16 ;  /* 0x0000001859597223 */ /* 0x000fe20000010010 */
[----:B------:R-:W-:Y:S01]  /*2790*/  FFMA.FTZ R90, R66, R31, R23 ;  /* 0x0000001f425a7223 */ /* 0x000fe20000010017 */
[----:B------:R-:W-:-:S03]  /*27a0*/  FFMA.FTZ R85, R64, R29, R21 ;  /* 0x0000001d40557223 */ /* 0x000fc60000010015 */
[----:B------:R-:W-:Y:S02]  /*27b0*/  F2FP.BF16.F32.PACK_AB R66, R92, R89 ;  /* 0x000000595c42723e */ /* 0x000fe400000010ff */
[----:B------:R-:W-:Y:S02]  /*27c0*/  F2FP.BF16.F32.PACK_AB R65, R90, R65 ;  /* 0x000000415a41723e */ /* 0x000fe400000010ff */
[----:B------:R-:W-:Y:S01]  /*27d0*/  F2FP.BF16.F32.PACK_AB R64, R85, R88 ;  /* 0x000000585540723e */ /* 0x000fe200000010ff */
[----:B0-----:R-:W-:-:S05]  /*27e0*/  IMAD.WIDE.U32 R86, R6, 0x10, R86 ;  /* 0x0000001006567825 */ /* 0x001fca00078e0056 */
[----:B------:R4:W-:Y:S02]  /*27f0*/  STG.E.128 desc[UR6][R86.64], R64 ;  /* 0x0000004056007986 */ /* 0x0009e4000c101d06 */
.L_x_5702:
[----:B------:R-:W-:Y:S05]  /*2800*/  BSYNC.RECONVERGENT B0 ;  /* 0x0000000000007941 */ /* 0x000fea0003800200 */
.L_x_5701:
[----:B-1234-:R-:W1:Y:S02]  /*2810*/  LDC.64 R64, c[0x0][0x380] ;  /* 0x0000e000ff407b82 */ /* 0x01ee640000000a00 */
[----:B-1----:R-:W-:-:S04]  /*2820*/  LEA R3, R64, R3, 0x2 ;  /* 0x0000000340037211 */ /* 0x002fc800078e10ff */
[----:B------:R-:W-:-:S13]  /*2830*/  ISETP.GE.AND P0, PT, R3, R65, PT ;  /* 0x000000410300720c */ /* 0x000fda0003f06270 */
[----:B------:R-:W-:Y:S05]  /*2840*/  @!P0 BRA `(.L_x_5703) ;  /* 0xffffffdc006c8947 */ /* 0x000fea000383ffff */
[----:B------:R-:W-:Y:S05]  /*2850*/  EXIT ;  /* 0x000000000000794d */ /* 0x000fea0003800000 */
.L_x_5696:
        /* <DEDUP_REMOVED lines=8> */
.L_x_5705:
[----:B------:R-:W-:Y:S05]  /*28e0*/  BSYNC B0 ;  /* 0x0000000000007941 */ /* 0x000fea0003800000 */
.L_x_5704:
        /* <DEDUP_REMOVED lines=10> */
.L_x_5706:
[----:B------:R-:W-:Y:S01]  /*2990*/  HFMA2 R85, -RZ, RZ, 0, 2.384185791015625e-07 ;  /* 0x00000004ff557431 */ /* 0x000fe200000001ff */
[----:B------:R-:W-:-:S05]  /*29a0*/  MOV R87, R92 ;  /* 0x0000005c00577202 */ /* 0x000fca0000000f00 */
[----:B------:R-:W-:-:S05]  /*29b0*/  FADD.FTZ R89, R88, R87 ;  /* 0x0000005758597221 */ /* 0x000fca0000010000 */
[----:B------:R-:W-:-:S07]  /*29c0*/  MOV R93, R89 ;  /* 0x00000059005d7202 */ /* 0x000fce0000000f00 */
[----:B------:R-:W-:Y:S05]  /*29d0*/  WARPSYNC.COLLECTIVE R67, `(.L_x_5707) ;  /* 0x0000000043087348 */ /* 0x000fea0003c00000 */
[----:B------:R0:W1:Y:S02]  /*29e0*/  SHFL.BFLY P6, R92, R93, R85, R86 ;  /* 0x0c0000555d5c7389 */ /* 0x00006400000c0056 */
[----:B01----:R-:W-:Y:S05]  /*29f0*/  ENDCOLLECTIVE ;  /* 0x000000000000791b */ /* 0x003fea0003800000 */
.L_x_5707:
[----:B------:R-:W-:Y:S01]  /*2a00*/  HFMA2 R85, -RZ, RZ, 0, 4.76837158203125e-07 ;  /* 0x00000008ff557431 */ /* 0x000fe200000001ff */
[----:B------:R-:W-:-:S05]  /*2a10*/  MOV R64, R92 ;  /* 0x0000005c00407202 */ /* 0x000fca0000000f00 */
[----:B------:R-:W-:-:S05]  /*2a20*/  FADD.FTZ R90, R89, R64 ;  /* 0x00000040595a7221 */ /* 0x000fca0000010000 */
[----:B------:R-:W-:-:S07]  /*2a30*/  MOV R93, R90 ;  /* 0x0000005a005d7202 */ /* 0x000fce0000000f00 */
[----:B------:R-:W-:Y:S05]  /*2a40*/  WARPSYNC.COLLECTIVE R67, `(.L_x_5708) ;  /* 0x0000000043087348 */ /* 0x000fea0003c00000 */
[----:B------:R0:W1:Y:S02]  /*2a50*/  SHFL.BFLY P6, R92, R93, R85, R86 ;  /* 0x0c0000555d5c7389 */ /* 0x00006400000c0056 */
[----:B01----:R-:W-:Y:S05]  /*2a60*/  ENDCOLLECTIVE ;  /* 0x000000000000791b */ /* 0x003fea0003800000 */
.L_x_5708:
[----:B------:R-:W-:Y:S01]  /*2a70*/  HFMA2 R85, -RZ, RZ, 0, 9.5367431640625e-07 ;  /* 0x00000010ff557431 */ /* 0x000fe200000001ff */
[----:B------:R-:W-:-:S05]  /*2a80*/  MOV R87, R92 ;  /* 0x0000005c00577202 */ /* 0x000fca0000000f00 */
[----:B------:R-:W-:-:S05]  /*2a90*/  FADD.FTZ R91, R90, R87 ;  /* 0x000000575a5b7221 */ /* 0x000fca0000010000 */
[----:B------:R-:W-:-:S07]  /*2aa0*/  MOV R93, R91 ;  /* 0x0000005b005d7202 */ /* 0x000fce0000000f00 */
[----:B------:R-:W-:Y:S05]  /*2ab0*/  WARPSYNC.COLLECTIVE R67, `(.L_x_5709) ;  /* 0x0000000043087348 */ /* 0x000fea0003c00000 */
[----:B------:R0:W1:Y:S02]  /*2ac0*/  SHFL.BFLY P6, R92, R93, R85, R86 ;  /* 0x0c0000555d5c7389 */ /* 0x00006400000c0056 */
[----:B01----:R-:W-:Y:S05]  /*2ad0*/  ENDCOLLECTIVE ;  /* 0x000000000000791b */ /* 0x003fea0003800000 */
.L_x_5709:
        /* <DEDUP_REMOVED lines=53> */
[----:B------:R-:W-:-:S04]  /*2e30*/  MOV R86, 0x1f ;  /* 0x0000001f00567802 */ /* 0x000fc80000000f00 */
[----:B------:R-:W-:-:S07]  /*2e40*/  MOV R93, R64 ;  /* 0x00000040005d7202 */ /* 0x000fce0000000f00 */
[----:B------:R-:W-:Y:S05]  /*2e50*/  WARPSYNC.COLLECTIVE R67, `(.L_x_5710) ;  /* 0x0000000043087348 */ /* 0x000fea0003c00000 */
[----:B------:R0:W1:Y:S02]  /*2e60*/  SHFL.BFLY P6, R92, R93, R85, R86 ;  /* 0x0c0000555d5c7389 */ /* 0x00006400000c0056 */
[----:B01----:R-:W-:Y:S05]  /*2e70*/  ENDCOLLECTIVE ;  /* 0x000000000000791b */ /* 0x003fea0003800000 */
.L_x_5710:
[----:B------:R-:W-:Y:S01]  /*2e80*/  HFMA2 R85, -RZ, RZ, 0, 1.1920928955078125e-07 ;  /* 0x00000002ff557431 */ /* 0x000fe200000001ff */
[----:B------:R-:W-:-:S05]  /*2e90*/  MOV R65, R92 ;  /* 0x0000005c00417202 */ /* 0x000fca0000000f00 */
[----:B------:R-:W-:-:S05]  /*2ea0*/  FADD.FTZ R65, R64, R65 ;  /* 0x0000004140417221 */ /* 0x000fca0000010000 */
[----:B------:R-:W-:-:S07]  /*2eb0*/  MOV R93, R65 ;  /* 0x00000041005d7202 */ /* 0x000fce0000000f00 */
[----:B------:R-:W-:Y:S05]  /*2ec0*/  WARPSYNC.COLLECTIVE R67, `(.L_x_5711) ;  /* 0x0000000043087348 */ /* 0x000fea0003c00000 */
[----:B------:R0:W1:Y:S02]  /*2ed0*/  SHFL.BFLY P6, R92, R93, R85, R86 ;  /* 0x0c0000555d5c7389 */ /* 0x00006400000c0056 */
[----:B01----:R-:W-:Y:S05]  /*2ee0*/  ENDCOLLECTIVE ;  /* 0x000000000000791b */ /* 0x003fea0003800000 */
.L_x_5711:
[----:B------:R-:W-:Y:S01]  /*2ef0*/  HFMA2 R85, -RZ, RZ, 0, 2.384185791015625e-07 ;  /* 0x00000004ff557431 */ /* 0x000fe200000001ff */
[----:B------:R-:W-:-:S05]  /*2f00*/  MOV R88, R92 ;  /* 0x0000005c00587202 */ /* 0x000fca0000000f00 */
[----:B------:R-:W-:-:S05]  /*2f10*/  FADD.FTZ R88, R65, R88 ;  /* 0x0000005841587221 */ /* 0x000fca0000010000 */
[----:B------:R-:W-:-:S07]  /*2f20*/  MOV R93, R88 ;  /* 0x00000058005d7202 */ /* 0x000fce0000000f00 */
[----:B------:R-:W-:Y:S05]  /*2f30*/  WARPSYNC.COLLECTIVE R67, `(.L_x_5712) ;  /* 0x0000000043087348 */ /* 0x000fea0003c00000 */
[----:B------:R0:W1:Y:S02]  /*2f40*/  SHFL.BFLY P6, R92, R93, R85, R86 ;  /* 0x0c0000555d5c7389 */ /* 0x00006400000c0056 */
[----:B01----:R-:W-:Y:S05]  /*2f50*/  ENDCOLLECTIVE ;  /* 0x000000000000791b */ /* 0x003fea0003800000 */
.L_x_5712:
[----:B------:R-:W-:Y:S01]  /*2f60*/  HFMA2 R85, -RZ, RZ, 0, 4.76837158203125e-07 ;  /* 0x00000008ff557431 */ /* 0x000fe200000001ff */
[----:B------:R-:W-:-:S05]  /*2f70*/  MOV R89, R92 ;  /* 0x0000005c00597202 */ /* 0x000fca0000000f00 */
[----:B------:R-:W-:-:S05]  /*2f80*/  FADD.FTZ R89, R88, R89 ;  /* 0x0000005958597221 */ /* 0x000fca0000010000 */
[----:B------:R-:W-:-:S07]  /*2f90*/  MOV R93, R89 ;  /* 0x00000059005d7202 */ /* 0x000fce0000000f00 */
[----:B------:R-:W-:Y:S05]  /*2fa0*/  WARPSYNC.COLLECTIVE R67, `(.L_x_5713) ;  /* 0x0000000043087348 */ /* 0x000fea0003c00000 */
[----:B------:R0:W1:Y:S02]  /*2fb0*/  SHFL.BFLY P6, R92, R93, R85, R86 ;  /* 0x0c0000555d5c7389 */ /* 0x00006400000c0056 */
[----:B01----:R-:W-:Y:S05]  /*2fc0*/  ENDCOLLECTIVE ;  /* 0x000000000000791b */ /* 0x003fea0003800000 */
.L_x_5713:
[----:B------:R-:W-:Y:S01]  /*2fd0*/  HFMA2 R85, -RZ, RZ, 0, 9.5367431640625e-07 ;  /* 0x00000010ff557431 */ /* 0x000fe200000001ff */
[----:B------:R-:W-:-:S05]  /*2fe0*/  MOV R90, R92 ;  /* 0x0000005c005a7202 */ /* 0x000fca0000000f00 */
[----:B------:R-:W-:-:S05]  /*2ff0*/  FADD.FTZ R90, R89, R90 ;  /* 0x0000005a595a7221 */ /* 0x000fca0000010000 */
[----:B------:R-:W-:-:S07]  /*3000*/  MOV R93, R90 ;  /* 0x0000005a005d7202 */ /* 0x000fce0000000f00 */
[----:B------:R-:W-:Y:S05]  /*3010*/  WARPSYNC.COLLECTIVE R67, `(.L_x_5714) ;  /* 0x0000000043087348 */ /* 0x000fea0003c00000 */
[----:B------:R0:W1:Y:S02]  /*3020*/  SHFL.BFLY P6, R92, R93, R85, R86 ;  /* 0x0c0000555d5c7389 */ /* 0x00006400000c0056 */
[----:B01----:R-:W-:Y:S05]  /*3030*/  ENDCOLLECTIVE ;  /* 0x000000000000791b */ /* 0x003fea0003800000 */
.L_x_5714:
[----:B------:R-:W-:Y:S01]  /*3040*/  MOV R91, R92 ;  /* 0x0000005c005b7202 */ /* 0x000fe20000000f00 */
[----:B------:R-:W-:Y:S06]  /*3050*/  BRA `(.L_x_5715) ;  /* 0xfffffff000107947 */ /* 0x000fec000383ffff */
.L_x_5716:
        /* <DEDUP_REMOVED lines=10> */
.L_x_28734:


//--------------------- .text._ZN10layer_norm13ln_fwd_kernelINS_13Kernel_traitsIf13__nv_bfloat16S2_S2_fjLj768ELj1ELj4ELj1ELj16ENS_18Kernel_traits_baseILj768EfS2_S2_S2_fjLj128EEEEELb0ELb0ELb0ELb1EEEvNS_9FwdParamsE --------------------------
	.section	.text._ZN10layer_norm13ln_fwd_kernelINS_13Kernel_traitsIf13__nv_bfloat16S2_S2_fjLj768ELj1ELj4ELj1ELj16ENS_18Kernel_traits_baseILj768EfS2_S2_S2_fjLj128EEEEELb0ELb0ELb0ELb1EEEvNS_9FwdParamsE,"ax",@progbits
	.align	128
        .global         _ZN10layer_norm13ln_fwd_kernelINS_13Kernel_traitsIf13__nv_bfloat16S2_S2_fjLj768ELj1ELj4ELj1ELj16ENS_18Kernel_traits_baseILj768EfS2_S2_S2_fjLj128EEEEELb0ELb0ELb0ELb1EEEvNS_9FwdParamsE
        .type           _ZN10layer_norm13ln_fwd_kernelINS_13Kernel_traitsIf13__nv_bfloat16S2_S2_fjLj768ELj1ELj4ELj1ELj16ENS_18Kernel_traits_baseILj768EfS2_S2_S2_fjLj128EEEEELb0ELb0ELb0ELb1EEEvNS_9FwdParamsE,@function
        .size           _ZN10layer_norm13ln_fwd_kernelINS_13Kernel_traitsIf13__nv_bfloat16S2_S2_fjLj768ELj1ELj4ELj1ELj16ENS_18Kernel_traits_baseILj768EfS2_S2_S2_fjLj128EEEEELb0ELb0ELb0ELb1EEEvNS_9FwdParamsE,(.L_x_28735 - _ZN10layer_norm13ln_fwd_kernelINS_13Kernel_traitsIf13__nv_bfloat16S2_S2_fjLj768ELj1ELj4ELj1ELj16ENS_18Kernel_traits_baseILj768EfS2_S2_S2_fjLj128EEEEELb0ELb0ELb0ELb1EEEvNS_9FwdParamsE)
        .other          _ZN10layer_norm13ln_fwd_kernelINS_13Kernel_traitsIf13__nv_bfloat16S2_S2_fjLj768ELj1ELj4ELj1ELj16ENS_18Kernel_traits_baseILj768EfS2_S2_S2_fjLj128EEEEELb0ELb0ELb0ELb1EEEvNS_9FwdParamsE,@"STO_CUDA_ENTRY STV_DEFAULT"
_ZN10layer_norm13ln_fwd_kernelINS_13Kernel_traitsIf13__nv_bfloat16S2_S2_fjLj768ELj1ELj4ELj1ELj16ENS_18Kernel_traits_baseILj768EfS2_S2_S2_fjLj128EEEEELb0ELb0ELb0ELb1EEEvNS_9FwdParamsE:
.text._ZN10layer_norm13ln_fwd_kernelINS_13Kernel_traitsIf13__nv_bfloat16S2_S2_fjLj768ELj1ELj4ELj1ELj16ENS_18Kernel_traits_baseILj768EfS2_S2_S2_fjLj128EEEEELb0ELb0ELb0ELb1EEEvNS_9FwdParamsE:
[----:B------:R-:W-:Y:S01]  /*0000*/  LDC R1, c[0x0][0x37c] ;  /* 0x0000df00ff017b82 */ /* 0x000fe20000000800 */
[----:B------:R-:W0:Y:S01]  /*0010*/  LDCU.64 UR4, c[0x0][0x438] ;  /* 0x00008700ff0477ac */ /* 0x000e220008000a00 */
[----:B------:R-:W1:Y:S06]  /*0020*/  S2R R68, SR_TID.X ;  /* 0x0000000000447919 */ /* 0x000e6c0000002100 */
[----:B------:R-:W2:Y:S01]  /*0030*/  LDC.64 R6, c[0x0][0x3e0] ;  /* 0x0000f800ff067b82 */ /* 0x000ea20000000a00 */
[----:B------:R-:W3:Y:S01]  /*0040*/  LDCU.64 UR6, c[0x0][0x358] ;  /* 0x00006b00ff0677ac */ /* 0x000ee20008000a00 */
[----:B------:R-:W2:Y:S01]  /*0050*/  LDCU.64 UR8, c[0x0][0x3a0] ;  /* 0x00007400ff0877ac */ /* 0x000ea20008000a00 */
[----:B0-----:R-:W-:-:S04]  /*0060*/  ISETP.NE.U32.AND P1, PT, RZ, UR4, PT ;  /* 0x00000004ff007c0c */ /* 0x001fc8000bf25070 */
[----:B------:R-:W-:Y:S02]  /*0070*/  ISETP.NE.AND.EX P1, PT, RZ, UR5, PT, P1 ;  /* 0x00000005ff007c0c */ /* 0x000fe4000bf25310 */
[----:B-1----:R-:W-:-:S11]  /*0080*/  LOP3.LUT R69, R68, 0x1f, RZ, 0xc0, !PT ;  /* 0x0000001f44457812 */ /* 0x002fd600078ec0ff */
[----:B------:R-:W0:Y:S08]  /*0090*/  @P1 LDC.64 R2, c[0x0][0x3d0] ;  /* 0x0000f400ff021b82 */ /* 0x000e300000000a00 */
[----:B------:R-:W1:Y:S01]  /*00a0*/  @P1 LDC.64 R4, c[0x0][0x438] ;  /* 0x00010e00ff041b82 */ /* 0x000e620000000a00 */
[----:B0-----:R-:W-:-:S05]  /*00b0*/  @P1 IMAD.WIDE.U32 R2, R69, 0x20, R2 ;  /* 0x0000002045021825 */ /* 0x001fca00078e0002 */
[----:B---3--:R0:W5:Y:S01]  /*00c0*/  @P1 LDG.E.128 R60, desc[UR6][R2.64] ;  /* 0x00000006023c1981 */ /* 0x008162000c1e1d00 */
[----:B-1----:R-:W-:-:S03]  /*00d0*/  @P1 IMAD.WIDE.U32 R4, R69, 0x20, R4 ;  /* 0x0000002045041825 */ /* 0x002fc600078e0004 */
[----:B------:R0:W5:Y:S04]  /*00e0*/  @P1 LDG.E.128 R56, desc[UR6][R2.64+0x10] ;  /* 0x0000100602381981 */ /* 0x000168000c1e1d00 */
        /* <DEDUP_REMOVED lines=9> */
[----:B------:R0:W5:Y:S01]  /*0180*/  @P1 LDG.E.128 R16, desc[UR6][R4.64+0x810] ;  /* 0x0008100604101981 */ /* 0x000162000c1e1d00 */
[----:B------:R-:W1:Y:S01]  /*0190*/  S2UR UR4, SR_CTAID.X ;  /* 0x00000000000479c3 */ /* 0x000e620000002500 */
[----:B--2---:R-:W-:-:S02]  /*01a0*/  LOP3.LUT P0, RZ, R6, UR8, RZ, 0xfc, !PT ;  /* 0x0000000806ff7c12 */ /* 0x004fc4000f80fcff */
[----:B------:R-:W-:Y:S02]  /*01b0*/  SHF.R.U32.HI R68, RZ, 0x5, R68 ;  /* 0x00000005ff447819 */ /* 0x000fe40000011644 */
[----:B------:R-:W-:Y:S01]  /*01c0*/  LOP3.LUT P0, RZ, R7, UR9, RZ, 0xfc, P0 ;  /* 0x0000000907ff7c12 */ /* 0x000fe2000800fcff */
[----:B-1----:R-:W-:-:S06]  /*01d0*/  USHF.L.U32 UR4, UR4, 0x2, URZ ;  /* 0x0000000204047899 */ /* 0x002fcc00080006ff */
[----:B------:R-:W-:Y:S01]  /*01e0*/  LOP3.LUT R68, R68, UR4, RZ, 0xfc, !PT ;  /* 0x0000000444447c12 */ /* 0x000fe2000f8efcff */
[----:B0-----:R-:W-:Y:S06]  /*01f0*/  @P1 BRA `(.L_x_5717) ;  /* 0x0000000000501947 */ /* 0x001fec0003800000 */
[----:B------:R-:W0:Y:S02]  /*0200*/  LDC.64 R2, c[0x0][0x3d0] ;  /* 0x0000f400ff027b82 */ /* 0x000e240000000a00 */
[----:B0-----:R-:W-:-:S05]  /*0210*/  IMAD.WIDE.U32 R2, R69, 0x20, R2 ;  /* 0x0000002045027825 */ /* 0x001fca00078e0002 */
[----:B-----5:R0:W5:Y:S04]  /*0220*/  LDG.E.128 R60, desc[UR6][R2.64] ;  /* 0x00000006023c7981 */ /* 0x020168000c1e1d00 */
[----:B------:R0:W5:Y:S04]  /*0230*/  LDG.E.128 R56, desc[UR6][R2.64+0x10] ;  /* 0x0000100602387981 */ /* 0x000168000c1e1d00 */
[----:B------:R0:W5:Y:S04]  /*0240*/  LDG.E.128 R52, desc[UR6][R2.64+0x400] ;  /* 0x0004000602347981 */ /* 0x000168000c1e1d00 */
[----:B------:R0:W5:Y:S04]  /*0250*/  LDG.E.128 R48, desc[UR6][R2.64+0x410] ;  /* 0x0004100602307981 */ /* 0x000168000c1e1d00 */
[----:B------:R0:W5:Y:S04]  /*0260*/  LDG.E.128 R44, desc[UR6][R2.64+0x800] ;  /* 0x00080006022c7981 */ /* 0x000168000c1e1d00 */
[----:B------:R0:W5:Y:S01]  /*0270*/  LDG.E.128 R40, desc[UR6][R2.64+0x810] ;  /* 0x0008100602287981 */ /* 0x000162000c1e1d00 */
[----:B------:R-:W-:-:S02]  /*0280*/  CS2R R18, SRZ ;  /* 0x0000000000127805 */ /* 0x000fc4000001ff00 */
[----:B------:R-:W-:Y:S02]  /*0290*/  CS2R R16, SRZ ;  /* 0x0000000000107805 */ /* 0x000fe4000001ff00 */
[----:B------:R-:W-:Y:S02]  /*02a0*/  CS2R R22, SRZ ;  /* 0x0000000000167805 */ /* 0x000fe4000001ff00 */
[----:B------:R-:W-:Y:S02]  /*02b0*/  CS2R R20, SRZ ;  /* 0x0000000000147805 */ /* 0x000fe4000001ff00 */
[----:B------:R-:W-:Y:S02]  /*02c0*/  CS2R R26, SRZ ;  /* 0x00000000001a7805 */ /* 0x000fe4000001ff00 */
[----:B------:R-:W-:Y:S02]  /*02d0*/  CS2R R24, SRZ ;  /* 0x0000000000187805 */ /* 0x000fe4000001ff00 */
[----:B------:R-:W-:-:S02]  /*02e0*/  CS2R R30, SRZ ;  /* 0x00000000001e7805 */ /* 0x000fc4000001ff00 */
[----:B------:R-:W-:Y:S02]  /*02f0*/  CS2R R28, SRZ ;  /* 0x00000000001c7805 */ /* 0x000fe4000001ff00 */
[----:B------:R-:W-:Y:S02]  /*0300*/  CS2R R34, SRZ ;  /* 0x0000000000227805 */ /* 0x000fe4000001ff00 */
[----:B------:R-:W-:Y:S02]  /*0310*/  CS2R R32, SRZ ;  /* 0x0000000000207805 */ /* 0x000fe4000001ff00 */
[----:B------:R-:W-:Y:S02]  /*0320*/  CS2R R38, SRZ ;  /* 0x0000000000267805 */ /* 0x000fe4000001ff00 */
[----:B0-----:R-:W-:-:S07]  /*0330*/  CS2R R36, SRZ ;  /* 0x0000000000247805 */ /* 0x001fce000001ff00 */
.L_x_5717:
[----:B------:R-:W0:Y:S02]  /*0340*/  LDCU UR4, c[0x0][0x384] ;  /* 0x00007080ff0477ac */ /* 0x000e240008000800 */
[----:B0-----:R-:W-:-:S13]  /*0350*/  ISETP.GE.AND P1, PT, R68, UR4, PT ;  /* 0x0000000444007c0c */ /* 0x001fda000bf26270 */
[----:B------:R-:W-:Y:S05]  /*0360*/  @P1 EXIT ;  /* 0x000000000000194d */ /* 0x000fea0003800000 */
[----:B------:R-:W-:Y:S01]  /*0370*/  ISETP.NE.U32.AND P1, PT, R6, RZ, PT ;  /* 0x000000ff0600720c */ /* 0x000fe20003f25070 */
[----:B------:R-:W0:Y:S03]  /*0380*/  LDCU UR4, c[0x0][0x388] ;  /* 0x00007100ff0477ac */ /* 0x000e260008000800 */
[----:B------:R-:W-:Y:S01]  /*0390*/  ISETP.NE.AND.EX P1, PT, R7, RZ, PT, P1 ;  /* 0x000000ff0700720c */ /* 0x000fe20003f25310 */
[----:B------:R-:W1:Y:S01]  /*03a0*/  LDCU.U8 UR12, c[0x0][0x410] ;  /* 0x00008200ff0c77ac */ /* 0x000e620008000000 */
[----:B------:R-:W2:Y:S01]  /*03b0*/  LDCU UR5, c[0x0][0x448] ;  /* 0x00008900ff0577ac */ /* 0x000ea20008000800 */
[----:B------:R-:W3:Y:S01]  /*03c0*/  LDCU.64 UR10, c[0x0][0x3e0] ;  /* 0x00007c00ff0a77ac */ /* 0x000ee20008000a00 */
[----:B------:R-:W4:Y:S09]  /*03d0*/  LDCU.64 UR8, c[0x0][0x3a0] ;  /* 0x00007400ff0877ac */ /* 0x000f320008000a00 */
.L_x_5728:
[----:B-1----:R-:W1:Y:S01]  /*03e0*/  @P1 LDC.64 R2, c[0x0][0x3e0] ;  /* 0x0000f800ff021b82 */ /* 0x002e620000000a00 */
[----:B0-----:R-:W-:-:S05]  /*03f0*/  IMAD R0, R68, UR4, RZ ;  /* 0x0000000444007c24 */ /* 0x001fca000f8e02ff */
[----:B------:R-:W-:Y:S02]  /*0400*/  SHF.R.S32.HI R5, RZ, 0x1f, R0 ;  /* 0x0000001fff057819 */ /* 0x000fe40000011400 */
[----:B------:R-:W0:Y:S02]  /*0410*/  LDC.64 R80, c[0x0][0x390] ;  /* 0x0000e400ff507b82 */ /* 0x000e240000000a00 */
[----:B------:R-:W-:-:S04]  /*0420*/  LEA.HI R0, R5, R0, RZ, 0x3 ;  /* 0x0000000005007211 */ /* 0x000fc800078f18ff */
[----:B------:R-:W-:Y:S01]  /*0430*/  LEA.HI.SX32 R11, R0, R69, 0x1d ;  /* 0x00000045000b7211 */ /* 0x000fe200078feaff */
[----:B-1----:R-:W-:-:S06]  /*0440*/  @P1 IMAD.WIDE R2, R68, 0x2, R2 ;  /* 0x0000000244021825 */ /* 0x002fcc00078e0202 */
[----:B------:R-:W2:Y:S01]  /*0450*/  @P1 LDG.E.U16 R2, desc[UR6][R2.64] ;  /* 0x0000000602021981 */ /* 0x000ea2000c1e1500 */
[----:B0-----:R-:W-:-:S06]  /*0460*/  IMAD.WIDE.U32 R4, R11, 0x10, R80 ;  /* 0x000000100b047825 */ /* 0x001fcc00078e0050 */
[----:B-----5:R-:W5:Y:S01]  /*0470*/  LDG.E.128 R4, desc[UR6][R4.64] ;  /* 0x0000000604047981 */ /* 0x020f62000c1e1d00 */
[----:B----4-:R-:W-:Y:S01]  /*0480*/  UISETP.NE.U32.AND UP0, UPT, UR8, URZ, UPT ;  /* 0x000000ff0800728c */ /* 0x010fe2000bf05070 */
        /* <DEDUP_REMOVED lines=8> */
[C---:B------:R-:W-:Y:S02]  /*0510*/  PRMT R0, R4.reuse, 0x7632, R0 ;  /* 0x0000763204007816 */ /* 0x040fe40000000000 */
[----:B------:R-:W-:Y:S02]  /*0520*/  SHF.L.U32 R9, R4, 0x10, RZ ;  /* 0x0000001004097819 */ /* 0x000fe400000006ff */
[----:B------:R-:W-:Y:S02]  /*0530*/  SHF.L.U32 R5, R5, 0x10, RZ ;  /* 0x0000001005057819 */ /* 0x000fe400000006ff */
[C---:B------:R-:W-:Y:S02]  /*0540*/  PRMT R64, R6.reuse, 0x7632, R64 ;  /* 0x0000763206407816 */ /* 0x040fe40000000040 */
[----:B------:R-:W-:-:S02]  /*0550*/  SHF.L.U32 R65, R6, 0x10, RZ ;  /* 0x0000001006417819 */ /* 0x000fc400000006ff */
[C---:B------:R-:W-:Y:S02]  /*0560*/  PRMT R66, R7.reuse, 0x7632, R66 ;  /* 0x0000763207427816 */ /* 0x040fe40000000042 */
        /* <DEDUP_REMOVED lines=8> */
[----:B------:R-:W-:Y:S01]  /*05f0*/  FFMA.FTZ R9, R9, R10, R4 ;  /* 0x0000000a09097223 */ /* 0x000fe20000010004 */
[C---:B------:R-:W-:Y:S02]  /*0600*/  PRMT R70, R15.reuse, 0x7632, R70 ;  /* 0x000076320f467816 */ /* 0x040fe40000000046 */
[----:B------:R-:W-:Y:S02]  /*0610*/  SHF.L.U32 R72, R15, 0x10, RZ ;  /* 0x000000100f487819 */ /* 0x000fe400000006ff */
[----:B------:R-:W-:Y:S02]  /*0620*/  SHF.L.U32 R13, R0, 0x10, RZ ;  /* 0x00000010000d7819 */ /* 0x000fe400000006ff */
        /* <DEDUP_REMOVED lines=10> */
[-C--:B------:R-:W-:Y:S01]  /*06d0*/  FFMA.FTZ R4, R15, R10.reuse, R12 ;  /* 0x0000000a0f047223 */ /* 0x080fe2000001000c */
[----:B------:R-:W-:-:S02]  /*06e0*/  FFMA.FTZ R3, R3, R10, R0 ;  /* 0x0000000a03037223 */ /* 0x000fc40000010000 */
[----:B------:R-:W-:Y:S01]  /*06f0*/  FFMA.FTZ R2, R13, R10, R2 ;  /* 0x0000000a0d027223 */ /* 0x000fe20000010002 */
[----:B------:R-:W-:Y:S02]  /*0700*/  F2FP.BF16.F32.PACK_AB R15, R5, R6 ;  /* 0x00000006050f723e */ /* 0x000fe400000010ff */
[----:B------:R-:W-:Y:S02]  /*0710*/  F2FP.BF16.F32.PACK_AB R14, R4, R7 ;  /* 0x00000007040e723e */ /* 0x000fe400000010ff */
[----:B------:R-:W-:Y:S02]  /*0720*/  F2FP.BF16.F32.PACK_AB R13, R3, R8 ;  /* 0x00000008030d723e */ /* 0x000fe400000010ff */
[----:B------:R-:W-:Y:S01]  /*0730*/  F2FP.BF16.F32.PACK_AB R12, R2, R9 ;  /* 0x00000009020c723e */ /* 0x000fe200000010ff */
[----:B------:R-:W-:Y:S06]  /*0740*/  BRA `(.L_x_5719) ;  /* 0x0000000000c47947 */ /* 0x000fec0003800000 */
.L_x_5718:
[----:B---3--:R-:W-:-:S04]  /*0750*/  UISETP.NE.U32.AND UP1, UPT, UR10, URZ, UPT ;  /* 0x000000ff0a00728c */ /* 0x008fc8000bf25070 */
[----:B------:R-:W-:-:S06]  /*0760*/  UISETP.NE.AND.EX UP1, UPT, UR11, URZ, UPT, UP1 ;  /* 0x000000ff0b00728c */ /* 0x000fcc000bf25310 */
[----:B------:R-:W-:-:S13]  /*0770*/  PLOP3.LUT P1, PT, PT, PT, UP1, 0x80, 0x8 ;  /* 0x000000000008781c */ /* 0x000fda0003f2f018 */
[----:B------:R-:W-:Y:S05]  /*0780*/  @!P1 BRA `(.L_x_5720) ;  /* 0x0000000000649947 */ /* 0x000fea0003800000 */
[C---:B-----5:R-:W-:Y:S02]  /*0790*/  PRMT R2, R5.reuse, 0x7632, R2 ;  /* 0x0000763205027816 */ /* 0x060fe40000000002 */
[----:B------:R-:W-:Y:S02]  /*07a0*/  SHF.L.U32 R5, R5, 0x10, RZ ;  /* 0x0000001005057819 */ /* 0x000fe400000006ff */
[C---:B------:R-:W-:Y:S02]  /*07b0*/  PRMT R0, R4.reuse, 0x7632, R0 ;  /* 0x0000763204007816 */ /* 0x040fe40000000000 */
[----:B------:R-:W-:Y:S01]  /*07c0*/  SHF.L.U32 R9, R4, 0x10, RZ ;  /* 0x0000001004097819 */ /* 0x000fe200000006ff */
[-C--:B------:R-:W-:Y:S01]  /*07d0*/  FMUL.FTZ R8, R5, R10.reuse ;  /* 0x0000000a05087220 */ /* 0x080fe20000410000 */
[----:B------:R-:W-:Y:S02]  /*07e0*/  PRMT R3, R6, 0x7632, R3 ;  /* 0x0000763206037816 */ /* 0x000fe40000000003 */
[----:B------:R-:W-:Y:S01]  /*07f0*/  PRMT R4, R7, 0x7632, R4 ;  /* 0x0000763207047816 */ /* 0x000fe20000000004 */
[----:B------:R-:W-:Y:S01]  /*0800*/  FMUL.FTZ R9, R9, R10 ;  /* 0x0000000a09097220 */ /* 0x000fe20000410000 */
[----:B------:R-:W-:-:S02]  /*0810*/  SHF.L.U32 R65, R3, 0x10, RZ ;  /* 0x0000001003417819 */ /* 0x000fc400000006ff */
        /* <DEDUP_REMOVED lines=11> */
[----:B------:R-:W-:Y:S02]  /*08d0*/  F2FP.BF16.F32.PACK_AB R14, R4, R7 ;  /* 0x00000007040e723e */ /* 0x000fe400000010ff */
[----:B------:R-:W-:Y:S02]  /*08e0*/  F2FP.BF16.F32.PACK_AB R15, R5, R6 ;  /* 0x00000006050f723e */ /* 0x000fe400000010ff */
[----:B------:R-:W-:Y:S02]  /*08f0*/  F2FP.BF16.F32.PACK_AB R13, R3, R8 ;  /* 0x00000008030d723e */ /* 0x000fe400000010ff */
[----:B------:R-:W-:Y:S01]  /*0900*/  F2FP.BF16.F32.PACK_AB R12, R2, R9 ;  /* 0x00000009020c723e */ /* 0x000fe200000010ff */
[----:B------:R-:W-:Y:S06]  /*0910*/  BRA `(.L_x_5719) ;  /* 0x0000000000507947 */ /* 0x000fec0003800000 */
.L_x_5720:
[C---:B-----5:R-:W-:Y:S02]  /*0920*/  PRMT R2, R5.reuse, 0x7632, R2 ;  /* 0x0000763205027816 */ /* 0x060fe40000000002 */
[----:B------:R-:W-:Y:S02]  /*0930*/  SHF.L.U32 R5, R5, 0x10, RZ ;  /* 0x0000001005057819 */ /* 0x000fe400000006ff */
[C---:B------:R-:W-:Y:S02]  /*0940*/  PRMT R0, R4.reuse, 0x7632, R0 ;  /* 0x0000763204007816 */ /* 0x040fe40000000000 */
[----:B------:R-:W-:Y:S01]  /*0950*/  SHF.L.U32 R9, R4, 0x10, RZ ;  /* 0x0000001004097819 */ /* 0x000fe200000006ff */
[-C--:B------:R-:W-:Y:S01]  /*0960*/  FMUL.FTZ R8, R5, R10.reuse ;  /* 0x0000000a05087220 */ /* 0x080fe20000410000 */
[C---:B------:R-:W-:Y:S02]  /*0970*/  SHF.L.U32 R65, R6.reuse, 0x10, RZ ;  /* 0x0000001006417819 */ /* 0x040fe400000006ff */
[----:B------:R-:W-:Y:S01]  /*0980*/  PRMT R4, R6, 0x7632, R4 ;  /* 0x0000763206047816 */ /* 0x000fe20000000004 */
        /* <DEDUP_REMOVED lines=8> */
[----:B------:R-:W-:Y:S01]  /*0a10*/  SHF.L.U32 R71, R6, 0x10, RZ ;  /* 0x0000001006477819 */ /* 0x000fe200000006ff */
[-C--:B------:R-:W-:Y:S01]  /*0a20*/  FMUL.FTZ R3, R5, R10.reuse ;  /* 0x0000000a05037220 */ /* 0x080fe20000410000 */
[-C--:B------:R-:W-:Y:S01]  /*0a30*/  FMUL.FTZ R6, R67, R10.reuse ;  /* 0x0000000a43067220 */ /* 0x080fe20000410000 */
[----:B------:R-:W-:-:S02]  /*0a40*/  FMUL.FTZ R4, R65, R10 ;  /* 0x0000000a41047220 */ /* 0x000fc40000410000 */
[----:B------:R-:W-:-:S07]  /*0a50*/  FMUL.FTZ R5, R71, R10 ;  /* 0x0000000a47057220 */ /* 0x000fce0000410000 */
.L_x_5719:
[----:B------:R-:W0:Y:S01]  /*0a60*/  @P0 LDC.64 R70, c[0x0][0x3a8] ;  /* 0x0000ea00ff460b82 */ /* 0x000e220000000a00 */
[----:B------:R-:W-:-:S05]  /*0a70*/  IADD3 R0, PT, PT, R11, 0x20, RZ ;  /* 0x000000200b007810 */ /* 0x000fca0007ffe0ff */
[----:B------:R-:W-:-:S04]  /*0a80*/  IMAD.WIDE.U32 R64, R0, 0x10, R80 ;  /* 0x0000001000407825 */ /* 0x000fc800078e0050 */
[----:B0-----:R-:W-:-:S05]  /*0a90*/  @P0 IMAD.WIDE.U32 R70, R11, 0x10, R70 ;  /* 0x000000100b460825 */ /* 0x001fca00078e0046 */
[----:B------:R0:W-:Y:S04]  /*0aa0*/  @P0 STG.E.128 desc[UR6][R70.64], R12 ;  /* 0x0000000c46000986 */ /* 0x0001e8000c101d06 */
[----:B------:R-:W5:Y:S01]  /*0ab0*/  LDG.E.128 R64, desc[UR6][R64.64] ;  /* 0x0000000640407981 */ /* 0x000f62000c1e1d00 */
[----:B------:R-:W-:Y:S05]  /*0ac0*/  BRA.U !UP0, `(.L_x_5721) ;  /* 0x0000000108a07547 */ /* 0x000fea000b800000 */
[----:B0-----:R-:W0:Y:S02]  /*0ad0*/  LDC.64 R12, c[0x0][0x3a0] ;  /* 0x0000e800ff0c7b82 */ /* 0x001e240000000a00 */
[----:B0-----:R-:W-:-:S06]  /*0ae0*/  IMAD.WIDE.U32 R12, R0, 0x10, R12 ;  /* 0x00000010000c7825 */ /* 0x001fcc00078e000c */
[----:B------:R-:W2:Y:S01]  /*0af0*/  LDG.E.128 R12, desc[UR6][R12.64] ;  /* 0x000000060c0c7981 */ /* 0x000ea2000c1e1d00 */
[C---:B-----5:R-:W-:Y:S02]  /*0b00*/  PRMT R71, R65.reuse, 0x7632, R71 ;  /* 0x0000763241477816 */ /* 0x060fe40000000047 */
[----:B------:R-:W-:Y:S02]  /*0b10*/  SHF.L.U32 R65, R65, 0x10, RZ ;  /* 0x0000001041417819 */ /* 0x000fe400000006ff */
[C---:B------:R-:W-:Y:S02]  /*0b20*/  PRMT R70, R64.reuse, 0x7632, R70 ;  /* 0x0000763240467816 */ /* 0x040fe40000000046 */
        /* <DEDUP_REMOVED lines=13> */
[C---:B------:R-:W-:Y:S02]  /*0c00*/  PRMT R78, R15.reuse, 0x7632, R78 ;  /* 0x000076320f4e7816 */ /* 0x040fe4000000004e */
[----:B------:R-:W-:Y:S02]  /*0c10*/  SHF.L.U32 R82, R15, 0x10, RZ ;  /* 0x000000100f527819 */ /* 0x000fe400000006ff */
[----:B------:R-:W-:Y:S02]  /*0c20*/  SHF.L.U32 R65, R76, 0x10, RZ ;  /* 0x000000104c417819 */ /* 0x000fe400000006ff */
[----:B------:R-:W-:Y:S01]  /*0c30*/  SHF.L.U32 R14, R14, 0x10, RZ ;  /* 0x000000100e0e7819 */ /* 0x000fe200000006ff */
[----:B------:R-:W-:Y:S01]  /*0c40*/  FFMA.FTZ R72, R67, R10, R82 ;  /* 0x0000000a43487223 */ /* 0x000fe20000010052 */
        /* <DEDUP_REMOVED lines=16> */
.L_x_5721:
[----:B---3--:R-:W-:-:S04]  /*0d50*/  UISETP.NE.U32.AND UP1, UPT, UR10, URZ, UPT ;  /* 0x000000ff0a00728c */ /* 0x008fc8000bf25070 */
[----:B------:R-:W-:-:S09]  /*0d60*/  UISETP.NE.AND.EX UP1, UPT, UR11, URZ, UPT, UP1 ;  /* 0x000000ff0b00728c */ /* 0x000fd2000bf25310 */
[----:B------:R-:W-:Y:S05]  /*0d70*/  BRA.U UP1, `(.L_x_5723) ;  /* 0x0000000101547547 */ /* 0x000fea000b800000 */
[C---:B0----5:R-:W-:Y:S02]  /*0d80*/  PRMT R70, R64.reuse, 0x7632, R70 ;  /* 0x0000763240467816 */ /* 0x061fe40000000046 */
        /* <DEDUP_REMOVED lines=20> */
.L_x_5723:
        /* <DEDUP_REMOVED lines=18> */
[----:B------:R-:W-:Y:S01]  /*0ff0*/  F2FP.BF16.F32.PACK_AB R14, R76, R73 ;  /* 0x000000494c0e723e */ /* 0x000fe200000010ff */
[----:B------:R-:W-:-:S02]  /*1000*/  FMUL.FTZ R75, R75, R10 ;  /* 0x0000000a4b4b7220 */ /* 0x000fc40000410000 */
[----:B------:R-:W-:Y:S01]  /*1010*/  FMUL.FTZ R74, R15, R10 ;  /* 0x0000000a0f4a7220 */ /* 0x000fe20000410000 */
[----:B------:R-:W-:Y:S02]  /*1020*/  F2FP.BF16.F32.PACK_AB R12, R70, R79 ;  /* 0x0000004f460c723e */ /* 0x000fe400000010ff */
[----:B------:R-:W-:Y:S02]  /*1030*/  F2FP.BF16.F32.PACK_AB R15, R75, R72 ;  /* 0x000000484b0f723e */ /* 0x000fe400000010ff */
[----:B------:R-:W-:-:S07]  /*1040*/  F2FP.BF16.F32.PACK_AB R13, R74, R77 ;  /* 0x0000004d4a0d723e */ /* 0x000fce00000010ff */
.L_x_5722:
[----:B------:R-:W0:Y:S01]  /*1050*/  @P0 LDC.64 R64, c[0x0][0x3a8] ;  /* 0x0000ea00ff400b82 */ /* 0x000e220000000a00 */
[----:B------:R-:W-:Y:S01]  /*1060*/  IADD3 R78, PT, PT, R11, 0x40, RZ ;  /* 0x000000400b4e7810 */ /* 0x000fe20007ffe0ff */
[----:B0-----:R-:W-:-:S04]  /*1070*/  @P0 IMAD.WIDE.U32 R82, R0, 0x10, R64 ;  /* 0x0000001000520825 */ /* 0x001fc800078e0040 */
[----:B------:R-:W-:Y:S01]  /*1080*/  IMAD.WIDE.U32 R64, R78, 0x10, R80 ;  /* 0x000000104e407825 */ /* 0x000fe200078e0050 */
[----:B------:R0:W-:Y:S05]  /*1090*/  @P0 STG.E.128 desc[UR6][R82.64], R12 ;  /* 0x0000000c52000986 */ /* 0x0001ea000c101d06 */
[----:B------:R-:W5:Y:S01]  /*10a0*/  LDG.E.128 R64, desc[UR6][R64.64] ;  /* 0x0000000640407981 */ /* 0x000f62000c1e1d00 */
[----:B------:R-:W-:Y:S05]  /*10b0*/  BRA.U !UP0, `(.L_x_5724) ;  /* 0x0000000108a07547 */ /* 0x000fea000b800000 */
[----:B0-----:R-:W0:Y:S02]  /*10c0*/  LDC.64 R12, c[0x0][0x3a0] ;  /* 0x0000e800ff0c7b82 */ /* 0x001e240000000a00 */
[----:B0-----:R-:W-:-:S06]  /*10d0*/  IMAD.WIDE.U32 R12, R78, 0x10, R12 ;  /* 0x000000104e0c7825 */ /* 0x001fcc00078e000c */
[----:B------:R-:W2:Y:S01]  /*10e0*/  LDG.E.128 R12, desc[UR6][R12.64] ;  /* 0x000000060c0c7981 */ /* 0x000ea2000c1e1d00 */
[----:B-----5:R-:W-:Y:S02]  /*10f0*/  SHF.L.U32 R81, R64, 0x10, RZ ;  /* 0x0000001040517819 */ /* 0x020fe400000006ff */
[C---:B------:R-:W-:Y:S02]  /*1100*/  SHF.L.U32 R71, R67.reuse, 0x10, RZ ;  /* 0x0000001043477819 */ /* 0x040fe400000006ff */
[----:B------:R-:W-:-:S04]  /*1110*/  PRMT R83, R67, 0x7632, R83 ;  /* 0x0000763243537816 */ /* 0x000fc80000000053 */
[----:B------:R-:W-:Y:S02]  /*1120*/  SHF.L.U32 R83, R83, 0x10, RZ ;  /* 0x0000001053537819 */ /* 0x000fe400000006ff */
[----:B--2---:R-:W-:Y:S02]  /*1130*/  SHF.L.U32 R80, R12, 0x10, RZ ;  /* 0x000000100c507819 */ /* 0x004fe400000006ff */
[----:B------:R-:W-:Y:S02]  /*1140*/  SHF.L.U32 R82, R15, 0x10, RZ ;  /* 0x000000100f527819 */ /* 0x000fe400000006ff */
[----:B------:R-:W-:Y:S01]  /*1150*/  PRMT R15, R64, 0x7632, R15 ;  /* 0x00007632400f7816 */ /* 0x000fe2000000000f */
[-C--:B------:R-:W-:Y:S01]  /*1160*/  FFMA.FTZ R67, R81, R10.reuse, R80 ;  /* 0x0000000a51437223 */ /* 0x080fe20000010050 */
[----:B------:R-:W-:Y:S01]  /*1170*/  SHF.L.U32 R81, R65, 0x10, RZ ;  /* 0x0000001041517819 */ /* 0x000fe200000006ff */
[----:B------:R-:W-:Y:S01]  /*1180*/  FFMA.FTZ R71, R71, R10, R82 ;  /* 0x0000000a47477223 */ /* 0x000fe20000010052 */
[----:B------:R-:W-:-:S02]  /*1190*/  SHF.L.U32 R80, R13, 0x10, RZ ;  /* 0x000000100d507819 */ /* 0x000fc400000006ff */
[----:B------:R-:W-:Y:S02]  /*11a0*/  PRMT R13, R65, 0x7632, R13 ;  /* 0x00007632410d7816 */ /* 0x000fe4000000000d */
[C---:B------:R-:W-:Y:S01]  /*11b0*/  PRMT R82, R66.reuse, 0x7632, R82 ;  /* 0x0000763242527816 */ /* 0x040fe20000000052 */
[----:B------:R-:W-:Y:S01]  /*11c0*/  FFMA.FTZ R64, R81, R10, R80 ;  /* 0x0000000a51407223 */ /* 0x000fe20000010050 */
[----:B------:R-:W-:Y:S02]  /*11d0*/  SHF.L.U32 R65, R66, 0x10, RZ ;  /* 0x0000001042417819 */ /* 0x000fe400000006ff */
[----:B------:R-:W-:Y:S02]  /*11e0*/  PRMT R84, R15, 0x7632, R84 ;  /* 0x000076320f547816 */ /* 0x000fe40000000054 */
[----:B------:R-:W-:Y:S02]  /*11f0*/  PRMT R66, R13, 0x7632, R66 ;  /* 0x000076320d427816 */ /* 0x000fe40000000042 */
[----:B------:R-:W-:-:S02]  /*1200*/  PRMT R12, R12, 0x7632, R12 ;  /* 0x000076320c0c7816 */ /* 0x000fc4000000000c */
[C---:B------:R-:W-:Y:S02]  /*1210*/  PRMT R80, R14.reuse, 0x7632, R80 ;  /* 0x000076320e507816 */ /* 0x040fe40000000050 */
[----:B------:R-:W-:Y:S02]  /*1220*/  SHF.L.U32 R14, R14, 0x10, RZ ;  /* 0x000000100e0e7819 */ /* 0x000fe400000006ff */
[----:B------:R-:W-:Y:S02]  /*1230*/  SHF.L.U32 R13, R13, 0x10, RZ ;  /* 0x000000100d0d7819 */ /* 0x000fe400000006ff */
[----:B------:R-:W-:Y:S02]  /*1240*/  SHF.L.U32 R86, R84, 0x10, RZ ;  /* 0x0000001054567819 */ /* 0x000fe400000006ff */
[----:B------:R-:W-:Y:S02]  /*1250*/  SHF.L.U32 R66, R66, 0x10, RZ ;  /* 0x0000001042427819 */ /* 0x000fe400000006ff */
[----:B------:R-:W-:-:S02]  /*1260*/  SHF.L.U32 R15, R15, 0x10, RZ ;  /* 0x000000100f0f7819 */ /* 0x000fc400000006ff */
[----:B------:R-:W-:Y:S01]  /*1270*/  SHF.L.U32 R81, R82, 0x10, RZ ;  /* 0x0000001052517819 */ /* 0x000fe200000006ff */
[-C--:B------:R-:W-:Y:S01]  /*1280*/  FFMA.FTZ R82, R65, R10.reuse, R14 ;  /* 0x0000000a41527223 */ /* 0x080fe2000001000e */
        /* <DEDUP_REMOVED lines=11> */
.L_x_5724:
[----:B---3--:R-:W-:-:S04]  /*1340*/  UISETP.NE.U32.AND UP0, UPT, UR10, URZ, UPT ;  /* 0x000000ff0a00728c */ /* 0x008fc8000bf05070 */
[----:B------:R-:W-:-:S09]  /*1350*/  UISETP.NE.AND.EX UP0, UPT, UR11, URZ, UPT, UP0 ;  /* 0x000000ff0b00728c */ /* 0x000fd2000bf05300 */
[----:B------:R-:W-:Y:S05]  /*1360*/  BRA.U UP0, `(.L_x_5726) ;  /* 0x0000000100547547 */ /* 0x000fea000b800000 */
[----:B-----5:R-:W-:Y:S02]  /*1370*/  PRMT R80, R64, 0x7632, R80 ;  /* 0x0000763240507816 */ /* 0x020fe40000000050 */
[C---:B0-----:R-:W-:Y:S02]  /*1380*/  SHF.L.U32 R83, R65.reuse, 0x10, RZ ;  /* 0x0000001041537819 */ /* 0x041fe400000006ff */
[----:B------:R-:W-:Y:S02]  /*1390*/  PRMT R81, R65, 0x7632, R81 ;  /* 0x0000763241517816 */ /* 0x000fe40000000051 */
[C---:B------:R-:W-:Y:S02]  /*13a0*/  PRMT R84, R67.reuse, 0x7632, R84 ;  /* 0x0000763243547816 */ /* 0x040fe40000000054 */
[----:B------:R-:W-:Y:S02]  /*13b0*/  PRMT R82, R66, 0x7632, R82 ;  /* 0x0000763242527816 */ /* 0x000fe40000000052 */
        /* <DEDUP_REMOVED lines=16> */
.L_x_5726:
[----:B0----5:R-:W-:Y:S02]  /*14c0*/  PRMT R13, R67, 0x7632, R13 ;  /* 0x00007632430d7816 */ /* 0x021fe4000000000d */
        /* <DEDUP_REMOVED lines=22> */
[----:B------:R-:W-:-:S07]  /*1630*/  F2FP.BF16.F32.PACK_AB R12, R66, R67 ;  /* 0x00000043420c723e */ /* 0x000fce00000010ff */
.L_x_5725:
        /* <DEDUP_REMOVED lines=99> */
.L_x_5740:
        /* <DEDUP_REMOVED lines=23> */
[----:B-1----:R-:W-:-:S04]  /*1de0*/  IMAD.WIDE.U32 R96, R0, 0x10, R94 ;  /* 0x0000001000607825 */ /* 0x002fc800078e005e */
        /* <DEDUP_REMOVED lines=11> */
[----:B------:R-:W-:Y:S01]  /*1ea0*/  FFMA.FTZ R7, R87, R58, R34 ;  /* 0x0000003a57077223 */ /* 0x000fe20000010022 */
[----:B------:R-:W-:-:S04]  /*1eb0*/  IMAD.WIDE.U32 R86, R11, 0x10, R94 ;  /* 0x000000100b567825 */ /* 0x000fc800078e005e */
[C---:B------:R-:W-:Y:S01]  /*1ec0*/  FMUL.FTZ R2, R84.reuse, R2 ;  /* 0x0000000254027220 */ /* 0x040fe20000410000 */
        /* <DEDUP_REMOVED lines=11> */
[----:B------:R-:W-:Y:S01]  /*1f80*/  FFMA.FTZ R74, R74, R51, R27 ;  /* 0x000000334a4a7223 */ /* 0x000fe2000001001b */
[----:B------:R-:W-:Y:S01]  /*1f90*/  FFMA.FTZ R9, R76, R49, R25 ;  /* 0x000000314c097223 */ /* 0x000fe20000010019 */
[C---:B------:R-:W-:Y:S01]  /*1fa0*/  FADD.FTZ R82, -R83.reuse, R82 ;  /* 0x0000005253527221 */ /* 0x040fe20000010100 */
[C---:B------:R-:W-:Y:S01]  /*1fb0*/  FADD.FTZ R81, -R83.reuse, R81 ;  /* 0x0000005153517221 */ /* 0x040fe20000010100 */
[C---:B------:R-:W-:Y:S01]  /*1fc0*/  FADD.FTZ R71, -R83.reuse, R71 ;  /* 0x0000004753477221 */ /* 0x040fe20000010100 */
[----:B------:R-:W-:Y:S01]  /*1fd0*/  FMUL.FTZ R70, R84, R70 ;  /* 0x0000004654467220 */ /* 0x000fe20000410000 */
[----:B------:R-:W-:Y:S01]  /*1fe0*/  FADD.FTZ R83, -R83, R80 ;  /* 0x0000005053537221 */ /* 0x000fe20000010100 */
[----:B------:R-:W-:Y:S01]  /*1ff0*/  FFMA.FTZ R64, R64, R59, R35 ;  /* 0x0000003b40407223 */ /* 0x000fe20000010023 */
[----:B------:R-:W-:Y:S01]  /*2000*/  F2FP.BF16.F32.PACK_AB R6, R5, R6 ;  /* 0x000000060506723e */ /* 0x000fe200000010ff */
[C---:B------:R-:W-:Y:S01]  /*2010*/  FMUL.FTZ R5, R84.reuse, R8 ;  /* 0x0000000854057220 */ /* 0x040fe20000410000 */
[----:B------:R-:W-:Y:S01]  /*2020*/  F2FP.BF16.F32.PACK_AB R4, R3, R4 ;  /* 0x000000040304723e */ /* 0x000fe200000010ff */
[----:B------:R-:W-:Y:S01]  /*2030*/  FMUL.FTZ R79, R84, R79 ;  /* 0x0000004f544f7220 */ /* 0x000fe20000410000 */
[----:B------:R-:W-:Y:S01]  /*2040*/  F2FP.BF16.F32.PACK_AB R67, R74, R11 ;  /* 0x0000000b4a43723e */ /* 0x000fe200000010ff */
[C---:B------:R-:W-:Y:S01]  /*2050*/  FMUL.FTZ R11, R84.reuse, R71 ;  /* 0x00000047540b7220 */ /* 0x040fe20000410000 */
[----:B------:R-:W-:Y:S01]  /*2060*/  F2FP.BF16.F32.PACK_AB R66, R9, R66 ;  /* 0x000000420942723e */ /* 0x000fe200000010ff */
[----:B------:R-:W-:Y:S01]  /*2070*/  FMUL.FTZ R2, R84, R83 ;  /* 0x0000005354027220 */ /* 0x000fe20000410000 */
[----:B------:R-:W1:Y:S01]  /*2080*/  @!P2 LDC.64 R8, c[0x0][0x3c0] ;  /* 0x0000f000ff08ab82 */ /* 0x000e620000000a00 */
[----:B------:R-:W-:Y:S01]  /*2090*/  FFMA.FTZ R3, R70, R53, R29 ;  /* 0x0000003546037223 */ /* 0x000fe2000001001d */
[----:B------:R-:W-:Y:S01]  /*20a0*/  F2FP.BF16.F32.PACK_AB R7, R64, R7 ;  /* 0x000000074007723e */ /* 0x000fe200000010ff */
[----:B------:R-:W-:Y:S01]  /*20b0*/  FFMA.FTZ R5, R5, R62, R38 ;  /* 0x0000003e05057223 */ /* 0x000fe20000010026 */
[----:B------:R-:W-:Y:S01]  /*20c0*/  FFMA.FTZ R0, R0, R63, R39 ;  /* 0x0000003f00007223 */ /* 0x000fe20000010027 */
[----:B------:R-:W-:Y:S01]  /*20d0*/  FFMA.FTZ R64, R79, R52, R28 ;  /* 0x000000344f407223 */ /* 0x000fe2000001001c */
[----:B------:R-:W-:Y:S01]  /*20e0*/  FFMA.FTZ R11, R11, R42, R18 ;  /* 0x0000002a0b0b7223 */ /* 0x000fe20000010012 */
[----:B------:R-:W-:Y:S01]  /*20f0*/  FFMA.FTZ R2, R2, R43, R19 ;  /* 0x0000002b02027223 */ /* 0x000fe20000010013 */
[----:B------:R-:W2:Y:S01]  /*2100*/  @!P2 LDC.64 R70, c[0x0][0x3c8] ;  /* 0x0000f200ff46ab82 */ /* 0x000ea20000000a00 */
[----:B------:R-:W-:Y:S01]  /*2110*/  F2FP.BF16.F32.PACK_AB R5, R0, R5 ;  /* 0x000000050005723e */ /* 0x000fe200000010ff */
[C---:B------:R-:W-:Y:S01]  /*2120*/  FMUL.FTZ R77, R84.reuse, R77 ;  /* 0x0000004d544d7220 */ /* 0x040fe20000410000 */
[C---:B------:R-:W-:Y:S01]  /*2130*/  FMUL.FTZ R0, R84.reuse, R85 ;  /* 0x0000005554007220 */ /* 0x040fe20000410000 */
[----:B------:R-:W-:Y:S01]  /*2140*/  F2FP.BF16.F32.PACK_AB R64, R3, R64 ;  /* 0x000000400340723e */ /* 0x000fe200000010ff */
[----:B------:R-:W-:Y:S01]  /*2150*/  FMUL.FTZ R73, R84, R73 ;  /* 0x0000004954497220 */ /* 0x000fe20000410000 */
[----:B------:R-:W-:Y:S01]  /*2160*/  F2FP.BF16.F32.PACK_AB R79, R2, R11 ;  /* 0x0000000b024f723e */ /* 0x000fe200000010ff */
[----:B------:R-:W-:Y:S01]  /*2170*/  FFMA.FTZ R65, R77, R54, R30 ;  /* 0x000000364d417223 */ /* 0x000fe2000001001e */
[----:B------:R-:W4:Y:S01]  /*2180*/  LDC.64 R2, c[0x0][0x380] ;  /* 0x0000e000ff027b82 */ /* 0x000f220000000a00 */
[----:B------:R-:W-:Y:S01]  /*2190*/  FFMA.FTZ R0, R0, R55, R31 ;  /* 0x0000003700007223 */ /* 0x000fe2000001001f */
[C---:B------:R-:W-:Y:S01]  /*21a0*/  FMUL.FTZ R11, R84.reuse, R82 ;  /* 0x00000052540b7220 */ /* 0x040fe20000410000 */
[C---:B------:R-:W-:Y:S01]  /*21b0*/  FMUL.FTZ R89, R84.reuse, R89 ;  /* 0x0000005954597220 */ /* 0x040fe20000410000 */
[C---:B------:R-:W-:Y:S01]  /*21c0*/  FMUL.FTZ R72, R84.reuse, R91 ;  /* 0x0000005b54487220 */ /* 0x040fe20000410000 */
[----:B------:R-:W-:Y:S01]  /*21d0*/  FMUL.FTZ R74, R84, R81 ;  /* 0x00000051544a7220 */ /* 0x000fe20000410000 */
[----:B------:R-:W-:Y:S01]  /*21e0*/  F2FP.BF16.F32.PACK_AB R65, R0, R65 ;  /* 0x000000410041723e */ /* 0x000fe200000010ff */
[----:B------:R-:W-:Y:S01]  /*21f0*/  FMUL.FTZ R0, R84, R75 ;  /* 0x0000004b54007220 */ /* 0x000fe20000410000 */
[----:B------:R-:W-:-:S04]  /*2200*/  IMAD.WIDE.U32 R94, R78, 0x10, R94 ;  /* 0x000000104e5e7825 */ /* 0x000fc800078e005e */
[----:B------:R-:W-:Y:S01]  /*2210*/  FFMA.FTZ R76, R73, R44, R20 ;  /* 0x0000002c494c7223 */ /* 0x000fe20000010014 */
[----:B------:R-:W-:Y:S01]  /*2220*/  FFMA.FTZ R78, R11, R40, R16 ;  /* 0x000000280b4e7223 */ /* 0x000fe20000010010 */
[----:B------:R-:W-:Y:S01]  /*2230*/  FFMA.FTZ R77, R89, R46, R22 ;  /* 0x0000002e594d7223 */ /* 0x000fe20000010016 */
[----:B------:R-:W-:Y:S01]  /*2240*/  FFMA.FTZ R73, R74, R41, R17 ;  /* 0x000000294a497223 */ /* 0x000fe20000010011 */
[----:B------:R-:W-:Y:S01]  /*2250*/  FFMA.FTZ R72, R72, R47, R23 ;  /* 0x0000002f48487223 */ /* 0x000fe20000010017 */
[----:B------:R-:W-:Y:S01]  /*2260*/  FFMA.FTZ R11, R0, R45, R21 ;  /* 0x0000002d000b7223 */ /* 0x000fe20000010015 */
[C---:B-1----:R-:W-:Y:S02]  /*2270*/  @!P2 IMAD.WIDE R8, R68.reuse, 0x4, R8 ;  /* 0x000000044408a825 */ /* 0x042fe400078e0208 */
[----:B------:R-:W-:Y:S02]  /*2280*/  F2FP.BF16.F32.PACK_AB R78, R73, R78 ;  /* 0x0000004e494e723e */ /* 0x000fe400000010ff */
[----:B--2---:R-:W-:Y:S01]  /*2290*/  @!P2 IMAD.WIDE R70, R68, 0x4, R70 ;  /* 0x000000044446a825 */ /* 0x004fe200078e0246 */
[----:B------:R-:W-:Y:S01]  /*22a0*/  F2FP.BF16.F32.PACK_AB R77, R72, R77 ;  /* 0x0000004d484d723e */ /* 0x000fe200000010ff */
[----:B------:R1:W-:Y:S01]  /*22b0*/  @!P2 STG.E desc[UR6][R8.64], R10 ;  /* 0x0000000a0800a986 */ /* 0x0003e2000c101906 */
[----:B------:R-:W-:-:S02]  /*22c0*/  F2FP.BF16.F32.PACK_AB R76, R11, R76 ;  /* 0x0000004c0b4c723e */ /* 0x000fc400000010ff */
[----:B----4-:R-:W-:Y:S01]  /*22d0*/  LEA R68, R2, R68, 0x2 ;  /* 0x0000004402447211 */ /* 0x010fe200078e10ff */
[----:B------:R1:W-:Y:S03]  /*22e0*/  @!P2 STG.E desc[UR6][R70.64], R84 ;  /* 0x000000544600a986 */ /* 0x0003e6000c101906 */
[----:B------:R-:W-:Y:S01]  /*22f0*/  ISETP.GE.AND P2, PT, R68, R3, PT ;  /* 0x000000034400720c */ /* 0x000fe20003f46270 */
[----:B------:R1:W-:Y:S04]  /*2300*/  STG.E.128 desc[UR6][R86.64], R4 ;  /* 0x0000000456007986 */ /* 0x0003e8000c101d06 */
[----:B------:R1:W-:Y:S04]  /*2310*/  STG.E.128 desc[UR6][R96.64], R64 ;  /* 0x0000004060007986 */ /* 0x0003e8000c101d06 */
[----:B------:R1:W-:Y:S04]  /*2320*/  STG.E.128 desc[UR6][R94.64], R76 ;  /* 0x0000004c5e007986 */ /* 0x0003e8000c101d06 */
[----:B------:R-:W-:Y:S05]  /*2330*/  @!P2 BRA `(.L_x_5728) ;  /* 0xffffffe00028a947 */ /* 0x000fea000383ffff */
[----:B---3--:R-:W-:Y:S05]  /*2340*/  EXIT ;  /* 0x000000000000794d */ /* 0x008fea0003800000 */
.L_x_5727:
[----:B------:R-:W-:Y:S01]  /*2350*/  HFMA2 R87, -RZ, RZ, 0, 5.9604644775390625e-08 ;  /* 0x00000001ff577431 */ /* 0x000fe200000001ff */
[----:B------:R-:W-:Y:S01]  /*2360*/  BSSY B0, `(.L_x_5729) ;  /* 0x0000007000007945 */ /* 0x000fe20003800000 */
[----:B------:R-:W-:Y:S02]  /*2370*/  MOV R94, R10 ;  /* 0x0000000a005e7202 */ /* 0x000fe40000000f00 */
[----:B------:R-:W-:Y:S02]  /*2380*/  MOV R86, 0x1f ;  /* 0x0000001f00567802 */ /* 0x000fe40000000f00 */
[----:B------:R-:W-:-:S07]  /*2390*/  MOV R85, 0xffffffff ;  /* 0xffffffff00557802 */ /* 0x000fce0000000f00 */
[----:B---3--:R-:W-:Y:S05]  /*23a0*/  WARPSYNC.COLLECTIVE R85, `(.L_x_5730) ;  /* 0x0000000055087348 */ /* 0x008fea0003c00000 */
[----:B------:R0:W1:Y:S02]  /*23b0*/  SHFL.BFLY P3, R83, R94, R87, R86 ;  /* 0x0c0000575e537389 */ /* 0x0000640000060056 */
[----:B01-3--:R-:W-:Y:S05]  /*23c0*/  ENDCOLLECTIVE ;  /* 0x000000000000791b */ /* 0x00bfea0003800000 */
.L_x_5730:
[----:B------:R-:W-:Y:S05]  /*23d0*/  BSYNC B0 ;  /* 0x0000000000007941 */ /* 0x000fea0003800000 */
.L_x_5729:
        /* <DEDUP_REMOVED lines=9> */
.L_x_5731:
[----:B------:R-:W-:Y:S02]  /*2470*/  HFMA2 R87, -RZ, RZ, 0, 2.384185791015625e-07 ;  /* 0x00000004ff577431 */ /* 0x000fe400000001ff */
[----:B------:R-:W-:-:S05]  /*2480*/  FADD.FTZ R89, R88, R83 ;  /* 0x0000005358597221 */ /* 0x000fca0000010000 */
[----:B------:R-:W-:-:S07]  /*2490*/  MOV R94, R89 ;  /* 0x00000059005e7202 */ /* 0x000fce0000000f00 */
[----:B------:R-:W-:Y:S05]  /*24a0*/  WARPSYNC.COLLECTIVE R85, `(.L_x_5732) ;  /* 0x0000000055087348 */ /* 0x000fea0003c00000 */
[----:B------:R0:W1:Y:S02]  /*24b0*/  SHFL.BFLY P3, R83, R94, R87, R86 ;  /* 0x0c0000575e537389 */ /* 0x0000640000060056 */
[----:B01----:R-:W-:Y:S05]  /*24c0*/  ENDCOLLECTIVE ;  /* 0x000000000000791b */ /* 0x003fea0003800000 */
.L_x_5732:
[----:B------:R-:W-:Y:S02]  /*24d0*/  HFMA2 R87, -RZ, RZ, 0, 4.76837158203125e-07 ;  /* 0x00000008ff577431 */ /* 0x000fe400000001ff */
[----:B------:R-:W-:-:S05]  /*24e0*/  FADD.FTZ R90, R89, R83 ;  /* 0x00000053595a7221 */ /* 0x000fca0000010000 */
[----:B------:R-:W-:-:S07]  /*24f0*/  MOV R94, R90 ;  /* 0x0000005a005e7202 */ /* 0x000fce0000000f00 */
[----:B------:R-:W-:Y:S05]  /*2500*/  WARPSYNC.COLLECTIVE R85, `(.L_x_5733) ;  /* 0x0000000055087348 */ /* 0x000fea0003c00000 */
[----:B------:R0:W1:Y:S02]  /*2510*/  SHFL.BFLY P3, R83, R94, R87, R86 ;  /* 0x0c0000575e537389 */ /* 0x0000640000060056 */
[----:B01----:R-:W-:Y:S05]  /*2520*/  ENDCOLLECTIVE ;  /* 0x000000000000791b */ /* 0x003fea0003800000 */
.L_x_5733:
[----:B------:R-:W-:Y:S02]  /*2530*/  HFMA2 R87, -RZ, RZ, 0, 9.5367431640625e-07 ;  /* 0x00000010ff577431 */ /* 0x000fe400000001ff */
[----:B------:R-:W-:-:S05]  /*2540*/  FADD.FTZ R91, R90, R83 ;  /* 0x000000535a5b7221 */ /* 0x000fca0000010000 */
[----:B------:R-:W-:-:S07]  /*2550*/  MOV R94, R91 ;  /* 0x0000005b005e7202 */ /* 0x000fce0000000f00 */
[----:B------:R-:W-:Y:S05]  /*2560*/  WARPSYNC.COLLECTIVE R85, `(.L_x_5734) ;  /* 0x0000000055087348 */ /* 0x000fea0003c00000 */
[----:B------:R0:W1:Y:S02]  /*2570*/  SHFL.BFLY P3, R83, R94, R87, R86 ;  /* 0x0c0000575e537389 */ /* 0x0000640000060056 */
[----:B01----:R-:W-:Y:S05]  /*2580*/  ENDCOLLECTIVE ;  /* 0x000000000000791b */ /* 0x003fea0003800000 */
.L_x_5734:
        /* <DEDUP_REMOVED lines=56> */
.L_x_5735:
[----:B------:R-:W-:Y:S02]  /*2910*/  HFMA2 R87, -RZ, RZ, 0, 1.1920928955078125e-07 ;  /* 0x00000002ff577431 */ /* 0x000fe400000001ff */
[----:B------:R-:W-:-:S05]  /*2920*/  FADD.FTZ R89, R88, R83 ;  /* 0x0000005358597221 */ /* 0x000fca0000010000 */
[----:B------:R-:W-:-:S07]  /*2930*/  MOV R94, R89 ;  /* 0x00000059005e7202 */ /* 0x000fce0000000f00 */
[----:B------:R-:W-:Y:S05]  /*2940*/  WARPSYNC.COLLECTIVE R85, `(.L_x_5736) ;  /* 0x0000000055087348 */ /* 0x000fea0003c00000 */
[----:B------:R0:W1:Y:S02]  /*2950*/  SHFL.BFLY P3, R83, R94, R87, R86 ;  /* 0x0c0000575e537389 */ /* 0x0000640000060056 */
[----:B01----:R-:W-:Y:S05]  /*2960*/  ENDCOLLECTIVE ;  /* 0x000000000000791b */ /* 0x003fea0003800000 */
.L_x_5736:
[----:B------:R-:W-:Y:S02]  /*2970*/  HFMA2 R87, -RZ, RZ, 0, 2.384185791015625e-07 ;  /* 0x00000004ff577431 */ /* 0x000fe400000001ff */
[----:B------:R-:W-:-:S05]  /*2980*/  FADD.FTZ R90, R89, R83 ;  /* 0x00000053595a7221 */ /* 0x000fca0000010000 */
[----:B------:R-:W-:-:S07]  /*2990*/  MOV R94, R90 ;  /* 0x0000005a005e7202 */ /* 0x000fce0000000f00 */
[----:B------:R-:W-:Y:S05]  /*29a0*/  WARPSYNC.COLLECTIVE R85, `(.L_x_5737) ;  /* 0x0000000055087348 */ /* 0x000fea0003c00000 */
[----:B------:R0:W1:Y:S02]  /*29b0*/  SHFL.BFLY P3, R83, R94, R87, R86 ;  /* 0x0c0000575e537389 */ /* 0x0000640000060056 */
[----:B01----:R-:W-:Y:S05]  /*29c0*/  ENDCOLLECTIVE ;  /* 0x000000000000791b */ /* 0x003fea0003800000 */
.L_x_5737:
[----:B------:R-:W-:Y:S02]  /*29d0*/  HFMA2 R87, -RZ, RZ, 0, 4.76837158203125e-07 ;  /* 0x00000008ff577431 */ /* 0x000fe400000001ff */
[----:B------:R-:W-:-:S05]  /*29e0*/  FADD.FTZ R91, R90, R83 ;  /* 0x000000535a5b7221 */ /* 0x000fca0000010000 */
[----:B------:R-:W-:-:S07]  /*29f0*/  MOV R94, R91 ;  /* 0x0000005b005e7202 */ /* 0x000fce0000000f00 */
[----:B------:R-:W-:Y:S05]  /*2a00*/  WARPSYNC.COLLECTIVE R85, `(.L_x_5738) ;  /* 0x0000000055087348 */ /* 0x000fea0003c00000 */
[----:B------:R0:W1:Y:S02]  /*2a10*/  SHFL.BFLY P3, R83, R94, R87, R86 ;  /* 0x0c0000575e537389 */ /* 0x0000640000060056 */
[----:B01----:R-:W-:Y:S05]  /*2a20*/  ENDCOLLECTIVE ;  /* 0x000000000000791b */ /* 0x003fea0003800000 */
.L_x_5738:
[----:B------:R-:W-:Y:S02]  /*2a30*/  HFMA2 R87, -RZ, RZ, 0, 9.5367431640625e-07 ;  /* 0x00000010ff577431 */ /* 0x000fe400000001ff */
[----:B------:R-:W-:-:S05]  /*2a40*/  FADD.FTZ R92, R91, R83 ;  /* 0x000000535b5c7221 */ /* 0x000fca0000010000 */
[----:B------:R-:W-:-:S07]  /*2a50*/  MOV R94, R92 ;  /* 0x0000005c005e7202 */ /* 0x000fce0000000f00 */
[----:B------:R-:W-:Y:S05]  /*2a60*/  WARPSYNC.COLLECTIVE R85, `(.L_x_5739) ;  /* 0x0000000055087348 */ /* 0x000fea0003c00000 */
[----:B------:R0:W1:Y:S02]  /*2a70*/  SHFL.BFLY P3, R83, R94, R87, R86 ;  /* 0x0c0000575e537389 */ /* 0x0000640000060056 */
[----:B01----:R-:W-:Y:S05]  /*2a80*/  ENDCOLLECTIVE ;  /* 0x000000000000791b */ /* 0x003fea0003800000 */
.L_x_5739:
[----:B------:R-:W-:Y:S05]  /*2a90*/  BRA `(.L_x_5740) ;  /* 0xfffffff000747947 */ /* 0x000fea000383ffff */
.L_x_5741:
        /* <DEDUP_REMOVED lines=14> */
.L_x_28735:


//--------------------- .text._ZN10layer_norm13ln_fwd_kernelINS_13Kernel_traitsIf13__nv_bfloat16S2_S2_fjLj768ELj1ELj4ELj1ELj16ENS_18Kernel_traits_baseILj768EfS2_S2_S2_fjLj128EEEEELb0ELb0ELb1ELb0EEEvNS_9FwdParamsE --------------------------
	.section	.text._ZN10layer_norm13ln_fwd_kernelINS_13Kernel_traitsIf13__nv_bfloat16S2_S2_fjLj768ELj1ELj4ELj1ELj16ENS_18Kernel_traits_baseILj768EfS2_S2_S2_fjLj128EEEEELb0ELb0ELb1ELb0EEEvNS_9FwdParamsE,"ax",@progbits
	.align	128
        .global         _ZN10layer_norm13ln_fwd_kernelINS_13Kernel_traitsIf13__nv_bfloat16S2_S2_fjLj768ELj1ELj4ELj1ELj16ENS_18Kernel_traits_baseILj768EfS2_S2_S2_fjLj128EEEEELb0ELb0ELb1ELb0EEEvNS_9FwdParamsE
        .type           _ZN10layer_norm13ln_fwd_kernelINS_13Kernel_traitsIf13__nv_bfloat16S2_S2_fjLj768ELj1ELj4ELj1ELj16ENS_18Kernel_traits_baseILj768EfS2_S2_S2_fjLj128EEEEELb0ELb0ELb1ELb0EEEvNS_9FwdParamsE,@function
        .size           _ZN10layer_norm13ln_fwd_kernelINS_13Kernel_traitsIf13__nv_bfloat16S2_S2_fjLj768ELj1ELj4ELj1ELj16ENS_18Kernel_traits_baseILj768EfS2_S2_S2_fjLj128EEEEELb0ELb0ELb1ELb0EEEvNS_9FwdParamsE,(.L_x_28736 - _ZN10layer_norm13ln_fwd_kernelINS_13Kernel_traitsIf13__nv_bfloat16S2_S2_fjLj768ELj1ELj4ELj1ELj16ENS_18Kernel_traits_baseILj768EfS2_S2_S2_fjLj128EEEEELb0ELb0ELb1ELb0EEEvNS_9FwdParamsE)
        .other          _ZN10layer_norm13ln_fwd_kernelINS_13Kernel_traitsIf13__nv_bfloat16S2_S2_fjLj768ELj1ELj4ELj1ELj16ENS_18Kernel_traits_baseILj768EfS2_S2_S2_fjLj128EEEEELb0ELb0ELb1ELb0EEEvNS_9FwdParamsE,@"STO_CUDA_ENTRY STV_DEFAULT"
_ZN10layer_norm13ln_fwd_kernelINS_13Kernel_traitsIf13__nv_bfloat16S2_S2_fjLj768ELj1ELj4ELj1ELj16ENS_18Kernel_traits_baseILj768EfS2_S2_S2_fjLj128EEEEELb0ELb0ELb1ELb0EEEvNS_9FwdParamsE:
.text._ZN10layer_norm13ln_fwd_kernelINS_13Kernel_traitsIf13__nv_bfloat16S2_S2_fjLj768ELj1ELj4ELj1ELj16ENS_18Kernel_traits_baseILj768EfS2_S2_S2_fjLj128EEEEELb0ELb0ELb1ELb0EEEvNS_9FwdParamsE:
        /* <DEDUP_REMOVED lines=28> */
[----:B-1----:R-:W-:-:S03]  /*01c0*/  @P1 IMAD.WIDE.U32 R10, R13, 0x20, R10 ;  /* 0x000000200d0a1825 */ /* 0x002fc600078e000a */
[----:B------:R3:W5:Y:S04]  /*01d0*/  @P1 LDG.E.128 R40, desc[UR6][R8.64+0x10] ;  /* 0x0000100608281981 */ /* 0x000768000c1e1d00 */
[----:B------:R3:W5:Y:S01]  /*01e0*/  @P1 LD.E.128 R36, desc[UR6][R10.64] ;  /* 0x000000060a241980 */ /* 0x000762000c101d00 */
[----:B--2---:R-:W-:-:S03]  /*01f0*/  @P0 IMAD.WIDE.U32 R4, R2, 0x20, R4 ;  /* 0x0000002002040825 */ /* 0x004fc600078e0004 */
[----:B------:R3:W5:Y:S04]  /*0200*/  @P1 LD.E.128 R32, desc[UR6][R10.64+0x10] ;  /* 0x000010060a201980 */ /* 0x000768000c101d00 */
[----:B------:R3:W5:Y:S01]  /*0210*/  @P0 LDG.E.128 R60, desc[UR6][R4.64] ;  /* 0x00000006043c0981 */ /* 0x000762000c1e1d00 */
[----:B0-----:R-:W-:-:S03]  /*0220*/  @P0 IMAD.WIDE.U32 R6, R2, 0x20, R6 ;  /* 0x0000002002060825 */ /* 0x001fc600078e0006 */
[----:B------:R3:W5:Y:S04]  /*0230*/  @P0 LDG.E.128 R56, desc[UR6][R4.64+0x10] ;  /* 0x0000100604380981 */ /* 0x000768000c1e1d00 */
[----:B------:R3:W5:Y:S04]  /*0240*/  @P0 LD.E.128 R52, desc[UR6][R6.64] ;  /* 0x0000000606340980 */ /* 0x000768000c101d00 */
[----:B------:R3:W5:Y:S01]  /*0250*/  @P0 LD.E.128 R48, desc[UR6][R6.64+0x10] ;  /* 0x0000100606300980 */ /* 0x000762000c101d00 */
[----:B------:R-:W-:Y:S02]  /*0260*/  ISETP.GE.U32.AND P0, PT, R0, 0x60, PT ;  /* 0x000000600000780c */ /* 0x000fe40003f06070 */
[----:B------:R-:W-:-:S11]  /*0270*/  @P1 IADD3 R13, PT, PT, R13, 0x20, RZ ;  /* 0x000000200d0d1810 */ /* 0x000fd60007ffe0ff */
[----:B---3--:R-:W-:Y:S05]  /*0280*/  @!P0 BRA `(.L_x_5744) ;  /* 0x00000000009c8947 */ /* 0x008fea0003800000 */
        /* <DEDUP_REMOVED lines=9> */
.L_x_5743:
        /* <DEDUP_REMOVED lines=11> */
[----:B-1----:R-:W-:-:S03]  /*03d0*/  @P0 IMAD.WIDE.U32 R8, R2, 0x20, R6 ;  /* 0x0000002002080825 */ /* 0x002fc600078e0006 */
[----:B------:R0:W5:Y:S04]  /*03e0*/  @P1 LDG.E.128 R40, desc[UR6][R4.64+0x10] ;  /* 0x0000100604281981 */ /* 0x000168000c1e1d00 */
[----:B------:R0:W5:Y:S01]  /*03f0*/  @P0 LDG.E.128 R60, desc[UR6][R8.64] ;  /* 0x00000006083c0981 */ /* 0x000162000c1e1d00 */
[----:B--2---:R-:W-:-:S03]  /*0400*/  @P2 IMAD.WIDE.U32 R6, R13, 0x20, R10 ;  /* 0x000000200d062825 */ /* 0x004fc600078e000a */
        /* <DEDUP_REMOVED lines=15> */
.L_x_5744:
[----:B------:R-:W-:Y:S05]  /*0500*/  BSYNC.RECONVERGENT B0 ;  /* 0x0000000000007941 */ /* 0x000fea0003800200 */
.L_x_5742:
[----:B------:R-:W1:Y:S01]  /*0510*/  LDCU UR4, c[0x0][0x384] ;  /* 0x00007080ff0477ac */ /* 0x000e620008000800 */
[----:B------:R-:W2:Y:S01]  /*0520*/  LDCU.U8 UR5, c[0x0][0x410] ;  /* 0x00008200ff0577ac */ /* 0x000ea20008000000 */
[----:B------:R-:W3:Y:S01]  /*0530*/  LDCU UR10, c[0x0][0x448] ;  /* 0x00008900ff0a77ac */ /* 0x000ee20008000800 */
[----:B------:R-:W4:Y:S01]  /*0540*/  LDCU.64 UR8, c[0x0][0x3a0] ;  /* 0x00007400ff0877ac */ /* 0x000f220008000a00 */
[----:B-1----:R-:W-:-:S13]  /*0550*/  ISETP.GE.AND P0, PT, R3, UR4, PT ;  /* 0x0000000403007c0c */ /* 0x002fda000bf06270 */
[----:B--234-:R-:W-:Y:S05]  /*0560*/  @P0 EXIT ;  /* 0x000000000000094d */ /* 0x01cfea0003800000 */
.L_x_5770:
[----:B-1----:R-:W1:Y:S08]  /*0570*/  LDC.64 R64, c[0x0][0x3f0] ;  /* 0x0000fc00ff407b82 */ /* 0x002e700000000a00 */
[----:B------:R-:W2:Y:S01]  /*0580*/  LDC R84, c[0x0][0x388] ;  /* 0x0000e200ff547b82 */ /* 0x000ea20000000800 */
[----:B-1----:R-:W-:-:S07]  /*0590*/  IMAD.WIDE R66, R3, 0x4, R64 ;  /* 0x0000000403427825 */ /* 0x002fce00078e0240 */
[----:B------:R-:W1:Y:S01]  /*05a0*/  LDC.64 R64, c[0x0][0x3f8] ;  /* 0x0000fe00ff407b82 */ /* 0x000e620000000a00 */
[----:B------:R-:W3:Y:S01]  /*05b0*/  LDG.E R87, desc[UR6][R66.64] ;  /* 0x0000000642577981 */ /* 0x000ee2000c1e1900 */
[----:B-1----:R-:W-:-:S05]  /*05c0*/  IMAD.WIDE R64, R3, 0x4, R64 ;  /* 0x0000000403407825 */ /* 0x002fca00078e0240 */
[----:B-----5:R1:W5:Y:S01]  /*05d0*/  LDG.E R85, desc[UR6][R64.64] ;  /* 0x0000000640557981 */ /* 0x020362000c1e1900 */
[----:B------:R-:W-:Y:S01]  /*05e0*/  ISETP.GE.U32.AND P0, PT, R0, 0x20, PT ;  /* 0x000000200000780c */ /* 0x000fe20003f06070 */
[----:B--2---:R-:W-:Y:S01]  /*05f0*/  IMAD R86, R3, R84, RZ ;  /* 0x0000005403567224 */ /* 0x004fe200078e02ff */
[----:B------:R-:W-:Y:S01]  /*0600*/  BSSY.RECONVERGENT B0, `(.L_x_5745) ;  /* 0x0000083000007945 */ /* 0x000fe20003800200 */
[----:B---3--:R-:W-:-:S13]  /*0610*/  ISETP.GE.AND P3, PT, R87, 0x1, PT ;  /* 0x000000015700780c */ /* 0x008fda0003f66270 */
        /* <DEDUP_REMOVED lines=9> */
[----:B-1----:R-:W-:Y:S06]  /*06b0*/  @!P0 BRA `(.L_x_5746) ;  /* 0x0000000400dc8947 */ /* 0x002fec0003800000 */
[----:B------:R-:W-:Y:S04]  /*06c0*/  BSSY.RECONVERGENT B1, `(.L_x_5747) ;  /* 0x0000005000017945 */ /* 0x000fe80003800200 */
[----:B------:R-:W-:Y:S05]  /*06d0*/  @!P3 BRA `(.L_x_5748) ;  /* 0x00000000000cb947 */ /* 0x000fea0003800000 */
[----:B0-----:R-:W0:Y:S02]  /*06e0*/  LDC.64 R4, c[0x0][0x390] ;  /* 0x0000e400ff047b82 */ /* 0x001e240000000a00 */
[----:B0-----:R-:W-:-:S05]  /*06f0*/  IMAD.WIDE.U32 R4, R88, 0x10, R4 ;  /* 0x0000001058047825 */ /* 0x001fca00078e0004 */
[----:B------:R1:W5:Y:S02]  /*0700*/  LDG.E.128 R12, desc[UR6][R4.64] ;  /* 0x00000006040c7981 */ /* 0x000364000c1e1d00 */
.L_x_5748:
[----:B------:R-:W-:Y:S05]  /*0710*/  BSYNC.RECONVERGENT B1 ;  /* 0x0000000000017941 */ /* 0x000fea0003800200 */
.L_x_5747:
        /* <DEDUP_REMOVED lines=8> */
[----:B-----5:R-:W-:-:S07]  /*07a0*/  @P1 SHF.L.U32 R5, R13, 0x10, RZ ;  /* 0x000000100d051819 */ /* 0x020fce00000006ff */
[----:B------:R-:W1:Y:S08]  /*07b0*/  @P1 LDC R71, c[0x0][0x40c] ;  /* 0x00010300ff471b82 */ /* 0x000e700000000800 */
[----:B------:R-:W3:Y:S08]  /*07c0*/  @P1 LDC R72, c[0x0][0x40c] ;  /* 0x00010300ff481b82 */ /* 0x000ef00000000800 */
[----:B------:R-:W4:Y:S08]  /*07d0*/  @P1 LDC R78, c[0x0][0x40c] ;  /* 0x00010300ff4e1b82 */ /* 0x000f300000000800 */
[----:B------:R-:W4:Y:S01]  /*07e0*/  @P1 LDC R81, c[0x0][0x40c] ;  /* 0x00010300ff511b82 */ /* 0x000f220000000800 */
[----:B--2---:R-:W-:-:S02]  /*07f0*/  SHF.L.U32 R4, R65, 0x10, RZ ;  /* 0x0000001041047819 */ /* 0x004fc400000006ff */
[----:B------:R-:W-:-:S03]  /*0800*/  PRMT R65, R65, 0x7632, R65 ;  /* 0x0000763241417816 */ /* 0x000fc60000000041 */
[----:B0-----:R-:W-:Y:S01]  /*0810*/  @P1 FFMA.FTZ R4, R5, R9, R4 ;  /* 0x0000000905041223 */ /* 0x001fe20000010004 */
[----:B------:R-:W-:Y:S02]  /*0820*/  PRMT R5, R64, 0x7632, R5 ;  /* 0x0000763240057816 */ /* 0x000fe40000000005 */
[----:B------:R-:W-:Y:S02]  /*0830*/  @P1 PRMT R9, R12, 0x7632, R9 ;  /* 0x000076320c091816 */ /* 0x000fe40000000009 */
[----:B------:R-:W-:Y:S02]  /*0840*/  SHF.L.U32 R5, R5, 0x10, RZ ;  /* 0x0000001005057819 */ /* 0x000fe400000006ff */
[----:B------:R-:W-:Y:S02]  /*0850*/  @P1 SHF.L.U32 R10, R9, 0x10, RZ ;  /* 0x00000010090a1819 */ /* 0x000fe400000006ff */
[----:B------:R-:W-:Y:S02]  /*0860*/  SHF.L.U32 R9, R65, 0x10, RZ ;  /* 0x0000001041097819 */ /* 0x000fe400000006ff */
[----:B------:R-:W-:Y:S01]  /*0870*/  @P1 SHF.L.U32 R65, R14, 0x10, RZ ;  /* 0x000000100e411819 */ /* 0x000fe200000006ff */
[----:B-1----:R-:W-:Y:S01]  /*0880*/  @P1 FFMA.FTZ R5, R10, R71, R5 ;  /* 0x000000470a051223 */ /* 0x002fe20000010005 */
[----:B------:R-:W-:Y:S01]  /*0890*/  @P1 PRMT R10, R13, 0x7632, R10 ;  /* 0x000076320d0a1816 */ /* 0x000fe2000000000a */
[----:B------:R-:W0:Y:S03]  /*08a0*/  @P1 LDC R71, c[0x0][0x40c] ;  /* 0x00010300ff471b82 */ /* 0x000e260000000800 */
[----:B------:R-:W-:-:S05]  /*08b0*/  @P1 SHF.L.U32 R10, R10, 0x10, RZ ;  /* 0x000000100a0a1819 */ /* 0x000fca00000006ff */
[----:B---3--:R-:W-:Y:S01]  /*08c0*/  @P1 FFMA.FTZ R9, R10, R72, R9 ;  /* 0x000000480a091223 */ /* 0x008fe20000010009 */
[C---:B------:R-:W-:Y:S01]  /*08d0*/  SHF.L.U32 R10, R66.reuse, 0x10, RZ ;  /* 0x00000010420a7819 */ /* 0x040fe200000006ff */
[----:B------:R-:W1:Y:S01]  /*08e0*/  @P1 LDC R72, c[0x0][0x40c] ;  /* 0x00010300ff481b82 */ /* 0x000e620000000800 */
[----:B------:R-:W-:-:S03]  /*08f0*/  PRMT R66, R66, 0x7632, R66 ;  /* 0x0000763242427816 */ /* 0x000fc60000000042 */
[----:B0-----:R-:W-:Y:S01]  /*0900*/  @P1 FFMA.FTZ R10, R65, R71, R10 ;  /* 0x00000047410a1223 */ /* 0x001fe2000001000a */
[----:B------:R-:W-:Y:S01]  /*0910*/  @P1 PRMT R65, R14, 0x7632, R65 ;  /* 0x000076320e411816 */ /* 0x000fe20000000041 */
[----:B------:R-:W-:-:S03]  /*0920*/  IMAD.U32 R71, R66, 0x10000, RZ ;  /* 0x0001000042477824 */ /* 0x000fc600078e00ff */
[----:B------:R-:W-:Y:S02]  /*0930*/  @P1 SHF.L.U32 R66, R65, 0x10, RZ ;  /* 0x0000001041421819 */ /* 0x000fe400000006ff */
[----:B------:R-:W-:Y:S02]  /*0940*/  @P1 SHF.L.U32 R65, R15, 0x10, RZ ;  /* 0x000000100f411819 */ /* 0x000fe400000006ff */
[----:B------:R-:W-:Y:S01]  /*0950*/  F2FP.BF16.F32.PACK_AB R91, RZ, R10 ;  /* 0x0000000aff5b723e */ /* 0x000fe200000010ff */
[----:B-1----:R-:W-:Y:S01]  /*0960*/  @P1 FFMA.FTZ R71, R66, R72, R71 ;  /* 0x0000004842471223 */ /* 0x002fe20000010047 */
[C---:B------:R-:W-:Y:S02]  /*0970*/  SHF.L.U32 R72, R67.reuse, 0x10, RZ ;  /* 0x0000001043487819 */ /* 0x040fe400000006ff */
[----:B------:R-:W-:Y:S02]  /*0980*/  PRMT R67, R67, 0x7632, R67 ;  /* 0x0000763243437816 */ /* 0x000fe40000000043 */
[----:B------:R-:W-:Y:S01]  /*0990*/  F2FP.BF16.F32.PACK_AB R66, RZ, R9 ;  /* 0x00000009ff42723e */ /* 0x000fe200000010ff */
[----:B----4-:R-:W-:Y:S01]  /*09a0*/  @P1 FFMA.FTZ R72, R65, R78, R72 ;  /* 0x0000004e41481223 */ /* 0x010fe20000010048 */
[----:B------:R-:W-:Y:S01]  /*09b0*/  SHF.L.U32 R78, R64, 0x10, RZ ;  /* 0x00000010404e7819 */ /* 0x000fe200000006ff */
[----:B------:R-:W0:Y:S01]  /*09c0*/  @P1 LDC R65, c[0x0][0x40c] ;  /* 0x00010300ff411b82 */ /* 0x000e220000000800 */
[----:B------:R-:W-:-:S02]  /*09d0*/  @P1 SHF.L.U32 R64, R12, 0x10, RZ ;  /* 0x000000100c401819 */ /* 0x000fc400000006ff */
[----:B------:R-:W-:-:S03]  /*09e0*/  F2FP.BF16.F32.PACK_AB R92, RZ, R71 ;  /* 0x00000047ff5c723e */ /* 0x000fc600000010ff */
[----:B------:R-:W-:Y:S01]  /*09f0*/  @P1 FFMA.FTZ R78, R64, R81, R78 ;  /* 0x00000051404e1223 */ /* 0x000fe2000001004e */
[----:B------:R-:W-:Y:S02]  /*0a00*/  @P1 PRMT R64, R15, 0x7632, R64 ;  /* 0x000076320f401816 */ /* 0x000fe40000000040 */
[----:B------:R-:W-:Y:S02]  /*0a10*/  SHF.L.U32 R81, R67, 0x10, RZ ;  /* 0x0000001043517819 */ /* 0x000fe400000006ff */
[----:B------:R-:W-:Y:S02]  /*0a20*/  @P1 SHF.L.U32 R64, R64, 0x10, RZ ;  /* 0x0000001040401819 */ /* 0x000fe400000006ff */
[----:B------:R-:W-:Y:S02]  /*0a30*/  F2FP.BF16.F32.PACK_AB R67, RZ, R72 ;  /* 0x00000048ff43723e */ /* 0x000fe400000010ff */
[----:B------:R-:W-:Y:S01]  /*0a40*/  F2FP.BF16.F32.PACK_AB R90, RZ, R78 ;  /* 0x0000004eff5a723e */ /* 0x000fe200000010ff */
[----:B0-----:R-:W-:Y:S01]  /*0a50*/  @P1 FFMA.FTZ R81, R64, R65, R81 ;  /* 0x0000004140511223 */ /* 0x001fe20000010051 */
        /* <DEDUP_REMOVED lines=8> */
.L_x_5749:
[----:B------:R-:W2:Y:S01]  /*0ae0*/  @P3 LDC R67, c[0x0][0x40c] ;  /* 0x00010300ff433b82 */ /* 0x000ea20000000800 */
[----:B-----5:R-:W-:Y:S01]  /*0af0*/  @P3 PRMT R64, R13, 0x7632, R64 ;  /* 0x000076320d403816 */ /* 0x020fe20000000040 */
[----:B------:R-:W-:Y:S01]  /*0b00*/  HFMA2 R72, -RZ, RZ, 0, 0 ;  /* 0x00000000ff487431 */ /* 0x000fe200000001ff */
[----:B------:R-:W-:Y:S02]  /*0b10*/  @P3 PRMT R9, R12, 0x7632, R9 ;  /* 0x000076320c093816 */ /* 0x000fe40000000009 */
[----:B------:R-:W-:Y:S02]  /*0b20*/  @P3 SHF.L.U32 R64, R64, 0x10, RZ ;  /* 0x0000001040403819 */ /* 0x000fe400000006ff */
[----:B------:R-:W-:Y:S01]  /*0b30*/  @P3 SHF.L.U32 R10, R9, 0x10, RZ ;  /* 0x00000010090a3819 */ /* 0x000fe200000006ff */
[----:B------:R-:W3:Y:S01]  /*0b40*/  @P3 LDC R65, c[0x0][0x40c] ;  /* 0x00010300ff413b82 */ /* 0x000ee20000000800 */
[----:B------:R-:W-:Y:S01]  /*0b50*/  HFMA2 R9, -RZ, RZ, 0, 0 ;  /* 0x00000000ff097431 */ /* 0x000fe200000001ff */
[----:B01----:R-:W-:-:S02]  /*0b60*/  MOV R5, RZ ;  /* 0x000000ff00057202 */ /* 0x003fc40000000f00 */
[----:B------:R-:W-:Y:S02]  /*0b70*/  MOV R71, RZ ;  /* 0x000000ff00477202 */ /* 0x000fe40000000f00 */
[----:B------:R-:W-:Y:S02]  /*0b80*/  MOV R78, RZ ;  /* 0x000000ff004e7202 */ /* 0x000fe40000000f00 */
[----:B------:R-:W0:Y:S08]  /*0b90*/  @P3 LDC R81, c[0x0][0x40c] ;  /* 0x00010300ff513b82 */ /* 0x000e300000000800 */
[----:B------:R-:W1:Y:S01]  /*0ba0*/  @P3 LDC R4, c[0x0][0x40c] ;  /* 0x00010300ff043b82 */ /* 0x000e620000000800 */
[----:B--2---:R-:W-:Y:S01]  /*0bb0*/  @P3 FMUL.FTZ R9, R64, R67 ;  /* 0x0000004340093220 */ /* 0x004fe20000410000 */
[----:B------:R-:W-:-:S04]  /*0bc0*/  @P3 PRMT R64, R15, 0x7632, R64 ;  /* 0x000076320f403816 */ /* 0x000fc80000000040 */
[----:B------:R-:W-:Y:S02]  /*0bd0*/  F2FP.BF16.F32.PACK_AB R92, RZ, R9 ;  /* 0x00000009ff5c723e */ /* 0x000fe400000010ff */
[----:B------:R-:W2:Y:S01]  /*0be0*/  @P3 LDC R67, c[0x0][0x40c] ;  /* 0x00010300ff433b82 */ /* 0x000ea20000000800 */
[----:B---3--:R-:W-:Y:S01]  /*0bf0*/  @P3 FMUL.FTZ R5, R10, R65 ;  /* 0x000000410a053220 */ /* 0x008fe20000410000 */
[----:B------:R-:W-:Y:S02]  /*0c00*/  @P3 PRMT R10, R14, 0x7632, R10 ;  /* 0x000076320e0a3816 */ /* 0x000fe4000000000a */
[----:B------:R-:W-:Y:S02]  /*0c10*/  @P3 SHF.L.U32 R65, R64, 0x10, RZ ;  /* 0x0000001040413819 */ /* 0x000fe400000006ff */
[----:B------:R-:W-:Y:S01]  /*0c20*/  @P3 SHF.L.U32 R64, R14, 0x10, RZ ;  /* 0x000000100e403819 */ /* 0x000fe200000006ff */
[----:B------:R-:W-:Y:S01]  /*0c30*/  @P3 IMAD.U32 R10, R10, 0x10000, RZ ;  /* 0x000100000a0a3824 */ /* 0x000fe200078e00ff */
[----:B------:R-:W3:Y:S03]  /*0c40*/  @P3 LDC R89, c[0x0][0x40c] ;  /* 0x00010300ff593b82 */ /* 0x000ee60000000800 */
[----:B0-----:R-:W-:Y:S01]  /*0c50*/  @P3 FMUL.FTZ R71, R10, R81 ;  /* 0x000000510a473220 */ /* 0x001fe20000410000 */
[----:B------:R-:W-:Y:S01]  /*0c60*/  HFMA2 R81, -RZ, RZ, 0, 0 ;  /* 0x00000000ff517431 */ /* 0x000fe200000001ff */
[----:B------:R-:W-:Y:S01]  /*0c70*/  @P3 SHF.L.U32 R10, R13, 0x10, RZ ;  /* 0x000000100d0a3819 */ /* 0x000fe200000006ff */
[----:B-1----:R-:W-:Y:S01]  /*0c80*/  @P3 FMUL.FTZ R81, R65, R4 ;  /* 0x0000000441513220 */ /* 0x002fe20000410000 */
[----:B------:R-:W-:Y:S01]  /*0c90*/  @P3 SHF.L.U32 R4, R12, 0x10, RZ ;  /* 0x000000100c043819 */ /* 0x000fe200000006ff */
[----:B------:R-:W0:Y:S01]  /*0ca0*/  @P3 LDC R65, c[0x0][0x40c] ;  /* 0x00010300ff413b82 */ /* 0x000e220000000800 */
[----:B------:R-:W-:-:S03]  /*0cb0*/  F2FP.BF16.F32.PACK_AB R66, RZ, R71 ;  /* 0x00000047ff42723e */ /* 0x000fc600000010ff */
[----:B--2---:R-:W-:Y:S01]  /*0cc0*/  @P3 FMUL.FTZ R78, R4, R67 ;  /* 0x00000043044e3220 */ /* 0x004fe20000410000 */
[----:B------:R-:W-:-:S03]  /*0cd0*/  HFMA2 R4, -RZ, RZ, 0, 0 ;  /* 0x00000000ff047431 */ /* 0x000fc600000001ff */
[----:B------:R-:W1:Y:S01]  /*0ce0*/  @P3 LDC R67, c[0x0][0x40c] ;  /* 0x00010300ff433b82 */ /* 0x000e620000000800 */
[----:B---3--:R-:W-:Y:S01]  /*0cf0*/  @P3 FMUL.FTZ R4, R10, R89 ;  /* 0x000000590a043220 */ /* 0x008fe20000410000 */
[----:B------:R-:W-:-:S04]  /*0d00*/  MOV R10, RZ ;  /* 0x000000ff000a7202 */ /* 0x000fc80000000f00 */
[----:B------:R-:W-:Y:S01]  /*0d10*/  F2FP.BF16.F32.PACK_AB R91, RZ, R4 ;  /* 0x00000004ff5b723e */ /* 0x000fe200000010ff */
[----:B0-----:R-:W-:Y:S01]  /*0d20*/  @P3 FMUL.FTZ R10, R64, R65 ;  /* 0x00000041400a3220 */ /* 0x001fe20000410000 */
[----:B------:R-:W-:Y:S02]  /*0d30*/  @P3 SHF.L.U32 R64, R15, 0x10, RZ ;  /* 0x000000100f403819 */ /* 0x000fe400000006ff */
[----:B------:R-:W-:Y:S02]  /*0d40*/  F2FP.BF16.F32.PACK_AB R65, RZ, R5 ;  /* 0x00000005ff41723e */ /* 0x000fe400000010ff */
[----:B------:R-:W-:Y:S01]  /*0d50*/  F2FP.BF16.F32.PACK_AB R90, RZ, R10 ;  /* 0x0000000aff5a723e */ /* 0x000fe200000010ff */
[----:B-1----:R-:W-:Y:S01]  /*0d60*/  @P3 FMUL.FTZ R72, R64, R67 ;  /* 0x0000004340483220 */ /* 0x002fe20000410000 */
[----:B------:R-:W-:Y:S02]  /*0d70*/  F2FP.BF16.F32.PACK_AB R64, RZ, R78 ;  /* 0x0000004eff40723e */ /* 0x000fe400000010ff */
[----:B------:R-:W-:-:S02]  /*0d80*/  F2FP.BF16.F32.PACK_AB R67, RZ, R81 ;  /* 0x00000051ff43723e */ /* 0x000fc400000010ff */
[----:B------:R-:W-:Y:S02]  /*0d90*/  F2FP.BF16.F32.PACK_AB R89, RZ, R72 ;  /* 0x00000048ff59723e */ /* 0x000fe400000010ff */
[----:B------:R-:W-:Y:S02]  /*0da0*/  PRMT R64, R64, 0x5410, R65 ;  /* 0x0000541040407816 */ /* 0x000fe40000000041 */
[----:B------:R-:W-:Y:S02]  /*0db0*/  PRMT R65, R91, 0x5410, R92 ;  /* 0x000054105b417816 */ /* 0x000fe4000000005c */
[----:B------:R-:W-:Y:S02]  /*0dc0*/  PRMT R66, R90, 0x5410, R66 ;  /* 0x000054105a427816 */ /* 0x000fe40000000042 */
[----:B------:R-:W-:-:S07]  /*0dd0*/  PRMT R67, R89, 0x5410, R67 ;  /* 0x0000541059437816 */ /* 0x000fce0000000043 */
.L_x_5750:
[----:B------:R-:W0:Y:S01]  /*0de0*/  LDC.64 R90, c[0x0][0x3a8] ;  /* 0x0000ea00ff5a7b82 */ /* 0x000e220000000a00 */
[----:B------:R-:W-:Y:S01]  /*0df0*/  IADD3 R88, PT, PT, R88, 0x20, RZ ;  /* 0x0000002058587810 */ /* 0x000fe20007ffe0ff */
[C---:B0-----:R-:W-:Y:S01]  /*0e00*/  IMAD.WIDE.U32 R90, R86.reuse, 0x10, R90 ;  /* 0x00000010565a7825 */ /* 0x041fe200078e005a */
[----:B------:R-:W-:-:S04]  /*0e10*/  IADD3 R86, PT, PT, R86, 0x20, RZ ;  /* 0x0000002056567810 */ /* 0x000fc80007ffe0ff */
[----:B------:R1:W-:Y:S03]  /*0e20*/  STG.E.128 desc[UR6][R90.64], R64 ;  /* 0x000000405a007986 */ /* 0x0003e6000c101d06 */
.L_x_5746:
[----:B------:R-:W-:Y:S05]  /*0e30*/  BSYNC.RECONVERGENT B0 ;  /* 0x0000000000007941 */ /* 0x000fea0003800200 */
.L_x_5745:
        /* <DEDUP_REMOVED lines=8> */
.L_x_5754:
[----:B------:R-:W-:Y:S05]  /*0ec0*/  BSYNC.RECONVERGENT B1 ;  /* 0x0000000000017941 */ /* 0x000fea0003800200 */
.L_x_5753:
[----:B------:R-:W-:-:S04]  /*0ed0*/  UISETP.NE.U32.AND UP0, UPT, UR8, URZ, UPT ;  /* 0x000000ff0800728c */ /* 0x000fc8000bf05070 */
[----:B------:R-:W-:-:S09]  /*0ee0*/  UISETP.NE.AND.EX UP0, UPT, UR9, URZ, UPT, UP0 ;  /* 0x000000ff0900728c */ /* 0x000fd2000bf05300 */
[----:B------:R-:W-:Y:S05]  /*0ef0*/  BRA.U !UP0, `(.L_x_5755) ;  /* 0x0000000108e47547 */ /* 0x000fea000b800000 */
[----:B-1----:R-:W1:Y:S02]  /*0f00*/  LDC.64 R64, c[0x0][0x3a0] ;  /* 0x0000e800ff407b82 */ /* 0x002e640000000a00 */
[----:B-1----:R-:W-:-:S06]  /*0f10*/  IMAD.WIDE.U32 R64, R86, 0x10, R64 ;  /* 0x0000001056407825 */ /* 0x002fcc00078e0040 */
[----:B------:R-:W2:Y:S01]  /*0f20*/  LDG.E.128 R64, desc[UR6][R64.64] ;  /* 0x0000000640407981 */ /* 0x000ea2000c1e1d00 */
[----:B------:R-:W-:-:S13]  /*0f30*/  ISETP.GT.AND P2, PT, R87, RZ, PT ;  /* 0x000000ff5700720c */ /* 0x000fda0003f44270 */
[----:B------:R-:W1:Y:S01]  /*0f40*/  @P2 LDC R11, c[0x0][0x40c] ;  /* 0x00010300ff0b2b82 */ /* 0x000e620000000800 */
[----:B0----5:R-:W-:Y:S02]  /*0f50*/  @P2 SHF.L.U32 R7, R13, 0x10, RZ ;  /* 0x000000100d072819 */ /* 0x021fe400000006ff */
[----:B------:R-:W-:-:S05]  /*0f60*/  @P2 SHF.L.U32 R79, R15, 0x10, RZ ;  /* 0x000000100f4f2819 */ /* 0x000fca00000006ff */
[----:B------:R-:W0:Y:S08]  /*0f70*/  @P2 LDC R73, c[0x0][0x40c] ;  /* 0x00010300ff492b82 */ /* 0x000e300000000800 */
[----:B------:R-:W3:Y:S08]  /*0f80*/  @P2 LDC R74, c[0x0][0x40c] ;  /* 0x00010300ff4a2b82 */ /* 0x000ef00000000800 */
[----:B------:R-:W4:Y:S01]  /*0f90*/  @P2 LDC R82, c[0x0][0x40c] ;  /* 0x00010300ff522b82 */ /* 0x000f220000000800 */
[C---:B--2---:R-:W-:Y:S01]  /*0fa0*/  IMAD.U32 R6, R65.reuse, 0x10000, RZ ;  /* 0x0001000041067824 */ /* 0x044fe200078e00ff */
[----:B------:R-:W-:-:S03]  /*0fb0*/  PRMT R65, R65, 0x7632, R65 ;  /* 0x0000763241417816 */ /* 0x000fc60000000041 */
[----:B-1----:R-:W-:Y:S01]  /*0fc0*/  @P2 FFMA.FTZ R6, R7, R11, R6 ;  /* 0x0000000b07062223 */ /* 0x002fe20000010006 */
[----:B------:R-:W-:Y:S02]  /*0fd0*/  PRMT R7, R64, 0x7632, R7 ;  /* 0x0000763240077816 */ /* 0x000fe40000000007 */
[----:B------:R-:W-:Y:S02]  /*0fe0*/  @P2 PRMT R11, R12, 0x7632, R11 ;  /* 0x000076320c0b2816 */ /* 0x000fe4000000000b */
[----:B------:R-:W-:Y:S02]  /*0ff0*/  SHF.L.U32 R7, R7, 0x10, RZ ;  /* 0x0000001007077819 */ /* 0x000fe400000006ff */
[----:B------:R-:W-:Y:S02]  /*1000*/  @P2 SHF.L.U32 R68, R11, 0x10, RZ ;  /* 0x000000100b442819 */ /* 0x000fe400000006ff */
[----:B------:R-:W-:Y:S02]  /*1010*/  SHF.L.U32 R11, R65, 0x10, RZ ;  /* 0x00000010410b7819 */ /* 0x000fe400000006ff */
[----:B------:R-:W-:Y:S01]  /*1020*/  @P2 PRMT R65, R13, 0x7632, R65 ;  /* 0x000076320d412816 */ /* 0x000fe20000000041 */
[----:B0-----:R-:W-:-:S02]  /*1030*/  @P2 FFMA.FTZ R7, R68, R73, R7 ;  /* 0x0000004944072223 */ /* 0x001fc40000010007 */
[----:B------:R-:W0:Y:S01]  /*1040*/  @P2 LDC R73, c[0x0][0x40c] ;  /* 0x00010300ff492b82 */ /* 0x000e220000000800 */
[----:B------:R-:W-:Y:S02]  /*1050*/  @P2 SHF.L.U32 R68, R65, 0x10, RZ ;  /* 0x0000001041442819 */ /* 0x000fe400000006ff */
[----:B------:R-:W-:-:S03]  /*1060*/  @P2 SHF.L.U32 R65, R14, 0x10, RZ ;  /* 0x000000100e412819 */ /* 0x000fc600000006ff */
[----:B---3--:R-:W-:Y:S01]  /*1070*/  @P2 FFMA.FTZ R11, R68, R74, R11 ;  /* 0x0000004a440b2223 */ /* 0x008fe2000001000b */
[C---:B------:R-:W-:Y:S01]  /*1080*/  SHF.L.U32 R68, R66.reuse, 0x10, RZ ;  /* 0x0000001042447819 */ /* 0x040fe200000006ff */
[----:B------:R-:W1:Y:S01]  /*1090*/  @P2 LDC R74, c[0x0][0x40c] ;  /* 0x00010300ff4a2b82 */ /* 0x000e620000000800 */
[----:B------:R-:W-:-:S03]  /*10a0*/  PRMT R66, R66, 0x7632, R66 ;  /* 0x0000763242427816 */ /* 0x000fc60000000042 */
[----:B0-----:R-:W-:Y:S01]  /*10b0*/  @P2 FFMA.FTZ R68, R65, R73, R68 ;  /* 0x0000004941442223 */ /* 0x001fe20000010044 */
[----:B------:R-:W-:Y:S02]  /*10c0*/  @P2 PRMT R65, R14, 0x7632, R65 ;  /* 0x000076320e412816 */ /* 0x000fe40000000041 */
[----:B------:R-:W-:Y:S02]  /*10d0*/  SHF.L.U32 R73, R66, 0x10, RZ ;  /* 0x0000001042497819 */ /* 0x000fe400000006ff */
[----:B------:R-:W-:Y:S02]  /*10e0*/  @P2 SHF.L.U32 R66, R65, 0x10, RZ ;  /* 0x0000001041422819 */ /* 0x000fe400000006ff */
[----:B------:R-:W0:Y:S01]  /*10f0*/  @P2 LDC R65, c[0x0][0x40c] ;  /* 0x00010300ff412b82 */ /* 0x000e220000000800 */
[----:B------:R-:W-:Y:S02]  /*1100*/  F2FP.BF16.F32.PACK_AB R91, RZ, R68 ;  /* 0x00000044ff5b723e */ /* 0x000fe400000010ff */
[----:B-1----:R-:W-:Y:S01]  /*1110*/  @P2 FFMA.FTZ R73, R66, R74, R73 ;  /* 0x0000004a42492223 */ /* 0x002fe20000010049 */
[----:B------:R-:W-:-:S02]  /*1120*/  SHF.L.U32 R74, R67, 0x10, RZ ;  /* 0x00000010434a7819 */ /* 0x000fc400000006ff */
[----:B------:R-:W-:Y:S02]  /*1130*/  PRMT R67, R67, 0x7632, R67 ;  /* 0x0000763243437816 */ /* 0x000fe40000000043 */
[----:B------:R-:W1:Y:S01]  /*1140*/  @P2 LDC R66, c[0x0][0x40c] ;  /* 0x00010300ff422b82 */ /* 0x000e620000000800 */
[----:B----4-:R-:W-:Y:S01]  /*1150*/  @P2 FFMA.FTZ R74, R79, R82, R74 ;  /* 0x000000524f4a2223 */ /* 0x010fe2000001004a */
[----:B------:R-:W-:Y:S01]  /*1160*/  SHF.L.U32 R79, R64, 0x10, RZ ;  /* 0x00000010404f7819 */ /* 0x000fe200000006ff */
[----:B------:R-:W-:Y:S01]  /*1170*/  @P2 IMAD.U32 R64, R12, 0x10000, RZ ;  /* 0x000100000c402824 */ /* 0x000fe200078e00ff */
[----:B------:R-:W-:Y:S02]  /*1180*/  SHF.L.U32 R82, R67, 0x10, RZ ;  /* 0x0000001043527819 */ /* 0x000fe400000006ff */
[----:B------:R-:W-:Y:S02]  /*1190*/  F2FP.BF16.F32.PACK_AB R92, RZ, R73 ;  /* 0x00000049ff5c723e */ /* 0x000fe400000010ff */
[----:B------:R-:W-:Y:S01]  /*11a0*/  F2FP.BF16.F32.PACK_AB R67, RZ, R74 ;  /* 0x0000004aff43723e */ /* 0x000fe200000010ff */
[----:B0-----:R-:W-:Y:S01]  /*11b0*/  @P2 FFMA.FTZ R79, R64, R65, R79 ;  /* 0x00000041404f2223 */ /* 0x001fe2000001004f */
[----:B------:R-:W-:-:S04]  /*11c0*/  @P2 PRMT R64, R15, 0x7632, R64 ;  /* 0x000076320f402816 */ /* 0x000fc80000000040 */
[----:B------:R-:W-:Y:S02]  /*11d0*/  @P2 SHF.L.U32 R65, R64, 0x10, RZ ;  /* 0x0000001040412819 */ /* 0x000fe400000006ff */
[----:B------:R-:W-:Y:S02]  /*11e0*/  F2FP.BF16.F32.PACK_AB R64, RZ, R7 ;  /* 0x00000007ff40723e */ /* 0x000fe400000010ff */
[----:B------:R-:W-:Y:S01]  /*11f0*/  F2FP.BF16.F32.PACK_AB R90, RZ, R79 ;  /* 0x0000004fff5a723e */ /* 0x000fe200000010ff */
[----:B-1----:R-:W-:Y:S01]  /*1200*/  @P2 FFMA.FTZ R82, R65, R66, R82 ;  /* 0x0000004241522223 */ /* 0x002fe20000010052 */
        /* <DEDUP_REMOVED lines=8> */
.L_x_5755:
[----:B-1----:R-:W1:Y:S01]  /*1290*/  @P3 LDC R67, c[0x0][0x40c] ;  /* 0x00010300ff433b82 */ /* 0x002e620000000800 */
[----:B-----5:R-:W-:Y:S01]  /*12a0*/  @P3 PRMT R11, R12, 0x7632, R11 ;  /* 0x000076320c0b3816 */ /* 0x020fe2000000000b */
[----:B------:R-:W-:Y:S01]  /*12b0*/  HFMA2 R82, -RZ, RZ, 0, 0 ;  /* 0x00000000ff527431 */ /* 0x000fe200000001ff */
[----:B0-----:R-:W-:Y:S01]  /*12c0*/  MOV R7, RZ ;  /* 0x000000ff00077202 */ /* 0x001fe20000000f00 */
[----:B------:R-:W-:Y:S01]  /*12d0*/  HFMA2 R68, -RZ, RZ, 0, 0 ;  /* 0x00000000ff447431 */ /* 0x000fe200000001ff */
[----:B------:R-:W-:Y:S01]  /*12e0*/  @P3 SHF.L.U32 R64, R11, 0x10, RZ ;  /* 0x000000100b403819 */ /* 0x000fe200000006ff */
[----:B------:R-:W-:Y:S01]  /*12f0*/  HFMA2 R11, -RZ, RZ, 0, 0 ;  /* 0x00000000ff0b7431 */ /* 0x000fe200000001ff */
[----:B------:R-:W-:Y:S01]  /*1300*/  @P3 PRMT R65, R13, 0x7632, R65 ;  /* 0x000076320d413816 */ /* 0x000fe20000000041 */
[----:B------:R-:W0:Y:S01]  /*1310*/  @P3 LDC R66, c[0x0][0x40c] ;  /* 0x00010300ff423b82 */ /* 0x000e220000000800 */
[----:B------:R-:W-:Y:S02]  /*1320*/  MOV R73, RZ ;  /* 0x000000ff00497202 */ /* 0x000fe40000000f00 */
[----:B------:R-:W-:-:S02]  /*1330*/  @P3 SHF.L.U32 R65, R65, 0x10, RZ ;  /* 0x0000001041413819 */ /* 0x000fc400000006ff */
[----:B------:R-:W-:-:S03]  /*1340*/  MOV R74, RZ ;  /* 0x000000ff004a7202 */ /* 0x000fc60000000f00 */
[----:B------:R-:W2:Y:S08]  /*1350*/  @P3 LDC R6, c[0x0][0x40c] ;  /* 0x00010300ff063b82 */ /* 0x000eb00000000800 */
[----:B------:R-:W3:Y:S01]  /*1360*/  @P3 LDC R79, c[0x0][0x40c] ;  /* 0x00010300ff4f3b82 */ /* 0x000ee20000000800 */
[----:B-1----:R-:W-:Y:S01]  /*1370*/  @P3 FMUL.FTZ R7, R64, R67 ;  /* 0x0000004340073220 */ /* 0x002fe20000410000 */
[----:B------:R-:W-:-:S04]  /*1380*/  @P3 PRMT R64, R14, 0x7632, R64 ;  /* 0x000076320e403816 */ /* 0x000fc80000000040 */
[----:B------:R-:W-:Y:S02]  /*1390*/  @P3 SHF.L.U32 R64, R64, 0x10, RZ ;  /* 0x0000001040403819 */ /* 0x000fe400000006ff */
[----:B------:R-:W1:Y:S01]  /*13a0*/  @P3 LDC R67, c[0x0][0x40c] ;  /* 0x00010300ff433b82 */ /* 0x000e620000000800 */
[----:B0-----:R-:W-:Y:S01]  /*13b0*/  @P3 FMUL.FTZ R11, R65, R66 ;  /* 0x00000042410b3220 */ /* 0x001fe20000410000 */
[----:B------:R-:W-:-:S04]  /*13c0*/  @P3 PRMT R65, R15, 0x7632, R65 ;  /* 0x000076320f413816 */ /* 0x000fc80000000041 */
[----:B------:R-:W-:Y:S02]  /*13d0*/  @P3 SHF.L.U32 R65, R65, 0x10, RZ ;  /* 0x0000001041413819 */ /* 0x000fe400000006ff */
[----:B------:R-:W0:Y:S01]  /*13e0*/  @P3 LDC R89, c[0x0][0x40c] ;  /* 0x00010300ff593b82 */ /* 0x000e220000000800 */
[----:B------:R-:W-:Y:S02]  /*13f0*/  F2FP.BF16.F32.PACK_AB R92, RZ, R11 ;  /* 0x0000000bff5c723e */ /* 0x000fe400000010ff */
[----:B--2---:R-:W-:Y:S01]  /*1400*/  @P3 FMUL.FTZ R82, R65, R6 ;  /* 0x0000000641523220 */ /* 0x004fe20000410000 */
[----:B------:R-:W-:-:S04]  /*1410*/  @P3 SHF.L.U32 R6, R12, 0x10, RZ ;  /* 0x000000100c063819 */ /* 0x000fc800000006ff */
[----:B------:R-:W2:Y:S01]  /*1420*/  @P3 LDC R65, c[0x0][0x40c] ;  /* 0x00010300ff413b82 */ /* 0x000ea20000000800 */
[----:B---3--:R-:W-:Y:S01]  /*1430*/  @P3 FMUL.FTZ R73, R64, R79 ;  /* 0x0000004f40493220 */ /* 0x008fe20000410000 */
[----:B------:R-:W-:Y:S02]  /*1440*/  MOV R79, RZ ;  /* 0x000000ff004f7202 */ /* 0x000fe40000000f00 */
[----:B------:R-:W-:Y:S02]  /*1450*/  @P3 SHF.L.U32 R64, R13, 0x10, RZ ;  /* 0x000000100d403819 */ /* 0x000fe400000006ff */
[----:B------:R-:W-:Y:S01]  /*1460*/  F2FP.BF16.F32.PACK_AB R66, RZ, R73 ;  /* 0x00000049ff42723e */ /* 0x000fe200000010ff */
[----:B-1----:R-:W-:Y:S01]  /*1470*/  @P3 FMUL.FTZ R79, R6, R67 ;  /* 0x00000043064f3220 */ /* 0x002fe20000410000 */
[----:B------:R-:W-:Y:S01]  /*1480*/  IMAD.MOV.U32 R6, RZ, RZ, RZ ;  /* 0x000000ffff067224 */ /* 0x000fe200078e00ff */
[----:B------:R-:W1:Y:S01]  /*1490*/  @P3 LDC R67, c[0x0][0x40c] ;  /* 0x00010300ff433b82 */ /* 0x000e620000000800 */
[----:B0-----:R-:W-:Y:S01]  /*14a0*/  @P3 FMUL.FTZ R6, R64, R89 ;  /* 0x0000005940063220 */ /* 0x001fe20000410000 */
[----:B------:R-:W-:-:S04]  /*14b0*/  @P3 SHF.L.U32 R64, R14, 0x10, RZ ;  /* 0x000000100e403819 */ /* 0x000fc800000006ff */
[----:B------:R-:W-:Y:S01]  /*14c0*/  F2FP.BF16.F32.PACK_AB R91, RZ, R6 ;  /* 0x00000006ff5b723e */ /* 0x000fe200000010ff */
[----:B--2---:R-:W-:Y:S01]  /*14d0*/  @P3 FMUL.FTZ R68, R64, R65 ;  /* 0x0000004140443220 */ /* 0x004fe20000410000 */
[----:B------:R-:W-:Y:S02]  /*14e0*/  @P3 SHF.L.U32 R64, R15, 0x10, RZ ;  /* 0x000000100f403819 */ /* 0x000fe400000006ff */
[----:B------:R-:W-:Y:S02]  /*14f0*/  F2FP.BF16.F32.PACK_AB R65, RZ, R7 ;  /* 0x00000007ff41723e */ /* 0x000fe400000010ff */
[----:B------:R-:W-:-:S04]  /*1500*/  F2FP.BF16.F32.PACK_AB R90, RZ, R68 ;  /* 0x00000044ff5a723e */ /* 0x000fc800000010ff */
[----:B------:R-:W-:Y:S01]  /*1510*/  PRMT R66, R90, 0x5410, R66 ;  /* 0x000054105a427816 */ /* 0x000fe20000000042 */
[----:B-1----:R-:W-:Y:S01]  /*1520*/  @P3 FMUL.FTZ R74, R64, R67 ;  /* 0x00000043404a3220 */ /* 0x002fe20000410000 */
[----:B------:R-:W-:Y:S02]  /*1530*/  F2FP.BF16.F32.PACK_AB R64, RZ, R79 ;  /* 0x0000004fff40723e */ /* 0x000fe400000010ff */
[----:B------:R-:W-:Y:S02]  /*1540*/  F2FP.BF16.F32.PACK_AB R67, RZ, R82 ;  /* 0x00000052ff43723e */ /* 0x000fe400000010ff */
[----:B------:R-:W-:Y:S02]  /*1550*/  F2FP.BF16.F32.PACK_AB R89, RZ, R74 ;  /* 0x0000004aff59723e */ /* 0x000fe400000010ff */
[----:B------:R-:W-:Y:S02]  /*1560*/  PRMT R64, R64, 0x5410, R65 ;  /* 0x0000541040407816 */ /* 0x000fe40000000041 */
[----:B------:R-:W-:-:S02]  /*1570*/  PRMT R65, R91, 0x5410, R92 ;  /* 0x000054105b417816 */ /* 0x000fc4000000005c */
[----:B------:R-:W-:-:S07]  /*1580*/  PRMT R67, R89, 0x5410, R67 ;  /* 0x0000541059437816 */ /* 0x000fce0000000043 */
.L_x_5756:
[----:B------:R-:W0:Y:S01]  /*1590*/  LDC.64 R90, c[0x0][0x3a8] ;  /* 0x0000ea00ff5a7b82 */ /* 0x000e220000000a00 */
[----:B------:R-:W-:Y:S01]  /*15a0*/  IADD3 R88, PT, PT, R88, 0x20, RZ ;  /* 0x0000002058587810 */ /* 0x000fe20007ffe0ff */
[C---:B0-----:R-:W-:Y:S01]  /*15b0*/  IMAD.WIDE.U32 R90, R86.reuse, 0x10, R90 ;  /* 0x00000010565a7825 */ /* 0x041fe200078e005a */
[----:B------:R-:W-:-:S04]  /*15c0*/  IADD3 R86, PT, PT, R86, 0x20, RZ ;  /* 0x0000002056567810 */ /* 0x000fc80007ffe0ff */
[----:B------:R2:W-:Y:S03]  /*15d0*/  STG.E.128 desc[UR6][R90.64], R64 ;  /* 0x000000405a007986 */ /* 0x0005e6000c101d06 */
.L_x_5752:
[----:B------:R-:W-:Y:S05]  /*15e0*/  BSYNC.RECONVERGENT B0 ;  /* 0x0000000000007941 */ /* 0x000fea0003800200 */
.L_x_5751:
[----:B------:R-:W-:Y:S01]  /*15f0*/  ISETP.GE.U32.AND P2, PT, R0, 0x60, PT ;  /* 0x000000600000780c */ /* 0x000fe20003f46070 */
[----:B------:R-:W-:-:S12]  /*1600*/  BSSY.RECONVERGENT B0, `(.L_x_5757) ;  /* 0x0000077000007945 */ /* 0x000fd80003800200 */
[----:B------:R-:W-:Y:S05]  /*1610*/  @!P2 BRA `(.L_x_5758) ;  /* 0x0000000400d4a947 */ /* 0x000fea0003800000 */
[----:B------:R-:W-:Y:S04]  /*1620*/  BSSY.RECONVERGENT B1, `(.L_x_5759) ;  /* 0x0000005000017945 */ /* 0x000fe80003800200 */
[----:B------:R-:W-:Y:S05]  /*1630*/  @!P3 BRA `(.L_x_5760) ;  /* 0x00000000000cb947 */ /* 0x000fea0003800000 */
[----:B------:R-:W3:Y:S02]  /*1640*/  LDC.64 R12, c[0x0][0x390] ;  /* 0x0000e400ff0c7b82 */ /* 0x000ee40000000a00 */
[----:B---3--:R-:W-:-:S06]  /*1650*/  IMAD.WIDE.U32 R12, R88, 0x10, R12 ;  /* 0x00000010580c7825 */ /* 0x008fcc00078e000c */
[----:B------:R-:W5:Y:S02]  /*1660*/  LDG.E.128 R12, desc[UR6][R12.64] ;  /* 0x000000060c0c7981 */ /* 0x000f64000c1e1d00 */
.L_x_5760:
[----:B------:R-:W-:Y:S05]  /*1670*/  BSYNC.RECONVERGENT B1 ;  /* 0x0000000000017941 */ /* 0x000fea0003800200 */
.L_x_5759:
[----:B------:R-:W-:-:S04]  /*1680*/  UISETP.NE.U32.AND UP0, UPT, UR8, URZ, UPT ;  /* 0x000000ff0800728c */ /* 0x000fc8000bf05070 */
[----:B------:R-:W-:-:S09]  /*1690*/  UISETP.NE.AND.EX UP0, UPT, UR9, URZ, UPT, UP0 ;  /* 0x000000ff0900728c */ /* 0x000fd2000bf05300 */
[----:B------:R-:W-:Y:S05]  /*16a0*/  BRA.U !UP0, `(.L_x_5761) ;  /* 0x0000000108e47547 */ /* 0x000fea000b800000 */
[----:B-12---:R-:W1:Y:S02]  /*16b0*/  LDC.64 R64, c[0x0][0x3a0] ;  /* 0x0000e800ff407b82 */ /* 0x006e640000000a00 */
[----:B-1----:R-:W-:-:S06]  /*16c0*/  IMAD.WIDE.U32 R64, R86, 0x10, R64 ;  /* 0x0000001056407825 */ /* 0x002fcc00078e0040 */
[----:B------:R-:W2:Y:S01]  /*16d0*/  LDG.E.128 R64, desc[UR6][R64.64] ;  /* 0x0000000640407981 */ /* 0x000ea2000c1e1d00 */
[----:B------:R-:W-:-:S13]  /*16e0*/  ISETP.GT.AND P3, PT, R87, RZ, PT ;  /* 0x000000ff5700720c */ /* 0x000fda0003f64270 */
[----:B------:R-:W1:Y:S01]  /*16f0*/  @P3 LDC R70, c[0x0][0x40c] ;  /* 0x00010300ff463b82 */ /* 0x000e620000000800 */
[----:B-----5:R-:W-:-:S07]  /*1700*/  @P3 SHF.L.U32 R75, R13, 0x10, RZ ;  /* 0x000000100d4b3819 */ /* 0x020fce00000006ff */
[----:B------:R-:W3:Y:S08]  /*1710*/  @P3 LDC R76, c[0x0][0x40c] ;  /* 0x00010300ff4c3b82 */ /* 0x000ef00000000800 */
[----:B------:R-:W4:Y:S08]  /*1720*/  @P3 LDC R77, c[0x0][0x40c] ;  /* 0x00010300ff4d3b82 */ /* 0x000f300000000800 */
[----:B------:R-:W0:Y:S08]  /*1730*/  @P3 LDC R83, c[0x0][0x40c] ;  /* 0x00010300ff533b82 */ /* 0x000e300000000800 */
[----:B------:R-:W0:Y:S01]  /*1740*/  @P3 LDC R80, c[0x0][0x40c] ;  /* 0x00010300ff503b82 */ /* 0x000e220000000800 */
[----:B--2---:R-:W-:-:S02]  /*1750*/  SHF.L.U32 R8, R65, 0x10, RZ ;  /* 0x0000001041087819 */ /* 0x004fc400000006ff */
[----:B------:R-:W-:Y:S02]  /*1760*/  PRMT R69, R65, 0x7632, R69 ;  /* 0x0000763241457816 */ /* 0x000fe40000000045 */
[----:B------:R-:W-:Y:S01]  /*1770*/  @P3 SHF.L.U32 R65, R14, 0x10, RZ ;  /* 0x000000100e413819 */ /* 0x000fe200000006ff */
[----:B-1----:R-:W-:Y:S01]  /*1780*/  @P3 FFMA.FTZ R8, R75, R70, R8 ;  /* 0x000000464b083223 */ /* 0x002fe20000010008 */
[----:B------:R-:W-:Y:S01]  /*1790*/  @P3 PRMT R70, R13, 0x7632, R70 ;  /* 0x000076320d463816 */ /* 0x000fe20000000046 */
[----:B------:R-:W1:Y:S01]  /*17a0*/  @P3 LDC R75, c[0x0][0x40c] ;  /* 0x00010300ff4b3b82 */ /* 0x000e620000000800 */
[----:B------:R-:W-:Y:S02]  /*17b0*/  SHF.L.U32 R69, R69, 0x10, RZ ;  /* 0x0000001045457819 */ /* 0x000fe400000006ff */
[----:B------:R-:W-:-:S05]  /*17c0*/  @P3 SHF.L.U32 R70, R70, 0x10, RZ ;  /* 0x0000001046463819 */ /* 0x000fca00000006ff */
[----:B---3--:R-:W-:Y:S01]  /*17d0*/  @P3 FFMA.FTZ R69, R70, R76, R69 ;  /* 0x0000004c46453223 */ /* 0x008fe20000010045 */
[C---:B------:R-:W-:Y:S02]  /*17e0*/  SHF.L.U32 R70, R66.reuse, 0x10, RZ ;  /* 0x0000001042467819 */ /* 0x040fe400000006ff */
[----:B------:R-:W-:-:S03]  /*17f0*/  PRMT R66, R66, 0x7632, R66 ;  /* 0x0000763242427816 */ /* 0x000fc60000000042 */
[----:B----4-:R-:W-:Y:S01]  /*1800*/  @P3 FFMA.FTZ R70, R65, R77, R70 ;  /* 0x0000004d41463223 */ /* 0x010fe20000010046 */
[----:B------:R-:W-:Y:S01]  /*1810*/  @P3 PRMT R65, R14, 0x7632, R65 ;  /* 0x000076320e413816 */ /* 0x000fe20000000041 */
[----:B------:R-:W-:Y:S01]  /*1820*/  IMAD.U32 R76, R66, 0x10000, RZ ;  /* 0x00010000424c7824 */ /* 0x000fe200078e00ff */
[----:B------:R-:W-:Y:S02]  /*1830*/  SHF.L.U32 R77, R67, 0x10, RZ ;  /* 0x00000010434d7819 */ /* 0x000fe400000006ff */
[----:B------:R-:W-:Y:S02]  /*1840*/  @P3 SHF.L.U32 R65, R65, 0x10, RZ ;  /* 0x0000001041413819 */ /* 0x000fe400000006ff */
[----:B------:R-:W-:Y:S02]  /*1850*/  @P3 SHF.L.U32 R66, R15, 0x10, RZ ;  /* 0x000000100f423819 */ /* 0x000fe400000006ff */
[----:B------:R-:W-:Y:S01]  /*1860*/  PRMT R67, R67, 0x7632, R67 ;  /* 0x0000763243437816 */ /* 0x000fe20000000043 */
[----:B-1----:R-:W-:Y:S01]  /*1870*/  @P3 FFMA.FTZ R76, R65, R75, R76 ;  /* 0x0000004b414c3223 */ /* 0x002fe2000001004c */
[----:B------:R-:W-:Y:S01]  /*1880*/  PRMT R65, R64, 0x7632, R65 ;  /* 0x0000763240417816 */ /* 0x000fe20000000041 */
[----:B0-----:R-:W-:Y:S01]  /*1890*/  @P3 FFMA.FTZ R77, R66, R83, R77 ;  /* 0x00000053424d3223 */ /* 0x001fe2000001004d */
[----:B------:R-:W-:Y:S01]  /*18a0*/  F2FP.BF16.F32.PACK_AB R88, RZ, R70 ;  /* 0x00000046ff58723e */ /* 0x000fe200000010ff */
[----:B------:R-:W0:Y:S01]  /*18b0*/  @P3 LDC R83, c[0x0][0x40c] ;  /* 0x00010300ff533b82 */ /* 0x000e220000000800 */
[----:B------:R-:W-:-:S02]  /*18c0*/  SHF.L.U32 R75, R65, 0x10, RZ ;  /* 0x00000010414b7819 */ /* 0x000fc400000006ff */
[C---:B------:R-:W-:Y:S02]  /*18d0*/  @P3 PRMT R65, R12.reuse, 0x7632, R65 ;  /* 0x000076320c413816 */ /* 0x040fe40000000041 */
[----:B------:R-:W-:Y:S02]  /*18e0*/  F2FP.BF16.F32.PACK_AB R89, RZ, R76 ;  /* 0x0000004cff59723e */ /* 0x000fe400000010ff */
[----:B------:R-:W-:Y:S02]  /*18f0*/  @P3 SHF.L.U32 R66, R65, 0x10, RZ ;  /* 0x0000001041423819 */ /* 0x000fe400000006ff */
[----:B------:R-:W-:Y:S02]  /*1900*/  @P3 SHF.L.U32 R65, R12, 0x10, RZ ;  /* 0x000000100c413819 */ /* 0x000fe400000006ff */
[----:B------:R-:W-:Y:S01]  /*1910*/  F2FP.BF16.F32.PACK_AB R90, RZ, R77 ;  /* 0x0000004dff5a723e */ /* 0x000fe200000010ff */
[----:B------:R-:W-:Y:S01]  /*1920*/  @P3 FFMA.FTZ R75, R66, R80, R75 ;  /* 0x00000050424b3223 */ /* 0x000fe2000001004b */
[----:B------:R-:W-:Y:S01]  /*1930*/  SHF.L.U32 R80, R64, 0x10, RZ ;  /* 0x0000001040507819 */ /* 0x000fe200000006ff */
[----:B------:R-:W1:Y:S01]  /*1940*/  @P3 LDC R66, c[0x0][0x40c] ;  /* 0x00010300ff423b82 */ /* 0x000e620000000800 */
[----:B------:R-:W-:-:S02]  /*1950*/  @P3 PRMT R64, R15, 0x7632, R64 ;  /* 0x000076320f403816 */ /* 0x000fc40000000040 */
[----:B------:R-:W-:Y:S02]  /*1960*/  F2FP.BF16.F32.PACK_AB R87, RZ, R75 ;  /* 0x0000004bff57723e */ /* 0x000fe400000010ff */
[----:B------:R-:W-:Y:S01]  /*1970*/  @P3 SHF.L.U32 R64, R64, 0x10, RZ ;  /* 0x0000001040403819 */ /* 0x000fe200000006ff */
[----:B0-----:R-:W-:Y:S01]  /*1980*/  @P3 FFMA.FTZ R80, R65, R83, R80 ;  /* 0x0000005341503223 */ /* 0x001fe20000010050 */
[----:B------:R-:W-:Y:S02]  /*1990*/  SHF.L.U32 R83, R67, 0x10, RZ ;  /* 0x0000001043537819 */ /* 0x000fe400000006ff */
[----:B------:R-:W-:-:S03]  /*19a0*/  F2FP.BF16.F32.PACK_AB R65, RZ, R8 ;  /* 0x00000008ff41723e */ /* 0x000fc600000010ff */
[----:B-1----:R-:W-:Y:S01]  /*19b0*/  @P3 FFMA.FTZ R83, R64, R66, R83 ;  /* 0x0000004240533223 */ /* 0x002fe20000010053 */
        /* <DEDUP_REMOVED lines=8> */
.L_x_5761:
[----:B-12---:R-:W1:Y:S01]  /*1a40*/  @P3 LDC R67, c[0x0][0x40c] ;  /* 0x00010300ff433b82 */ /* 0x006e620000000800 */
[----:B-----5:R-:W-:Y:S01]  /*1a50*/  @P3 PRMT R8, R12, 0x7632, R8 ;  /* 0x000076320c083816 */ /* 0x020fe20000000008 */
[----:B------:R-:W-:Y:S01]  /*1a60*/  HFMA2 R75, -RZ, RZ, 0, 0 ;  /* 0x00000000ff4b7431 */ /* 0x000fe200000001ff */
[----:B------:R-:W-:Y:S01]  /*1a70*/  @P3 PRMT R66, R14, 0x7632, R66 ;  /* 0x000076320e423816 */ /* 0x000fe20000000042 */
[----:B------:R-:W-:Y:S01]  /*1a80*/  IMAD.MOV.U32 R76, RZ, RZ, RZ ;  /* 0x000000ffff4c7224 */ /* 0x000fe200078e00ff */
[----:B------:R-:W-:Y:S01]  /*1a90*/  @P3 SHF.L.U32 R64, R8, 0x10, RZ ;  /* 0x0000001008403819 */ /* 0x000fe200000006ff */
[----:B------:R-:W-:Y:S01]  /*1aa0*/  HFMA2 R83, -RZ, RZ, 0, 0 ;  /* 0x00000000ff537431 */ /* 0x000fe200000001ff */
[----:B------:R-:W-:Y:S01]  /*1ab0*/  @P3 SHF.L.U32 R66, R66, 0x10, RZ ;  /* 0x0000001042423819 */ /* 0x000fe200000006ff */
[----:B------:R-:W2:Y:S01]  /*1ac0*/  @P3 LDC R77, c[0x0][0x40c] ;  /* 0x00010300ff4d3b82 */ /* 0x000ea20000000800 */
[----:B------:R-:W-:Y:S02]  /*1ad0*/  @P3 PRMT R65, R13, 0x7632, R65 ;  /* 0x000076320d413816 */ /* 0x000fe40000000041 */
[----:B------:R-:W-:-:S02]  /*1ae0*/  MOV R69, RZ ;  /* 0x000000ff00457202 */ /* 0x000fc40000000f00 */
[----:B------:R-:W-:Y:S02]  /*1af0*/  @P3 SHF.L.U32 R65, R65, 0x10, RZ ;  /* 0x0000001041413819 */ /* 0x000fe400000006ff */
[----:B------:R-:W-:Y:S01]  /*1b00*/  MOV R80, RZ ;  /* 0x000000ff00507202 */ /* 0x000fe20000000f00 */
[----:B------:R-:W3:Y:S08]  /*1b10*/  @P3 LDC R87, c[0x0][0x40c] ;  /* 0x00010300ff573b82 */ /* 0x000ef00000000800 */
[----:B------:R-:W4:Y:S01]  /*1b20*/  @P3 LDC R70, c[0x0][0x40c] ;  /* 0x00010300ff463b82 */ /* 0x000f220000000800 */
[----:B-1----:R-:W-:Y:S01]  /*1b30*/  @P3 FMUL.FTZ R75, R64, R67 ;  /* 0x00000043404b3220 */ /* 0x002fe20000410000 */
[----:B------:R-:W-:-:S04]  /*1b40*/  @P3 PRMT R64, R15, 0x7632, R64 ;  /* 0x000076320f403816 */ /* 0x000fc80000000040 */
[----:B------:R-:W-:Y:S02]  /*1b50*/  @P3 SHF.L.U32 R64, R64, 0x10, RZ ;  /* 0x0000001040403819 */ /* 0x000fe400000006ff */
[----:B------:R-:W1:Y:S01]  /*1b60*/  @P3 LDC R8, c[0x0][0x40c] ;  /* 0x00010300ff083b82 */ /* 0x000e620000000800 */
[----:B--2---:R-:W-:-:S05]  /*1b70*/  @P3 FMUL.FTZ R76, R66, R77 ;  /* 0x0000004d424c3220 */ /* 0x004fca0000410000 */
[----:B------:R-:W-:Y:S02]  /*1b80*/  F2FP.BF16.F32.PACK_AB R88, RZ, R76 ;  /* 0x0000004cff58723e */ /* 0x000fe400000010ff */
[----:B------:R-:W2:Y:S01]  /*1b90*/  @P3 LDC R67, c[0x0][0x40c] ;  /* 0x00010300ff433b82 */ /* 0x000ea20000000800 */
[----:B---3--:R-:W-:Y:S01]  /*1ba0*/  @P3 FMUL.FTZ R83, R64, R87 ;  /* 0x0000005740533220 */ /* 0x008fe20000410000 */
[----:B------:R-:W-:-:S04]  /*1bb0*/  @P3 SHF.L.U32 R64, R13, 0x10, RZ ;  /* 0x000000100d403819 */ /* 0x000fc800000006ff */
[----:B------:R-:W-:Y:S02]  /*1bc0*/  F2FP.BF16.F32.PACK_AB R90, RZ, R83 ;  /* 0x00000053ff5a723e */ /* 0x000fe400000010ff */
[----:B------:R-:W3:Y:S01]  /*1bd0*/  @P3 LDC R77, c[0x0][0x40c] ;  /* 0x00010300ff4d3b82 */ /* 0x000ee20000000800 */
[----:B----4-:R-:W-:Y:S01]  /*1be0*/  @P3 FMUL.FTZ R69, R65, R70 ;  /* 0x0000004641453220 */ /* 0x010fe20000410000 */
[----:B------:R-:W-:Y:S02]  /*1bf0*/  @P3 SHF.L.U32 R65, R12, 0x10, RZ ;  /* 0x000000100c413819 */ /* 0x000fe400000006ff */
[----:B------:R-:W-:-:S04]  /*1c00*/  MOV R70, RZ ;  /* 0x000000ff00467202 */ /* 0x000fc80000000f00 */
[----:B------:R-:W4:Y:S01]  /*1c10*/  @P3 LDC R87, c[0x0][0x40c] ;  /* 0x00010300ff573b82 */ /* 0x000f220000000800 */
[----:B-1----:R-:W-:Y:S01]  /*1c20*/  @P3 FMUL.FTZ R80, R65, R8 ;  /* 0x0000000841503220 */ /* 0x002fe20000410000 */
[----:B------:R-:W-:Y:S01]  /*1c30*/  HFMA2 R8, -RZ, RZ, 0, 0 ;  /* 0x00000000ff087431 */ /* 0x000fe200000001ff */
[----:B------:R-:W-:Y:S01]  /*1c40*/  F2FP.BF16.F32.PACK_AB R65, RZ, R75 ;  /* 0x0000004bff41723e */ /* 0x000fe200000010ff */
[----:B--2---:R-:W-:Y:S01]  /*1c50*/  @P3 FMUL.FTZ R8, R64, R67 ;  /* 0x0000004340083220 */ /* 0x004fe20000410000 */
[----:B------:R-:W-:Y:S02]  /*1c60*/  @P3 SHF.L.U32 R64, R14, 0x10, RZ ;  /* 0x000000100e403819 */ /* 0x000fe400000006ff */
[----:B------:R-:W-:Y:S02]  /*1c70*/  F2FP.BF16.F32.PACK_AB R67, RZ, R69 ;  /* 0x00000045ff43723e */ /* 0x000fe400000010ff */
[----:B------:R-:W-:Y:S01]  /*1c80*/  F2FP.BF16.F32.PACK_AB R66, RZ, R8 ;  /* 0x00000008ff42723e */ /* 0x000fe200000010ff */
[----:B---3--:R-:W-:Y:S01]  /*1c90*/  @P3 FMUL.FTZ R70, R64, R77 ;  /* 0x0000004d40463220 */ /* 0x008fe20000410000 */
[----:B------:R-:W-:Y:S01]  /*1ca0*/  @P3 SHF.L.U32 R64, R15, 0x10, RZ ;  /* 0x000000100f403819 */ /* 0x000fe200000006ff */
[----:B------:R-:W-:-:S04]  /*1cb0*/  HFMA2 R77, -RZ, RZ, 0, 0 ;  /* 0x00000000ff4d7431 */ /* 0x000fc800000001ff */
[----:B----4-:R-:W-:Y:S01]  /*1cc0*/  @P3 FMUL.FTZ R77, R64, R87 ;  /* 0x00000057404d3220 */ /* 0x010fe20000410000 */
[----:B------:R-:W-:Y:S02]  /*1cd0*/  F2FP.BF16.F32.PACK_AB R64, RZ, R80 ;  /* 0x00000050ff40723e */ /* 0x000fe400000010ff */
[----:B------:R-:W-:Y:S02]  /*1ce0*/  F2FP.BF16.F32.PACK_AB R87, RZ, R70 ;  /* 0x00000046ff57723e */ /* 0x000fe400000010ff */
[----:B------:R-:W-:Y:S02]  /*1cf0*/  F2FP.BF16.F32.PACK_AB R89, RZ, R77 ;  /* 0x0000004dff59723e */ /* 0x000fe400000010ff */
[----:B------:R-:W-:Y:S02]  /*1d00*/  PRMT R64, R64, 0x5410, R65 ;  /* 0x0000541040407816 */ /* 0x000fe40000000041 */
[----:B------:R-:W-:Y:S02]  /*1d10*/  PRMT R65, R66, 0x5410, R67 ;  /* 0x0000541042417816 */ /* 0x000fe40000000043 */
[----:B------:R-:W-:-:S02]  /*1d20*/  PRMT R66, R87, 0x5410, R88 ;  /* 0x0000541057427816 */ /* 0x000fc40000000058 */
[----:B------:R-:W-:-:S07]  /*1d30*/  PRMT R67, R89, 0x5410, R90 ;  /* 0x0000541059437816 */ /* 0x000fce000000005a */
.L_x_5762:
[----:B------:R-:W1:Y:S02]  /*1d40*/  LDC.64 R88, c[0x0][0x3a8] ;  /* 0x0000ea00ff587b82 */ /* 0x000e640000000a00 */
[----:B-1----:R-:W-:-:S05]  /*1d50*/  IMAD.WIDE.U32 R88, R86, 0x10, R88 ;  /* 0x0000001056587825 */ /* 0x002fca00078e0058 */
[----:B------:R3:W-:Y:S02]  /*1d60*/  STG.E.128 desc[UR6][R88.64], R64 ;  /* 0x0000004058007986 */ /* 0x0007e4000c101d06 */
.L_x_5758:
[----:B------:R-:W-:Y:S05]  /*1d70*/  BSYNC.RECONVERGENT B0 ;  /* 0x0000000000007941 */ /* 0x000fea0003800200 */
.L_x_5757:
[----:B-123--:R-:W-:Y:S01]  /*1d80*/  FADD.FTZ R64, RZ, R78 ;  /* 0x0000004eff407221 */ /* 0x00efe20000010000 */
        /* <DEDUP_REMOVED lines=29> */
[----:B------:R-:W1:Y:S01]  /*1f60*/  SHFL.BFLY PT, R88, R64, 0x1, 0x1f ;  /* 0x0c201f0040587f89 */ /* 0x000e6200000e0000 */
[----:B------:R-:W2:Y:S01]  /*1f70*/  LDC R65, c[0x0][0x400] ;  /* 0x00010000ff417b82 */ /* 0x000ea20000000800 */
[----:B-1----:R-:W-:-:S05]  /*1f80*/  FADD.FTZ R89, R64, R88 ;  /* 0x0000005840597221 */ /* 0x002fca0000010000 */
[----:B------:R-:W1:Y:S02]  /*1f90*/  SHFL.BFLY PT, R88, R89, 0x2, 0x1f ;  /* 0x0c401f0059587f89 */ /* 0x000e6400000e0000 */
[----:B-1----:R-:W-:-:S05]  /*1fa0*/  FADD.FTZ R90, R89, R88 ;  /* 0x00000058595a7221 */ /* 0x002fca0000010000 */
[----:B------:R-:W1:Y:S02]  /*1fb0*/  SHFL.BFLY PT, R88, R90, 0x4, 0x1f ;  /* 0x0c801f005a587f89 */ /* 0x000e6400000e0000 */
[----:B-1----:R-:W-:-:S05]  /*1fc0*/  FADD.FTZ R91, R90, R88 ;  /* 0x000000585a5b7221 */ /* 0x002fca0000010000 */
[----:B------:R-:W1:Y:S02]  /*1fd0*/  SHFL.BFLY PT, R88, R91, 0x8, 0x1f ;  /* 0x0d001f005b587f89 */ /* 0x000e6400000e0000 */
[----:B-1----:R-:W-:-:S05]  /*1fe0*/  FADD.FTZ R92, R91, R88 ;  /* 0x000000585b5c7221 */ /* 0x002fca0000010000 */
[----:B------:R-:W1:Y:S02]  /*1ff0*/  SHFL.BFLY PT, R88, R92, 0x10, 0x1f ;  /* 0x0e001f005c587f89 */ /* 0x000e6400000e0000 */
[----:B-1----:R-:W-:-:S04]  /*2000*/  FADD.FTZ R88, R92, R88 ;  /* 0x000000585c587221 */ /* 0x002fc80000010000 */
[----:B--2---:R-:W-:-:S04]  /*2010*/  FMUL.FTZ R87, R88, R65 ;  /* 0x0000004158577220 */ /* 0x004fc80000410000 */
        /* <DEDUP_REMOVED lines=49> */
[----:B------:R-:W1:Y:S02]  /*2330*/  SHFL.BFLY PT, R88, R64, 0x1, 0x1f ;  /* 0x0c201f0040587f89 */ /* 0x000e6400000e0000 */
[----:B-1----:R-:W-:-:S05]  /*2340*/  FADD.FTZ R89, R64, R88 ;  /* 0x0000005840597221 */ /* 0x002fca0000010000 */
[----:B------:R-:W1:Y:S02]  /*2350*/  SHFL.BFLY PT, R88, R89, 0x2, 0x1f ;  /* 0x0c401f0059587f89 */ /* 0x000e6400000e0000 */
[----:B-1----:R-:W-:-:S05]  /*2360*/  FADD.FTZ R90, R89, R88 ;  /* 0x00000058595a7221 */ /* 0x002fca0000010000 */
[----:B------:R-:W1:Y:S02]  /*2370*/  SHFL.BFLY PT, R88, R90, 0x4, 0x1f ;  /* 0x0c801f005a587f89 */ /* 0x000e6400000e0000 */
[----:B-1----:R-:W-:-:S05]  /*2380*/  FADD.FTZ R91, R90, R88 ;  /* 0x000000585a5b7221 */ /* 0x002fca0000010000 */
[----:B------:R-:W1:Y:S02]  /*2390*/  SHFL.BFLY PT, R88, R91, 0x8, 0x1f ;  /* 0x0d001f005b587f89 */ /* 0x000e6400000e0000 */
[----:B-1----:R-:W-:-:S05]  /*23a0*/  FADD.FTZ R92, R91, R88 ;  /* 0x000000585b5c7221 */ /* 0x002fca0000010000 */
[----:B------:R1:W2:Y:S02]  /*23b0*/  SHFL.BFLY PT, R88, R92, 0x10, 0x1f ;  /* 0x0e001f005c587f89 */ /* 0x0002a400000e0000 */
.L_x_5782:
[----:B------:R-:W-:Y:S01]  /*23c0*/  FMUL.FTZ R64, R87, R87 ;  /* 0x0000005757407220 */ /* 0x000fe20000410000 */
[----:B--2---:R-:W-:Y:S01]  /*23d0*/  FADD.FTZ R86, R92, R88 ;  /* 0x000000585c567221 */ /* 0x004fe20000010000 */
[----:B------:R-:W-:Y:S01]  /*23e0*/  ISETP.NE.AND P4, PT, RZ, UR5, PT ;  /* 0x00000005ff007c0c */ /* 0x000fe2000bf85270 */
[----:B------:R-:W2:Y:S01]  /*23f0*/  @!P3 LDC.64 R66, c[0x0][0x3c0] ;  /* 0x0000f000ff42bb82 */ /* 0x000ea20000000a00 */
[----:B------:R-:W-:Y:S01]  /*2400*/  BSSY.RECONVERGENT B0, `(.L_x_5764) ;  /* 0x0000078000007945 */ /* 0x000fe20003800200 */
[----:B------:R-:W-:Y:S01]  /*2410*/  FFMA.FTZ R86, R86, R65, UR10 ;  /* 0x0000000a56567e23 */ /* 0x000fe20008010041 */
[----:B------:R-:W-:-:S05]  /*2420*/  FSEL R89, R64, RZ, P4 ;  /* 0x000000ff40597208 */ /* 0x000fca0002000000 */
[----:B------:R-:W3:Y:S01]  /*2430*/  @!P3 LDC.64 R64, c[0x0][0x3c8] ;  /* 0x0000f200ff40bb82 */ /* 0x000ee20000000a00 */
[----:B------:R-:W-:-:S04]  /*2440*/  FADD.FTZ R86, R86, R89 ;  /* 0x0000005956567221 */ /* 0x000fc80000010000 */
[----:B------:R-:W4:Y:S01]  /*2450*/  MUFU.RSQ R88, R86 ;  /* 0x0000005600587308 */ /* 0x000f220000001400 */
[----:B--2---:R-:W-:-:S05]  /*2460*/  @!P3 IMAD.WIDE R66, R3, 0x4, R66 ;  /* 0x000000040342b825 */ /* 0x004fca00078e0242 */
[----:B------:R2:W-:Y:S01]  /*2470*/  @!P3 STG.E desc[UR6][R66.64], R87 ;  /* 0x000000574200b986 */ /* 0x0005e2000c101906 */
[----:B---3--:R-:W-:-:S05]  /*2480*/  @!P3 IMAD.WIDE R64, R3, 0x4, R64 ;  /* 0x000000040340b825 */ /* 0x008fca00078e0240 */
[----:B----4-:R2:W-:Y:S01]  /*2490*/  @!P3 STG.E desc[UR6][R64.64], R88 ;  /* 0x000000584000b986 */ /* 0x0105e2000c101906 */
[----:B-----5:R-:W-:-:S13]  /*24a0*/  ISETP.GE.AND P3, PT, R85, 0x1, PT ;  /* 0x000000015500780c */ /* 0x020fda0003f66270 */
[----:B--2---:R-:W-:Y:S05]  /*24b0*/  @!P3 BRA `(.L_x_5765) ;  /* 0x0000000400b0b947 */ /* 0x004fea0003800000 */
        /* <DEDUP_REMOVED lines=9> */
[--C-:B------:R-:W-:Y:S01]  /*2550*/  FADD.FTZ R67, R5, -R85.reuse ;  /* 0x8000005505437221 */ /* 0x100fe20000010000 */
[--C-:B------:R-:W-:Y:S01]  /*2560*/  FADD.FTZ R87, R10, -R85.reuse ;  /* 0x800000550a577221 */ /* 0x100fe20000010000 */
[--C-:B------:R-:W-:Y:S01]  /*2570*/  FADD.FTZ R89, R71, -R85.reuse ;  /* 0x8000005547597221 */ /* 0x100fe20000010000 */
[C---:B------:R-:W-:Y:S01]  /*2580*/  FMUL.FTZ R65, R88.reuse, R65 ;  /* 0x0000004158417220 */ /* 0x040fe20000410000 */
[C---:B------:R-:W-:Y:S01]  /*2590*/  FMUL.FTZ R66, R88.reuse, R67 ;  /* 0x0000004358427220 */ /* 0x040fe20000410000 */
[----:B------:R-:W-:Y:S01]  /*25a0*/  FADD.FTZ R67, R9, -R85 ;  /* 0x8000005509437221 */ /* 0x000fe20000010000 */
[----:B------:R-:W-:Y:S01]  /*25b0*/  FMUL.FTZ R87, R88, R87 ;  /* 0x0000005758577220 */ /* 0x000fe20000410000 */
[----:B------:R-:W-:Y:S01]  /*25c0*/  FFMA.FTZ R64, R65, R60, R52 ;  /* 0x0000003c41407223 */ /* 0x000fe20000010034 */
[----:B------:R-:W-:Y:S01]  /*25d0*/  FFMA.FTZ R65, R66, R61, R53 ;  /* 0x0000003d42417223 */ /* 0x000fe20000010035 */
[C---:B------:R-:W-:Y:S01]  /*25e0*/  FMUL.FTZ R86, R88.reuse, R89 ;  /* 0x0000005958567220 */ /* 0x040fe20000410000 */
[----:B------:R-:W-:Y:S01]  /*25f0*/  FMUL.FTZ R66, R88, R67 ;  /* 0x0000004358427220 */ /* 0x000fe20000410000 */
[----:B------:R-:W-:Y:S01]  /*2600*/  FFMA.FTZ R67, R87, R56, R48 ;  /* 0x0000003857437223 */ /* 0x000fe20000010030 */
[--C-:B------:R-:W-:Y:S01]  /*2610*/  FADD.FTZ R89, R81, -R85.reuse ;  /* 0x8000005551597221 */ /* 0x100fe20000010000 */
[----:B------:R-:W-:Y:S01]  /*2620*/  F2FP.BF16.F32.PACK_AB R64, R65, R64 ;  /* 0x000000404140723e */ /* 0x000fe200000010ff */
[----:B------:R-:W-:Y:S01]  /*2630*/  FADD.FTZ R65, R4, -R85 ;  /* 0x8000005504417221 */ /* 0x000fe20000010000 */
[----:B------:R-:W-:Y:S01]  /*2640*/  FFMA.FTZ R90, R86, R57, R49 ;  /* 0x00000039565a7223 */ /* 0x000fe20000010031 */
[----:B------:R-:W-:Y:S01]  /*2650*/  FFMA.FTZ R66, R66, R63, R55 ;  /* 0x0000003f42427223 */ /* 0x000fe20000010037 */
[----:B------:R-:W2:Y:S01]  /*2660*/  LDC.64 R86, c[0x0][0x428] ;  /* 0x00010a00ff567b82 */ /* 0x000ea20000000a00 */
        /* <DEDUP_REMOVED lines=9> */
[C---:B--2---:R-:W-:Y:S01]  /*2700*/  IMAD.WIDE.U32 R86, R84.reuse, 0x10, R86 ;  /* 0x0000001054567825 */ /* 0x044fe200078e0056 */
[----:B------:R-:W-:-:S03]  /*2710*/  IADD3 R84, PT, PT, R84, 0x20, RZ ;  /* 0x0000002054547810 */ /* 0x000fc60007ffe0ff */
[----:B------:R-:W-:-:S05]  /*2720*/  F2FP.BF16.F32.PACK_AB R67, R90, R67 ;  /* 0x000000435a43723e */ /* 0x000fca00000010ff */
[----:B------:R2:W-:Y:S02]  /*2730*/  STG.E.128 desc[UR6][R86.64], R64 ;  /* 0x0000004056007986 */ /* 0x0005e4000c101d06 */
.L_x_5767:
[----:B------:R-:W-:Y:S05]  /*2740*/  BSYNC.RECONVERGENT B1 ;  /* 0x0000000000017941 */ /* 0x000fea0003800200 */
.L_x_5766:
[----:B------:R-:W-:Y:S04]  /*2750*/  BSSY.RECONVERGENT B1, `(.L_x_5768) ;  /* 0x0000022000017945 */ /* 0x000fe80003800200 */
[----:B------:R-:W-:Y:S05]  /*2760*/  @!P1 BRA `(.L_x_5769) ;  /* 0x0000000000809947 */ /* 0x000fea0003800000 */
[--C-:B--2---:R-:W-:Y:S01]  /*2770*/  FADD.FTZ R65, R79, -R85.reuse ;  /* 0x800000554f417221 */ /* 0x104fe20000010000 */
        /* <DEDUP_REMOVED lines=27> */
[----:B--2---:R-:W-:-:S04]  /*2930*/  IMAD.WIDE.U32 R86, R84, 0x10, R86 ;  /* 0x0000001054567825 */ /* 0x004fc800078e0056 */
[----:B------:R-:W-:Y:S01]  /*2940*/  F2FP.BF16.F32.PACK_AB R67, R90, R67 ;  /* 0x000000435a43723e */ /* 0x000fe200000010ff */
[----:B------:R-:W-:-:S04]  /*2950*/  VIADD R84, R84, 0x20 ;  /* 0x0000002054547836 */ /* 0x000fc80000000000 */
[----:B------:R3:W-:Y:S03]  /*2960*/  STG.E.128 desc[UR6][R86.64], R64 ;  /* 0x0000004056007986 */ /* 0x0007e6000c101d06 */
.L_x_5769:
[----:B------:R-:W-:Y:S05]  /*2970*/  BSYNC.RECONVERGENT B1 ;  /* 0x0000000000017941 */ /* 0x000fea0003800200 */
.L_x_5768:
[----:B------:R-:W-:Y:S05]  /*2980*/  @!P2 BRA `(.L_x_5765) ;  /* 0x00000000007ca947 */ /* 0x000fea0003800000 */
[--C-:B--23--:R-:W-:Y:S01]  /*2990*/  FADD.FTZ R64, R77, -R85.reuse ;  /* 0x800000554d407221 */ /* 0x10cfe20000010000 */
        /* <DEDUP_REMOVED lines=10> */
[----:B------:R-:W-:Y:S01]  /*2a40*/  FMUL.FTZ R90, R88, R67 ;  /* 0x00000043585a7220 */ /* 0x000fe20000410000 */
[----:B------:R-:W-:Y:S01]  /*2a50*/  FFMA.FTZ R86, R85, R26, R18 ;  /* 0x0000001a55567223 */ /* 0x000fe20000010012 */
[----:B------:R-:W-:Y:S01]  /*2a60*/  FFMA.FTZ R93, R66, R27, R19 ;  /* 0x0000001b425d7223 */ /* 0x000fe20000010013 */
[C---:B------:R-:W-:Y:S01]  /*2a70*/  FMUL.FTZ R66, R88.reuse, R87 ;  /* 0x0000005758427220 */ /* 0x040fe20000410000 */
[C---:B------:R-:W-:Y:S01]  /*2a80*/  FMUL.FTZ R65, R88.reuse, R65 ;  /* 0x0000004158417220 */ /* 0x040fe20000410000 */
[C---:B------:R-:W-:Y:S01]  /*2a90*/  FMUL.FTZ R85, R88.reuse, R91 ;  /* 0x0000005b58557220 */ /* 0x040fe20000410000 */
[----:B------:R-:W-:Y:S01]  /*2aa0*/  FMUL.FTZ R89, R88, R89 ;  /* 0x0000005958597220 */ /* 0x000fe20000410000 */
[----:B------:R-:W-:Y:S01]  /*2ab0*/  F2FP.BF16.F32.PACK_AB R67, R93, R86 ;  /* 0x000000565d43723e */ /* 0x000fe200000010ff */
[----:B------:R-:W-:Y:S01]  /*2ac0*/  FFMA.FTZ R88, R65, R28, R20 ;  /* 0x0000001c41587223 */ /* 0x000fe20000010014 */
[----:B------:R-:W2:Y:S01]  /*2ad0*/  LDC.64 R86, c[0x0][0x428] ;  /* 0x00010a00ff567b82 */ /* 0x000ea20000000a00 */
[----:B------:R-:W-:Y:S01]  /*2ae0*/  FFMA.FTZ R65, R85, R30, R22 ;  /* 0x0000001e55417223 */ /* 0x000fe20000010016 */
[----:B-1----:R-:W-:Y:S01]  /*2af0*/  FFMA.FTZ R92, R90, R25, R17 ;  /* 0x000000195a5c7223 */ /* 0x002fe20000010011 */
[----:B------:R-:W-:Y:S01]  /*2b00*/  FFMA.FTZ R89, R89, R24, R16 ;  /* 0x0000001859597223 */ /* 0x000fe20000010010 */
[----:B------:R-:W-:Y:S01]  /*2b10*/  FFMA.FTZ R90, R66, R31, R23 ;  /* 0x0000001f425a7223 */ /* 0x000fe20000010017 */
[----:B------:R-:W-:-:S03]  /*2b20*/  FFMA.FTZ R85, R64, R29, R21 ;  /* 0x0000001d40557223 */ /* 0x000fc60000010015 */
[----:B------:R-:W-:Y:S02]  /*2b30*/  F2FP.BF16.F32.PACK_AB R66, R92, R89 ;  /* 0x000000595c42723e */ /* 0x000fe400000010ff */
[----:B------:R-:W-:Y:S02]  /*2b40*/  F2FP.BF16.F32.PACK_AB R65, R90, R65 ;  /* 0x000000415a41723e */ /* 0x000fe400000010ff */
[----:B------:R-:W-:Y:S01]  /*2b50*/  F2FP.BF16.F32.PACK_AB R64, R85, R88 ;  /* 0x000000585540723e */ /* 0x000fe200000010ff */
[----:B--2---:R-:W-:-:S05]  /*2b60*/  IMAD.WIDE.U32 R86, R84, 0x10, R86 ;  /* 0x0000001054567825 */ /* 0x004fca00078e0056 */
[----:B------:R4:W-:Y:S02]  /*2b70*/  STG.E.128 desc[UR6][R86.64], R64 ;  /* 0x0000004056007986 */ /* 0x0009e4000c101d06 */
.L_x_5765:
[----:B------:R-:W-:Y:S05]  /*2b80*/  BSYNC.RECONVERGENT B0 ;  /* 0x0000000000007941 */ /* 0x000fea0003800200 */
.L_x_5764:
[----:B--234-:R-:W2:Y:S02]  /*2b90*/  LDC.64 R64, c[0x0][0x380] ;  /* 0x0000e000ff407b82 */ /* 0x01cea40000000a00 */
[----:B--2---:R-:W-:-:S04]  /*2ba0*/  LEA R3, R64, R3, 0x2 ;  /* 0x0000000340037211 */ /* 0x004fc800078e10ff */
[----:B------:R-:W-:-:S13]  /*2bb0*/  ISETP.GE.AND P0, PT, R3, R65, PT ;  /* 0x000000410300720c */ /* 0x000fda0003f06270 */
[----:B------:R-:W-:Y:S05]  /*2bc0*/  @!P0 BRA `(.L_x_5770) ;  /* 0xffffffd800688947 */ /* 0x000fea000383ffff */
[----:B------:R-:W-:Y:S05]  /*2bd0*/  EXIT ;  /* 0x000000000000794d */ /* 0x000fea0003800000 */
.L_x_5763:
[----:B------:R-:W-:Y:S01]  /*2be0*/  HFMA2 R86, -RZ, RZ, 0, 5.9604644775390625e-08 ;  /* 0x00000001ff567431 */ /* 0x000fe200000001ff */
[----:B------:R-:W-:Y:S01]  /*2bf0*/  BSSY B0, `(.L_x_5771) ;  /* 0x0000007000007945 */ /* 0x000fe20003800000 */
[----:B------:R-:W-:Y:S02]  /*2c00*/  MOV R93, R64 ;  /* 0x00000040005d7202 */ /* 0x000fe40000000f00 */
[----:B------:R-:W-:Y:S02]  /*2c10*/  MOV R67, 0x1f ;  /* 0x0000001f00437802 */ /* 0x000fe40000000f00 */
[----:B------:R-:W-:-:S07]  /*2c20*/  MOV R66, 0xffffffff ;  /* 0xffffffff00427802 */ /* 0x000fce0000000f00 */
[----:B0----5:R-:W-:Y:S05]  /*2c30*/  WARPSYNC.COLLECTIVE R66, `(.L_x_5772) ;  /* 0x0000000042087348 */ /* 0x021fea0003c00000 */
[----:B------:R1:W2:Y:S02]  /*2c40*/  SHFL.BFLY P6, R88, R93, R86, R67 ;  /* 0x0c0000565d587389 */ /* 0x0002a400000c0043 */
[----:B012--5:R-:W-:Y:S05]  /*2c50*/  ENDCOLLECTIVE ;  /* 0x000000000000791b */ /* 0x027fea0003800000 */
.L_x_5772:
[----:B------:R-:W-:Y:S05]  /*2c60*/  BSYNC B0 ;  /* 0x0000000000007941 */ /* 0x000fea0003800000 */
.L_x_5771:
        /* <DEDUP_REMOVED lines=9> */
.L_x_5773:
[----:B------:R-:W-:Y:S02]  /*2d00*/  HFMA2 R86, -RZ, RZ, 0, 2.384185791015625e-07 ;  /* 0x00000004ff567431 */ /* 0x000fe400000001ff */
[----:B------:R-:W-:-:S05]  /*2d10*/  FADD.FTZ R90, R89, R88 ;  /* 0x00000058595a7221 */ /* 0x000fca0000010000 */
[----:B------:R-:W-:-:S07]  /*2d20*/  MOV R93, R90 ;  /* 0x0000005a005d7202 */ /* 0x000fce0000000f00 */
[----:B------:R-:W-:Y:S05]  /*2d30*/  WARPSYNC.COLLECTIVE R66, `(.L_x_5774) ;  /* 0x0000000042087348 */ /* 0x000fea0003c00000 */
[----:B------:R0:W1:Y:S02]  /*2d40*/  SHFL.BFLY P6, R88, R93, R86, R67 ;  /* 0x0c0000565d587389 */ /* 0x00006400000c0043 */
[----:B01----:R-:W-:Y:S05]  /*2d50*/  ENDCOLLECTIVE ;  /* 0x000000000000791b */ /* 0x003fea0003800000 */
.L_x_5774:
[----:B------:R-:W-:Y:S02]  /*2d60*/  HFMA2 R86, -RZ, RZ, 0, 4.76837158203125e-07 ;  /* 0x00000008ff567431 */ /* 0x000fe400000001ff */
[----:B------:R-:W-:-:S05]  /*2d70*/  FADD.FTZ R91, R90, R88 ;  /* 0x000000585a5b7221 */ /* 0x000fca0000010000 */
[----:B------:R-:W-:-:S07]  /*2d80*/  MOV R93, R91 ;  /* 0x0000005b005d7202 */ /* 0x000fce0000000f00 */
[----:B------:R-:W-:Y:S05]  /*2d90*/  WARPSYNC.COLLECTIVE R66, `(.L_x_5775) ;  /* 0x0000000042087348 */ /* 0x000fea0003c00000 */
[----:B------:R0:W1:Y:S02]  /*2da0*/  SHFL.BFLY P6, R88, R93, R86, R67 ;  /* 0x0c0000565d587389 */ /* 0x00006400000c0043 */
[----:B01----:R-:W-:Y:S05]  /*2db0*/  ENDCOLLECTIVE ;  /* 0x000000000000791b */ /* 0x003fea0003800000 */
.L_x_5775:
[----:B------:R-:W-:Y:S01]  /*2dc0*/  MOV R86, 0x10 ;  /* 0x0000001000567802 */ /* 0x000fe20000000f00 */
[----:B------:R-:W-:-:S04]  /*2dd0*/  FADD.FTZ R92, R91, R88 ;  /* 0x000000585b5c7221 */ /* 0x000fc80000010000 */
[----:B------:R-:W-:-:S07]  /*2de0*/  IMAD.MOV.U32 R93, RZ, RZ, R92 ;  /* 0x000000ffff5d7224 */ /* 0x000fce00078e005c */
[----:B------:R-:W-:Y:S05]  /*2df0*/  WARPSYNC.COLLECTIVE R66, `(.L_x_5776) ;  /* 0x0000000042087348 */ /* 0x000fea0003c00000 */
[----:B------:R0:W1:Y:S02]  /*2e00*/  SHFL.BFLY P6, R88, R93, R86, R67 ;  /* 0x0c0000565d587389 */ /* 0x00006400000c0043 */
[----:B01----:R-:W-:Y:S05]  /*2e10*/  ENDCOLLECTIVE ;  /* 0x000000000000791b */ /* 0x003fea0003800000 */
.L_x_5776:
        /* <DEDUP_REMOVED lines=58> */
.L_x_5777:
[----:B------:R-:W-:Y:S02]  /*31c0*/  HFMA2 R86, -RZ, RZ, 0, 1.1920928955078125e-07 ;  /* 0x00000002ff567431 */ /* 0x000fe400000001ff */
[----:B------:R-:W-:-:S05]  /*31d0*/  FADD.FTZ R89, R64, R88 ;  /* 0x0000005840597221 */ /* 0x000fca0000010000 */
[----:B------:R-:W-:-:S07]  /*31e0*/  MOV R93, R89 ;  /* 0x00000059005d7202 */ /* 0x000fce0000000f00 */
[----:B------:R-:W-:Y:S05]  /*31f0*/  WARPSYNC.COLLECTIVE R66, `(.L_x_5778) ;  /* 0x0000000042087348 */ /* 0x000fea0003c00000 */
[----:B------:R0:W1:Y:S02]  /*3200*/  SHFL.BFLY P6, R88, R93, R86, R67 ;  /* 0x0c0000565d587389 */ /* 0x00006400000c0043 */
[----:B01----:R-:W-:Y:S05]  /*3210*/  ENDCOLLECTIVE ;  /* 0x000000000000791b */ /* 0x003fea0003800000 */
.L_x_5778:
[----:B------:R-:W-:Y:S02]  /*3220*/  HFMA2 R86, -RZ, RZ, 0, 2.384185791015625e-07 ;  /* 0x00000004ff567431 */ /* 0x000fe400000001ff */
[----:B------:R-:W-:-:S05]  /*3230*/  FADD.FTZ R90, R89, R88 ;  /* 0x00000058595a7221 */ /* 0x000fca0000010000 */
[----:B------:R-:W-:-:S07]  /*3240*/  MOV R93, R90 ;  /* 0x0000005a005d7202 */ /* 0x000fce0000000f00 */
[----:B------:R-:W-:Y:S05]  /*3250*/  WARPSYNC.COLLECTIVE R66, `(.L_x_5779) ;  /* 0x0000000042087348 */ /* 0x000fea0003c00000 */
[----:B------:R0:W1:Y:S02]  /*3260*/  SHFL.BFLY P6, R88, R93, R86, R67 ;  /* 0x0c0000565d587389 */ /* 0x00006400000c0043 */
[----:B01----:R-:W-:Y:S05]  /*3270*/  ENDCOLLECTIVE ;  /* 0x000000000000791b */ /* 0x003fea0003800000 */
.L_x_5779:
[----:B------:R-:W-:Y:S02]  /*3280*/  HFMA2 R86, -RZ, RZ, 0, 4.76837158203125e-07 ;  /* 0x00000008ff567431 */ /* 0x000fe400000001ff */
[----:B------:R-:W-:-:S05]  /*3290*/  FADD.FTZ R91, R90, R88 ;  /* 0x000000585a5b7221 */ /* 0x000fca0000010000 */
[----:B------:R-:W-:-:S07]  /*32a0*/  MOV R93, R91 ;  /* 0x0000005b005d7202 */ /* 0x000fce0000000f00 */
[----:B------:R-:W-:Y:S05]  /*32b0*/  WARPSYNC.COLLECTIVE R66, `(.L_x_5780) ;  /* 0x0000000042087348 */ /* 0x000fea0003c00000 */
[----:B------:R0:W1:Y:S02]  /*32c0*/  SHFL.BFLY P6, R88, R93, R86, R67 ;  /* 0x0c0000565d587389 */ /* 0x00006400000c0043 */
[----:B01----:R-:W-:Y:S05]  /*32d0*/  ENDCOLLECTIVE ;  /* 0x000000000000791b */ /* 0x003fea0003800000 */
.L_x_5780:
[----:B------:R-:W-:Y:S02]  /*32e0*/  HFMA2 R86, -RZ, RZ, 0, 9.5367431640625e-07 ;  /* 0x00000010ff567431 */ /* 0x000fe400000001ff */
[----:B------:R-:W-:-:S05]  /*32f0*/  FADD.FTZ R92, R91, R88 ;  /* 0x000000585b5c7221 */ /* 0x000fca0000010000 */
[----:B------:R-:W-:-:S07]  /*3300*/  MOV R93, R92 ;  /* 0x0000005c005d7202 */ /* 0x000fce0000000f00 */
[----:B------:R-:W-:Y:S05]  /*3310*/  WARPSYNC.COLLECTIVE R66, `(.L_x_5781) ;  /* 0x0000000042087348 */ /* 0x000fea0003c00000 */
[----:B------:R0:W1:Y:S02]  /*3320*/  SHFL.BFLY P6, R88, R93, R86, R67 ;  /* 0x0c0000565d587389 */ /* 0x00006400000c0043 */
[----:B01----:R-:W-:Y:S05]  /*3330*/  ENDCOLLECTIVE ;  /* 0x000000000000791b */ /* 0x003fea0003800000 */
.L_x_5781:
[----:B------:R-:W-:Y:S05]  /*3340*/  BRA `(.L_x_5782) ;  /* 0xfffffff0001c7947 */ /* 0x000fea000383ffff */
.L_x_5783:
        /* <DEDUP_REMOVED lines=11> */
.L_x_28736:


//--------------------- .text._ZN10layer_norm13ln_fwd_kernelINS_13Kernel_traitsIf13__nv_bfloat16S2_S2_fjLj768ELj1ELj4ELj1ELj16ENS_18Kernel_traits_baseILj768EfS2_S2_S2_fjLj128EEEEELb0ELb0ELb1ELb1EEEvNS_9FwdParamsE --------------------------
	.section	.text._ZN10layer_norm13ln_fwd_kernelINS_13Kernel_traitsIf13__nv_bfloat16S2_S2_fjLj768ELj1ELj4ELj1ELj16ENS_18Kernel_traits_baseILj768EfS2_S2_S2_fjLj128EEEEELb0ELb0ELb1ELb1EEEvNS_9FwdParamsE,"ax",@progbits
	.align	128
        .global         _ZN10layer_norm13ln_fwd_kernelINS_13Kernel_traitsIf13__nv_bfloat16S2_S2_fjLj768ELj1ELj4ELj1ELj16ENS_18Kernel_traits_baseILj768EfS2_S2_S2_fjLj128EEEEELb0ELb0ELb1ELb1EEEvNS_9FwdParamsE
        .type           _ZN10layer_norm13ln_fwd_kernelINS_13Kernel_traitsIf13__nv_bfloat16S2_S2_fjLj768ELj1ELj4ELj1ELj16ENS_18Kernel_traits_baseILj768EfS2_S2_S2_fjLj128EEEEELb0ELb0ELb1ELb1EEEvNS_9FwdParamsE,@function
        .size           _ZN10layer_norm13ln_fwd_kernelINS_13Kernel_traitsIf13__nv_bfloat16S2_S2_fjLj768ELj1ELj4ELj1ELj16ENS_18Kernel_traits_baseILj768EfS2_S2_S2_fjLj128EEEEELb0ELb0ELb1ELb1EEEvNS_9FwdParamsE,(.L_x_28737 - _ZN10layer_norm13ln_fwd_kernelINS_13Kernel_traitsIf13__nv_bfloat16S2_S2_fjLj768ELj1ELj4ELj1ELj16ENS_18Kernel_traits_baseILj768EfS2_S2_S2_fjLj128EEEEELb0ELb0ELb1ELb1EEEvNS_9FwdParamsE)
        .other          _ZN10layer_norm13ln_fwd_kernelINS_13Kernel_traitsIf13__nv_bfloat16S2_S2_fjLj768ELj1ELj4ELj1ELj16ENS_18Kernel_traits_baseILj768EfS2_S2_S2_fjLj128EEEEELb0ELb0ELb1ELb1EEEvNS_9FwdParamsE,@"STO_CUDA_ENTRY STV_DEFAULT"
_ZN10layer_norm13ln_fwd_kernelINS_13Kernel_traitsIf13__nv_bfloat16S2_S2_fjLj768ELj1ELj4ELj1ELj16ENS_18Kernel_traits_baseILj768EfS2_S2_S2_fjLj128EEEEELb0ELb0ELb1ELb1EEEvNS_9FwdParamsE:
.text._ZN10layer_norm13ln_fwd_kernelINS_13Kernel_traitsIf13__nv_bfloat16S2_S2_fjLj768ELj1ELj4ELj1ELj16ENS_18Kernel_traits_baseILj768EfS2_S2_S2_fjLj128EEEEELb0ELb0ELb1ELb1EEEvNS_9FwdParamsE:
[----:B------:R-:W-:Y:S01]  /*0000*/  LDC R1, c[0x0][0x37c] ;  /* 0x0000df00ff017b82 */ /* 0x000fe20000000800 */
[----:B------:R-:W0:Y:S01]  /*0010*/  S2R R70, SR_TID.X ;  /* 0x0000000000467919 */ /* 0x000e220000002100 */
[----:B------:R-:W1:Y:S06]  /*0020*/  LDCU.64 UR8, c[0x0][0x438] ;  /* 0x00008700ff0877ac */ /* 0x000e6c0008000a00 */
[----:B------:R-:W2:Y:S01]  /*0030*/  S2UR UR4, SR_CTAID.X ;  /* 0x00000000000479c3 */ /* 0x000ea20000002500 */
[----:B------:R-:W3:Y:S01]  /*0040*/  LDCU.64 UR6, c[0x0][0x358] ;  /* 0x00006b00ff0677ac */ /* 0x000ee20008000a00 */
[----:B-1----:R-:W-:-:S04]  /*0050*/  UISETP.NE.U32.AND UP0, UPT, UR8, URZ, UPT ;  /* 0x000000ff0800728c */ /* 0x002fc8000bf05070 */
[----:B------:R-:W-:Y:S02]  /*0060*/  UISETP.NE.AND.EX UP0, UPT, UR9, URZ, UPT, UP0 ;  /* 0x000000ff0900728c */ /* 0x000fe4000bf05300 */
[----:B--2---:R-:W-:Y:S01]  /*0070*/  USHF.L.U32 UR4, UR4, 0x2, URZ ;  /* 0x0000000204047899 */ /* 0x004fe200080006ff */
[----:B0-----:R-:W-:Y:S02]  /*0080*/  SHF.R.U32.HI R69, RZ, 0x5, R70 ;  /* 0x00000005ff457819 */ /* 0x001fe40000011646 */
[----:B------:R-:W-:-:S03]  /*0090*/  LOP3.LUT R70, R70, 0x1f, RZ, 0xc0, !PT ;  /* 0x0000001f46467812 */ /* 0x000fc600078ec0ff */
[----:B------:R-:W-:Y:S01]  /*00a0*/  LOP3.LUT R69, R69, UR4, RZ, 0xfc, !PT ;  /* 0x0000000445457c12 */ /* 0x000fe2000f8efcff */
[----:B---3--:R-:W-:Y:S06]  /*00b0*/  BRA.U !UP0, `(.L_x_5784) ;  /* 0x0000000108447547 */ /* 0x008fec000b800000 */
[----:B------:R-:W0:Y:S08]  /*00c0*/  LDC.64 R2, c[0x0][0x3d0] ;  /* 0x0000f400ff027b82 */ /* 0x000e300000000a00 */
[----:B------:R-:W1:Y:S01]  /*00d0*/  LDC.64 R4, c[0x0][0x438] ;  /* 0x00010e00ff047b82 */ /* 0x000e620000000a00 */
[----:B0-----:R-:W-:-:S05]  /*00e0*/  IMAD.WIDE.U32 R2, R70, 0x20, R2 ;  /* 0x0000002046027825 */ /* 0x001fca00078e0002 */
[----:B------:R0:W5:Y:S01]  /*00f0*/  LDG.E.128 R60, desc[UR6][R2.64] ;  /* 0x00000006023c7981 */ /* 0x000162000c1e1d00 */
[----:B-1----:R-:W-:-:S03]  /*0100*/  IMAD.WIDE.U32 R4, R70, 0x20, R4 ;  /* 0x0000002046047825 */ /* 0x002fc600078e0004 */
[----:B------:R0:W5:Y:S04]  /*0110*/  LDG.E.128 R56, desc[UR6][R2.64+0x10] ;  /* 0x0000100602387981 */ /* 0x000168000c1e1d00 */
        /* <DEDUP_REMOVED lines=9> */
[----:B------:R0:W5:Y:S01]  /*01b0*/  LDG.E.128 R16, desc[UR6][R4.64+0x810] ;  /* 0x0008100604107981 */ /* 0x000162000c1e1d00 */
[----:B------:R-:W-:Y:S05]  /*01c0*/  BRA `(.L_x_5785) ;  /* 0x0000000000507947 */ /* 0x000fea0003800000 */
.L_x_5784:
[----:B------:R-:W0:Y:S02]  /*01d0*/  LDC.64 R2, c[0x0][0x3d0] ;  /* 0x0000f400ff027b82 */ /* 0x000e240000000a00 */
[----:B0-----:R-:W-:-:S05]  /*01e0*/  IMAD.WIDE.U32 R2, R70, 0x20, R2 ;  /* 0x0000002046027825 */ /* 0x001fca00078e0002 */
[----:B------:R0:W5:Y:S04]  /*01f0*/  LDG.E.128 R60, desc[UR6][R2.64] ;  /* 0x00000006023c7981 */ /* 0x000168000c1e1d00 */
        /* <DEDUP_REMOVED lines=17> */
.L_x_5785:
[----:B------:R-:W1:Y:S01]  /*0310*/  LDCU UR4, c[0x0][0x384] ;  /* 0x00007080ff0477ac */ /* 0x000e620008000800 */
[----:B------:R-:W2:Y:S01]  /*0320*/  LDCU.U8 UR5, c[0x0][0x410] ;  /* 0x00008200ff0577ac */ /* 0x000ea20008000000 */
[----:B------:R-:W3:Y:S01]  /*0330*/  LDCU UR10, c[0x0][0x448] ;  /* 0x00008900ff0a77ac */ /* 0x000ee20008000800 */
[----:B------:R-:W4:Y:S01]  /*0340*/  LDCU.64 UR8, c[0x0][0x3a0] ;  /* 0x00007400ff0877ac */ /* 0x000f220008000a00 */
[----:B-1----:R-:W-:-:S13]  /*0350*/  ISETP.GE.AND P0, PT, R69, UR4, PT ;  /* 0x0000000445007c0c */ /* 0x002fda000bf06270 */
[----:B--234-:R-:W-:Y:S05]  /*0360*/  @P0 EXIT ;  /* 0x000000000000094d */ /* 0x01cfea0003800000 */
.L_x_5795:
[----:B0-----:R-:W0:Y:S08]  /*0370*/  LDC.64 R2, c[0x0][0x3f0] ;  /* 0x0000fc00ff027b82 */ /* 0x001e300000000a00 */
[----:B------:R-:W1:Y:S01]  /*0380*/  LDC R68, c[0x0][0x388] ;  /* 0x0000e200ff447b82 */ /* 0x000e620000000800 */
[----:B0-----:R-:W-:-:S05]  /*0390*/  IMAD.WIDE R2, R69, 0x4, R2 ;  /* 0x0000000445027825 */ /* 0x001fca00078e0202 */
[----:B------:R-:W2:Y:S01]  /*03a0*/  LDG.E R79, desc[UR6][R2.64] ;  /* 0x00000006024f7981 */ /* 0x000ea2000c1e1900 */
[----:B------:R-:W-:Y:S01]  /*03b0*/  HFMA2 R80, -RZ, RZ, 0, 0 ;  /* 0x00000000ff507431 */ /* 0x000fe200000001ff */
[----:B--2---:R-:W-:-:S13]  /*03c0*/  ISETP.GE.AND P0, PT, R79, 0x1, PT ;  /* 0x000000014f00780c */ /* 0x004fda0003f06270 */
[----:B------:R-:W-:Y:S01]  /*03d0*/  @P0 IADD3 R7, PT, PT, R79, -0x1, RZ ;  /* 0xffffffff4f070810 */ /* 0x000fe20007ffe0ff */
[----:B------:R-:W0:Y:S04]  /*03e0*/  @P0 LDC.64 R4, c[0x0][0x390] ;  /* 0x0000e400ff040b82 */ /* 0x000e280000000a00 */
[----:B-1----:R-:W-:-:S04]  /*03f0*/  @P0 IMAD R0, R7, R68, RZ ;  /* 0x0000004407000224 */ /* 0x002fc800078e02ff */
[----:B------:R-:W1:Y:S01]  /*0400*/  LDC.64 R6, c[0x0][0x3f8] ;  /* 0x0000fe00ff067b82 */ /* 0x000e620000000a00 */
[----:B------:R-:W-:-:S04]  /*0410*/  @P0 SHF.R.S32.HI R9, RZ, 0x1f, R0 ;  /* 0x0000001fff090819 */ /* 0x000fc80000011400 */
[----:B------:R-:W-:-:S04]  /*0420*/  @P0 LEA.HI R9, R9, R0, RZ, 0x3 ;  /* 0x0000000009090211 */ /* 0x000fc800078f18ff */
[----:B------:R-:W-:-:S05]  /*0430*/  @P0 LEA.HI.SX32 R80, R9, R70, 0x1d ;  /* 0x0000004609500211 */ /* 0x000fca00078feaff */
[----:B0-----:R-:W-:-:S05]  /*0440*/  @P0 IMAD.WIDE.U32 R4, R80, 0x10, R4 ;  /* 0x0000001050040825 */ /* 0x001fca00078e0004 */
[----:B------:R-:W2:Y:S01]  /*0450*/  @P0 LDG.E.128 R12, desc[UR6][R4.64] ;  /* 0x00000006040c0981 */ /* 0x000ea2000c1e1d00 */
[----:B-1----:R-:W-:-:S05]  /*0460*/  IMAD.WIDE R2, R69, 0x4, R6 ;  /* 0x0000000445027825 */ /* 0x002fca00078e0206 */
[----:B-----5:R0:W5:Y:S01]  /*0470*/  LDG.E R9, desc[UR6][R2.64] ;  /* 0x0000000602097981 */ /* 0x020162000c1e1900 */
[----:B------:R-:W-:Y:S01]  /*0480*/  UISETP.NE.U32.AND UP0, UPT, UR8, URZ, UPT ;  /* 0x000000ff0800728c */ /* 0x000fe2000bf05070 */
[----:B------:R-:W-:-:S03]  /*0490*/  IMAD R0, R69, R68, RZ ;  /* 0x0000004445007224 */ /* 0x000fc600078e02ff */
[----:B------:R-:W-:Y:S02]  /*04a0*/  UISETP.NE.AND.EX UP0, UPT, UR9, URZ, UPT, UP0 ;  /* 0x000000ff0900728c */ /* 0x000fe4000bf05300 */
[----:B------:R-:W-:-:S04]  /*04b0*/  SHF.R.S32.HI R7, RZ, 0x1f, R0 ;  /* 0x0000001fff077819 */ /* 0x000fc80000011400 */
[----:B------:R-:W-:-:S04]  /*04c0*/  LEA.HI R7, R7, R0, RZ, 0x3 ;  /* 0x0000000007077211 */ /* 0x000fc800078f18ff */
[----:B------:R-:W-:Y:S02]  /*04d0*/  LEA.HI.SX32 R81, R7, R70, 0x1d ;  /* 0x0000004607517211 */ /* 0x000fe400078feaff */
[----:B--2---:R-:W-:Y:S02]  /*04e0*/  PRMT R0, R13, 0x7632, R0 ;  /* 0x000076320d007816 */ /* 0x004fe40000000000 */
[----:B------:R-:W-:Y:S01]  /*04f0*/  PRMT R6, R12, 0x7632, R6 ;  /* 0x000076320c067816 */ /* 0x000fe20000000006 */
[----:B0-----:R-:W-:Y:S06]  /*0500*/  BRA.U !UP0, `(.L_x_5786) ;  /* 0x0000000108e47547 */ /* 0x001fec000b800000 */
[----:B------:R-:W0:Y:S02]  /*0510*/  LDC.64 R64, c[0x0][0x3a0] ;  /* 0x0000e800ff407b82 */ /* 0x000e240000000a00 */
[----:B0-----:R-:W-:-:S06]  /*0520*/  IMAD.WIDE.U32 R64, R81, 0x10, R64 ;  /* 0x0000001051407825 */ /* 0x001fcc00078e0040 */
[----:B------:R-:W2:Y:S01]  /*0530*/  LDG.E.128 R64, desc[UR6][R64.64] ;  /* 0x0000000640407981 */ /* 0x000ea2000c1e1d00 */
[----:B------:R-:W-:-:S13]  /*0540*/  ISETP.GT.AND P1, PT, R79, RZ, PT ;  /* 0x000000ff4f00720c */ /* 0x000fda0003f24270 */
[----:B------:R-:W0:Y:S01]  /*0550*/  @P1 LDC R74, c[0x0][0x40c] ;  /* 0x00010300ff4a1b82 */ /* 0x000e220000000800 */
[----:B------:R-:W-:Y:S02]  /*0560*/  @P1 PRMT R0, R12, 0x7632, R0 ;  /* 0x000076320c001816 */ /* 0x000fe40000000000 */
[C---:B------:R-:W-:Y:S02]  /*0570*/  @P1 SHF.L.U32 R4, R13.reuse, 0x10, RZ ;  /* 0x000000100d041819 */ /* 0x040fe400000006ff */
[----:B------:R-:W-:Y:S02]  /*0580*/  @P1 SHF.L.U32 R75, R0, 0x10, RZ ;  /* 0x00000010004b1819 */ /* 0x000fe400000006ff */
[----:B------:R-:W-:Y:S01]  /*0590*/  @P1 PRMT R2, R13, 0x7632, R2 ;  /* 0x000076320d021816 */ /* 0x000fe20000000002 */
[----:B------:R-:W1:Y:S03]  /*05a0*/  @P1 LDC R78, c[0x0][0x40c] ;  /* 0x00010300ff4e1b82 */ /* 0x000e660000000800 */
[----:B------:R-:W-:-:S05]  /*05b0*/  @P1 SHF.L.U32 R77, R2, 0x10, RZ ;  /* 0x00000010024d1819 */ /* 0x000fca00000006ff */
[----:B------:R-:W3:Y:S08]  /*05c0*/  @P1 LDC R82, c[0x0][0x40c] ;  /* 0x00010300ff521b82 */ /* 0x000ef00000000800 */
[----:B------:R-:W4:Y:S08]  /*05d0*/  @P1 LDC R11, c[0x0][0x40c] ;  /* 0x00010300ff0b1b82 */ /* 0x000f300000000800 */
[----:B------:R-:W4:Y:S08]  /*05e0*/  @P1 LDC R10, c[0x0][0x40c] ;  /* 0x00010300ff0a1b82 */ /* 0x000f300000000800 */
[----:B------:R-:W4:Y:S08]  /*05f0*/  @P1 LDC R73, c[0x0][0x40c] ;  /* 0x00010300ff491b82 */ /* 0x000f300000000800 */
[----:B------:R-:W4:Y:S08]  /*0600*/  @P1 LDC R72, c[0x0][0x40c] ;  /* 0x00010300ff481b82 */ /* 0x000f300000000800 */
[----:B------:R-:W4:Y:S01]  /*0610*/  @P1 LDC R71, c[0x0][0x40c] ;  /* 0x00010300ff471b82 */ /* 0x000f220000000800 */
[----:B--2---:R-:W-:-:S02]  /*0620*/  PRMT R0, R64, 0x7632, R0 ;  /* 0x0000763240007816 */ /* 0x004fc40000000000 */
[C---:B------:R-:W-:Y:S02]  /*0630*/  SHF.L.U32 R7, R65.reuse, 0x10, RZ ;  /* 0x0000001041077819 */ /* 0x040fe400000006ff */
[----:B------:R-:W-:Y:S02]  /*0640*/  SHF.L.U32 R8, R0, 0x10, RZ ;  /* 0x0000001000087819 */ /* 0x000fe400000006ff */
[----:B------:R-:W-:Y:S01]  /*0650*/  PRMT R65, R65, 0x7632, R65 ;  /* 0x0000763241417816 */ /* 0x000fe20000000041 */
[----:B-1----:R-:W-:Y:S01]  /*0660*/  @P1 FFMA.FTZ R7, R4, R78, R7 ;  /* 0x0000004e04071223 */ /* 0x002fe20000010007 */
[----:B------:R-:W-:Y:S01]  /*0670*/  SHF.L.U32 R5, R66, 0x10, RZ ;  /* 0x0000001042057819 */ /* 0x000fe200000006ff */
[----:B0-----:R-:W-:Y:S01]  /*0680*/  @P1 FFMA.FTZ R8, R75, R74, R8 ;  /* 0x0000004a4b081223 */ /* 0x001fe20000010008 */
[----:B------:R-:W-:Y:S02]  /*0690*/  @P1 PRMT R0, R14, 0x7632, R0 ;  /* 0x000076320e001816 */ /* 0x000fe40000000000 */
[----:B------:R-:W-:-:S02]  /*06a0*/  PRMT R66, R66, 0x7632, R66 ;  /* 0x0000763242427816 */ /* 0x000fc40000000042 */
[----:B------:R-:W-:Y:S02]  /*06b0*/  PRMT R76, R67, 0x7632, R76 ;  /* 0x00007632434c7816 */ /* 0x000fe4000000004c */
[----:B------:R-:W-:Y:S02]  /*06c0*/  @P1 PRMT R75, R15, 0x7632, R75 ;  /* 0x000076320f4b1816 */ /* 0x000fe4000000004b */
[----:B------:R-:W-:Y:S02]  /*06d0*/  SHF.L.U32 R3, R67, 0x10, RZ ;  /* 0x0000001043037819 */ /* 0x000fe400000006ff */
[----:B------:R-:W-:Y:S02]  /*06e0*/  SHF.L.U32 R2, R64, 0x10, RZ ;  /* 0x0000001040027819 */ /* 0x000fe400000006ff */
[----:B------:R-:W-:Y:S02]  /*06f0*/  SHF.L.U32 R6, R65, 0x10, RZ ;  /* 0x0000001041067819 */ /* 0x000fe400000006ff */
[----:B------:R-:W-:-:S02]  /*0700*/  @P1 SHF.L.U32 R67, R0, 0x10, RZ ;  /* 0x0000001000431819 */ /* 0x000fc400000006ff */
[----:B------:R-:W-:Y:S01]  /*0710*/  @P1 SHF.L.U32 R64, R14, 0x10, RZ ;  /* 0x000000100e401819 */ /* 0x000fe200000006ff */
[----:B---3--:R-:W-:Y:S01]  /*0720*/  @P1 FFMA.FTZ R6, R77, R82, R6 ;  /* 0x000000524d061223 */ /* 0x008fe20000010006 */
[----:B------:R-:W-:Y:S02]  /*0730*/  @P1 SHF.L.U32 R74, R15, 0x10, RZ ;  /* 0x000000100f4a1819 */ /* 0x000fe400000006ff */
[----:B------:R-:W-:Y:S01]  /*0740*/  @P1 SHF.L.U32 R65, R12, 0x10, RZ ;  /* 0x000000100c411819 */ /* 0x000fe200000006ff */
[----:B----4-:R-:W-:Y:S01]  /*0750*/  @P1 FFMA.FTZ R5, R64, R11, R5 ;  /* 0x0000000b40051223 */ /* 0x010fe20000010005 */
[----:B------:R-:W-:Y:S01]  /*0760*/  SHF.L.U32 R4, R66, 0x10, RZ ;  /* 0x0000001042047819 */ /* 0x000fe200000006ff */
[----:B------:R-:W-:Y:S01]  /*0770*/  @P1 FFMA.FTZ R3, R74, R73, R3 ;  /* 0x000000494a031223 */ /* 0x000fe20000010003 */
[----:B------:R-:W-:Y:S01]  /*0780*/  @P1 SHF.L.U32 R75, R75, 0x10, RZ ;  /* 0x000000104b4b1819 */ /* 0x000fe200000006ff */
[----:B------:R-:W-:Y:S01]  /*0790*/  @P1 FFMA.FTZ R2, R65, R72, R2 ;  /* 0x0000004841021223 */ /* 0x000fe20000010002 */
[----:B------:R-:W-:Y:S01]  /*07a0*/  SHF.L.U32 R0, R76, 0x10, RZ ;  /* 0x000000104c007819 */ /* 0x000fe200000006ff */
[----:B------:R-:W-:Y:S01]  /*07b0*/  @P1 FFMA.FTZ R4, R67, R10, R4 ;  /* 0x0000000a43041223 */ /* 0x000fe20000010004 */
[----:B------:R-:W-:-:S02]  /*07c0*/  F2FP.BF16.F32.PACK_AB R10, RZ, R8 ;  /* 0x00000008ff0a723e */ /* 0x000fc400000010ff */
[----:B------:R-:W-:Y:S01]  /*07d0*/  F2FP.BF16.F32.PACK_AB R65, RZ, R7 ;  /* 0x00000007ff41723e */ /* 0x000fe200000010ff */
[----:B------:R-:W-:Y:S01]  /*07e0*/  @P1 FFMA.FTZ R0, R75, R71, R0 ;  /* 0x000000474b001223 */ /* 0x000fe20000010000 */
        /* <DEDUP_REMOVED lines=11> */
.L_x_5786:
[----:B------:R-:W0:Y:S01]  /*08a0*/  @P0 LDC R10, c[0x0][0x40c] ;  /* 0x00010300ff0a0b82 */ /* 0x000e220000000800 */
[----:B------:R-:W-:Y:S02]  /*08b0*/  @P0 PRMT R3, R14, 0x7632, R3 ;  /* 0x000076320e030816 */ /* 0x000fe40000000003 */
[----:B------:R-:W-:Y:S02]  /*08c0*/  MOV R4, RZ ;  /* 0x000000ff00047202 */ /* 0x000fe40000000f00 */
[----:B------:R-:W-:Y:S02]  /*08d0*/  @P0 SHF.L.U32 R3, R3, 0x10, RZ ;  /* 0x0000001003030819 */ /* 0x000fe400000006ff */
[----:B------:R-:W-:Y:S01]  /*08e0*/  @P0 SHF.L.U32 R2, R6, 0x10, RZ ;  /* 0x0000001006020819 */ /* 0x000fe200000006ff */
[----:B------:R-:W1:Y:S01]  /*08f0*/  @P0 LDC R5, c[0x0][0x40c] ;  /* 0x00010300ff050b82 */ /* 0x000e620000000800 */
[----:B------:R-:W-:Y:S02]  /*0900*/  @P0 SHF.L.U32 R0, R0, 0x10, RZ ;  /* 0x0000001000000819 */ /* 0x000fe400000006ff */
[----:B------:R-:W-:-:S02]  /*0910*/  @P0 SHF.L.U32 R67, R14, 0x10, RZ ;  /* 0x000000100e430819 */ /* 0x000fc400000006ff */
[----:B------:R-:W-:Y:S02]  /*0920*/  @P0 SHF.L.U32 R11, R12, 0x10, RZ ;  /* 0x000000100c0b0819 */ /* 0x000fe400000006ff */
[----:B------:R-:W-:Y:S01]  /*0930*/  @P0 SHF.L.U32 R65, R13, 0x10, RZ ;  /* 0x000000100d410819 */ /* 0x000fe200000006ff */
[----:B------:R-:W2:Y:S01]  /*0940*/  @P0 LDC R7, c[0x0][0x40c] ;  /* 0x00010300ff070b82 */ /* 0x000ea20000000800 */
[----:B------:R-:W-:Y:S02]  /*0950*/  @P0 SHF.L.U32 R71, R15, 0x10, RZ ;  /* 0x000000100f470819 */ /* 0x000fe400000006ff */
[----:B------:R-:W-:Y:S02]  /*0960*/  MOV R8, RZ ;  /* 0x000000ff00087202 */ /* 0x000fe40000000f00 */
[----:B------:R-:W-:-:S03]  /*0970*/  MOV R6, RZ ;  /* 0x000000ff00067202 */ /* 0x000fc60000000f00 */
[----:B------:R-:W3:Y:S01]  /*0980*/  @P0 LDC R72, c[0x0][0x40c] ;  /* 0x00010300ff480b82 */ /* 0x000ee20000000800 */
[----:B0-----:R-:W-:Y:S01]  /*0990*/  @P0 FMUL.FTZ R4, R3, R10 ;  /* 0x0000000a03040220 */ /* 0x001fe20000410000 */
[----:B------:R-:W-:-:S04]  /*09a0*/  @P0 PRMT R3, R15, 0x7632, R3 ;  /* 0x000076320f030816 */ /* 0x000fc80000000003 */
[----:B------:R-:W-:Y:S02]  /*09b0*/  @P0 SHF.L.U32 R10, R3, 0x10, RZ ;  /* 0x00000010030a0819 */ /* 0x000fe400000006ff */
[----:B------:R-:W0:Y:S01]  /*09c0*/  @P0 LDC R73, c[0x0][0x40c] ;  /* 0x00010300ff490b82 */ /* 0x000e220000000800 */
[----:B-1----:R-:W-:Y:S01]  /*09d0*/  @P0 FMUL.FTZ R8, R2, R5 ;  /* 0x0000000502080220 */ /* 0x002fe20000410000 */
[----:B------:R-:W-:Y:S02]  /*09e0*/  MOV R5, RZ ;  /* 0x000000ff00057202 */ /* 0x000fe40000000f00 */
[----:B------:R-:W-:-:S04]  /*09f0*/  CS2R R2, SRZ ;  /* 0x0000000000027805 */ /* 0x000fc8000001ff00 */
[----:B------:R-:W1:Y:S01]  /*0a00*/  @P0 LDC R64, c[0x0][0x40c] ;  /* 0x00010300ff400b82 */ /* 0x000e620000000800 */
[----:B--2---:R-:W-:Y:S01]  /*0a10*/  @P0 FMUL.FTZ R6, R0, R7 ;  /* 0x0000000700060220 */ /* 0x004fe20000410000 */
[----:B------:R-:W-:Y:S02]  /*0a20*/  MOV R0, RZ ;  /* 0x000000ff00007202 */ /* 0x000fe40000000f00 */
[----:B------:R-:W-:-:S04]  /*0a30*/  MOV R7, RZ ;  /* 0x000000ff00077202 */ /* 0x000fc80000000f00 */
[----:B------:R-:W2:Y:S01]  /*0a40*/  @P0 LDC R66, c[0x0][0x40c] ;  /* 0x00010300ff420b82 */ /* 0x000ea20000000800 */
[----:B---3--:R-:W-:Y:S01]  /*0a50*/  @P0 FMUL.FTZ R5, R67, R72 ;  /* 0x0000004843050220 */ /* 0x008fe20000410000 */
[----:B------:R-:W-:-:S06]  /*0a60*/  F2FP.BF16.F32.PACK_AB R67, RZ, R4 ;  /* 0x00000004ff43723e */ /* 0x000fcc00000010ff */
[----:B------:R-:W3:Y:S01]  /*0a70*/  @P0 LDC R74, c[0x0][0x40c] ;  /* 0x00010300ff4a0b82 */ /* 0x000ee20000000800 */
[----:B0-----:R-:W-:Y:S01]  /*0a80*/  @P0 FMUL.FTZ R0, R10, R73 ;  /* 0x000000490a000220 */ /* 0x001fe20000410000 */
[----:B------:R-:W-:-:S04]  /*0a90*/  F2FP.BF16.F32.PACK_AB R10, RZ, R8 ;  /* 0x00000008ff0a723e */ /* 0x000fc800000010ff */
[----:B------:R-:W-:Y:S01]  /*0aa0*/  F2FP.BF16.F32.PACK_AB R72, RZ, R0 ;  /* 0x00000000ff48723e */ /* 0x000fe200000010ff */
[----:B-1----:R-:W-:Y:S01]  /*0ab0*/  @P0 FMUL.FTZ R2, R11, R64 ;  /* 0x000000400b020220 */ /* 0x002fe20000410000 */
[----:B------:R-:W-:-:S04]  /*0ac0*/  F2FP.BF16.F32.PACK_AB R11, RZ, R6 ;  /* 0x00000006ff0b723e */ /* 0x000fc800000010ff */
[----:B------:R-:W-:Y:S01]  /*0ad0*/  F2FP.BF16.F32.PACK_AB R64, RZ, R2 ;  /* 0x00000002ff40723e */ /* 0x000fe200000010ff */
[----:B--2---:R-:W-:Y:S01]  /*0ae0*/  @P0 FMUL.FTZ R7, R65, R66 ;  /* 0x0000004241070220 */ /* 0x004fe20000410000 */
[----:B------:R-:W-:Y:S02]  /*0af0*/  F2FP.BF16.F32.PACK_AB R66, RZ, R5 ;  /* 0x00000005ff42723e */ /* 0x000fe400000010ff */
[----:B------:R-:W-:Y:S02]  /*0b00*/  PRMT R64, R64, 0x5410, R10 ;  /* 0x0000541040407816 */ /* 0x000fe4000000000a */
[----:B------:R-:W-:Y:S02]  /*0b10*/  F2FP.BF16.F32.PACK_AB R65, RZ, R7 ;  /* 0x00000007ff41723e */ /* 0x000fe400000010ff */
[----:B------:R-:W-:Y:S01]  /*0b20*/  PRMT R66, R66, 0x5410, R67 ;  /* 0x0000541042427816 */ /* 0x000fe20000000043 */
[----:B---3--:R-:W-:Y:S01]  /*0b30*/  @P0 FMUL.FTZ R3, R71, R74 ;  /* 0x0000004a47030220 */ /* 0x008fe20000410000 */
[----:B------:R-:W-:-:S04]  /*0b40*/  PRMT R65, R65, 0x5410, R11 ;  /* 0x0000541041417816 */ /* 0x000fc8000000000b */
[----:B------:R-:W-:-:S04]  /*0b50*/  F2FP.BF16.F32.PACK_AB R71, RZ, R3 ;  /* 0x00000003ff47723e */ /* 0x000fc800000010ff */
[----:B------:R-:W-:-:S07]  /*0b60*/  PRMT R67, R71, 0x5410, R72 ;  /* 0x0000541047437816 */ /* 0x000fce0000000048 */
.L_x_5787:
        /* <DEDUP_REMOVED lines=14> */
[----:B-----5:R-:W-:Y:S02]  /*0c50*/  @P1 PRMT R72, R12, 0x7632, R72 ;  /* 0x000076320c481816 */ /* 0x020fe40000000048 */
[----:B------:R-:W-:Y:S02]  /*0c60*/  @P1 SHF.L.U32 R83, R13, 0x10, RZ ;  /* 0x000000100d531819 */ /* 0x000fe400000006ff */
[----:B------:R-:W-:-:S03]  /*0c70*/  @P1 SHF.L.U32 R72, R72, 0x10, RZ ;  /* 0x0000001048481819 */ /* 0x000fc600000006ff */
[----:B------:R-:W1:Y:S08]  /*0c80*/  @P1 LDC R78, c[0x0][0x40c] ;  /* 0x00010300ff4e1b82 */ /* 0x000e700000000800 */
[----:B------:R-:W3:Y:S08]  /*0c90*/  @P1 LDC R76, c[0x0][0x40c] ;  /* 0x00010300ff4c1b82 */ /* 0x000ef00000000800 */
[----:B------:R-:W4:Y:S08]  /*0ca0*/  @P1 LDC R75, c[0x0][0x40c] ;  /* 0x00010300ff4b1b82 */ /* 0x000f300000000800 */
[----:B------:R-:W4:Y:S01]  /*0cb0*/  @P1 LDC R82, c[0x0][0x40c] ;  /* 0x00010300ff521b82 */ /* 0x000f220000000800 */
[----:B--2---:R-:W-:-:S02]  /*0cc0*/  PRMT R71, R64, 0x7632, R71 ;  /* 0x0000763240477816 */ /* 0x004fc40000000047 */
[----:B------:R-:W-:Y:S02]  /*0cd0*/  SHF.L.U32 R74, R65, 0x10, RZ ;  /* 0x00000010414a7819 */ /* 0x000fe400000006ff */
[----:B------:R-:W-:Y:S02]  /*0ce0*/  SHF.L.U32 R71, R71, 0x10, RZ ;  /* 0x0000001047477819 */ /* 0x000fe400000006ff */
[----:B------:R-:W-:Y:S01]  /*0cf0*/  PRMT R73, R65, 0x7632, R73 ;  /* 0x0000763241497816 */ /* 0x000fe20000000049 */
[----:B-1----:R-:W-:Y:S01]  /*0d00*/  @P1 FFMA.FTZ R74, R83, R78, R74 ;  /* 0x0000004e534a1223 */ /* 0x002fe2000001004a */
[----:B------:R-:W1:Y:S01]  /*0d10*/  @P1 LDC R65, c[0x0][0x40c] ;  /* 0x00010300ff411b82 */ /* 0x000e620000000800 */
[----:B0-----:R-:W-:Y:S01]  /*0d20*/  @P1 FFMA.FTZ R71, R72, R77, R71 ;  /* 0x0000004d48471223 */ /* 0x001fe20000010047 */
[----:B------:R-:W-:Y:S02]  /*0d30*/  @P1 PRMT R72, R13, 0x7632, R72 ;  /* 0x000076320d481816 */ /* 0x000fe40000000048 */
[----:B------:R-:W-:-:S02]  /*0d40*/  SHF.L.U32 R73, R73, 0x10, RZ ;  /* 0x0000001049497819 */ /* 0x000fc400000006ff */
[----:B------:R-:W-:Y:S02]  /*0d50*/  @P1 SHF.L.U32 R78, R72, 0x10, RZ ;  /* 0x00000010484e1819 */ /* 0x000fe400000006ff */
[C---:B------:R-:W-:Y:S01]  /*0d60*/  SHF.L.U32 R72, R66.reuse, 0x10, RZ ;  /* 0x0000001042487819 */ /* 0x040fe200000006ff */
[----:B------:R-:W0:Y:S01]  /*0d70*/  @P1 LDC R77, c[0x0][0x40c] ;  /* 0x00010300ff4d1b82 */ /* 0x000e220000000800 */
[----:B------:R-:W-:Y:S01]  /*0d80*/  PRMT R66, R66, 0x7632, R66 ;  /* 0x0000763242427816 */ /* 0x000fe20000000042 */
[----:B---3--:R-:W-:Y:S01]  /*0d90*/  @P1 FFMA.FTZ R73, R78, R76, R73 ;  /* 0x0000004c4e491223 */ /* 0x008fe20000010049 */
[----:B------:R-:W-:Y:S02]  /*0da0*/  @P1 SHF.L.U32 R83, R14, 0x10, RZ ;  /* 0x000000100e531819 */ /* 0x000fe400000006ff */
[----:B------:R-:W-:Y:S02]  /*0db0*/  SHF.L.U32 R76, R66, 0x10, RZ ;  /* 0x00000010424c7819 */ /* 0x000fe400000006ff */
[----:B------:R-:W-:Y:S01]  /*0dc0*/  SHF.L.U32 R84, R67, 0x10, RZ ;  /* 0x0000001043547819 */ /* 0x000fe200000006ff */
[----:B------:R-:W2:Y:S01]  /*0dd0*/  @P1 LDC R66, c[0x0][0x40c] ;  /* 0x00010300ff421b82 */ /* 0x000ea20000000800 */
[----:B----4-:R-:W-:Y:S01]  /*0de0*/  @P1 FFMA.FTZ R72, R83, R75, R72 ;  /* 0x0000004b53481223 */ /* 0x010fe20000010048 */
[----:B------:R-:W-:-:S02]  /*0df0*/  @P1 PRMT R75, R14, 0x7632, R75 ;  /* 0x000076320e4b1816 */ /* 0x000fc4000000004b */
[----:B------:R-:W-:Y:S02]  /*0e00*/  SHF.L.U32 R78, R64, 0x10, RZ ;  /* 0x00000010404e7819 */ /* 0x000fe400000006ff */
[----:B------:R-:W-:Y:S01]  /*0e10*/  PRMT R67, R67, 0x7632, R67 ;  /* 0x0000763243437816 */ /* 0x000fe20000000043 */
[----:B------:R-:W-:Y:S01]  /*0e20*/  @P1 IMAD.U32 R75, R75, 0x10000, RZ ;  /* 0x000100004b4b1824 */ /* 0x000fe200078e00ff */
[----:B------:R-:W-:Y:S02]  /*0e30*/  @P1 PRMT R64, R15, 0x7632, R64 ;  /* 0x000076320f401816 */ /* 0x000fe40000000040 */
[----:B------:R-:W-:Y:S01]  /*0e40*/  F2FP.BF16.F32.PACK_AB R83, RZ, R72 ;  /* 0x00000048ff53723e */ /* 0x000fe200000010ff */
[----:B-1----:R-:W-:Y:S01]  /*0e50*/  @P1 FFMA.FTZ R76, R75, R65, R76 ;  /* 0x000000414b4c1223 */ /* 0x002fe2000001004c */
[----:B------:R-:W-:Y:S02]  /*0e60*/  @P1 SHF.L.U32 R65, R15, 0x10, RZ ;  /* 0x000000100f411819 */ /* 0x000fe400000006ff */
[----:B------:R-:W-:-:S02]  /*0e70*/  @!P1 MOV R75, R84 ;  /* 0x00000054004b9202 */ /* 0x000fc40000000f00 */
[----:B------:R-:W-:Y:S01]  /*0e80*/  @P1 SHF.L.U32 R64, R64, 0x10, RZ ;  /* 0x0000001040401819 */ /* 0x000fe200000006ff */
[----:B0-----:R-:W-:Y:S01]  /*0e90*/  @P1 FFMA.FTZ R75, R65, R77, R84 ;  /* 0x0000004d414b1223 */ /* 0x001fe20000010054 */
[----:B------:R-:W-:Y:S02]  /*0ea0*/  SHF.L.U32 R77, R67, 0x10, RZ ;  /* 0x00000010434d7819 */ /* 0x000fe400000006ff */
[----:B------:R-:W-:Y:S02]  /*0eb0*/  @P1 SHF.L.U32 R65, R12, 0x10, RZ ;  /* 0x000000100c411819 */ /* 0x000fe400000006ff */
[----:B------:R-:W-:Y:S01]  /*0ec0*/  F2FP.BF16.F32.PACK_AB R84, RZ, R76 ;  /* 0x0000004cff54723e */ /* 0x000fe200000010ff */
[----:B------:R-:W-:Y:S01]  /*0ed0*/  @P1 FFMA.FTZ R77, R64, R82, R77 ;  /* 0x00000052404d1223 */ /* 0x000fe2000001004d */
[----:B------:R-:W-:Y:S01]  /*0ee0*/  F2FP.BF16.F32.PACK_AB R82, RZ, R71 ;  /* 0x00000047ff52723e */ /* 0x000fe200000010ff */
[----:B--2---:R-:W-:Y:S01]  /*0ef0*/  @P1 FFMA.FTZ R78, R65, R66, R78 ;  /* 0x00000042414e1223 */ /* 0x004fe2000001004e */
[----:B------:R-:W-:-:S02]  /*0f00*/  F2FP.BF16.F32.PACK_AB R65, RZ, R74 ;  /* 0x0000004aff41723e */ /* 0x000fc400000010ff */
[----:B------:R-:W-:Y:S02]  /*0f10*/  F2FP.BF16.F32.PACK_AB R66, RZ, R73 ;  /* 0x00000049ff42723e */ /* 0x000fe400000010ff */
[----:B------:R-:W-:Y:S02]  /*0f20*/  F2FP.BF16.F32.PACK_AB R85, RZ, R75 ;  /* 0x0000004bff55723e */ /* 0x000fe400000010ff */
[----:B------:R-:W-:Y:S02]  /*0f30*/  F2FP.BF16.F32.PACK_AB R64, RZ, R78 ;  /* 0x0000004eff40723e */ /* 0x000fe400000010ff */
[----:B------:R-:W-:Y:S02]  /*0f40*/  F2FP.BF16.F32.PACK_AB R67, RZ, R77 ;  /* 0x0000004dff43723e */ /* 0x000fe400000010ff */
[----:B------:R-:W-:Y:S02]  /*0f50*/  PRMT R65, R65, 0x5410, R66 ;  /* 0x0000541041417816 */ /* 0x000fe40000000042 */
[----:B------:R-:W-:-:S02]  /*0f60*/  PRMT R66, R83, 0x5410, R84 ;  /* 0x0000541053427816 */ /* 0x000fc40000000054 */
[----:B------:R-:W-:Y:S02]  /*0f70*/  PRMT R64, R64, 0x5410, R82 ;  /* 0x0000541040407816 */ /* 0x000fe40000000052 */
[----:B------:R-:W-:Y:S01]  /*0f80*/  PRMT R67, R85, 0x5410, R67 ;  /* 0x0000541055437816 */ /* 0x000fe20000000043 */
[----:B------:R-:W-:Y:S06]  /*0f90*/  BRA `(.L_x_5789) ;  /* 0x0000000000b87947 */ /* 0x000fec0003800000 */
.L_x_5788:
[----:B0-----:R-:W0:Y:S01]  /*0fa0*/  @P0 LDC R75, c[0x0][0x40c] ;  /* 0x00010300ff4b0b82 */ /* 0x001e220000000800 */
[----:B-----5:R-:W-:Y:S01]  /*0fb0*/  @P0 PRMT R64, R12, 0x7632, R64 ;  /* 0x000076320c400816 */ /* 0x020fe20000000040 */
[----:B------:R-:W-:Y:S01]  /*0fc0*/  HFMA2 R71, -RZ, RZ, 0, 0 ;  /* 0x00000000ff477431 */ /* 0x000fe200000001ff */
[----:B------:R-:W-:Y:S02]  /*0fd0*/  @P0 PRMT R65, R13, 0x7632, R65 ;  /* 0x000076320d410816 */ /* 0x000fe40000000041 */
[----:B------:R-:W-:Y:S02]  /*0fe0*/  CS2R R76, SRZ ;  /* 0x00000000004c7805 */ /* 0x000fe4000001ff00 */
[----:B------:R-:W-:Y:S01]  /*0ff0*/  @P0 SHF.L.U32 R64, R64, 0x10, RZ ;  /* 0x0000001040400819 */ /* 0x000fe200000006ff */
[----:B------:R-:W-:Y:S01]  /*1000*/  HFMA2 R78, -RZ, RZ, 0, 0 ;  /* 0x00000000ff4e7431 */ /* 0x000fe200000001ff */
[----:B------:R-:W-:Y:S01]  /*1010*/  @P0 SHF.L.U32 R65, R65, 0x10, RZ ;  /* 0x0000001041410819 */ /* 0x000fe200000006ff */
[----:B------:R-:W1:Y:S01]  /*1020*/  @P0 LDC R66, c[0x0][0x40c] ;  /* 0x00010300ff420b82 */ /* 0x000e620000000800 */
[----:B------:R-:W-:-:S07]  /*1030*/  MOV R73, RZ ;  /* 0x000000ff00497202 */ /* 0x000fce0000000f00 */
[----:B------:R-:W2:Y:S08]  /*1040*/  @P0 LDC R85, c[0x0][0x40c] ;  /* 0x00010300ff550b82 */ /* 0x000eb00000000800 */
[----:B------:R-:W3:Y:S01]  /*1050*/  @P0 LDC R72, c[0x0][0x40c] ;  /* 0x00010300ff480b82 */ /* 0x000ee20000000800 */
[----:B0-----:R-:W-:Y:S01]  /*1060*/  @P0 FMUL.FTZ R71, R64, R75 ;  /* 0x0000004b40470220 */ /* 0x001fe20000410000 */
[----:B------:R-:W-:-:S02]  /*1070*/  @P0 PRMT R64, R14, 0x7632, R64 ;  /* 0x000076320e400816 */ /* 0x000fc40000000040 */
[----:B------:R-:W-:Y:S02]  /*1080*/  CS2R R74, SRZ ;  /* 0x00000000004a7805 */ /* 0x000fe4000001ff00 */
[----:B------:R-:W-:Y:S02]  /*1090*/  @P0 SHF.L.U32 R64, R64, 0x10, RZ ;  /* 0x0000001040400819 */ /* 0x000fe400000006ff */
[----:B------:R-:W0:Y:S01]  /*10a0*/  @P0 LDC R67, c[0x0][0x40c] ;  /* 0x00010300ff430b82 */ /* 0x000e220000000800 */
[----:B-1----:R-:W-:Y:S01]  /*10b0*/  @P0 FMUL.FTZ R73, R65, R66 ;  /* 0x0000004241490220 */ /* 0x002fe20000410000 */
[----:B------:R-:W-:Y:S02]  /*10c0*/  @P0 PRMT R65, R15, 0x7632, R65 ;  /* 0x000076320f410816 */ /* 0x000fe40000000041 */
[----:B------:R-:W-:Y:S02]  /*10d0*/  @P0 SHF.L.U32 R66, R12, 0x10, RZ ;  /* 0x000000100c420819 */ /* 0x000fe400000006ff */
[----:B------:R-:W-:-:S02]  /*10e0*/  @P0 SHF.L.U32 R65, R65, 0x10, RZ ;  /* 0x0000001041410819 */ /* 0x000fc400000006ff */
[----:B------:R-:W1:Y:S01]  /*10f0*/  @P0 LDC R83, c[0x0][0x40c] ;  /* 0x00010300ff530b82 */ /* 0x000e620000000800 */
[----:B--2---:R-:W-:Y:S01]  /*1100*/  @P0 FMUL.FTZ R76, R64, R85 ;  /* 0x00000055404c0220 */ /* 0x004fe20000410000 */
[----:B------:R-:W-:-:S06]  /*1110*/  @P0 SHF.L.U32 R64, R13, 0x10, RZ ;  /* 0x000000100d400819 */ /* 0x000fcc00000006ff */
[----:B------:R-:W2:Y:S01]  /*1120*/  @P0 LDC R82, c[0x0][0x40c] ;  /* 0x00010300ff520b82 */ /* 0x000ea20000000800 */
[----:B---3--:R-:W-:Y:S01]  /*1130*/  @P0 FMUL.FTZ R77, R65, R72 ;  /* 0x00000048414d0220 */ /* 0x008fe20000410000 */
[----:B------:R-:W-:Y:S02]  /*1140*/  @P0 SHF.L.U32 R65, R14, 0x10, RZ ;  /* 0x000000100e410819 */ /* 0x000fe400000006ff */
[----:B------:R-:W-:Y:S02]  /*1150*/  MOV R72, RZ ;  /* 0x000000ff00487202 */ /* 0x000fe40000000f00 */
[----:B------:R-:W-:Y:S02]  /*1160*/  F2FP.BF16.F32.PACK_AB R85, RZ, R77 ;  /* 0x0000004dff55723e */ /* 0x000fe400000010ff */
[----:B------:R-:W3:Y:S01]  /*1170*/  @P0 LDC R87, c[0x0][0x40c] ;  /* 0x00010300ff570b82 */ /* 0x000ee20000000800 */
[----:B0-----:R-:W-:Y:S01]  /*1180*/  @P0 FMUL.FTZ R78, R66, R67 ;  /* 0x00000043424e0220 */ /* 0x001fe20000410000 */
[----:B------:R-:W-:-:S02]  /*1190*/  @P0 SHF.L.U32 R66, R15, 0x10, RZ ;  /* 0x000000100f420819 */ /* 0x000fc400000006ff */
[----:B------:R-:W-:Y:S01]  /*11a0*/  F2FP.BF16.F32.PACK_AB R67, RZ, R73 ;  /* 0x00000049ff43723e */ /* 0x000fe200000010ff */
[----:B-1----:R-:W-:Y:S01]  /*11b0*/  @P0 FMUL.FTZ R74, R64, R83 ;  /* 0x00000053404a0220 */ /* 0x002fe20000410000 */
[----:B------:R-:W-:Y:S02]  /*11c0*/  F2FP.BF16.F32.PACK_AB R64, RZ, R78 ;  /* 0x0000004eff40723e */ /* 0x000fe400000010ff */
[----:B------:R-:W-:Y:S01]  /*11d0*/  F2FP.BF16.F32.PACK_AB R83, RZ, R76 ;  /* 0x0000004cff53723e */ /* 0x000fe200000010ff */
[----:B--2---:R-:W-:Y:S01]  /*11e0*/  @P0 FMUL.FTZ R72, R65, R82 ;  /* 0x0000005241480220 */ /* 0x004fe20000410000 */
        /* <DEDUP_REMOVED lines=9> */
.L_x_5789:
[----:B------:R-:W0:Y:S01]  /*1280*/  @P0 LDC.64 R82, c[0x0][0x390] ;  /* 0x0000e400ff520b82 */ /* 0x000e220000000a00 */
[----:B------:R-:W-:Y:S02]  /*1290*/  @P0 IADD3 R85, PT, PT, R80, 0x40, RZ ;  /* 0x0000004050550810 */ /* 0x000fe40007ffe0ff */
[----:B------:R-:W-:-:S03]  /*12a0*/  IADD3 R87, PT, PT, R81, 0x20, RZ ;  /* 0x0000002051577810 */ /* 0x000fc60007ffe0ff */
[----:B0-----:R-:W-:-:S04]  /*12b0*/  @P0 IMAD.WIDE.U32 R82, R85, 0x10, R82 ;  /* 0x0000001055520825 */ /* 0x001fc800078e0052 */
[----:B------:R-:W-:-:S05]  /*12c0*/  IMAD.WIDE.U32 R84, R87, 0x10, R10 ;  /* 0x0000001057547825 */ /* 0x000fca00078e000a */
[----:B------:R0:W-:Y:S04]  /*12d0*/  STG.E.128 desc[UR6][R84.64], R64 ;  /* 0x0000004054007986 */ /* 0x0001e8000c101d06 */
[----:B------:R0:W5:Y:S01]  /*12e0*/  @P0 LDG.E.128 R12, desc[UR6][R82.64] ;  /* 0x00000006520c0981 */ /* 0x000162000c1e1d00 */
[----:B------:R-:W-:Y:S01]  /*12f0*/  IADD3 R87, PT, PT, R81, 0x40, RZ ;  /* 0x0000004051577810 */ /* 0x000fe20007ffe0ff */
[----:B------:R-:W-:Y:S06]  /*1300*/  BRA.U !UP0, `(.L_x_5790) ;  /* 0x0000000108e47547 */ /* 0x000fec000b800000 */
[----:B0-----:R-:W0:Y:S02]  /*1310*/  LDC.64 R64, c[0x0][0x3a0] ;  /* 0x0000e800ff407b82 */ /* 0x001e240000000a00 */
[----:B0-----:R-:W-:-:S06]  /*1320*/  IMAD.WIDE.U32 R64, R87, 0x10, R64 ;  /* 0x0000001057407825 */ /* 0x001fcc00078e0040 */
[----:B------:R-:W2:Y:S01]  /*1330*/  LDG.E.128 R64, desc[UR6][R64.64] ;  /* 0x0000000640407981 */ /* 0x000ea2000c1e1d00 */
[----:B------:R-:W-:-:S13]  /*1340*/  ISETP.GT.AND P0, PT, R79, RZ, PT ;  /* 0x000000ff4f00720c */ /* 0x000fda0003f04270 */
[----:B------:R-:W0:Y:S01]  /*1350*/  @P0 LDC R81, c[0x0][0x40c] ;  /* 0x00010300ff510b82 */ /* 0x000e220000000800 */
[C---:B-----5:R-:W-:Y:S02]  /*1360*/  @P0 SHF.L.U32 R80, R13.reuse, 0x10, RZ ;  /* 0x000000100d500819 */ /* 0x060fe400000006ff */
[----:B------:R-:W-:-:S04]  /*1370*/  @P0 PRMT R82, R13, 0x7632, R82 ;  /* 0x000076320d520816 */ /* 0x000fc80000000052 */
[----:B------:R-:W-:Y:S01]  /*1380*/  @P0 SHF.L.U32 R82, R82, 0x10, RZ ;  /* 0x0000001052520819 */ /* 0x000fe200000006ff */
[----:B------:R-:W1:Y:S08]  /*1390*/  @P0 LDC R83, c[0x0][0x40c] ;  /* 0x00010300ff530b82 */ /* 0x000e700000000800 */
[----:B------:R-:W3:Y:S08]  /*13a0*/  @P0 LDC R84, c[0x0][0x40c] ;  /* 0x00010300ff540b82 */ /* 0x000ef00000000800 */
[----:B------:R-:W4:Y:S08]  /*13b0*/  @P0 LDC R86, c[0x0][0x40c] ;  /* 0x00010300ff560b82 */ /* 0x000f300000000800 */
[----:B------:R-:W4:Y:S08]  /*13c0*/  @P0 LDC R85, c[0x0][0x40c] ;  /* 0x00010300ff550b82 */ /* 0x000f300000000800 */
[----:B------:R-:W4:Y:S01]  /*13d0*/  @P0 LDC R88, c[0x0][0x40c] ;  /* 0x00010300ff580b82 */ /* 0x000f220000000800 */
[----:B--2---:R-:W-:-:S05]  /*13e0*/  SHF.L.U32 R79, R65, 0x10, RZ ;  /* 0x00000010414f7819 */ /* 0x004fca00000006ff */
[----:B0-----:R-:W-:Y:S01]  /*13f0*/  @P0 FFMA.FTZ R79, R80, R81, R79 ;  /* 0x00000051504f0223 */ /* 0x001fe2000001004f */
[----:B------:R-:W-:Y:S02]  /*1400*/  PRMT R80, R65, 0x7632, R80 ;  /* 0x0000763241507816 */ /* 0x000fe40000000050 */
[----:B------:R-:W-:Y:S02]  /*1410*/  @P0 SHF.L.U32 R65, R14, 0x10, RZ ;  /* 0x000000100e410819 */ /* 0x000fe400000006ff */
[----:B------:R-:W-:Y:S02]  /*1420*/  SHF.L.U32 R81, R80, 0x10, RZ ;  /* 0x0000001050517819 */ /* 0x000fe400000006ff */
[C---:B------:R-:W-:Y:S02]  /*1430*/  SHF.L.U32 R80, R66.reuse, 0x10, RZ ;  /* 0x0000001042507819 */ /* 0x040fe400000006ff */
[----:B------:R-:W-:Y:S01]  /*1440*/  PRMT R66, R66, 0x7632, R66 ;  /* 0x0000763242427816 */ /* 0x000fe20000000042 */
[----:B-1----:R-:W-:Y:S01]  /*1450*/  @P0 FFMA.FTZ R81, R82, R83, R81 ;  /* 0x0000005352510223 */ /* 0x002fe20000010051 */
[----:B------:R-:W-:Y:S01]  /*1460*/  SHF.L.U32 R83, R67, 0x10, RZ ;  /* 0x0000001043537819 */ /* 0x000fe200000006ff */
[----:B------:R-:W0:Y:S01]  /*1470*/  @P0 LDC R82, c[0x0][0x40c] ;  /* 0x00010300ff520b82 */ /* 0x000e220000000800 */
[----:B---3--:R-:W-:Y:S01]  /*1480*/  @P0 FFMA.FTZ R80, R65, R84, R80 ;  /* 0x0000005441500223 */ /* 0x008fe20000010050 */
[----:B------:R-:W-:-:S02]  /*1490*/  @P0 PRMT R65, R14, 0x7632, R65 ;  /* 0x000076320e410816 */ /* 0x000fc40000000041 */
[----:B------:R-:W-:Y:S02]  /*14a0*/  SHF.L.U32 R84, R66, 0x10, RZ ;  /* 0x0000001042547819 */ /* 0x000fe400000006ff */
[----:B------:R-:W-:Y:S01]  /*14b0*/  @P0 SHF.L.U32 R66, R15, 0x10, RZ ;  /* 0x000000100f420819 */ /* 0x000fe200000006ff */
[----:B------:R-:W-:Y:S01]  /*14c0*/  @P0 IMAD.U32 R65, R65, 0x10000, RZ ;  /* 0x0001000041410824 */ /* 0x000fe200078e00ff */
[----:B------:R-:W-:Y:S02]  /*14d0*/  PRMT R67, R67, 0x7632, R67 ;  /* 0x0000763243437816 */ /* 0x000fe40000000043 */
[----:B------:R-:W-:Y:S01]  /*14e0*/  F2FP.BF16.F32.PACK_AB R90, RZ, R80 ;  /* 0x00000050ff5a723e */ /* 0x000fe200000010ff */
[----:B----4-:R-:W-:Y:S01]  /*14f0*/  @P0 FFMA.FTZ R83, R66, R86, R83 ;  /* 0x0000005642530223 */ /* 0x010fe20000010053 */
[----:B------:R-:W-:Y:S01]  /*1500*/  SHF.L.U32 R86, R67, 0x10, RZ ;  /* 0x0000001043567819 */ /* 0x000fe200000006ff */
[----:B------:R-:W1:Y:S03]  /*1510*/  @P0 LDC R66, c[0x0][0x40c] ;  /* 0x00010300ff420b82 */ /* 0x000e660000000800 */
[----:B------:R-:W-:Y:S01]  /*1520*/  F2FP.BF16.F32.PACK_AB R67, RZ, R83 ;  /* 0x00000053ff43723e */ /* 0x000fe200000010ff */
[----:B0-----:R-:W-:Y:S01]  /*1530*/  @P0 FFMA.FTZ R84, R65, R82, R84 ;  /* 0x0000005241540223 */ /* 0x001fe20000010054 */
[----:B------:R-:W-:-:S04]  /*1540*/  PRMT R65, R64, 0x7632, R65 ;  /* 0x0000763240417816 */ /* 0x000fc80000000041 */
[----:B------:R-:W-:Y:S02]  /*1550*/  SHF.L.U32 R82, R65, 0x10, RZ ;  /* 0x0000001041527819 */ /* 0x000fe400000006ff */
[----:B------:R-:W-:Y:S02]  /*1560*/  @P0 PRMT R65, R12, 0x7632, R65 ;  /* 0x000076320c410816 */ /* 0x000fe40000000041 */
[----:B------:R-:W-:Y:S02]  /*1570*/  F2FP.BF16.F32.PACK_AB R91, RZ, R84 ;  /* 0x00000054ff5b723e */ /* 0x000fe400000010ff */
[----:B------:R-:W-:-:S05]  /*1580*/  @P0 SHF.L.U32 R65, R65, 0x10, RZ ;  /* 0x0000001041410819 */ /* 0x000fca00000006ff */
[----:B------:R-:W-:Y:S01]  /*1590*/  @P0 FFMA.FTZ R82, R65, R85, R82 ;  /* 0x0000005541520223 */ /* 0x000fe20000010052 */
[----:B------:R-:W-:Y:S02]  /*15a0*/  SHF.L.U32 R85, R64, 0x10, RZ ;  /* 0x0000001040557819 */ /* 0x000fe400000006ff */
[----:B------:R-:W-:Y:S02]  /*15b0*/  @P0 SHF.L.U32 R64, R12, 0x10, RZ ;  /* 0x000000100c400819 */ /* 0x000fe400000006ff */
[----:B------:R-:W-:-:S03]  /*15c0*/  F2FP.BF16.F32.PACK_AB R89, RZ, R82 ;  /* 0x00000052ff59723e */ /* 0x000fc600000010ff */
[----:B-1----:R-:W-:Y:S01]  /*15d0*/  @P0 FFMA.FTZ R85, R64, R66, R85 ;  /* 0x0000004240550223 */ /* 0x002fe20000010055 */
[----:B------:R-:W-:Y:S02]  /*15e0*/  @P0 PRMT R64, R15, 0x7632, R64 ;  /* 0x000076320f400816 */ /* 0x000fe40000000040 */
[----:B------:R-:W-:Y:S02]  /*15f0*/  F2FP.BF16.F32.PACK_AB R66, RZ, R81 ;  /* 0x00000051ff42723e */ /* 0x000fe400000010ff */
[----:B------:R-:W-:Y:S02]  /*1600*/  @P0 SHF.L.U32 R65, R64, 0x10, RZ ;  /* 0x0000001040410819 */ /* 0x000fe400000006ff */
        /* <DEDUP_REMOVED lines=9> */
.L_x_5790:
[----:B------:R-:W1:Y:S01]  /*16a0*/  @P0 LDC R80, c[0x0][0x40c] ;  /* 0x00010300ff500b82 */ /* 0x000e620000000800 */
[----:B0----5:R-:W-:Y:S01]  /*16b0*/  @P0 PRMT R65, R12, 0x7632, R65 ;  /* 0x000076320c410816 */ /* 0x021fe20000000041 */
[----:B------:R-:W-:Y:S01]  /*16c0*/  HFMA2 R82, -RZ, RZ, 0, 0 ;  /* 0x00000000ff527431 */ /* 0x000fe200000001ff */
[----:B------:R-:W-:Y:S02]  /*16d0*/  @P0 PRMT R66, R13, 0x7632, R66 ;  /* 0x000076320d420816 */ /* 0x000fe40000000042 */
[----:B------:R-:W-:Y:S02]  /*16e0*/  CS2R R84, SRZ ;  /* 0x0000000000547805 */ /* 0x000fe4000001ff00 */
[----:B------:R-:W-:Y:S02]  /*16f0*/  @P0 SHF.L.U32 R65, R65, 0x10, RZ ;  /* 0x0000001041410819 */ /* 0x000fe400000006ff */
[----:B------:R-:W-:Y:S01]  /*1700*/  @P0 SHF.L.U32 R66, R66, 0x10, RZ ;  /* 0x0000001042420819 */ /* 0x000fe200000006ff */
[----:B------:R-:W0:Y:S01]  /*1710*/  @P0 LDC R79, c[0x0][0x40c] ;  /* 0x00010300ff4f0b82 */ /* 0x000e220000000800 */
[----:B------:R-:W-:-:S07]  /*1720*/  MOV R81, RZ ;  /* 0x000000ff00517202 */ /* 0x000fce0000000f00 */
[----:B------:R-:W2:Y:S08]  /*1730*/  @P0 LDC R86, c[0x0][0x40c] ;  /* 0x00010300ff560b82 */ /* 0x000eb00000000800 */
[----:B------:R-:W3:Y:S01]  /*1740*/  @P0 LDC R64, c[0x0][0x40c] ;  /* 0x00010300ff400b82 */ /* 0x000ee20000000800 */
[----:B-1----:R-:W-:Y:S01]  /*1750*/  @P0 FMUL.FTZ R82, R65, R80 ;  /* 0x0000005041520220 */ /* 0x002fe20000410000 */
[----:B------:R-:W-:Y:S01]  /*1760*/  @P0 PRMT R65, R14, 0x7632, R65 ;  /* 0x000076320e410816 */ /* 0x000fe20000000041 */
[----:B------:R-:W-:-:S03]  /*1770*/  HFMA2 R80, -RZ, RZ, 0, 0 ;  /* 0x00000000ff507431 */ /* 0x000fc600000001ff */
[----:B------:R-:W-:Y:S02]  /*1780*/  @P0 SHF.L.U32 R65, R65, 0x10, RZ ;  /* 0x0000001041410819 */ /* 0x000fe400000006ff */
[----:B------:R-:W1:Y:S01]  /*1790*/  @P0 LDC R67, c[0x0][0x40c] ;  /* 0x00010300ff430b82 */ /* 0x000e620000000800 */
[----:B0-----:R-:W-:Y:S01]  /*17a0*/  @P0 FMUL.FTZ R81, R66, R79 ;  /* 0x0000004f42510220 */ /* 0x001fe20000410000 */
[----:B------:R-:W-:Y:S02]  /*17b0*/  @P0 PRMT R66, R15, 0x7632, R66 ;  /* 0x000076320f420816 */ /* 0x000fe40000000042 */
[----:B------:R-:W-:-:S04]  /*17c0*/  MOV R79, RZ ;  /* 0x000000ff004f7202 */ /* 0x000fc80000000f00 */
[----:B------:R-:W0:Y:S01]  /*17d0*/  @P0 LDC R83, c[0x0][0x40c] ;  /* 0x00010300ff530b82 */ /* 0x000e220000000800 */
[----:B--2---:R-:W-:Y:S01]  /*17e0*/  @P0 FMUL.FTZ R84, R65, R86 ;  /* 0x0000005641540220 */ /* 0x004fe20000410000 */
[----:B------:R-:W-:Y:S01]  /*17f0*/  @P0 SHF.L.U32 R65, R66, 0x10, RZ ;  /* 0x0000001042410819 */ /* 0x000fe200000006ff */
[----:B------:R-:W-:-:S03]  /*1800*/  HFMA2 R86, -RZ, RZ, 0, 0 ;  /* 0x00000000ff567431 */ /* 0x000fc600000001ff */
[----:B------:R-:W-:Y:S02]  /*1810*/  F2FP.BF16.F32.PACK_AB R91, RZ, R84 ;  /* 0x00000054ff5b723e */ /* 0x000fe400000010ff */
[----:B------:R-:W2:Y:S01]  /*1820*/  @P0 LDC R89, c[0x0][0x40c] ;  /* 0x00010300ff590b82 */ /* 0x000ea20000000800 */
[----:B---3--:R-:W-:Y:S01]  /*1830*/  @P0 FMUL.FTZ R86, R65, R64 ;  /* 0x0000004041560220 */ /* 0x008fe20000410000 */
[----:B------:R-:W-:-:S06]  /*1840*/  @P0 SHF.L.U32 R64, R12, 0x10, RZ ;  /* 0x000000100c400819 */ /* 0x000fcc00000006ff */
[----:B------:R-:W3:Y:S01]  /*1850*/  @P0 LDC R65, c[0x0][0x40c] ;  /* 0x00010300ff410b82 */ /* 0x000ee20000000800 */
[----:B-1----:R-:W-:Y:S01]  /*1860*/  @P0 FMUL.FTZ R85, R64, R67 ;  /* 0x0000004340550220 */ /* 0x002fe20000410000 */
[----:B------:R-:W-:Y:S02]  /*1870*/  @P0 SHF.L.U32 R64, R13, 0x10, RZ ;  /* 0x000000100d400819 */ /* 0x000fe400000006ff */
[----:B------:R-:W-:-:S03]  /*1880*/  F2FP.BF16.F32.PACK_AB R67, RZ, R86 ;  /* 0x00000056ff43723e */ /* 0x000fc600000010ff */
[----:B0-----:R-:W-:Y:S01]  /*1890*/  @P0 FMUL.FTZ R79, R64, R83 ;  /* 0x00000053404f0220 */ /* 0x001fe20000410000 */
[----:B------:R-:W-:Y:S02]  /*18a0*/  @P0 SHF.L.U32 R64, R14, 0x10, RZ ;  /* 0x000000100e400819 */ /* 0x000fe400000006ff */
[----:B------:R-:W-:Y:S02]  /*18b0*/  MOV R83, RZ ;  /* 0x000000ff00537202 */ /* 0x000fe40000000f00 */
[----:B------:R-:W-:Y:S01]  /*18c0*/  F2FP.BF16.F32.PACK_AB R66, RZ, R79 ;  /* 0x0000004fff42723e */ /* 0x000fe200000010ff */
[----:B--2---:R-:W-:Y:S01]  /*18d0*/  @P0 FMUL.FTZ R80, R64, R89 ;  /* 0x0000005940500220 */ /* 0x004fe20000410000 */
[----:B------:R-:W-:Y:S02]  /*18e0*/  @P0 SHF.L.U32 R64, R15, 0x10, RZ ;  /* 0x000000100f400819 */ /* 0x000fe400000006ff */
[----:B------:R-:W-:Y:S02]  /*18f0*/  F2FP.BF16.F32.PACK_AB R89, RZ, R81 ;  /* 0x00000051ff59723e */ /* 0x000fe400000010ff */
[----:B------:R-:W-:Y:S01]  /*1900*/  F2FP.BF16.F32.PACK_AB R90, RZ, R80 ;  /* 0x00000050ff5a723e */ /* 0x000fe200000010ff */
[----:B---3--:R-:W-:Y:S01]  /*1910*/  @P0 FMUL.FTZ R83, R64, R65 ;  /* 0x0000004140530220 */ /* 0x008fe20000410000 */
[----:B------:R-:W-:-:S02]  /*1920*/  F2FP.BF16.F32.PACK_AB R65, RZ, R82 ;  /* 0x00000052ff41723e */ /* 0x000fc400000010ff */
[----:B------:R-:W-:Y:S02]  /*1930*/  F2FP.BF16.F32.PACK_AB R64, RZ, R85 ;  /* 0x00000055ff40723e */ /* 0x000fe400000010ff */
[----:B------:R-:W-:Y:S02]  /*1940*/  F2FP.BF16.F32.PACK_AB R88, RZ, R83 ;  /* 0x00000053ff58723e */ /* 0x000fe400000010ff */
[----:B------:R-:W-:Y:S02]  /*1950*/  PRMT R64, R64, 0x5410, R65 ;  /* 0x0000541040407816 */ /* 0x000fe40000000041 */
[----:B------:R-:W-:Y:S02]  /*1960*/  PRMT R65, R66, 0x5410, R89 ;  /* 0x0000541042417816 */ /* 0x000fe40000000059 */
[----:B------:R-:W-:Y:S02]  /*1970*/  PRMT R66, R90, 0x5410, R91 ;  /* 0x000054105a427816 */ /* 0x000fe4000000005b */
[----:B------:R-:W-:-:S07]  /*1980*/  PRMT R67, R88, 0x5410, R67 ;  /* 0x0000541058437816 */ /* 0x000fce0000000043 */
.L_x_5791:
        /* <DEDUP_REMOVED lines=98> */
.L_x_5807:
[----:B-1----:R-:W-:Y:S01]  /*1fb0*/  FADD.FTZ R66, R90, R91 ;  /* 0x0000005b5a427221 */ /* 0x002fe20000010000 */
[----:B------:R-:W-:Y:S01]  /*1fc0*/  FMUL.FTZ R64, R87, R87 ;  /* 0x0000005757407220 */ /* 0x000fe20000410000 */
[----:B------:R-:W-:Y:S01]  /*1fd0*/  ISETP.NE.AND P0, PT, RZ, UR5, PT ;  /* 0x00000005ff007c0c */ /* 0x000fe2000bf05270 */
[----:B------:R-:W-:Y:S01]  /*1fe0*/  BSSY.RECONVERGENT B0, `(.L_x_5793) ;  /* 0x0000070000007945 */ /* 0x000fe20003800200 */
[----:B------:R-:W-:Y:S02]  /*1ff0*/  FFMA.FTZ R66, R66, R11, UR10 ;  /* 0x0000000a42427e23 */ /* 0x000fe4000801000b */
[----:B------:R-:W1:Y:S01]  /*2000*/  @!P1 LDC.64 R10, c[0x0][0x3c0] ;  /* 0x0000f000ff0a9b82 */ /* 0x000e620000000a00 */
[----:B------:R-:W-:-:S05]  /*2010*/  FSEL R67, R64, RZ, P0 ;  /* 0x000000ff40437208 */ /* 0x000fca0000000000 */
[----:B------:R-:W-:Y:S02]  /*2020*/  FADD.FTZ R67, R66, R67 ;  /* 0x0000004342437221 */ /* 0x000fe40000010000 */
[----:B------:R-:W2:Y:S04]  /*2030*/  @!P1 LDC.64 R64, c[0x0][0x3c8] ;  /* 0x0000f200ff409b82 */ /* 0x000ea80000000a00 */
[----:B------:R-:W3:Y:S01]  /*2040*/  MUFU.RSQ R67, R67 ;  /* 0x0000004300437308 */ /* 0x000ee20000001400 */
[----:B-1----:R-:W-:-:S05]  /*2050*/  @!P1 IMAD.WIDE R10, R69, 0x4, R10 ;  /* 0x00000004450a9825 */ /* 0x002fca00078e020a */
[----:B------:R1:W-:Y:S01]  /*2060*/  @!P1 STG.E desc[UR6][R10.64], R87 ;  /* 0x000000570a009986 */ /* 0x0003e2000c101906 */
[----:B--2---:R-:W-:-:S05]  /*2070*/  @!P1 IMAD.WIDE R64, R69, 0x4, R64 ;  /* 0x0000000445409825 */ /* 0x004fca00078e0240 */
[----:B---3--:R1:W-:Y:S01]  /*2080*/  @!P1 STG.E desc[UR6][R64.64], R67 ;  /* 0x0000004340009986 */ /* 0x0083e2000c101906 */
[----:B------:R-:W-:-:S13]  /*2090*/  ISETP.GE.AND P1, PT, R9, 0x1, PT ;  /* 0x000000010900780c */ /* 0x000fda0003f26270 */
[----:B-1----:R-:W-:Y:S05]  /*20a0*/  @!P1 BRA `(.L_x_5794) ;  /* 0x00000004008c9947 */ /* 0x002fea0003800000 */
[----:B------:R-:W-:Y:S02]  /*20b0*/  IADD3 R11, PT, PT, R9, -0x1, RZ ;  /* 0xffffffff090b7810 */ /* 0x000fe40007ffe0ff */
[----:B------:R-:W-:-:S03]  /*20c0*/  FSEL R9, R87, RZ, !P0 ;  /* 0x000000ff57097208 */ /* 0x000fc60004000000 */
[----:B------:R-:W-:Y:S02]  /*20d0*/  IMAD R68, R11, R68, RZ ;  /* 0x000000440b447224 */ /* 0x000fe400078e02ff */
[C---:B------:R-:W-:Y:S01]  /*20e0*/  FADD.FTZ R64, -R9.reuse, R5 ;  /* 0x0000000509407221 */ /* 0x040fe20000010100 */
[C---:B------:R-:W-:Y:S01]  /*20f0*/  FADD.FTZ R66, -R9.reuse, R3 ;  /* 0x0000000309427221 */ /* 0x040fe20000010100 */
[C---:B------:R-:W-:Y:S01]  /*2100*/  FADD.FTZ R3, -R9.reuse, R81 ;  /* 0x0000005109037221 */ /* 0x040fe20000010100 */
[C---:B------:R-:W-:Y:S01]  /*2110*/  FADD.FTZ R5, -R9.reuse, R80 ;  /* 0x0000005009057221 */ /* 0x040fe20000010100 */
[C---:B------:R-:W-:Y:S01]  /*2120*/  FADD.FTZ R10, -R9.reuse, R7 ;  /* 0x00000007090a7221 */ /* 0x040fe20000010100 */
[----:B------:R-:W1:Y:S01]  /*2130*/  LDC.64 R80, c[0x0][0x428] ;  /* 0x00010a00ff507b82 */ /* 0x000e620000000a00 */
[----:B------:R-:W-:Y:S01]  /*2140*/  SHF.R.S32.HI R7, RZ, 0x1f, R68 ;  /* 0x0000001fff077819 */ /* 0x000fe20000011444 */
[C---:B------:R-:W-:Y:S01]  /*2150*/  FADD.FTZ R0, -R9.reuse, R0 ;  /* 0x0000000009007221 */ /* 0x040fe20000010100 */
[C---:B------:R-:W-:Y:S01]  /*2160*/  FADD.FTZ R4, -R9.reuse, R4 ;  /* 0x0000000409047221 */ /* 0x040fe20000010100 */
[----:B------:R-:W-:Y:S01]  /*2170*/  FADD.FTZ R2, -R9, R2 ;  /* 0x0000000209027221 */ /* 0x000fe20000010100 */
[----:B------:R-:W-:Y:S01]  /*2180*/  LEA.HI R7, R7, R68, RZ, 0x3 ;  /* 0x0000004407077211 */ /* 0x000fe200078f18ff */
        /* <DEDUP_REMOVED lines=19> */
[----:B------:R-:W-:Y:S01]  /*22c0*/  FMUL.FTZ R4, R67, R4 ;  /* 0x0000000443047220 */ /* 0x000fe20000410000 */
[----:B------:R-:W-:Y:S01]  /*22d0*/  LEA.HI.SX32 R7, R7, R70, 0x1d ;  /* 0x0000004607077211 */ /* 0x000fe200078feaff */
        /* <DEDUP_REMOVED lines=23> */
[C---:B------:R-:W-:Y:S01]  /*2450*/  IADD3 R77, PT, PT, R7.reuse, 0x20, RZ ;  /* 0x00000020074d7810 */ /* 0x040fe20007ffe0ff */
[----:B------:R-:W-:Y:S01]  /*2460*/  FFMA.FTZ R4, R4, R57, R33 ;  /* 0x0000003904047223 */ /* 0x000fe20000010021 */
[----:B------:R-:W-:Y:S01]  /*2470*/  IADD3 R5, PT, PT, R7, 0x40, RZ ;  /* 0x0000004007057810 */ /* 0x000fe20007ffe0ff */
[----:B------:R-:W-:Y:S01]  /*2480*/  FFMA.FTZ R9, R9, R60, R36 ;  /* 0x0000003c09097223 */ /* 0x000fe20000010024 */
[----:B------:R-:W-:Y:S01]  /*2490*/  FFMA.FTZ R8, R8, R61, R37 ;  /* 0x0000003d08087223 */ /* 0x000fe20000010025 */
[----:B------:R-:W-:Y:S01]  /*24a0*/  FFMA.FTZ R11, R11, R62, R38 ;  /* 0x0000003e0b0b7223 */ /* 0x000fe20000010026 */
[----:B------:R-:W-:Y:S01]  /*24b0*/  FFMA.FTZ R6, R6, R63, R39 ;  /* 0x0000003f06067223 */ /* 0x000fe20000010027 */
[----:B------:R-:W-:Y:S01]  /*24c0*/  FFMA.FTZ R87, R87, R48, R24 ;  /* 0x0000003057577223 */ /* 0x000fe20000010018 */
[----:B------:R-:W-:Y:S01]  /*24d0*/  FFMA.FTZ R10, R10, R49, R25 ;  /* 0x000000310a0a7223 */ /* 0x000fe20000010019 */
[----:B------:R-:W-:Y:S01]  /*24e0*/  F2FP.BF16.F32.PACK_AB R67, R0, R67 ;  /* 0x000000430043723e */ /* 0x000fe200000010ff */
[----:B-1----:R-:W-:Y:S01]  /*24f0*/  IMAD.WIDE.U32 R2, R7, 0x10, R80 ;  /* 0x0000001007027825 */ /* 0x002fe200078e0050 */
[----:B------:R-:W-:-:S03]  /*2500*/  F2FP.BF16.F32.PACK_AB R66, R4, R65 ;  /* 0x000000410442723e */ /* 0x000fc600000010ff */
[----:B------:R-:W-:Y:S01]  /*2510*/  FFMA.FTZ R0, R64, R51, R27 ;  /* 0x0000003340007223 */ /* 0x000fe2000001001b */
[----:B------:R-:W-:Y:S01]  /*2520*/  F2FP.BF16.F32.PACK_AB R65, R6, R11 ;  /* 0x0000000b0641723e */ /* 0x000fe200000010ff */
[----:B------:R-:W-:Y:S01]  /*2530*/  IMAD.WIDE.U32 R76, R77, 0x10, R80 ;  /* 0x000000104d4c7825 */ /* 0x000fe200078e0050 */
[----:B------:R-:W-:-:S03]  /*2540*/  F2FP.BF16.F32.PACK_AB R64, R8, R9 ;  /* 0x000000090840723e */ /* 0x000fc600000010ff */
[----:B------:R-:W-:Y:S01]  /*2550*/  FFMA.FTZ R7, R89, R50, R26 ;  /* 0x0000003259077223 */ /* 0x000fe2000001001a */
[----:B------:R-:W-:Y:S01]  /*2560*/  FFMA.FTZ R90, R90, R55, R31 ;  /* 0x000000375a5a7223 */ /* 0x000fe2000001001f */
[----:B------:R-:W-:-:S04]  /*2570*/  IMAD.WIDE.U32 R80, R5, 0x10, R80 ;  /* 0x0000001005507825 */ /* 0x000fc800078e0050 */
[----:B------:R-:W-:Y:S01]  /*2580*/  FFMA.FTZ R5, R75, R54, R30 ;  /* 0x000000364b057223 */ /* 0x000fe2000001001e */
[----:B------:R-:W-:Y:S01]  /*2590*/  F2FP.BF16.F32.PACK_AB R6, R10, R87 ;  /* 0x000000570a06723e */ /* 0x000fe200000010ff */
        /* <DEDUP_REMOVED lines=20> */
.L_x_5794:
[----:B------:R-:W-:Y:S05]  /*26e0*/  BSYNC.RECONVERGENT B0 ;  /* 0x0000000000007941 */ /* 0x000fea0003800200 */
.L_x_5793:
[----:B-1----:R-:W1:Y:S02]  /*26f0*/  LDC.64 R2, c[0x0][0x380] ;  /* 0x0000e000ff027b82 */ /* 0x002e640000000a00 */
[----:B-1----:R-:W-:-:S04]  /*2700*/  LEA R69, R2, R69, 0x2 ;  /* 0x0000004502457211 */ /* 0x002fc800078e10ff */
[----:B------:R-:W-:-:S13]  /*2710*/  ISETP.GE.AND P0, PT, R69, R3, PT ;  /* 0x000000034500720c */ /* 0x000fda0003f06270 */
[----:B------:R-:W-:Y:S05]  /*2720*/  @!P0 BRA `(.L_x_5795) ;  /* 0xffffffdc00108947 */ /* 0x000fea000383ffff */
[----:B------:R-:W-:Y:S05]  /*2730*/  EXIT ;  /* 0x000000000000794d */ /* 0x000fea0003800000 */
.L_x_5792:
[----:B------:R-:W-:Y:S01]  /*2740*/  HFMA2 R66, -RZ, RZ, 0, 5.9604644775390625e-08 ;  /* 0x00000001ff427431 */ /* 0x000fe200000001ff */
[----:B------:R-:W-:Y:S01]  /*2750*/  BSSY B0, `(.L_x_5796) ;  /* 0x0000007000007945 */ /* 0x000fe20003800000 */
[----:B------:R-:W-:Y:S01]  /*2760*/  MOV R93, R10 ;  /* 0x0000000a005d7202 */ /* 0x000fe20000000f00 */
[----:B------:R-:W-:Y:S01]  /*2770*/  IMAD.MOV.U32 R64, RZ, RZ, -0x1 ;  /* 0xffffffffff407424 */ /* 0x000fe200078e00ff */
[----:B------:R-:W-:-:S07]  /*2780*/  MOV R65, 0x1f ;  /* 0x0000001f00417802 */ /* 0x000fce0000000f00 */
[----:B------:R-:W-:Y:S05]  /*2790*/  WARPSYNC.COLLECTIVE R64, `(.L_x_5797) ;  /* 0x0000000040087348 */ /* 0x000fea0003c00000 */
[----:B------:R0:W1:Y:S02]  /*27a0*/  SHFL.BFLY P0, R91, R93, R66, R65 ;  /* 0x0c0000425d5b7389 */ /* 0x0000640000000041 */
[----:B01----:R-:W-:Y:S05]  /*27b0*/  ENDCOLLECTIVE ;  /* 0x000000000000791b */ /* 0x003fea0003800000 */
.L_x_5797:
[----:B------:R-:W-:Y:S05]  /*27c0*/  BSYNC B0 ;  /* 0x0000000000007941 */ /* 0x000fea0003800000 */
.L_x_5796:
        /* <DEDUP_REMOVED lines=9> */
.L_x_5798:
[----:B------:R-:W-:Y:S01]  /*2860*/  HFMA2 R66, -RZ, RZ, 0, 2.384185791015625e-07 ;  /* 0x00000004ff427431 */ /* 0x000fe200000001ff */
[----:B------:R-:W-:-:S05]  /*2870*/  MOV R88, R91 ;  /* 0x0000005b00587202 */ /* 0x000fca0000000f00 */
[----:B------:R-:W-:-:S05]  /*2880*/  FADD.FTZ R88, R67, R88 ;  /* 0x0000005843587221 */ /* 0x000fca0000010000 */
[----:B------:R-:W-:-:S07]  /*2890*/  MOV R93, R88 ;  /* 0x00000058005d7202 */ /* 0x000fce0000000f00 */
[----:B------:R-:W-:Y:S05]  /*28a0*/  WARPSYNC.COLLECTIVE R64, `(.L_x_5799) ;  /* 0x0000000040087348 */ /* 0x000fea0003c00000 */
[----:B------:R0:W1:Y:S02]  /*28b0*/  SHFL.BFLY P0, R91, R93, R66, R65 ;  /* 0x0c0000425d5b7389 */ /* 0x0000640000000041 */
[----:B01----:R-:W-:Y:S05]  /*28c0*/  ENDCOLLECTIVE ;  /* 0x000000000000791b */ /* 0x003fea0003800000 */
.L_x_5799:
        /* <DEDUP_REMOVED lines=8> */
.L_x_5800:
[----:B------:R-:W-:Y:S01]  /*2950*/  HFMA2 R66, -RZ, RZ, 0, 9.5367431640625e-07 ;  /* 0x00000010ff427431 */ /* 0x000fe200000001ff */
[----:B------:R-:W-:-:S05]  /*2960*/  MOV R90, R91 ;  /* 0x0000005b005a7202 */ /* 0x000fca0000000f00 */
[----:B------:R-:W-:-:S05]  /*2970*/  FADD.FTZ R90, R89, R90 ;  /* 0x0000005a595a7221 */ /* 0x000fca0000010000 */
[----:B------:R-:W-:-:S07]  /*2980*/  MOV R93, R90 ;  /* 0x0000005a005d7202 */ /* 0x000fce0000000f00 */
[----:B------:R-:W-:Y:S05]  /*2990*/  WARPSYNC.COLLECTIVE R64, `(.L_x_5801) ;  /* 0x0000000040087348 */ /* 0x000fea0003c00000 */
[----:B------:R0:W1:Y:S02]  /*29a0*/  SHFL.BFLY P0, R91, R93, R66, R65 ;  /* 0x0c0000425d5b7389 */ /* 0x0000640000000041 */
[----:B01----:R-:W-:Y:S05]  /*29b0*/  ENDCOLLECTIVE ;  /* 0x000000000000791b */ /* 0x003fea0003800000 */
.L_x_5801:
        /* <DEDUP_REMOVED lines=57> */
.L_x_5802:
[----:B------:R-:W-:Y:S01]  /*2d50*/  HFMA2 R66, -RZ, RZ, 0, 1.1920928955078125e-07 ;  /* 0x00000002ff427431 */ /* 0x000fe200000001ff */
[----:B------:R-:W-:-:S05]  /*2d60*/  MOV R67, R91 ;  /* 0x0000005b00437202 */ /* 0x000fca0000000f00 */
[----:B------:R-:W-:-:S05]  /*2d70*/  FADD.FTZ R67, R10, R67 ;  /* 0x000000430a437221 */ /* 0x000fca0000010000 */
[----:B------:R-:W-:-:S07]  /*2d80*/  MOV R93, R67 ;  /* 0x00000043005d7202 */ /* 0x000fce0000000f00 */
[----:B------:R-:W-:Y:S05]  /*2d90*/  WARPSYNC.COLLECTIVE R64, `(.L_x_5803) ;  /* 0x0000000040087348 */ /* 0x000fea0003c00000 */
[----:B------:R0:W1:Y:S02]  /*2da0*/  SHFL.BFLY P0, R91, R93, R66, R65 ;  /* 0x0c0000425d5b7389 */ /* 0x0000640000000041 */
[----:B01----:R-:W-:Y:S05]  /*2db0*/  ENDCOLLECTIVE ;  /* 0x000000000000791b */ /* 0x003fea0003800000 */
.L_x_5803:
[----:B------:R-:W-:Y:S01]  /*2dc0*/  HFMA2 R66, -RZ, RZ, 0, 2.384185791015625e-07 ;  /* 0x00000004ff427431 */ /* 0x000fe200000001ff */
[----:B------:R-:W-:-:S05]  /*2dd0*/  MOV R88, R91 ;  /* 0x0000005b00587202 */ /* 0x000fca0000000f00 */
[----:B------:R-:W-:-:S05]  /*2de0*/  FADD.FTZ R88, R67, R88 ;  /* 0x0000005843587221 */ /* 0x000fca0000010000 */
[----:B------:R-:W-:-:S07]  /*2df0*/  MOV R93, R88 ;  /* 0x00000058005d7202 */ /* 0x000fce0000000f00 */
[----:B------:R-:W-:Y:S05]  /*2e00*/  WARPSYNC.COLLECTIVE R64, `(.L_x_5804) ;  /* 0x0000000040087348 */ /* 0x000fea0003c00000 */
[----:B------:R0:W1:Y:S02]  /*2e10*/  SHFL.BFLY P0, R91, R93, R66, R65 ;  /* 0x0c0000425d5b7389 */ /* 0x0000640000000041 */
[----:B01----:R-:W-:Y:S05]  /*2e20*/  ENDCOLLECTIVE ;  /* 0x000000000000791b */ /* 0x003fea0003800000 */
.L_x_5804:
[----:B------:R-:W-:Y:S01]  /*2e30*/  HFMA2 R66, -RZ, RZ, 0, 4.76837158203125e-07 ;  /* 0x00000008ff427431 */ /* 0x000fe200000001ff */
[----:B------:R-:W-:-:S05]  /*2e40*/  MOV R89, R91 ;  /* 0x0000005b00597202 */ /* 0x000fca0000000f00 */
[----:B------:R-:W-:-:S05]  /*2e50*/  FADD.FTZ R89, R88, R89 ;  /* 0x0000005958597221 */ /* 0x000fca0000010000 */
[----:B------:R-:W-:-:S07]  /*2e60*/  MOV R93, R89 ;  /* 0x00000059005d7202 */ /* 0x000fce0000000f00 */
[----:B------:R-:W-:Y:S05]  /*2e70*/  WARPSYNC.COLLECTIVE R64, `(.L_x_5805) ;  /* 0x0000000040087348 */ /* 0x000fea0003c00000 */
[----:B------:R0:W1:Y:S02]  /*2e80*/  SHFL.BFLY P0, R91, R93, R66, R65 ;  /* 0x0c0000425d5b7389 */ /* 0x0000640000000041 */
[----:B01----:R-:W-:Y:S05]  /*2e90*/  ENDCOLLECTIVE ;  /* 0x000000000000791b */ /* 0x003fea0003800000 */
.L_x_5805:
[----:B------:R-:W-:Y:S01]  /*2ea0*/  HFMA2 R66, -RZ, RZ, 0, 9.5367431640625e-07 ;  /* 0x00000010ff427431 */ /* 0x000fe200000001ff */
[----:B------:R-:W-:-:S05]  /*2eb0*/  MOV R90, R91 ;  /* 0x0000005b005a7202 */ /* 0x000fca0000000f00 */
[----:B------:R-:W-:-:S05]  /*2ec0*/  FADD.FTZ R90, R89, R90 ;  /* 0x0000005a595a7221 */ /* 0x000fca0000010000 */
[----:B------:R-:W-:-:S07]  /*2ed0*/  MOV R93, R90 ;  /* 0x0000005a005d7202 */ /* 0x000fce0000000f00 */
[----:B------:R-:W-:Y:S05]  /*2ee0*/  WARPSYNC.COLLECTIVE R64, `(.L_x_5806) ;  /* 0x0000000040087348 */ /* 0x000fea0003c00000 */
[----:B------:R0:W1:Y:S02]  /*2ef0*/  SHFL.BFLY P0, R91, R93, R66, R65 ;  /* 0x0c0000425d5b7389 */ /* 0x0000640000000041 */
[----:B01----:R-:W-:Y:S05]  /*2f00*/  ENDCOLLECTIVE ;  /* 0x000000000000791b */ /* 0x003fea0003800000 */
.L_x_5806:
[----:B------:R-:W-:Y:S05]  /*2f10*/  BRA `(.L_x_5807) ;  /* 0xfffffff000247947 */ /* 0x000fea000383ffff */
.L_x_5808:
        /* <DEDUP_REMOVED lines=14> */
.L_x_28737:


//--------------------- .text._ZN10layer_norm13ln_fwd_kernelINS_13Kernel_traitsIf13__nv_bfloat16S2_S2_fjLj768ELj1ELj4ELj1ELj16ENS_18Kernel_traits_baseILj768EfS2_S2_S2_fjLj128EEEEELb0ELb1ELb0ELb0EEEvNS_9FwdParamsE --------------------------
	.section	.text._ZN10layer_norm13ln_fwd_kernelINS_13Kernel_traitsIf13__nv_bfloat16S2_S2_fjLj768ELj1ELj4ELj1ELj16ENS_18Kernel_traits_baseILj768EfS2_S2_S2_fjLj128EEEEELb0ELb1ELb0ELb0EEEvNS_9FwdParamsE,"ax",@progbits
	.align	128
        .global         _ZN10layer_norm13ln_fwd_kernelINS_13Kernel_traitsIf13__nv_bfloat16S2_S2_fjLj768ELj1ELj4ELj1ELj16ENS_18Kernel_traits_baseILj768EfS2_S2_S2_fjLj128EEEEELb0ELb1ELb0ELb0EEEvNS_9FwdParamsE
        .type           _ZN10layer_norm13ln_fwd_kernelINS_13Kernel_traitsIf13__nv_bfloat16S2_S2_fjLj768ELj1ELj4ELj1ELj16ENS_18Kernel_traits_baseILj768EfS2_S2_S2_fjLj128EEEEELb0ELb1ELb0ELb0EEEvNS_9FwdParamsE,@function
        .size           _ZN10layer_norm13ln_fwd_kernelINS_13Kernel_traitsIf13__nv_bfloat16S2_S2_fjLj768ELj1ELj4ELj1ELj16ENS_18Kernel_traits_baseILj768EfS2_S2_S2_fjLj128EEEEELb0ELb1ELb0ELb0EEEvNS_9FwdParamsE,(.L_x_28738 - _ZN10layer_norm13ln_fwd_kernelINS_13Kernel_traitsIf13__nv_bfloat16S2_S2_fjLj768ELj1ELj4ELj1ELj16ENS_18Kernel_traits_baseILj768EfS2_S2_S2_fjLj128EEEEELb0ELb1ELb0ELb0EEEvNS_9FwdParamsE)
        .other          _ZN10layer_norm13ln_fwd_kernelINS_13Kernel_traitsIf13__nv_bfloat16S2_S2_fjLj768ELj1ELj4ELj1ELj16ENS_18Kernel_traits_baseILj768EfS2_S2_S2_fjLj128EEEEELb0ELb1ELb0ELb0EEEvNS_9FwdParamsE,@"STO_CUDA_ENTRY STV_DEFAULT"
_ZN10layer_norm13ln_fwd_kernelINS_13Kernel_traitsIf13__nv_bfloat16S2_S2_fjLj768ELj1ELj4ELj1ELj16ENS_18Kernel_traits_baseILj768EfS2_S2_S2_fjLj128EEEEELb0ELb1ELb0ELb0EEEvNS_9FwdParamsE:
.text._ZN10layer_norm13ln_fwd_kernelINS_13Kernel_traitsIf13__nv_bfloat16S2_S2_fjLj768ELj1ELj4ELj1ELj16ENS_18Kernel_traits_baseILj768EfS2_S2_S2_fjLj128EEEEELb0ELb1ELb0ELb0EEEvNS_9FwdParamsE:
        /* <DEDUP_REMOVED lines=29> */
[----:B------:R3:W5:Y:S03]  /*01d0*/  @P1 LDG.E.128 R56, desc[UR6][R12.64+0x10] ;  /* 0x000010060c381981 */ /* 0x000766000c1e1d00 */
[----:B------:R-:W1:Y:S01]  /*01e0*/  @P0 LDC.64 R4, c[0x0][0x438] ;  /* 0x00010e00ff040b82 */ /* 0x000e620000000a00 */
[----:B------:R3:W5:Y:S01]  /*01f0*/  @P1 LD.E.128 R52, desc[UR6][R14.64] ;  /* 0x000000060e341980 */ /* 0x000762000c101d00 */
[----:B--2---:R-:W-:-:S03]  /*0200*/  @P1 IMAD.WIDE.U32 R16, R9, 0x20, R16 ;  /* 0x0000002009101825 */ /* 0x004fc600078e0010 */
[----:B------:R3:W5:Y:S03]  /*0210*/  @P1 LD.E.128 R48, desc[UR6][R14.64+0x10] ;  /* 0x000010060e301980 */ /* 0x000766000c101d00 */
[----:B------:R-:W2:Y:S01]  /*0220*/  @P0 LDC.64 R6, c[0x0][0x3e8] ;  /* 0x0000fa00ff060b82 */ /* 0x000ea20000000a00 */
[----:B------:R3:W5:Y:S04]  /*0230*/  @P1 LDG.E.128 R44, desc[UR6][R16.64] ;  /* 0x00000006102c1981 */ /* 0x000768000c1e1d00 */
[----:B------:R3:W5:Y:S01]  /*0240*/  @P1 LDG.E.128 R40, desc[UR6][R16.64+0x10] ;  /* 0x0000100610281981 */ /* 0x000762000c1e1d00 */
[----:B0-----:R-:W-:-:S05]  /*0250*/  @P0 IMAD.WIDE.U32 R2, R10, 0x20, R2 ;  /* 0x000000200a020825 */ /* 0x001fca00078e0002 */
[----:B------:R3:W5:Y:S01]  /*0260*/  @P0 LDG.E.128 R84, desc[UR6][R2.64] ;  /* 0x0000000602540981 */ /* 0x000762000c1e1d00 */
[----:B-1----:R-:W-:-:S03]  /*0270*/  @P0 IMAD.WIDE.U32 R4, R10, 0x20, R4 ;  /* 0x000000200a040825 */ /* 0x002fc600078e0004 */
[----:B------:R3:W5:Y:S04]  /*0280*/  @P0 LDG.E.128 R80, desc[UR6][R2.64+0x10] ;  /* 0x0000100602500981 */ /* 0x000768000c1e1d00 */
[----:B------:R3:W5:Y:S01]  /*0290*/  @P0 LD.E.128 R76, desc[UR6][R4.64] ;  /* 0x00000006044c0980 */ /* 0x000762000c101d00 */
[----:B--2---:R-:W-:-:S03]  /*02a0*/  @P0 IMAD.WIDE.U32 R6, R10, 0x20, R6 ;  /* 0x000000200a060825 */ /* 0x004fc600078e0006 */
[----:B------:R3:W5:Y:S04]  /*02b0*/  @P0 LD.E.128 R72, desc[UR6][R4.64+0x10] ;  /* 0x0000100604480980 */ /* 0x000768000c101d00 */
[----:B------:R3:W5:Y:S04]  /*02c0*/  @P0 LDG.E.128 R68, desc[UR6][R6.64] ;  /* 0x0000000606440981 */ /* 0x000768000c1e1d00 */
[----:B------:R3:W5:Y:S01]  /*02d0*/  @P0 LDG.E.128 R64, desc[UR6][R6.64+0x10] ;  /* 0x0000100606400981 */ /* 0x000762000c1e1d00 */
[----:B------:R-:W-:Y:S02]  /*02e0*/  ISETP.GE.U32.AND P0, PT, R11, 0x60, PT ;  /* 0x000000600b00780c */ /* 0x000fe40003f06070 */
[----:B------:R-:W-:-:S11]  /*02f0*/  @P1 IADD3 R9, PT, PT, R9, 0x20, RZ ;  /* 0x0000002009091810 */ /* 0x000fd60007ffe0ff */
[----:B---3--:R-:W-:Y:S05]  /*0300*/  @!P0 BRA `(.L_x_5811) ;  /* 0x0000000000dc8947 */ /* 0x008fea0003800000 */
[----:B------:R-:W0:Y:S08]  /*0310*/  LDC.64 R2, c[0x0][0x3d0] ;  /* 0x0000f400ff027b82 */ /* 0x000e300000000a00 */
[----:B------:R-:W1:Y:S08]  /*0320*/  LDC.64 R4, c[0x0][0x438] ;  /* 0x00010e00ff047b82 */ /* 0x000e700000000a00 */
[----:B------:R-:W2:Y:S01]  /*0330*/  LDC.64 R6, c[0x0][0x3e8] ;  /* 0x0000fa00ff067b82 */ /* 0x000ea20000000a00 */
[----:B0-----:R-:W-:-:S05]  /*0340*/  IMAD.WIDE.U32 R2, R9, 0x20, R2 ;  /* 0x0000002009027825 */ /* 0x001fca00078e0002 */
[----:B------:R0:W5:Y:S01]  /*0350*/  LDG.E.128 R36, desc[UR6][R2.64] ;  /* 0x0000000602247981 */ /* 0x000162000c1e1d00 */
[----:B-1----:R-:W-:-:S03]  /*0360*/  IMAD.WIDE.U32 R4, R9, 0x20, R4 ;  /* 0x0000002009047825 */ /* 0x002fc600078e0004 */
[----:B------:R0:W5:Y:S04]  /*0370*/  LDG.E.128 R32, desc[UR6][R2.64+0x10] ;  /* 0x0000100602207981 */ /* 0x000168000c1e1d00 */
[----:B------:R0:W5:Y:S01]  /*0380*/  LD.E.128 R28, desc[UR6][R4.64] ;  /* 0x00000006041c7980 */ /* 0x000162000c101d00 */
[----:B--2---:R-:W-:-:S03]  /*0390*/  IMAD.WIDE.U32 R6, R9, 0x20, R6 ;  /* 0x0000002009067825 */ /* 0x004fc600078e0006 */
[----:B------:R0:W5:Y:S04]  /*03a0*/  LD.E.128 R24, desc[UR6][R4.64+0x10] ;  /* 0x0000100604187980 */ /* 0x000168000c101d00 */
[----:B------:R0:W5:Y:S04]  /*03b0*/  LDG.E.128 R20, desc[UR6][R6.64] ;  /* 0x0000000606147981 */ /* 0x000168000c1e1d00 */
[----:B------:R0:W5:Y:S01]  /*03c0*/  LDG.E.128 R16, desc[UR6][R6.64+0x10] ;  /* 0x0000100606107981 */ /* 0x000162000c1e1d00 */
[----:B------:R-:W-:Y:S05]  /*03d0*/  BRA `(.L_x_5811) ;  /* 0x0000000000a87947 */ /* 0x000fea0003800000 */
.L_x_5810:
[C---:B------:R-:W-:Y:S02]  /*03e0*/  ISETP.GE.U32.AND P1, PT, R11.reuse, 0x40, PT ;  /* 0x000000400b00780c */ /* 0x040fe40003f26070 */
[C---:B------:R-:W-:Y:S02]  /*03f0*/  ISETP.GE.U32.AND P0, PT, R11.reuse, 0x20, PT ;  /* 0x000000200b00780c */ /* 0x040fe40003f06070 */
[----:B------:R-:W-:Y:S02]  /*0400*/  ISETP.GE.U32.AND P2, PT, R11, 0x60, PT ;  /* 0x000000600b00780c */ /* 0x000fe40003f46070 */
[----:B------:R-:W-:-:S07]  /*0410*/  MOV R9, R10 ;  /* 0x0000000a00097202 */ /* 0x000fce0000000f00 */
[----:B------:R-:W0:Y:S02]  /*0420*/  @P1 LDC.64 R2, c[0x0][0x3d0] ;  /* 0x0000f400ff021b82 */ /* 0x000e240000000a00 */
[----:B------:R-:W-:-:S06]  /*0430*/  @P0 LOP3.LUT R9, R10, 0x20, RZ, 0xfc, !PT ;  /* 0x000000200a090812 */ /* 0x000fcc00078efcff */
[----:B------:R-:W1:Y:S08]  /*0440*/  @P1 LDC.64 R4, c[0x0][0x3e8] ;  /* 0x0000fa00ff041b82 */ /* 0x000e700000000a00 */
[----:B------:R-:W2:Y:S08]  /*0450*/  @P0 LDC.64 R6, c[0x0][0x3d0] ;  /* 0x0000f400ff060b82 */ /* 0x000eb00000000a00 */
[----:B------:R-:W3:Y:S01]  /*0460*/  @P0 LDC.64 R12, c[0x0][0x3e8] ;  /* 0x0000fa00ff0c0b82 */ /* 0x000ee20000000a00 */
[----:B0-----:R-:W-:-:S05]  /*0470*/  @P1 IMAD.WIDE.U32 R2, R9, 0x20, R2 ;  /* 0x0000002009021825 */ /* 0x001fca00078e0002 */
[----:B------:R-:W5:Y:S02]  /*0480*/  @P1 LDG.E.128 R60, desc[UR6][R2.64] ;  /* 0x00000006023c1981 */ /* 0x000f64000c1e1d00 */
[----:B------:R-:W0:Y:S01]  /*0490*/  @P2 LDC.64 R50, c[0x0][0x3d0] ;  /* 0x0000f400ff322b82 */ /* 0x000e220000000a00 */
[C---:B-1----:R-:W-:Y:S01]  /*04a0*/  @P1 IMAD.WIDE.U32 R4, R9.reuse, 0x20, R4 ;  /* 0x0000002009041825 */ /* 0x042fe200078e0004 */
[----:B------:R-:W-:Y:S01]  /*04b0*/  @P1 IADD3 R9, PT, PT, R9, 0x20, RZ ;  /* 0x0000002009091810 */ /* 0x000fe20007ffe0ff */
[----:B------:R-:W5:Y:S04]  /*04c0*/  @P1 LDG.E.128 R56, desc[UR6][R2.64+0x10] ;  /* 0x0000100602381981 */ /* 0x000f68000c1e1d00 */
[----:B------:R-:W5:Y:S01]  /*04d0*/  @P1 LDG.E.128 R44, desc[UR6][R4.64] ;  /* 0x00000006042c1981 */ /* 0x000f62000c1e1d00 */
[----:B------:R-:W1:Y:S01]  /*04e0*/  @P2 LDC.64 R52, c[0x0][0x3e8] ;  /* 0x0000fa00ff342b82 */ /* 0x000e620000000a00 */
[----:B--2---:R-:W-:-:S02]  /*04f0*/  @P0 IMAD.WIDE.U32 R14, R10, 0x20, R6 ;  /* 0x000000200a0e0825 */ /* 0x004fc400078e0006 */
[----:B------:R-:W5:Y:S04]  /*0500*/  @P1 LDG.E.128 R40, desc[UR6][R4.64+0x10] ;  /* 0x0000100604281981 */ /* 0x000f68000c1e1d00 */
[----:B------:R-:W5:Y:S01]  /*0510*/  @P0 LDG.E.128 R84, desc[UR6][R14.64] ;  /* 0x000000060e540981 */ /* 0x000f62000c1e1d00 */
[----:B---3--:R-:W-:-:S03]  /*0520*/  @P0 IMAD.WIDE.U32 R48, R10, 0x20, R12 ;  /* 0x000000200a300825 */ /* 0x008fc600078e000c */
[----:B------:R-:W5:Y:S01]  /*0530*/  @P0 LDG.E.128 R80, desc[UR6][R14.64+0x10] ;  /* 0x000010060e500981 */ /* 0x000f62000c1e1d00 */
[----:B------:R-:W-:Y:S02]  /*0540*/  CS2R R54, SRZ ;  /* 0x0000000000367805 */ /* 0x000fe4000001ff00 */
[----:B------:R-:W-:Y:S02]  /*0550*/  CS2R R74, SRZ ;  /* 0x00000000004a7805 */ /* 0x000fe4000001ff00 */
[----:B------:R-:W-:Y:S01]  /*0560*/  CS2R R72, SRZ ;  /* 0x0000000000487805 */ /* 0x000fe2000001ff00 */
[----:B------:R-:W5:Y:S01]  /*0570*/  @P0 LDG.E.128 R68, desc[UR6][R48.64] ;  /* 0x0000000630440981 */ /* 0x000f62000c1e1d00 */
[C---:B0-----:R-:W-:Y:S01]  /*0580*/  @P2 IMAD.WIDE.U32 R6, R9.reuse, 0x20, R50 ;  /* 0x0000002009062825 */ /* 0x041fe200078e0032 */
[----:B------:R-:W-:Y:S02]  /*0590*/  CS2R R78, SRZ ;  /* 0x00000000004e7805 */ /* 0x000fe4000001ff00 */
[----:B------:R-:W-:Y:S01]  /*05a0*/  CS2R R76, SRZ ;  /* 0x00000000004c7805 */ /* 0x000fe2000001ff00 */
[----:B------:R0:W5:Y:S04]  /*05b0*/  @P0 LDG.E.128 R64, desc[UR6][R48.64+0x10] ;  /* 0x0000100630400981 */ /* 0x000168000c1e1d00 */
[----:B------:R2:W5:Y:S01]  /*05c0*/  @P2 LDG.E.128 R36, desc[UR6][R6.64] ;  /* 0x0000000606242981 */ /* 0x000562000c1e1d00 */
[----:B-1----:R-:W-:-:S03]  /*05d0*/  @P2 IMAD.WIDE.U32 R12, R9, 0x20, R52 ;  /* 0x00000020090c2825 */ /* 0x002fc600078e0034 */
[----:B------:R2:W5:Y:S04]  /*05e0*/  @P2 LDG.E.128 R32, desc[UR6][R6.64+0x10] ;  /* 0x0000100606202981 */ /* 0x000568000c1e1d00 */
[----:B------:R2:W5:Y:S04]  /*05f0*/  @P2 LDG.E.128 R20, desc[UR6][R12.64] ;  /* 0x000000060c142981 */ /* 0x000568000c1e1d00 */
[----:B------:R2:W5:Y:S01]  /*0600*/  @P2 LDG.E.128 R16, desc[UR6][R12.64+0x10] ;  /* 0x000010060c102981 */ /* 0x000562000c1e1d00 */
[----:B------:R-:W-:Y:S02]  /*0610*/  CS2R R50, SRZ ;  /* 0x0000000000327805 */ /* 0x000fe4000001ff00 */
[----:B0-----:R-:W-:-:S02]  /*0620*/  CS2R R48, SRZ ;  /* 0x0000000000307805 */ /* 0x001fc4000001ff00 */
[----:B------:R-:W-:Y:S02]  /*0630*/  CS2R R52, SRZ ;  /* 0x0000000000347805 */ /* 0x000fe4000001ff00 */
[----:B------:R-:W-:Y:S02]  /*0640*/  @P2 CS2R R26, SRZ ;  /* 0x00000000001a2805 */ /* 0x000fe4000001ff00 */
[----:B------:R-:W-:Y:S02]  /*0650*/  @P2 CS2R R24, SRZ ;  /* 0x0000000000182805 */ /* 0x000fe4000001ff00 */
[----:B------:R-:W-:Y:S02]  /*0660*/  @P2 CS2R R30, SRZ ;  /* 0x00000000001e2805 */ /* 0x000fe4000001ff00 */
[----:B--2---:R-:W-:-:S07]  /*0670*/  @P2 CS2R R28, SRZ ;  /* 0x00000000001c2805 */ /* 0x004fce000001ff00 */
.L_x_5811:
[----:B------:R-:W-:Y:S05]  /*0680*/  BSYNC.RECONVERGENT B0 ;  /* 0x0000000000007941 */ /* 0x000fea0003800200 */
.L_x_5809:
[----:B------:R-:W1:Y:S02]  /*0690*/  LDCU UR4, c[0x0][0x384] ;  /* 0x00007080ff0477ac */ /* 0x000e640008000800 */
[----:B-1----:R-:W-:-:S13]  /*06a0*/  ISETP.GE.AND P0, PT, R8, UR4, PT ;  /* 0x0000000408007c0c */ /* 0x002fda000bf06270 */
[----:B------:R-:W-:Y:S05]  /*06b0*/  @P0 EXIT ;  /* 0x000000000000094d */ /* 0x000fea0003800000 */
[----:B------:R-:W1:Y:S01]  /*06c0*/  LDCU.64 UR8, c[0x0][0x3e0] ;  /* 0x00007c00ff0877ac */ /* 0x000e620008000a00 */
[----:B------:R-:W2:Y:S01]  /*06d0*/  LDCU.U8 UR4, c[0x0][0x410] ;  /* 0x00008200ff0477ac */ /* 0x000ea20008000000 */
[----:B------:R-:W3:Y:S01]  /*06e0*/  LDCU UR13, c[0x0][0x388] ;  /* 0x00007100ff0d77ac */ /* 0x000ee20008000800 */
[----:B------:R-:W4:Y:S01]  /*06f0*/  LDCU UR12, c[0x0][0x448] ;  /* 0x00008900ff0c77ac */ /* 0x000f220008000800 */
[----:B------:R-:W0:Y:S01]  /*0700*/  LDCU.64 UR10, c[0x0][0x3a0] ;  /* 0x00007400ff0a77ac */ /* 0x000e220008000a00 */
[----:B-1----:R-:W-:Y:S02]  /*0710*/  UISETP.NE.U32.AND UP0, UPT, UR8, URZ, UPT ;  /* 0x000000ff0800728c */ /* 0x002fe4000bf05070 */
[----:B--2---:R-:W-:Y:S02]  /*0720*/  UISETP.NE.AND UP2, UPT, UR4, URZ, UPT ;  /* 0x000000ff0400728c */ /* 0x004fe4000bf45270 */
[----:B0--34-:R-:W-:-:S11]  /*0730*/  UISETP.NE.AND.EX UP0, UPT, UR9, URZ, UPT, UP0 ;  /* 0x000000ff0900728c */ /* 0x019fd6000bf05300 */
.L_x_5831:
        /* <DEDUP_REMOVED lines=27> */
[C---:B------:R-:W-:Y:S02]  /*08f0*/  SHF.L.U32 R2, R5.reuse, 0x10, RZ ;  /* 0x0000001005027819 */ /* 0x040fe400000006ff */
[----:B------:R-:W-:Y:S02]  /*0900*/  SHF.L.U32 R4, R4, 0x10, RZ ;  /* 0x0000001004047819 */ /* 0x000fe400000006ff */
[----:B------:R-:W-:Y:S01]  /*0910*/  PRMT R3, R5, 0x7632, R3 ;  /* 0x0000763205037816 */ /* 0x000fe20000000003 */
[-C--:B------:R-:W-:Y:S01]  /*0920*/  FMUL.FTZ R5, R2, R109.reuse ;  /* 0x0000006d02057220 */ /* 0x080fe20000410000 */
[----:B------:R-:W-:Y:S01]  /*0930*/  PRMT R88, R6, 0x7632, R88 ;  /* 0x0000763206587816 */ /* 0x000fe20000000058 */
[----:B------:R-:W-:Y:S01]  /*0940*/  FMUL.FTZ R9, R4, R109 ;  /* 0x0000006d04097220 */ /* 0x000fe20000410000 */
[----:B------:R-:W-:-:S02]  /*0950*/  SHF.L.U32 R6, R6, 0x10, RZ ;  /* 0x0000001006067819 */ /* 0x000fc400000006ff */
[C---:B------:R-:W-:Y:S02]  /*0960*/  SHF.L.U32 R110, R7.reuse, 0x10, RZ ;  /* 0x00000010076e7819 */ /* 0x040fe400000006ff */
[----:B------:R-:W-:Y:S01]  /*0970*/  PRMT R91, R7, 0x7632, R91 ;  /* 0x00007632075b7816 */ /* 0x000fe2000000005b */
[-C--:B------:R-:W-:Y:S01]  /*0980*/  FMUL.FTZ R89, R6, R109.reuse ;  /* 0x0000006d06597220 */ /* 0x080fe20000410000 */
[----:B--2---:R-:W-:Y:S02]  /*0990*/  SHF.L.U32 R2, R12, 0x10, RZ ;  /* 0x000000100c027819 */ /* 0x004fe400000006ff */
[----:B------:R-:W-:Y:S02]  /*09a0*/  SHF.L.U32 R4, R13, 0x10, RZ ;  /* 0x000000100d047819 */ /* 0x000fe400000006ff */
[----:B------:R-:W-:Y:S01]  /*09b0*/  SHF.L.U32 R90, R14, 0x10, RZ ;  /* 0x000000100e5a7819 */ /* 0x000fe200000006ff */
[----:B------:R-:W-:Y:S01]  /*09c0*/  FFMA.FTZ R9, R9, R68, R2 ;  /* 0x0000004409097223 */ /* 0x000fe20000010002 */
[----:B------:R-:W-:Y:S01]  /*09d0*/  SHF.L.U32 R2, R15, 0x10, RZ ;  /* 0x000000100f027819 */ /* 0x000fe200000006ff */
[----:B------:R-:W-:Y:S01]  /*09e0*/  FFMA.FTZ R7, R5, R70, R4 ;  /* 0x0000004605077223 */ /* 0x000fe20000010004 */
[-C--:B------:R-:W-:Y:S01]  /*09f0*/  FMUL.FTZ R5, R110, R109.reuse ;  /* 0x0000006d6e057220 */ /* 0x080fe20000410000 */
[----:B------:R-:W-:Y:S01]  /*0a00*/  SHF.L.U32 R4, R3, 0x10, RZ ;  /* 0x0000001003047819 */ /* 0x000fe200000006ff */
[----:B------:R-:W-:Y:S01]  /*0a10*/  FFMA.FTZ R6, R89, R64, R90 ;  /* 0x0000004059067223 */ /* 0x000fe2000001005a */
[----:B------:R-:W-:Y:S01]  /*0a20*/  SHF.L.U32 R90, R88, 0x10, RZ ;  /* 0x00000010585a7819 */ /* 0x000fe200000006ff */
[----:B------:R-:W-:Y:S01]  /*0a30*/  FFMA.FTZ R5, R5, R66, R2 ;  /* 0x0000004205057223 */ /* 0x000fe20000010002 */
[----:B------:R-:W-:Y:S01]  /*0a40*/  SHF.L.U32 R2, R0, 0x10, RZ ;  /* 0x0000001000027819 */ /* 0x000fe200000006ff */
[-C--:B------:R-:W-:Y:S01]  /*0a50*/  FMUL.FTZ R88, R4, R109.reuse ;  /* 0x0000006d04587220 */ /* 0x080fe20000410000 */
[----:B------:R-:W-:Y:S01]  /*0a60*/  PRMT R89, R15, 0x7632, R89 ;  /* 0x000076320f597816 */ /* 0x000fe20000000059 */
[----:B------:R-:W-:Y:S01]  /*0a70*/  FMUL.FTZ R90, R90, R109 ;  /* 0x0000006d5a5a7220 */ /* 0x000fe20000410000 */
[----:B------:R-:W-:-:S02]  /*0a80*/  SHF.L.U32 R110, R91, 0x10, RZ ;  /* 0x000000105b6e7819 */ /* 0x000fc400000006ff */
[----:B------:R-:W-:Y:S02]  /*0a90*/  PRMT R4, R14, 0x7632, R4 ;  /* 0x000076320e047816 */ /* 0x000fe40000000004 */
[----:B------:R-:W-:Y:S01]  /*0aa0*/  PRMT R3, R13, 0x7632, R3 ;  /* 0x000076320d037816 */ /* 0x000fe20000000003 */
[----:B------:R-:W-:Y:S01]  /*0ab0*/  FMUL.FTZ R110, R110, R109 ;  /* 0x0000006d6e6e7220 */ /* 0x000fe20000410000 */
[----:B------:R-:W-:Y:S02]  /*0ac0*/  PRMT R0, R12, 0x7632, R0 ;  /* 0x000076320c007816 */ /* 0x000fe40000000000 */
[----:B------:R-:W-:Y:S02]  /*0ad0*/  SHF.L.U32 R113, R89, 0x10, RZ ;  /* 0x0000001059717819 */ /* 0x000fe400000006ff */
[----:B------:R-:W-:Y:S02]  /*0ae0*/  SHF.L.U32 R111, R4, 0x10, RZ ;  /* 0x00000010046f7819 */ /* 0x000fe400000006ff */
[----:B------:R-:W-:Y:S01]  /*0af0*/  SHF.L.U32 R91, R3, 0x10, RZ ;  /* 0x00000010035b7819 */ /* 0x000fe200000006ff */
[----:B------:R-:W-:Y:S01]  /*0b00*/  FFMA.FTZ R4, R110, R67, R113 ;  /* 0x000000436e047223 */ /* 0x000fe20000010071 */
[----:B------:R-:W-:Y:S01]  /*0b10*/  SHF.L.U32 R89, R0, 0x10, RZ ;  /* 0x0000001000597819 */ /* 0x000fe200000006ff */
[----:B------:R-:W-:Y:S01]  /*0b20*/  FMUL.FTZ R0, R2, R109 ;  /* 0x0000006d02007220 */ /* 0x000fe20000410000 */
[----:B------:R-:W-:Y:S01]  /*0b30*/  FFMA.FTZ R3, R90, R65, R111 ;  /* 0x000000415a037223 */ /* 0x000fe2000001006f */
[----:B------:R-:W-:Y:S01]  /*0b40*/  FFMA.FTZ R2, R88, R71, R91 ;  /* 0x0000004758027223 */ /* 0x000fe2000001005b */
[----:B------:R-:W-:Y:S01]  /*0b50*/  F2FP.BF16.F32.PACK_AB R91, R4, R5 ;  /* 0x00000005045b723e */ /* 0x000fe200000010ff */
[----:B------:R-:W-:-:S02]  /*0b60*/  FFMA.FTZ R0, R0, R69, R89 ;  /* 0x0000004500007223 */ /* 0x000fc40000010059 */
[----:B------:R-:W-:Y:S02]  /*0b70*/  F2FP.BF16.F32.PACK_AB R90, R3, R6 ;  /* 0x00000006035a723e */ /* 0x000fe400000010ff */
[----:B------:R-:W-:Y:S02]  /*0b80*/  F2FP.BF16.F32.PACK_AB R89, R2, R7 ;  /* 0x000000070259723e */ /* 0x000fe400000010ff */
[----:B------:R-:W-:Y:S01]  /*0b90*/  F2FP.BF16.F32.PACK_AB R88, R0, R9 ;  /* 0x000000090058723e */ /* 0x000fe200000010ff */
[----:B------:R-:W-:Y:S06]  /*0ba0*/  BRA `(.L_x_5815) ;  /* 0x0000000000807947 */ /* 0x000fec0003800000 */
.L_x_5814:
[----:B-----5:R-:W-:Y:S02]  /*0bb0*/  PRMT R0, R4, 0x7632, R0 ;  /* 0x0000763204007816 */ /* 0x020fe40000000000 */
[----:B------:R-:W-:Y:S02]  /*0bc0*/  PRMT R3, R6, 0x7632, R3 ;  /* 0x0000763206037816 */ /* 0x000fe40000000003 */
[----:B------:R-:W-:Y:S02]  /*0bd0*/  SHF.L.U32 R4, R4, 0x10, RZ ;  /* 0x0000001004047819 */ /* 0x000fe400000006ff */
[----:B------:R-:W-:Y:S02]  /*0be0*/  SHF.L.U32 R6, R6, 0x10, RZ ;  /* 0x0000001006067819 */ /* 0x000fe400000006ff */
[----:B------:R-:W-:Y:S01]  /*0bf0*/  PRMT R2, R5, 0x7632, R2 ;  /* 0x0000763205027816 */ /* 0x000fe20000000002 */
[----:B------:R-:W-:Y:S01]  /*0c00*/  FMUL.FTZ R9, R4, R109 ;  /* 0x0000006d04097220 */ /* 0x000fe20000410000 */
[----:B------:R-:W-:-:S02]  /*0c10*/  PRMT R89, R7, 0x7632, R89 ;  /* 0x0000763207597816 */ /* 0x000fc40000000059 */
[----:B------:R-:W-:Y:S01]  /*0c20*/  SHF.L.U32 R88, R5, 0x10, RZ ;  /* 0x0000001005587819 */ /* 0x000fe200000006ff */
[-C--:B------:R-:W-:Y:S01]  /*0c30*/  FMUL.FTZ R5, R6, R109.reuse ;  /* 0x0000006d06057220 */ /* 0x080fe20000410000 */
[----:B------:R-:W-:Y:S01]  /*0c40*/  SHF.L.U32 R90, R7, 0x10, RZ ;  /* 0x00000010075a7819 */ /* 0x000fe200000006ff */
[----:B------:R-:W-:Y:S01]  /*0c50*/  FMUL.FTZ R9, R9, R68 ;  /* 0x0000004409097220 */ /* 0x000fe20000410000 */
[----:B------:R-:W-:Y:S01]  /*0c60*/  SHF.L.U32 R0, R0, 0x10, RZ ;  /* 0x0000001000007819 */ /* 0x000fe200000006ff */
[-C--:B------:R-:W-:Y:S01]  /*0c70*/  FMUL.FTZ R7, R88, R109.reuse ;  /* 0x0000006d58077220 */ /* 0x080fe20000410000 */
[----:B------:R-:W-:Y:S02]  /*0c80*/  SHF.L.U32 R2, R2, 0x10, RZ ;  /* 0x0000001002027819 */ /* 0x000fe400000006ff */
[----:B------:R-:W-:Y:S01]  /*0c90*/  SHF.L.U32 R4, R3, 0x10, RZ ;  /* 0x0000001003047819 */ /* 0x000fe200000006ff */
[-C--:B------:R-:W-:Y:S01]  /*0ca0*/  FMUL.FTZ R3, R90, R109.reuse ;  /* 0x0000006d5a037220 */ /* 0x080fe20000410000 */
[----:B------:R-:W-:Y:S01]  /*0cb0*/  SHF.L.U32 R6, R89, 0x10, RZ ;  /* 0x0000001059067819 */ /* 0x000fe200000006ff */
[-C--:B------:R-:W-:Y:S01]  /*0cc0*/  FMUL.FTZ R0, R0, R109.reuse ;  /* 0x0000006d00007220 */ /* 0x080fe20000410000 */
[-C--:B------:R-:W-:Y:S01]  /*0cd0*/  FMUL.FTZ R2, R2, R109.reuse ;  /* 0x0000006d02027220 */ /* 0x080fe20000410000 */
[-C--:B------:R-:W-:Y:S01]  /*0ce0*/  FMUL.FTZ R88, R4, R109.reuse ;  /* 0x0000006d04587220 */ /* 0x080fe20000410000 */
[----:B------:R-:W-:Y:S01]  /*0cf0*/  FMUL.FTZ R7, R7, R70 ;  /* 0x0000004607077220 */ /* 0x000fe20000410000 */
[----:B------:R-:W-:Y:S01]  /*0d00*/  FMUL.FTZ R90, R6, R109 ;  /* 0x0000006d065a7220 */ /* 0x000fe20000410000 */
[----:B------:R-:W-:Y:S01]  /*0d10*/  FMUL.FTZ R6, R5, R64 ;  /* 0x0000004005067220 */ /* 0x000fe20000410000 */
        /* <DEDUP_REMOVED lines=9> */
.L_x_5815:
[----:B------:R-:W0:Y:S01]  /*0db0*/  LDC.64 R110, c[0x0][0x3a8] ;  /* 0x0000ea00ff6e7b82 */ /* 0x000e220000000a00 */
[C---:B------:R-:W-:Y:S01]  /*0dc0*/  IADD3 R113, PT, PT, R108.reuse, 0x20, RZ ;  /* 0x000000206c717810 */ /* 0x040fe20007ffe0ff */
[----:B0-----:R-:W-:-:S05]  /*0dd0*/  IMAD.WIDE.U32 R110, R108, 0x10, R110 ;  /* 0x000000106c6e7825 */ /* 0x001fca00078e006e */
[----:B------:R0:W-:Y:S02]  /*0de0*/  STG.E.128 desc[UR6][R110.64], R88 ;  /* 0x000000586e007986 */ /* 0x0001e4000c101d06 */
.L_x_5813:
[----:B------:R-:W-:Y:S05]  /*0df0*/  BSYNC.RECONVERGENT B0 ;  /* 0x0000000000007941 */ /* 0x000fea0003800200 */
.L_x_5812:
        /* <DEDUP_REMOVED lines=12> */
[C---:B0----5:R-:W-:Y:S02]  /*0ec0*/  SHF.L.U32 R92, R88.reuse, 0x10, RZ ;  /* 0x00000010585c7819 */ /* 0x061fe400000006ff */
[----:B------:R-:W-:Y:S02]  /*0ed0*/  PRMT R96, R88, 0x7632, R96 ;  /* 0x0000763258607816 */ /* 0x000fe40000000060 */
[----:B------:R-:W-:Y:S02]  /*0ee0*/  SHF.L.U32 R112, R90, 0x10, RZ ;  /* 0x000000105a707819 */ /* 0x000fe400000006ff */
[C---:B------:R-:W-:Y:S02]  /*0ef0*/  PRMT R88, R89.reuse, 0x7632, R88 ;  /* 0x0000763259587816 */ /* 0x040fe40000000058 */
[----:B------:R-:W-:Y:S01]  /*0f00*/  SHF.L.U32 R98, R89, 0x10, RZ ;  /* 0x0000001059627819 */ /* 0x000fe200000006ff */
[----:B------:R-:W-:Y:S01]  /*0f10*/  FMUL.FTZ R95, R112, R109 ;  /* 0x0000006d705f7220 */ /* 0x000fe20000410000 */
[----:B------:R-:W-:-:S02]  /*0f20*/  SHF.L.U32 R116, R91, 0x10, RZ ;  /* 0x000000105b747819 */ /* 0x000fc400000006ff */
[----:B------:R-:W-:Y:S01]  /*0f30*/  PRMT R89, R90, 0x7632, R89 ;  /* 0x000076325a597816 */ /* 0x000fe20000000059 */
[-C--:B------:R-:W-:Y:S01]  /*0f40*/  FMUL.FTZ R93, R98, R109.reuse ;  /* 0x0000006d625d7220 */ /* 0x080fe20000410000 */
[----:B------:R-:W-:Y:S01]  /*0f50*/  PRMT R90, R91, 0x7632, R90 ;  /* 0x000076325b5a7816 */ /* 0x000fe2000000005a */
[-C--:B------:R-:W-:Y:S01]  /*0f60*/  FMUL.FTZ R91, R92, R109.reuse ;  /* 0x0000006d5c5b7220 */ /* 0x080fe20000410000 */
[----:B------:R-:W-:Y:S01]  /*0f70*/  SHF.L.U32 R94, R12, 0x10, RZ ;  /* 0x000000100c5e7819 */ /* 0x000fe200000006ff */
[----:B------:R-:W-:Y:S01]  /*0f80*/  FMUL.FTZ R97, R116, R109 ;  /* 0x0000006d74617220 */ /* 0x000fe20000410000 */
[C---:B------:R-:W-:Y:S02]  /*0f90*/  SHF.L.U32 R114, R14.reuse, 0x10, RZ ;  /* 0x000000100e727819 */ /* 0x040fe400000006ff */
[----:B------:R-:W-:Y:S01]  /*0fa0*/  SHF.L.U32 R118, R15, 0x10, RZ ;  /* 0x000000100f767819 */ /* 0x000fe200000006ff */
[----:B------:R-:W-:Y:S01]  /*0fb0*/  FFMA.FTZ R92, R91, R44, R94 ;  /* 0x0000002c5b5c7223 */ /* 0x000fe2000001005e */
[----:B------:R-:W-:Y:S01]  /*0fc0*/  SHF.L.U32 R110, R13, 0x10, RZ ;  /* 0x000000100d6e7819 */ /* 0x000fe200000006ff */
[----:B------:R-:W-:Y:S01]  /*0fd0*/  FFMA.FTZ R94, R95, R40, R114 ;  /* 0x000000285f5e7223 */ /* 0x000fe20000010072 */
[----:B------:R-:W-:Y:S01]  /*0fe0*/  PRMT R98, R14, 0x7632, R98 ;  /* 0x000076320e627816 */ /* 0x000fe20000000062 */
[----:B------:R-:W-:Y:S01]  /*0ff0*/  FFMA.FTZ R95, R97, R42, R118 ;  /* 0x0000002a615f7223 */ /* 0x000fe20000010076 */
[----:B------:R-:W-:Y:S01]  /*1000*/  PRMT R97, R13, 0x7632, R97 ;  /* 0x000076320d617816 */ /* 0x000fe20000000061 */
[----:B------:R-:W-:Y:S01]  /*1010*/  FFMA.FTZ R93, R93, R46, R110 ;  /* 0x0000002e5d5d7223 */ /* 0x000fe2000001006e */
[----:B------:R-:W-:-:S02]  /*1020*/  SHF.L.U32 R110, R90, 0x10, RZ ;  /* 0x000000105a6e7819 */ /* 0x000fc400000006ff */
[----:B------:R-:W-:Y:S02]  /*1030*/  SHF.L.U32 R90, R89, 0x10, RZ ;  /* 0x00000010595a7819 */ /* 0x000fe400000006ff */
[----:B------:R-:W-:Y:S02]  /*1040*/  PRMT R99, R15, 0x7632, R99 ;  /* 0x000076320f637816 */ /* 0x000fe40000000063 */
[----:B------:R-:W-:Y:S02]  /*1050*/  SHF.L.U32 R88, R88, 0x10, RZ ;  /* 0x0000001058587819 */ /* 0x000fe400000006ff */
        /* <DEDUP_REMOVED lines=9> */
[----:B------:R-:W-:Y:S01]  /*10f0*/  FMUL.FTZ R88, R96, R109 ;  /* 0x0000006d60587220 */ /* 0x000fe20000410000 */
[----:B------:R-:W-:Y:S01]  /*1100*/  FFMA.FTZ R98, R98, R43, R99 ;  /* 0x0000002b62627223 */ /* 0x000fe20000010063 */
[----:B------:R-:W-:Y:S01]  /*1110*/  FFMA.FTZ R97, R110, R41, R97 ;  /* 0x000000296e617223 */ /* 0x000fe20000010061 */
[----:B------:R-:W-:Y:S01]  /*1120*/  FFMA.FTZ R96, R90, R47, R89 ;  /* 0x0000002f5a607223 */ /* 0x000fe20000010059 */
[----:B------:R-:W-:-:S02]  /*1130*/  FFMA.FTZ R99, R88, R45, R91 ;  /* 0x0000002d58637223 */ /* 0x000fc4000001005b */
[----:B------:R-:W-:Y:S02]  /*1140*/  F2FP.BF16.F32.PACK_AB R91, R98, R95 ;  /* 0x0000005f625b723e */ /* 0x000fe400000010ff */
[----:B------:R-:W-:Y:S02]  /*1150*/  F2FP.BF16.F32.PACK_AB R90, R97, R94 ;  /* 0x0000005e615a723e */ /* 0x000fe400000010ff */
[----:B------:R-:W-:Y:S02]  /*1160*/  F2FP.BF16.F32.PACK_AB R89, R96, R93 ;  /* 0x0000005d6059723e */ /* 0x000fe400000010ff */
[----:B------:R-:W-:Y:S01]  /*1170*/  F2FP.BF16.F32.PACK_AB R88, R99, R92 ;  /* 0x0000005c6358723e */ /* 0x000fe200000010ff */
[----:B------:R-:W-:Y:S06]  /*1180*/  BRA `(.L_x_5819) ;  /* 0x0000000000807947 */ /* 0x000fec0003800000 */
.L_x_5818:
[C---:B0----5:R-:W-:Y:S02]  /*1190*/  PRMT R92, R88.reuse, 0x7632, R92 ;  /* 0x00007632585c7816 */ /* 0x061fe4000000005c */
[C---:B------:R-:W-:Y:S02]  /*11a0*/  SHF.L.U32 R94, R89.reuse, 0x10, RZ ;  /* 0x00000010595e7819 */ /* 0x040fe400000006ff */
[----:B------:R-:W-:Y:S02]  /*11b0*/  SHF.L.U32 R88, R88, 0x10, RZ ;  /* 0x0000001058587819 */ /* 0x000fe400000006ff */
[----:B------:R-:W-:Y:S02]  /*11c0*/  PRMT R95, R90, 0x7632, R95 ;  /* 0x000076325a5f7816 */ /* 0x000fe4000000005f */
[----:B------:R-:W-:Y:S01]  /*11d0*/  PRMT R93, R89, 0x7632, R93 ;  /* 0x00007632595d7816 */ /* 0x000fe2000000005d */
        /* <DEDUP_REMOVED lines=23> */
[----:B------:R-:W-:-:S02]  /*1350*/  F2FP.BF16.F32.PACK_AB R90, R97, R94 ;  /* 0x0000005e615a723e */ /* 0x000fc400000010ff */
[----:B------:R-:W-:Y:S02]  /*1360*/  F2FP.BF16.F32.PACK_AB R91, R98, R95 ;  /* 0x0000005f625b723e */ /* 0x000fe400000010ff */
[----:B------:R-:W-:Y:S02]  /*1370*/  F2FP.BF16.F32.PACK_AB R89, R96, R93 ;  /* 0x0000005d6059723e */ /* 0x000fe400000010ff */
[----:B------:R-:W-:-:S07]  /*1380*/  F2FP.BF16.F32.PACK_AB R88, R99, R92 ;  /* 0x0000005c6358723e */ /* 0x000fce00000010ff */
.L_x_5819:
[----:B------:R-:W0:Y:S02]  /*1390*/  LDC.64 R110, c[0x0][0x3a8] ;  /* 0x0000ea00ff6e7b82 */ /* 0x000e240000000a00 */
[C---:B0-----:R-:W-:Y:S01]  /*13a0*/  IMAD.WIDE.U32 R110, R113.reuse, 0x10, R110 ;  /* 0x00000010716e7825 */ /* 0x041fe200078e006e */
[----:B------:R-:W-:-:S04]  /*13b0*/  IADD3 R113, PT, PT, R113, 0x20, RZ ;  /* 0x0000002071717810 */ /* 0x000fc80007ffe0ff */
[----:B------:R1:W-:Y:S03]  /*13c0*/  STG.E.128 desc[UR6][R110.64], R88 ;  /* 0x000000586e007986 */ /* 0x0003e6000c101d06 */
.L_x_5817:
[----:B------:R-:W-:Y:S05]  /*13d0*/  BSYNC.RECONVERGENT B0 ;  /* 0x0000000000007941 */ /* 0x000fea0003800200 */
.L_x_5816:
        /* <DEDUP_REMOVED lines=14> */
[C---:B------:R-:W-:Y:S02]  /*14c0*/  SHF.L.U32 R100, R89.reuse, 0x10, RZ ;  /* 0x0000001059647819 */ /* 0x040fe400000006ff */
[C---:B------:R-:W-:Y:S02]  /*14d0*/  PRMT R107, R90.reuse, 0x7632, R107 ;  /* 0x000076325a6b7816 */ /* 0x040fe4000000006b */
[----:B------:R-:W-:Y:S01]  /*14e0*/  SHF.L.U32 R90, R90, 0x10, RZ ;  /* 0x000000105a5a7819 */ /* 0x000fe200000006ff */
[-C--:B------:R-:W-:Y:S01]  /*14f0*/  FMUL.FTZ R105, R100, R109.reuse ;  /* 0x0000006d64697220 */ /* 0x080fe20000410000 */
[----:B------:R-:W-:Y:S01]  /*1500*/  PRMT R103, R89, 0x7632, R103 ;  /* 0x0000763259677816 */ /* 0x000fe20000000067 */
[-C--:B------:R-:W-:Y:S01]  /*1510*/  FMUL.FTZ R89, R88, R109.reuse ;  /* 0x0000006d58597220 */ /* 0x080fe20000410000 */
[----:B------:R-:W-:Y:S01]  /*1520*/  SHF.L.U32 R102, R12, 0x10, RZ ;  /* 0x000000100c667819 */ /* 0x000fe200000006ff */
[----:B------:R-:W-:Y:S01]  /*1530*/  FMUL.FTZ R111, R90, R109 ;  /* 0x0000006d5a6f7220 */ /* 0x000fe20000410000 */
[----:B------:R-:W-:-:S02]  /*1540*/  SHF.L.U32 R104, R13, 0x10, RZ ;  /* 0x000000100d687819 */ /* 0x000fc400000006ff */
[----:B------:R-:W-:Y:S01]  /*1550*/  SHF.L.U32 R106, R14, 0x10, RZ ;  /* 0x000000100e6a7819 */ /* 0x000fe200000006ff */
[----:B------:R-:W-:Y:S01]  /*1560*/  FFMA.FTZ R100, R89, R20, R102 ;  /* 0x0000001459647223 */ /* 0x000fe20000010066 */
[----:B------:R-:W-:Y:S01]  /*1570*/  SHF.L.U32 R90, R91, 0x10, RZ ;  /* 0x000000105b5a7819 */ /* 0x000fe200000006ff */
[----:B------:R-:W-:Y:S01]  /*1580*/  FFMA.FTZ R102, R105, R22, R104 ;  /* 0x0000001669667223 */ /* 0x000fe20000010068 */
[----:B------:R-:W-:Y:S01]  /*1590*/  SHF.L.U32 R88, R101, 0x10, RZ ;  /* 0x0000001065587819 */ /* 0x000fe200000006ff */
[----:B------:R-:W-:Y:S01]  /*15a0*/  FFMA.FTZ R104, R111, R16, R106 ;  /* 0x000000106f687223 */ /* 0x000fe2000001006a */
[----:B------:R-:W-:Y:S02]  /*15b0*/  PRMT R110, R91, 0x7632, R110 ;  /* 0x000076325b6e7816 */ /* 0x000fe4000000006e */
[----:B------:R-:W-:Y:S01]  /*15c0*/  SHF.L.U32 R106, R103, 0x10, RZ ;  /* 0x00000010676a7819 */ /* 0x000fe200000006ff */
[-C--:B------:R-:W-:Y:S01]  /*15d0*/  FMUL.FTZ R103, R90, R109.reuse ;  /* 0x0000006d5a677220 */ /* 0x080fe20000410000 */
[----:B------:R-:W-:Y:S01]  /*15e0*/  FMUL.FTZ R90, R88, R109 ;  /* 0x0000006d585a7220 */ /* 0x000fe20000410000 */
[----:B------:R-:W-:-:S02]  /*15f0*/  PRMT R101, R15, 0x7632, R101 ;  /* 0x000076320f657816 */ /* 0x000fc40000000065 */
[----:B------:R-:W-:Y:S02]  /*1600*/  SHF.L.U32 R112, R107, 0x10, RZ ;  /* 0x000000106b707819 */ /* 0x000fe400000006ff */
[----:B------:R-:W-:Y:S01]  /*1610*/  SHF.L.U32 R114, R110, 0x10, RZ ;  /* 0x000000106e727819 */ /* 0x000fe200000006ff */
[-C--:B------:R-:W-:Y:S01]  /*1620*/  FMUL.FTZ R110, R106, R109.reuse ;  /* 0x0000006d6a6e7220 */ /* 0x080fe20000410000 */
[----:B------:R-:W-:Y:S01]  /*1630*/  PRMT R88, R12, 0x7632, R88 ;  /* 0x000076320c587816 */ /* 0x000fe20000000058 */
[-C--:B------:R-:W-:Y:S01]  /*1640*/  FMUL.FTZ R112, R112, R109.reuse ;  /* 0x0000006d70707220 */ /* 0x080fe20000410000 */
[----:B------:R-:W-:Y:S01]  /*1650*/  PRMT R91, R14, 0x7632, R91 ;  /* 0x000076320e5b7816 */ /* 0x000fe2000000005b */
[----:B------:R-:W-:Y:S01]  /*1660*/  FMUL.FTZ R114, R114, R109 ;  /* 0x0000006d72727220 */ /* 0x000fe20000410000 */
[----:B------:R-:W-:Y:S02]  /*1670*/  PRMT R89, R13, 0x7632, R89 ;  /* 0x000076320d597816 */ /* 0x000fe40000000059 */
[----:B------:R-:W-:-:S02]  /*1680*/  SHF.L.U32 R106, R15, 0x10, RZ ;  /* 0x000000100f6a7819 */ /* 0x000fc400000006ff */
[----:B------:R-:W-:Y:S02]  /*1690*/  SHF.L.U32 R107, R101, 0x10, RZ ;  /* 0x00000010656b7819 */ /* 0x000fe400000006ff */
[----:B------:R-:W-:Y:S01]  /*16a0*/  SHF.L.U32 R91, R91, 0x10, RZ ;  /* 0x000000105b5b7819 */ /* 0x000fe200000006ff */
[----:B------:R-:W-:Y:S01]  /*16b0*/  FFMA.FTZ R106, R103, R18, R106 ;  /* 0x00000012676a7223 */ /* 0x000fe2000001006a */
[----:B------:R-:W-:Y:S01]  /*16c0*/  SHF.L.U32 R89, R89, 0x10, RZ ;  /* 0x0000001059597819 */ /* 0x000fe200000006ff */
[----:B------:R-:W-:Y:S01]  /*16d0*/  FFMA.FTZ R107, R114, R19, R107 ;  /* 0x00000013726b7223 */ /* 0x000fe2000001006b */
        /* <DEDUP_REMOVED lines=9> */
.L_x_5822:
[C---:B0----5:R-:W-:Y:S02]  /*1770*/  PRMT R101, R89.reuse, 0x7632, R101 ;  /* 0x0000763259657816 */ /* 0x061fe40000000065 */
[----:B------:R-:W-:Y:S02]  /*1780*/  SHF.L.U32 R102, R89, 0x10, RZ ;  /* 0x0000001059667819 */ /* 0x000fe400000006ff */
[----:B------:R-:W-:Y:S02]  /*1790*/  SHF.L.U32 R104, R90, 0x10, RZ ;  /* 0x000000105a687819 */ /* 0x000fe400000006ff */
[----:B------:R-:W-:Y:S02]  /*17a0*/  PRMT R100, R88, 0x7632, R100 ;  /* 0x0000763258647816 */ /* 0x000fe40000000064 */
[----:B------:R-:W-:Y:S02]  /*17b0*/  PRMT R103, R90, 0x7632, R103 ;  /* 0x000076325a677816 */ /* 0x000fe40000000067 */
[----:B------:R-:W-:-:S02]  /*17c0*/  PRMT R105, R91, 0x7632, R105 ;  /* 0x000076325b697816 */ /* 0x000fc40000000069 */
[----:B------:R-:W-:Y:S01]  /*17d0*/  SHF.L.U32 R106, R91, 0x10, RZ ;  /* 0x000000105b6a7819 */ /* 0x000fe200000006ff */
[-C--:B------:R-:W-:Y:S01]  /*17e0*/  FMUL.FTZ R91, R102, R109.reuse ;  /* 0x0000006d665b7220 */ /* 0x080fe20000410000 */
        /* <DEDUP_REMOVED lines=24> */
.L_x_5823:
[----:B------:R-:W0:Y:S02]  /*1970*/  LDC.64 R110, c[0x0][0x3a8] ;  /* 0x0000ea00ff6e7b82 */ /* 0x000e240000000a00 */
[----:B0-----:R-:W-:-:S05]  /*1980*/  IMAD.WIDE.U32 R110, R113, 0x10, R110 ;  /* 0x00000010716e7825 */ /* 0x001fca00078e006e */
[----:B------:R2:W-:Y:S02]  /*1990*/  STG.E.128 desc[UR6][R110.64], R88 ;  /* 0x000000586e007986 */ /* 0x0005e4000c101d06 */
.L_x_5821:
[----:B------:R-:W-:Y:S05]  /*19a0*/  BSYNC.RECONVERGENT B0 ;  /* 0x0000000000007941 */ /* 0x000fea0003800200 */
.L_x_5820:
        /* <DEDUP_REMOVED lines=100> */
.L_x_5843:
        /* <DEDUP_REMOVED lines=19> */
[----:B------:R-:W0:Y:S01]  /*2120*/  LDC.64 R110, c[0x0][0x428] ;  /* 0x00010a00ff6e7b82 */ /* 0x000e220000000a00 */
[--C-:B------:R-:W-:Y:S01]  /*2130*/  FADD.FTZ R116, R6, -R112.reuse ;  /* 0x8000007006747221 */ /* 0x100fe20000010000 */
[C---:B------:R-:W-:Y:S01]  /*2140*/  FMUL.FTZ R89, R109.reuse, R88 ;  /* 0x000000586d597220 */ /* 0x040fe20000410000 */
[----:B------:R-:W-:Y:S01]  /*2150*/  FMUL.FTZ R90, R109, R90 ;  /* 0x0000005a6d5a7220 */ /* 0x000fe20000410000 */
[----:B------:R-:W-:Y:S01]  /*2160*/  FADD.FTZ R118, R3, -R112 ;  /* 0x8000007003767221 */ /* 0x000fe20000010000 */
[----:B------:R-:W-:Y:S01]  /*2170*/  FMUL.FTZ R91, R109, R116 ;  /* 0x000000746d5b7220 */ /* 0x000fe20000410000 */
[----:B-----5:R-:W-:Y:S01]  /*2180*/  FFMA.FTZ R88, R89, R84, R76 ;  /* 0x0000005459587223 */ /* 0x020fe2000001004c */
[----:B------:R-:W-:Y:S01]  /*2190*/  FFMA.FTZ R89, R90, R85, R77 ;  /* 0x000000555a597223 */ /* 0x000fe2000001004d */
[--C-:B------:R-:W-:Y:S01]  /*21a0*/  FADD.FTZ R90, R7, -R112.reuse ;  /* 0x80000070075a7221 */ /* 0x100fe20000010000 */
[--C-:B------:R-:W-:Y:S01]  /*21b0*/  FADD.FTZ R114, R2, -R112.reuse ;  /* 0x8000007002727221 */ /* 0x100fe20000010000 */
[--C-:B------:R-:W-:Y:S01]  /*21c0*/  FADD.FTZ R116, R4, -R112.reuse ;  /* 0x8000007004747221 */ /* 0x100fe20000010000 */
[----:B------:R-:W-:Y:S01]  /*21d0*/  FMUL.FTZ R118, R109, R118 ;  /* 0x000000766d767220 */ /* 0x000fe20000410000 */
[----:B------:R-:W-:Y:S01]  /*21e0*/  F2FP.BF16.F32.PACK_AB R88, R89, R88 ;  /* 0x000000585958723e */ /* 0x000fe200000010ff */
[----:B------:R-:W-:Y:S01]  /*21f0*/  FMUL.FTZ R89, R109, R90 ;  /* 0x0000005a6d597220 */ /* 0x000fe20000410000 */
[----:B------:R-:W-:Y:S01]  /*2200*/  FADD.FTZ R90, R5, -R112 ;  /* 0x80000070055a7221 */ /* 0x000fe20000010000 */
        /* <DEDUP_REMOVED lines=13> */
[----:B------:R-:W-:-:S03]  /*22e0*/  IADD3 R108, PT, PT, R108, 0x20, RZ ;  /* 0x000000206c6c7810 */ /* 0x000fc60007ffe0ff */
[----:B------:R1:W-:Y:S04]  /*22f0*/  STG.E.128 desc[UR6][R110.64], R88 ;  /* 0x000000586e007986 */ /* 0x0003e8000c101d06 */
.L_x_5826:
[----:B------:R-:W-:Y:S05]  /*2300*/  BSYNC.RECONVERGENT B0 ;  /* 0x0000000000007941 */ /* 0x000fea0003800200 */
.L_x_5825:
[----:B------:R-:W-:Y:S04]  /*2310*/  BSSY.RECONVERGENT B0, `(.L_x_5827) ;  /* 0x0000022000007945 */ /* 0x000fe80003800200 */
[----:B------:R-:W-:Y:S05]  /*2320*/  @!P1 BRA `(.L_x_5828) ;  /* 0x0000000000809947 */ /* 0x000fea0003800000 */
[--C-:B01----:R-:W-:Y:S01]  /*2330*/  FADD.FTZ R88, R92, -R112.reuse ;  /* 0x800000705c587221 */ /* 0x103fe20000010000 */
        /* <DEDUP_REMOVED lines=31> */
.L_x_5828:
[----:B------:R-:W-:Y:S05]  /*2530*/  BSYNC.RECONVERGENT B0 ;  /* 0x0000000000007941 */ /* 0x000fea0003800200 */
.L_x_5827:
        /* <DEDUP_REMOVED lines=19> */
[----:B-----5:R-:W-:Y:S01]  /*2670*/  FFMA.FTZ R110, R91, R36, R28 ;  /* 0x000000245b6e7223 */ /* 0x020fe2000001001c */
[----:B------:R-:W-:Y:S01]  /*2680*/  FFMA.FTZ R112, R111, R38, R30 ;  /* 0x000000266f707223 */ /* 0x000fe2000001001e */
[----:B------:R-:W-:Y:S01]  /*2690*/  FFMA.FTZ R114, R113, R32, R24 ;  /* 0x0000002071727223 */ /* 0x000fe20000010018 */
        /* <DEDUP_REMOVED lines=9> */
[----:B------:R-:W-:-:S05]  /*2730*/  F2FP.BF16.F32.PACK_AB R88, R111, R110 ;  /* 0x0000006e6f58723e */ /* 0x000fca00000010ff */
[----:B------:R3:W-:Y:S02]  /*2740*/  STG.E.128 desc[UR6][R108.64], R88 ;  /* 0x000000586c007986 */ /* 0x0007e4000c101d06 */
.L_x_5830:
[----:B------:R-:W-:Y:S05]  /*2750*/  BSYNC.RECONVERGENT B0 ;  /* 0x0000000000007941 */ /* 0x000fea0003800200 */
.L_x_5829:
[----:B0123--:R-:W0:Y:S02]  /*2760*/  LDC.64 R88, c[0x0][0x380] ;  /* 0x0000e000ff587b82 */ /* 0x00fe240000000a00 */
[----:B0-----:R-:W-:-:S04]  /*2770*/  LEA R8, R88, R8, 0x2 ;  /* 0x0000000858087211 */ /* 0x001fc800078e10ff */
[----:B------:R-:W-:-:S13]  /*2780*/  ISETP.GE.AND P0, PT, R8, R89, PT ;  /* 0x000000590800720c */ /* 0x000fda0003f06270 */
[----:B------:R-:W-:Y:S05]  /*2790*/  @!P0 BRA `(.L_x_5831) ;  /* 0xffffffdc00e88947 */ /* 0x000fea000383ffff */
[----:B------:R-:W-:Y:S05]  /*27a0*/  EXIT ;  /* 0x000000000000794d */ /* 0x000fea0003800000 */
.L_x_5824:
        /* <DEDUP_REMOVED lines=8> */
.L_x_5833:
[----:B------:R-:W-:Y:S05]  /*2830*/  BSYNC B0 ;  /* 0x0000000000007941 */ /* 0x000fea0003800000 */
.L_x_5832:
        /* <DEDUP_REMOVED lines=9> */
.L_x_5834:
[----:B------:R-:W-:Y:S01]  /*28d0*/  HFMA2 R116, -RZ, RZ, 0, 2.384185791015625e-07 ;  /* 0x00000004ff747431 */ /* 0x000fe200000001ff */
[----:B------:R-:W-:-:S05]  /*28e0*/  MOV R91, R113 ;  /* 0x00000071005b7202 */ /* 0x000fca0000000f00 */
[----:B------:R-:W-:-:S05]  /*28f0*/  FADD.FTZ R91, R90, R91 ;  /* 0x0000005b5a5b7221 */ /* 0x000fca0000010000 */
[----:B------:R-:W-:-:S07]  /*2900*/  MOV R115, R91 ;  /* 0x0000005b00737202 */ /* 0x000fce0000000f00 */
[----:B------:R-:W-:Y:S05]  /*2910*/  WARPSYNC.COLLECTIVE R114, `(.L_x_5835) ;  /* 0x0000000072087348 */ /* 0x000fea0003c00000 */
[----:B------:R0:W1:Y:S02]  /*2920*/  SHFL.BFLY P6, R113, R115, R116, R117 ;  /* 0x0c00007473717389 */ /* 0x00006400000c0075 */
[----:B01----:R-:W-:Y:S05]  /*2930*/  ENDCOLLECTIVE ;  /* 0x000000000000791b */ /* 0x003fea0003800000 */
.L_x_5835:
[----:B------:R-:W-:Y:S01]  /*2940*/  HFMA2 R116, -RZ, RZ, 0, 4.76837158203125e-07 ;  /* 0x00000008ff747431 */ /* 0x000fe200000001ff */
[----:B------:R-:W-:-:S05]  /*2950*/  MOV R88, R113 ;  /* 0x0000007100587202 */ /* 0x000fca0000000f00 */
[----:B------:R-:W-:-:S05]  /*2960*/  FADD.FTZ R110, R91, R88 ;  /* 0x000000585b6e7221 */ /* 0x000fca0000010000 */
[----:B------:R-:W-:-:S07]  /*2970*/  MOV R115, R110 ;  /* 0x0000006e00737202 */ /* 0x000fce0000000f00 */
[----:B------:R-:W-:Y:S05]  /*2980*/  WARPSYNC.COLLECTIVE R114, `(.L_x_5836) ;  /* 0x0000000072087348 */ /* 0x000fea0003c00000 */
[----:B------:R0:W1:Y:S02]  /*2990*/  SHFL.BFLY P6, R113, R115, R116, R117 ;  /* 0x0c00007473717389 */ /* 0x00006400000c0075 */
[----:B01----:R-:W-:Y:S05]  /*29a0*/  ENDCOLLECTIVE ;  /* 0x000000000000791b */ /* 0x003fea0003800000 */
.L_x_5836:
        /* <DEDUP_REMOVED lines=8> */
.L_x_5837:
        /* <DEDUP_REMOVED lines=57> */
.L_x_5838:
[----:B------:R-:W-:Y:S01]  /*2dc0*/  HFMA2 R116, -RZ, RZ, 0, 1.1920928955078125e-07 ;  /* 0x00000002ff747431 */ /* 0x000fe200000001ff */
[----:B------:R-:W-:-:S05]  /*2dd0*/  MOV R89, R113 ;  /* 0x0000007100597202 */ /* 0x000fca0000000f00 */
[----:B------:R-:W-:-:S05]  /*2de0*/  FADD.FTZ R89, R88, R89 ;  /* 0x0000005958597221 */ /* 0x000fca0000010000 */
[----:B------:R-:W-:-:S07]  /*2df0*/  MOV R115, R89 ;  /* 0x0000005900737202 */ /* 0x000fce0000000f00 */
[----:B------:R-:W-:Y:S05]  /*2e00*/  WARPSYNC.COLLECTIVE R114, `(.L_x_5839) ;  /* 0x0000000072087348 */ /* 0x000fea0003c00000 */
[----:B------:R0:W1:Y:S02]  /*2e10*/  SHFL.BFLY P6, R113, R115, R116, R117 ;  /* 0x0c00007473717389 */ /* 0x00006400000c0075 */
[----:B01----:R-:W-:Y:S05]  /*2e20*/  ENDCOLLECTIVE ;  /* 0x000000000000791b */ /* 0x003fea0003800000 */
.L_x_5839:
[----:B------:R-:W-:Y:S01]  /*2e30*/  HFMA2 R116, -RZ, RZ, 0, 2.384185791015625e-07 ;  /* 0x00000004ff747431 */ /* 0x000fe200000001ff */
[----:B------:R-:W-:-:S05]  /*2e40*/  MOV R90, R113 ;  /* 0x00000071005a7202 */ /* 0x000fca0000000f00 */
[----:B------:R-:W-:-:S05]  /*2e50*/  FADD.FTZ R90, R89, R90 ;  /* 0x0000005a595a7221 */ /* 0x000fca0000010000 */
[----:B------:R-:W-:-:S07]  /*2e60*/  MOV R115, R90 ;  /* 0x0000005a00737202 */ /* 0x000fce0000000f00 */
[----:B------:R-:W-:Y:S05]  /*2e70*/  WARPSYNC.COLLECTIVE R114, `(.L_x_5840) ;  /* 0x0000000072087348 */ /* 0x000fea0003c00000 */
[----:B------:R0:W1:Y:S02]  /*2e80*/  SHFL.BFLY P6, R113, R115, R116, R117 ;  /* 0x0c00007473717389 */ /* 0x00006400000c0075 */
[----:B01----:R-:W-:Y:S05]  /*2e90*/  ENDCOLLECTIVE ;  /* 0x000000000000791b */ /* 0x003fea0003800000 */
.L_x_5840:
[----:B------:R-:W-:Y:S01]  /*2ea0*/  HFMA2 R116, -RZ, RZ, 0, 4.76837158203125e-07 ;  /* 0x00000008ff747431 */ /* 0x000fe200000001ff */
[----:B------:R-:W-:-:S05]  /*2eb0*/  MOV R91, R113 ;  /* 0x00000071005b7202 */ /* 0x000fca0000000f00 */
[----:B------:R-:W-:-:S05]  /*2ec0*/  FADD.FTZ R91, R90, R91 ;  /* 0x0000005b5a5b7221 */ /* 0x000fca0000010000 */
[----:B------:R-:W-:-:S07]  /*2ed0*/  MOV R115, R91 ;  /* 0x0000005b00737202 */ /* 0x000fce0000000f00 */
[----:B------:R-:W-:Y:S05]  /*2ee0*/  WARPSYNC.COLLECTIVE R114, `(.L_x_5841) ;  /* 0x0000000072087348 */ /* 0x000fea0003c00000 */
[----:B------:R0:W1:Y:S02]  /*2ef0*/  SHFL.BFLY P6, R113, R115, R116, R117 ;  /* 0x0c00007473717389 */ /* 0x00006400000c0075 */
[----:B01----:R-:W-:Y:S05]  /*2f00*/  ENDCOLLECTIVE ;  /* 0x000000000000791b */ /* 0x003fea0003800000 */
.L_x_5841:
[----:B------:R-:W-:Y:S01]  /*2f10*/  HFMA2 R116, -RZ, RZ, 0, 9.5367431640625e-07 ;  /* 0x00000010ff747431 */ /* 0x000fe200000001ff */
[----:B------:R-:W-:-:S05]  /*2f20*/  MOV R110, R113 ;  /* 0x00000071006e7202 */ /* 0x000fca0000000f00 */
[----:B------:R-:W-:-:S05]  /*2f30*/  FADD.FTZ R110, R91, R110 ;  /* 0x0000006e5b6e7221 */ /* 0x000fca0000010000 */
[----:B------:R-:W-:-:S07]  /*2f40*/  MOV R115, R110 ;  /* 0x0000006e00737202 */ /* 0x000fce0000000f00 */
[----:B------:R-:W-:Y:S05]  /*2f50*/  WARPSYNC.COLLECTIVE R114, `(.L_x_5842) ;  /* 0x0000000072087348 */ /* 0x000fea0003c00000 */
[----:B------:R0:W1:Y:S02]  /*2f60*/  SHFL.BFLY P6, R113, R115, R116, R117 ;  /* 0x0c00007473717389 */ /* 0x00006400000c0075 */
[----:B01----:R-:W-:Y:S05]  /*2f70*/  ENDCOLLECTIVE ;  /* 0x000000000000791b */ /* 0x003fea0003800000 */
.L_x_5842:
[----:B------:R-:W-:Y:S05]  /*2f80*/  BRA `(.L_x_5843) ;  /* 0xfffffff000187947 */ /* 0x000fea000383ffff */
.L_x_5844:
        /* <DEDUP_REMOVED lines=15> */
.L_x_28738:


//--------------------- .text._ZN10layer_norm13ln_fwd_kernelINS_13Kernel_traitsIf13__nv_bfloat16S2_S2_fjLj768ELj1ELj4ELj1ELj16ENS_18Kernel_traits_baseILj768EfS2_S2_S2_fjLj128EEEEELb0ELb1ELb0ELb1EEEvNS_9FwdParamsE --------------------------
	.section	.text._ZN10layer_norm13ln_fwd_kernelINS_13Kernel_traitsIf13__nv_bfloat16S2_S2_fjLj768ELj1ELj4ELj1ELj16ENS_18Kernel_traits_baseILj768EfS2_S2_S2_fjLj128EEEEELb0ELb1ELb0ELb1EEEvNS_9FwdParamsE,"ax",@progbits
	.align	128
        .global         _ZN10layer_norm13ln_fwd_kernelINS_13Kernel_traitsIf13__nv_bfloat16S2_S2_fjLj768ELj1ELj4ELj1ELj16ENS_18Kernel_traits_baseILj768EfS2_S2_S2_fjLj128EEEEELb0ELb1ELb0ELb1EEEvNS_9FwdParamsE
        .type           _ZN10layer_norm13ln_fwd_kernelINS_13Kernel_traitsIf13__nv_bfloat16S2_S2_fjLj768ELj1ELj4ELj1ELj16ENS_18Kernel_traits_baseILj768EfS2_S2_S2_fjLj128EEEEELb0ELb1ELb0ELb1EEEvNS_9FwdParamsE,@function
        .size           _ZN10layer_norm13ln_fwd_kernelINS_13Kernel_traitsIf13__nv_bfloat16S2_S2_fjLj768ELj1ELj4ELj1ELj16ENS_18Kernel_traits_baseILj768EfS2_S2_S2_fjLj128EEEEELb0ELb1ELb0ELb1EEEvNS_9FwdParamsE,(.L_x_28739 - _ZN10layer_norm13ln_fwd_kernelINS_13Kernel_traitsIf13__nv_bfloat16S2_S2_fjLj768ELj1ELj4ELj1ELj16ENS_18Kernel_traits_baseILj768EfS2_S2_S2_fjLj128EEEEELb0ELb1ELb0ELb1EEEvNS_9FwdParamsE)
        .other          _ZN10layer_norm13ln_fwd_kernelINS_13Kernel_traitsIf13__nv_bfloat16S2_S2_fjLj768ELj1ELj4ELj1ELj16ENS_18Kernel_traits_baseILj768EfS2_S2_S2_fjLj128EEEEELb0ELb1ELb0ELb1EEEvNS_9FwdParamsE,@"STO_CUDA_ENTRY STV_DEFAULT"
_ZN10layer_norm13ln_fwd_kernelINS_13Kernel_traitsIf13__nv_bfloat16S2_S2_fjLj768ELj1ELj4ELj1ELj16ENS_18Kernel_traits_baseILj768EfS2_S2_S2_fjLj128EEEEELb0ELb1ELb0ELb1EEEvNS_9FwdParamsE:
.text._ZN10layer_norm13ln_fwd_kernelINS_13Kernel_traitsIf13__nv_bfloat16S2_S2_fjLj768ELj1ELj4ELj1ELj16ENS_18Kernel_traits_baseILj768EfS2_S2_S2_fjLj128EEEEELb0ELb1ELb0ELb1EEEvNS_9FwdParamsE:
        /* <DEDUP_REMOVED lines=13> */
[----:B------:R-:W1:Y:S08]  /*00d0*/  LDC.64 R6, c[0x0][0x438] ;  /* 0x00010e00ff067b82 */ /* 0x000e700000000a00 */
[----:B------:R-:W2:Y:S01]  /*00e0*/  LDC.64 R8, c[0x0][0x3e8] ;  /* 0x0000fa00ff087b82 */ /* 0x000ea20000000a00 */
[----:B0-----:R-:W-:-:S05]  /*00f0*/  IMAD.WIDE.U32 R4, R0, 0x20, R4 ;  /* 0x0000002000047825 */ /* 0x001fca00078e0004 */
[----:B------:R0:W5:Y:S01]  /*0100*/  LDG.E.128 R84, desc[UR6][R4.64] ;  /* 0x0000000604547981 */ /* 0x000162000c1e1d00 */
[----:B-1----:R-:W-:-:S03]  /*0110*/  IMAD.WIDE.U32 R6, R0, 0x20, R6 ;  /* 0x0000002000067825 */ /* 0x002fc600078e0006 */
[----:B------:R0:W5:Y:S04]  /*0120*/  LDG.E.128 R80, desc[UR6][R4.64+0x10] ;  /* 0x0000100604507981 */ /* 0x000168000c1e1d00 */
[----:B------:R0:W5:Y:S01]  /*0130*/  LDG.E.128 R76, desc[UR6][R4.64+0x400] ;  /* 0x00040006044c7981 */ /* 0x000162000c1e1d00 */
[----:B--2---:R-:W-:-:S03]  /*0140*/  IMAD.WIDE.U32 R8, R0, 0x20, R8 ;  /* 0x0000002000087825 */ /* 0x004fc600078e0008 */
        /* <DEDUP_REMOVED lines=16> */
.L_x_5845:
        /* <DEDUP_REMOVED lines=28> */
.L_x_5846:
[----:B------:R-:W1:Y:S02]  /*0410*/  LDCU UR4, c[0x0][0x384] ;  /* 0x00007080ff0477ac */ /* 0x000e640008000800 */
[----:B-1----:R-:W-:-:S13]  /*0420*/  ISETP.GE.AND P0, PT, R2, UR4, PT ;  /* 0x0000000402007c0c */ /* 0x002fda000bf06270 */
[----:B------:R-:W-:Y:S05]  /*0430*/  @P0 EXIT ;  /* 0x000000000000094d */ /* 0x000fea0003800000 */
[----:B------:R-:W1:Y:S01]  /*0440*/  LDCU.64 UR4, c[0x0][0x3e0] ;  /* 0x00007c00ff0477ac */ /* 0x000e620008000a00 */
[----:B------:R-:W2:Y:S01]  /*0450*/  LDCU.U8 UR8, c[0x0][0x410] ;  /* 0x00008200ff0877ac */ /* 0x000ea20008000000 */
[----:B-1----:R-:W-:-:S04]  /*0460*/  UISETP.NE.U32.AND UP0, UPT, UR4, URZ, UPT ;  /* 0x000000ff0400728c */ /* 0x002fc8000bf05070 */
[----:B------:R-:W-:-:S09]  /*0470*/  UISETP.NE.AND.EX UP0, UPT, UR5, URZ, UPT, UP0 ;  /* 0x000000ff0500728c */ /* 0x000fd2000bf05300 */
[----:B--2---:R-:W-:Y:S05]  /*0480*/  BRA.U !UP0, `(.L_x_5847) ;  /* 0x0000001d08787547 */ /* 0x004fea000b800000 */
[----:B------:R-:W1:Y:S01]  /*0490*/  LDCU.64 UR4, c[0x0][0x3a0] ;  /* 0x00007400ff0477ac */ /* 0x000e620008000a00 */
[----:B------:R-:W2:Y:S01]  /*04a0*/  LDCU UR9, c[0x0][0x388] ;  /* 0x00007100ff0977ac */ /* 0x000ea20008000800 */
[----:B------:R-:W3:Y:S01]  /*04b0*/  LDCU UR10, c[0x0][0x448] ;  /* 0x00008900ff0a77ac */ /* 0x000ee20008000800 */
[----:B-1----:R-:W-:-:S04]  /*04c0*/  ISETP.NE.U32.AND P0, PT, RZ, UR4, PT ;  /* 0x00000004ff007c0c */ /* 0x002fc8000bf05070 */
[----:B--23--:R-:W-:-:S13]  /*04d0*/  ISETP.NE.AND.EX P0, PT, RZ, UR5, PT, P0 ;  /* 0x00000005ff007c0c */ /* 0x00cfda000bf05300 */
.L_x_5855:
[----:B-1----:R-:W1:Y:S01]  /*04e0*/  LDC.64 R12, c[0x0][0x3e0] ;  /* 0x0000f800ff0c7b82 */ /* 0x002e620000000a00 */
[----:B------:R-:W-:-:S05]  /*04f0*/  IMAD R3, R2, UR9, RZ ;  /* 0x0000000902037c24 */ /* 0x000fca000f8e02ff */
[----:B0-----:R-:W-:Y:S02]  /*0500*/  SHF.R.S32.HI R4, RZ, 0x1f, R3 ;  /* 0x0000001fff047819 */ /* 0x001fe40000011403 */
[----:B------:R-:W0:Y:S02]  /*0510*/  LDC.64 R100, c[0x0][0x390] ;  /* 0x0000e400ff647b82 */ /* 0x000e240000000a00 */
[----:B------:R-:W-:-:S04]  /*0520*/  LEA.HI R3, R4, R3, RZ, 0x3 ;  /* 0x0000000304037211 */ /* 0x000fc800078f18ff */
[----:B------:R-:W-:Y:S01]  /*0530*/  LEA.HI.SX32 R92, R3, R0, 0x1d ;  /* 0x00000000035c7211 */ /* 0x000fe200078feaff */
[----:B-1----:R-:W-:-:S06]  /*0540*/  IMAD.WIDE R12, R2, 0x2, R12 ;  /* 0x00000002020c7825 */ /* 0x002fcc00078e020c */
[----:B------:R-:W2:Y:S01]  /*0550*/  LDG.E.U16 R12, desc[UR6][R12.64] ;  /* 0x000000060c0c7981 */ /* 0x000ea2000c1e1500 */
[----:B0-----:R-:W-:-:S06]  /*0560*/  IMAD.WIDE.U32 R4, R92, 0x10, R100 ;  /* 0x000000105c047825 */ /* 0x001fcc00078e0064 */
[----:B-----5:R-:W5:Y:S01]  /*0570*/  LDG.E.128 R4, desc[UR6][R4.64] ;  /* 0x0000000604047981 */ /* 0x020f62000c1e1d00 */
[----:B--2---:R-:W-:Y:S01]  /*0580*/  SHF.L.U32 R110, R12, 0x10, RZ ;  /* 0x000000100c6e7819 */ /* 0x004fe200000006ff */
[----:B------:R-:W-:Y:S06]  /*0590*/  @!P0 BRA `(.L_x_5848) ;  /* 0x0000000000c08947 */ /* 0x000fec0003800000 */
[----:B------:R-:W0:Y:S02]  /*05a0*/  LDC.64 R8, c[0x0][0x3a0] ;  /* 0x0000e800ff087b82 */ /* 0x000e240000000a00 */
[----:B0-----:R-:W-:-:S06]  /*05b0*/  IMAD.WIDE.U32 R8, R92, 0x10, R8 ;  /* 0x000000105c087825 */ /* 0x001fcc00078e0008 */
[----:B------:R-:W2:Y:S01]  /*05c0*/  LDG.E.128 R8, desc[UR6][R8.64] ;  /* 0x0000000608087981 */ /* 0x000ea2000c1e1d00 */
[C---:B-----5:R-:W-:Y:S02]  /*05d0*/  PRMT R12, R5.reuse, 0x7632, R12 ;  /* 0x00007632050c7816 */ /* 0x060fe4000000000c */
[C---:B------:R-:W-:Y:S02]  /*05e0*/  SHF.L.U32 R13, R4.reuse, 0x10, RZ ;  /* 0x00000010040d7819 */ /* 0x040fe400000006ff */
[----:B------:R-:W-:Y:S02]  /*05f0*/  SHF.L.U32 R5, R5, 0x10, RZ ;  /* 0x0000001005057819 */ /* 0x000fe400000006ff */
[----:B------:R-:W-:Y:S01]  /*0600*/  PRMT R3, R4, 0x7632, R3 ;  /* 0x0000763204037816 */ /* 0x000fe20000000003 */
[----:B------:R-:W-:Y:S01]  /*0610*/  FMUL.FTZ R13, R110, R13 ;  /* 0x0000000d6e0d7220 */ /* 0x000fe20000410000 */
[----:B------:R-:W-:Y:S01]  /*0620*/  SHF.L.U32 R15, R6, 0x10, RZ ;  /* 0x00000010060f7819 */ /* 0x000fe200000006ff */
[----:B------:R-:W-:Y:S01]  /*0630*/  FMUL.FTZ R5, R110, R5 ;  /* 0x000000056e057220 */ /* 0x000fe20000410000 */
[----:B------:R-:W-:-:S02]  /*0640*/  PRMT R90, R7, 0x7632, R90 ;  /* 0x00007632075a7816 */ /* 0x000fc4000000005a */
[----:B------:R-:W-:Y:S01]  /*0650*/  SHF.L.U32 R7, R7, 0x10, RZ ;  /* 0x0000001007077819 */ /* 0x000fe200000006ff */
[----:B------:R-:W-:Y:S01]  /*0660*/  FMUL.FTZ R89, R110, R15 ;  /* 0x0000000f6e597220 */ /* 0x000fe20000410000 */
[----:B------:R-:W-:Y:S02]  /*0670*/  PRMT R88, R6, 0x7632, R88 ;  /* 0x0000763206587816 */ /* 0x000fe40000000058 */
[----:B------:R-:W-:-:S05]  /*0680*/  SHF.L.U32 R91, R90, 0x10, RZ ;  /* 0x000000105a5b7819 */ /* 0x000fca00000006ff */
[----:B------:R-:W-:Y:S01]  /*0690*/  FMUL.FTZ R94, R110, R91 ;  /* 0x0000005b6e5e7220 */ /* 0x000fe20000410000 */
[----:B--2---:R-:W-:Y:S02]  /*06a0*/  SHF.L.U32 R4, R8, 0x10, RZ ;  /* 0x0000001008047819 */ /* 0x004fe400000006ff */
[----:B------:R-:W-:Y:S02]  /*06b0*/  SHF.L.U32 R14, R9, 0x10, RZ ;  /* 0x00000010090e7819 */ /* 0x000fe400000006ff */
[----:B------:R-:W-:Y:S01]  /*06c0*/  SHF.L.U32 R6, R10, 0x10, RZ ;  /* 0x000000100a067819 */ /* 0x000fe200000006ff */
[----:B------:R-:W-:Y:S01]  /*06d0*/  FFMA.FTZ R15, R13, R36, R4 ;  /* 0x000000240d0f7223 */ /* 0x000fe20000010004 */
[----:B------:R-:W-:Y:S01]  /*06e0*/  SHF.L.U32 R4, R11, 0x10, RZ ;  /* 0x000000100b047819 */ /* 0x000fe200000006ff */
[----:B------:R-:W-:Y:S01]  /*06f0*/  FFMA.FTZ R14, R5, R38, R14 ;  /* 0x00000026050e7223 */ /* 0x000fe2000001000e */
[----:B------:R-:W-:Y:S01]  /*0700*/  FMUL.FTZ R5, R110, R7 ;  /* 0x000000076e057220 */ /* 0x000fe20000410000 */
[----:B------:R-:W-:Y:S01]  /*0710*/  SHF.L.U32 R7, R12, 0x10, RZ ;  /* 0x000000100c077819 */ /* 0x000fe200000006ff */
[----:B------:R-:W-:Y:S01]  /*0720*/  FFMA.FTZ R13, R89, R32, R6 ;  /* 0x00000020590d7223 */ /* 0x000fe20000010006 */
[----:B------:R-:W-:Y:S01]  /*0730*/  SHF.L.U32 R89, R88, 0x10, RZ ;  /* 0x0000001058597819 */ /* 0x000fe200000006ff */
[----:B------:R-:W-:Y:S01]  /*0740*/  FFMA.FTZ R12, R5, R34, R4 ;  /* 0x00000022050c7223 */ /* 0x000fe20000010004 */
[----:B------:R-:W-:Y:S01]  /*0750*/  SHF.L.U32 R5, R3, 0x10, RZ ;  /* 0x0000001003057819 */ /* 0x000fe200000006ff */
[C---:B------:R-:W-:Y:S01]  /*0760*/  FMUL.FTZ R88, R110.reuse, R7 ;  /* 0x000000076e587220 */ /* 0x040fe20000410000 */
[----:B------:R-:W-:Y:S01]  /*0770*/  PRMT R7, R11, 0x7632, R7 ;  /* 0x000076320b077816 */ /* 0x000fe20000000007 */
[----:B------:R-:W-:Y:S01]  /*0780*/  FMUL.FTZ R90, R110, R89 ;  /* 0x000000596e5a7220 */ /* 0x000fe20000410000 */
[----:B------:R-:W-:-:S02]  /*0790*/  PRMT R6, R10, 0x7632, R6 ;  /* 0x000076320a067816 */ /* 0x000fc40000000006 */
[----:B------:R-:W-:Y:S02]  /*07a0*/  PRMT R4, R9, 0x7632, R4 ;  /* 0x0000763209047816 */ /* 0x000fe40000000004 */
[----:B------:R-:W-:Y:S02]  /*07b0*/  PRMT R3, R8, 0x7632, R3 ;  /* 0x0000763208037816 */ /* 0x000fe40000000003 */
        /* <DEDUP_REMOVED lines=14> */
.L_x_5848:
[C---:B-----5:R-:W-:Y:S02]  /*08a0*/  PRMT R3, R4.reuse, 0x7632, R3 ;  /* 0x0000763204037816 */ /* 0x060fe40000000003 */
[----:B------:R-:W-:Y:S02]  /*08b0*/  SHF.L.U32 R13, R4, 0x10, RZ ;  /* 0x00000010040d7819 */ /* 0x000fe400000006ff */
[C---:B------:R-:W-:Y:S02]  /*08c0*/  PRMT R12, R6.reuse, 0x7632, R12 ;  /* 0x00007632060c7816 */ /* 0x040fe4000000000c */
[----:B------:R-:W-:Y:S01]  /*08d0*/  SHF.L.U32 R15, R6, 0x10, RZ ;  /* 0x00000010060f7819 */ /* 0x000fe200000006ff */
[C---:B------:R-:W-:Y:S01]  /*08e0*/  FMUL.FTZ R13, R110.reuse, R13 ;  /* 0x0000000d6e0d7220 */ /* 0x040fe20000410000 */
[----:B------:R-:W-:Y:S02]  /*08f0*/  PRMT R4, R5, 0x7632, R4 ;  /* 0x0000763205047816 */ /* 0x000fe40000000004 */
[----:B------:R-:W-:Y:S01]  /*0900*/  PRMT R6, R7, 0x7632, R6 ;  /* 0x0000763207067816 */ /* 0x000fe20000000006 */
        /* <DEDUP_REMOVED lines=13> */
[----:B------:R-:W-:Y:S01]  /*09e0*/  FMUL.FTZ R14, R5, R38 ;  /* 0x00000026050e7220 */ /* 0x000fe20000410000 */
[C---:B------:R-:W-:Y:S01]  /*09f0*/  FMUL.FTZ R6, R110.reuse, R91 ;  /* 0x0000005b6e067220 */ /* 0x040fe20000410000 */
        /* <DEDUP_REMOVED lines=10> */
.L_x_5849:
[----:B------:R-:W0:Y:S01]  /*0aa0*/  LDC.64 R94, c[0x0][0x3a8] ;  /* 0x0000ea00ff5e7b82 */ /* 0x000e220000000a00 */
[----:B------:R-:W-:-:S05]  /*0ab0*/  IADD3 R3, PT, PT, R92, 0x20, RZ ;  /* 0x000000205c037810 */ /* 0x000fca0007ffe0ff */
[----:B------:R-:W-:Y:S02]  /*0ac0*/  IMAD.WIDE.U32 R98, R3, 0x10, R100 ;  /* 0x0000001003627825 */ /* 0x000fe400078e0064 */
[----:B------:R-:W1:Y:S02]  /*0ad0*/  @P0 LDC.64 R102, c[0x0][0x3a0] ;  /* 0x0000e800ff660b82 */ /* 0x000e640000000a00 */
[----:B0-----:R-:W-:-:S05]  /*0ae0*/  IMAD.WIDE.U32 R96, R92, 0x10, R94 ;  /* 0x000000105c607825 */ /* 0x001fca00078e005e */
[----:B------:R0:W-:Y:S01]  /*0af0*/  STG.E.128 desc[UR6][R96.64], R88 ;  /* 0x0000005860007986 */ /* 0x0001e2000c101d06 */
[----:B-1----:R-:W-:-:S05]  /*0b00*/  @P0 IMAD.WIDE.U32 R102, R3, 0x10, R102 ;  /* 0x0000001003660825 */ /* 0x002fca00078e0066 */
[----:B------:R1:W5:Y:S04]  /*0b10*/  @P0 LDG.E.128 R8, desc[UR6][R102.64] ;  /* 0x0000000666080981 */ /* 0x000368000c1e1d00 */
[----:B0-----:R1:W5:Y:S01]  /*0b20*/  LDG.E.128 R88, desc[UR6][R98.64] ;  /* 0x0000000662587981 */ /* 0x001362000c1e1d00 */
[----:B------:R-:W-:Y:S05]  /*0b30*/  @!P0 BRA `(.L_x_5850) ;  /* 0x0000000000b48947 */ /* 0x000fea0003800000 */
[----:B-1---5:R-:W-:Y:S02]  /*0b40*/  SHF.L.U32 R99, R90, 0x10, RZ ;  /* 0x000000105a637819 */ /* 0x022fe400000006ff */
[C---:B------:R-:W-:Y:S02]  /*0b50*/  PRMT R106, R91.reuse, 0x7632, R106 ;  /* 0x000076325b6a7816 */ /* 0x040fe4000000006a */
[----:B------:R-:W-:Y:S01]  /*0b60*/  SHF.L.U32 R97, R88, 0x10, RZ ;  /* 0x0000001058617819 */ /* 0x000fe200000006ff */
[----:B------:R-:W-:Y:S01]  /*0b70*/  FMUL.FTZ R99, R110, R99 ;  /* 0x000000636e637220 */ /* 0x000fe20000410000 */
[----:B------:R-:W-:Y:S02]  /*0b80*/  SHF.L.U32 R91, R91, 0x10, RZ ;  /* 0x000000105b5b7819 */ /* 0x000fe400000006ff */
[----:B------:R-:W-:Y:S01]  /*0b90*/  PRMT R98, R90, 0x7632, R98 ;  /* 0x000076325a627816 */ /* 0x000fe20000000062 */
[----:B------:R-:W-:Y:S01]  /*0ba0*/  FMUL.FTZ R97, R110, R97 ;  /* 0x000000616e617220 */ /* 0x000fe20000410000 */
[----:B------:R-:W-:Y:S01]  /*0bb0*/  PRMT R93, R88, 0x7632, R93 ;  /* 0x00007632585d7816 */ /* 0x000fe2000000005d */
[----:B------:R-:W-:Y:S01]  /*0bc0*/  FMUL.FTZ R91, R110, R91 ;  /* 0x0000005b6e5b7220 */ /* 0x000fe20000410000 */
[----:B------:R-:W-:-:S02]  /*0bd0*/  PRMT R96, R89, 0x7632, R96 ;  /* 0x0000763259607816 */ /* 0x000fc40000000060 */
[----:B------:R-:W-:Y:S02]  /*0be0*/  SHF.L.U32 R90, R10, 0x10, RZ ;  /* 0x000000100a5a7819 */ /* 0x000fe400000006ff */
[----:B------:R-:W-:Y:S02]  /*0bf0*/  SHF.L.U32 R89, R89, 0x10, RZ ;  /* 0x0000001059597819 */ /* 0x000fe400000006ff */
[----:B------:R-:W-:Y:S01]  /*0c00*/  SHF.L.U32 R88, R8, 0x10, RZ ;  /* 0x0000001008587819 */ /* 0x000fe200000006ff */
[----:B------:R-:W-:Y:S01]  /*0c10*/  FFMA.FTZ R103, R99, R24, R90 ;  /* 0x0000001863677223 */ /* 0x000fe2000001005a */
[----:B------:R-:W-:Y:S01]  /*0c20*/  SHF.L.U32 R102, R11, 0x10, RZ ;  /* 0x000000100b667819 */ /* 0x000fe200000006ff */
[----:B------:R-:W-:Y:S01]  /*0c30*/  FMUL.FTZ R89, R110, R89 ;  /* 0x000000596e597220 */ /* 0x000fe20000410000 */
[----:B------:R-:W-:Y:S01]  /*0c40*/  SHF.L.U32 R104, R9, 0x10, RZ ;  /* 0x0000001009687819 */ /* 0x000fe200000006ff */
[----:B------:R-:W-:Y:S01]  /*0c50*/  FFMA.FTZ R105, R97, R28, R88 ;  /* 0x0000001c61697223 */ /* 0x000fe20000010058 */
[----:B------:R-:W-:Y:S01]  /*0c60*/  PRMT R99, R10, 0x7632, R99 ;  /* 0x000076320a637816 */ /* 0x000fe20000000063 */
[----:B------:R-:W-:Y:S01]  /*0c70*/  FFMA.FTZ R102, R91, R26, R102 ;  /* 0x0000001a5b667223 */ /* 0x000fe20000010066 */
[----:B------:R-:W-:Y:S01]  /*0c80*/  PRMT R88, R8, 0x7632, R88 ;  /* 0x0000763208587816 */ /* 0x000fe20000000058 */
[----:B------:R-:W-:Y:S01]  /*0c90*/  FFMA.FTZ R104, R89, R30, R104 ;  /* 0x0000001e59687223 */ /* 0x000fe20000010068 */
[----:B------:R-:W-:-:S02]  /*0ca0*/  PRMT R90, R9, 0x7632, R90 ;  /* 0x00007632095a7816 */ /* 0x000fc4000000005a */
[----:B------:R-:W-:Y:S02]  /*0cb0*/  PRMT R108, R11, 0x7632, R108 ;  /* 0x000076320b6c7816 */ /* 0x000fe4000000006c */
[----:B------:R-:W-:Y:S02]  /*0cc0*/  SHF.L.U32 R93, R93, 0x10, RZ ;  /* 0x000000105d5d7819 */ /* 0x000fe400000006ff */
[----:B------:R-:W-:Y:S02]  /*0cd0*/  SHF.L.U32 R91, R96, 0x10, RZ ;  /* 0x00000010605b7819 */ /* 0x000fe400000006ff */
[----:B------:R-:W-:Y:S01]  /*0ce0*/  SHF.L.U32 R111, R106, 0x10, RZ ;  /* 0x000000106a6f7819 */ /* 0x000fe200000006ff */
[----:B------:R-:W-:Y:S01]  /*0cf0*/  FMUL.FTZ R96, R110, R93 ;  /* 0x0000005d6e607220 */ /* 0x000fe20000410000 */
[----:B------:R-:W-:Y:S02]  /*0d00*/  SHF.L.U32 R107, R98, 0x10, RZ ;  /* 0x00000010626b7819 */ /* 0x000fe400000006ff */
[----:B------:R-:W-:-:S02]  /*0d10*/  SHF.L.U32 R109, R99, 0x10, RZ ;  /* 0x00000010636d7819 */ /* 0x000fc400000006ff */
[----:B------:R-:W-:Y:S01]  /*0d20*/  SHF.L.U32 R89, R88, 0x10, RZ ;  /* 0x0000001058597819 */ /* 0x000fe200000006ff */
[----:B------:R-:W-:Y:S01]  /*0d30*/  FMUL.FTZ R98, R110, R107 ;  /* 0x0000006b6e627220 */ /* 0x000fe20000410000 */
[----:B------:R-:W-:Y:S01]  /*0d40*/  SHF.L.U32 R97, R90, 0x10, RZ ;  /* 0x000000105a617819 */ /* 0x000fe200000006ff */
[----:B------:R-:W-:Y:S01]  /*0d50*/  FMUL.FTZ R90, R110, R111 ;  /* 0x0000006f6e5a7220 */ /* 0x000fe20000410000 */
[----:B------:R-:W-:Y:S01]  /*0d60*/  SHF.L.U32 R99, R108, 0x10, RZ ;  /* 0x000000106c637819 */ /* 0x000fe200000006ff */
[----:B------:R-:W-:Y:S01]  /*0d70*/  FMUL.FTZ R88, R110, R91 ;  /* 0x0000005b6e587220 */ /* 0x000fe20000410000 */
[----:B------:R-:W-:Y:S01]  /*0d80*/  FFMA.FTZ R98, R98, R25, R109 ;  /* 0x0000001962627223 */ /* 0x000fe2000001006d */
[----:B------:R-:W-:Y:S02]  /*0d90*/  FFMA.FTZ R96, R96, R29, R89 ;  /* 0x0000001d60607223 */ /* 0x000fe40000010059 */
[----:B------:R-:W-:Y:S01]  /*0da0*/  FFMA.FTZ R99, R90, R27, R99 ;  /* 0x0000001b5a637223 */ /* 0x000fe20000010063 */
[----:B------:R-:W-:Y:S01]  /*0db0*/  FFMA.FTZ R97, R88, R31, R97 ;  /* 0x0000001f58617223 */ /* 0x000fe20000010061 */
[----:B------:R-:W-:-:S02]  /*0dc0*/  F2FP.BF16.F32.PACK_AB R90, R98, R103 ;  /* 0x00000067625a723e */ /* 0x000fc400000010ff */
[----:B------:R-:W-:Y:S02]  /*0dd0*/  F2FP.BF16.F32.PACK_AB R88, R96, R105 ;  /* 0x000000696058723e */ /* 0x000fe400000010ff */
[----:B------:R-:W-:Y:S02]  /*0de0*/  F2FP.BF16.F32.PACK_AB R91, R99, R102 ;  /* 0x00000066635b723e */ /* 0x000fe400000010ff */
[----:B------:R-:W-:Y:S01]  /*0df0*/  F2FP.BF16.F32.PACK_AB R89, R97, R104 ;  /* 0x000000686159723e */ /* 0x000fe200000010ff */
[----:B------:R-:W-:Y:S06]  /*0e00*/  BRA `(.L_x_5851) ;  /* 0x0000000000807947 */ /* 0x000fec0003800000 */
.L_x_5850:
[C---:B-----5:R-:W-:Y:S02]  /*0e10*/  PRMT R93, R88.reuse, 0x7632, R93 ;  /* 0x00007632585d7816 */ /* 0x060fe4000000005d */
[----:B------:R-:W-:Y:S02]  /*0e20*/  SHF.L.U32 R97, R88, 0x10, RZ ;  /* 0x0000001058617819 */ /* 0x000fe400000006ff */
[C---:B------:R-:W-:Y:S02]  /*0e30*/  PRMT R96, R90.reuse, 0x7632, R96 ;  /* 0x000076325a607816 */ /* 0x040fe40000000060 */
[----:B-1----:R-:W-:Y:S01]  /*0e40*/  SHF.L.U32 R99, R90, 0x10, RZ ;  /* 0x000000105a637819 */ /* 0x002fe200000006ff */
[C---:B------:R-:W-:Y:S01]  /*0e50*/  FMUL.FTZ R97, R110.reuse, R97 ;  /* 0x000000616e617220 */ /* 0x040fe20000410000 */
[----:B------:R-:W-:Y:S02]  /*0e60*/  PRMT R88, R89, 0x7632, R88 ;  /* 0x0000763259587816 */ /* 0x000fe40000000058 */
[C---:B------:R-:W-:Y:S01]  /*0e70*/  PRMT R90, R91.reuse, 0x7632, R90 ;  /* 0x000076325b5a7816 */ /* 0x040fe2000000005a */
        /* <DEDUP_REMOVED lines=25> */
.L_x_5851:
[----:B------:R-:W0:Y:S01]  /*1010*/  @P0 LDC.64 R106, c[0x0][0x3a0] ;  /* 0x0000e800ff6a0b82 */ /* 0x000e220000000a00 */
[----:B------:R-:W-:Y:S01]  /*1020*/  IADD3 R93, PT, PT, R92, 0x40, RZ ;  /* 0x000000405c5d7810 */ /* 0x000fe20007ffe0ff */
[----:B------:R-:W-:-:S04]  /*1030*/  IMAD.WIDE.U32 R108, R3, 0x10, R94 ;  /* 0x00000010036c7825 */ /* 0x000fc800078e005e */
[C---:B------:R-:W-:Y:S01]  /*1040*/  IMAD.WIDE.U32 R100, R93.reuse, 0x10, R100 ;  /* 0x000000105d647825 */ /* 0x040fe200078e0064 */
[----:B------:R1:W-:Y:S03]  /*1050*/  STG.E.128 desc[UR6][R108.64], R88 ;  /* 0x000000586c007986 */ /* 0x0003e6000c101d06 */
[----:B0-----:R-:W-:Y:S01]  /*1060*/  @P0 IMAD.WIDE.U32 R106, R93, 0x10, R106 ;  /* 0x000000105d6a0825 */ /* 0x001fe200078e006a */
[----:B-1----:R0:W5:Y:S04]  /*1070*/  LDG.E.128 R88, desc[UR6][R100.64] ;  /* 0x0000000664587981 */ /* 0x002168000c1e1d00 */
[----:B------:R0:W5:Y:S01]  /*1080*/  @P0 LDG.E.128 R8, desc[UR6][R106.64] ;  /* 0x000000066a080981 */ /* 0x000162000c1e1d00 */
[----:B------:R-:W-:Y:S05]  /*1090*/  @!P0 BRA `(.L_x_5852) ;  /* 0x0000000000b48947 */ /* 0x000fea0003800000 */
[C---:B0----5:R-:W-:Y:S02]  /*10a0*/  PRMT R101, R88.reuse, 0x7632, R101 ;  /* 0x0000763258657816 */ /* 0x061fe40000000065 */
[----:B------:R-:W-:Y:S02]  /*10b0*/  SHF.L.U32 R107, R88, 0x10, RZ ;  /* 0x00000010586b7819 */ /* 0x000fe400000006ff */
[C---:B------:R-:W-:Y:S02]  /*10c0*/  PRMT R88, R89.reuse, 0x7632, R88 ;  /* 0x0000763259587816 */ /* 0x040fe40000000058 */
[----:B------:R-:W-:Y:S01]  /*10d0*/  SHF.L.U32 R89, R89, 0x10, RZ ;  /* 0x0000001059597819 */ /* 0x000fe200000006ff */
[----:B------:R-:W-:Y:S01]  /*10e0*/  FMUL.FTZ R107, R110, R107 ;  /* 0x0000006b6e6b7220 */ /* 0x000fe20000410000 */
[----:B------:R-:W-:Y:S02]  /*10f0*/  SHF.L.U32 R109, R90, 0x10, RZ ;  /* 0x000000105a6d7819 */ /* 0x000fe400000006ff */
[----:B------:R-:W-:Y:S01]  /*1100*/  SHF.L.U32 R100, R8, 0x10, RZ ;  /* 0x0000001008647819 */ /* 0x000fe200000006ff */
[C---:B------:R-:W-:Y:S01]  /*1110*/  FMUL.FTZ R89, R110.reuse, R89 ;  /* 0x000000596e597220 */ /* 0x040fe20000410000 */
[----:B------:R-:W-:Y:S01]  /*1120*/  SHF.L.U32 R108, R9, 0x10, RZ ;  /* 0x00000010096c7819 */ /* 0x000fe200000006ff */
[----:B------:R-:W-:Y:S01]  /*1130*/  FMUL.FTZ R111, R110, R109 ;  /* 0x0000006d6e6f7220 */ /* 0x000fe20000410000 */
[----:B------:R-:W-:Y:S01]  /*1140*/  PRMT R106, R90, 0x7632, R106 ;  /* 0x000076325a6a7816 */ /* 0x000fe2000000006a */
[----:B------:R-:W-:Y:S01]  /*1150*/  FFMA.FTZ R109, R107, R20, R100 ;  /* 0x000000146b6d7223 */ /* 0x000fe20000010064 */
[----:B------:R-:W-:Y:S01]  /*1160*/  SHF.L.U32 R112, R10, 0x10, RZ ;  /* 0x000000100a707819 */ /* 0x000fe200000006ff */
[----:B------:R-:W-:Y:S01]  /*1170*/  FFMA.FTZ R100, R89, R22, R108 ;  /* 0x0000001659647223 */ /* 0x000fe2000001006c */
[----:B------:R-:W-:-:S02]  /*1180*/  PRMT R90, R91, 0x7632, R90 ;  /* 0x000076325b5a7816 */ /* 0x000fc4000000005a */
[----:B------:R-:W-:Y:S01]  /*1190*/  SHF.L.U32 R113, R91, 0x10, RZ ;  /* 0x000000105b717819 */ /* 0x000fe200000006ff */
[----:B------:R-:W-:Y:S01]  /*11a0*/  FFMA.FTZ R111, R111, R16, R112 ;  /* 0x000000106f6f7223 */ /* 0x000fe20000010070 */
[----:B------:R-:W-:Y:S02]  /*11b0*/  SHF.L.U32 R101, R101, 0x10, RZ ;  /* 0x0000001065657819 */ /* 0x000fe400000006ff */
[----:B------:R-:W-:Y:S01]  /*11c0*/  SHF.L.U32 R89, R88, 0x10, RZ ;  /* 0x0000001058597819 */ /* 0x000fe200000006ff */
[----:B------:R-:W-:Y:S01]  /*11d0*/  FMUL.FTZ R113, R110, R113 ;  /* 0x000000716e717220 */ /* 0x000fe20000410000 */
[----:B------:R-:W-:Y:S02]  /*11e0*/  SHF.L.U32 R91, R106, 0x10, RZ ;  /* 0x000000106a5b7819 */ /* 0x000fe400000006ff */
[----:B------:R-:W-:Y:S01]  /*11f0*/  SHF.L.U32 R107, R90, 0x10, RZ ;  /* 0x000000105a6b7819 */ /* 0x000fe200000006ff */
[C---:B------:R-:W-:Y:S01]  /*1200*/  FMUL.FTZ R90, R110.reuse, R101 ;  /* 0x000000656e5a7220 */ /* 0x040fe20000410000 */
[C---:B------:R-:W-:Y:S01]  /*1210*/  FMUL.FTZ R112, R110.reuse, R89 ;  /* 0x000000596e707220 */ /* 0x040fe20000410000 */
        /* <DEDUP_REMOVED lines=9> */
[----:B------:R-:W-:Y:S01]  /*12b0*/  FFMA.FTZ R106, R106, R19, R107 ;  /* 0x000000136a6a7223 */ /* 0x000fe2000001006b */
        /* <DEDUP_REMOVED lines=11> */
.L_x_5852:
[----:B-----5:R-:W-:Y:S02]  /*1370*/  SHF.L.U32 R109, R90, 0x10, RZ ;  /* 0x000000105a6d7819 */ /* 0x020fe400000006ff */
[C---:B0-----:R-:W-:Y:S02]  /*1380*/  PRMT R100, R88.reuse, 0x7632, R100 ;  /* 0x0000763258647816 */ /* 0x041fe40000000064 */
[----:B------:R-:W-:Y:S01]  /*1390*/  SHF.L.U32 R101, R88, 0x10, RZ ;  /* 0x0000001058657819 */ /* 0x000fe200000006ff */
[----:B------:R-:W-:Y:S01]  /*13a0*/  FMUL.FTZ R111, R110, R109 ;  /* 0x0000006d6e6f7220 */ /* 0x000fe20000410000 */
[----:B------:R-:W-:Y:S02]  /*13b0*/  PRMT R106, R90, 0x7632, R106 ;  /* 0x000076325a6a7816 */ /* 0x000fe4000000006a */
        /* <DEDUP_REMOVED lines=27> */
.L_x_5853:
        /* <DEDUP_REMOVED lines=98> */
.L_x_5875:
[----:B-1----:R-:W-:Y:S01]  /*1b90*/  FADD.FTZ R95, R116, R95 ;  /* 0x0000005f745f7221 */ /* 0x002fe20000010000 */
[----:B------:R-:W-:Y:S01]  /*1ba0*/  FMUL.FTZ R88, R90, R90 ;  /* 0x0000005a5a587220 */ /* 0x000fe20000410000 */
[----:B------:R-:W-:Y:S02]  /*1bb0*/  ISETP.NE.AND P1, PT, RZ, UR8, PT ;  /* 0x00000008ff007c0c */ /* 0x000fe4000bf25270 */
[----:B------:R-:W-:Y:S02]  /*1bc0*/  FFMA.FTZ R112, R95, R112, UR10 ;  /* 0x0000000a5f707e23 */ /* 0x000fe40008010070 */
[----:B------:R-:W-:Y:S02]  /*1bd0*/  FSEL R95, R88, RZ, P1 ;  /* 0x000000ff585f7208 */ /* 0x000fe40000800000 */
[----:B------:R-:W1:Y:S01]  /*1be0*/  LDC.64 R88, c[0x0][0x428] ;  /* 0x00010a00ff587b82 */ /* 0x000e620000000a00 */
[----:B------:R-:W-:Y:S02]  /*1bf0*/  FSEL R91, R90, RZ, !P1 ;  /* 0x000000ff5a5b7208 */ /* 0x000fe40004800000 */
[----:B------:R-:W-:-:S03]  /*1c00*/  FADD.FTZ R94, R112, R95 ;  /* 0x0000005f705e7221 */ /* 0x000fc60000010000 */
        /* <DEDUP_REMOVED lines=21> */
[C---:B--2---:R-:W-:Y:S01]  /*1d60*/  FMUL.FTZ R13, R94.reuse, R13 ;  /* 0x0000000d5e0d7220 */ /* 0x044fe20000410000 */
[----:B------:R-:W-:Y:S01]  /*1d70*/  FMUL.FTZ R108, R94, R6 ;  /* 0x000000065e6c7220 */ /* 0x000fe20000410000 */
[C---:B------:R-:W-:Y:S01]  /*1d80*/  FADD.FTZ R113, -R91.reuse, R107 ;  /* 0x0000006b5b717221 */ /* 0x040fe20000010100 */
[C---:B------:R-:W-:Y:S01]  /*1d90*/  FADD.FTZ R111, -R91.reuse, R111 ;  /* 0x0000006f5b6f7221 */ /* 0x040fe20000010100 */
[----:B------:R-:W-:Y:S01]  /*1da0*/  FADD.FTZ R110, -R91, R110 ;  /* 0x0000006e5b6e7221 */ /* 0x000fe20000010100 */
[----:B------:R-:W-:Y:S01]  /*1db0*/  FFMA.FTZ R6, R13, R80, R56 ;  /* 0x000000500d067223 */ /* 0x000fe20000010038 */
[----:B------:R-:W-:Y:S01]  /*1dc0*/  FADD.FTZ R91, -R91, R106 ;  /* 0x0000006a5b5b7221 */ /* 0x000fe20000010100 */
[----:B------:R-:W-:Y:S01]  /*1dd0*/  FFMA.FTZ R13, R108, R81, R57 ;  /* 0x000000516c0d7223 */ /* 0x000fe20000010039 */
[----:B-1----:R-:W-:-:S04]  /*1de0*/  IMAD.WIDE.U32 R100, R92, 0x10, R88 ;  /* 0x000000105c647825 */ /* 0x002fc800078e0058 */
[C---:B------:R-:W-:Y:S01]  /*1df0*/  FMUL.FTZ R115, R94.reuse, R12 ;  /* 0x0000000c5e737220 */ /* 0x040fe20000410000 */
[C---:B------:R-:W-:Y:S01]  /*1e00*/  FMUL.FTZ R15, R94.reuse, R15 ;  /* 0x0000000f5e0f7220 */ /* 0x040fe20000410000 */
[----:B------:R-:W-:Y:S01]  /*1e10*/  FMUL.FTZ R92, R94, R4 ;  /* 0x000000045e5c7220 */ /* 0x000fe20000410000 */
[----:B------:R-:W-:-:S04]  /*1e20*/  IMAD.WIDE.U32 R106, R3, 0x10, R88 ;  /* 0x00000010036a7825 */ /* 0x000fc800078e0058 */
[C---:B------:R-:W-:Y:S01]  /*1e30*/  FMUL.FTZ R3, R94.reuse, R14 ;  /* 0x0000000e5e037220 */ /* 0x040fe20000410000 */
[C---:B------:R-:W-:Y:S01]  /*1e40*/  FMUL.FTZ R14, R94.reuse, R5 ;  /* 0x000000055e0e7220 */ /* 0x040fe20000410000 */
[C---:B------:R-:W-:Y:S01]  /*1e50*/  FMUL.FTZ R12, R94.reuse, R7 ;  /* 0x000000075e0c7220 */ /* 0x040fe20000410000 */
[----:B------:R-:W-:Y:S01]  /*1e60*/  F2FP.BF16.F32.PACK_AB R6, R13, R6 ;  /* 0x000000060d06723e */ /* 0x000fe200000010ff */
[----:B------:R-:W-:Y:S01]  /*1e70*/  FFMA.FTZ R4, R15, R84, R60 ;  /* 0x000000540f047223 */ /* 0x000fe2000001003c */
[----:B------:R-:W-:Y:S01]  /*1e80*/  FFMA.FTZ R5, R3, R86, R62 ;  /* 0x0000005603057223 */ /* 0x000fe2000001003e */
[----:B------:R-:W-:Y:S01]  /*1e90*/  FFMA.FTZ R7, R115, R82, R58 ;  /* 0x0000005273077223 */ /* 0x000fe2000001003a */
[----:B------:R-:W-:Y:S01]  /*1ea0*/  FMUL.FTZ R13, R94, R104 ;  /* 0x000000685e0d7220 */ /* 0x000fe20000410000 */
[----:B------:R-:W-:Y:S01]  /*1eb0*/  FFMA.FTZ R3, R92, R85, R61 ;  /* 0x000000555c037223 */ /* 0x000fe2000001003d */
[----:B------:R-:W-:Y:S01]  /*1ec0*/  IMAD.WIDE.U32 R88, R93, 0x10, R88 ;  /* 0x000000105d587825 */ /* 0x000fe200078e0058 */
[----:B------:R-:W1:Y:S03]  /*1ed0*/  @!P2 LDC.64 R114, c[0x0][0x3c0] ;  /* 0x0000f000ff72ab82 */ /* 0x000e660000000a00 */
[C---:B------:R-:W-:Y:S01]  /*1ee0*/  FMUL.FTZ R15, R94.reuse, R112 ;  /* 0x000000705e0f7220 */ /* 0x040fe20000410000 */
[----:B------:R-:W-:Y:S01]  /*1ef0*/  FMUL.FTZ R104, R94, R99 ;  /* 0x000000635e687220 */ /* 0x000fe20000410000 */
[----:B------:R-:W-:Y:S01]  /*1f00*/  FFMA.FTZ R12, R12, R83, R59 ;  /* 0x000000530c0c7223 */ /* 0x000fe2000001003b */
[----:B------:R-:W-:Y:S01]  /*1f10*/  FMUL.FTZ R105, R94, R105 ;  /* 0x000000695e697220 */ /* 0x000fe20000410000 */
[----:B------:R-:W-:Y:S01]  /*1f20*/  FFMA.FTZ R15, R15, R74, R50 ;  /* 0x0000004a0f0f7223 */ /* 0x000fe20000010032 */
[----:B------:R-:W-:Y:S01]  /*1f30*/  FFMA.FTZ R104, R104, R75, R51 ;  /* 0x0000004b68687223 */ /* 0x000fe20000010033 */
[----:B------:R-:W-:Y:S01]  /*1f40*/  FFMA.FTZ R14, R14, R87, R63 ;  /* 0x000000570e0e7223 */ /* 0x000fe2000001003f */
[----:B------:R-:W2:Y:S01]  /*1f50*/  @!P2 LDC.64 R92, c[0x0][0x3c8] ;  /* 0x0000f200ff5cab82 */ /* 0x000ea20000000a00 */
[----:B------:R-:W-:Y:S01]  /*1f60*/  F2FP.BF16.F32.PACK_AB R7, R12, R7 ;  /* 0x000000070c07723e */ /* 0x000fe200000010ff */
[C---:B------:R-:W-:Y:S01]  /*1f70*/  FMUL.FTZ R96, R94.reuse, R96 ;  /* 0x000000605e607220 */ /* 0x040fe20000410000 */
[C---:B------:R-:W-:Y:S01]  /*1f80*/  FMUL.FTZ R103, R94.reuse, R103 ;  /* 0x000000675e677220 */ /* 0x040fe20000410000 */
[----:B------:R-:W-:Y:S01]  /*1f90*/  FMUL.FTZ R98, R94, R98 ;  /* 0x000000625e627220 */ /* 0x000fe20000410000 */
[----:B------:R-:W-:Y:S01]  /*1fa0*/  FFMA.FTZ R12, R105, R76, R52 ;  /* 0x0000004c690c7223 */ /* 0x000fe20000010034 */
[----:B------:R-:W-:Y:S01]  /*1fb0*/  F2FP.BF16.F32.PACK_AB R15, R104, R15 ;  /* 0x0000000f680f723e */ /* 0x000fe200000010ff */
[----:B------:R-:W-:Y:S01]  /*1fc0*/  FFMA.FTZ R103, R103, R72, R48 ;  /* 0x0000004867677223 */ /* 0x000fe20000010030 */
[----:B------:R-:W3:Y:S01]  /*1fd0*/  LDC.64 R104, c[0x0][0x380] ;  /* 0x0000e000ff687b82 */ /* 0x000ee20000000a00 */
[----:B------:R-:W-:Y:S01]  /*1fe0*/  F2FP.BF16.F32.PACK_AB R4, R3, R4 ;  /* 0x000000040304723e */ /* 0x000fe200000010ff */
[----:B------:R-:W-:Y:S01]  /*1ff0*/  FFMA.FTZ R3, R96, R77, R53 ;  /* 0x0000004d60037223 */ /* 0x000fe20000010035 */
[----:B------:R-:W-:Y:S01]  /*2000*/  F2FP.BF16.F32.PACK_AB R5, R14, R5 ;  /* 0x000000050e05723e */ /* 0x000fe200000010ff */
[----:B------:R-:W-:Y:S01]  /*2010*/  FMUL.FTZ R14, R94, R97 ;  /* 0x000000615e0e7220 */ /* 0x000fe20000410000 */
[----:B------:R-:W-:Y:S01]  /*2020*/  FFMA.FTZ R98, R98, R73, R49 ;  /* 0x0000004962627223 */ /* 0x000fe20000010031 */
[----:B------:R-:W-:Y:S01]  /*2030*/  FFMA.FTZ R13, R13, R78, R54 ;  /* 0x0000004e0d0d7223 */ /* 0x000fe20000010036 */
[----:B------:R-:W-:Y:S01]  /*2040*/  F2FP.BF16.F32.PACK_AB R12, R3, R12 ;  /* 0x0000000c030c723e */ /* 0x000fe200000010ff */
[----:B------:R-:W-:Y:S01]  /*2050*/  FFMA.FTZ R96, R14, R79, R55 ;  /* 0x0000004f0e607223 */ /* 0x000fe20000010037 */
[----:B------:R-:W-:Y:S01]  /*2060*/  FMUL.FTZ R3, R94, R102 ;  /* 0x000000665e037220 */ /* 0x000fe20000410000 */
[----:B------:R-:W-:Y:S01]  /*2070*/  F2FP.BF16.F32.PACK_AB R14, R98, R103 ;  /* 0x00000067620e723e */ /* 0x000fe200000010ff */
[C---:B------:R-:W-:Y:S01]  /*2080*/  FMUL.FTZ R117, R94.reuse, R117 ;  /* 0x000000755e757220 */ /* 0x040fe20000410000 */
[C---:B------:R-:W-:Y:S01]  /*2090*/  FMUL.FTZ R108, R94.reuse, R91 ;  /* 0x0000005b5e6c7220 */ /* 0x040fe20000410000 */
[C---:B------:R-:W-:Y:S01]  /*20a0*/  FMUL.FTZ R109, R94.reuse, R109 ;  /* 0x0000006d5e6d7220 */ /* 0x040fe20000410000 */
        /* <DEDUP_REMOVED lines=16> */
[----:B--2---:R-:W-:Y:S01]  /*21b0*/  @!P2 IMAD.WIDE R92, R2, 0x4, R92 ;  /* 0x00000004025ca825 */ /* 0x004fe200078e025c */
[----:B------:R-:W-:Y:S01]  /*21c0*/  F2FP.BF16.F32.PACK_AB R97, R102, R97 ;  /* 0x000000616661723e */ /* 0x000fe200000010ff */
[----:B------:R1:W-:Y:S01]  /*21d0*/  @!P2 STG.E desc[UR6][R114.64], R90 ;  /* 0x0000005a7200a986 */ /* 0x0003e2000c101906 */
[----:B------:R-:W-:Y:S02]  /*21e0*/  F2FP.BF16.F32.PACK_AB R96, R3, R96 ;  /* 0x000000600360723e */ /* 0x000fe400000010ff */
[----:B---3--:R-:W-:Y:S01]  /*21f0*/  LEA R2, R104, R2, 0x2 ;  /* 0x0000000268027211 */ /* 0x008fe200078e10ff */
[----:B------:R1:W-:Y:S03]  /*2200*/  @!P2 STG.E desc[UR6][R92.64], R94 ;  /* 0x0000005e5c00a986 */ /* 0x0003e6000c101906 */
[----:B------:R-:W-:Y:S01]  /*2210*/  ISETP.GE.AND P1, PT, R2, R105, PT ;  /* 0x000000690200720c */ /* 0x000fe20003f26270 */
[----:B------:R1:W-:Y:S04]  /*2220*/  STG.E.128 desc[UR6][R100.64], R4 ;  /* 0x0000000464007986 */ /* 0x0003e8000c101d06 */
[----:B------:R1:W-:Y:S04]  /*2230*/  STG.E.128 desc[UR6][R106.64], R12 ;  /* 0x0000000c6a007986 */ /* 0x0003e8000c101d06 */
[----:B------:R1:W-:Y:S04]  /*2240*/  STG.E.128 desc[UR6][R88.64], R96 ;  /* 0x0000006058007986 */ /* 0x0003e8000c101d06 */
[----:B------:R-:W-:Y:S05]  /*2250*/  @!P1 BRA `(.L_x_5855) ;  /* 0xffffffe000a09947 */ /* 0x000fea000383ffff */
[----:B------:R-:W-:Y:S05]  /*2260*/  EXIT ;  /* 0x000000000000794d */ /* 0x000fea0003800000 */
.L_x_5847:
[----:B------:R-:W1:Y:S01]  /*2270*/  LDCU.64 UR4, c[0x0][0x3a0] ;  /* 0x00007400ff0477ac */ /* 0x000e620008000a00 */
[----:B------:R-:W2:Y:S01]  /*2280*/  LDCU UR9, c[0x0][0x388] ;  /* 0x00007100ff0977ac */ /* 0x000ea20008000800 */
[----:B------:R-:W3:Y:S01]  /*2290*/  LDCU UR10, c[0x0][0x448] ;  /* 0x00008900ff0a77ac */ /* 0x000ee20008000800 */
[----:B-1----:R-:W-:-:S04]  /*22a0*/  ISETP.NE.U32.AND P0, PT, RZ, UR4, PT ;  /* 0x00000004ff007c0c */ /* 0x002fc8000bf05070 */
[----:B--23--:R-:W-:-:S13]  /*22b0*/  ISETP.NE.AND.EX P0, PT, RZ, UR5, PT, P0 ;  /* 0x00000005ff007c0c */ /* 0x00cfda000bf05300 */
.L_x_5863:
[----:B-1----:R-:W1:Y:S01]  /*22c0*/  LDC.64 R100, c[0x0][0x390] ;  /* 0x0000e400ff647b82 */ /* 0x002e620000000a00 */
[----:B------:R-:W-:-:S05]  /*22d0*/  IMAD R3, R2, UR9, RZ ;  /* 0x0000000902037c24 */ /* 0x000fca000f8e02ff */
[----:B0-----:R-:W-:-:S04]  /*22e0*/  SHF.R.S32.HI R4, RZ, 0x1f, R3 ;  /* 0x0000001fff047819 */ /* 0x001fc80000011403 */
[----:B------:R-:W-:-:S04]  /*22f0*/  LEA.HI R3, R4, R3, RZ, 0x3 ;  /* 0x0000000304037211 */ /* 0x000fc800078f18ff */
[----:B------:R-:W-:-:S05]  /*2300*/  LEA.HI.SX32 R4, R3, R0, 0x1d ;  /* 0x0000000003047211 */ /* 0x000fca00078feaff */
[----:B-1----:R-:W-:-:S06]  /*2310*/  IMAD.WIDE.U32 R8, R4, 0x10, R100 ;  /* 0x0000001004087825 */ /* 0x002fcc00078e0064 */
[----:B-----5:R-:W5:Y:S01]  /*2320*/  LDG.E.128 R8, desc[UR6][R8.64] ;  /* 0x0000000608087981 */ /* 0x020f62000c1e1d00 */
[----:B------:R-:W-:Y:S05]  /*2330*/  @!P0 BRA `(.L_x_5856) ;  /* 0x0000000000a08947 */ /* 0x000fea0003800000 */
        /* <DEDUP_REMOVED lines=9> */
[----:B------:R-:W-:Y:S02]  /*23d0*/  PRMT R90, R11, 0x7632, R90 ;  /* 0x000076320b5a7816 */ /* 0x000fe4000000005a */
[----:B------:R-:W-:Y:S02]  /*23e0*/  SHF.L.U32 R8, R3, 0x10, RZ ;  /* 0x0000001003087819 */ /* 0x000fe400000006ff */
[----:B------:R-:W-:Y:S02]  /*23f0*/  SHF.L.U32 R94, R90, 0x10, RZ ;  /* 0x000000105a5e7819 */ /* 0x000fe400000006ff */
[----:B------:R-:W-:Y:S02]  /*2400*/  SHF.L.U32 R11, R11, 0x10, RZ ;  /* 0x000000100b0b7819 */ /* 0x000fe400000006ff */
[----:B------:R-:W-:Y:S02]  /*2410*/  SHF.L.U32 R88, R88, 0x10, RZ ;  /* 0x0000001058587819 */ /* 0x000fe400000006ff */
[----:B--2---:R-:W-:-:S02]  /*2420*/  SHF.L.U32 R92, R13, 0x10, RZ ;  /* 0x000000100d5c7819 */ /* 0x004fc400000006ff */
[----:B------:R-:W-:Y:S02]  /*2430*/  SHF.L.U32 R6, R12, 0x10, RZ ;  /* 0x000000100c067819 */ /* 0x000fe400000006ff */
[----:B------:R-:W-:Y:S01]  /*2440*/  SHF.L.U32 R10, R14, 0x10, RZ ;  /* 0x000000100e0a7819 */ /* 0x000fe200000006ff */
[----:B------:R-:W-:Y:S01]  /*2450*/  FFMA.FTZ R92, R89, R38, R92 ;  /* 0x00000026595c7223 */ /* 0x000fe2000001005c */
[----:B------:R-:W-:Y:S01]  /*2460*/  PRMT R89, R15, 0x7632, R89 ;  /* 0x000076320f597816 */ /* 0x000fe20000000059 */
[----:B------:R-:W-:Y:S01]  /*2470*/  FFMA.FTZ R9, R5, R36, R6 ;  /* 0x0000002405097223 */ /* 0x000fe20000010006 */
[----:B------:R-:W-:Y:S01]  /*2480*/  SHF.L.U32 R6, R7, 0x10, RZ ;  /* 0x0000001007067819 */ /* 0x000fe200000006ff */
[----:B------:R-:W-:Y:S01]  /*2490*/  FFMA.FTZ R10, R91, R32, R10 ;  /* 0x000000205b0a7223 */ /* 0x000fe2000001000a */
[----:B------:R-:W-:Y:S02]  /*24a0*/  PRMT R5, R13, 0x7632, R5 ;  /* 0x000076320d057816 */ /* 0x000fe40000000005 */
[----:B------:R-:W-:-:S02]  /*24b0*/  PRMT R3, R12, 0x7632, R3 ;  /* 0x000076320c037816 */ /* 0x000fc40000000003 */
[----:B------:R-:W-:Y:S02]  /*24c0*/  PRMT R7, R14, 0x7632, R7 ;  /* 0x000076320e077816 */ /* 0x000fe40000000007 */
[----:B------:R-:W-:Y:S02]  /*24d0*/  SHF.L.U32 R91, R89, 0x10, RZ ;  /* 0x00000010595b7819 */ /* 0x000fe400000006ff */
[----:B------:R-:W-:Y:S02]  /*24e0*/  SHF.L.U32 R89, R5, 0x10, RZ ;  /* 0x0000001005597819 */ /* 0x000fe400000006ff */
[----:B------:R-:W-:Y:S02]  /*24f0*/  SHF.L.U32 R90, R15, 0x10, RZ ;  /* 0x000000100f5a7819 */ /* 0x000fe400000006ff */
[----:B------:R-:W-:Y:S01]  /*2500*/  SHF.L.U32 R7, R7, 0x10, RZ ;  /* 0x0000001007077819 */ /* 0x000fe200000006ff */
[----:B------:R-:W-:Y:S01]  /*2510*/  FFMA.FTZ R6, R6, R39, R89 ;  /* 0x0000002706067223 */ /* 0x000fe20000010059 */
[----:B------:R-:W-:Y:S01]  /*2520*/  SHF.L.U32 R5, R3, 0x10, RZ ;  /* 0x0000001003057819 */ /* 0x000fe200000006ff */
[----:B------:R-:W-:Y:S01]  /*2530*/  FFMA.FTZ R11, R11, R34, R90 ;  /* 0x000000220b0b7223 */ /* 0x000fe2000001005a */
        /* <DEDUP_REMOVED lines=8> */
.L_x_5856:
[C---:B-----5:R-:W-:Y:S02]  /*25c0*/  PRMT R88, R10.reuse, 0x7632, R88 ;  /* 0x000076320a587816 */ /* 0x060fe40000000058 */
[----:B------:R-:W-:Y:S02]  /*25d0*/  SHF.L.U32 R89, R10, 0x10, RZ ;  /* 0x000000100a597819 */ /* 0x000fe400000006ff */
[C---:B------:R-:W-:Y:S02]  /*25e0*/  PRMT R3, R8.reuse, 0x7632, R3 ;  /* 0x0000763208037816 */ /* 0x040fe40000000003 */
[----:B------:R-:W-:Y:S02]  /*25f0*/  PRMT R6, R9, 0x7632, R6 ;  /* 0x0000763209067816 */ /* 0x000fe40000000006 */
[----:B------:R-:W-:Y:S02]  /*2600*/  PRMT R10, R11, 0x7632, R10 ;  /* 0x000076320b0a7816 */ /* 0x000fe4000000000a */
        /* <DEDUP_REMOVED lines=12> */
[----:B------:R-:W-:Y:S01]  /*26d0*/  FMUL.FTZ R5, R8, R37 ;  /* 0x0000002508057220 */ /* 0x000fe20000410000 */
[----:B------:R-:W-:-:S02]  /*26e0*/  FMUL.FTZ R7, R88, R33 ;  /* 0x0000002158077220 */ /* 0x000fc40000410000 */
[----:B------:R-:W-:Y:S01]  /*26f0*/  FMUL.FTZ R6, R6, R39 ;  /* 0x0000002706067220 */ /* 0x000fe20000410000 */
[----:B------:R-:W-:Y:S02]  /*2700*/  F2FP.BF16.F32.PACK_AB R91, R3, R11 ;  /* 0x0000000b035b723e */ /* 0x000fe400000010ff */
[----:B------:R-:W-:Y:S02]  /*2710*/  F2FP.BF16.F32.PACK_AB R90, R7, R10 ;  /* 0x0000000a075a723e */ /* 0x000fe400000010ff */
[----:B------:R-:W-:Y:S02]  /*2720*/  F2FP.BF16.F32.PACK_AB R89, R6, R92 ;  /* 0x0000005c0659723e */ /* 0x000fe400000010ff */
[----:B------:R-:W-:-:S07]  /*2730*/  F2FP.BF16.F32.PACK_AB R88, R5, R9 ;  /* 0x000000090558723e */ /* 0x000fce00000010ff */
.L_x_5857:
        /* <DEDUP_REMOVED lines=10> */
[C---:B-----5:R-:W-:Y:S02]  /*27e0*/  PRMT R97, R89.reuse, 0x7632, R97 ;  /* 0x0000763259617816 */ /* 0x060fe40000000061 */
[C---:B------:R-:W-:Y:S02]  /*27f0*/  PRMT R93, R88.reuse, 0x7632, R93 ;  /* 0x00007632585d7816 */ /* 0x040fe4000000005d */
[----:B------:R-:W-:Y:S02]  /*2800*/  SHF.L.U32 R105, R88, 0x10, RZ ;  /* 0x0000001058697819 */ /* 0x000fe400000006ff */
[----:B------:R-:W-:Y:S02]  /*2810*/  SHF.L.U32 R89, R89, 0x10, RZ ;  /* 0x0000001059597819 */ /* 0x000fe400000006ff */
[----:B------:R-:W-:Y:S02]  /*2820*/  SHF.L.U32 R104, R13, 0x10, RZ ;  /* 0x000000100d687819 */ /* 0x000fe400000006ff */
[----:B------:R-:W-:-:S02]  /*2830*/  SHF.L.U32 R88, R12, 0x10, RZ ;  /* 0x000000100c587819 */ /* 0x000fc400000006ff */
[C---:B-1----:R-:W-:Y:S01]  /*2840*/  PRMT R98, R90.reuse, 0x7632, R98 ;  /* 0x000076325a627816 */ /* 0x042fe20000000062 */
[----:B------:R-:W-:Y:S01]  /*2850*/  FFMA.FTZ R104, R89, R30, R104 ;  /* 0x0000001e59687223 */ /* 0x000fe20000010068 */
[----:B------:R-:W-:Y:S01]  /*2860*/  SHF.L.U32 R103, R90, 0x10, RZ ;  /* 0x000000105a677819 */ /* 0x000fe200000006ff */
[----:B------:R-:W-:Y:S01]  /*2870*/  FFMA.FTZ R105, R105, R28, R88 ;  /* 0x0000001c69697223 */ /* 0x000fe20000010058 */
[----:B------:R-:W-:Y:S02]  /*2880*/  SHF.L.U32 R90, R14, 0x10, RZ ;  /* 0x000000100e5a7819 */ /* 0x000fe400000006ff */
[C---:B------:R-:W-:Y:S02]  /*2890*/  PRMT R99, R91.reuse, 0x7632, R99 ;  /* 0x000076325b637816 */ /* 0x040fe40000000063 */
[----:B------:R-:W-:Y:S01]  /*28a0*/  SHF.L.U32 R107, R91, 0x10, RZ ;  /* 0x000000105b6b7819 */ /* 0x000fe200000006ff */
        /* <DEDUP_REMOVED lines=10> */
[----:B------:R-:W-:Y:S01]  /*2950*/  FFMA.FTZ R97, R90, R31, R97 ;  /* 0x0000001f5a617223 */ /* 0x000fe20000010061 */
[----:B------:R-:W-:Y:S02]  /*2960*/  SHF.L.U32 R98, R98, 0x10, RZ ;  /* 0x0000001062627819 */ /* 0x000fe400000006ff */
[----:B------:R-:W-:Y:S01]  /*2970*/  SHF.L.U32 R99, R102, 0x10, RZ ;  /* 0x0000001066637819 */ /* 0x000fe200000006ff */
[----:B------:R-:W-:Y:S01]  /*2980*/  FFMA.FTZ R102, R107, R26, R106 ;  /* 0x0000001a6b667223 */ /* 0x000fe2000001006a */
[----:B------:R-:W-:Y:S02]  /*2990*/  SHF.L.U32 R91, R91, 0x10, RZ ;  /* 0x000000105b5b7819 */ /* 0x000fe400000006ff */
[----:B------:R-:W-:Y:S01]  /*29a0*/  SHF.L.U32 R89, R88, 0x10, RZ ;  /* 0x0000001058597819 */ /* 0x000fe200000006ff */
[----:B------:R-:W-:-:S02]  /*29b0*/  FFMA.FTZ R99, R108, R27, R99 ;  /* 0x0000001b6c637223 */ /* 0x000fc40000010063 */
[----:B------:R-:W-:Y:S02]  /*29c0*/  FFMA.FTZ R98, R98, R25, R91 ;  /* 0x0000001962627223 */ /* 0x000fe4000001005b */
[----:B------:R-:W-:Y:S01]  /*29d0*/  FFMA.FTZ R96, R96, R29, R89 ;  /* 0x0000001d60607223 */ /* 0x000fe20000010059 */
[----:B------:R-:W-:Y:S02]  /*29e0*/  F2FP.BF16.F32.PACK_AB R91, R99, R102 ;  /* 0x00000066635b723e */ /* 0x000fe400000010ff */
[----:B------:R-:W-:Y:S02]  /*29f0*/  F2FP.BF16.F32.PACK_AB R90, R98, R103 ;  /* 0x00000067625a723e */ /* 0x000fe400000010ff */
[----:B------:R-:W-:Y:S02]  /*2a00*/  F2FP.BF16.F32.PACK_AB R89, R97, R104 ;  /* 0x000000686159723e */ /* 0x000fe400000010ff */
[----:B------:R-:W-:Y:S01]  /*2a10*/  F2FP.BF16.F32.PACK_AB R88, R96, R105 ;  /* 0x000000696058723e */ /* 0x000fe200000010ff */
[----:B------:R-:W-:Y:S06]  /*2a20*/  BRA `(.L_x_5859) ;  /* 0x0000000000607947 */ /* 0x000fec0003800000 */
.L_x_5858:
[C---:B-----5:R-:W-:Y:S02]  /*2a30*/  PRMT R93, R88.reuse, 0x7632, R93 ;  /* 0x00007632585d7816 */ /* 0x060fe4000000005d */
[----:B------:R-:W-:Y:S02]  /*2a40*/  SHF.L.U32 R105, R88, 0x10, RZ ;  /* 0x0000001058697819 */ /* 0x000fe400000006ff */
[C---:B------:R-:W-:Y:S02]  /*2a50*/  PRMT R97, R90.reuse, 0x7632, R97 ;  /* 0x000076325a617816 */ /* 0x040fe40000000061 */
[----:B-1----:R-:W-:Y:S01]  /*2a60*/  SHF.L.U32 R103, R90, 0x10, RZ ;  /* 0x000000105a677819 */ /* 0x002fe200000006ff */
[----:B------:R-:W-:Y:S01]  /*2a70*/  FMUL.FTZ R105, R105, R28 ;  /* 0x0000001c69697220 */ /* 0x000fe20000410000 */
[----:B------:R-:W-:Y:S02]  /*2a80*/  PRMT R88, R89, 0x7632, R88 ;  /* 0x0000763259587816 */ /* 0x000fe40000000058 */
        /* <DEDUP_REMOVED lines=11> */
[----:B------:R-:W-:Y:S02]  /*2b40*/  FMUL.FTZ R99, R90, R27 ;  /* 0x0000001b5a637220 */ /* 0x000fe40000410000 */
[----:B------:R-:W-:-:S02]  /*2b50*/  FMUL.FTZ R98, R98, R25 ;  /* 0x0000001962627220 */ /* 0x000fc40000410000 */
[----:B------:R-:W-:Y:S01]  /*2b60*/  FMUL.FTZ R97, R88, R31 ;  /* 0x0000001f58617220 */ /* 0x000fe20000410000 */
[----:B------:R-:W-:Y:S02]  /*2b70*/  F2FP.BF16.F32.PACK_AB R91, R99, R102 ;  /* 0x00000066635b723e */ /* 0x000fe400000010ff */
[----:B------:R-:W-:Y:S02]  /*2b80*/  F2FP.BF16.F32.PACK_AB R90, R98, R103 ;  /* 0x00000067625a723e */ /* 0x000fe400000010ff */
[----:B------:R-:W-:Y:S02]  /*2b90*/  F2FP.BF16.F32.PACK_AB R89, R97, R104 ;  /* 0x000000686159723e */ /* 0x000fe400000010ff */
[----:B------:R-:W-:-:S07]  /*2ba0*/  F2FP.BF16.F32.PACK_AB R88, R96, R105 ;  /* 0x000000696058723e */ /* 0x000fce00000010ff */
.L_x_5859:
        /* <DEDUP_REMOVED lines=12> */
[----:B------:R-:W-:Y:S02]  /*2c70*/  SHF.L.U32 R89, R89, 0x10, RZ ;  /* 0x0000001059597819 */ /* 0x000fe400000006ff */
[----:B------:R-:W-:Y:S02]  /*2c80*/  SHF.L.U32 R88, R12, 0x10, RZ ;  /* 0x000000100c587819 */ /* 0x000fe400000006ff */
[----:B------:R-:W-:-:S02]  /*2c90*/  SHF.L.U32 R100, R13, 0x10, RZ ;  /* 0x000000100d647819 */ /* 0x000fc400000006ff */
[C---:B------:R-:W-:Y:S01]  /*2ca0*/  PRMT R107, R90.reuse, 0x7632, R107 ;  /* 0x000076325a6b7816 */ /* 0x040fe2000000006b */
[----:B------:R-:W-:Y:S01]  /*2cb0*/  FFMA.FTZ R109, R109, R20, R88 ;  /* 0x000000146d6d7223 */ /* 0x000fe20000010058 */
[----:B------:R-:W-:Y:S01]  /*2cc0*/  SHF.L.U32 R111, R90, 0x10, RZ ;  /* 0x000000105a6f7819 */ /* 0x000fe200000006ff */
[----:B------:R-:W-:Y:S01]  /*2cd0*/  FFMA.FTZ R100, R89, R22, R100 ;  /* 0x0000001659647223 */ /* 0x000fe20000010064 */
[C---:B------:R-:W-:Y:S02]  /*2ce0*/  SHF.L.U32 R90, R14.reuse, 0x10, RZ ;  /* 0x000000100e5a7819 */ /* 0x040fe400000006ff */
[----:B------:R-:W-:Y:S02]  /*2cf0*/  PRMT R113, R91, 0x7632, R113 ;  /* 0x000076325b717816 */ /* 0x000fe40000000071 */
[----:B------:R-:W-:Y:S01]  /*2d00*/  PRMT R108, R14, 0x7632, R108 ;  /* 0x000076320e6c7816 */ /* 0x000fe2000000006c */
[----:B------:R-:W-:Y:S01]  /*2d10*/  FFMA.FTZ R111, R111, R16, R90 ;  /* 0x000000106f6f7223 */ /* 0x000fe2000001005a */
[----:B------:R-:W-:-:S02]  /*2d20*/  PRMT R88, R12, 0x7632, R88 ;  /* 0x000076320c587816 */ /* 0x000fc40000000058 */
[----:B------:R-:W-:Y:S02]  /*2d30*/  PRMT R89, R13, 0x7632, R89 ;  /* 0x000076320d597816 */ /* 0x000fe40000000059 */
[----:B------:R-:W-:Y:S02]  /*2d40*/  PRMT R114, R15, 0x7632, R114 ;  /* 0x000076320f727816 */ /* 0x000fe40000000072 */
[----:B------:R-:W-:Y:S02]  /*2d50*/  SHF.L.U32 R112, R106, 0x10, RZ ;  /* 0x000000106a707819 */ /* 0x000fe400000006ff */
[----:B------:R-:W-:Y:S02]  /*2d60*/  SHF.L.U32 R110, R107, 0x10, RZ ;  /* 0x000000106b6e7819 */ /* 0x000fe400000006ff */
[----:B------:R-:W-:Y:S02]  /*2d70*/  SHF.L.U32 R90, R101, 0x10, RZ ;  /* 0x00000010655a7819 */ /* 0x000fe400000006ff */
[----:B------:R-:W-:-:S02]  /*2d80*/  SHF.L.U32 R106, R113, 0x10, RZ ;  /* 0x00000010716a7819 */ /* 0x000fc400000006ff */
[----:B------:R-:W-:Y:S02]  /*2d90*/  SHF.L.U32 R107, R108, 0x10, RZ ;  /* 0x000000106c6b7819 */ /* 0x000fe400000006ff */
[----:B------:R-:W-:Y:S02]  /*2da0*/  SHF.L.U32 R91, R91, 0x10, RZ ;  /* 0x000000105b5b7819 */ /* 0x000fe400000006ff */
[----:B------:R-:W-:Y:S01]  /*2db0*/  SHF.L.U32 R116, R15, 0x10, RZ ;  /* 0x000000100f747819 */ /* 0x000fe200000006ff */
[----:B------:R-:W-:Y:S01]  /*2dc0*/  FFMA.FTZ R110, R110, R17, R107 ;  /* 0x000000116e6e7223 */ /* 0x000fe2000001006b */
[----:B------:R-:W-:Y:S02]  /*2dd0*/  SHF.L.U32 R113, R114, 0x10, RZ ;  /* 0x0000001072717819 */ /* 0x000fe400000006ff */
[----:B------:R-:W-:Y:S01]  /*2de0*/  SHF.L.U32 R89, R89, 0x10, RZ ;  /* 0x0000001059597819 */ /* 0x000fe200000006ff */
[----:B------:R-:W-:Y:S01]  /*2df0*/  FFMA.FTZ R108, R91, R18, R116 ;  /* 0x000000125b6c7223 */ /* 0x000fe20000010074 */
        /* <DEDUP_REMOVED lines=9> */
.L_x_5860:
[C---:B0----5:R-:W-:Y:S02]  /*2e90*/  PRMT R106, R90.reuse, 0x7632, R106 ;  /* 0x000076325a6a7816 */ /* 0x061fe4000000006a */
[----:B------:R-:W-:Y:S02]  /*2ea0*/  SHF.L.U32 R111, R90, 0x10, RZ ;  /* 0x000000105a6f7819 */ /* 0x000fe400000006ff */
[----:B------:R-:W-:Y:S02]  /*2eb0*/  PRMT R90, R91, 0x7632, R90 ;  /* 0x000076325b5a7816 */ /* 0x000fe4000000005a */
[C---:B------:R-:W-:Y:S01]  /*2ec0*/  PRMT R100, R88.reuse, 0x7632, R100 ;  /* 0x0000763258647816 */ /* 0x040fe20000000064 */
[----:B------:R-:W-:Y:S01]  /*2ed0*/  FMUL.FTZ R111, R111, R16 ;  /* 0x000000106f6f7220 */ /* 0x000fe20000410000 */
[----:B------:R-:W-:Y:S02]  /*2ee0*/  PRMT R101, R89, 0x7632, R101 ;  /* 0x0000763259657816 */ /* 0x000fe40000000065 */
[----:B------:R-:W-:-:S02]  /*2ef0*/  SHF.L.U32 R109, R88, 0x10, RZ ;  /* 0x00000010586d7819 */ /* 0x000fc400000006ff */
[----:B------:R-:W-:Y:S02]  /*2f00*/  SHF.L.U32 R112, R90, 0x10, RZ ;  /* 0x000000105a707819 */ /* 0x000fe400000006ff */
        /* <DEDUP_REMOVED lines=16> */
.L_x_5861:
        /* <DEDUP_REMOVED lines=98> */
.L_x_5887:
[----:B-1----:R-:W-:Y:S01]  /*3630*/  FADD.FTZ R95, R116, R95 ;  /* 0x0000005f745f7221 */ /* 0x002fe20000010000 */
[----:B------:R-:W-:Y:S01]  /*3640*/  FMUL.FTZ R88, R90, R90 ;  /* 0x0000005a5a587220 */ /* 0x000fe20000410000 */
[----:B------:R-:W-:Y:S02]  /*3650*/  ISETP.NE.AND P1, PT, RZ, UR8, PT ;  /* 0x00000008ff007c0c */ /* 0x000fe4000bf25270 */
[----:B------:R-:W-:Y:S02]  /*3660*/  FFMA.FTZ R112, R95, R112, UR10 ;  /* 0x0000000a5f707e23 */ /* 0x000fe40008010070 */
[----:B------:R-:W-:Y:S02]  /*3670*/  FSEL R95, R88, RZ, P1 ;  /* 0x000000ff585f7208 */ /* 0x000fe40000800000 */
[----:B------:R-:W1:Y:S01]  /*3680*/  LDC.64 R88, c[0x0][0x428] ;  /* 0x00010a00ff587b82 */ /* 0x000e620000000a00 */
[----:B------:R-:W-:Y:S02]  /*3690*/  FSEL R91, R90, RZ, !P1 ;  /* 0x000000ff5a5b7208 */ /* 0x000fe40004800000 */
[----:B------:R-:W-:Y:S01]  /*36a0*/  FADD.FTZ R94, R112, R95 ;  /* 0x0000005f705e7221 */ /* 0x000fe20000010000 */
[----:B------:R-:W-:-:S02]  /*36b0*/  ISETP.NE.AND P1, PT, R0, RZ, PT ;  /* 0x000000ff0000720c */ /* 0x000fc40003f25270 */
        /* <DEDUP_REMOVED lines=26> */
[C---:B--2---:R-:W-:Y:S01]  /*3860*/  FMUL.FTZ R8, R94.reuse, R5 ;  /* 0x000000055e087220 */ /* 0x044fe20000410000 */
        /* <DEDUP_REMOVED lines=9> */
[----:B------:R-:W-:Y:S01]  /*3900*/  FMUL.FTZ R11, R94, R11 ;  /* 0x0000000b5e0b7220 */ /* 0x000fe20000410000 */
[----:B------:R-:W-:-:S04]  /*3910*/  IMAD.WIDE.U32 R100, R4, 0x10, R88 ;  /* 0x0000001004647825 */ /* 0x000fc800078e0058 */
[----:B------:R-:W-:Y:S01]  /*3920*/  FFMA.FTZ R4, R9, R84, R60 ;  /* 0x0000005409047223 */ /* 0x000fe2000001003c */
[----:B------:R-:W-:Y:S01]  /*3930*/  FFMA.FTZ R10, R6, R87, R63 ;  /* 0x00000057060a7223 */ /* 0x000fe2000001003f */
[----:B------:R-:W-:Y:S01]  /*3940*/  FFMA.FTZ R7, R11, R82, R58 ;  /* 0x000000520b077223 */ /* 0x000fe2000001003a */
[----:B------:R-:W-:Y:S01]  /*3950*/  F2FP.BF16.F32.PACK_AB R6, R92, R115 ;  /* 0x000000735c06723e */ /* 0x000fe200000010ff */
[C---:B------:R-:W-:Y:S01]  /*3960*/  FMUL.FTZ R9, R94.reuse, R104 ;  /* 0x000000685e097220 */ /* 0x040fe20000410000 */
[----:B------:R-:W-:Y:S01]  /*3970*/  IMAD.WIDE.U32 R88, R93, 0x10, R88 ;  /* 0x000000105d587825 */ /* 0x000fe200078e0058 */
[----:B------:R-:W1:Y:S03]  /*3980*/  @!P2 LDC.64 R114, c[0x0][0x3c0] ;  /* 0x0000f000ff72ab82 */ /* 0x000e660000000a00 */
[C---:B------:R-:W-:Y:S01]  /*3990*/  FMUL.FTZ R11, R94.reuse, R112 ;  /* 0x000000705e0b7220 */ /* 0x040fe20000410000 */
[C---:B------:R-:W-:Y:S01]  /*39a0*/  FMUL.FTZ R104, R94.reuse, R99 ;  /* 0x000000635e687220 */ /* 0x040fe20000410000 */
[----:B------:R-:W-:Y:S01]  /*39b0*/  FMUL.FTZ R105, R94, R105 ;  /* 0x000000695e697220 */ /* 0x000fe20000410000 */
[----:B------:R-:W-:Y:S01]  /*39c0*/  FFMA.FTZ R3, R8, R85, R61 ;  /* 0x0000005508037223 */ /* 0x000fe2000001003d */
[----:B------:R-:W-:Y:S01]  /*39d0*/  FFMA.FTZ R11, R11, R74, R50 ;  /* 0x0000004a0b0b7223 */ /* 0x000fe20000010032 */
[----:B------:R-:W-:Y:S01]  /*39e0*/  FFMA.FTZ R104, R104, R75, R51 ;  /* 0x0000004b68687223 */ /* 0x000fe20000010033 */
[----:B------:R-:W-:Y:S01]  /*39f0*/  FFMA.FTZ R5, R5, R86, R62 ;  /* 0x0000005605057223 */ /* 0x000fe2000001003e */
[----:B------:R-:W2:Y:S01]  /*3a00*/  @!P1 LDC.64 R92, c[0x0][0x3c8] ;  /* 0x0000f200ff5c9b82 */ /* 0x000ea20000000a00 */
[C---:B------:R-:W-:Y:S01]  /*3a10*/  FMUL.FTZ R96, R94.reuse, R96 ;  /* 0x000000605e607220 */ /* 0x040fe20000410000 */
[C---:B------:R-:W-:Y:S01]  /*3a20*/  FMUL.FTZ R103, R94.reuse, R103 ;  /* 0x000000675e677220 */ /* 0x040fe20000410000 */
[----:B------:R-:W-:Y:S01]  /*3a30*/  FMUL.FTZ R98, R94, R98 ;  /* 0x000000625e627220 */ /* 0x000fe20000410000 */
[----:B------:R-:W-:Y:S01]  /*3a40*/  FFMA.FTZ R8, R105, R76, R52 ;  /* 0x0000004c69087223 */ /* 0x000fe20000010034 */
[----:B------:R-:W-:Y:S01]  /*3a50*/  F2FP.BF16.F32.PACK_AB R11, R104, R11 ;  /* 0x0000000b680b723e */ /* 0x000fe200000010ff */
[----:B------:R-:W-:Y:S01]  /*3a60*/  FFMA.FTZ R103, R103, R72, R48 ;  /* 0x0000004867677223 */ /* 0x000fe20000010030 */
[----:B------:R-:W-:Y:S01]  /*3a70*/  F2FP.BF16.F32.PACK_AB R4, R3, R4 ;  /* 0x000000040304723e */ /* 0x000fe200000010ff */
[----:B------:R-:W3:Y:S01]  /*3a80*/  LDC.64 R104, c[0x0][0x380] ;  /* 0x0000e000ff687b82 */ /* 0x000ee20000000a00 */
[----:B------:R-:W-:Y:S01]  /*3a90*/  F2FP.BF16.F32.PACK_AB R5, R10, R5 ;  /* 0x000000050a05723e */ /* 0x000fe200000010ff */
[----:B------:R-:W-:Y:S01]  /*3aa0*/  FFMA.FTZ R3, R96, R77, R53 ;  /* 0x0000004d60037223 */ /* 0x000fe20000010035 */
[----:B------:R-:W-:Y:S01]  /*3ab0*/  FMUL.FTZ R10, R94, R97 ;  /* 0x000000615e0a7220 */ /* 0x000fe20000410000 */
[----:B------:R-:W-:Y:S01]  /*3ac0*/  FFMA.FTZ R98, R98, R73, R49 ;  /* 0x0000004962627223 */ /* 0x000fe20000010031 */
[----:B------:R-:W-:Y:S01]  /*3ad0*/  FFMA.FTZ R9, R9, R78, R54 ;  /* 0x0000004e09097223 */ /* 0x000fe20000010036 */
[----:B------:R-:W-:Y:S01]  /*3ae0*/  F2FP.BF16.F32.PACK_AB R7, R108, R7 ;  /* 0x000000076c07723e */ /* 0x000fe200000010ff */
[----:B------:R-:W-:Y:S01]  /*3af0*/  FFMA.FTZ R96, R10, R79, R55 ;  /* 0x0000004f0a607223 */ /* 0x000fe20000010037 */
[----:B------:R-:W-:Y:S01]  /*3b00*/  F2FP.BF16.F32.PACK_AB R8, R3, R8 ;  /* 0x000000080308723e */ /* 0x000fe200000010ff */
        /* <DEDUP_REMOVED lines=33> */
.L_x_5854:
        /* <DEDUP_REMOVED lines=8> */
.L_x_5865:
[----:B------:R-:W-:Y:S05]  /*3da0*/  BSYNC B0 ;  /* 0x0000000000007941 */ /* 0x000fea0003800000 */
.L_x_5864:
        /* <DEDUP_REMOVED lines=8> */
.L_x_5866:
[----:B------:R-:W-:Y:S02]  /*3e30*/  HFMA2 R89, -RZ, RZ, 0, 2.384185791015625e-07 ;  /* 0x00000004ff597431 */ /* 0x000fe400000001ff */
[----:B------:R-:W-:-:S05]  /*3e40*/  FADD.FTZ R114, R88, R95 ;  /* 0x0000005f58727221 */ /* 0x000fca0000010000 */
[----:B------:R-:W-:-:S07]  /*3e50*/  MOV R88, R114 ;  /* 0x0000007200587202 */ /* 0x000fce0000000f00 */
[----:B------:R-:W-:Y:S05]  /*3e60*/  WARPSYNC.COLLECTIVE R94, `(.L_x_5867) ;  /* 0x000000005e087348 */ /* 0x000fea0003c00000 */
[----:B------:R0:W1:Y:S02]  /*3e70*/  SHFL.BFLY P1, R95, R88, R89, R91 ;  /* 0x0c000059585f7389 */ /* 0x000064000002005b */
[----:B01----:R-:W-:Y:S05]  /*3e80*/  ENDCOLLECTIVE ;  /* 0x000000000000791b */ /* 0x003fea0003800000 */
.L_x_5867:
[----:B------:R-:W-:Y:S02]  /*3e90*/  HFMA2 R89, -RZ, RZ, 0, 4.76837158203125e-07 ;  /* 0x00000008ff597431 */ /* 0x000fe400000001ff */
[----:B------:R-:W-:-:S05]  /*3ea0*/  FADD.FTZ R115, R114, R95 ;  /* 0x0000005f72737221 */ /* 0x000fca0000010000 */
[----:B------:R-:W-:-:S07]  /*3eb0*/  MOV R88, R115 ;  /* 0x0000007300587202 */ /* 0x000fce0000000f00 */
[----:B------:R-:W-:Y:S05]  /*3ec0*/  WARPSYNC.COLLECTIVE R94, `(.L_x_5868) ;  /* 0x000000005e087348 */ /* 0x000fea0003c00000 */
[----:B------:R0:W1:Y:S02]  /*3ed0*/  SHFL.BFLY P1, R95, R88, R89, R91 ;  /* 0x0c000059585f7389 */ /* 0x000064000002005b */
[----:B01----:R-:W-:Y:S05]  /*3ee0*/  ENDCOLLECTIVE ;  /* 0x000000000000791b */ /* 0x003fea0003800000 */
.L_x_5868:
[----:B------:R-:W-:Y:S02]  /*3ef0*/  HFMA2 R89, -RZ, RZ, 0, 9.5367431640625e-07 ;  /* 0x00000010ff597431 */ /* 0x000fe400000001ff */
[----:B------:R-:W-:-:S05]  /*3f00*/  FADD.FTZ R116, R115, R95 ;  /* 0x0000005f73747221 */ /* 0x000fca0000010000 */
[----:B------:R-:W-:-:S07]  /*3f10*/  MOV R88, R116 ;  /* 0x0000007400587202 */ /* 0x000fce0000000f00 */
[----:B------:R-:W-:Y:S05]  /*3f20*/  WARPSYNC.COLLECTIVE R94, `(.L_x_5869) ;  /* 0x000000005e087348 */ /* 0x000fea0003c00000 */
[----:B------:R0:W1:Y:S02]  /*3f30*/  SHFL.BFLY P1, R95, R88, R89, R91 ;  /* 0x0c000059585f7389 */ /* 0x000064000002005b */
[----:B01----:R-:W-:Y:S05]  /*3f40*/  ENDCOLLECTIVE ;  /* 0x000000000000791b */ /* 0x003fea0003800000 */
.L_x_5869:
[----:B------:R-:W-:-:S04]  /*3f50*/  FADD.FTZ R95, R116, R95 ;  /* 0x0000005f745f7221 */ /* 0x000fc80000010000 */
[----:B------:R-:W-:-:S04]  /*3f60*/  FMUL.FTZ R90, R95, R112 ;  /* 0x000000705f5a7220 */ /* 0x000fc80000410000 */
[C---:B------:R-:W-:Y:S01]  /*3f70*/  FADD.FTZ R95, -R90.reuse, R15 ;  /* 0x0000000f5a5f7221 */ /* 0x040fe20000010100 */
[C---:B------:R-:W-:Y:S01]  /*3f80*/  FADD.FTZ R114, -R90.reuse, R4 ;  /* 0x000000045a727221 */ /* 0x040fe20000010100 */
[C---:B------:R-:W-:Y:S01]  /*3f90*/  FADD.FTZ R88, -R90.reuse, R5 ;  /* 0x000000055a587221 */ /* 0x040fe20000010100 */
[----:B------:R-:W-:Y:S01]  /*3fa0*/  FADD.FTZ R89, -R90, R106 ;  /* 0x0000006a5a597221 */ /* 0x000fe20000010100 */
        /* <DEDUP_REMOVED lines=43> */
[----:B------:R-:W-:Y:S01]  /*4260*/  FFMA.FTZ R88, R89, R89, R88 ;  /* 0x0000005959587223 */ /* 0x000fe20000010058 */
[----:B------:R-:W-:-:S07]  /*4270*/  MOV R89, 0x1 ;  /* 0x0000000100597802 */ /* 0x000fce0000000f00 */
[----:B------:R-:W-:Y:S05]  /*4280*/  WARPSYNC.COLLECTIVE R94, `(.L_x_5870) ;  /* 0x000000005e087348 */ /* 0x000fea0003c00000 */
[----:B------:R0:W1:Y:S02]  /*4290*/  SHFL.BFLY P1, R95, R88, R89, R91 ;  /* 0x0c000059585f7389 */ /* 0x000064000002005b */
[----:B01----:R-:W-:Y:S05]  /*42a0*/  ENDCOLLECTIVE ;  /* 0x000000000000791b */ /* 0x003fea0003800000 */
.L_x_5870:
[----:B------:R-:W-:Y:S02]  /*42b0*/  HFMA2 R89, -RZ, RZ, 0, 1.1920928955078125e-07 ;  /* 0x00000002ff597431 */ /* 0x000fe400000001ff */
[----:B------:R-:W-:-:S05]  /*42c0*/  FADD.FTZ R113, R88, R95 ;  /* 0x0000005f58717221 */ /* 0x000fca0000010000 */
[----:B------:R-:W-:-:S07]  /*42d0*/  MOV R88, R113 ;  /* 0x0000007100587202 */ /* 0x000fce0000000f00 */
[----:B------:R-:W-:Y:S05]  /*42e0*/  WARPSYNC.COLLECTIVE R94, `(.L_x_5871) ;  /* 0x000000005e087348 */ /* 0x000fea0003c00000 */
[----:B------:R0:W1:Y:S02]  /*42f0*/  SHFL.BFLY P1, R95, R88, R89, R91 ;  /* 0x0c000059585f7389 */ /* 0x000064000002005b */
[----:B01----:R-:W-:Y:S05]  /*4300*/  ENDCOLLECTIVE ;  /* 0x000000000000791b */ /* 0x003fea0003800000 */
.L_x_5871:
[----:B------:R-:W-:Y:S02]  /*4310*/  HFMA2 R89, -RZ, RZ, 0, 2.384185791015625e-07 ;  /* 0x00000004ff597431 */ /* 0x000fe400000001ff */
[----:B------:R-:W-:-:S05]  /*4320*/  FADD.FTZ R114, R113, R95 ;  /* 0x0000005f71727221 */ /* 0x000fca0000010000 */
[----:B------:R-:W-:-:S07]  /*4330*/  MOV R88, R114 ;  /* 0x0000007200587202 */ /* 0x000fce0000000f00 */
[----:B------:R-:W-:Y:S05]  /*4340*/  WARPSYNC.COLLECTIVE R94, `(.L_x_5872) ;  /* 0x000000005e087348 */ /* 0x000fea0003c00000 */
[----:B------:R0:W1:Y:S02]  /*4350*/  SHFL.BFLY P1, R95, R88, R89, R91 ;  /* 0x0c000059585f7389 */ /* 0x000064000002005b */
[----:B01----:R-:W-:Y:S05]  /*4360*/  ENDCOLLECTIVE ;  /* 0x000000000000791b */ /* 0x003fea0003800000 */
.L_x_5872:
[----:B------:R-:W-:Y:S02]  /*4370*/  HFMA2 R89, -RZ, RZ, 0, 4.76837158203125e-07 ;  /* 0x00000008ff597431 */ /* 0x000fe400000001ff */
[----:B------:R-:W-:-:S05]  /*4380*/  FADD.FTZ R115, R114, R95 ;  /* 0x0000005f72737221 */ /* 0x000fca0000010000 */
[----:B------:R-:W-:-:S07]  /*4390*/  MOV R88, R115 ;  /* 0x0000007300587202 */ /* 0x000fce0000000f00 */
[----:B------:R-:W-:Y:S05]  /*43a0*/  WARPSYNC.COLLECTIVE R94, `(.L_x_5873) ;  /* 0x000000005e087348 */ /* 0x000fea0003c00000 */
[----:B------:R0:W1:Y:S02]  /*43b0*/  SHFL.BFLY P1, R95, R88, R89, R91 ;  /* 0x0c000059585f7389 */ /* 0x000064000002005b */
[----:B01----:R-:W-:Y:S05]  /*43c0*/  ENDCOLLECTIVE ;  /* 0x000000000000791b */ /* 0x003fea0003800000 */
.L_x_5873:
[----:B------:R-:W-:Y:S02]  /*43d0*/  HFMA2 R89, -RZ, RZ, 0, 9.5367431640625e-07 ;  /* 0x00000010ff597431 */ /* 0x000fe400000001ff */
[----:B------:R-:W-:-:S05]  /*43e0*/  FADD.FTZ R116, R115, R95 ;  /* 0x0000005f73747221 */ /* 0x000fca0000010000 */
[----:B------:R-:W-:-:S07]  /*43f0*/  MOV R88, R116 ;  /* 0x0000007400587202 */ /* 0x000fce0000000f00 */
[----:B------:R-:W-:Y:S05]  /*4400*/  WARPSYNC.COLLECTIVE R94, `(.L_x_5874) ;  /* 0x000000005e087348 */ /* 0x000fea0003c00000 */
[----:B------:R0:W1:Y:S02]  /*4410*/  SHFL.BFLY P1, R95, R88, R89, R91 ;  /* 0x0c000059585f7389 */ /* 0x000064000002005b */
[----:B01----:R-:W-:Y:S05]  /*4420*/  ENDCOLLECTIVE ;  /* 0x000000000000791b */ /* 0x003fea0003800000 */
.L_x_5874:
[----:B------:R-:W-:Y:S05]  /*4430*/  BRA `(.L_x_5875) ;  /* 0xffffffd400d47947 */ /* 0x000fea000383ffff */
.L_x_5862:
        /* <DEDUP_REMOVED lines=8> */
.L_x_5877:
[----:B------:R-:W-:Y:S05]  /*44c0*/  BSYNC B0 ;  /* 0x0000000000007941 */ /* 0x000fea0003800000 */
.L_x_5876:
        /* <DEDUP_REMOVED lines=8> */
.L_x_5878:
[----:B------:R-:W-:Y:S02]  /*4550*/  HFMA2 R89, -RZ, RZ, 0, 2.384185791015625e-07 ;  /* 0x00000004ff597431 */ /* 0x000fe400000001ff */
[----:B------:R-:W-:-:S05]  /*4560*/  FADD.FTZ R114, R88, R95 ;  /* 0x0000005f58727221 */ /* 0x000fca0000010000 */
[----:B------:R-:W-:-:S07]  /*4570*/  MOV R88, R114 ;  /* 0x0000007200587202 */ /* 0x000fce0000000f00 */
[----:B------:R-:W-:Y:S05]  /*4580*/  WARPSYNC.COLLECTIVE R94, `(.L_x_5879) ;  /* 0x000000005e087348 */ /* 0x000fea0003c00000 */
[----:B------:R0:W1:Y:S02]  /*4590*/  SHFL.BFLY P1, R95, R88, R89, R91 ;  /* 0x0c000059585f7389 */ /* 0x000064000002005b */
[----:B01----:R-:W-:Y:S05]  /*45a0*/  ENDCOLLECTIVE ;  /* 0x000000000000791b */ /* 0x003fea0003800000 */
.L_x_5879:
[----:B------:R-:W-:Y:S02]  /*45b0*/  HFMA2 R89, -RZ, RZ, 0, 4.76837158203125e-07 ;  /* 0x00000008ff597431 */ /* 0x000fe400000001ff */
[----:B------:R-:W-:-:S05]  /*45c0*/  FADD.FTZ R115, R114, R95 ;  /* 0x0000005f72737221 */ /* 0x000fca0000010000 */
[----:B------:R-:W-:-:S07]  /*45d0*/  MOV R88, R115 ;  /* 0x0000007300587202 */ /* 0x000fce0000000f00 */
[----:B------:R-:W-:Y:S05]  /*45e0*/  WARPSYNC.COLLECTIVE R94, `(.L_x_5880) ;  /* 0x000000005e087348 */ /* 0x000fea0003c00000 */
[----:B------:R0:W1:Y:S02]  /*45f0*/  SHFL.BFLY P1, R95, R88, R89, R91 ;  /* 0x0c000059585f7389 */ /* 0x000064000002005b */
[----:B01----:R-:W-:Y:S05]  /*4600*/  ENDCOLLECTIVE ;  /* 0x000000000000791b */ /* 0x003fea0003800000 */
.L_x_5880:
[----:B------:R-:W-:Y:S02]  /*4610*/  HFMA2 R89, -RZ, RZ, 0, 9.5367431640625e-07 ;  /* 0x00000010ff597431 */ /* 0x000fe400000001ff */
[----:B------:R-:W-:-:S05]  /*4620*/  FADD.FTZ R116, R115, R95 ;  /* 0x0000005f73747221 */ /* 0x000fca0000010000 */
[----:B------:R-:W-:-:S07]  /*4630*/  MOV R88, R116 ;  /* 0x0000007400587202 */ /* 0x000fce0000000f00 */
[----:B------:R-:W-:Y:S05]  /*4640*/  WARPSYNC.COLLECTIVE R94, `(.L_x_5881) ;  /* 0x000000005e087348 */ /* 0x000fea0003c00000 */
[----:B------:R0:W1:Y:S02]  /*4650*/  SHFL.BFLY P1, R95, R88, R89, R91 ;  /* 0x0c000059585f7389 */ /* 0x000064000002005b */
[----:B01----:R-:W-:Y:S05]  /*4660*/  ENDCOLLECTIVE ;  /* 0x000000000000791b */ /* 0x003fea0003800000 */
.L_x_5881:
        /* <DEDUP_REMOVED lines=54> */
.L_x_5882:
[----:B------:R-:W-:Y:S02]  /*49d0*/  HFMA2 R89, -RZ, RZ, 0, 1.1920928955078125e-07 ;  /* 0x00000002ff597431 */ /* 0x000fe400000001ff */
[----:B------:R-:W-:-:S05]  /*49e0*/  FADD.FTZ R113, R88, R95 ;  /* 0x0000005f58717221 */ /* 0x000fca0000010000 */
[----:B------:R-:W-:-:S07]  /*49f0*/  MOV R88, R113 ;  /* 0x0000007100587202 */ /* 0x000fce0000000f00 */
[----:B------:R-:W-:Y:S05]  /*4a00*/  WARPSYNC.COLLECTIVE R94, `(.L_x_5883) ;  /* 0x000000005e087348 */ /* 0x000fea0003c00000 */
[----:B------:R0:W1:Y:S02]  /*4a10*/  SHFL.BFLY P1, R95, R88, R89, R91 ;  /* 0x0c000059585f7389 */ /* 0x000064000002005b */
[----:B01----:R-:W-:Y:S05]  /*4a20*/  ENDCOLLECTIVE ;  /* 0x000000000000791b */ /* 0x003fea0003800000 */
.L_x_5883:
[----:B------:R-:W-:Y:S02]  /*4a30*/  HFMA2 R89, -RZ, RZ, 0, 2.384185791015625e-07 ;  /* 0x00000004ff597431 */ /* 0x000fe400000001ff */
[----:B------:R-:W-:-:S05]  /*4a40*/  FADD.FTZ R114, R113, R95 ;  /* 0x0000005f71727221 */ /* 0x000fca0000010000 */
[----:B------:R-:W-:-:S07]  /*4a50*/  MOV R88, R114 ;  /* 0x0000007200587202 */ /* 0x000fce0000000f00 */
[----:B------:R-:W-:Y:S05]  /*4a60*/  WARPSYNC.COLLECTIVE R94, `(.L_x_5884) ;  /* 0x000000005e087348 */ /* 0x000fea0003c00000 */
[----:B------:R0:W1:Y:S02]  /*4a70*/  SHFL.BFLY P1, R95, R88, R89, R91 ;  /* 0x0c000059585f7389 */ /* 0x000064000002005b */
[----:B01----:R-:W-:Y:S05]  /*4a80*/  ENDCOLLECTIVE ;  /* 0x000000000000791b */ /* 0x003fea0003800000 */
.L_x_5884:
[----:B------:R-:W-:Y:S02]  /*4a90*/  HFMA2 R89, -RZ, RZ, 0, 4.76837158203125e-07 ;  /* 0x00000008ff597431 */ /* 0x000fe400000001ff */
[----:B------:R-:W-:-:S05]  /*4aa0*/  FADD.FTZ R115, R114, R95 ;  /* 0x0000005f72737221 */ /* 0x000fca0000010000 */
[----:B------:R-:W-:-:S07]  /*4ab0*/  MOV R88, R115 ;  /* 0x0000007300587202 */ /* 0x000fce0000000f00 */
[----:B------:R-:W-:Y:S05]  /*4ac0*/  WARPSYNC.COLLECTIVE R94, `(.L_x_5885) ;  /* 0x000000005e087348 */ /* 0x000fea0003c00000 */
[----:B------:R0:W1:Y:S02]  /*4ad0*/  SHFL.BFLY P1, R95, R88, R89, R91 ;  /* 0x0c000059585f7389 */ /* 0x000064000002005b */
[----:B01----:R-:W-:Y:S05]  /*4ae0*/  ENDCOLLECTIVE ;  /* 0x000000000000791b */ /* 0x003fea0003800000 */
.L_x_5885:
[----:B------:R-:W-:Y:S02]  /*4af0*/  HFMA2 R89, -RZ, RZ, 0, 9.5367431640625e-07 ;  /* 0x00000010ff597431 */ /* 0x000fe400000001ff */
[----:B------:R-:W-:-:S05]  /*4b00*/  FADD.FTZ R116, R115, R95 ;  /* 0x0000005f73747221 */ /* 0x000fca0000010000 */
[----:B------:R-:W-:-:S07]  /*4b10*/  MOV R88, R116 ;  /* 0x0000007400587202 */ /* 0x000fce0000000f00 */
[----:B------:R-:W-:Y:S05]  /*4b20*/  WARPSYNC.COLLECTIVE R94, `(.L_x_5886) ;  /* 0x000000005e087348 */ /* 0x000fea0003c00000 */
[----:B------:R0:W1:Y:S02]  /*4b30*/  SHFL.BFLY P1, R95, R88, R89, R91 ;  /* 0x0c000059585f7389 */ /* 0x000064000002005b */
[----:B01----:R-:W-:Y:S05]  /*4b40*/  ENDCOLLECTIVE ;  /* 0x000000000000791b */ /* 0x003fea0003800000 */
.L_x_5886:
[----:B------:R-:W-:Y:S05]  /*4b50*/  BRA `(.L_x_5887) ;  /* 0xffffffe800b47947 */ /* 0x000fea000383ffff */
.L_x_5888:
        /* <DEDUP_REMOVED lines=10> */
.L_x_28739:


//--------------------- .text._ZN10layer_norm13ln_fwd_kernelINS_13Kernel_traitsIf13__nv_bfloat16S2_S2_fjLj768ELj1ELj4ELj1ELj16ENS_18Kernel_traits_baseILj768EfS2_S2_S2_fjLj128EEEEELb0ELb1ELb1ELb0EEEvNS_9FwdParamsE --------------------------
	.section	.text._ZN10layer_norm13ln_fwd_kernelINS_13Kernel_traitsIf13__nv_bfloat16S2_S2_fjLj768ELj1ELj4ELj1ELj16ENS_18Kernel_traits_baseILj768EfS2_S2_S2_fjLj128EEEEELb0ELb1ELb1ELb0EEEvNS_9FwdParamsE,"ax",@progbits
	.align	128
        .global         _ZN10layer_norm13ln_fwd_kernelINS_13Kernel_traitsIf13__nv_bfloat16S2_S2_fjLj768ELj1ELj4ELj1ELj16ENS_18Kernel_traits_baseILj768EfS2_S2_S2_fjLj128EEEEELb0ELb1ELb1ELb0EEEvNS_9FwdParamsE
        .type           _ZN10layer_norm13ln_fwd_kernelINS_13Kernel_traitsIf13__nv_bfloat16S2_S2_fjLj768ELj1ELj4ELj1ELj16ENS_18Kernel_traits_baseILj768EfS2_S2_S2_fjLj128EEEEELb0ELb1ELb1ELb0EEEvNS_9FwdParamsE,@function
        .size           _ZN10layer_norm13ln_fwd_kernelINS_13Kernel_traitsIf13__nv_bfloat16S2_S2_fjLj768ELj1ELj4ELj1ELj16ENS_18Kernel_traits_baseILj768EfS2_S2_S2_fjLj128EEEEELb0ELb1ELb1ELb0EEEvNS_9FwdParamsE,(.L_x_28740 - _ZN10layer_norm13ln_fwd_kernelINS_13Kernel_traitsIf13__nv_bfloat16S2_S2_fjLj768ELj1ELj4ELj1ELj16ENS_18Kernel_traits_baseILj768EfS2_S2_S2_fjLj128EEEEELb0ELb1ELb1ELb0EEEvNS_9FwdParamsE)
        .other          _ZN10layer_norm13ln_fwd_kernelINS_13Kernel_traitsIf13__nv_bfloat16S2_S2_fjLj768ELj1ELj4ELj1ELj16ENS_18Kernel_traits_baseILj768EfS2_S2_S2_fjLj128EEEEELb0ELb1ELb1ELb0EEEvNS_9FwdParamsE,@"STO_CUDA_ENTRY STV_DEFAULT"
_ZN10layer_norm13ln_fwd_kernelINS_13Kernel_traitsIf13__nv_bfloat16S2_S2_fjLj768ELj1ELj4ELj1ELj16ENS_18Kernel_traits_baseILj768EfS2_S2_S2_fjLj128EEEEELb0ELb1ELb1ELb0EEEvNS_9FwdParamsE:
.text._ZN10layer_norm13ln_fwd_kernelINS_13Kernel_traitsIf13__nv_bfloat16S2_S2_fjLj768ELj1ELj4ELj1ELj16ENS_18Kernel_traits_baseILj768EfS2_S2_S2_fjLj128EEEEELb0ELb1ELb1ELb0EEEvNS_9FwdParamsE:
        /* <DEDUP_REMOVED lines=62> */
.L_x_5890:
        /* <DEDUP_REMOVED lines=10> */
[----:B------:R0:W5:Y:S02]  /*0480*/  @P1 LDG.E.128 R64, desc[UR6][R2.64] ;  /* 0x0000000602401981 */ /* 0x000164000c1e1d00 */
[----:B------:R-:W4:Y:S01]  /*0490*/  @P2 LDC.64 R14, c[0x0][0x3d0] ;  /* 0x0000f400ff0e2b82 */ /* 0x000f220000000a00 */
[C---:B-1----:R-:W-:Y:S01]  /*04a0*/  @P1 IMAD.WIDE.U32 R4, R19.reuse, 0x20, R4 ;  /* 0x0000002013041825 */ /* 0x042fe200078e0004 */
[----:B------:R-:W-:Y:S01]  /*04b0*/  @P1 IADD3 R19, PT, PT, R19, 0x20, RZ ;  /* 0x0000002013131810 */ /* 0x000fe20007ffe0ff */
[----:B------:R0:W5:Y:S04]  /*04c0*/  @P1 LDG.E.128 R60, desc[UR6][R2.64+0x10] ;  /* 0x00001006023c1981 */ /* 0x000168000c1e1d00 */
[----:B------:R0:W5:Y:S01]  /*04d0*/  @P1 LDG.E.128 R48, desc[UR6][R4.64] ;  /* 0x0000000604301981 */ /* 0x000162000c1e1d00 */
[----:B------:R-:W1:Y:S01]  /*04e0*/  @P2 LDC.64 R16, c[0x0][0x3e8] ;  /* 0x0000fa00ff102b82 */ /* 0x000e620000000a00 */
[----:B--2---:R-:W-:-:S02]  /*04f0*/  @P0 IMAD.WIDE.U32 R10, R111, 0x20, R6 ;  /* 0x000000206f0a0825 */ /* 0x004fc400078e0006 */
[----:B------:R0:W5:Y:S04]  /*0500*/  @P1 LDG.E.128 R44, desc[UR6][R4.64+0x10] ;  /* 0x00001006042c1981 */ /* 0x000168000c1e1d00 */
[----:B------:R0:W5:Y:S01]  /*0510*/  @P0 LDG.E.128 R88, desc[UR6][R10.64] ;  /* 0x000000060a580981 */ /* 0x000162000c1e1d00 */
[----:B---3--:R-:W-:-:S03]  /*0520*/  @P0 IMAD.WIDE.U32 R12, R111, 0x20, R8 ;  /* 0x000000206f0c0825 */ /* 0x008fc600078e0008 */
[----:B------:R0:W5:Y:S04]  /*0530*/  @P0 LDG.E.128 R84, desc[UR6][R10.64+0x10] ;  /* 0x000010060a540981 */ /* 0x000168000c1e1d00 */
[----:B------:R0:W5:Y:S01]  /*0540*/  @P0 LDG.E.128 R72, desc[UR6][R12.64] ;  /* 0x000000060c480981 */ /* 0x000162000c1e1d00 */
[----:B----4-:R-:W-:-:S03]  /*0550*/  @P2 IMAD.WIDE.U32 R6, R19, 0x20, R14 ;  /* 0x0000002013062825 */ /* 0x010fc600078e000e */
[----:B------:R0:W5:Y:S04]  /*0560*/  @P0 LDG.E.128 R68, desc[UR6][R12.64+0x10] ;  /* 0x000010060c440981 */ /* 0x000168000c1e1d00 */
[----:B------:R0:W5:Y:S01]  /*0570*/  @P2 LDG.E.128 R40, desc[UR6][R6.64] ;  /* 0x0000000606282981 */ /* 0x000162000c1e1d00 */
[----:B-1----:R-:W-:-:S03]  /*0580*/  @P2 IMAD.WIDE.U32 R8, R19, 0x20, R16 ;  /* 0x0000002013082825 */ /* 0x002fc600078e0010 */
        /* <DEDUP_REMOVED lines=15> */
.L_x_5891:
[----:B------:R-:W-:Y:S05]  /*0680*/  BSYNC.RECONVERGENT B0 ;  /* 0x0000000000007941 */ /* 0x000fea0003800200 */
.L_x_5889:
[----:B------:R-:W1:Y:S01]  /*0690*/  LDCU UR4, c[0x0][0x384] ;  /* 0x00007080ff0477ac */ /* 0x000e620008000800 */
[----:B------:R-:W2:Y:S01]  /*06a0*/  LDCU.U8 UR5, c[0x0][0x410] ;  /* 0x00008200ff0577ac */ /* 0x000ea20008000000 */
[----:B------:R-:W3:Y:S01]  /*06b0*/  LDCU UR10, c[0x0][0x448] ;  /* 0x00008900ff0a77ac */ /* 0x000ee20008000800 */
[----:B------:R-:W4:Y:S01]  /*06c0*/  LDCU.64 UR8, c[0x0][0x3a0] ;  /* 0x00007400ff0877ac */ /* 0x000f220008000a00 */
[----:B-1----:R-:W-:-:S13]  /*06d0*/  ISETP.GE.AND P0, PT, R109, UR4, PT ;  /* 0x000000046d007c0c */ /* 0x002fda000bf06270 */
[----:B--234-:R-:W-:Y:S05]  /*06e0*/  @P0 EXIT ;  /* 0x000000000000094d */ /* 0x01cfea0003800000 */
.L_x_5913:
[----:B------:R-:W1:Y:S08]  /*06f0*/  LDC.64 R92, c[0x0][0x3f0] ;  /* 0x0000fc00ff5c7b82 */ /* 0x000e700000000a00 */
        /* <DEDUP_REMOVED lines=25> */
.L_x_5895:
[----:B------:R-:W-:Y:S05]  /*0890*/  BSYNC.RECONVERGENT B1 ;  /* 0x0000000000017941 */ /* 0x000fea0003800200 */
.L_x_5894:
[----:B------:R-:W-:-:S04]  /*08a0*/  UISETP.NE.U32.AND UP0, UPT, UR8, URZ, UPT ;  /* 0x000000ff0800728c */ /* 0x000fc8000bf05070 */
[----:B------:R-:W-:-:S09]  /*08b0*/  UISETP.NE.AND.EX UP0, UPT, UR9, URZ, UPT, UP0 ;  /* 0x000000ff0900728c */ /* 0x000fd2000bf05300 */
[----:B------:R-:W-:Y:S05]  /*08c0*/  BRA.U !UP0, `(.L_x_5896) ;  /* 0x0000000508347547 */ /* 0x000fea000b800000 */
[----:B01----:R-:W0:Y:S02]  /*08d0*/  LDC.64 R2, c[0x0][0x3a0] ;  /* 0x0000e800ff027b82 */ /* 0x003e240000000a00 */
[----:B0-----:R-:W-:-:S05]  /*08e0*/  IMAD.WIDE.U32 R2, R115, 0x10, R2 ;  /* 0x0000001073027825 */ /* 0x001fca00078e0002 */
[----:B------:R-:W2:Y:S01]  /*08f0*/  LDG.E.128 R12, desc[UR6][R2.64] ;  /* 0x00000006020c7981 */ /* 0x000ea2000c1e1d00 */
[----:B------:R-:W-:-:S13]  /*0900*/  ISETP.GT.AND P0, PT, R117, RZ, PT ;  /* 0x000000ff7500720c */ /* 0x000fda0003f04270 */
[----:B------:R-:W0:Y:S01]  /*0910*/  @P0 LDC R7, c[0x0][0x40c] ;  /* 0x00010300ff070b82 */ /* 0x000e220000000800 */
[C---:B-----5:R-:W-:Y:S02]  /*0920*/  @P0 PRMT R4, R16.reuse, 0x7632, R4 ;  /* 0x0000763210040816 */ /* 0x060fe40000000004 */
[----:B------:R-:W-:Y:S02]  /*0930*/  @P0 SHF.L.U32 R0, R16, 0x10, RZ ;  /* 0x0000001010000819 */ /* 0x000fe400000006ff */
[----:B------:R-:W-:-:S03]  /*0940*/  @P0 SHF.L.U32 R5, R4, 0x10, RZ ;  /* 0x0000001004050819 */ /* 0x000fc600000006ff */
[----:B------:R-:W1:Y:S08]  /*0950*/  @P0 LDC R6, c[0x0][0x40c] ;  /* 0x00010300ff060b82 */ /* 0x000e700000000800 */
[----:B------:R-:W3:Y:S08]  /*0960*/  @P0 LDC R92, c[0x0][0x40c] ;  /* 0x00010300ff5c0b82 */ /* 0x000ef00000000800 */
[----:B------:R-:W4:Y:S01]  /*0970*/  @P0 LDC R4, c[0x0][0x40c] ;  /* 0x00010300ff040b82 */ /* 0x000f220000000800 */
[----:B0-----:R-:W-:Y:S01]  /*0980*/  @P0 FMUL.FTZ R7, R0, R7 ;  /* 0x0000000700070220 */ /* 0x001fe20000410000 */
[----:B-1----:R-:W-:-:S06]  /*0990*/  @P0 FMUL.FTZ R6, R5, R6 ;  /* 0x0000000605060220 */ /* 0x002fcc0000410000 */
[----:B------:R-:W0:Y:S08]  /*09a0*/  @P0 LDC R95, c[0x0][0x40c] ;  /* 0x00010300ff5f0b82 */ /* 0x000e300000000800 */
[----:B------:R-:W1:Y:S01]  /*09b0*/  @P0 LDC R5, c[0x0][0x40c] ;  /* 0x00010300ff050b82 */ /* 0x000e620000000800 */
[C---:B--2---:R-:W-:Y:S02]  /*09c0*/  @P0 SHF.L.U32 R8, R12.reuse, 0x10, RZ ;  /* 0x000000100c080819 */ /* 0x044fe400000006ff */
[----:B------:R-:W-:-:S02]  /*09d0*/  @P0 PRMT R3, R12, 0x7632, R3 ;  /* 0x000076320c030816 */ /* 0x000fc40000000003 */
[C---:B------:R-:W-:Y:S01]  /*09e0*/  @!P0 SHF.L.U32 R0, R12.reuse, 0x10, RZ ;  /* 0x000000100c008819 */ /* 0x040fe200000006ff */
[----:B------:R-:W-:Y:S01]  /*09f0*/  @P0 FFMA.FTZ R0, R7, R72, R8 ;  /* 0x0000004807000223 */ /* 0x000fe20000010008 */
[----:B------:R-:W-:Y:S02]  /*0a00*/  @P0 SHF.L.U32 R7, R17, 0x10, RZ ;  /* 0x0000001011070819 */ /* 0x000fe400000006ff */
[----:B------:R-:W-:Y:S02]  /*0a10*/  @!P0 PRMT R2, R12, 0x7632, R2 ;  /* 0x000076320c028816 */ /* 0x000fe40000000002 */
[----:B------:R-:W-:Y:S01]  /*0a20*/  @P0 SHF.L.U32 R3, R3, 0x10, RZ ;  /* 0x0000001003030819 */ /* 0x000fe200000006ff */
[----:B---3--:R-:W-:Y:S01]  /*0a30*/  @P0 FMUL.FTZ R7, R7, R92 ;  /* 0x0000005c07070220 */ /* 0x008fe20000410000 */
[----:B------:R-:W-:Y:S02]  /*0a40*/  @P0 PRMT R8, R17, 0x7632, R8 ;  /* 0x0000763211080816 */ /* 0x000fe40000000008 */
[----:B------:R-:W-:-:S02]  /*0a50*/  @P0 SHF.L.U32 R94, R13, 0x10, RZ ;  /* 0x000000100d5e0819 */ /* 0x000fc400000006ff */
[----:B------:R-:W-:Y:S01]  /*0a60*/  @!P0 SHF.L.U32 R2, R2, 0x10, RZ ;  /* 0x0000001002028819 */ /* 0x000fe200000006ff */
[----:B------:R-:W-:Y:S01]  /*0a70*/  @P0 FFMA.FTZ R2, R6, R73, R3 ;  /* 0x0000004906020223 */ /* 0x000fe20000010003 */
[----:B------:R-:W-:Y:S01]  /*0a80*/  @!P0 SHF.L.U32 R3, R13, 0x10, RZ ;  /* 0x000000100d038819 */ /* 0x000fe200000006ff */
[----:B------:R-:W2:Y:S01]  /*0a90*/  @P0 LDC R6, c[0x0][0x40c] ;  /* 0x00010300ff060b82 */ /* 0x000ea20000000800 */
[----:B------:R-:W-:Y:S01]  /*0aa0*/  @P0 SHF.L.U32 R93, R8, 0x10, RZ ;  /* 0x00000010085d0819 */ /* 0x000fe200000006ff */
[----:B------:R-:W-:Y:S01]  /*0ab0*/  @P0 FFMA.FTZ R3, R7, R74, R94 ;  /* 0x0000004a07030223 */ /* 0x000fe2000001005e */
[C---:B------:R-:W-:Y:S02]  /*0ac0*/  @!P0 PRMT R7, R13.reuse, 0x7632, R7 ;  /* 0x000076320d078816 */ /* 0x040fe40000000007 */
[----:B------:R-:W-:Y:S01]  /*0ad0*/  @P0 PRMT R92, R13, 0x7632, R92 ;  /* 0x000076320d5c0816 */ /* 0x000fe2000000005c */
[----:B----4-:R-:W-:Y:S01]  /*0ae0*/  @P0 FMUL.FTZ R8, R93, R4 ;  /* 0x000000045d080220 */ /* 0x010fe20000410000 */
[----:B------:R-:W-:Y:S01]  /*0af0*/  @!P0 SHF.L.U32 R4, R7, 0x10, RZ ;  /* 0x0000001007048819 */ /* 0x000fe200000006ff */
[----:B------:R-:W3:Y:S01]  /*0b00*/  @P0 LDC R94, c[0x0][0x40c] ;  /* 0x00010300ff5e0b82 */ /* 0x000ee20000000800 */
[----:B------:R-:W-:-:S02]  /*0b10*/  @P0 SHF.L.U32 R7, R92, 0x10, RZ ;  /* 0x000000105c070819 */ /* 0x000fc400000006ff */
[----:B------:R-:W-:-:S03]  /*0b20*/  @P0 SHF.L.U32 R92, R18, 0x10, RZ ;  /* 0x00000010125c0819 */ /* 0x000fc600000006ff */
[----:B------:R-:W-:Y:S01]  /*0b30*/  @P0 FFMA.FTZ R4, R8, R75, R7 ;  /* 0x0000004b08040223 */ /* 0x000fe20000010007 */
[----:B------:R-:W-:Y:S01]  /*0b40*/  @P0 PRMT R8, R18, 0x7632, R8 ;  /* 0x0000763212080816 */ /* 0x000fe20000000008 */
[----:B-1----:R-:W-:Y:S01]  /*0b50*/  @P0 FMUL.FTZ R7, R92, R5 ;  /* 0x000000055c070220 */ /* 0x002fe20000410000 */
[C---:B------:R-:W-:Y:S02]  /*0b60*/  @P0 SHF.L.U32 R92, R14.reuse, 0x10, RZ ;  /* 0x000000100e5c0819 */ /* 0x040fe400000006ff */
[----:B------:R-:W-:Y:S02]  /*0b70*/  @!P0 SHF.L.U32 R5, R14, 0x10, RZ ;  /* 0x000000100e058819 */ /* 0x000fe400000006ff */
[----:B------:R-:W-:Y:S01]  /*0b80*/  @P0 SHF.L.U32 R93, R8, 0x10, RZ ;  /* 0x00000010085d0819 */ /* 0x000fe200000006ff */
[----:B------:R-:W-:Y:S01]  /*0b90*/  @P0 FFMA.FTZ R5, R7, R68, R92 ;  /* 0x0000004407050223 */ /* 0x000fe2000001005c */
[C---:B------:R-:W-:Y:S02]  /*0ba0*/  @P0 PRMT R7, R14.reuse, 0x7632, R7 ;  /* 0x000076320e070816 */ /* 0x040fe40000000007 */
[----:B------:R-:W-:Y:S01]  /*0bb0*/  @P0 SHF.L.U32 R92, R15, 0x10, RZ ;  /* 0x000000100f5c0819 */ /* 0x000fe200000006ff */
[----:B--2---:R-:W-:Y:S01]  /*0bc0*/  @P0 FMUL.FTZ R8, R93, R6 ;  /* 0x000000065d080220 */ /* 0x004fe20000410000 */
[----:B------:R-:W-:-:S02]  /*0bd0*/  @!P0 PRMT R6, R14, 0x7632, R6 ;  /* 0x000076320e068816 */ /* 0x000fc40000000006 */
[----:B------:R-:W-:Y:S02]  /*0be0*/  @P0 SHF.L.U32 R7, R7, 0x10, RZ ;  /* 0x0000001007070819 */ /* 0x000fe400000006ff */
[----:B------:R-:W-:Y:S02]  /*0bf0*/  @!P0 SHF.L.U32 R6, R6, 0x10, RZ ;  /* 0x0000001006068819 */ /* 0x000fe400000006ff */
[----:B------:R-:W-:Y:S01]  /*0c00*/  F2FP.BF16.F32.PACK_AB R112, RZ, R4 ;  /* 0x00000004ff70723e */ /* 0x000fe200000010ff */
[----:B------:R-:W-:Y:S01]  /*0c10*/  @P0 FFMA.FTZ R6, R8, R69, R7 ;  /* 0x0000004508060223 */ /* 0x000fe20000010007 */
[C---:B------:R-:W-:Y:S02]  /*0c20*/  @P0 SHF.L.U32 R7, R19.reuse, 0x10, RZ ;  /* 0x0000001013070819 */ /* 0x040fe400000006ff */
[----:B------:R-:W-:Y:S02]  /*0c30*/  @P0 PRMT R8, R19, 0x7632, R8 ;  /* 0x0000763213080816 */ /* 0x000fe40000000008 */
[----:B------:R-:W-:Y:S01]  /*0c40*/  F2FP.BF16.F32.PACK_AB R113, RZ, R5 ;  /* 0x00000005ff71723e */ /* 0x000fe200000010ff */
[----:B---3--:R-:W-:Y:S01]  /*0c50*/  @P0 FMUL.FTZ R93, R7, R94 ;  /* 0x0000005e075d0220 */ /* 0x008fe20000410000 */
[----:B------:R-:W-:-:S02]  /*0c60*/  @P0 SHF.L.U32 R8, R8, 0x10, RZ ;  /* 0x0000001008080819 */ /* 0x000fc400000006ff */
[----:B------:R-:W-:Y:S01]  /*0c70*/  @!P0 SHF.L.U32 R7, R15, 0x10, RZ ;  /* 0x000000100f078819 */ /* 0x000fe200000006ff */
[----:B------:R-:W-:Y:S01]  /*0c80*/  @P0 FFMA.FTZ R7, R93, R70, R92 ;  /* 0x000000465d070223 */ /* 0x000fe2000001005c */
[C---:B------:R-:W-:Y:S01]  /*0c90*/  @P0 PRMT R93, R15.reuse, 0x7632, R93 ;  /* 0x000076320f5d0816 */ /* 0x040fe2000000005d */
[----:B0-----:R-:W-:Y:S01]  /*0ca0*/  @P0 FMUL.FTZ R92, R8, R95 ;  /* 0x0000005f085c0220 */ /* 0x001fe20000410000 */
[----:B------:R-:W-:Y:S02]  /*0cb0*/  @!P0 PRMT R8, R15, 0x7632, R8 ;  /* 0x000076320f088816 */ /* 0x000fe40000000008 */
[----:B------:R-:W-:Y:S02]  /*0cc0*/  @P0 SHF.L.U32 R93, R93, 0x10, RZ ;  /* 0x000000105d5d0819 */ /* 0x000fe400000006ff */
[----:B------:R-:W-:Y:S02]  /*0cd0*/  @!P0 SHF.L.U32 R8, R8, 0x10, RZ ;  /* 0x0000001008088819 */ /* 0x000fe400000006ff */
[----:B------:R-:W-:Y:S01]  /*0ce0*/  F2FP.BF16.F32.PACK_AB R94, RZ, R3 ;  /* 0x00000003ff5e723e */ /* 0x000fe200000010ff */
[----:B------:R-:W-:Y:S01]  /*0cf0*/  @P0 FFMA.FTZ R8, R92, R71, R93 ;  /* 0x000000475c080223 */ /* 0x000fe2000001005d */
        /* <DEDUP_REMOVED lines=10> */
.L_x_5896:
[----:B01----:R-:W0:Y:S01]  /*0da0*/  @P3 LDC R3, c[0x0][0x40c] ;  /* 0x00010300ff033b82 */ /* 0x003e220000000800 */
[----:B-----5:R-:W-:Y:S01]  /*0db0*/  @P3 PRMT R0, R16, 0x7632, R0 ;  /* 0x0000763210003816 */ /* 0x020fe20000000000 */
[----:B------:R-:W-:Y:S01]  /*0dc0*/  HFMA2 R4, -RZ, RZ, 0, 0 ;  /* 0x00000000ff047431 */ /* 0x000fe200000001ff */
[----:B------:R-:W-:Y:S02]  /*0dd0*/  @P3 PRMT R2, R17, 0x7632, R2 ;  /* 0x0000763211023816 */ /* 0x000fe40000000002 */
[----:B------:R-:W-:Y:S02]  /*0de0*/  @P3 SHF.L.U32 R0, R0, 0x10, RZ ;  /* 0x0000001000003819 */ /* 0x000fe400000006ff */
[----:B------:R-:W-:Y:S01]  /*0df0*/  @P3 SHF.L.U32 R2, R2, 0x10, RZ ;  /* 0x0000001002023819 */ /* 0x000fe200000006ff */
[----:B------:R-:W1:Y:S08]  /*0e00*/  @P3 LDC R5, c[0x0][0x40c] ;  /* 0x00010300ff053b82 */ /* 0x000e700000000800 */
[----:B------:R-:W2:Y:S08]  /*0e10*/  @P3 LDC R8, c[0x0][0x40c] ;  /* 0x00010300ff083b82 */ /* 0x000eb00000000800 */
[----:B------:R-:W3:Y:S01]  /*0e20*/  @P3 LDC R92, c[0x0][0x40c] ;  /* 0x00010300ff5c3b82 */ /* 0x000ee20000000800 */
[----:B0-----:R-:W-:Y:S01]  /*0e30*/  @P3 FMUL.FTZ R0, R0, R3 ;  /* 0x0000000300003220 */ /* 0x001fe20000410000 */
[----:B------:R-:W-:-:S04]  /*0e40*/  @P3 PRMT R3, R18, 0x7632, R3 ;  /* 0x0000763212033816 */ /* 0x000fc80000000003 */
[----:B------:R-:W-:Y:S02]  /*0e50*/  @P3 SHF.L.U32 R3, R3, 0x10, RZ ;  /* 0x0000001003033819 */ /* 0x000fe400000006ff */
[----:B------:R-:W0:Y:S01]  /*0e60*/  @P3 LDC R93, c[0x0][0x40c] ;  /* 0x00010300ff5d3b82 */ /* 0x000e220000000800 */
[----:B-1----:R-:W-:Y:S01]  /*0e70*/  @P3 FMUL.FTZ R6, R2, R5 ;  /* 0x0000000502063220 */ /* 0x002fe20000410000 */
[----:B------:R-:W-:Y:S02]  /*0e80*/  @P3 PRMT R5, R19, 0x7632, R5 ;  /* 0x0000763213053816 */ /* 0x000fe40000000005 */
[----:B------:R-:W-:Y:S01]  /*0e90*/  MOV R2, RZ ;  /* 0x000000ff00027202 */ /* 0x000fe20000000f00 */
[----:B------:R-:W-:Y:S01]  /*0ea0*/  @P3 FMUL.FTZ R2, R0, R73 ;  /* 0x0000004900023220 */ /* 0x000fe20000410000 */
[----:B------:R-:W-:Y:S01]  /*0eb0*/  @P3 SHF.L.U32 R5, R5, 0x10, RZ ;  /* 0x0000001005053819 */ /* 0x000fe200000006ff */
[----:B------:R-:W-:Y:S01]  /*0ec0*/  @P3 FMUL.FTZ R4, R6, R75 ;  /* 0x0000004b06043220 */ /* 0x000fe20000410000 */
[----:B------:R-:W1:Y:S01]  /*0ed0*/  @P3 LDC R94, c[0x0][0x40c] ;  /* 0x00010300ff5e3b82 */ /* 0x000e620000000800 */
[----:B--2---:R-:W-:Y:S01]  /*0ee0*/  @P3 FMUL.FTZ R0, R3, R8 ;  /* 0x0000000803003220 */ /* 0x004fe20000410000 */
[----:B------:R-:W-:Y:S01]  /*0ef0*/  MOV R6, RZ ;  /* 0x000000ff00067202 */ /* 0x000fe20000000f00 */
[----:B------:R-:W-:Y:S01]  /*0f00*/  HFMA2 R8, -RZ, RZ, 0, 0 ;  /* 0x00000000ff087431 */ /* 0x000fe200000001ff */
[----:B------:R-:W-:Y:S01]  /*0f10*/  @P3 SHF.L.U32 R3, R18, 0x10, RZ ;  /* 0x0000001012033819 */ /* 0x000fe200000006ff */
[----:B------:R-:W-:Y:S01]  /*0f20*/  @P3 FMUL.FTZ R6, R0, R69 ;  /* 0x0000004500063220 */ /* 0x000fe20000410000 */
[----:B------:R-:W-:-:S02]  /*0f30*/  @P3 SHF.L.U32 R0, R17, 0x10, RZ ;  /* 0x0000001011003819 */ /* 0x000fc400000006ff */
[----:B------:R-:W2:Y:S01]  /*0f40*/  @P3 LDC R113, c[0x0][0x40c] ;  /* 0x00010300ff713b82 */ /* 0x000ea20000000800 */
[----:B---3--:R-:W-:Y:S01]  /*0f50*/  @P3 FMUL.FTZ R92, R5, R92 ;  /* 0x0000005c055c3220 */ /* 0x008fe20000410000 */
[----:B------:R-:W-:Y:S01]  /*0f60*/  HFMA2 R5, -RZ, RZ, 0, 0 ;  /* 0x00000000ff057431 */ /* 0x000fe200000001ff */
[----:B------:R-:W-:Y:S02]  /*0f70*/  F2FP.BF16.F32.PACK_AB R112, RZ, R2 ;  /* 0x00000002ff70723e */ /* 0x000fe400000010ff */
[----:B------:R-:W-:Y:S01]  /*0f80*/  @P3 FMUL.FTZ R8, R92, R71 ;  /* 0x000000475c083220 */ /* 0x000fe20000410000 */
[----:B------:R-:W-:Y:S02]  /*0f90*/  @P3 SHF.L.U32 R92, R19, 0x10, RZ ;  /* 0x00000010135c3819 */ /* 0x000fe400000006ff */
[----:B------:R-:W3:Y:S01]  /*0fa0*/  @P3 LDC R7, c[0x0][0x40c] ;  /* 0x00010300ff073b82 */ /* 0x000ee20000000800 */
[----:B0-----:R-:W-:Y:S01]  /*0fb0*/  @P3 FMUL.FTZ R93, R0, R93 ;  /* 0x0000005d005d3220 */ /* 0x001fe20000410000 */
[----:B------:R-:W-:-:S02]  /*0fc0*/  @P3 SHF.L.U32 R0, R16, 0x10, RZ ;  /* 0x0000001010003819 */ /* 0x000fc400000006ff */
[----:B------:R-:W-:Y:S01]  /*0fd0*/  F2FP.BF16.F32.PACK_AB R120, RZ, R8 ;  /* 0x00000008ff78723e */ /* 0x000fe200000010ff */
[----:B-1----:R-:W-:Y:S01]  /*0fe0*/  @P3 FMUL.FTZ R95, R3, R94 ;  /* 0x0000005e035f3220 */ /* 0x002fe20000410000 */
[----:B------:R-:W-:Y:S01]  /*0ff0*/  MOV R3, RZ ;  /* 0x000000ff00037202 */ /* 0x000fe20000000f00 */
[----:B------:R-:W-:Y:S01]  /*1000*/  @P3 FMUL.FTZ R3, R93, R74 ;  /* 0x0000004a5d033220 */ /* 0x000fe20000410000 */
[----:B------:R-:W-:Y:S01]  /*1010*/  F2FP.BF16.F32.PACK_AB R94, RZ, R4 ;  /* 0x00000004ff5e723e */ /* 0x000fe200000010ff */
[----:B------:R-:W-:Y:S01]  /*1020*/  @P3 FMUL.FTZ R5, R95, R68 ;  /* 0x000000445f053220 */ /* 0x000fe20000410000 */
[----:B--2---:R-:W-:-:S04]  /*1030*/  @P3 FMUL.FTZ R113, R92, R113 ;  /* 0x000000715c713220 */ /* 0x004fc80000410000 */
[----:B------:R-:W-:Y:S01]  /*1040*/  F2FP.BF16.F32.PACK_AB R95, RZ, R5 ;  /* 0x00000005ff5f723e */ /* 0x000fe200000010ff */
[----:B---3--:R-:W-:Y:S01]  /*1050*/  @P3 FMUL.FTZ R93, R0, R7 ;  /* 0x00000007005d3220 */ /* 0x008fe20000410000 */
[----:B------:R-:W-:Y:S01]  /*1060*/  MOV R7, RZ ;  /* 0x000000ff00077202 */ /* 0x000fe20000000f00 */
[----:B------:R-:W-:Y:S02]  /*1070*/  HFMA2 R0, -RZ, RZ, 0, 0 ;  /* 0x00000000ff007431 */ /* 0x000fe400000001ff */
[----:B------:R-:W-:Y:S01]  /*1080*/  @P3 FMUL.FTZ R7, R113, R70 ;  /* 0x0000004671073220 */ /* 0x000fe20000410000 */
[----:B------:R-:W-:Y:S01]  /*1090*/  @P3 FMUL.FTZ R0, R93, R72 ;  /* 0x000000485d003220 */ /* 0x000fe20000410000 */
        /* <DEDUP_REMOVED lines=8> */
.L_x_5897:
[----:B------:R-:W0:Y:S01]  /*1120*/  LDC.64 R112, c[0x0][0x3a8] ;  /* 0x0000ea00ff707b82 */ /* 0x000e220000000a00 */
[----:B------:R-:W-:Y:S01]  /*1130*/  IADD3 R118, PT, PT, R118, 0x20, RZ ;  /* 0x0000002076767810 */ /* 0x000fe20007ffe0ff */
[C---:B0-----:R-:W-:Y:S01]  /*1140*/  IMAD.WIDE.U32 R112, R115.reuse, 0x10, R112 ;  /* 0x0000001073707825 */ /* 0x041fe200078e0070 */
[----:B------:R-:W-:-:S04]  /*1150*/  IADD3 R115, PT, PT, R115, 0x20, RZ ;  /* 0x0000002073737810 */ /* 0x000fc80007ffe0ff */
[----:B------:R1:W-:Y:S03]  /*1160*/  STG.E.128 desc[UR6][R112.64], R92 ;  /* 0x0000005c70007986 */ /* 0x0003e6000c101d06 */
.L_x_5893:
[----:B------:R-:W-:Y:S05]  /*1170*/  BSYNC.RECONVERGENT B0 ;  /* 0x0000000000007941 */ /* 0x000fea0003800200 */
.L_x_5892:
[----:B------:R-:W-:Y:S01]  /*1180*/  ISETP.GE.U32.AND P1, PT, R110, 0x40, PT ;  /* 0x000000406e00780c */ /* 0x000fe20003f26070 */
[----:B------:R-:W-:-:S12]  /*1190*/  BSSY.RECONVERGENT B0, `(.L_x_5898) ;  /* 0x0000085000007945 */ /* 0x000fd80003800200 */
[----:B------:R-:W-:Y:S05]  /*11a0*/  @!P1 BRA `(.L_x_5899) ;  /* 0x00000008000c9947 */ /* 0x000fea0003800000 */
[----:B------:R-:W-:Y:S01]  /*11b0*/  ISETP.NE.U32.AND P0, PT, RZ, UR8, PT ;  /* 0x00000008ff007c0c */ /* 0x000fe2000bf05070 */
[----:B-1----:R-:W1:Y:S03]  /*11c0*/  @P3 LDC.64 R92, c[0x0][0x390] ;  /* 0x0000e400ff5c3b82 */ /* 0x002e660000000a00 */
[----:B------:R-:W-:-:S13]  /*11d0*/  ISETP.NE.AND.EX P0, PT, RZ, UR9, PT, P0 ;  /* 0x00000009ff007c0c */ /* 0x000fda000bf05300 */
[----:B------:R-:W2:Y:S01]  /*11e0*/  @P0 LDC.64 R10, c[0x0][0x3a0] ;  /* 0x0000e800ff0a0b82 */ /* 0x000ea20000000a00 */
[----:B-1----:R-:W-:-:S05]  /*11f0*/  @P3 IMAD.WIDE.U32 R92, R118, 0x10, R92 ;  /* 0x00000010765c3825 */ /* 0x002fca00078e005c */
[----:B------:R1:W5:Y:S01]  /*1200*/  @P3 LDG.E.128 R16, desc[UR6][R92.64] ;  /* 0x000000065c103981 */ /* 0x000362000c1e1d00 */
[----:B--2---:R-:W-:-:S05]  /*1210*/  @P0 IMAD.WIDE.U32 R10, R115, 0x10, R10 ;  /* 0x00000010730a0825 */ /* 0x004fca00078e000a */
[----:B------:R1:W5:Y:S01]  /*1220*/  @P0 LDG.E.128 R12, desc[UR6][R10.64] ;  /* 0x000000060a0c0981 */ /* 0x000362000c1e1d00 */
[----:B------:R-:W-:Y:S05]  /*1230*/  @!P0 BRA `(.L_x_5900) ;  /* 0x0000000000fc8947 */ /* 0x000fea0003800000 */
[----:B------:R-:W-:Y:S02]  /*1240*/  ISETP.GT.AND P0, PT, R117, RZ, PT ;  /* 0x000000ff7500720c */ /* 0x000fe40003f04270 */
[----:B-----5:R-:W-:Y:S02]  /*1250*/  PRMT R9, R12, 0x7632, R9 ;  /* 0x000076320c097816 */ /* 0x020fe40000000009 */
[----:B------:R-:W-:Y:S02]  /*1260*/  SHF.L.U32 R95, R13, 0x10, RZ ;  /* 0x000000100d5f7819 */ /* 0x000fe400000006ff */
[----:B------:R-:W-:-:S07]  /*1270*/  SHF.L.U32 R9, R9, 0x10, RZ ;  /* 0x0000001009097819 */ /* 0x000fce00000006ff */
[----:B-1----:R-:W1:Y:S01]  /*1280*/  @P0 LDC R11, c[0x0][0x40c] ;  /* 0x00010300ff0b0b82 */ /* 0x002e620000000800 */
[----:B------:R-:W-:Y:S02]  /*1290*/  @P0 PRMT R10, R16, 0x7632, R10 ;  /* 0x00007632100a0816 */ /* 0x000fe4000000000a */
[C---:B------:R-:W-:Y:S02]  /*12a0*/  @P0 PRMT R93, R17.reuse, 0x7632, R93 ;  /* 0x00007632115d0816 */ /* 0x040fe4000000005d */
[----:B------:R-:W-:Y:S02]  /*12b0*/  @P0 SHF.L.U32 R10, R10, 0x10, RZ ;  /* 0x000000100a0a0819 */ /* 0x000fe400000006ff */
[----:B------:R-:W-:Y:S01]  /*12c0*/  @P0 SHF.L.U32 R94, R17, 0x10, RZ ;  /* 0x00000010115e0819 */ /* 0x000fe200000006ff */
[----:B------:R-:W2:Y:S01]  /*12d0*/  @P0 LDC R97, c[0x0][0x40c] ;  /* 0x00010300ff610b82 */ /* 0x000ea20000000800 */
[----:B------:R-:W-:-:S07]  /*12e0*/  @P0 SHF.L.U32 R93, R93, 0x10, RZ ;  /* 0x000000105d5d0819 */ /* 0x000fce00000006ff */
[----:B------:R-:W3:Y:S01]  /*12f0*/  @P0 LDC R98, c[0x0][0x40c] ;  /* 0x00010300ff620b82 */ /* 0x000ee20000000800 */
[----:B-1----:R-:W-:-:S07]  /*1300*/  @P0 FMUL.FTZ R10, R10, R11 ;  /* 0x0000000b0a0a0220 */ /* 0x002fce0000410000 */
[----:B------:R-:W1:Y:S01]  /*1310*/  @P0 LDC R92, c[0x0][0x40c] ;  /* 0x00010300ff5c0b82 */ /* 0x000e620000000800 */
[----:B------:R-:W-:Y:S01]  /*1320*/  @P0 FFMA.FTZ R9, R10, R49, R9 ;  /* 0x000000310a090223 */ /* 0x000fe20000010009 */
[----:B------:R-:W-:Y:S01]  /*1330*/  PRMT R10, R13, 0x7632, R10 ;  /* 0x000076320d0a7816 */ /* 0x000fe2000000000a */
[----:B--2---:R-:W-:-:S05]  /*1340*/  @P0 FMUL.FTZ R96, R94, R97 ;  /* 0x000000615e600220 */ /* 0x004fca0000410000 */
[----:B------:R-:W2:Y:S01]  /*1350*/  @P0 LDC R99, c[0x0][0x40c] ;  /* 0x00010300ff630b82 */ /* 0x000ea20000000800 */
[----:B------:R-:W-:Y:S02]  /*1360*/  SHF.L.U32 R11, R10, 0x10, RZ ;  /* 0x000000100a0b7819 */ /* 0x000fe400000006ff */
[----:B------:R-:W-:Y:S01]  /*1370*/  @!P0 MOV R10, R95 ;  /* 0x0000005f000a8202 */ /* 0x000fe20000000f00 */
[----:B------:R-:W-:Y:S01]  /*1380*/  @P0 FFMA.FTZ R10, R96, R50, R95 ;  /* 0x00000032600a0223 */ /* 0x000fe2000001005f */
[----:B------:R-:W-:Y:S01]  /*1390*/  @P0 SHF.L.U32 R96, R18, 0x10, RZ ;  /* 0x0000001012600819 */ /* 0x000fe200000006ff */
[----:B---3--:R-:W-:Y:S02]  /*13a0*/  @P0 FMUL.FTZ R94, R93, R98 ;  /* 0x000000625d5e0220 */ /* 0x008fe40000410000 */
[----:B------:R-:W3:Y:S01]  /*13b0*/  @P0 LDC R113, c[0x0][0x40c] ;  /* 0x00010300ff710b82 */ /* 0x000ee20000000800 */
[----:B------:R-:W-:Y:S01]  /*13c0*/  PRMT R93, R14, 0x7632, R93 ;  /* 0x000076320e5d7816 */ /* 0x000fe2000000005d */
[----:B------:R-:W-:Y:S01]  /*13d0*/  @P0 FFMA.FTZ R11, R94, R51, R11 ;  /* 0x000000335e0b0223 */ /* 0x000fe2000001000b */
[----:B------:R-:W-:-:S02]  /*13e0*/  @P0 PRMT R94, R18, 0x7632, R94 ;  /* 0x00007632125e0816 */ /* 0x000fc4000000005e */
[----:B------:R-:W-:-:S03]  /*13f0*/  SHF.L.U32 R97, R93, 0x10, RZ ;  /* 0x000000105d617819 */ /* 0x000fc600000006ff */
[----:B------:R-:W4:Y:S01]  /*1400*/  @P0 LDC R93, c[0x0][0x40c] ;  /* 0x00010300ff5d0b82 */ /* 0x000f220000000800 */
[----:B------:R-:W-:Y:S02]  /*1410*/  @P0 SHF.L.U32 R95, R94, 0x10, RZ ;  /* 0x000000105e5f0819 */ /* 0x000fe400000006ff */
[----:B------:R-:W-:Y:S02]  /*1420*/  SHF.L.U32 R98, R15, 0x10, RZ ;  /* 0x000000100f627819 */ /* 0x000fe400000006ff */
[----:B------:R-:W-:Y:S01]  /*1430*/  F2FP.BF16.F32.PACK_AB R112, RZ, R9 ;  /* 0x00000009ff70723e */ /* 0x000fe200000010ff */
[----:B-1----:R-:W-:Y:S02]  /*1440*/  @P0 FMUL.FTZ R92, R95, R92 ;  /* 0x0000005c5f5c0220 */ /* 0x002fe40000410000 */
[----:B------:R-:W1:Y:S01]  /*1450*/  @P0 LDC R94, c[0x0][0x40c] ;  /* 0x00010300ff5e0b82 */ /* 0x000e620000000800 */
[----:B--2---:R-:W-:Y:S01]  /*1460*/  @P0 FMUL.FTZ R99, R96, R99 ;  /* 0x0000006360630220 */ /* 0x004fe20000410000 */
[----:B------:R-:W-:Y:S01]  /*1470*/  @P0 FFMA.FTZ R97, R92, R45, R97 ;  /* 0x0000002d5c610223 */ /* 0x000fe20000010061 */
[----:B------:R-:W-:-:S02]  /*1480*/  @P0 SHF.L.U32 R92, R19, 0x10, RZ ;  /* 0x00000010135c0819 */ /* 0x000fc400000006ff */
[----:B------:R-:W-:Y:S02]  /*1490*/  SHF.L.U32 R96, R14, 0x10, RZ ;  /* 0x000000100e607819 */ /* 0x000fe400000006ff */
[----:B------:R-:W-:Y:S01]  /*14a0*/  F2FP.BF16.F32.PACK_AB R119, RZ, R97 ;  /* 0x00000061ff77723e */ /* 0x000fe200000010ff */
[----:B---3--:R-:W-:Y:S01]  /*14b0*/  @P0 FMUL.FTZ R113, R92, R113 ;  /* 0x000000715c710220 */ /* 0x008fe20000410000 */
[----:B------:R-:W-:Y:S01]  /*14c0*/  @P0 SHF.L.U32 R92, R16, 0x10, RZ ;  /* 0x00000010105c0819 */ /* 0x000fe200000006ff */
[----:B------:R-:W-:Y:S01]  /*14d0*/  @P0 FFMA.FTZ R96, R99, R44, R96 ;  /* 0x0000002c63600223 */ /* 0x000fe20000010060 */
[----:B------:R-:W-:Y:S01]  /*14e0*/  SHF.L.U32 R99, R12, 0x10, RZ ;  /* 0x000000100c637819 */ /* 0x000fe200000006ff */
[----:B------:R-:W-:-:S03]  /*14f0*/  @P0 FFMA.FTZ R98, R113, R46, R98 ;  /* 0x0000002e71620223 */ /* 0x000fc60000010062 */
[----:B------:R-:W-:Y:S01]  /*1500*/  F2FP.BF16.F32.PACK_AB R113, RZ, R96 ;  /* 0x00000060ff71723e */ /* 0x000fe200000010ff */
[----:B----4-:R-:W-:Y:S01]  /*1510*/  @P0 FMUL.FTZ R92, R92, R93 ;  /* 0x0000005d5c5c0220 */ /* 0x010fe20000410000 */
[----:B------:R-:W-:Y:S02]  /*1520*/  @P0 PRMT R93, R19, 0x7632, R93 ;  /* 0x00007632135d0816 */ /* 0x000fe4000000005d */
[----:B------:R-:W-:Y:S01]  /*1530*/  F2FP.BF16.F32.PACK_AB R120, RZ, R98 ;  /* 0x00000062ff78723e */ /* 0x000fe200000010ff */
[----:B------:R-:W-:Y:S01]  /*1540*/  @P0 FFMA.FTZ R99, R92, R48, R99 ;  /* 0x000000305c630223 */ /* 0x000fe20000010063 */
[----:B------:R-:W-:Y:S02]  /*1550*/  PRMT R92, R15, 0x7632, R92 ;  /* 0x000076320f5c7816 */ /* 0x000fe4000000005c */
[----:B------:R-:W-:Y:S02]  /*1560*/  @P0 SHF.L.U32 R93, R93, 0x10, RZ ;  /* 0x000000105d5d0819 */ /* 0x000fe400000006ff */
[----:B------:R-:W-:-:S02]  /*1570*/  SHF.L.U32 R100, R92, 0x10, RZ ;  /* 0x000000105c647819 */ /* 0x000fc400000006ff */
[----:B------:R-:W-:Y:S01]  /*1580*/  F2FP.BF16.F32.PACK_AB R92, RZ, R99 ;  /* 0x00000063ff5c723e */ /* 0x000fe200000010ff */
[----:B-1----:R-:W-:Y:S01]  /*1590*/  @P0 FMUL.FTZ R93, R93, R94 ;  /* 0x0000005e5d5d0220 */ /* 0x002fe20000410000 */
[----:B------:R-:W-:Y:S02]  /*15a0*/  F2FP.BF16.F32.PACK_AB R94, RZ, R11 ;  /* 0x0000000bff5e723e */ /* 0x000fe400000010ff */
[----:B------:R-:W-:Y:S01]  /*15b0*/  PRMT R92, R92, 0x5410, R112 ;  /* 0x000054105c5c7816 */ /* 0x000fe20000000070 */
[----:B------:R-:W-:Y:S01]  /*15c0*/  @P0 FFMA.FTZ R100, R93, R47, R100 ;  /* 0x0000002f5d640223 */ /* 0x000fe20000010064 */
[----:B------:R-:W-:-:S04]  /*15d0*/  F2FP.BF16.F32.PACK_AB R93, RZ, R10 ;  /* 0x0000000aff5d723e */ /* 0x000fc800000010ff */
[----:B------:R-:W-:Y:S02]  /*15e0*/  F2FP.BF16.F32.PACK_AB R95, RZ, R100 ;  /* 0x00000064ff5f723e */ /* 0x000fe400000010ff */
[----:B------:R-:W-:Y:S02]  /*15f0*/  PRMT R93, R93, 0x5410, R94 ;  /* 0x000054105d5d7816 */ /* 0x000fe4000000005e */
[----:B------:R-:W-:Y:S02]  /*1600*/  PRMT R94, R113, 0x5410, R119 ;  /* 0x00005410715e7816 */ /* 0x000fe40000000077 */
[----:B------:R-:W-:Y:S01]  /*1610*/  PRMT R95, R120, 0x5410, R95 ;  /* 0x00005410785f7816 */ /* 0x000fe2000000005f */
[----:B------:R-:W-:Y:S06]  /*1620*/  BRA `(.L_x_5901) ;  /* 0x0000000000d87947 */ /* 0x000fec0003800000 */
.L_x_5900:
[----:B-1----:R-:W1:Y:S01]  /*1630*/  @P3 LDC R92, c[0x0][0x40c] ;  /* 0x00010300ff5c3b82 */ /* 0x002e620000000800 */
[----:B-----5:R-:W-:Y:S01]  /*1640*/  @P3 PRMT R9, R16, 0x7632, R9 ;  /* 0x0000763210093816 */ /* 0x020fe20000000009 */
[----:B------:R-:W-:Y:S01]  /*1650*/  HFMA2 R100, -RZ, RZ, 0, 0 ;  /* 0x00000000ff647431 */ /* 0x000fe200000001ff */
[----:B------:R-:W-:Y:S02]  /*1660*/  @P3 PRMT R10, R17, 0x7632, R10 ;  /* 0x00007632110a3816 */ /* 0x000fe4000000000a */
[----:B------:R-:W-:Y:S02]  /*1670*/  @P3 SHF.L.U32 R9, R9, 0x10, RZ ;  /* 0x0000001009093819 */ /* 0x000fe400000006ff */
[----:B------:R-:W-:Y:S01]  /*1680*/  @P3 PRMT R93, R18, 0x7632, R93 ;  /* 0x00007632125d3816 */ /* 0x000fe2000000005d */
[----:B------:R-:W2:Y:S01]  /*1690*/  @P3 LDC R96, c[0x0][0x40c] ;  /* 0x00010300ff603b82 */ /* 0x000ea20000000800 */
[----:B------:R-:W-:Y:S02]  /*16a0*/  @P3 SHF.L.U32 R11, R10, 0x10, RZ ;  /* 0x000000100a0b3819 */ /* 0x000fe400000006ff */
[----:B------:R-:W-:-:S05]  /*16b0*/  @P3 SHF.L.U32 R93, R93, 0x10, RZ ;  /* 0x000000105d5d3819 */ /* 0x000fca00000006ff */
[----:B------:R-:W3:Y:S08]  /*16c0*/  @P3 LDC R94, c[0x0][0x40c] ;  /* 0x00010300ff5e3b82 */ /* 0x000ef00000000800 */
[----:B------:R-:W4:Y:S01]  /*16d0*/  @P3 LDC R97, c[0x0][0x40c] ;  /* 0x00010300ff613b82 */ /* 0x000f220000000800 */
[----:B-1----:R-:W-:Y:S01]  /*16e0*/  @P3 FMUL.FTZ R10, R9, R92 ;  /* 0x0000005c090a3220 */ /* 0x002fe20000410000 */
[----:B------:R-:W-:-:S03]  /*16f0*/  HFMA2 R9, -RZ, RZ, 0, 0 ;  /* 0x00000000ff097431 */ /* 0x000fc600000001ff */
[----:B------:R-:W-:-:S03]  /*1700*/  @P3 FMUL.FTZ R9, R10, R49 ;  /* 0x000000310a093220 */ /* 0x000fc60000410000 */
[----:B------:R-:W1:Y:S01]  /*1710*/  @P3 LDC R99, c[0x0][0x40c] ;  /* 0x00010300ff633b82 */ /* 0x000e620000000800 */
[----:B--2---:R-:W-:Y:S01]  /*1720*/  @P3 FMUL.FTZ R10, R93, R96 ;  /* 0x000000605d0a3220 */ /* 0x004fe20000410000 */
[----:B------:R-:W-:-:S06]  /*1730*/  F2FP.BF16.F32.PACK_AB R112, RZ, R9 ;  /* 0x00000009ff70723e */ /* 0x000fcc00000010ff */
[----:B------:R-:W2:Y:S01]  /*1740*/  @P3 LDC R95, c[0x0][0x40c] ;  /* 0x00010300ff5f3b82 */ /* 0x000ea20000000800 */
[----:B---3--:R-:W-:Y:S01]  /*1750*/  @P3 FMUL.FTZ R92, R11, R94 ;  /* 0x0000005e0b5c3220 */ /* 0x008fe20000410000 */
[----:B------:R-:W-:Y:S02]  /*1760*/  @P3 PRMT R94, R19, 0x7632, R94 ;  /* 0x00007632135e3816 */ /* 0x000fe4000000005e */
[----:B------:R-:W-:Y:S01]  /*1770*/  MOV R11, RZ ;  /* 0x000000ff000b7202 */ /* 0x000fe20000000f00 */
[----:B------:R-:W-:Y:S01]  /*1780*/  @P3 FMUL.FTZ R11, R92, R51 ;  /* 0x000000335c0b3220 */ /* 0x000fe20000410000 */
[----:B------:R-:W-:Y:S02]  /*1790*/  @P3 SHF.L.U32 R94, R94, 0x10, RZ ;  /* 0x000000105e5e3819 */ /* 0x000fe400000006ff */
[----:B------:R-:W3:Y:S01]  /*17a0*/  @P3 LDC R113, c[0x0][0x40c] ;  /* 0x00010300ff713b82 */ /* 0x000ee20000000800 */
[----:B------:R-:W-:Y:S02]  /*17b0*/  @P3 SHF.L.U32 R92, R18, 0x10, RZ ;  /* 0x00000010125c3819 */ /* 0x000fe400000006ff */
[----:B----4-:R-:W-:Y:S01]  /*17c0*/  @P3 FMUL.FTZ R94, R94, R97 ;  /* 0x000000615e5e3220 */ /* 0x010fe20000410000 */
[----:B------:R-:W-:-:S02]  /*17d0*/  CS2R R96, SRZ ;  /* 0x0000000000607805 */ /* 0x000fc4000001ff00 */
[----:B------:R-:W-:Y:S01]  /*17e0*/  @P3 FMUL.FTZ R97, R10, R45 ;  /* 0x0000002d0a613220 */ /* 0x000fe20000410000 */
[----:B------:R-:W-:Y:S01]  /*17f0*/  @P3 SHF.L.U32 R10, R17, 0x10, RZ ;  /* 0x00000010110a3819 */ /* 0x000fe200000006ff */
[----:B------:R-:W4:Y:S01]  /*1800*/  @P3 LDC R93, c[0x0][0x40c] ;  /* 0x00010300ff5d3b82 */ /* 0x000f220000000800 */
[----:B------:R-:W-:Y:S01]  /*1810*/  @P3 FMUL.FTZ R100, R94, R47 ;  /* 0x0000002f5e643220 */ /* 0x000fe20000410000 */
[----:B-1----:R-:W-:Y:S01]  /*1820*/  @P3 FMUL.FTZ R99, R92, R99 ;  /* 0x000000635c633220 */ /* 0x002fe20000410000 */
[----:B------:R-:W-:Y:S02]  /*1830*/  @P3 SHF.L.U32 R94, R19, 0x10, RZ ;  /* 0x00000010135e3819 */ /* 0x000fe400000006ff */
[----:B------:R-:W-:Y:S01]  /*1840*/  @P3 SHF.L.U32 R92, R16, 0x10, RZ ;  /* 0x00000010105c3819 */ /* 0x000fe200000006ff */
[----:B------:R-:W-:Y:S01]  /*1850*/  @P3 FMUL.FTZ R96, R99, R44 ;  /* 0x0000002c63603220 */ /* 0x000fe20000410000 */
[----:B------:R-:W-:Y:S01]  /*1860*/  CS2R R98, SRZ ;  /* 0x0000000000627805 */ /* 0x000fe2000001ff00 */
[----:B--2---:R-:W-:Y:S01]  /*1870*/  @P3 FMUL.FTZ R95, R10, R95 ;  /* 0x0000005f0a5f3220 */ /* 0x004fe20000410000 */
[----:B------:R-:W-:-:S02]  /*1880*/  MOV R10, RZ ;  /* 0x000000ff000a7202 */ /* 0x000fc40000000f00 */
[----:B------:R-:W-:Y:S01]  /*1890*/  F2FP.BF16.F32.PACK_AB R120, RZ, R100 ;  /* 0x00000064ff78723e */ /* 0x000fe200000010ff */
[----:B------:R-:W-:Y:S01]  /*18a0*/  @P3 FMUL.FTZ R10, R95, R50 ;  /* 0x000000325f0a3220 */ /* 0x000fe20000410000 */
[----:B------:R-:W-:Y:S01]  /*18b0*/  F2FP.BF16.F32.PACK_AB R95, RZ, R96 ;  /* 0x00000060ff5f723e */ /* 0x000fe200000010ff */
[----:B---3--:R-:W-:Y:S01]  /*18c0*/  @P3 FMUL.FTZ R113, R94, R113 ;  /* 0x000000715e713220 */ /* 0x008fe20000410000 */
[----:B------:R-:W-:-:S03]  /*18d0*/  F2FP.BF16.F32.PACK_AB R94, RZ, R11 ;  /* 0x0000000bff5e723e */ /* 0x000fc600000010ff */
[----:B------:R-:W-:Y:S01]  /*18e0*/  @P3 FMUL.FTZ R98, R113, R46 ;  /* 0x0000002e71623220 */ /* 0x000fe20000410000 */
[----:B------:R-:W-:Y:S01]  /*18f0*/  F2FP.BF16.F32.PACK_AB R113, RZ, R97 ;  /* 0x00000061ff71723e */ /* 0x000fe200000010ff */
[----:B----4-:R-:W-:-:S03]  /*1900*/  @P3 FMUL.FTZ R93, R92, R93 ;  /* 0x0000005d5c5d3220 */ /* 0x010fc60000410000 */
        /* <DEDUP_REMOVED lines=8> */
.L_x_5901:
[----:B------:R-:W1:Y:S01]  /*1990*/  LDC.64 R112, c[0x0][0x3a8] ;  /* 0x0000ea00ff707b82 */ /* 0x000e620000000a00 */
[----:B------:R-:W-:Y:S01]  /*19a0*/  IADD3 R118, PT, PT, R118, 0x20, RZ ;  /* 0x0000002076767810 */ /* 0x000fe20007ffe0ff */
[C---:B-1----:R-:W-:Y:S01]  /*19b0*/  IMAD.WIDE.U32 R112, R115.reuse, 0x10, R112 ;  /* 0x0000001073707825 */ /* 0x042fe200078e0070 */
[----:B------:R-:W-:-:S04]  /*19c0*/  IADD3 R115, PT, PT, R115, 0x20, RZ ;  /* 0x0000002073737810 */ /* 0x000fc80007ffe0ff */
[----:B------:R2:W-:Y:S03]  /*19d0*/  STG.E.128 desc[UR6][R112.64], R92 ;  /* 0x0000005c70007986 */ /* 0x0005e6000c101d06 */
.L_x_5899:
[----:B------:R-:W-:Y:S05]  /*19e0*/  BSYNC.RECONVERGENT B0 ;  /* 0x0000000000007941 */ /* 0x000fea0003800200 */
.L_x_5898:
[----:B------:R-:W-:Y:S01]  /*19f0*/  ISETP.GE.U32.AND P4, PT, R110, 0x60, PT ;  /* 0x000000606e00780c */ /* 0x000fe20003f86070 */
[----:B------:R-:W-:-:S12]  /*1a00*/  BSSY.RECONVERGENT B0, `(.L_x_5902) ;  /* 0x0000083000007945 */ /* 0x000fd80003800200 */
[----:B------:R-:W-:Y:S05]  /*1a10*/  @!P4 BRA `(.L_x_5903) ;  /* 0x000000080004c947 */ /* 0x000fea0003800000 */
[----:B------:R-:W-:Y:S01]  /*1a20*/  ISETP.NE.U32.AND P0, PT, RZ, UR8, PT ;  /* 0x00000008ff007c0c */ /* 0x000fe2000bf05070 */
[----:B-12---:R-:W1:Y:S03]  /*1a30*/  @P3 LDC.64 R94, c[0x0][0x390] ;  /* 0x0000e400ff5e3b82 */ /* 0x006e660000000a00 */
        /* <DEDUP_REMOVED lines=8> */
[----:B-1---5:R-:W-:Y:S02]  /*1ac0*/  PRMT R92, R12, 0x7632, R92 ;  /* 0x000076320c5c7816 */ /* 0x022fe4000000005c */
[----:B------:R-:W-:Y:S02]  /*1ad0*/  SHF.L.U32 R102, R13, 0x10, RZ ;  /* 0x000000100d667819 */ /* 0x000fe400000006ff */
[----:B------:R-:W-:-:S07]  /*1ae0*/  SHF.L.U32 R101, R92, 0x10, RZ ;  /* 0x000000105c657819 */ /* 0x000fce00000006ff */
[----:B------:R-:W1:Y:S01]  /*1af0*/  @P0 LDC R94, c[0x0][0x40c] ;  /* 0x00010300ff5e0b82 */ /* 0x000e620000000800 */
[C---:B------:R-:W-:Y:S02]  /*1b00*/  @P0 PRMT R93, R16.reuse, 0x7632, R93 ;  /* 0x00007632105d0816 */ /* 0x040fe4000000005d */
[----:B------:R-:W-:Y:S02]  /*1b10*/  @P0 SHF.L.U32 R113, R16, 0x10, RZ ;  /* 0x0000001010710819 */ /* 0x000fe400000006ff */
[----:B------:R-:W-:-:S03]  /*1b20*/  @P0 SHF.L.U32 R93, R93, 0x10, RZ ;  /* 0x000000105d5d0819 */ /* 0x000fc600000006ff */
[----:B------:R-:W2:Y:S08]  /*1b30*/  @P0 LDC R95, c[0x0][0x40c] ;  /* 0x00010300ff5f0b82 */ /* 0x000eb00000000800 */
[----:B------:R-:W3:Y:S08]  /*1b40*/  @P0 LDC R104, c[0x0][0x40c] ;  /* 0x00010300ff680b82 */ /* 0x000ef00000000800 */
[----:B------:R-:W4:Y:S01]  /*1b50*/  @P0 LDC R106, c[0x0][0x40c] ;  /* 0x00010300ff6a0b82 */ /* 0x000f220000000800 */
[----:B-1----:R-:W-:Y:S01]  /*1b60*/  @P0 FMUL.FTZ R92, R93, R94 ;  /* 0x0000005e5d5c0220 */ /* 0x002fe20000410000 */
[----:B------:R-:W-:-:S02]  /*1b70*/  @P0 SHF.L.U32 R94, R17, 0x10, RZ ;  /* 0x00000010115e0819 */ /* 0x000fc400000006ff */
[----:B------:R-:W-:Y:S01]  /*1b80*/  @P0 PRMT R93, R17, 0x7632, R93 ;  /* 0x00007632115d0816 */ /* 0x000fe2000000005d */
[----:B------:R-:W-:Y:S01]  /*1b90*/  @P0 FFMA.FTZ R101, R92, R25, R101 ;  /* 0x000000195c650223 */ /* 0x000fe20000010065 */
[----:B------:R-:W-:Y:S01]  /*1ba0*/  PRMT R92, R13, 0x7632, R92 ;  /* 0x000076320d5c7816 */ /* 0x000fe2000000005c */
[----:B--2---:R-:W-:Y:S01]  /*1bb0*/  @P0 FMUL.FTZ R105, R94, R95 ;  /* 0x0000005f5e690220 */ /* 0x004fe20000410000 */
[----:B------:R-:W-:Y:S01]  /*1bc0*/  @P0 SHF.L.U32 R93, R93, 0x10, RZ ;  /* 0x000000105d5d0819 */ /* 0x000fe200000006ff */
[----:B------:R-:W1:Y:S01]  /*1bd0*/  @P0 LDC R95, c[0x0][0x40c] ;  /* 0x00010300ff5f0b82 */ /* 0x000e620000000800 */
[----:B------:R-:W-:Y:S01]  /*1be0*/  SHF.L.U32 R103, R92, 0x10, RZ ;  /* 0x000000105c677819 */ /* 0x000fe200000006ff */
[----:B------:R-:W-:Y:S01]  /*1bf0*/  @P0 FFMA.FTZ R102, R105, R26, R102 ;  /* 0x0000001a69660223 */ /* 0x000fe20000010066 */
[----:B------:R-:W-:Y:S01]  /*1c00*/  PRMT R105, R14, 0x7632, R105 ;  /* 0x000076320e697816 */ /* 0x000fe20000000069 */
[----:B---3--:R-:W-:Y:S01]  /*1c10*/  @P0 FMUL.FTZ R94, R93, R104 ;  /* 0x000000685d5e0220 */ /* 0x008fe20000410000 */
[----:B------:R-:W-:-:S03]  /*1c20*/  @P0 SHF.L.U32 R93, R18, 0x10, RZ ;  /* 0x00000010125d0819 */ /* 0x000fc600000006ff */
[----:B------:R-:W2:Y:S01]  /*1c30*/  @P0 LDC R92, c[0x0][0x40c] ;  /* 0x00010300ff5c0b82 */ /* 0x000ea20000000800 */
[----:B------:R-:W-:Y:S01]  /*1c40*/  SHF.L.U32 R104, R14, 0x10, RZ ;  /* 0x000000100e687819 */ /* 0x000fe200000006ff */
[----:B------:R-:W-:Y:S01]  /*1c50*/  @P0 FFMA.FTZ R103, R94, R27, R103 ;  /* 0x0000001b5e670223 */ /* 0x000fe20000010067 */
[----:B----4-:R-:W-:Y:S01]  /*1c60*/  @P0 FMUL.FTZ R107, R93, R106 ;  /* 0x0000006a5d6b0220 */ /* 0x010fe20000410000 */
[----:B------:R-:W-:-:S04]  /*1c70*/  @P0 PRMT R106, R18, 0x7632, R106 ;  /* 0x00007632126a0816 */ /* 0x000fc8000000006a */
[----:B------:R-:W3:Y:S01]  /*1c80*/  @P0 LDC R94, c[0x0][0x40c] ;  /* 0x00010300ff5e0b82 */ /* 0x000ee20000000800 */
[----:B------:R-:W-:Y:S01]  /*1c90*/  @P0 FFMA.FTZ R104, R107, R20, R104 ;  /* 0x000000146b680223 */ /* 0x000fe20000010068 */
[----:B------:R-:W-:Y:S02]  /*1ca0*/  @P0 SHF.L.U32 R108, R106, 0x10, RZ ;  /* 0x000000106a6c0819 */ /* 0x000fe400000006ff */
[----:B------:R-:W-:Y:S02]  /*1cb0*/  SHF.L.U32 R106, R105, 0x10, RZ ;  /* 0x00000010696a7819 */ /* 0x000fe400000006ff */
[----:B------:R-:W-:Y:S02]  /*1cc0*/  @P0 SHF.L.U32 R105, R19, 0x10, RZ ;  /* 0x0000001013690819 */ /* 0x000fe400000006ff */
[----:B------:R-:W4:Y:S01]  /*1cd0*/  @P0 LDC R93, c[0x0][0x40c] ;  /* 0x00010300ff5d0b82 */ /* 0x000f220000000800 */
[----:B-1----:R-:W-:Y:S01]  /*1ce0*/  @P0 FMUL.FTZ R95, R108, R95 ;  /* 0x0000005f6c5f0220 */ /* 0x002fe20000410000 */
[----:B------:R-:W-:-:S03]  /*1cf0*/  SHF.L.U32 R107, R15, 0x10, RZ ;  /* 0x000000100f6b7819 */ /* 0x000fc600000006ff */
[----:B------:R-:W-:Y:S01]  /*1d00*/  @P0 FFMA.FTZ R106, R95, R21, R106 ;  /* 0x000000155f6a0223 */ /* 0x000fe2000001006a */
[----:B------:R-:W-:Y:S01]  /*1d10*/  @P0 PRMT R95, R19, 0x7632, R95 ;  /* 0x00007632135f0816 */ /* 0x000fe2000000005f */
[----:B--2---:R-:W-:Y:S01]  /*1d20*/  @P0 FMUL.FTZ R92, R105, R92 ;  /* 0x0000005c695c0220 */ /* 0x004fe20000410000 */
[----:B------:R-:W-:Y:S02]  /*1d30*/  SHF.L.U32 R105, R12, 0x10, RZ ;  /* 0x000000100c697819 */ /* 0x000fe400000006ff */
[----:B------:R-:W-:Y:S01]  /*1d40*/  @P0 SHF.L.U32 R112, R95, 0x10, RZ ;  /* 0x000000105f700819 */ /* 0x000fe200000006ff */
[----:B------:R-:W-:Y:S01]  /*1d50*/  @P0 FFMA.FTZ R107, R92, R22, R107 ;  /* 0x000000165c6b0223 */ /* 0x000fe2000001006b */
[----:B------:R-:W-:Y:S02]  /*1d60*/  PRMT R92, R15, 0x7632, R92 ;  /* 0x000076320f5c7816 */ /* 0x000fe4000000005c */
[----:B------:R-:W-:Y:S01]  /*1d70*/  F2FP.BF16.F32.PACK_AB R117, RZ, R106 ;  /* 0x0000006aff75723e */ /* 0x000fe200000010ff */
[----:B---3--:R-:W-:Y:S01]  /*1d80*/  @P0 FMUL.FTZ R94, R113, R94 ;  /* 0x0000005e715e0220 */ /* 0x008fe20000410000 */
[----:B------:R-:W-:-:S02]  /*1d90*/  SHF.L.U32 R108, R92, 0x10, RZ ;  /* 0x000000105c6c7819 */ /* 0x000fc400000006ff */
[----:B------:R-:W-:Y:S01]  /*1da0*/  F2FP.BF16.F32.PACK_AB R113, RZ, R104 ;  /* 0x00000068ff71723e */ /* 0x000fe200000010ff */
[----:B------:R-:W-:Y:S01]  /*1db0*/  @P0 FFMA.FTZ R105, R94, R24, R105 ;  /* 0x000000185e690223 */ /* 0x000fe20000010069 */
[----:B------:R-:W-:Y:S02]  /*1dc0*/  F2FP.BF16.F32.PACK_AB R94, RZ, R103 ;  /* 0x00000067ff5e723e */ /* 0x000fe400000010ff */
[----:B------:R-:W-:Y:S01]  /*1dd0*/  F2FP.BF16.F32.PACK_AB R118, RZ, R107 ;  /* 0x0000006bff76723e */ /* 0x000fe200000010ff */
[----:B----4-:R-:W-:Y:S01]  /*1de0*/  @P0 FMUL.FTZ R93, R112, R93 ;  /* 0x0000005d705d0220 */ /* 0x010fe20000410000 */
[----:B------:R-:W-:Y:S02]  /*1df0*/  F2FP.BF16.F32.PACK_AB R112, RZ, R101 ;  /* 0x00000065ff70723e */ /* 0x000fe400000010ff */
[----:B------:R-:W-:Y:S01]  /*1e00*/  F2FP.BF16.F32.PACK_AB R92, RZ, R105 ;  /* 0x00000069ff5c723e */ /* 0x000fe200000010ff */
[----:B------:R-:W-:Y:S01]  /*1e10*/  @P0 FFMA.FTZ R108, R93, R23, R108 ;  /* 0x000000175d6c0223 */ /* 0x000fe2000001006c */
[----:B------:R-:W-:-:S02]  /*1e20*/  F2FP.BF16.F32.PACK_AB R93, RZ, R102 ;  /* 0x00000066ff5d723e */ /* 0x000fc400000010ff */
[----:B------:R-:W-:Y:S02]  /*1e30*/  PRMT R92, R92, 0x5410, R112 ;  /* 0x000054105c5c7816 */ /* 0x000fe40000000070 */
[----:B------:R-:W-:Y:S02]  /*1e40*/  F2FP.BF16.F32.PACK_AB R95, RZ, R108 ;  /* 0x0000006cff5f723e */ /* 0x000fe400000010ff */
[----:B------:R-:W-:Y:S02]  /*1e50*/  PRMT R93, R93, 0x5410, R94 ;  /* 0x000054105d5d7816 */ /* 0x000fe4000000005e */
[----:B------:R-:W-:Y:S02]  /*1e60*/  PRMT R94, R113, 0x5410, R117 ;  /* 0x00005410715e7816 */ /* 0x000fe40000000075 */
[----:B------:R-:W-:Y:S01]  /*1e70*/  PRMT R95, R118, 0x5410, R95 ;  /* 0x00005410765f7816 */ /* 0x000fe2000000005f */
[----:B------:R-:W-:Y:S06]  /*1e80*/  BRA `(.L_x_5905) ;  /* 0x0000000000dc7947 */ /* 0x000fec0003800000 */
.L_x_5904:
[----:B------:R-:W2:Y:S01]  /*1e90*/  @P3 LDC R112, c[0x0][0x40c] ;  /* 0x00010300ff703b82 */ /* 0x000ea20000000800 */
[----:B-1---5:R-:W-:Y:S02]  /*1ea0*/  @P3 PRMT R95, R16, 0x7632, R95 ;  /* 0x00007632105f3816 */ /* 0x022fe4000000005f */
[----:B------:R-:W-:Y:S02]  /*1eb0*/  @P3 PRMT R102, R17, 0x7632, R102 ;  /* 0x0000763211663816 */ /* 0x000fe40000000066 */
[----:B------:R-:W-:Y:S02]  /*1ec0*/  @P3 SHF.L.U32 R101, R95, 0x10, RZ ;  /* 0x000000105f653819 */ /* 0x000fe400000006ff */
[----:B------:R-:W-:Y:S01]  /*1ed0*/  @P3 PRMT R104, R18, 0x7632, R104 ;  /* 0x0000763212683816 */ /* 0x000fe20000000068 */
[----:B------:R-:W1:Y:S01]  /*1ee0*/  @P3 LDC R108, c[0x0][0x40c] ;  /* 0x00010300ff6c3b82 */ /* 0x000e620000000800 */
[----:B------:R-:W-:Y:S02]  /*1ef0*/  @P3 SHF.L.U32 R103, R102, 0x10, RZ ;  /* 0x0000001066673819 */ /* 0x000fe400000006ff */
[----:B------:R-:W-:-:S02]  /*1f00*/  @P3 PRMT R106, R19, 0x7632, R106 ;  /* 0x00007632136a3816 */ /* 0x000fc4000000006a */
[----:B------:R-:W-:Y:S02]  /*1f10*/  @P3 SHF.L.U32 R105, R104, 0x10, RZ ;  /* 0x0000001068693819 */ /* 0x000fe400000006ff */
[----:B------:R-:W-:Y:S01]  /*1f20*/  @P3 SHF.L.U32 R106, R106, 0x10, RZ ;  /* 0x000000106a6a3819 */ /* 0x000fe200000006ff */
[----:B------:R-:W3:Y:S08]  /*1f30*/  @P3 LDC R118, c[0x0][0x40c] ;  /* 0x00010300ff763b82 */ /* 0x000ef00000000800 */
[----:B------:R-:W4:Y:S01]  /*1f40*/  @P3 LDC R107, c[0x0][0x40c] ;  /* 0x00010300ff6b3b82 */ /* 0x000f220000000800 */
[----:B--2---:R-:W-:Y:S01]  /*1f50*/  @P3 FMUL.FTZ R104, R103, R112 ;  /* 0x0000007067683220 */ /* 0x004fe20000410000 */
[----:B------:R-:W-:-:S03]  /*1f60*/  MOV R103, RZ ;  /* 0x000000ff00677202 */ /* 0x000fc60000000f00 */
[----:B------:R-:W-:Y:S01]  /*1f70*/  @P3 FMUL.FTZ R103, R104, R27 ;  /* 0x0000001b68673220 */ /* 0x000fe20000410000 */
[----:B------:R-:W-:Y:S02]  /*1f80*/  @P3 SHF.L.U32 R104, R18, 0x10, RZ ;  /* 0x0000001012683819 */ /* 0x000fe400000006ff */
[----:B------:R-:W2:Y:S01]  /*1f90*/  @P3 LDC R94, c[0x0][0x40c] ;  /* 0x00010300ff5e3b82 */ /* 0x000ea20000000800 */
[----:B-1----:R-:W-:Y:S01]  /*1fa0*/  @P3 FMUL.FTZ R102, R101, R108 ;  /* 0x0000006c65663220 */ /* 0x002fe20000410000 */
[----:B------:R-:W-:Y:S01]  /*1fb0*/  HFMA2 R101, -RZ, RZ, 0, 0 ;  /* 0x00000000ff657431 */ /* 0x000fe200000001ff */
[----:B------:R-:W-:Y:S02]  /*1fc0*/  MOV R108, RZ ;  /* 0x000000ff006c7202 */ /* 0x000fe40000000f00 */
[----:B------:R-:W-:Y:S01]  /*1fd0*/  @P3 FMUL.FTZ R101, R102, R25 ;  /* 0x0000001966653220 */ /* 0x000fe20000410000 */
[----:B------:R-:W-:Y:S02]  /*1fe0*/  @P3 SHF.L.U32 R102, R16, 0x10, RZ ;  /* 0x0000001010663819 */ /* 0x000fe400000006ff */
[----:B------:R-:W1:Y:S01]  /*1ff0*/  @P3 LDC R93, c[0x0][0x40c] ;  /* 0x00010300ff5d3b82 */ /* 0x000e620000000800 */
[----:B---3--:R-:W-:Y:S01]  /*2000*/  @P3 FMUL.FTZ R112, R105, R118 ;  /* 0x0000007669703220 */ /* 0x008fe20000410000 */
[----:B------:R-:W-:-:S06]  /*2010*/  @P3 SHF.L.U32 R105, R17, 0x10, RZ ;  /* 0x0000001011693819 */ /* 0x000fcc00000006ff */
[----:B------:R-:W3:Y:S01]  /*2020*/  @P3 LDC R92, c[0x0][0x40c] ;  /* 0x00010300ff5c3b82 */ /* 0x000ee20000000800 */
[----:B----4-:R-:W-:Y:S01]  /*2030*/  @P3 FMUL.FTZ R118, R106, R107 ;  /* 0x0000006b6a763220 */ /* 0x010fe20000410000 */
[----:B------:R-:W-:Y:S01]  /*2040*/  @P3 SHF.L.U32 R107, R19, 0x10, RZ ;  /* 0x00000010136b3819 */ /* 0x000fe200000006ff */
[----:B------:R-:W-:Y:S02]  /*2050*/  HFMA2 R106, -RZ, RZ, 0, 0 ;  /* 0x00000000ff6a7431 */ /* 0x000fe400000001ff */
[----:B------:R-:W-:Y:S01]  /*2060*/  @P3 FMUL.FTZ R106, R112, R21 ;  /* 0x00000015706a3220 */ /* 0x000fe20000410000 */
[----:B------:R-:W-:Y:S01]  /*2070*/  @P3 FMUL.FTZ R108, R118, R23 ;  /* 0x00000017766c3220 */ /* 0x000fe20000410000 */
[----:B------:R-:W-:Y:S01]  /*2080*/  F2FP.BF16.F32.PACK_AB R112, RZ, R101 ;  /* 0x00000065ff70723e */ /* 0x000fe200000010ff */
[----:B------:R-:W4:Y:S01]  /*2090*/  @P3 LDC R95, c[0x0][0x40c] ;  /* 0x00010300ff5f3b82 */ /* 0x000f220000000800 */
[----:B--2---:R-:W-:Y:S01]  /*20a0*/  @P3 FMUL.FTZ R113, R105, R94 ;  /* 0x0000005e69713220 */ /* 0x004fe20000410000 */
[----:B------:R-:W-:-:S02]  /*20b0*/  F2FP.BF16.F32.PACK_AB R94, RZ, R103 ;  /* 0x00000067ff5e723e */ /* 0x000fc400000010ff */
[----:B------:R-:W-:Y:S01]  /*20c0*/  F2FP.BF16.F32.PACK_AB R118, RZ, R108 ;  /* 0x0000006cff76723e */ /* 0x000fe200000010ff */
[----:B-1----:R-:W-:Y:S01]  /*20d0*/  @P3 FMUL.FTZ R93, R104, R93 ;  /* 0x0000005d685d3220 */ /* 0x002fe20000410000 */
[----:B------:R-:W-:-:S03]  /*20e0*/  CS2R R104, SRZ ;  /* 0x0000000000687805 */ /* 0x000fc6000001ff00 */
[----:B------:R-:W-:Y:S01]  /*20f0*/  @P3 FMUL.FTZ R104, R93, R20 ;  /* 0x000000145d683220 */ /* 0x000fe20000410000 */
[----:B---3--:R-:W-:Y:S01]  /*2100*/  @P3 FMUL.FTZ R117, R107, R92 ;  /* 0x0000005c6b753220 */ /* 0x008fe20000410000 */
[----:B------:R-:W-:-:S03]  /*2110*/  MOV R107, RZ ;  /* 0x000000ff006b7202 */ /* 0x000fc60000000f00 */
[----:B------:R-:W-:Y:S01]  /*2120*/  @P3 FMUL.FTZ R107, R117, R22 ;  /* 0x00000016756b3220 */ /* 0x000fe20000410000 */
[----:B----4-:R-:W-:Y:S01]  /*2130*/  @P3 FMUL.FTZ R95, R102, R95 ;  /* 0x0000005f665f3220 */ /* 0x010fe20000410000 */
[----:B------:R-:W-:Y:S02]  /*2140*/  HFMA2 R102, -RZ, RZ, 0, 0 ;  /* 0x00000000ff667431 */ /* 0x000fe400000001ff */
[----:B------:R-:W-:Y:S01]  /*2150*/  @P3 FMUL.FTZ R102, R113, R26 ;  /* 0x0000001a71663220 */ /* 0x000fe20000410000 */
[----:B------:R-:W-:Y:S01]  /*2160*/  F2FP.BF16.F32.PACK_AB R113, RZ, R106 ;  /* 0x0000006aff71723e */ /* 0x000fe200000010ff */
        /* <DEDUP_REMOVED lines=9> */
.L_x_5905:
[----:B------:R-:W1:Y:S02]  /*2200*/  LDC.64 R112, c[0x0][0x3a8] ;  /* 0x0000ea00ff707b82 */ /* 0x000e640000000a00 */
[----:B-1----:R-:W-:-:S05]  /*2210*/  IMAD.WIDE.U32 R112, R115, 0x10, R112 ;  /* 0x0000001073707825 */ /* 0x002fca00078e0070 */
[----:B------:R3:W-:Y:S02]  /*2220*/  STG.E.128 desc[UR6][R112.64], R92 ;  /* 0x0000005c70007986 */ /* 0x0007e4000c101d06 */
.L_x_5903:
[----:B------:R-:W-:Y:S05]  /*2230*/  BSYNC.RECONVERGENT B0 ;  /* 0x0000000000007941 */ /* 0x000fea0003800200 */
.L_x_5902:
        /* <DEDUP_REMOVED lines=30> */
[----:B------:R-:W1:Y:S02]  /*2420*/  SHFL.BFLY PT, R93, R92, 0x1, 0x1f ;  /* 0x0c201f005c5d7f89 */ /* 0x000e6400000e0000 */
[----:B-1----:R-:W-:-:S05]  /*2430*/  FADD.FTZ R94, R92, R93 ;  /* 0x0000005d5c5e7221 */ /* 0x002fca0000010000 */
[----:B------:R-:W1:Y:S02]  /*2440*/  SHFL.BFLY PT, R93, R94, 0x2, 0x1f ;  /* 0x0c401f005e5d7f89 */ /* 0x000e6400000e0000 */
[----:B-1----:R-:W-:-:S05]  /*2450*/  FADD.FTZ R95, R94, R93 ;  /* 0x0000005d5e5f7221 */ /* 0x002fca0000010000 */
[----:B------:R-:W1:Y:S02]  /*2460*/  SHFL.BFLY PT, R112, R95, 0x4, 0x1f ;  /* 0x0c801f005f707f89 */ /* 0x000e6400000e0000 */
[----:B-1----:R-:W-:-:S05]  /*2470*/  FADD.FTZ R112, R95, R112 ;  /* 0x000000705f707221 */ /* 0x002fca0000010000 */
[----:B------:R-:W1:Y:S02]  /*2480*/  SHFL.BFLY PT, R93, R112, 0x8, 0x1f ;  /* 0x0d001f00705d7f89 */ /* 0x000e6400000e0000 */
[----:B-1----:R-:W-:Y:S02]  /*2490*/  FADD.FTZ R113, R112, R93 ;  /* 0x0000005d70717221 */ /* 0x002fe40000010000 */
[----:B------:R-:W1:Y:S03]  /*24a0*/  LDC R93, c[0x0][0x400] ;  /* 0x00010000ff5d7b82 */ /* 0x000e660000000800 */
[----:B------:R-:W2:Y:S02]  /*24b0*/  SHFL.BFLY PT, R118, R113, 0x10, 0x1f ;  /* 0x0e001f0071767f89 */ /* 0x000ea400000e0000 */
[----:B--2---:R-:W-:-:S04]  /*24c0*/  FADD.FTZ R118, R113, R118 ;  /* 0x0000007671767221 */ /* 0x004fc80000010000 */
[----:B-1----:R-:W-:-:S04]  /*24d0*/  FMUL.FTZ R119, R118, R93 ;  /* 0x0000005d76777220 */ /* 0x002fc80000410000 */
[--C-:B------:R-:W-:Y:S01]  /*24e0*/  FADD.FTZ R92, R0, -R119.reuse ;  /* 0x80000077005c7221 */ /* 0x100fe20000010000 */
[--C-:B------:R-:W-:Y:S01]  /*24f0*/  FADD.FTZ R115, R2, -R119.reuse ;  /* 0x8000007702737221 */ /* 0x100fe20000010000 */
[--C-:B------:R-:W-:Y:S01]  /*2500*/  FADD.FTZ R95, R3, -R119.reuse ;  /* 0x80000077035f7221 */ /* 0x100fe20000010000 */
[----:B------:R-:W-:Y:S01]  /*2510*/  FADD.FTZ R94, R9, -R119 ;  /* 0x80000077095e7221 */ /* 0x000fe20000010000 */
[----:B------:R-:W-:-:S04]  /*2520*/  FFMA.FTZ R92, R92, R92, RZ ;  /* 0x0000005c5c5c7223 */ /* 0x000fc800000100ff */
        /* <DEDUP_REMOVED lines=53> */
.L_x_5925:
[----:B------:R-:W-:Y:S01]  /*2880*/  FMUL.FTZ R92, R119, R119 ;  /* 0x00000077775c7220 */ /* 0x000fe20000410000 */
[----:B-12---:R-:W-:Y:S01]  /*2890*/  FADD.FTZ R112, R112, R115 ;  /* 0x0000007370707221 */ /* 0x006fe20000010000 */
        /* <DEDUP_REMOVED lines=24> */
[----:B------:R-:W1:Y:S01]  /*2a20*/  LDC.64 R112, c[0x0][0x428] ;  /* 0x00010a00ff707b82 */ /* 0x000e620000000a00 */
[--C-:B------:R-:W-:Y:S01]  /*2a30*/  FADD.FTZ R114, R4, -R119.reuse ;  /* 0x8000007704727221 */ /* 0x100fe20000010000 */
[C---:B------:R-:W-:Y:S01]  /*2a40*/  FMUL.FTZ R93, R117.reuse, R92 ;  /* 0x0000005c755d7220 */ /* 0x040fe20000410000 */
[----:B------:R-:W-:Y:S01]  /*2a50*/  FMUL.FTZ R94, R117, R94 ;  /* 0x0000005e755e7220 */ /* 0x000fe20000410000 */
[--C-:B------:R-:W-:Y:S01]  /*2a60*/  FADD.FTZ R118, R7, -R119.reuse ;  /* 0x8000007707767221 */ /* 0x100fe20000010000 */
[----:B------:R-:W-:Y:S01]  /*2a70*/  FADD.FTZ R120, R8, -R119 ;  /* 0x8000007708787221 */ /* 0x000fe20000010000 */
[----:B------:R-:W-:Y:S01]  /*2a80*/  FFMA.FTZ R92, R93, R88, R80 ;  /* 0x000000585d5c7223 */ /* 0x000fe20000010050 */
[----:B------:R-:W-:Y:S01]  /*2a90*/  FFMA.FTZ R93, R94, R89, R81 ;  /* 0x000000595e5d7223 */ /* 0x000fe20000010051 */
[--C-:B------:R-:W-:Y:S01]  /*2aa0*/  FADD.FTZ R94, R3, -R119.reuse ;  /* 0x80000077035e7221 */ /* 0x100fe20000010000 */
[C---:B------:R-:W-:Y:S01]  /*2ab0*/  FMUL.FTZ R114, R117.reuse, R114 ;  /* 0x0000007275727220 */ /* 0x040fe20000410000 */
[C---:B------:R-:W-:Y:S01]  /*2ac0*/  FMUL.FTZ R121, R117.reuse, R118 ;  /* 0x0000007675797220 */ /* 0x040fe20000410000 */
[----:B------:R-:W-:Y:S01]  /*2ad0*/  FMUL.FTZ R120, R117, R120 ;  /* 0x0000007875787220 */ /* 0x000fe20000410000 */
[----:B------:R-:W-:Y:S01]  /*2ae0*/  F2FP.BF16.F32.PACK_AB R92, R93, R92 ;  /* 0x0000005c5d5c723e */ /* 0x000fe200000010ff */
[----:B------:R-:W-:Y:S01]  /*2af0*/  FMUL.FTZ R93, R117, R94 ;  /* 0x0000005e755d7220 */ /* 0x000fe20000410000 */
[----:B------:R-:W-:Y:S01]  /*2b00*/  FADD.FTZ R94, R5, -R119 ;  /* 0x80000077055e7221 */ /* 0x000fe20000010000 */
[----:B------:R-:W-:Y:S01]  /*2b10*/  FFMA.FTZ R114, R114, R91, R83 ;  /* 0x0000005b72727223 */ /* 0x000fe20000010053 */
[----:B------:R-:W-:Y:S01]  /*2b20*/  FFMA.FTZ R121, R121, R86, R78 ;  /* 0x0000005679797223 */ /* 0x000fe2000001004e */
[----:B------:R-:W-:Y:S01]  /*2b30*/  FFMA.FTZ R93, R93, R90, R82 ;  /* 0x0000005a5d5d7223 */ /* 0x000fe20000010052 */
[----:B------:R-:W-:Y:S01]  /*2b40*/  FMUL.FTZ R95, R117, R94 ;  /* 0x0000005e755f7220 */ /* 0x000fe20000410000 */
[----:B------:R-:W-:Y:S01]  /*2b50*/  FADD.FTZ R94, R6, -R119 ;  /* 0x80000077065e7221 */ /* 0x000fe20000010000 */
[----:B------:R-:W-:-:S02]  /*2b60*/  FFMA.FTZ R120, R120, R87, R79 ;  /* 0x0000005778787223 */ /* 0x000fc4000001004f */
[----:B------:R-:W-:Y:S01]  /*2b70*/  F2FP.BF16.F32.PACK_AB R93, R114, R93 ;  /* 0x0000005d725d723e */ /* 0x000fe200000010ff */
[----:B------:R-:W-:Y:S01]  /*2b80*/  FMUL.FTZ R116, R117, R94 ;  /* 0x0000005e75747220 */ /* 0x000fe20000410000 */
[----:B------:R-:W-:Y:S01]  /*2b90*/  FFMA.FTZ R94, R95, R84, R76 ;  /* 0x000000545f5e7223 */ /* 0x000fe2000001004c */
[C---:B-1----:R-:W-:Y:S01]  /*2ba0*/  IMAD.WIDE.U32 R112, R115.reuse, 0x10, R112 ;  /* 0x0000001073707825 */ /* 0x042fe200078e0070 */
[----:B------:R-:W-:-:S03]  /*2bb0*/  IADD3 R115, PT, PT, R115, 0x20, RZ ;  /* 0x0000002073737810 */ /* 0x000fc60007ffe0ff */
[----:B------:R-:W-:-:S05]  /*2bc0*/  FFMA.FTZ R95, R116, R85, R77 ;  /* 0x00000055745f7223 */ /* 0x000fca000001004d */
[----:B------:R-:W-:Y:S02]  /*2bd0*/  F2FP.BF16.F32.PACK_AB R94, R95, R94 ;  /* 0x0000005e5f5e723e */ /* 0x000fe400000010ff */
[----:B------:R-:W-:-:S05]  /*2be0*/  F2FP.BF16.F32.PACK_AB R95, R120, R121 ;  /* 0x00000079785f723e */ /* 0x000fca00000010ff */
[----:B------:R1:W-:Y:S02]  /*2bf0*/  STG.E.128 desc[UR6][R112.64], R92 ;  /* 0x0000005c70007986 */ /* 0x0003e4000c101d06 */
.L_x_5910:
[----:B------:R-:W-:Y:S05]  /*2c00*/  BSYNC.RECONVERGENT B1 ;  /* 0x0000000000017941 */ /* 0x000fea0003800200 */
.L_x_5909:
[----:B------:R-:W-:Y:S04]  /*2c10*/  BSSY.RECONVERGENT B1, `(.L_x_5911) ;  /* 0x0000022000017945 */ /* 0x000fe80003800200 */
[----:B------:R-:W-:Y:S05]  /*2c20*/  @!P1 BRA `(.L_x_5912) ;  /* 0x0000000000809947 */ /* 0x000fea0003800000 */
[--C-:B-1----:R-:W-:Y:S01]  /*2c30*/  FADD.FTZ R92, R99, -R119.reuse ;  /* 0x80000077635c7221 */ /* 0x102fe20000010000 */
        /* <DEDUP_REMOVED lines=31> */
.L_x_5912:
[----:B------:R-:W-:Y:S05]  /*2e30*/  BSYNC.RECONVERGENT B1 ;  /* 0x0000000000017941 */ /* 0x000fea0003800200 */
.L_x_5911:
[----:B------:R-:W-:Y:S05]  /*2e40*/  @!P4 BRA `(.L_x_5908) ;  /* 0x00000000007cc947 */ /* 0x000fea0003800000 */
[--C-:B-12---:R-:W-:Y:S01]  /*2e50*/  FADD.FTZ R112, R107, -R119.reuse ;  /* 0x800000776b707221 */ /* 0x106fe20000010000 */
[--C-:B------:R-:W-:Y:S01]  /*2e60*/  FADD.FTZ R92, R105, -R119.reuse ;  /* 0x80000077695c7221 */ /* 0x100fe20000010000 */
[--C-:B------:R-:W-:Y:S01]  /*2e70*/  FADD.FTZ R118, R102, -R119.reuse ;  /* 0x8000007766767221 */ /* 0x100fe20000010000 */
[--C-:B------:R-:W-:Y:S01]  /*2e80*/  FADD.FTZ R120, R101, -R119.reuse ;  /* 0x8000007765787221 */ /* 0x100fe20000010000 */
[----:B------:R-:W-:Y:S01]  /*2e90*/  FMUL.FTZ R95, R117, R112 ;  /* 0x00000070755f7220 */ /* 0x000fe20000410000 */
[--C-:B------:R-:W-:Y:S01]  /*2ea0*/  FADD.FTZ R116, R103, -R119.reuse ;  /* 0x8000007767747221 */ /* 0x100fe20000010000 */
[----:B------:R-:W1:Y:S01]  /*2eb0*/  LDC.64 R112, c[0x0][0x428] ;  /* 0x00010a00ff707b82 */ /* 0x000e620000000a00 */
        /* <DEDUP_REMOVED lines=18> */
[----:B------:R-:W-:-:S02]  /*2fe0*/  F2FP.BF16.F32.PACK_AB R95, R122, R95 ;  /* 0x0000005f7a5f723e */ /* 0x000fc400000010ff */
[----:B------:R-:W-:Y:S02]  /*2ff0*/  F2FP.BF16.F32.PACK_AB R94, R119, R94 ;  /* 0x0000005e775e723e */ /* 0x000fe400000010ff */
[----:B------:R-:W-:Y:S01]  /*3000*/  F2FP.BF16.F32.PACK_AB R93, R116, R93 ;  /* 0x0000005d745d723e */ /* 0x000fe200000010ff */
[----:B-1----:R-:W-:Y:S01]  /*3010*/  IMAD.WIDE.U32 R112, R115, 0x10, R112 ;  /* 0x0000001073707825 */ /* 0x002fe200078e0070 */
[----:B------:R-:W-:-:S05]  /*3020*/  F2FP.BF16.F32.PACK_AB R92, R117, R114 ;  /* 0x00000072755c723e */ /* 0x000fca00000010ff */
[----:B------:R3:W-:Y:S02]  /*3030*/  STG.E.128 desc[UR6][R112.64], R92 ;  /* 0x0000005c70007986 */ /* 0x0007e4000c101d06 */
.L_x_5908:
[----:B------:R-:W-:Y:S05]  /*3040*/  BSYNC.RECONVERGENT B0 ;  /* 0x0000000000007941 */ /* 0x000fea0003800200 */
.L_x_5907:
[----:B-123--:R-:W1:Y:S02]  /*3050*/  LDC.64 R92, c[0x0][0x380] ;  /* 0x0000e000ff5c7b82 */ /* 0x00ee640000000a00 */
[----:B-1----:R-:W-:-:S04]  /*3060*/  LEA R109, R92, R109, 0x2 ;  /* 0x0000006d5c6d7211 */ /* 0x002fc800078e10ff */
[----:B------:R-:W-:-:S13]  /*3070*/  ISETP.GE.AND P0, PT, R109, R93, PT ;  /* 0x0000005d6d00720c */ /* 0x000fda0003f06270 */
[----:B------:R-:W-:Y:S05]  /*3080*/  @!P0 BRA `(.L_x_5913) ;  /* 0xffffffd400988947 */ /* 0x000fea000383ffff */
[----:B------:R-:W-:Y:S05]  /*3090*/  EXIT ;  /* 0x000000000000794d */ /* 0x000fea0003800000 */
.L_x_5906:
        /* <DEDUP_REMOVED lines=8> */
.L_x_5915:
[----:B------:R-:W-:Y:S05]  /*3120*/  BSYNC B0 ;  /* 0x0000000000007941 */ /* 0x000fea0003800000 */
.L_x_5914:
        /* <DEDUP_REMOVED lines=9> */
.L_x_5916:
[----:B------:R-:W-:Y:S01]  /*31c0*/  HFMA2 R121, -RZ, RZ, 0, 2.384185791015625e-07 ;  /* 0x00000004ff797431 */ /* 0x000fe200000001ff */
[----:B------:R-:W-:-:S05]  /*31d0*/  MOV R93, R115 ;  /* 0x00000073005d7202 */ /* 0x000fca0000000f00 */
[----:B------:R-:W-:-:S05]  /*31e0*/  FADD.FTZ R95, R94, R93 ;  /* 0x0000005d5e5f7221 */ /* 0x000fca0000010000 */
[----:B------:R-:W-:-:S07]  /*31f0*/  MOV R120, R95 ;  /* 0x0000005f00787202 */ /* 0x000fce0000000f00 */
[----:B------:R-:W-:Y:S05]  /*3200*/  WARPSYNC.COLLECTIVE R117, `(.L_x_5917) ;  /* 0x0000000075087348 */ /* 0x000fea0003c00000 */
[----:B------:R0:W1:Y:S02]  /*3210*/  SHFL.BFLY P6, R115, R120, R121, R122 ;  /* 0x0c00007978737389 */ /* 0x00006400000c007a */
[----:B01----:R-:W-:Y:S05]  /*3220*/  ENDCOLLECTIVE ;  /* 0x000000000000791b */ /* 0x003fea0003800000 */
.L_x_5917:
[----:B------:R-:W-:Y:S01]  /*3230*/  HFMA2 R121, -RZ, RZ, 0, 4.76837158203125e-07 ;  /* 0x00000008ff797431 */ /* 0x000fe200000001ff */
[----:B------:R-:W-:-:S05]  /*3240*/  MOV R112, R115 ;  /* 0x0000007300707202 */ /* 0x000fca0000000f00 */
[----:B------:R-:W-:-:S05]  /*3250*/  FADD.FTZ R112, R95, R112 ;  /* 0x000000705f707221 */ /* 0x000fca0000010000 */
[----:B------:R-:W-:-:S07]  /*3260*/  MOV R120, R112 ;  /* 0x0000007000787202 */ /* 0x000fce0000000f00 */
[----:B------:R-:W-:Y:S05]  /*3270*/  WARPSYNC.COLLECTIVE R117, `(.L_x_5918) ;  /* 0x0000000075087348 */ /* 0x000fea0003c00000 */
[----:B------:R0:W1:Y:S02]  /*3280*/  SHFL.BFLY P6, R115, R120, R121, R122 ;  /* 0x0c00007978737389 */ /* 0x00006400000c007a */
[----:B01----:R-:W-:Y:S05]  /*3290*/  ENDCOLLECTIVE ;  /* 0x000000000000791b */ /* 0x003fea0003800000 */
.L_x_5918:
        /* <DEDUP_REMOVED lines=8> */
.L_x_5919:
        /* <DEDUP_REMOVED lines=57> */
.L_x_5920:
[----:B------:R-:W-:Y:S01]  /*36b0*/  HFMA2 R121, -RZ, RZ, 0, 1.1920928955078125e-07 ;  /* 0x00000002ff797431 */ /* 0x000fe200000001ff */
[----:B------:R-:W-:-:S05]  /*36c0*/  MOV R95, R115 ;  /* 0x00000073005f7202 */ /* 0x000fca0000000f00 */
[----:B------:R-:W-:-:S05]  /*36d0*/  FADD.FTZ R95, R92, R95 ;  /* 0x0000005f5c5f7221 */ /* 0x000fca0000010000 */
[----:B------:R-:W-:-:S07]  /*36e0*/  MOV R120, R95 ;  /* 0x0000005f00787202 */ /* 0x000fce0000000f00 */
[----:B------:R-:W-:Y:S05]  /*36f0*/  WARPSYNC.COLLECTIVE R117, `(.L_x_5921) ;  /* 0x0000000075087348 */ /* 0x000fea0003c00000 */
[----:B------:R0:W1:Y:S02]  /*3700*/  SHFL.BFLY P6, R115, R120, R121, R122 ;  /* 0x0c00007978737389 */ /* 0x00006400000c007a */
[----:B01----:R-:W-:Y:S05]  /*3710*/  ENDCOLLECTIVE ;  /* 0x000000000000791b */ /* 0x003fea0003800000 */
.L_x_5921:
[----:B------:R-:W-:Y:S01]  /*3720*/  HFMA2 R121, -RZ, RZ, 0, 2.384185791015625e-07 ;  /* 0x00000004ff797431 */ /* 0x000fe200000001ff */
[----:B------:R-:W-:-:S05]  /*3730*/  MOV R94, R115 ;  /* 0x00000073005e7202 */ /* 0x000fca0000000f00 */
[----:B------:R-:W-:-:S05]  /*3740*/  FADD.FTZ R94, R95, R94 ;  /* 0x0000005e5f5e7221 */ /* 0x000fca0000010000 */
[----:B------:R-:W-:-:S07]  /*3750*/  MOV R120, R94 ;  /* 0x0000005e00787202 */ /* 0x000fce0000000f00 */
[----:B------:R-:W-:Y:S05]  /*3760*/  WARPSYNC.COLLECTIVE R117, `(.L_x_5922) ;  /* 0x0000000075087348 */ /* 0x000fea0003c00000 */
[----:B------:R0:W1:Y:S02]  /*3770*/  SHFL.BFLY P6, R115, R120, R121, R122 ;  /* 0x0c00007978737389 */ /* 0x00006400000c007a */
[----:B01----:R-:W-:Y:S05]  /*3780*/  ENDCOLLECTIVE ;  /* 0x000000000000791b */ /* 0x003fea0003800000 */
.L_x_5922:
[----:B------:R-:W-:Y:S01]  /*3790*/  HFMA2 R121, -RZ, RZ, 0, 4.76837158203125e-07 ;  /* 0x00000008ff797431 */ /* 0x000fe200000001ff */
[----:B------:R-:W-:-:S05]  /*37a0*/  MOV R113, R115 ;  /* 0x0000007300717202 */ /* 0x000fca0000000f00 */
[----:B------:R-:W-:-:S05]  /*37b0*/  FADD.FTZ R113, R94, R113 ;  /* 0x000000715e717221 */ /* 0x000fca0000010000 */
[----:B------:R-:W-:-:S07]  /*37c0*/  MOV R120, R113 ;  /* 0x0000007100787202 */ /* 0x000fce0000000f00 */
[----:B------:R-:W-:Y:S05]  /*37d0*/  WARPSYNC.COLLECTIVE R117, `(.L_x_5923) ;  /* 0x0000000075087348 */ /* 0x000fea0003c00000 */
[----:B------:R0:W1:Y:S02]  /*37e0*/  SHFL.BFLY P6, R115, R120, R121, R122 ;  /* 0x0c00007978737389 */ /* 0x00006400000c007a */
[----:B01----:R-:W-:Y:S05]  /*37f0*/  ENDCOLLECTIVE ;  /* 0x000000000000791b */ /* 0x003fea0003800000 */
.L_x_5923:
[----:B------:R-:W-:Y:S01]  /*3800*/  HFMA2 R121, -RZ, RZ, 0, 9.5367431640625e-07 ;  /* 0x00000010ff797431 */ /* 0x000fe200000001ff */
[----:B------:R-:W-:-:S05]  /*3810*/  MOV R112, R115 ;  /* 0x0000007300707202 */ /* 0x000fca0000000f00 */
[----:B------:R-:W-:-:S05]  /*3820*/  FADD.FTZ R112, R113, R112 ;  /* 0x0000007071707221 */ /* 0x000fca0000010000 */
[----:B------:R-:W-:-:S07]  /*3830*/  MOV R120, R112 ;  /* 0x0000007000787202 */ /* 0x000fce0000000f00 */
[----:B------:R-:W-:Y:S05]  /*3840*/  WARPSYNC.COLLECTIVE R117, `(.L_x_5924) ;  /* 0x0000000075087348 */ /* 0x000fea0003c00000 */
[----:B------:R0:W1:Y:S02]  /*3850*/  SHFL.BFLY P6, R115, R120, R121, R122 ;  /* 0x0c00007978737389 */ /* 0x00006400000c007a */
[----:B01----:R-:W-:Y:S05]  /*3860*/  ENDCOLLECTIVE ;  /* 0x000000000000791b */ /* 0x003fea0003800000 */
.L_x_5924:
[----:B------:R-:W-:Y:S05]  /*3870*/  BRA `(.L_x_5925) ;  /* 0xfffffff000007947 */ /* 0x000fea000383ffff */
.L_x_5926:
        /* <DEDUP_REMOVED lines=16> */
.L_x_28740:


//--------------------- .text._ZN10layer_norm13ln_fwd_kernelINS_13Kernel_traitsIf13__nv_bfloat16S2_S2_fjLj768ELj1ELj4ELj1ELj16ENS_18Kernel_traits_baseILj768EfS2_S2_S2_fjLj128EEEEELb0ELb1ELb1ELb1EEEvNS_9FwdParamsE --------------------------
	.section	.text._ZN10layer_norm13ln_fwd_kernelINS_13Kernel_traitsIf13__nv_bfloat16S2_S2_fjLj768ELj1ELj4ELj1ELj16ENS_18Kernel_traits_baseILj768EfS2_S2_S2_fjLj128EEEEELb0ELb1ELb1ELb1EEEvNS_9FwdParamsE,"ax",@progbits
	.align	128
        .global         _ZN10layer_norm13ln_fwd_kernelINS_13Kernel_traitsIf13__nv_bfloat16S2_S2_fjLj768ELj1ELj4ELj1ELj16ENS_18Kernel_traits_baseILj768EfS2_S2_S2_fjLj128EEEEELb0ELb1ELb1ELb1EEEvNS_9FwdParamsE
        .type           _ZN10layer_norm13ln_fwd_kernelINS_13Kernel_traitsIf13__nv_bfloat16S2_S2_fjLj768ELj1ELj4ELj1ELj16ENS_18Kernel_traits_baseILj768EfS2_S2_S2_fjLj128EEEEELb0ELb1ELb1ELb1EEEvNS_9FwdParamsE,@function
        .size           _ZN10layer_norm13ln_fwd_kernelINS_13Kernel_traitsIf13__nv_bfloat16S2_S2_fjLj768ELj1ELj4ELj1ELj16ENS_18Kernel_traits_baseILj768EfS2_S2_S2_fjLj128EEEEELb0ELb1ELb1ELb1EEEvNS_9FwdParamsE,(.L_x_28741 - _ZN10layer_norm13ln_fwd_kernelINS_13Kernel_traitsIf13__nv_bfloat16S2_S2_fjLj768ELj1ELj4ELj1ELj16ENS_18Kernel_traits_baseILj768EfS2_S2_S2_fjLj128EEEEELb0ELb1ELb1ELb1EEEvNS_9FwdParamsE)
        .other          _ZN10layer_norm13ln_fwd_kernelINS_13Kernel_traitsIf13__nv_bfloat16S2_S2_fjLj768ELj1ELj4ELj1ELj16ENS_18Kernel_traits_baseILj768EfS2_S2_S2_fjLj128EEEEELb0ELb1ELb1ELb1EEEvNS_9FwdParamsE,@"STO_CUDA_ENTRY STV_DEFAULT"
_ZN10layer_norm13ln_fwd_kernelINS_13Kernel_traitsIf13__nv_bfloat16S2_S2_fjLj768ELj1ELj4ELj1ELj16ENS_18Kernel_traits_baseILj768EfS2_S2_S2_fjLj128EEEEELb0ELb1ELb1ELb1EEEvNS_9FwdParamsE:
.text._ZN10layer_norm13ln_fwd_kernelINS_13Kernel_traitsIf13__nv_bfloat16S2_S2_fjLj768ELj1ELj4ELj1ELj16ENS_18Kernel_traits_baseILj768EfS2_S2_S2_fjLj128EEEEELb0ELb1ELb1ELb1EEEvNS_9FwdParamsE:
        /* <DEDUP_REMOVED lines=37> */
.L_x_5927:
        /* <DEDUP_REMOVED lines=28> */
.L_x_5928:
[----:B------:R-:W1:Y:S02]  /*0410*/  LDCU UR4, c[0x0][0x384] ;  /* 0x00007080ff0477ac */ /* 0x000e640008000800 */
[----:B-1----:R-:W-:-:S13]  /*0420*/  ISETP.GE.AND P0, PT, R103, UR4, PT ;  /* 0x0000000467007c0c */ /* 0x002fda000bf06270 */
[----:B------:R-:W-:Y:S05]  /*0430*/  @P0 EXIT ;  /* 0x000000000000094d */ /* 0x000fea0003800000 */
[----:B------:R-:W1:Y:S01]  /*0440*/  LDCU.U8 UR4, c[0x0][0x410] ;  /* 0x00008200ff0477ac */ /* 0x000e620008000000 */
[----:B------:R-:W2:Y:S01]  /*0450*/  LDCU UR5, c[0x0][0x448] ;  /* 0x00008900ff0577ac */ /* 0x000ea20008000800 */
[----:B------:R-:W3:Y:S01]  /*0460*/  LDCU.64 UR8, c[0x0][0x3a0] ;  /* 0x00007400ff0877ac */ /* 0x000ee20008000a00 */
[----:B-1----:R-:W-:-:S13]  /*0470*/  ISETP.NE.AND P1, PT, RZ, UR4, PT ;  /* 0x00000004ff007c0c */ /* 0x002fda000bf25270 */
.L_x_5938:
[----:B------:R-:W1:Y:S08]  /*0480*/  LDC.64 R114, c[0x0][0x3f0] ;  /* 0x0000fc00ff727b82 */ /* 0x000e700000000a00 */
[----:B------:R-:W4:Y:S08]  /*0490*/  LDC R102, c[0x0][0x388] ;  /* 0x0000e200ff667b82 */ /* 0x000f300000000800 */
[----:B0-----:R-:W0:Y:S01]  /*04a0*/  LDC.64 R84, c[0x0][0x3f8] ;  /* 0x0000fe00ff547b82 */ /* 0x001e220000000a00 */
[----:B-1----:R-:W-:-:S06]  /*04b0*/  IMAD.WIDE R114, R103, 0x4, R114 ;  /* 0x0000000467727825 */ /* 0x002fcc00078e0272 */
[----:B------:R-:W2:Y:S01]  /*04c0*/  LDG.E R114, desc[UR6][R114.64] ;  /* 0x0000000672727981 */ /* 0x000ea2000c1e1900 */
[----:B------:R-:W-:Y:S02]  /*04d0*/  HFMA2 R92, -RZ, RZ, 0, 0 ;  /* 0x00000000ff5c7431 */ /* 0x000fe400000001ff */
[----:B0-----:R-:W-:-:S05]  /*04e0*/  IMAD.WIDE R84, R103, 0x4, R84 ;  /* 0x0000000467547825 */ /* 0x001fca00078e0254 */
[----:B-----5:R0:W5:Y:S01]  /*04f0*/  LDG.E R101, desc[UR6][R84.64] ;  /* 0x0000000654657981 */ /* 0x020162000c1e1900 */
[----:B--2---:R-:W-:-:S13]  /*0500*/  ISETP.GE.AND P2, PT, R114, 0x1, PT ;  /* 0x000000017200780c */ /* 0x004fda0003f46270 */
[----:B------:R-:W1:Y:S01]  /*0510*/  @P2 LDC.64 R86, c[0x0][0x390] ;  /* 0x0000e400ff562b82 */ /* 0x000e620000000a00 */
[----:B------:R-:W-:-:S05]  /*0520*/  @P2 IADD3 R3, PT, PT, R114, -0x1, RZ ;  /* 0xffffffff72032810 */ /* 0x000fca0007ffe0ff */
[----:B----4-:R-:W-:-:S05]  /*0530*/  @P2 IMAD R3, R3, R102, RZ ;  /* 0x0000006603032224 */ /* 0x010fca00078e02ff */
[----:B------:R-:W-:-:S04]  /*0540*/  @P2 SHF.R.S32.HI R0, RZ, 0x1f, R3 ;  /* 0x0000001fff002819 */ /* 0x000fc80000011403 */
[----:B------:R-:W-:-:S04]  /*0550*/  @P2 LEA.HI R3, R0, R3, RZ, 0x3 ;  /* 0x0000000300032211 */ /* 0x000fc800078f18ff */
[----:B------:R-:W-:-:S05]  /*0560*/  @P2 LEA.HI.SX32 R92, R3, R104, 0x1d ;  /* 0x00000068035c2211 */ /* 0x000fca00078feaff */
[----:B-1----:R-:W-:-:S05]  /*0570*/  @P2 IMAD.WIDE.U32 R86, R92, 0x10, R86 ;  /* 0x000000105c562825 */ /* 0x002fca00078e0056 */
[----:B------:R-:W2:Y:S01]  /*0580*/  @P2 LDG.E.128 R8, desc[UR6][R86.64] ;  /* 0x0000000656082981 */ /* 0x000ea2000c1e1d00 */
[----:B---3--:R-:W-:Y:S01]  /*0590*/  ISETP.NE.U32.AND P0, PT, RZ, UR8, PT ;  /* 0x00000008ff007c0c */ /* 0x008fe2000bf05070 */
        /* <DEDUP_REMOVED lines=15> */
[----:B------:R-:W-:Y:S02]  /*0690*/  @P3 SHF.L.U32 R84, R8, 0x10, RZ ;  /* 0x0000001008543819 */ /* 0x000fe400000006ff */
        /* <DEDUP_REMOVED lines=8> */
[----:B-1----:R-:W-:-:S07]  /*0720*/  @P3 FMUL.FTZ R88, R88, R91 ;  /* 0x0000005b58583220 */ /* 0x002fce0000410000 */
[----:B------:R-:W1:Y:S01]  /*0730*/  @P3 LDC R93, c[0x0][0x40c] ;  /* 0x00010300ff5d3b82 */ /* 0x000e620000000800 */
[----:B---3--:R-:W-:-:S07]  /*0740*/  @P3 FMUL.FTZ R86, R86, R87 ;  /* 0x0000005756563220 */ /* 0x008fce0000410000 */
[----:B------:R-:W3:Y:S08]  /*0750*/  @P3 LDC R95, c[0x0][0x40c] ;  /* 0x00010300ff5f3b82 */ /* 0x000ef00000000800 */
[----:B------:R-:W1:Y:S01]  /*0760*/  @P3 LDC R91, c[0x0][0x40c] ;  /* 0x00010300ff5b3b82 */ /* 0x000e620000000800 */
[----:B---3--:R-:W-:Y:S01]  /*0770*/  @P3 FMUL.FTZ R2, R2, R95 ;  /* 0x0000005f02023220 */ /* 0x008fe20000410000 */
[----:B--2---:R-:W-:-:S02]  /*0780*/  @P3 PRMT R84, R4, 0x7632, R84 ;  /* 0x0000763204543816 */ /* 0x004fc40000000054 */
[----:B------:R-:W-:Y:S02]  /*0790*/  @!P3 PRMT R99, R4, 0x7632, R99 ;  /* 0x000076320463b816 */ /* 0x000fe40000000063 */
[----:B------:R-:W-:Y:S02]  /*07a0*/  @P3 SHF.L.U32 R87, R84, 0x10, RZ ;  /* 0x0000001054573819 */ /* 0x000fe400000006ff */
[----:B------:R-:W-:Y:S02]  /*07b0*/  @P3 SHF.L.U32 R84, R9, 0x10, RZ ;  /* 0x0000001009543819 */ /* 0x000fe400000006ff */
[----:B------:R-:W-:Y:S02]  /*07c0*/  @P3 SHF.L.U32 R90, R4, 0x10, RZ ;  /* 0x00000010045a3819 */ /* 0x000fe400000006ff */
[----:B------:R-:W-:Y:S01]  /*07d0*/  @!P3 SHF.L.U32 R99, R99, 0x10, RZ ;  /* 0x000000106363b819 */ /* 0x000fe200000006ff */
[----:B----4-:R-:W-:Y:S01]  /*07e0*/  @P3 FMUL.FTZ R3, R84, R89 ;  /* 0x0000005954033220 */ /* 0x010fe20000410000 */
[----:B------:R-:W-:Y:S01]  /*07f0*/  @P3 PRMT R84, R5, 0x7632, R84 ;  /* 0x0000763205543816 */ /* 0x000fe20000000054 */
[----:B------:R-:W-:Y:S01]  /*0800*/  @P3 FFMA.FTZ R99, R86, R33, R87 ;  /* 0x0000002156633223 */ /* 0x000fe20000010057 */
[----:B------:R-:W-:Y:S01]  /*0810*/  @!P3 SHF.L.U32 R100, R4, 0x10, RZ ;  /* 0x000000100464b819 */ /* 0x000fe200000006ff */
[----:B------:R-:W-:Y:S01]  /*0820*/  @P3 FFMA.FTZ R100, R85, R32, R90 ;  /* 0x0000002055643223 */ /* 0x000fe2000001005a */
[----:B------:R-:W-:-:S02]  /*0830*/  @P3 SHF.L.U32 R86, R11, 0x10, RZ ;  /* 0x000000100b563819 */ /* 0x000fc400000006ff */
[C---:B------:R-:W-:Y:S02]  /*0840*/  @!P3 PRMT R97, R5.reuse, 0x7632, R97 ;  /* 0x000076320561b816 */ /* 0x040fe40000000061 */
[----:B------:R-:W-:Y:S01]  /*0850*/  @P3 SHF.L.U32 R85, R84, 0x10, RZ ;  /* 0x0000001054553819 */ /* 0x000fe200000006ff */
[----:B0-----:R-:W-:Y:S01]  /*0860*/  @P3 FMUL.FTZ R87, R86, R105 ;  /* 0x0000006956573220 */ /* 0x001fe20000410000 */
[----:B------:R-:W-:Y:S02]  /*0870*/  @P3 SHF.L.U32 R90, R5, 0x10, RZ ;  /* 0x00000010055a3819 */ /* 0x000fe400000006ff */
[----:B------:R-:W-:Y:S01]  /*0880*/  @!P3 SHF.L.U32 R97, R97, 0x10, RZ ;  /* 0x000000106161b819 */ /* 0x000fe200000006ff */
[----:B------:R-:W-:Y:S01]  /*0890*/  @P3 FFMA.FTZ R97, R88, R35, R85 ;  /* 0x0000002358613223 */ /* 0x000fe20000010055 */
[----:B------:R-:W-:Y:S02]  /*08a0*/  @P3 SHF.L.U32 R84, R10, 0x10, RZ ;  /* 0x000000100a543819 */ /* 0x000fe400000006ff */
[----:B------:R-:W-:-:S02]  /*08b0*/  @P3 SHF.L.U32 R86, R0, 0x10, RZ ;  /* 0x0000001000563819 */ /* 0x000fc400000006ff */
[----:B------:R-:W-:Y:S02]  /*08c0*/  @P3 PRMT R0, R6, 0x7632, R0 ;  /* 0x0000763206003816 */ /* 0x000fe40000000000 */
[----:B------:R-:W-:Y:S01]  /*08d0*/  @P3 PRMT R88, R7, 0x7632, R88 ;  /* 0x0000763207583816 */ /* 0x000fe20000000058 */
[----:B-1----:R-:W-:Y:S01]  /*08e0*/  @P3 FMUL.FTZ R86, R86, R91 ;  /* 0x0000005b56563220 */ /* 0x002fe20000410000 */
[----:B------:R-:W-:Y:S01]  /*08f0*/  @!P3 SHF.L.U32 R98, R5, 0x10, RZ ;  /* 0x000000100562b819 */ /* 0x000fe200000006ff */
[----:B------:R-:W-:Y:S01]  /*0900*/  @P3 FFMA.FTZ R98, R3, R34, R90 ;  /* 0x0000002203623223 */ /* 0x000fe2000001005a */
[----:B------:R-:W-:Y:S01]  /*0910*/  @P3 FMUL.FTZ R3, R84, R93 ;  /* 0x0000005d54033220 */ /* 0x000fe20000410000 */
[C---:B------:R-:W-:Y:S02]  /*0920*/  @P3 SHF.L.U32 R90, R6.reuse, 0x10, RZ ;  /* 0x00000010065a3819 */ /* 0x040fe400000006ff */
[----:B------:R-:W-:Y:S02]  /*0930*/  @!P3 PRMT R94, R6, 0x7632, R94 ;  /* 0x00007632065eb816 */ /* 0x000fe4000000005e */
[----:B------:R-:W-:-:S02]  /*0940*/  @P3 SHF.L.U32 R106, R7, 0x10, RZ ;  /* 0x00000010076a3819 */ /* 0x000fc400000006ff */
[----:B------:R-:W-:Y:S02]  /*0950*/  @!P3 PRMT R84, R7, 0x7632, R84 ;  /* 0x000076320754b816 */ /* 0x000fe40000000054 */
[----:B------:R-:W-:Y:S02]  /*0960*/  @P3 SHF.L.U32 R85, R0, 0x10, RZ ;  /* 0x0000001000553819 */ /* 0x000fe400000006ff */
[----:B------:R-:W-:Y:S02]  /*0970*/  @P3 SHF.L.U32 R89, R88, 0x10, RZ ;  /* 0x0000001058593819 */ /* 0x000fe400000006ff */
[----:B------:R-:W-:Y:S01]  /*0980*/  @!P3 SHF.L.U32 R96, R6, 0x10, RZ ;  /* 0x000000100660b819 */ /* 0x000fe200000006ff */
[----:B------:R-:W-:Y:S01]  /*0990*/  @P3 FFMA.FTZ R96, R3, R28, R90 ;  /* 0x0000001c03603223 */ /* 0x000fe2000001005a */
[----:B------:R-:W-:Y:S01]  /*09a0*/  @!P3 SHF.L.U32 R95, R7, 0x10, RZ ;  /* 0x00000010075fb819 */ /* 0x000fe200000006ff */
[----:B------:R-:W-:Y:S01]  /*09b0*/  @P3 FFMA.FTZ R95, R87, R30, R106 ;  /* 0x0000001e575f3223 */ /* 0x000fe2000001006a */
[----:B------:R-:W-:Y:S01]  /*09c0*/  @!P3 SHF.L.U32 R94, R94, 0x10, RZ ;  /* 0x000000105e5eb819 */ /* 0x000fe200000006ff */
[----:B------:R-:W-:Y:S01]  /*09d0*/  @P3 FFMA.FTZ R94, R2, R29, R85 ;  /* 0x0000001d025e3223 */ /* 0x000fe20000010055 */
[----:B------:R-:W-:Y:S01]  /*09e0*/  @!P3 SHF.L.U32 R0, R84, 0x10, RZ ;  /* 0x000000105400b819 */ /* 0x000fe200000006ff */
        /* <DEDUP_REMOVED lines=14> */
.L_x_5929:
[----:B------:R-:W0:Y:S01]  /*0ad0*/  @P2 LDC R84, c[0x0][0x40c] ;  /* 0x00010300ff542b82 */ /* 0x000e220000000800 */
[----:B------:R-:W-:Y:S02]  /*0ae0*/  @P2 SHF.L.U32 R3, R3, 0x10, RZ ;  /* 0x0000001003032819 */ /* 0x000fe400000006ff */
[----:B------:R-:W-:Y:S02]  /*0af0*/  CS2R R98, SRZ ;  /* 0x0000000000627805 */ /* 0x000fe4000001ff00 */
[----:B------:R-:W-:Y:S02]  /*0b00*/  @P2 SHF.L.U32 R86, R86, 0x10, RZ ;  /* 0x0000001056562819 */ /* 0x000fe400000006ff */
[----:B------:R-:W-:Y:S02]  /*0b10*/  CS2R R96, SRZ ;  /* 0x0000000000607805 */ /* 0x000fe4000001ff00 */
[----:B------:R-:W-:Y:S02]  /*0b20*/  @P2 SHF.L.U32 R2, R2, 0x10, RZ ;  /* 0x0000001002022819 */ /* 0x000fe400000006ff */
[----:B------:R-:W-:-:S02]  /*0b30*/  CS2R R94, SRZ ;  /* 0x00000000005e7805 */ /* 0x000fc4000001ff00 */
[----:B------:R-:W-:Y:S01]  /*0b40*/  @P2 SHF.L.U32 R0, R0, 0x10, RZ ;  /* 0x0000001000002819 */ /* 0x000fe200000006ff */
[----:B------:R-:W1:Y:S01]  /*0b50*/  @P2 LDC R85, c[0x0][0x40c] ;  /* 0x00010300ff552b82 */ /* 0x000e620000000800 */
[----:B------:R-:W-:-:S07]  /*0b60*/  MOV R100, RZ ;  /* 0x000000ff00647202 */ /* 0x000fce0000000f00 */
[----:B------:R-:W2:Y:S08]  /*0b70*/  @P2 LDC R91, c[0x0][0x40c] ;  /* 0x00010300ff5b2b82 */ /* 0x000eb00000000800 */
[----:B------:R-:W3:Y:S01]  /*0b80*/  @P2 LDC R87, c[0x0][0x40c] ;  /* 0x00010300ff572b82 */ /* 0x000ee20000000800 */
[----:B0-----:R-:W-:-:S04]  /*0b90*/  @P2 FMUL.FTZ R84, R3, R84 ;  /* 0x0000005403542220 */ /* 0x001fc80000410000 */
[----:B------:R-:W-:Y:S01]  /*0ba0*/  @P2 FMUL.FTZ R97, R84, R35 ;  /* 0x0000002354612220 */ /* 0x000fe20000410000 */
[----:B------:R-:W-:Y:S02]  /*0bb0*/  @P2 SHF.L.U32 R84, R10, 0x10, RZ ;  /* 0x000000100a542819 */ /* 0x000fe400000006ff */
[----:B------:R-:W0:Y:S01]  /*0bc0*/  @P2 LDC R89, c[0x0][0x40c] ;  /* 0x00010300ff592b82 */ /* 0x000e220000000800 */
[----:B-1----:R-:W-:Y:S01]  /*0bd0*/  @P2 FMUL.FTZ R86, R86, R85 ;  /* 0x0000005556562220 */ /* 0x002fe20000410000 */
[----:B------:R-:W-:-:S03]  /*0be0*/  @P2 SHF.L.U32 R85, R11, 0x10, RZ ;  /* 0x000000100b552819 */ /* 0x000fc600000006ff */
[----:B------:R-:W-:-:S03]  /*0bf0*/  @P2 FMUL.FTZ R99, R86, R33 ;  /* 0x0000002156632220 */ /* 0x000fc60000410000 */
[----:B------:R-:W1:Y:S01]  /*0c00*/  @P2 LDC R93, c[0x0][0x40c] ;  /* 0x00010300ff5d2b82 */ /* 0x000e620000000800 */
[----:B--2---:R-:W-:Y:S01]  /*0c10*/  @P2 FMUL.FTZ R86, R2, R91 ;  /* 0x0000005b02562220 */ /* 0x004fe20000410000 */
[----:B------:R-:W-:-:S03]  /*0c20*/  @P2 SHF.L.U32 R2, R9, 0x10, RZ ;  /* 0x0000001009022819 */ /* 0x000fc600000006ff */
[----:B------:R-:W-:-:S03]  /*0c30*/  @P2 FMUL.FTZ R94, R86, R29 ;  /* 0x0000001d565e2220 */ /* 0x000fc60000410000 */
[----:B------:R-:W2:Y:S01]  /*0c40*/  @P2 LDC R88, c[0x0][0x40c] ;  /* 0x00010300ff582b82 */ /* 0x000ea20000000800 */
[----:B---3--:R-:W-:Y:S01]  /*0c50*/  @P2 FMUL.FTZ R87, R2, R87 ;  /* 0x0000005702572220 */ /* 0x008fe20000410000 */
[----:B------:R-:W-:-:S03]  /*0c60*/  @P2 SHF.L.U32 R2, R8, 0x10, RZ ;  /* 0x0000001008022819 */ /* 0x000fc600000006ff */
[----:B------:R-:W-:Y:S01]  /*0c70*/  @P2 FMUL.FTZ R98, R87, R34 ;  /* 0x0000002257622220 */ /* 0x000fe20000410000 */
[----:B------:R-:W-:Y:S02]  /*0c80*/  F2FP.BF16.F32.PACK_AB R87, RZ, R94 ;  /* 0x0000005eff57723e */ /* 0x000fe400000010ff */
[----:B------:R-:W3:Y:S01]  /*0c90*/  @P2 LDC R3, c[0x0][0x40c] ;  /* 0x00010300ff032b82 */ /* 0x000ee20000000800 */
[----:B0-----:R-:W-:-:S04]  /*0ca0*/  @P2 FMUL.FTZ R89, R84, R89 ;  /* 0x0000005954592220 */ /* 0x001fc80000410000 */
[----:B------:R-:W-:Y:S01]  /*0cb0*/  @P2 FMUL.FTZ R96, R89, R28 ;  /* 0x0000001c59602220 */ /* 0x000fe20000410000 */
[----:B-1----:R-:W-:Y:S01]  /*0cc0*/  @P2 FMUL.FTZ R90, R0, R93 ;  /* 0x0000005d005a2220 */ /* 0x002fe20000410000 */
[----:B------:R-:W-:-:S03]  /*0cd0*/  MOV R0, RZ ;  /* 0x000000ff00007202 */ /* 0x000fc60000000f00 */
[----:B------:R-:W-:Y:S01]  /*0ce0*/  F2FP.BF16.F32.PACK_AB R86, RZ, R96 ;  /* 0x00000060ff56723e */ /* 0x000fe200000010ff */
[----:B------:R-:W-:-:S03]  /*0cf0*/  @P2 FMUL.FTZ R0, R90, R31 ;  /* 0x0000001f5a002220 */ /* 0x000fc60000410000 */
[----:B------:R-:W-:Y:S01]  /*0d00*/  PRMT R86, R86, 0x5410, R87 ;  /* 0x0000541056567816 */ /* 0x000fe20000000057 */
[----:B--2---:R-:W-:Y:S01]  /*0d10*/  @P2 FMUL.FTZ R85, R85, R88 ;  /* 0x0000005855552220 */ /* 0x004fe20000410000 */
[----:B------:R-:W-:-:S03]  /*0d20*/  F2FP.BF16.F32.PACK_AB R89, RZ, R0 ;  /* 0x00000000ff59723e */ /* 0x000fc600000010ff */
[----:B------:R-:W-:Y:S01]  /*0d30*/  @P2 FMUL.FTZ R95, R85, R30 ;  /* 0x0000001e555f2220 */ /* 0x000fe20000410000 */
[----:B------:R-:W-:Y:S01]  /*0d40*/  F2FP.BF16.F32.PACK_AB R85, RZ, R98 ;  /* 0x00000062ff55723e */ /* 0x000fe200000010ff */
[----:B---3--:R-:W-:Y:S01]  /*0d50*/  @P2 FMUL.FTZ R3, R2, R3 ;  /* 0x0000000302032220 */ /* 0x008fe20000410000 */
[----:B------:R-:W-:Y:S02]  /*0d60*/  F2FP.BF16.F32.PACK_AB R2, RZ, R99 ;  /* 0x00000063ff02723e */ /* 0x000fe400000010ff */
[----:B------:R-:W-:Y:S01]  /*0d70*/  F2FP.BF16.F32.PACK_AB R88, RZ, R95 ;  /* 0x0000005fff58723e */ /* 0x000fe200000010ff */
[----:B------:R-:W-:Y:S01]  /*0d80*/  @P2 FMUL.FTZ R100, R3, R32 ;  /* 0x0000002003642220 */ /* 0x000fe20000410000 */
[----:B------:R-:W-:Y:S02]  /*0d90*/  F2FP.BF16.F32.PACK_AB R3, RZ, R97 ;  /* 0x00000061ff03723e */ /* 0x000fe400000010ff */
[----:B------:R-:W-:Y:S02]  /*0da0*/  PRMT R87, R88, 0x5410, R89 ;  /* 0x0000541058577816 */ /* 0x000fe40000000059 */
[----:B------:R-:W-:-:S02]  /*0db0*/  F2FP.BF16.F32.PACK_AB R84, RZ, R100 ;  /* 0x00000064ff54723e */ /* 0x000fc400000010ff */
[----:B------:R-:W-:Y:S02]  /*0dc0*/  PRMT R85, R85, 0x5410, R3 ;  /* 0x0000541055557816 */ /* 0x000fe40000000003 */
[----:B------:R-:W-:-:S07]  /*0dd0*/  PRMT R84, R84, 0x5410, R2 ;  /* 0x0000541054547816 */ /* 0x000fce0000000002 */
.L_x_5930:
        /* <DEDUP_REMOVED lines=12> */
[----:B------:R-:W-:Y:S02]  /*0ea0*/  ISETP.GT.AND P3, PT, R114, RZ, PT ;  /* 0x000000ff7200720c */ /* 0x000fe40003f64270 */
[----:B0----5:R-:W-:Y:S02]  /*0eb0*/  SHF.L.U32 R106, R5, 0x10, RZ ;  /* 0x00000010056a7819 */ /* 0x021fe400000006ff */
[----:B------:R-:W-:-:S09]  /*0ec0*/  SHF.L.U32 R111, R4, 0x10, RZ ;  /* 0x00000010046f7819 */ /* 0x000fd200000006ff */
[----:B------:R-:W0:Y:S01]  /*0ed0*/  @P3 LDC R88, c[0x0][0x40c] ;  /* 0x00010300ff583b82 */ /* 0x000e220000000800 */
[----:B------:R-:W-:Y:S02]  /*0ee0*/  @P3 PRMT R84, R8, 0x7632, R84 ;  /* 0x0000763208543816 */ /* 0x000fe40000000054 */
[----:B------:R-:W-:Y:S02]  /*0ef0*/  @P3 SHF.L.U32 R87, R9, 0x10, RZ ;  /* 0x0000001009573819 */ /* 0x000fe400000006ff */
[----:B------:R-:W-:Y:S02]  /*0f00*/  @P3 SHF.L.U32 R85, R84, 0x10, RZ ;  /* 0x0000001054553819 */ /* 0x000fe400000006ff */
[----:B------:R-:W-:Y:S01]  /*0f10*/  PRMT R84, R4, 0x7632, R84 ;  /* 0x0000763204547816 */ /* 0x000fe20000000054 */
[----:B------:R-:W1:Y:S03]  /*0f20*/  @P3 LDC R90, c[0x0][0x40c] ;  /* 0x00010300ff5a3b82 */ /* 0x000e660000000800 */
[----:B------:R-:W-:-:S02]  /*0f30*/  SHF.L.U32 R105, R84, 0x10, RZ ;  /* 0x0000001054697819 */ /* 0x000fc400000006ff */
[----:B------:R-:W-:-:S03]  /*0f40*/  @P3 PRMT R84, R9, 0x7632, R84 ;  /* 0x0000763209543816 */ /* 0x000fc60000000054 */
[----:B------:R-:W2:Y:S08]  /*0f50*/  @P3 LDC R108, c[0x0][0x40c] ;  /* 0x00010300ff6c3b82 */ /* 0x000eb00000000800 */
[----:B------:R-:W3:Y:S01]  /*0f60*/  @P3 LDC R110, c[0x0][0x40c] ;  /* 0x00010300ff6e3b82 */ /* 0x000ee20000000800 */
[----:B0-----:R-:W-:-:S04]  /*0f70*/  @P3 FMUL.FTZ R88, R85, R88 ;  /* 0x0000005855583220 */ /* 0x001fc80000410000 */
[----:B------:R-:W-:-:S03]  /*0f80*/  @P3 FFMA.FTZ R105, R88, R25, R105 ;  /* 0x0000001958693223 */ /* 0x000fc60000010069 */
[----:B------:R-:W0:Y:S01]  /*0f90*/  @P3 LDC R112, c[0x0][0x40c] ;  /* 0x00010300ff703b82 */ /* 0x000e220000000800 */
[----:B-1----:R-:W-:Y:S01]  /*0fa0*/  @P3 FMUL.FTZ R89, R87, R90 ;  /* 0x0000005a57593220 */ /* 0x002fe20000410000 */
[----:B------:R-:W-:Y:S02]  /*0fb0*/  @P3 SHF.L.U32 R87, R84, 0x10, RZ ;  /* 0x0000001054573819 */ /* 0x000fe400000006ff */
[----:B------:R-:W-:Y:S01]  /*0fc0*/  PRMT R84, R5, 0x7632, R84 ;  /* 0x0000763205547816 */ /* 0x000fe20000000054 */
[----:B------:R-:W-:Y:S01]  /*0fd0*/  @P3 FFMA.FTZ R106, R89, R26, R106 ;  /* 0x0000001a596a3223 */ /* 0x000fe2000001006a */
[----:B------:R-:W-:Y:S02]  /*0fe0*/  @P3 SHF.L.U32 R89, R10, 0x10, RZ ;  /* 0x000000100a593819 */ /* 0x000fe400000006ff */
[----:B------:R-:W1:Y:S01]  /*0ff0*/  @P3 LDC R85, c[0x0][0x40c] ;  /* 0x00010300ff553b82 */ /* 0x000e620000000800 */
[----:B------:R-:W-:Y:S01]  /*1000*/  SHF.L.U32 R107, R84, 0x10, RZ ;  /* 0x00000010546b7819 */ /* 0x000fe200000006ff */
[----:B--2---:R-:W-:Y:S01]  /*1010*/  @P3 FMUL.FTZ R88, R87, R108 ;  /* 0x0000006c57583220 */ /* 0x004fe20000410000 */
[----:B------:R-:W-:-:S02]  /*1020*/  @P3 PRMT R87, R10, 0x7632, R87 ;  /* 0x000076320a573816 */ /* 0x000fc40000000057 */
[----:B------:R-:W-:Y:S01]  /*1030*/  SHF.L.U32 R108, R6, 0x10, RZ ;  /* 0x00000010066c7819 */ /* 0x000fe200000006ff */
[----:B------:R-:W-:Y:S01]  /*1040*/  @P3 FFMA.FTZ R107, R88, R27, R107 ;  /* 0x0000001b586b3223 */ /* 0x000fe2000001006b */
[----:B------:R-:W-:Y:S01]  /*1050*/  @P3 SHF.L.U32 R87, R87, 0x10, RZ ;  /* 0x0000001057573819 */ /* 0x000fe200000006ff */
[----:B------:R-:W2:Y:S01]  /*1060*/  @P3 LDC R86, c[0x0][0x40c] ;  /* 0x00010300ff563b82 */ /* 0x000ea20000000800 */
[----:B---3--:R-:W-:Y:S01]  /*1070*/  @P3 FMUL.FTZ R91, R89, R110 ;  /* 0x0000006e595b3220 */ /* 0x008fe20000410000 */
[----:B------:R-:W-:Y:S02]  /*1080*/  @P3 SHF.L.U32 R90, R11, 0x10, RZ ;  /* 0x000000100b5a3819 */ /* 0x000fe400000006ff */
[----:B------:R-:W-:Y:S01]  /*1090*/  @P3 SHF.L.U32 R89, R8, 0x10, RZ ;  /* 0x0000001008593819 */ /* 0x000fe200000006ff */
[----:B------:R-:W-:Y:S01]  /*10a0*/  @P3 FFMA.FTZ R108, R91, R20, R108 ;  /* 0x000000145b6c3223 */ /* 0x000fe2000001006c */
[----:B------:R-:W-:Y:S02]  /*10b0*/  SHF.L.U32 R110, R7, 0x10, RZ ;  /* 0x00000010076e7819 */ /* 0x000fe400000006ff */
[----:B------:R-:W3:Y:S01]  /*10c0*/  @P3 LDC R84, c[0x0][0x40c] ;  /* 0x00010300ff543b82 */ /* 0x000ee20000000800 */
[----:B0-----:R-:W-:Y:S01]  /*10d0*/  @P3 FMUL.FTZ R88, R87, R112 ;  /* 0x0000007057583220 */ /* 0x001fe20000410000 */
[----:B------:R-:W-:-:S04]  /*10e0*/  @P3 PRMT R87, R11, 0x7632, R87 ;  /* 0x000076320b573816 */ /* 0x000fc80000000057 */
[----:B------:R-:W-:Y:S01]  /*10f0*/  @P3 SHF.L.U32 R87, R87, 0x10, RZ ;  /* 0x0000001057573819 */ /* 0x000fe200000006ff */
[----:B-1----:R-:W-:Y:S01]  /*1100*/  @P3 FMUL.FTZ R91, R90, R85 ;  /* 0x000000555a5b3220 */ /* 0x002fe20000410000 */
[----:B------:R-:W-:-:S03]  /*1110*/  PRMT R85, R6, 0x7632, R85 ;  /* 0x0000763206557816 */ /* 0x000fc60000000055 */
[----:B------:R-:W-:Y:S01]  /*1120*/  @P3 FFMA.FTZ R110, R91, R22, R110 ;  /* 0x000000165b6e3223 */ /* 0x000fe2000001006e */
[----:B------:R-:W-:Y:S02]  /*1130*/  SHF.L.U32 R109, R85, 0x10, RZ ;  /* 0x00000010556d7819 */ /* 0x000fe400000006ff */
[----:B------:R-:W-:Y:S01]  /*1140*/  F2FP.BF16.F32.PACK_AB R85, RZ, R106 ;  /* 0x0000006aff55723e */ /* 0x000fe200000010ff */
[----:B--2---:R-:W-:Y:S01]  /*1150*/  @P3 FMUL.FTZ R90, R89, R86 ;  /* 0x00000056595a3220 */ /* 0x004fe20000410000 */
[----:B------:R-:W-:Y:S01]  /*1160*/  PRMT R86, R7, 0x7632, R86 ;  /* 0x0000763207567816 */ /* 0x000fe20000000056 */
[----:B------:R-:W-:Y:S01]  /*1170*/  @P3 FFMA.FTZ R109, R88, R21, R109 ;  /* 0x00000015586d3223 */ /* 0x000fe2000001006d */
[----:B------:R-:W-:Y:S01]  /*1180*/  F2FP.BF16.F32.PACK_AB R88, RZ, R105 ;  /* 0x00000069ff58723e */ /* 0x000fe200000010ff */
[----:B------:R-:W-:Y:S01]  /*1190*/  @P3 FFMA.FTZ R111, R90, R24, R111 ;  /* 0x000000185a6f3223 */ /* 0x000fe2000001006f */
[----:B------:R-:W-:Y:S02]  /*11a0*/  SHF.L.U32 R112, R86, 0x10, RZ ;  /* 0x0000001056707819 */ /* 0x000fe400000006ff */
[----:B------:R-:W-:Y:S01]  /*11b0*/  F2FP.BF16.F32.PACK_AB R86, RZ, R107 ;  /* 0x0000006bff56723e */ /* 0x000fe200000010ff */
[----:B---3--:R-:W-:Y:S01]  /*11c0*/  @P3 FMUL.FTZ R87, R87, R84 ;  /* 0x0000005457573220 */ /* 0x008fe20000410000 */
[----:B------:R-:W-:-:S02]  /*11d0*/  F2FP.BF16.F32.PACK_AB R89, RZ, R108 ;  /* 0x0000006cff59723e */ /* 0x000fc400000010ff */
[----:B------:R-:W-:Y:S01]  /*11e0*/  F2FP.BF16.F32.PACK_AB R90, RZ, R109 ;  /* 0x0000006dff5a723e */ /* 0x000fe200000010ff */
[----:B------:R-:W-:Y:S01]  /*11f0*/  @P3 FFMA.FTZ R112, R87, R23, R112 ;  /* 0x0000001757703223 */ /* 0x000fe20000010070 */
        /* <DEDUP_REMOVED lines=8> */
.L_x_5931:
[----:B0-----:R-:W0:Y:S01]  /*1280*/  @P2 LDC R87, c[0x0][0x40c] ;  /* 0x00010300ff572b82 */ /* 0x001e220000000800 */
[----:B-----5:R-:W-:Y:S01]  /*1290*/  @P2 PRMT R84, R8, 0x7632, R84 ;  /* 0x0000763208542816 */ /* 0x020fe20000000054 */
[----:B------:R-:W-:Y:S01]  /*12a0*/  HFMA2 R107, -RZ, RZ, 0, 0 ;  /* 0x00000000ff6b7431 */ /* 0x000fe200000001ff */
[----:B------:R-:W-:Y:S02]  /*12b0*/  @P2 PRMT R85, R9, 0x7632, R85 ;  /* 0x0000763209552816 */ /* 0x000fe40000000055 */
[----:B------:R-:W-:Y:S02]  /*12c0*/  @P2 SHF.L.U32 R84, R84, 0x10, RZ ;  /* 0x0000001054542819 */ /* 0x000fe400000006ff */
[----:B------:R-:W-:Y:S01]  /*12d0*/  @P2 SHF.L.U32 R85, R85, 0x10, RZ ;  /* 0x0000001055552819 */ /* 0x000fe200000006ff */
[----:B------:R-:W1:Y:S01]  /*12e0*/  @P2 LDC R88, c[0x0][0x40c] ;  /* 0x00010300ff582b82 */ /* 0x000e620000000800 */
[----:B------:R-:W-:Y:S02]  /*12f0*/  MOV R105, RZ ;  /* 0x000000ff00697202 */ /* 0x000fe40000000f00 */
[----:B------:R-:W-:-:S02]  /*1300*/  @P2 SHF.L.U32 R89, R10, 0x10, RZ ;  /* 0x000000100a592819 */ /* 0x000fc400000006ff */
[----:B------:R-:W-:-:S03]  /*1310*/  @P2 SHF.L.U32 R91, R11, 0x10, RZ ;  /* 0x000000100b5b2819 */ /* 0x000fc600000006ff */
        /* <DEDUP_REMOVED lines=8> */
[----:B------:R-:W-:-:S03]  /*13a0*/  @P2 PRMT R85, R10, 0x7632, R85 ;  /* 0x000076320a552816 */ /* 0x000fc60000000055 */
[----:B------:R-:W-:Y:S01]  /*13b0*/  @P2 FMUL.FTZ R107, R88, R27 ;  /* 0x0000001b586b2220 */ /* 0x000fe20000410000 */
[----:B------:R-:W-:Y:S02]  /*13c0*/  @P2 SHF.L.U32 R85, R85, 0x10, RZ ;  /* 0x0000001055552819 */ /* 0x000fe400000006ff */
[----:B------:R-:W1:Y:S03]  /*13d0*/  @P2 LDC R106, c[0x0][0x40c] ;  /* 0x00010300ff6a2b82 */ /* 0x000e660000000800 */
[----:B--2---:R-:W-:Y:S01]  /*13e0*/  @P2 FMUL.FTZ R86, R85, R108 ;  /* 0x0000006c55562220 */ /* 0x004fe20000410000 */
[----:B------:R-:W-:Y:S02]  /*13f0*/  @P2 SHF.L.U32 R85, R9, 0x10, RZ ;  /* 0x0000001009552819 */ /* 0x000fe400000006ff */
[----:B------:R-:W-:Y:S02]  /*1400*/  CS2R R108, SRZ ;  /* 0x00000000006c7805 */ /* 0x000fe4000001ff00 */
[----:B------:R-:W-:Y:S01]  /*1410*/  @P2 FMUL.FTZ R109, R86, R21 ;  /* 0x00000015566d2220 */ /* 0x000fe20000410000 */
[----:B------:R-:W2:Y:S01]  /*1420*/  @P2 LDC R110, c[0x0][0x40c] ;  /* 0x00010300ff6e2b82 */ /* 0x000ea20000000800 */
[----:B---3--:R-:W-:Y:S01]  /*1430*/  @P2 FMUL.FTZ R88, R87, R112 ;  /* 0x0000007057582220 */ /* 0x008fe20000410000 */
[----:B------:R-:W-:-:S02]  /*1440*/  MOV R112, RZ ;  /* 0x000000ff00707202 */ /* 0x000fc40000000f00 */
[----:B------:R-:W-:Y:S01]  /*1450*/  F2FP.BF16.F32.PACK_AB R86, RZ, R107 ;  /* 0x0000006bff56723e */ /* 0x000fe200000010ff */
[----:B------:R-:W-:Y:S01]  /*1460*/  @P2 FMUL.FTZ R112, R88, R23 ;  /* 0x0000001758702220 */ /* 0x000fe20000410000 */
[----:B------:R-:W-:Y:S02]  /*1470*/  F2FP.BF16.F32.PACK_AB R88, RZ, R105 ;  /* 0x00000069ff58723e */ /* 0x000fe400000010ff */
[----:B------:R-:W3:Y:S01]  /*1480*/  @P2 LDC R84, c[0x0][0x40c] ;  /* 0x00010300ff542b82 */ /* 0x000ee20000000800 */
[----:B0-----:R-:W-:Y:S01]  /*1490*/  @P2 FMUL.FTZ R87, R85, R90 ;  /* 0x0000005a55572220 */ /* 0x001fe20000410000 */
[----:B------:R-:W-:Y:S01]  /*14a0*/  @P2 SHF.L.U32 R85, R8, 0x10, RZ ;  /* 0x0000001008552819 */ /* 0x000fe200000006ff */
[----:B-1----:R-:W-:Y:S01]  /*14b0*/  @P2 FMUL.FTZ R89, R89, R106 ;  /* 0x0000006a59592220 */ /* 0x002fe20000410000 */
[----:B------:R-:W-:Y:S02]  /*14c0*/  HFMA2 R106, -RZ, RZ, 0, 0 ;  /* 0x00000000ff6a7431 */ /* 0x000fe400000001ff */
[----:B------:R-:W-:Y:S01]  /*14d0*/  @P2 FMUL.FTZ R106, R87, R26 ;  /* 0x0000001a576a2220 */ /* 0x000fe20000410000 */
[----:B------:R-:W-:Y:S01]  /*14e0*/  @P2 FMUL.FTZ R108, R89, R20 ;  /* 0x00000014596c2220 */ /* 0x000fe20000410000 */
[----:B------:R-:W-:Y:S01]  /*14f0*/  F2FP.BF16.F32.PACK_AB R89, RZ, R109 ;  /* 0x0000006dff59723e */ /* 0x000fe200000010ff */
[----:B--2---:R-:W-:Y:S01]  /*1500*/  @P2 FMUL.FTZ R91, R91, R110 ;  /* 0x0000006e5b5b2220 */ /* 0x004fe20000410000 */
[----:B------:R-:W-:-:S02]  /*1510*/  CS2R R110, SRZ ;  /* 0x00000000006e7805 */ /* 0x000fc4000001ff00 */
[----:B------:R-:W-:Y:S01]  /*1520*/  F2FP.BF16.F32.PACK_AB R87, RZ, R108 ;  /* 0x0000006cff57723e */ /* 0x000fe200000010ff */
[----:B------:R-:W-:Y:S01]  /*1530*/  @P2 FMUL.FTZ R110, R91, R22 ;  /* 0x000000165b6e2220 */ /* 0x000fe20000410000 */
[----:B------:R-:W-:Y:S01]  /*1540*/  F2FP.BF16.F32.PACK_AB R91, RZ, R112 ;  /* 0x00000070ff5b723e */ /* 0x000fe200000010ff */
[----:B---3--:R-:W-:-:S03]  /*1550*/  @P2 FMUL.FTZ R85, R85, R84 ;  /* 0x0000005455552220 */ /* 0x008fc60000410000 */
        /* <DEDUP_REMOVED lines=8> */
.L_x_5932:
[----:B------:R-:W0:Y:S01]  /*15e0*/  @P2 LDC.64 R90, c[0x0][0x390] ;  /* 0x0000e400ff5a2b82 */ /* 0x000e220000000a00 */
[----:B------:R-:W-:Y:S02]  /*15f0*/  @P2 IADD3 R93, PT, PT, R92, 0x40, RZ ;  /* 0x000000405c5d2810 */ /* 0x000fe40007ffe0ff */
[C---:B------:R-:W-:Y:S02]  /*1600*/  IADD3 R115, PT, PT, R113.reuse, 0x20, RZ ;  /* 0x0000002071737810 */ /* 0x040fe40007ffe0ff */
[----:B------:R-:W-:-:S03]  /*1610*/  IADD3 R113, PT, PT, R113, 0x40, RZ ;  /* 0x0000004071717810 */ /* 0x000fc60007ffe0ff */
        /* <DEDUP_REMOVED lines=8> */
[----:B------:R-:W-:Y:S02]  /*16a0*/  ISETP.GT.AND P0, PT, R114, RZ, PT ;  /* 0x000000ff7200720c */ /* 0x000fe40003f04270 */
[----:B0----5:R-:W-:Y:S02]  /*16b0*/  PRMT R84, R4, 0x7632, R84 ;  /* 0x0000763204547816 */ /* 0x021fe40000000054 */
[----:B------:R-:W-:Y:S02]  /*16c0*/  SHF.L.U32 R89, R5, 0x10, RZ ;  /* 0x0000001005597819 */ /* 0x000fe400000006ff */
[----:B------:R-:W-:-:S07]  /*16d0*/  SHF.L.U32 R88, R84, 0x10, RZ ;  /* 0x0000001054587819 */ /* 0x000fce00000006ff */
[----:B------:R-:W0:Y:S01]  /*16e0*/  @P0 LDC R86, c[0x0][0x40c] ;  /* 0x00010300ff560b82 */ /* 0x000e220000000800 */
[----:B------:R-:W-:Y:S02]  /*16f0*/  @P0 PRMT R85, R8, 0x7632, R85 ;  /* 0x0000763208550816 */ /* 0x000fe40000000055 */
[----:B------:R-:W-:Y:S02]  /*1700*/  @P0 SHF.L.U32 R84, R9, 0x10, RZ ;  /* 0x0000001009540819 */ /* 0x000fe400000006ff */
[----:B------:R-:W-:Y:S02]  /*1710*/  @P0 SHF.L.U32 R85, R85, 0x10, RZ ;  /* 0x0000001055550819 */ /* 0x000fe400000006ff */
[----:B------:R-:W-:Y:S01]  /*1720*/  @P0 SHF.L.U32 R115, R11, 0x10, RZ ;  /* 0x000000100b730819 */ /* 0x000fe200000006ff */
[----:B------:R-:W1:Y:S08]  /*1730*/  @P0 LDC R87, c[0x0][0x40c] ;  /* 0x00010300ff570b82 */ /* 0x000e700000000800 */
[----:B------:R-:W2:Y:S08]  /*1740*/  @P0 LDC R91, c[0x0][0x40c] ;  /* 0x00010300ff5b0b82 */ /* 0x000eb00000000800 */
[----:B------:R-:W3:Y:S01]  /*1750*/  @P0 LDC R93, c[0x0][0x40c] ;  /* 0x00010300ff5d0b82 */ /* 0x000ee20000000800 */
[----:B0-----:R-:W-:Y:S01]  /*1760*/  @P0 FMUL.FTZ R85, R85, R86 ;  /* 0x0000005655550220 */ /* 0x001fe20000410000 */
[----:B------:R-:W-:-:S03]  /*1770*/  @P0 PRMT R86, R9, 0x7632, R86 ;  /* 0x0000763209560816 */ /* 0x000fc60000000056 */
[----:B------:R-:W-:Y:S01]  /*1780*/  @P0 FFMA.FTZ R88, R85, R17, R88 ;  /* 0x0000001155580223 */ /* 0x000fe20000010058 */
[----:B------:R-:W-:Y:S01]  /*1790*/  @P0 SHF.L.U32 R86, R86, 0x10, RZ ;  /* 0x0000001056560819 */ /* 0x000fe200000006ff */
[----:B-1----:R-:W-:Y:S01]  /*17a0*/  @P0 FMUL.FTZ R92, R84, R87 ;  /* 0x00000057545c0220 */ /* 0x002fe20000410000 */
[----:B------:R-:W-:Y:S01]  /*17b0*/  PRMT R84, R5, 0x7632, R84 ;  /* 0x0000763205547816 */ /* 0x000fe20000000054 */
[----:B------:R-:W0:Y:S01]  /*17c0*/  @P0 LDC R85, c[0x0][0x40c] ;  /* 0x00010300ff550b82 */ /* 0x000e220000000800 */
[----:B------:R-:W-:Y:S01]  /*17d0*/  F2FP.BF16.F32.PACK_AB R116, RZ, R88 ;  /* 0x00000058ff74723e */ /* 0x000fe200000010ff */
[----:B------:R-:W-:Y:S01]  /*17e0*/  @P0 FFMA.FTZ R89, R92, R18, R89 ;  /* 0x000000125c590223 */ /* 0x000fe20000010059 */
[----:B------:R-:W-:Y:S01]  /*17f0*/  SHF.L.U32 R90, R84, 0x10, RZ ;  /* 0x00000010545a7819 */ /* 0x000fe200000006ff */
[----:B--2---:R-:W-:Y:S01]  /*1800*/  @P0 FMUL.FTZ R87, R86, R91 ;  /* 0x0000005b56570220 */ /* 0x004fe20000410000 */
[----:B------:R-:W-:-:S03]  /*1810*/  @P0 SHF.L.U32 R86, R10, 0x10, RZ ;  /* 0x000000100a560819 */ /* 0x000fc600000006ff */
[----:B------:R-:W1:Y:S01]  /*1820*/  @P0 LDC R84, c[0x0][0x40c] ;  /* 0x00010300ff540b82 */ /* 0x000e620000000800 */
[----:B------:R-:W-:Y:S01]  /*1830*/  SHF.L.U32 R91, R6, 0x10, RZ ;  /* 0x00000010065b7819 */ /* 0x000fe200000006ff */
[----:B------:R-:W-:Y:S01]  /*1840*/  @P0 FFMA.FTZ R90, R87, R19, R90 ;  /* 0x00000013575a0223 */ /* 0x000fe2000001005a */
[----:B------:R-:W-:Y:S01]  /*1850*/  @P0 PRMT R87, R10, 0x7632, R87 ;  /* 0x000076320a570816 */ /* 0x000fe20000000057 */
[----:B---3--:R-:W-:-:S03]  /*1860*/  @P0 FMUL.FTZ R92, R86, R93 ;  /* 0x0000005d565c0220 */ /* 0x008fc60000410000 */
[----:B------:R-:W-:Y:S01]  /*1870*/  @P0 SHF.L.U32 R114, R87, 0x10, RZ ;  /* 0x0000001057720819 */ /* 0x000fe200000006ff */
[----:B------:R-:W2:Y:S01]  /*1880*/  @P0 LDC R86, c[0x0][0x40c] ;  /* 0x00010300ff560b82 */ /* 0x000ea20000000800 */
[----:B------:R-:W-:Y:S01]  /*1890*/  SHF.L.U32 R93, R7, 0x10, RZ ;  /* 0x00000010075d7819 */ /* 0x000fe200000006ff */
[----:B------:R-:W-:Y:S01]  /*18a0*/  @P0 FFMA.FTZ R91, R92, R12, R91 ;  /* 0x0000000c5c5b0223 */ /* 0x000fe2000001005b */
[----:B------:R-:W-:-:S04]  /*18b0*/  PRMT R92, R6, 0x7632, R92 ;  /* 0x00007632065c7816 */ /* 0x000fc8000000005c */
[----:B------:R-:W-:Y:S01]  /*18c0*/  SHF.L.U32 R92, R92, 0x10, RZ ;  /* 0x000000105c5c7819 */ /* 0x000fe200000006ff */
[----:B------:R-:W3:Y:S01]  /*18d0*/  @P0 LDC R87, c[0x0][0x40c] ;  /* 0x00010300ff570b82 */ /* 0x000ee20000000800 */
[----:B0-----:R-:W-:Y:S01]  /*18e0*/  @P0 FMUL.FTZ R85, R114, R85 ;  /* 0x0000005572550220 */ /* 0x001fe20000410000 */
[----:B------:R-:W-:-:S03]  /*18f0*/  F2FP.BF16.F32.PACK_AB R117, RZ, R91 ;  /* 0x0000005bff75723e */ /* 0x000fc600000010ff */
[----:B------:R-:W-:Y:S01]  /*1900*/  @P0 FFMA.FTZ R92, R85, R13, R92 ;  /* 0x0000000d555c0223 */ /* 0x000fe2000001005c */
[----:B------:R-:W-:Y:S01]  /*1910*/  @P0 PRMT R85, R11, 0x7632, R85 ;  /* 0x000076320b550816 */ /* 0x000fe20000000055 */
[----:B-1----:R-:W-:Y:S01]  /*1920*/  @P0 FMUL.FTZ R84, R115, R84 ;  /* 0x0000005473540220 */ /* 0x002fe20000410000 */
[----:B------:R-:W-:Y:S02]  /*1930*/  @P0 SHF.L.U32 R115, R8, 0x10, RZ ;  /* 0x0000001008730819 */ /* 0x000fe400000006ff */
[----:B------:R-:W-:Y:S01]  /*1940*/  @P0 SHF.L.U32 R114, R85, 0x10, RZ ;  /* 0x0000001055720819 */ /* 0x000fe200000006ff */
[----:B------:R-:W-:Y:S01]  /*1950*/  @P0 FFMA.FTZ R93, R84, R14, R93 ;  /* 0x0000000e545d0223 */ /* 0x000fe2000001005d */
[----:B------:R-:W-:Y:S02]  /*1960*/  PRMT R84, R7, 0x7632, R84 ;  /* 0x0000763207547816 */ /* 0x000fe40000000054 */
[----:B------:R-:W-:Y:S01]  /*1970*/  SHF.L.U32 R85, R4, 0x10, RZ ;  /* 0x0000001004557819 */ /* 0x000fe200000006ff */
[----:B--2---:R-:W-:Y:S01]  /*1980*/  @P0 FMUL.FTZ R86, R115, R86 ;  /* 0x0000005673560220 */ /* 0x004fe20000410000 */
[----:B------:R-:W-:-:S02]  /*1990*/  SHF.L.U32 R115, R84, 0x10, RZ ;  /* 0x0000001054737819 */ /* 0x000fc400000006ff */
[----:B------:R-:W-:Y:S02]  /*19a0*/  F2FP.BF16.F32.PACK_AB R118, RZ, R92 ;  /* 0x0000005cff76723e */ /* 0x000fe400000010ff */
[----:B------:R-:W-:Y:S01]  /*19b0*/  F2FP.BF16.F32.PACK_AB R119, RZ, R93 ;  /* 0x0000005dff77723e */ /* 0x000fe200000010ff */
[----:B---3--:R-:W-:Y:S01]  /*19c0*/  @P0 FMUL.FTZ R84, R114, R87 ;  /* 0x0000005772540220 */ /* 0x008fe20000410000 */
[----:B------:R-:W-:Y:S01]  /*19d0*/  @!P0 MOV R114, R85 ;  /* 0x0000005500728202 */ /* 0x000fe20000000f00 */
[----:B------:R-:W-:Y:S01]  /*19e0*/  @P0 FFMA.FTZ R114, R86, R16, R85 ;  /* 0x0000001056720223 */ /* 0x000fe20000010055 */
[----:B------:R-:W-:Y:S01]  /*19f0*/  F2FP.BF16.F32.PACK_AB R85, RZ, R89 ;  /* 0x00000059ff55723e */ /* 0x000fe200000010ff */
[----:B------:R-:W-:Y:S01]  /*1a00*/  @P0 FFMA.FTZ R115, R84, R15, R115 ;  /* 0x0000000f54730223 */ /* 0x000fe20000010073 */
        /* <DEDUP_REMOVED lines=8> */
.L_x_5933:
[----:B0-----:R-:W0:Y:S01]  /*1a90*/  @P2 LDC R87, c[0x0][0x40c] ;  /* 0x00010300ff572b82 */ /* 0x001e220000000800 */
[----:B-----5:R-:W-:Y:S01]  /*1aa0*/  @P2 PRMT R84, R8, 0x7632, R84 ;  /* 0x0000763208542816 */ /* 0x020fe20000000054 */
[----:B------:R-:W-:Y:S01]  /*1ab0*/  HFMA2 R88, -RZ, RZ, 0, 0 ;  /* 0x00000000ff587431 */ /* 0x000fe200000001ff */
[----:B------:R-:W-:Y:S01]  /*1ac0*/  @P2 PRMT R85, R9, 0x7632, R85 ;  /* 0x0000763209552816 */ /* 0x000fe20000000055 */
[----:B------:R-:W-:Y:S01]  /*1ad0*/  HFMA2 R115, -RZ, RZ, 0, 0 ;  /* 0x00000000ff737431 */ /* 0x000fe200000001ff */
[----:B------:R-:W-:Y:S02]  /*1ae0*/  @P2 SHF.L.U32 R84, R84, 0x10, RZ ;  /* 0x0000001054542819 */ /* 0x000fe400000006ff */
[----:B------:R-:W-:Y:S01]  /*1af0*/  @P2 SHF.L.U32 R85, R85, 0x10, RZ ;  /* 0x0000001055552819 */ /* 0x000fe200000006ff */
[----:B------:R-:W1:Y:S01]  /*1b00*/  @P2 LDC R86, c[0x0][0x40c] ;  /* 0x00010300ff562b82 */ /* 0x000e620000000800 */
[----:B------:R-:W-:Y:S02]  /*1b10*/  MOV R90, RZ ;  /* 0x000000ff005a7202 */ /* 0x000fe40000000f00 */
        /* <DEDUP_REMOVED lines=9> */
[----:B------:R-:W-:-:S03]  /*1bb0*/  F2FP.BF16.F32.PACK_AB R116, RZ, R88 ;  /* 0x00000058ff74723e */ /* 0x000fc600000010ff */
[----:B------:R-:W-:Y:S01]  /*1bc0*/  @P2 FMUL.FTZ R90, R86, R19 ;  /* 0x00000013565a2220 */ /* 0x000fe20000410000 */
[----:B------:R-:W-:Y:S02]  /*1bd0*/  @P2 PRMT R86, R10, 0x7632, R86 ;  /* 0x000076320a562816 */ /* 0x000fe40000000056 */
[----:B------:R-:W1:Y:S02]  /*1be0*/  @P2 LDC R91, c[0x0][0x40c] ;  /* 0x00010300ff5b2b82 */ /* 0x000e640000000800 */
[----:B------:R-:W-:-:S05]  /*1bf0*/  @P2 SHF.L.U32 R86, R86, 0x10, RZ ;  /* 0x0000001056562819 */ /* 0x000fca00000006ff */
[----:B--2---:R-:W-:Y:S01]  /*1c00*/  @P2 FMUL.FTZ R86, R86, R93 ;  /* 0x0000005d56562220 */ /* 0x004fe20000410000 */
[----:B------:R-:W2:Y:S01]  /*1c10*/  @P2 LDC R85, c[0x0][0x40c] ;  /* 0x00010300ff552b82 */ /* 0x000ea20000000800 */
[----:B---3--:R-:W-:-:S04]  /*1c20*/  @P2 FMUL.FTZ R114, R87, R114 ;  /* 0x0000007257722220 */ /* 0x008fc80000410000 */
[----:B------:R-:W-:Y:S01]  /*1c30*/  @P2 FMUL.FTZ R115, R114, R15 ;  /* 0x0000000f72732220 */ /* 0x000fe20000410000 */
[----:B------:R-:W-:Y:S02]  /*1c40*/  @P2 SHF.L.U32 R114, R11, 0x10, RZ ;  /* 0x000000100b722819 */ /* 0x000fe400000006ff */
[----:B------:R-:W3:Y:S01]  /*1c50*/  @P2 LDC R84, c[0x0][0x40c] ;  /* 0x00010300ff542b82 */ /* 0x000ee20000000800 */
[----:B0-----:R-:W-:Y:S01]  /*1c60*/  @P2 FMUL.FTZ R87, R89, R92 ;  /* 0x0000005c59572220 */ /* 0x001fe20000410000 */
[----:B------:R-:W-:Y:S02]  /*1c70*/  CS2R R92, SRZ ;  /* 0x00000000005c7805 */ /* 0x000fe4000001ff00 */
[----:B------:R-:W-:Y:S01]  /*1c80*/  MOV R89, RZ ;  /* 0x000000ff00597202 */ /* 0x000fe20000000f00 */
[----:B------:R-:W-:Y:S01]  /*1c90*/  @P2 FMUL.FTZ R92, R86, R13 ;  /* 0x0000000d565c2220 */ /* 0x000fe20000410000 */
[----:B------:R-:W-:Y:S01]  /*1ca0*/  @P2 FMUL.FTZ R89, R87, R18 ;  /* 0x0000001257592220 */ /* 0x000fe20000410000 */
[----:B------:R-:W-:-:S02]  /*1cb0*/  @P2 SHF.L.U32 R86, R10, 0x10, RZ ;  /* 0x000000100a562819 */ /* 0x000fc400000006ff */
[----:B------:R-:W-:Y:S02]  /*1cc0*/  @P2 SHF.L.U32 R87, R8, 0x10, RZ ;  /* 0x0000001008572819 */ /* 0x000fe400000006ff */
[----:B------:R-:W-:Y:S01]  /*1cd0*/  F2FP.BF16.F32.PACK_AB R119, RZ, R115 ;  /* 0x00000073ff77723e */ /* 0x000fe200000010ff */
[----:B-1----:R-:W-:Y:S01]  /*1ce0*/  @P2 FMUL.FTZ R117, R86, R91 ;  /* 0x0000005b56752220 */ /* 0x002fe20000410000 */
[----:B------:R-:W-:Y:S01]  /*1cf0*/  HFMA2 R91, -RZ, RZ, 0, 0 ;  /* 0x00000000ff5b7431 */ /* 0x000fe200000001ff */
[----:B------:R-:W-:Y:S02]  /*1d00*/  F2FP.BF16.F32.PACK_AB R86, RZ, R90 ;  /* 0x0000005aff56723e */ /* 0x000fe400000010ff */
[----:B------:R-:W-:Y:S01]  /*1d10*/  @P2 FMUL.FTZ R91, R117, R12 ;  /* 0x0000000c755b2220 */ /* 0x000fe20000410000 */
[----:B--2---:R-:W-:Y:S01]  /*1d20*/  @P2 FMUL.FTZ R85, R114, R85 ;  /* 0x0000005572552220 */ /* 0x004fe20000410000 */
[----:B------:R-:W-:Y:S02]  /*1d30*/  MOV R114, RZ ;  /* 0x000000ff00727202 */ /* 0x000fe40000000f00 */
[----:B------:R-:W-:Y:S01]  /*1d40*/  F2FP.BF16.F32.PACK_AB R117, RZ, R92 ;  /* 0x0000005cff75723e */ /* 0x000fe200000010ff */
[----:B------:R-:W-:Y:S01]  /*1d50*/  @P2 FMUL.FTZ R93, R85, R14 ;  /* 0x0000000e555d2220 */ /* 0x000fe20000410000 */
[----:B------:R-:W-:Y:S01]  /*1d60*/  F2FP.BF16.F32.PACK_AB R85, RZ, R89 ;  /* 0x00000059ff55723e */ /* 0x000fe200000010ff */
[----:B---3--:R-:W-:-:S03]  /*1d70*/  @P2 FMUL.FTZ R87, R87, R84 ;  /* 0x0000005457572220 */ /* 0x008fc60000410000 */
[----:B------:R-:W-:Y:S02]  /*1d80*/  F2FP.BF16.F32.PACK_AB R118, RZ, R93 ;  /* 0x0000005dff76723e */ /* 0x000fe400000010ff */
[----:B------:R-:W-:Y:S01]  /*1d90*/  PRMT R85, R85, 0x5410, R86 ;  /* 0x0000541055557816 */ /* 0x000fe20000000056 */
[----:B------:R-:W-:Y:S01]  /*1da0*/  @P2 FMUL.FTZ R114, R87, R16 ;  /* 0x0000001057722220 */ /* 0x000fe20000410000 */
[----:B------:R-:W-:-:S04]  /*1db0*/  F2FP.BF16.F32.PACK_AB R87, RZ, R91 ;  /* 0x0000005bff57723e */ /* 0x000fc800000010ff */
[----:B------:R-:W-:Y:S02]  /*1dc0*/  F2FP.BF16.F32.PACK_AB R84, RZ, R114 ;  /* 0x00000072ff54723e */ /* 0x000fe400000010ff */
[----:B------:R-:W-:Y:S02]  /*1dd0*/  PRMT R86, R87, 0x5410, R117 ;  /* 0x0000541057567816 */ /* 0x000fe40000000075 */
[----:B------:R-:W-:Y:S02]  /*1de0*/  PRMT R87, R118, 0x5410, R119 ;  /* 0x0000541076577816 */ /* 0x000fe40000000077 */
[----:B------:R-:W-:-:S07]  /*1df0*/  PRMT R84, R84, 0x5410, R116 ;  /* 0x0000541054547816 */ /* 0x000fce0000000074 */
.L_x_5934:
        /* <DEDUP_REMOVED lines=98> */
.L_x_5950:
[----:B------:R-:W-:Y:S01]  /*2420*/  FMUL.FTZ R2, R113, R113 ;  /* 0x0000007171027220 */ /* 0x000fe20000410000 */
[----:B01----:R-:W-:Y:S01]  /*2430*/  FADD.FTZ R86, R86, R117 ;  /* 0x0000007556567221 */ /* 0x003fe20000010000 */
[----:B------:R-:W0:Y:S01]  /*2440*/  @!P0 LDC.64 R84, c[0x0][0x3c0] ;  /* 0x0000f000ff548b82 */ /* 0x000e220000000a00 */
[----:B------:R-:W-:Y:S02]  /*2450*/  BSSY.RECONVERGENT B0, `(.L_x_5936) ;  /* 0x000006f000007945 */ /* 0x000fe40003800200 */
[----:B------:R-:W-:Y:S01]  /*2460*/  FFMA.FTZ R86, R86, R3, UR5 ;  /* 0x0000000556567e23 */ /* 0x000fe20008010003 */
        /* <DEDUP_REMOVED lines=10> */
[----:B------:R-:W-:Y:S02]  /*2510*/  FSEL R3, R113, RZ, !P1 ;  /* 0x000000ff71037208 */ /* 0x000fe40004800000 */
[----:B------:R-:W-:-:S03]  /*2520*/  IADD3 R101, PT, PT, R101, -0x1, RZ ;  /* 0xffffffff65657810 */ /* 0x000fc60007ffe0ff */
[C---:B------:R-:W-:Y:S01]  /*2530*/  FADD.FTZ R124, -R3.reuse, R88 ;  /* 0x00000058037c7221 */ /* 0x040fe20000010100 */
[----:B------:R-:W-:Y:S01]  /*2540*/  FADD.FTZ R85, -R3, R89 ;  /* 0x0000005903557221 */ /* 0x000fe20000010100 */
[----:B------:R-:W-:Y:S01]  /*2550*/  IMAD R102, R101, R102, RZ ;  /* 0x0000006665667224 */ /* 0x000fe200078e02ff */
[----:B------:R-:W0:Y:S01]  /*2560*/  LDC.64 R88, c[0x0][0x428] ;  /* 0x00010a00ff587b82 */ /* 0x000e220000000a00 */
[C---:B------:R-:W-:Y:S01]  /*2570*/  FADD.FTZ R86, -R3.reuse, R95 ;  /* 0x0000005f03567221 */ /* 0x040fe20000010100 */
[C---:B------:R-:W-:Y:S01]  /*2580*/  FADD.FTZ R0, -R3.reuse, R0 ;  /* 0x0000000003007221 */ /* 0x040fe20000010100 */
[C---:B------:R-:W-:Y:S01]  /*2590*/  FADD.FTZ R96, -R3.reuse, R96 ;  /* 0x0000006003607221 */ /* 0x040fe20000010100 */
[C---:B------:R-:W-:Y:S01]  /*25a0*/  FADD.FTZ R94, -R3.reuse, R94 ;  /* 0x0000005e035e7221 */ /* 0x040fe20000010100 */
[C---:B------:R-:W-:Y:S01]  /*25b0*/  FADD.FTZ R2, -R3.reuse, R99 ;  /* 0x0000006303027221 */ /* 0x040fe20000010100 */
[----:B------:R-:W-:Y:S01]  /*25c0*/  FADD.FTZ R90, -R3, R90 ;  /* 0x0000005a035a7221 */ /* 0x000fe20000010100 */
[----:B------:R-:W-:Y:S01]  /*25d0*/  SHF.R.S32.HI R99, RZ, 0x1f, R102 ;  /* 0x0000001fff637819 */ /* 0x000fe20000011466 */
[C---:B------:R-:W-:Y:S01]  /*25e0*/  FMUL.FTZ R117, R87.reuse, R86 ;  /* 0x0000005657757220 */ /* 0x040fe20000410000 */
[----:B------:R-:W-:Y:S01]  /*25f0*/  FMUL.FTZ R86, R87, R0 ;  /* 0x0000000057567220 */ /* 0x000fe20000410000 */
[----:B------:R-:W-:Y:S01]  /*2600*/  FADD.FTZ R84, -R3, R97 ;  /* 0x0000006103547221 */ /* 0x000fe20000010100 */
[C---:B------:R-:W-:Y:S01]  /*2610*/  FMUL.FTZ R101, R87.reuse, R96 ;  /* 0x0000006057657220 */ /* 0x040fe20000410000 */
[----:B------:R-:W-:Y:S01]  /*2620*/  FMUL.FTZ R94, R87, R94 ;  /* 0x0000005e575e7220 */ /* 0x000fe20000410000 */
        /* <DEDUP_REMOVED lines=15> */
[----:B------:R-:W-:Y:S01]  /*2720*/  LEA.HI R99, R99, R102, RZ, 0x3 ;  /* 0x0000006663637211 */ /* 0x000fe200078f18ff */
[C---:B------:R-:W-:Y:S01]  /*2730*/  FMUL.FTZ R0, R87.reuse, R90 ;  /* 0x0000005a57007220 */ /* 0x040fe20000410000 */
[----:B------:R-:W-:Y:S01]  /*2740*/  FMUL.FTZ R111, R87, R85 ;  /* 0x00000055576f7220 */ /* 0x000fe20000410000 */
[----:B------:R-:W-:Y:S01]  /*2750*/  FFMA.FTZ R90, R86, R79, R55 ;  /* 0x0000004f565a7223 */ /* 0x000fe20000010037 */
[----:B------:R-:W-:Y:S01]  /*2760*/  FFMA.FTZ R85, R101, R76, R52 ;  /* 0x0000004c65557223 */ /* 0x000fe20000010034 */
        /* <DEDUP_REMOVED lines=19> */
[----:B------:R-:W-:Y:S01]  /*28a0*/  LEA.HI.SX32 R99, R99, R104, 0x1d ;  /* 0x0000006863637211 */ /* 0x000fe200078feaff */
[----:B------:R-:W-:Y:S01]  /*28b0*/  FFMA.FTZ R87, R117, R78, R54 ;  /* 0x0000004e75577223 */ /* 0x000fe20000010036 */
[----:B------:R-:W-:Y:S01]  /*28c0*/  F2FP.BF16.F32.PACK_AB R86, R86, R85 ;  /* 0x000000555656723e */ /* 0x000fe200000010ff */
[----:B------:R-:W-:Y:S01]  /*28d0*/  FFMA.FTZ R85, R93, R82, R58 ;  /* 0x000000525d557223 */ /* 0x000fe2000001003a */
[C---:B------:R-:W-:Y:S01]  /*28e0*/  IADD3 R91, PT, PT, R99.reuse, 0x20, RZ ;  /* 0x00000020635b7810 */ /* 0x040fe20007ffe0ff */
[----:B------:R-:W-:Y:S01]  /*28f0*/  FFMA.FTZ R84, R84, R83, R59 ;  /* 0x0000005354547223 */ /* 0x000fe2000001003b */
[----:B------:R-:W-:Y:S01]  /*2900*/  IADD3 R101, PT, PT, R99, 0x40, RZ ;  /* 0x0000004063657810 */ /* 0x000fe20007ffe0ff */
[----:B------:R-:W-:Y:S01]  /*2910*/  FFMA.FTZ R3, R3, R80, R56 ;  /* 0x0000005003037223 */ /* 0x000fe20000010038 */
[----:B------:R-:W-:Y:S01]  /*2920*/  F2FP.BF16.F32.PACK_AB R87, R90, R87 ;  /* 0x000000575a57723e */ /* 0x000fe200000010ff */
[----:B------:R-:W-:Y:S01]  /*2930*/  FFMA.FTZ R2, R2, R81, R57 ;  /* 0x0000005102027223 */ /* 0x000fe20000010039 */
[----:B------:R-:W-:Y:S01]  /*2940*/  FFMA.FTZ R90, R109, R68, R44 ;  /* 0x000000446d5a7223 */ /* 0x000fe2000001002c */
[----:B------:R-:W-:Y:S01]  /*2950*/  FFMA.FTZ R93, R122, R69, R45 ;  /* 0x000000457a5d7223 */ /* 0x000fe2000001002d */
[----:B0-----:R-:W-:Y:S01]  /*2960*/  IMAD.WIDE.U32 R96, R99, 0x10, R88 ;  /* 0x0000001063607825 */ /* 0x001fe200078e0058 */
[----:B------:R-:W-:-:S03]  /*2970*/  F2FP.BF16.F32.PACK_AB R85, R84, R85 ;  /* 0x000000555455723e */ /* 0x000fc600000010ff */
[----:B------:R-:W-:Y:S01]  /*2980*/  FFMA.FTZ R112, R112, R71, R47 ;  /* 0x0000004770707223 */ /* 0x000fe2000001002f */
[----:B------:R-:W-:Y:S01]  /*2990*/  F2FP.BF16.F32.PACK_AB R84, R2, R3 ;  /* 0x000000030254723e */ /* 0x000fe200000010ff */
[----:B------:R-:W-:-:S04]  /*29a0*/  IMAD.WIDE.U32 R98, R91, 0x10, R88 ;  /* 0x000000105b627825 */ /* 0x000fc800078e0058 */
[----:B------:R-:W-:Y:S01]  /*29b0*/  FFMA.FTZ R91, R113, R70, R46 ;  /* 0x00000046715b7223 */ /* 0x000fe2000001002e */
[----:B------:R-:W-:Y:S01]  /*29c0*/  FFMA.FTZ R120, R120, R75, R51 ;  /* 0x0000004b78787223 */ /* 0x000fe20000010033 */
[----:B------:R-:W-:Y:S01]  /*29d0*/  F2FP.BF16.F32.PACK_AB R90, R93, R90 ;  /* 0x0000005a5d5a723e */ /* 0x000fe200000010ff */
[----:B------:R-:W-:-:S04]  /*29e0*/  IMAD.WIDE.U32 R100, R101, 0x10, R88 ;  /* 0x0000001065647825 */ /* 0x000fc800078e0058 */
        /* <DEDUP_REMOVED lines=21> */
.L_x_5937:
[----:B------:R-:W-:Y:S05]  /*2b40*/  BSYNC.RECONVERGENT B0 ;  /* 0x0000000000007941 */ /* 0x000fea0003800200 */
.L_x_5936:
[----:B------:R-:W1:Y:S02]  /*2b50*/  LDC.64 R2, c[0x0][0x380] ;  /* 0x0000e000ff027b82 */ /* 0x000e640000000a00 */
[----:B-1----:R-:W-:-:S04]  /*2b60*/  LEA R103, R2, R103, 0x2 ;  /* 0x0000006702677211 */ /* 0x002fc800078e10ff */
[----:B------:R-:W-:-:S13]  /*2b70*/  ISETP.GE.AND P0, PT, R103, R3, PT ;  /* 0x000000036700720c */ /* 0x000fda0003f06270 */
[----:B------:R-:W-:Y:S05]  /*2b80*/  @!P0 BRA `(.L_x_5938) ;  /* 0xffffffd8003c8947 */ /* 0x000fea000383ffff */
[----:B------:R-:W-:Y:S05]  /*2b90*/  EXIT ;  /* 0x000000000000794d */ /* 0x000fea0003800000 */
.L_x_5935:
        /* <DEDUP_REMOVED lines=8> */
.L_x_5940:
[----:B------:R-:W-:Y:S05]  /*2c20*/  BSYNC B0 ;  /* 0x0000000000007941 */ /* 0x000fea0003800000 */
.L_x_5939:
        /* <DEDUP_REMOVED lines=9> */
.L_x_5941:
[----:B------:R-:W-:Y:S01]  /*2cc0*/  HFMA2 R120, -RZ, RZ, 0, 2.384185791015625e-07 ;  /* 0x00000004ff787431 */ /* 0x000fe200000001ff */
[----:B------:R-:W-:-:S05]  /*2cd0*/  MOV R3, R116 ;  /* 0x0000007400037202 */ /* 0x000fca0000000f00 */
[----:B------:R-:W-:-:S05]  /*2ce0*/  FADD.FTZ R85, R84, R3 ;  /* 0x0000000354557221 */ /* 0x000fca0000010000 */
[----:B------:R-:W-:-:S07]  /*2cf0*/  MOV R119, R85 ;  /* 0x0000005500777202 */ /* 0x000fce0000000f00 */
[----:B------:R-:W-:Y:S05]  /*2d00*/  WARPSYNC.COLLECTIVE R118, `(.L_x_5942) ;  /* 0x0000000076087348 */ /* 0x000fea0003c00000 */
[----:B------:R0:W1:Y:S02]  /*2d10*/  SHFL.BFLY P2, R116, R119, R120, R121 ;  /* 0x0c00007877747389 */ /* 0x0000640000040079 */
[----:B01----:R-:W-:Y:S05]  /*2d20*/  ENDCOLLECTIVE ;  /* 0x000000000000791b */ /* 0x003fea0003800000 */
.L_x_5942:
[----:B------:R-:W-:Y:S01]  /*2d30*/  HFMA2 R120, -RZ, RZ, 0, 4.76837158203125e-07 ;  /* 0x00000008ff787431 */ /* 0x000fe200000001ff */
[----:B------:R-:W-:-:S05]  /*2d40*/  MOV R86, R116 ;  /* 0x0000007400567202 */ /* 0x000fca0000000f00 */
[----:B------:R-:W-:-:S05]  /*2d50*/  FADD.FTZ R86, R85, R86 ;  /* 0x0000005655567221 */ /* 0x000fca0000010000 */
[----:B------:R-:W-:-:S07]  /*2d60*/  MOV R119, R86 ;  /* 0x0000005600777202 */ /* 0x000fce0000000f00 */
[----:B------:R-:W-:Y:S05]  /*2d70*/  WARPSYNC.COLLECTIVE R118, `(.L_x_5943) ;  /* 0x0000000076087348 */ /* 0x000fea0003c00000 */
[----:B------:R0:W1:Y:S02]  /*2d80*/  SHFL.BFLY P2, R116, R119, R120, R121 ;  /* 0x0c00007877747389 */ /* 0x0000640000040079 */
[----:B01----:R-:W-:Y:S05]  /*2d90*/  ENDCOLLECTIVE ;  /* 0x000000000000791b */ /* 0x003fea0003800000 */
.L_x_5943:
        /* <DEDUP_REMOVED lines=8> */
.L_x_5944:
        /* <DEDUP_REMOVED lines=55> */
.L_x_5945:
[----:B------:R-:W-:Y:S01]  /*3190*/  HFMA2 R120, -RZ, RZ, 0, 1.1920928955078125e-07 ;  /* 0x00000002ff787431 */ /* 0x000fe200000001ff */
[----:B------:R-:W-:-:S05]  /*31a0*/  MOV R85, R116 ;  /* 0x0000007400557202 */ /* 0x000fca0000000f00 */
[----:B------:R-:W-:-:S05]  /*31b0*/  FADD.FTZ R85, R2, R85 ;  /* 0x0000005502557221 */ /* 0x000fca0000010000 */
[----:B------:R-:W-:-:S07]  /*31c0*/  MOV R119, R85 ;  /* 0x0000005500777202 */ /* 0x000fce0000000f00 */
[----:B------:R-:W-:Y:S05]  /*31d0*/  WARPSYNC.COLLECTIVE R118, `(.L_x_5946) ;  /* 0x0000000076087348 */ /* 0x000fea0003c00000 */
[----:B------:R0:W1:Y:S02]  /*31e0*/  SHFL.BFLY P2, R116, R119, R120, R121 ;  /* 0x0c00007877747389 */ /* 0x0000640000040079 */
[----:B01----:R-:W-:Y:S05]  /*31f0*/  ENDCOLLECTIVE ;  /* 0x000000000000791b */ /* 0x003fea0003800000 */
.L_x_5946:
[----:B------:R-:W-:Y:S01]  /*3200*/  HFMA2 R120, -RZ, RZ, 0, 2.384185791015625e-07 ;  /* 0x00000004ff787431 */ /* 0x000fe200000001ff */
[----:B------:R-:W-:-:S05]  /*3210*/  MOV R84, R116 ;  /* 0x0000007400547202 */ /* 0x000fca0000000f00 */
[----:B------:R-:W-:-:S05]  /*3220*/  FADD.FTZ R84, R85, R84 ;  /* 0x0000005455547221 */ /* 0x000fca0000010000 */
[----:B------:R-:W-:-:S07]  /*3230*/  MOV R119, R84 ;  /* 0x0000005400777202 */ /* 0x000fce0000000f00 */
[----:B------:R-:W-:Y:S05]  /*3240*/  WARPSYNC.COLLECTIVE R118, `(.L_x_5947) ;  /* 0x0000000076087348 */ /* 0x000fea0003c00000 */
[----:B------:R0:W1:Y:S02]  /*3250*/  SHFL.BFLY P2, R116, R119, R120, R121 ;  /* 0x0c00007877747389 */ /* 0x0000640000040079 */
[----:B01----:R-:W-:Y:S05]  /*3260*/  ENDCOLLECTIVE ;  /* 0x000000000000791b */ /* 0x003fea0003800000 */
.L_x_5947:
[----:B------:R-:W-:Y:S01]  /*3270*/  HFMA2 R120, -RZ, RZ, 0, 4.76837158203125e-07 ;  /* 0x00000008ff787431 */ /* 0x000fe200000001ff */
[----:B------:R-:W-:-:S05]  /*3280*/  MOV R87, R116 ;  /* 0x0000007400577202 */ /* 0x000fca0000000f00 */
[----:B------:R-:W-:-:S05]  /*3290*/  FADD.FTZ R87, R84, R87 ;  /* 0x0000005754577221 */ /* 0x000fca0000010000 */
[----:B------:R-:W-:-:S07]  /*32a0*/  MOV R119, R87 ;  /* 0x0000005700777202 */ /* 0x000fce0000000f00 */
[----:B------:R-:W-:Y:S05]  /*32b0*/  WARPSYNC.COLLECTIVE R118, `(.L_x_5948) ;  /* 0x0000000076087348 */ /* 0x000fea0003c00000 */
[----:B------:R0:W1:Y:S02]  /*32c0*/  SHFL.BFLY P2, R116, R119, R120, R121 ;  /* 0x0c00007877747389 */ /* 0x0000640000040079 */
[----:B01----:R-:W-:Y:S05]  /*32d0*/  ENDCOLLECTIVE ;  /* 0x000000000000791b */ /* 0x003fea0003800000 */
.L_x_5948:
[----:B------:R-:W-:Y:S01]  /*32e0*/  HFMA2 R120, -RZ, RZ, 0, 9.5367431640625e-07 ;  /* 0x00000010ff787431 */ /* 0x000fe200000001ff */
[----:B------:R-:W-:-:S05]  /*32f0*/  MOV R86, R116 ;  /* 0x0000007400567202 */ /* 0x000fca0000000f00 */
[----:B------:R-:W-:-:S05]  /*3300*/  FADD.FTZ R86, R87, R86 ;  /* 0x0000005657567221 */ /* 0x000fca0000010000 */
[----:B------:R-:W-:-:S07]  /*3310*/  MOV R119, R86 ;  /* 0x0000005600777202 */ /* 0x000fce0000000f00 */
[----:B------:R-:W-:Y:S05]  /*3320*/  WARPSYNC.COLLECTIVE R118, `(.L_x_5949) ;  /* 0x0000000076087348 */ /* 0x000fea0003c00000 */
[----:B------:R0:W1:Y:S02]  /*3330*/  SHFL.BFLY P2, R116, R119, R120, R121 ;  /* 0x0c00007877747389 */ /* 0x0000640000040079 */
[----:B01----:R-:W-:Y:S05]  /*3340*/  ENDCOLLECTIVE ;  /* 0x000000000000791b */ /* 0x003fea0003800000 */
.L_x_5949:
[----:B------:R-:W-:Y:S01]  /*3350*/  MOV R117, R116 ;  /* 0x0000007400757202 */ /* 0x000fe20000000f00 */
[----:B------:R-:W-:Y:S06]  /*3360*/  BRA `(.L_x_5950) ;  /* 0xfffffff0002c7947 */ /* 0x000fec000383ffff */
.L_x_5951:
        /* <DEDUP_REMOVED lines=9> */
.L_x_28741:


//--------------------- .text._ZN10layer_norm13ln_fwd_kernelINS_13Kernel_traitsIf13__nv_bfloat16S2_S2_fjLj768ELj1ELj4ELj1ELj16ENS_18Kernel_traits_baseILj768EfS2_S2_S2_fjLj128EEEEELb1ELb0ELb0ELb0EEEvNS_9FwdParamsE --------------------------
	.section	.text._ZN10layer_norm13ln_fwd_kernelINS_13Kernel_traitsIf13__nv_bfloat16S2_S2_fjLj768ELj1ELj4ELj1ELj16ENS_18Kernel_traits_baseILj768EfS2_S2_S2_fjLj128EEEEELb1ELb0ELb0ELb0EEEvNS_9FwdParamsE,"ax",@progbits
	.align	128
        .global         _ZN10layer_norm13ln_fwd_kernelINS_13Kernel_traitsIf13__nv_bfloat16S2_S2_fjLj768ELj1ELj4ELj1ELj16ENS_18Kernel_traits_baseILj768EfS2_S2_S2_fjLj128EEEEELb1ELb0ELb0ELb0EEEvNS_9FwdParamsE
        .type           _ZN10layer_norm13ln_fwd_kernelINS_13Kernel_traitsIf13__nv_bfloat16S2_S2_fjLj768ELj1ELj4ELj1ELj16ENS_18Kernel_traits_baseILj768EfS2_S2_S2_fjLj128EEEEELb1ELb0ELb0ELb0EEEvNS_9FwdParamsE,@function
        .size           _ZN10layer_norm13ln_fwd_kernelINS_13Kernel_traitsIf13__nv_bfloat16S2_S2_fjLj768ELj1ELj4ELj1ELj16ENS_18Kernel_traits_baseILj768EfS2_S2_S2_fjLj128EEEEELb1ELb0ELb0ELb0EEEvNS_9FwdParamsE,(.L_x_28742 - _ZN10layer_norm13ln_fwd_kernelINS_13Kernel_traitsIf13__nv_bfloat16S2_S2_fjLj768ELj1ELj4ELj1ELj16ENS_18Kernel_traits_baseILj768EfS2_S2_S2_fjLj128EEEEELb1ELb0ELb0ELb0EEEvNS_9FwdParamsE)
        .other          _ZN10layer_norm13ln_fwd_kernelINS_13Kernel_traitsIf13__nv_bfloat16S2_S2_fjLj768ELj1ELj4ELj1ELj16ENS_18Kernel_traits_baseILj768EfS2_S2_S2_fjLj128EEEEELb1ELb0ELb0ELb0EEEvNS_9FwdParamsE,@"STO_CUDA_ENTRY STV_DEFAULT"
_ZN10layer_norm13ln_fwd_kernelINS_13Kernel_traitsIf13__nv_bfloat16S2_S2_fjLj768ELj1ELj4ELj1ELj16ENS_18Kernel_traits_baseILj768EfS2_S2_S2_fjLj128EEEEELb1ELb0ELb0ELb0EEEvNS_9FwdParamsE:
.text._ZN10layer_norm13ln_fwd_kernelINS_13Kernel_traitsIf13__nv_bfloat16S2_S2_fjLj768ELj1ELj4ELj1ELj16ENS_18Kernel_traits_baseILj768EfS2_S2_S2_fjLj128EEEEELb1ELb0ELb0ELb0EEEvNS_9FwdParamsE:
        /* <DEDUP_REMOVED lines=76> */
[----:B------:R-:W-:Y:S01]  /*04c0*/  ISETP.GE.U32.AND P0, PT, R11, 0x60, PT ;  /* 0x000000600b00780c */ /* 0x000fe20003f06070 */
[----:B------:R-:W-:-:S12]  /*04d0*/  @P1 VIADD R17, R17, 0x20 ;  /* 0x0000002011111836 */ /* 0x000fd80000000000 */
        /* <DEDUP_REMOVED lines=10> */
.L_x_5953:
        /* <DEDUP_REMOVED lines=30> */
.L_x_5954:
[----:B------:R-:W-:Y:S05]  /*0760*/  BSYNC.RECONVERGENT B0 ;  /* 0x0000000000007941 */ /* 0x000fea0003800200 */
.L_x_5952:
[----:B------:R-:W1:Y:S02]  /*0770*/  LDCU UR4, c[0x0][0x384] ;  /* 0x00007080ff0477ac */ /* 0x000e640008000800 */
[----:B-1----:R-:W-:-:S13]  /*0780*/  ISETP.GE.AND P0, PT, R8, UR4, PT ;  /* 0x0000000408007c0c */ /* 0x002fda000bf06270 */
[----:B------:R-:W-:Y:S05]  /*0790*/  @P0 EXIT ;  /* 0x000000000000094d */ /* 0x000fea0003800000 */
[----:B0-----:R-:W-:Y:S01]  /*07a0*/  IMAD.HI.U32 R3, R10, -0x326172a9, RZ ;  /* 0xcd9e8d570a037827 */ /* 0x001fe200078e00ff */
        /* <DEDUP_REMOVED lines=61> */
[----:B------:R-:W-:Y:S01]  /*0b80*/  LOP3.LUT R3, R0, 0x3, RZ, 0xc0, !PT ;  /* 0x0000000300037812 */ /* 0x000fe200078ec0ff */
[----:B------:R-:W-:-:S04]  /*0b90*/  IMAD.HI.U32 R5, R13, -0x2daee0ad, RZ ;  /* 0xd2511f530d057827 */ /* 0x000fc800078e00ff */
[----:B------:R-:W-:Y:S01]  /*0ba0*/  IMAD.HI.U32 R4, R15, -0x326172a9, RZ ;  /* 0xcd9e8d570f047827 */ /* 0x000fe200078e00ff */
[----:B------:R-:W-:-:S03]  /*0bb0*/  LOP3.LUT R5, R2, UR31, R5, 0x96, !PT ;  /* 0x0000001f02057c12 */ /* 0x000fc6000f8e9605 */
[----:B------:R-:W-:Y:S01]  /*0bc0*/  IMAD.MOV.U32 R2, RZ, RZ, RZ ;  /* 0x000000ffff027224 */ /* 0x000fe200078e00ff */
[----:B------:R-:W-:Y:S01]  /*0bd0*/  LOP3.LUT R4, R17, UR30, R4, 0x96, !PT ;  /* 0x0000001e11047c12 */ /* 0x000fe2000f8e9604 */
[----:B------:R-:W-:Y:S02]  /*0be0*/  IMAD R95, R13, -0x2daee0ad, RZ ;  /* 0xd2511f530d5f7824 */ /* 0x000fe400078e02ff */
[----:B0123--:R-:W-:-:S07]  /*0bf0*/  IMAD R0, R15, -0x326172a9, RZ ;  /* 0xcd9e8d570f007824 */ /* 0x00ffce00078e02ff */
.L_x_6214:
        /* <DEDUP_REMOVED lines=10> */
[----:B------:R-:W-:Y:S01]  /*0ca0*/  HFMA2 R93, -RZ, RZ, 1.875, 0 ;  /* 0x3f800000ff5d7431 */ /* 0x000fe200000001ff */
[----:B------:R-:W-:-:S04]  /*0cb0*/  SHF.R.S32.HI R71, RZ, 0x1f, R70 ;  /* 0x0000001fff477819 */ /* 0x000fc80000011446 */
[----:B------:R-:W-:-:S04]  /*0cc0*/  LEA.HI R70, R71, R70, RZ, 0x3 ;  /* 0x0000004647467211 */ /* 0x000fc800078f18ff */
[----:B------:R-:W-:-:S05]  /*0cd0*/  LEA.HI.SX32 R81, R70, R9, 0x1d ;  /* 0x0000000946517211 */ /* 0x000fca00078feaff */
[----:B------:R-:W-:Y:S02]  /*0ce0*/  IMAD.MOV.U32 R94, RZ, RZ, R81 ;  /* 0x000000ffff5e7224 */ /* 0x000fe400078e0051 */
[----:B--2---:R-:W-:Y:S01]  /*0cf0*/  @P0 IMAD.U32 R93, R68, 0x10000, RZ ;  /* 0x00010000445d0824 */ /* 0x004fe200078e00ff */
        /* <DEDUP_REMOVED lines=22> */
.L_x_28574:
[----:B------:R-:W-:Y:S05]  /*0e60*/  BRX R12 -0xe70                                         (*"BRANCH_TARGETS .L_x_28575,.L_x_28576,.L_x_28577"*) ;  /* 0xfffffff00c647949 */ /* 0x000fea000383ffff */
.L_x_28577:
[----:B------:R-:W-:Y:S01]  /*0e70*/  VIADD R12, R3, 0x1 ;  /* 0x00000001030c7836 */ /* 0x000fe20000000000 */
[----:B------:R-:W-:Y:S01]  /*0e80*/  MOV R94, R95 ;  /* 0x0000005f005e7202 */ /* 0x000fe20000000f00 */
[----:B------:R-:W-:Y:S01]  /*0e90*/  IMAD.MOV.U32 R13, RZ, RZ, R4 ;  /* 0x000000ffff0d7224 */ /* 0x000fe200078e0004 */
[----:B------:R-:W-:Y:S06]  /*0ea0*/  BRA `(.L_x_5960) ;  /* 0x0000000000f47947 */ /* 0x000fec0003800000 */
.L_x_28575:
[----:B------:R-:W-:Y:S01]  /*0eb0*/  IMAD.MOV.U32 R94, RZ, RZ, R95 ;  /* 0x000000ffff5e7224 */ /* 0x000fe200078e005f */
[----:B------:R-:W-:Y:S01]  /*0ec0*/  MOV R12, 0x3 ;  /* 0x00000003000c7802 */ /* 0x000fe20000000f00 */
[----:B------:R-:W-:Y:S01]  /*0ed0*/  IMAD.MOV.U32 R13, RZ, RZ, R5 ;  /* 0x000000ffff0d7224 */ /* 0x000fe200078e0005 */
[----:B------:R-:W-:Y:S06]  /*0ee0*/  BRA `(.L_x_5960) ;  /* 0x0000000000e47947 */ /* 0x000fec0003800000 */
.L_x_28576:
        /* <DEDUP_REMOVED lines=13> */
.L_x_5962:
[----:B------:R-:W-:Y:S05]  /*0fc0*/  BSYNC.RECONVERGENT B3 ;  /* 0x0000000000037941 */ /* 0x000fea0003800200 */
.L_x_5961:
        /* <DEDUP_REMOVED lines=43> */
.L_x_5960:
[----:B------:R-:W-:Y:S05]  /*1280*/  BSYNC.RECONVERGENT B2 ;  /* 0x0000000000027941 */ /* 0x000fea0003800200 */
.L_x_5959:
[----:B------:R-:W0:Y:S01]  /*1290*/  LDC R96, c[0x0][0x408] ;  /* 0x00010200ff607b82 */ /* 0x000e220000000800 */
[----:B------:R-:W-:Y:S01]  /*12a0*/  I2FP.F32.U32 R80, R13 ;  /* 0x0000000d00507245 */ /* 0x000fe20000201000 */
[----:B------:R-:W-:Y:S01]  /*12b0*/  IMAD.MOV.U32 R89, RZ, RZ, 0x2f800000 ;  /* 0x2f800000ff597424 */ /* 0x000fe200078e00ff */
[----:B------:R-:W-:Y:S01]  /*12c0*/  ISETP.NE.AND P1, PT, R12, 0x1, PT ;  /* 0x000000010c00780c */ /* 0x000fe20003f25270 */
[----:B-----5:R-:W-:Y:S01]  /*12d0*/  IMAD.U32 R86, R72, 0x10000, RZ ;  /* 0x0001000048567824 */ /* 0x020fe200078e00ff */
[----:B------:R-:W-:Y:S01]  /*12e0*/  BSSY.RECONVERGENT B2, `(.L_x_5963) ;  /* 0x0000051000027945 */ /* 0x000fe20003800200 */
[----:B------:R-:W-:Y:S01]  /*12f0*/  FFMA.FTZ R80, R80, R89, 1.1641532182693481445e-10 ;  /* 0x2f00000050507423 */ /* 0x000fe20000010059 */
[----:B------:R-:W-:Y:S01]  /*1300*/  IMAD.MOV.U32 R79, RZ, RZ, R0 ;  /* 0x000000ffff4f7224 */ /* 0x000fe200078e0000 */
[----:B------:R-:W1:Y:S01]  /*1310*/  LDC R95, c[0x0][0x404] ;  /* 0x00010100ff5f7b82 */ /* 0x000e620000000800 */
[----:B------:R-:W-:Y:S01]  /*1320*/  FMUL.FTZ R3, R86, R93 ;  /* 0x0000005d56037220 */ /* 0x000fe20000410000 */
[----:B------:R-:W-:-:S03]  /*1330*/  IMAD.MOV.U32 R86, RZ, RZ, 0x2 ;  /* 0x00000002ff567424 */ /* 0x000fc600078e00ff */
[----:B0-----:R-:W-:Y:S01]  /*1340*/  FMUL.FTZ R3, R3, R96 ;  /* 0x0000006003037220 */ /* 0x001fe20000410000 */
[----:B-1----:R-:W-:Y:S02]  /*1350*/  FSETP.GTU.FTZ.AND P0, PT, R80, R95, PT ;  /* 0x0000005f5000720b */ /* 0x002fe40003f1c000 */
[C---:B------:R-:W-:Y:S02]  /*1360*/  SHF.L.U32 R80, R68.reuse, 0x10, RZ ;  /* 0x0000001044507819 */ /* 0x040fe400000006ff */
[----:B------:R-:W-:Y:S02]  /*1370*/  FSEL R3, R3, RZ, !P0 ;  /* 0x000000ff03037208 */ /* 0x000fe40004000000 */
[----:B------:R-:W-:Y:S02]  /*1380*/  PLOP3.LUT P0, PT, P0, PT, PT, 0x8, 0x80 ;  /* 0x000000000080781c */ /* 0x000fe4000070e170 */
[----:B------:R-:W-:Y:S01]  /*1390*/  PRMT R68, R68, 0x7632, R68 ;  /* 0x0000763244447816 */ /* 0x000fe20000000044 */
[----:B------:R-:W-:Y:S01]  /*13a0*/  FADD.FTZ R13, R3, R80 ;  /* 0x00000050030d7221 */ /* 0x000fe20000010000 */
[----:B------:R-:W-:-:S02]  /*13b0*/  PRMT R3, R72, 0x7632, R3 ;  /* 0x0000763248037816 */ /* 0x000fc40000000003 */
        /* <DEDUP_REMOVED lines=10> */
.L_x_5965:
        /* <DEDUP_REMOVED lines=13> */
.L_x_5967:
[----:B------:R-:W-:Y:S05]  /*1530*/  BSYNC.RECONVERGENT B3 ;  /* 0x0000000000037941 */ /* 0x000fea0003800200 */
.L_x_5966:
        /* <DEDUP_REMOVED lines=43> */
.L_x_5964:
[----:B------:R-:W-:Y:S05]  /*17f0*/  BSYNC.RECONVERGENT B2 ;  /* 0x0000000000027941 */ /* 0x000fea0003800200 */
.L_x_5963:
        /* <DEDUP_REMOVED lines=23> */
.L_x_5970:
        /* <DEDUP_REMOVED lines=13> */
.L_x_5972:
[----:B------:R-:W-:Y:S05]  /*1a40*/  BSYNC.RECONVERGENT B3 ;  /* 0x0000000000037941 */ /* 0x000fea0003800200 */
.L_x_5971:
        /* <DEDUP_REMOVED lines=42> */
[----:B------:R-:W-:-:S07]  /*1cf0*/  LOP3.LUT R5, R98, UR31, R87, 0x96, !PT ;  /* 0x0000001f62057c12 */ /* 0x000fce000f8e9657 */
.L_x_5969:
[----:B------:R-:W-:Y:S05]  /*1d00*/  BSYNC.RECONVERGENT B2 ;  /* 0x0000000000027941 */ /* 0x000fea0003800200 */
.L_x_5968:
[----:B------:R-:W-:Y:S01]  /*1d10*/  I2FP.F32.U32 R68, R3 ;  /* 0x0000000300447245 */ /* 0x000fe20000201000 */
[----:B------:R-:W-:Y:S01]  /*1d20*/  IMAD.U32 R80, R73, 0x10000, RZ ;  /* 0x0001000049507824 */ /* 0x000fe200078e00ff */
[----:B------:R-:W-:Y:S01]  /*1d30*/  ISETP.NE.AND P2, PT, R79, 0x1, PT ;  /* 0x000000014f00780c */ /* 0x000fe20003f45270 */
[----:B------:R-:W-:Y:S01]  /*1d40*/  BSSY.RECONVERGENT B2, `(.L_x_5973) ;  /* 0x000004f000027945 */ /* 0x000fe20003800200 */
[----:B------:R-:W-:Y:S02]  /*1d50*/  HFMA2 R87, -RZ, RZ, 0, 1.1920928955078125e-07 ;  /* 0x00000002ff577431 */ /* 0x000fe400000001ff */
[----:B------:R-:W-:Y:S01]  /*1d60*/  FFMA.FTZ R68, R68, R89, 1.1641532182693481445e-10 ;  /* 0x2f00000044447423 */ /* 0x000fe20000010059 */
[----:B------:R-:W-:Y:S01]  /*1d70*/  FMUL.FTZ R3, R80, R93 ;  /* 0x0000005d50037220 */ /* 0x000fe20000410000 */
[----:B------:R-:W-:Y:S01]  /*1d80*/  IMAD.U32 R80, R69, 0x10000, RZ ;  /* 0x0001000045507824 */ /* 0x000fe200078e00ff */
[----:B------:R-:W-:Y:S02]  /*1d90*/  PRMT R73, R73, 0x7632, R73 ;  /* 0x0000763249497816 */ /* 0x000fe40000000049 */
        /* <DEDUP_REMOVED lines=16> */
.L_x_5975:
        /* <DEDUP_REMOVED lines=13> */
.L_x_5977:
[----:B------:R-:W-:Y:S05]  /*1f70*/  BSYNC.RECONVERGENT B3 ;  /* 0x0000000000037941 */ /* 0x000fea0003800200 */
.L_x_5976:
        /* <DEDUP_REMOVED lines=43> */
.L_x_5974:
[----:B------:R-:W-:Y:S05]  /*2230*/  BSYNC.RECONVERGENT B2 ;  /* 0x0000000000027941 */ /* 0x000fea0003800200 */
.L_x_5973:
[----:B------:R-:W-:Y:S01]  /*2240*/  I2FP.F32.U32 R68, R69 ;  /* 0x0000004500447245 */ /* 0x000fe20000201000 */
[----:B------:R-:W-:Y:S01]  /*2250*/  IMAD.U32 R86, R73, 0x10000, RZ ;  /* 0x0001000049567824 */ /* 0x000fe200078e00ff */
[----:B------:R-:W-:Y:S01]  /*2260*/  ISETP.NE.AND P3, PT, R87, 0x1, PT ;  /* 0x000000015700780c */ /* 0x000fe20003f65270 */
[----:B------:R-:W-:Y:S02]  /*2270*/  BSSY.RECONVERGENT B2, `(.L_x_5978) ;  /* 0x000004d000027945 */ /* 0x000fe40003800200 */
[----:B------:R-:W-:Y:S01]  /*2280*/  FFMA.FTZ R68, R68, R89, 1.1641532182693481445e-10 ;  /* 0x2f00000044447423 */ /* 0x000fe20000010059 */
[----:B------:R-:W-:-:S04]  /*2290*/  FMUL.FTZ R69, R86, R93 ;  /* 0x0000005d56457220 */ /* 0x000fc80000410000 */
[----:B------:R-:W-:Y:S01]  /*22a0*/  FMUL.FTZ R69, R69, R96 ;  /* 0x0000006045457220 */ /* 0x000fe20000410000 */
[----:B------:R-:W-:Y:S02]  /*22b0*/  FSETP.GTU.FTZ.AND P2, PT, R68, R95, PT ;  /* 0x0000005f4400720b */ /* 0x000fe40003f5c000 */
[----:B------:R-:W-:Y:S01]  /*22c0*/  SHF.L.U32 R68, R3, 0x10, RZ ;  /* 0x0000001003447819 */ /* 0x000fe200000006ff */
[----:B------:R-:W-:Y:S01]  /*22d0*/  IMAD.MOV.U32 R3, RZ, RZ, R0 ;  /* 0x000000ffff037224 */ /* 0x000fe200078e0000 */
        /* <DEDUP_REMOVED lines=13> */
.L_x_5980:
        /* <DEDUP_REMOVED lines=13> */
.L_x_5982:
[----:B------:R-:W-:Y:S05]  /*2480*/  BSYNC.RECONVERGENT B3 ;  /* 0x0000000000037941 */ /* 0x000fea0003800200 */
.L_x_5981:
        /* <DEDUP_REMOVED lines=43> */
.L_x_5979:
[----:B------:R-:W-:Y:S05]  /*2740*/  BSYNC.RECONVERGENT B2 ;  /* 0x0000000000027941 */ /* 0x000fea0003800200 */
.L_x_5978:
        /* <DEDUP_REMOVED lines=10> */
[C---:B------:R-:W-:Y:S01]  /*27f0*/  IMAD.U32 R68, R70.reuse, 0x10000, RZ ;  /* 0x0001000046447824 */ /* 0x040fe200078e00ff */
[----:B------:R-:W-:-:S03]  /*2800*/  PRMT R70, R70, 0x7632, R70 ;  /* 0x0000763246467816 */ /* 0x000fc60000000046 */
        /* <DEDUP_REMOVED lines=13> */
.L_x_5985:
        /* <DEDUP_REMOVED lines=13> */
.L_x_5987:
[----:B------:R-:W-:Y:S05]  /*29b0*/  BSYNC.RECONVERGENT B3 ;  /* 0x0000000000037941 */ /* 0x000fea0003800200 */
.L_x_5986:
        /* <DEDUP_REMOVED lines=43> */
.L_x_5984:
[----:B------:R-:W-:Y:S05]  /*2c70*/  BSYNC.RECONVERGENT B2 ;  /* 0x0000000000027941 */ /* 0x000fea0003800200 */
.L_x_5983:
        /* <DEDUP_REMOVED lines=23> */
.L_x_5990:
        /* <DEDUP_REMOVED lines=13> */
.L_x_5992:
[----:B------:R-:W-:Y:S05]  /*2ec0*/  BSYNC.RECONVERGENT B3 ;  /* 0x0000000000037941 */ /* 0x000fea0003800200 */
.L_x_5991:
        /* <DEDUP_REMOVED lines=43> */
.L_x_5989:
[----:B------:R-:W-:Y:S05]  /*3180*/  BSYNC.RECONVERGENT B2 ;  /* 0x0000000000027941 */ /* 0x000fea0003800200 */
.L_x_5988:
        /* <DEDUP_REMOVED lines=8> */
[----:B------:R-:W-:Y:S01]  /*3210*/  IMAD.MOV.U32 R69, RZ, RZ, R0 ;  /* 0x000000ffff457224 */ /* 0x000fe200078e0000 */
[----:B------:R-:W-:Y:S01]  /*3220*/  PRMT R97, R71, 0x7632, R97 ;  /* 0x0000763247617816 */ /* 0x000fe20000000061 */
        /* <DEDUP_REMOVED lines=15> */
.L_x_5995:
        /* <DEDUP_REMOVED lines=15> */
.L_x_5997:
[----:B------:R-:W-:Y:S05]  /*3410*/  BSYNC.RECONVERGENT B3 ;  /* 0x0000000000037941 */ /* 0x000fea0003800200 */
.L_x_5996:
        /* <DEDUP_REMOVED lines=43> */
.L_x_5994:
[----:B------:R-:W-:Y:S05]  /*36d0*/  BSYNC.RECONVERGENT B2 ;  /* 0x0000000000027941 */ /* 0x000fea0003800200 */
.L_x_5993:
[----:B------:R-:W-:Y:S02]  /*36e0*/  I2FP.F32.U32 R68, R69 ;  /* 0x0000004500447245 */ /* 0x000fe40000201000 */
[----:B------:R-:W-:-:S03]  /*36f0*/  SHF.L.U32 R70, R73, 0x10, RZ ;  /* 0x0000001049467819 */ /* 0x000fc600000006ff */
[----:B------:R-:W-:Y:S02]  /*3700*/  FFMA.FTZ R68, R68, R89, 1.1641532182693481445e-10 ;  /* 0x2f00000044447423 */ /* 0x000fe40000010059 */
[----:B------:R-:W-:Y:S01]  /*3710*/  FMUL.FTZ R69, R70, R93 ;  /* 0x0000005d46457220 */ /* 0x000fe20000410000 */
[----:B------:R-:W-:Y:S02]  /*3720*/  IMAD.U32 R70, R97, 0x10000, RZ ;  /* 0x0001000061467824 */ /* 0x000fe400078e00ff */
[----:B------:R-:W-:Y:S01]  /*3730*/  FSETP.GTU.FTZ.AND P6, PT, R68, R95, PT ;  /* 0x0000005f4400720b */ /* 0x000fe20003fdc000 */
[----:B------:R-:W-:Y:S01]  /*3740*/  FMUL.FTZ R69, R69, R96 ;  /* 0x0000006045457220 */ /* 0x000fe20000410000 */
[----:B------:R-:W-:-:S04]  /*3750*/  F2FP.BF16.F32.PACK_AB R68, R12, R13 ;  /* 0x0000000d0c44723e */ /* 0x000fc800000010ff */
[----:B------:R-:W-:Y:S02]  /*3760*/  FSEL R69, R69, RZ, !P6 ;  /* 0x000000ff45457208 */ /* 0x000fe40007000000 */
[----:B------:R-:W-:-:S03]  /*3770*/  PLOP3.LUT P6, PT, P6, PT, PT, 0x8, 0x80 ;  /* 0x000000000080781c */ /* 0x000fc600037ce170 */
[----:B------:R-:W-:Y:S01]  /*3780*/  FADD.FTZ R89, R69, R70 ;  /* 0x0000004645597221 */ /* 0x000fe20000010000 */
[----:B------:R-:W-:Y:S02]  /*3790*/  F2FP.BF16.F32.PACK_AB R70, R86, R87 ;  /* 0x000000575646723e */ /* 0x000fe400000010ff */
[----:B------:R-:W-:Y:S02]  /*37a0*/  F2FP.BF16.F32.PACK_AB R69, R79, R80 ;  /* 0x000000504f45723e */ /* 0x000fe400000010ff */
[----:B------:R-:W-:Y:S01]  /*37b0*/  F2FP.BF16.F32.PACK_AB R71, R89, R88 ;  /* 0x000000585947723e */ /* 0x000fe200000010ff */
[----:B------:R-:W-:Y:S06]  /*37c0*/  BRA `(.L_x_5998) ;  /* 0x0000002800247947 */ /* 0x000fec0003800000 */
.L_x_5958:
        /* <DEDUP_REMOVED lines=16> */
.L_x_6001:
        /* <DEDUP_REMOVED lines=13> */
.L_x_6003:
[----:B------:R-:W-:Y:S05]  /*39a0*/  BSYNC.RECONVERGENT B3 ;  /* 0x0000000000037941 */ /* 0x000fea0003800200 */
.L_x_6002:
        /* <DEDUP_REMOVED lines=41> */
[----:B------:R-:W-:Y:S02]  /*3c40*/  HFMA2 R69, -RZ, RZ, 0, 0 ;  /* 0x00000000ff457431 */ /* 0x000fe400000001ff */
[----:B------:R-:W-:-:S07]  /*3c50*/  IMAD.MOV.U32 R12, RZ, RZ, R95 ;  /* 0x000000ffff0c7224 */ /* 0x000fce00078e005f */
.L_x_6000:
[----:B------:R-:W-:Y:S05]  /*3c60*/  BSYNC.RECONVERGENT B2 ;  /* 0x0000000000027941 */ /* 0x000fea0003800200 */
.L_x_5999:
        /* <DEDUP_REMOVED lines=26> */
.L_x_6006:
        /* <DEDUP_REMOVED lines=13> */
.L_x_6008:
[----:B------:R-:W-:Y:S05]  /*3ee0*/  BSYNC.RECONVERGENT B3 ;  /* 0x0000000000037941 */ /* 0x000fea0003800200 */
.L_x_6007:
        /* <DEDUP_REMOVED lines=43> */
.L_x_6005:
[----:B------:R-:W-:Y:S05]  /*41a0*/  BSYNC.RECONVERGENT B2 ;  /* 0x0000000000027941 */ /* 0x000fea0003800200 */
.L_x_6004:
[----:B------:R-:W-:Y:S01]  /*41b0*/  ISETP.NE.AND P2, PT, R70, 0x1, PT ;  /* 0x000000014600780c */ /* 0x000fe20003f45270 */
[----:B------:R-:W-:Y:S01]  /*41c0*/  IMAD.U32 R68, R3, 0x10000, RZ ;  /* 0x0001000003447824 */ /* 0x000fe200078e00ff */
        /* <DEDUP_REMOVED lines=19> */
.L_x_6011:
        /* <DEDUP_REMOVED lines=13> */
.L_x_6013:
[----:B------:R-:W-:Y:S05]  /*43d0*/  BSYNC.RECONVERGENT B3 ;  /* 0x0000000000037941 */ /* 0x000fea0003800200 */
.L_x_6012:
        /* <DEDUP_REMOVED lines=43> */
.L_x_6010:
[----:B------:R-:W-:Y:S05]  /*4690*/  BSYNC.RECONVERGENT B2 ;  /* 0x0000000000027941 */ /* 0x000fea0003800200 */
.L_x_6009:
[----:B------:R-:W-:Y:S01]  /*46a0*/  ISETP.NE.AND P3, PT, R69, 0x1, PT ;  /* 0x000000014500780c */ /* 0x000fe20003f65270 */
[C---:B------:R-:W-:Y:S01]  /*46b0*/  IMAD.U32 R70, R73.reuse, 0x10000, RZ ;  /* 0x0001000049467824 */ /* 0x040fe200078e00ff */
[----:B------:R-:W-:Y:S01]  /*46c0*/  I2FP.F32.U32 R68, R3 ;  /* 0x0000000300447245 */ /* 0x000fe20000201000 */
[----:B------:R-:W-:Y:S01]  /*46d0*/  BSSY.RECONVERGENT B2, `(.L_x_6014) ;  /* 0x000004c000027945 */ /* 0x000fe20003800200 */
[----:B------:R-:W-:Y:S02]  /*46e0*/  HFMA2 R71, -RZ, RZ, 0, 1.1920928955078125e-07 ;  /* 0x00000002ff477431 */ /* 0x000fe400000001ff */
[----:B------:R-:W-:Y:S01]  /*46f0*/  FMUL.FTZ R70, R70, R93 ;  /* 0x0000005d46467220 */ /* 0x000fe20000410000 */
[----:B------:R-:W-:Y:S01]  /*4700*/  PRMT R73, R73, 0x7632, R73 ;  /* 0x0000763249497816 */ /* 0x000fe20000000049 */
[----:B------:R-:W-:Y:S02]  /*4710*/  FFMA.FTZ R3, R68, R89, 1.1641532182693481445e-10 ;  /* 0x2f00000044037423 */ /* 0x000fe40000010059 */
[----:B------:R-:W-:-:S03]  /*4720*/  FMUL.FTZ R70, R70, R95 ;  /* 0x0000005f46467220 */ /* 0x000fc60000410000 */
        /* <DEDUP_REMOVED lines=13> */
.L_x_6016:
        /* <DEDUP_REMOVED lines=13> */
.L_x_6018:
[----:B------:R-:W-:Y:S05]  /*48d0*/  BSYNC.RECONVERGENT B3 ;  /* 0x0000000000037941 */ /* 0x000fea0003800200 */
.L_x_6017:
        /* <DEDUP_REMOVED lines=43> */
.L_x_6015:
[----:B------:R-:W-:Y:S05]  /*4b90*/  BSYNC.RECONVERGENT B2 ;  /* 0x0000000000027941 */ /* 0x000fea0003800200 */
.L_x_6014:
        /* <DEDUP_REMOVED lines=21> */
.L_x_6021:
        /* <DEDUP_REMOVED lines=13> */
.L_x_6023:
[----:B------:R-:W-:Y:S05]  /*4dc0*/  BSYNC.RECONVERGENT B3 ;  /* 0x0000000000037941 */ /* 0x000fea0003800200 */
.L_x_6022:
        /* <DEDUP_REMOVED lines=43> */
.L_x_6020:
[----:B------:R-:W-:Y:S05]  /*5080*/  BSYNC.RECONVERGENT B2 ;  /* 0x0000000000027941 */ /* 0x000fea0003800200 */
.L_x_6019:
[----:B------:R-:W-:Y:S01]  /*5090*/  I2FP.F32.U32 R68, R3 ;  /* 0x0000000300447245 */ /* 0x000fe20000201000 */
[C---:B------:R-:W-:Y:S01]  /*50a0*/  IMAD.U32 R70, R74.reuse, 0x10000, RZ ;  /* 0x000100004a467824 */ /* 0x040fe200078e00ff */
[----:B------:R-:W-:Y:S01]  /*50b0*/  ISETP.NE.AND P4, PT, R69, 0x1, PT ;  /* 0x000000014500780c */ /* 0x000fe20003f85270 */
[----:B------:R-:W-:Y:S01]  /*50c0*/  BSSY.RECONVERGENT B2, `(.L_x_6024) ;  /* 0x000004c000027945 */ /* 0x000fe20003800200 */
[----:B------:R-:W-:Y:S01]  /*50d0*/  PRMT R74, R74, 0x7632, R74 ;  /* 0x000076324a4a7816 */ /* 0x000fe2000000004a */
        /* <DEDUP_REMOVED lines=17> */
.L_x_6026:
        /* <DEDUP_REMOVED lines=13> */
.L_x_6028:
[----:B------:R-:W-:Y:S05]  /*52c0*/  BSYNC.RECONVERGENT B3 ;  /* 0x0000000000037941 */ /* 0x000fea0003800200 */
.L_x_6027:
        /* <DEDUP_REMOVED lines=43> */
.L_x_6025:
[----:B------:R-:W-:Y:S05]  /*5580*/  BSYNC.RECONVERGENT B2 ;  /* 0x0000000000027941 */ /* 0x000fea0003800200 */
.L_x_6024:
        /* <DEDUP_REMOVED lines=21> */
.L_x_6031:
        /* <DEDUP_REMOVED lines=13> */
.L_x_6033:
[----:B------:R-:W-:Y:S05]  /*57b0*/  BSYNC.RECONVERGENT B3 ;  /* 0x0000000000037941 */ /* 0x000fea0003800200 */
.L_x_6032:
        /* <DEDUP_REMOVED lines=43> */
.L_x_6030:
[----:B------:R-:W-:Y:S05]  /*5a70*/  BSYNC.RECONVERGENT B2 ;  /* 0x0000000000027941 */ /* 0x000fea0003800200 */
.L_x_6029:
[----:B------:R-:W-:Y:S01]  /*5a80*/  I2FP.F32.U32 R68, R3 ;  /* 0x0000000300447245 */ /* 0x000fe20000201000 */
[----:B------:R-:W-:Y:S01]  /*5a90*/  IMAD.U32 R70, R75, 0x10000, RZ ;  /* 0x000100004b467824 */ /* 0x000fe200078e00ff */
        /* <DEDUP_REMOVED lines=20> */
.L_x_6036:
        /* <DEDUP_REMOVED lines=15> */
.L_x_6038:
[----:B------:R-:W-:Y:S05]  /*5cd0*/  BSYNC.RECONVERGENT B3 ;  /* 0x0000000000037941 */ /* 0x000fea0003800200 */
.L_x_6037:
        /* <DEDUP_REMOVED lines=43> */
.L_x_6035:
[----:B------:R-:W-:Y:S05]  /*5f90*/  BSYNC.RECONVERGENT B2 ;  /* 0x0000000000027941 */ /* 0x000fea0003800200 */
.L_x_6034:
[----:B------:R-:W-:Y:S01]  /*5fa0*/  I2FP.F32.U32 R68, R69 ;  /* 0x0000004500447245 */ /* 0x000fe20000201000 */
[----:B------:R-:W-:Y:S01]  /*5fb0*/  IMAD.U32 R70, R73, 0x10000, RZ ;  /* 0x0001000049467824 */ /* 0x000fe200078e00ff */
[----:B------:R-:W-:-:S03]  /*5fc0*/  F2FP.BF16.F32.PACK_AB R69, R79, R80 ;  /* 0x000000504f45723e */ /* 0x000fc600000010ff */
[----:B------:R-:W-:Y:S01]  /*5fd0*/  FFMA.FTZ R89, R68, R89, 1.1641532182693481445e-10 ;  /* 0x2f00000044597423 */ /* 0x000fe20000010059 */
[----:B------:R-:W-:Y:S01]  /*5fe0*/  FMUL.FTZ R70, R70, R93 ;  /* 0x0000005d46467220 */ /* 0x000fe20000410000 */
[----:B------:R-:W-:-:S03]  /*5ff0*/  F2FP.BF16.F32.PACK_AB R68, R12, R13 ;  /* 0x0000000d0c44723e */ /* 0x000fc600000010ff */
[----:B------:R-:W-:Y:S01]  /*6000*/  FMUL.FTZ R70, R70, R95 ;  /* 0x0000005f46467220 */ /* 0x000fe20000410000 */
[----:B------:R-:W-:-:S04]  /*6010*/  FSETP.GTU.FTZ.AND P6, PT, R89, R96, PT ;  /* 0x000000605900720b */ /* 0x000fc80003fdc000 */
[----:B------:R-:W-:Y:S02]  /*6020*/  FSEL R89, R70, RZ, !P6 ;  /* 0x000000ff46597208 */ /* 0x000fe40007000000 */
[----:B------:R-:W-:Y:S02]  /*6030*/  PLOP3.LUT P6, PT, P6, PT, PT, 0x8, 0x80 ;  /* 0x000000000080781c */ /* 0x000fe400037ce170 */
[----:B------:R-:W-:Y:S02]  /*6040*/  F2FP.BF16.F32.PACK_AB R70, R86, R87 ;  /* 0x000000575646723e */ /* 0x000fe400000010ff */
[----:B------:R-:W-:-:S09]  /*6050*/  F2FP.BF16.F32.PACK_AB R71, R89, R88 ;  /* 0x000000585947723e */ /* 0x000fd200000010ff */
.L_x_5998:
[----:B------:R-:W-:Y:S01]  /*6060*/  SEL R100, RZ, 0x1000000, !P6 ;  /* 0x01000000ff647807 */ /* 0x000fe20007000000 */
[----:B------:R-:W0:Y:S01]  /*6070*/  LDC.64 R74, c[0x0][0x3a8] ;  /* 0x0000ea00ff4a7b82 */ /* 0x000e220000000a00 */
[----:B------:R-:W-:Y:S02]  /*6080*/  ISETP.NE.AND P6, PT, R72, RZ, PT ;  /* 0x000000ff4800720c */ /* 0x000fe40003fc5270 */
[----:B------:R-:W-:Y:S02]  /*6090*/  SEL R98, RZ, 0x10000, !P5 ;  /* 0x00010000ff627807 */ /* 0x000fe40006800000 */
[----:B------:R-:W-:Y:S02]  /*60a0*/  SEL R99, RZ, 0x100, !P4 ;  /* 0x00000100ff637807 */ /* 0x000fe40006000000 */
[----:B------:R-:W-:Y:S01]  /*60b0*/  SEL R97, RZ, 0x1000000, !P2 ;  /* 0x01000000ff617807 */ /* 0x000fe20005000000 */
[----:B------:R-:W1:Y:S01]  /*60c0*/  LDC.64 R72, c[0x0][0x3b0] ;  /* 0x0000ec00ff487b82 */ /* 0x000e620000000a00 */
[----:B------:R-:W-:-:S02]  /*60d0*/  SEL R96, RZ, 0x10000, !P1 ;  /* 0x00010000ff607807 */ /* 0x000fc40004800000 */
[----:B------:R-:W-:Y:S02]  /*60e0*/  SEL R95, RZ, 0x100, !P0 ;  /* 0x00000100ff5f7807 */ /* 0x000fe40004000000 */
[----:B------:R-:W-:Y:S02]  /*60f0*/  LOP3.LUT R99, R99, R100, R98, 0xfe, !PT ;  /* 0x0000006463637212 */ /* 0x000fe400078efe62 */
[----:B------:R-:W-:Y:S02]  /*6100*/  LOP3.LUT R95, R95, R97, R96, 0xfe, !PT ;  /* 0x000000615f5f7212 */ /* 0x000fe400078efe60 */
[----:B------:R-:W-:Y:S02]  /*6110*/  SEL R98, RZ, 0x1, !P3 ;  /* 0x00000001ff627807 */ /* 0x000fe40005800000 */
[----:B------:R-:W-:Y:S02]  /*6120*/  SEL R96, RZ, 0x1, !P6 ;  /* 0x00000001ff607807 */ /* 0x000fe40007000000 */
[----:B------:R-:W-:-:S02]  /*6130*/  LOP3.LUT R97, R99, R98, RZ, 0xfc, !PT ;  /* 0x0000006263617212 */ /* 0x000fc400078efcff */
[----:B------:R-:W-:Y:S01]  /*6140*/  LOP3.LUT R96, R95, R96, RZ, 0xfc, !PT ;  /* 0x000000605f607212 */ /* 0x000fe200078efcff */
[----:B0-----:R-:W-:Y:S01]  /*6150*/  IMAD.WIDE.U32 R74, R81, 0x10, R74 ;  /* 0x00000010514a7825 */ /* 0x001fe200078e004a */
[----:B------:R-:W-:-:S03]  /*6160*/  MOV R95, R94 ;  /* 0x0000005e005f7202 */ /* 0x000fc60000000f00 */
[C---:B------:R-:W-:Y:S01]  /*6170*/  VIADD R94, R81.reuse, 0x20 ;  /* 0x00000020515e7836 */ /* 0x040fe20000000000 */
[----:B------:R0:W-:Y:S01]  /*6180*/  STG.E.128 desc[UR8][R74.64], R68 ;  /* 0x000000444a007986 */ /* 0x0001e2000c101d08 */
[----:B-1----:R-:W-:-:S05]  /*6190*/  IMAD.WIDE.U32 R72, R81, 0x8, R72 ;  /* 0x0000000851487825 */ /* 0x002fca00078e0048 */
[----:B------:R0:W-:Y:S02]  /*61a0*/  STG.E.64 desc[UR8][R72.64], R96 ;  /* 0x0000006048007986 */ /* 0x0001e4000c101b08 */
.L_x_5957:
[----:B------:R-:W-:Y:S05]  /*61b0*/  BSYNC.RECONVERGENT B1 ;  /* 0x0000000000017941 */ /* 0x000fea0003800200 */
.L_x_5956:
        /* <DEDUP_REMOVED lines=29> */
.L_x_6044:
        /* <DEDUP_REMOVED lines=13> */
.L_x_6046:
[----:B------:R-:W-:Y:S05]  /*6460*/  BSYNC.RECONVERGENT B3 ;  /* 0x0000000000037941 */ /* 0x000fea0003800200 */
.L_x_6045:
        /* <DEDUP_REMOVED lines=42> */
.L_x_6043:
[----:B------:R-:W-:Y:S05]  /*6710*/  BSYNC.RECONVERGENT B2 ;  /* 0x0000000000027941 */ /* 0x000fea0003800200 */
.L_x_6042:
        /* <DEDUP_REMOVED lines=10> */
[----:B------:R-:W-:Y:S01]  /*67c0*/  IMAD.U32 R3, R68, 0x10000, RZ ;  /* 0x0001000044037824 */ /* 0x000fe200078e00ff */
[----:B------:R-:W-:-:S02]  /*67d0*/  PRMT R72, R72, 0x7632, R72 ;  /* 0x0000763248487816 */ /* 0x000fc40000000048 */
[----:B------:R-:W-:Y:S01]  /*67e0*/  PRMT R68, R68, 0x7632, R68 ;  /* 0x0000763244447816 */ /* 0x000fe20000000044 */
[----:B0-----:R-:W-:Y:S01]  /*67f0*/  FMUL.FTZ R78, R78, R91 ;  /* 0x0000005b4e4e7220 */ /* 0x001fe20000410000 */
        /* <DEDUP_REMOVED lines=15> */
.L_x_6049:
        /* <DEDUP_REMOVED lines=13> */
.L_x_6051:
[----:B------:R-:W-:Y:S05]  /*69c0*/  BSYNC.RECONVERGENT B3 ;  /* 0x0000000000037941 */ /* 0x000fea0003800200 */
.L_x_6050:
        /* <DEDUP_REMOVED lines=43> */
.L_x_6048:
[----:B------:R-:W-:Y:S05]  /*6c80*/  BSYNC.RECONVERGENT B2 ;  /* 0x0000000000027941 */ /* 0x000fea0003800200 */
.L_x_6047:
[----:B------:R-:W-:Y:S01]  /*6c90*/  I2FP.F32.U32 R3, R3 ;  /* 0x0000000300037245 */ /* 0x000fe20000201000 */
[----:B------:R-:W-:Y:S01]  /*6ca0*/  IMAD.U32 R78, R72, 0x10000, RZ ;  /* 0x00010000484e7824 */ /* 0x000fe200078e00ff */
[----:B------:R-:W-:Y:S01]  /*6cb0*/  ISETP.NE.AND P1, PT, R77, 0x1, PT ;  /* 0x000000014d00780c */ /* 0x000fe20003f25270 */
[----:B------:R-:W-:Y:S01]  /*6cc0*/  BSSY.RECONVERGENT B2, `(.L_x_6052) ;  /* 0x000004d000027945 */ /* 0x000fe20003800200 */
[----:B------:R-:W-:Y:S01]  /*6cd0*/  SHF.L.U32 R68, R68, 0x10, RZ ;  /* 0x0000001044447819 */ /* 0x000fe200000006ff */
[----:B------:R-:W-:Y:S01]  /*6ce0*/  FFMA.FTZ R72, R3, R98, 1.1641532182693481445e-10 ;  /* 0x2f00000003487423 */ /* 0x000fe20000010062 */
[----:B------:R-:W-:Y:S01]  /*6cf0*/  FMUL.FTZ R78, R78, R93 ;  /* 0x0000005d4e4e7220 */ /* 0x000fe20000410000 */
[----:B------:R-:W-:Y:S02]  /*6d00*/  IMAD.MOV.U32 R84, RZ, RZ, 0x2 ;  /* 0x00000002ff547424 */ /* 0x000fe400078e00ff */
        /* <DEDUP_REMOVED lines=15> */
.L_x_6054:
        /* <DEDUP_REMOVED lines=13> */
.L_x_6056:
[----:B------:R-:W-:Y:S05]  /*6ed0*/  BSYNC.RECONVERGENT B3 ;  /* 0x0000000000037941 */ /* 0x000fea0003800200 */
.L_x_6055:
        /* <DEDUP_REMOVED lines=43> */
.L_x_6053:
[----:B------:R-:W-:Y:S05]  /*7190*/  BSYNC.RECONVERGENT B2 ;  /* 0x0000000000027941 */ /* 0x000fea0003800200 */
.L_x_6052:
[----:B------:R-:W-:Y:S01]  /*71a0*/  I2FP.F32.U32 R3, R3 ;  /* 0x0000000300037245 */ /* 0x000fe20000201000 */
[----:B------:R-:W-:Y:S01]  /*71b0*/  BSSY.RECONVERGENT B2, `(.L_x_6057) ;  /* 0x0000051000027945 */ /* 0x000fe20003800200 */
[----:B------:R-:W-:Y:S02]  /*71c0*/  SHF.L.U32 R72, R73, 0x10, RZ ;  /* 0x0000001049487819 */ /* 0x000fe400000006ff */
[----:B------:R-:W-:Y:S01]  /*71d0*/  ISETP.NE.AND P2, PT, R84, 0x1, PT ;  /* 0x000000015400780c */ /* 0x000fe20003f45270 */
[----:B------:R-:W-:Y:S01]  /*71e0*/  FFMA.FTZ R68, R3, R98, 1.1641532182693481445e-10 ;  /* 0x2f00000003447423 */ /* 0x000fe20000010062 */
[C---:B------:R-:W-:Y:S02]  /*71f0*/  IMAD.U32 R3, R69.reuse, 0x10000, RZ ;  /* 0x0001000045037824 */ /* 0x040fe400078e00ff */
[----:B------:R-:W-:Y:S01]  /*7200*/  FMUL.FTZ R72, R72, R93 ;  /* 0x0000005d48487220 */ /* 0x000fe20000410000 */
[----:B------:R-:W-:Y:S02]  /*7210*/  PRMT R77, R69, 0x7632, R77 ;  /* 0x00007632454d7816 */ /* 0x000fe4000000004d */
[----:B------:R-:W-:Y:S01]  /*7220*/  FSETP.GTU.FTZ.AND P1, PT, R68, R97, PT ;  /* 0x000000614400720b */ /* 0x000fe20003f3c000 */
[----:B------:R-:W-:Y:S01]  /*7230*/  FMUL.FTZ R72, R72, R91 ;  /* 0x0000005b48487220 */ /* 0x000fe20000410000 */
[----:B------:R-:W-:-:S04]  /*7240*/  MOV R69, R0 ;  /* 0x0000000000457202 */ /* 0x000fc80000000f00 */
[----:B------:R-:W-:Y:S02]  /*7250*/  FSEL R72, R72, RZ, !P1 ;  /* 0x000000ff48487208 */ /* 0x000fe40004800000 */
[----:B------:R-:W-:-:S03]  /*7260*/  PLOP3.LUT P1, PT, P1, PT, PT, 0x8, 0x80 ;  /* 0x000000000080781c */ /* 0x000fc60000f2e170 */
[--C-:B------:R-:W-:Y:S01]  /*7270*/  FADD.FTZ R78, R72, R3.reuse ;  /* 0x00000003484e7221 */ /* 0x100fe20000010000 */
[----:B------:R-:W-:Y:S01]  /*7280*/  PRMT R3, R73, 0x7632, R3 ;  /* 0x0000763249037816 */ /* 0x000fe20000000003 */
[----:B------:R-:W-:Y:S01]  /*7290*/  IMAD.MOV.U32 R73, RZ, RZ, 0x2 ;  /* 0x00000002ff497424 */ /* 0x000fe200078e00ff */
        /* <DEDUP_REMOVED lines=9> */
.L_x_6059:
        /* <DEDUP_REMOVED lines=13> */
.L_x_6061:
[----:B------:R-:W-:Y:S05]  /*7400*/  BSYNC.RECONVERGENT B3 ;  /* 0x0000000000037941 */ /* 0x000fea0003800200 */
.L_x_6060:
        /* <DEDUP_REMOVED lines=43> */
.L_x_6058:
[----:B------:R-:W-:Y:S05]  /*76c0*/  BSYNC.RECONVERGENT B2 ;  /* 0x0000000000027941 */ /* 0x000fea0003800200 */
.L_x_6057:
        /* <DEDUP_REMOVED lines=23> */
.L_x_6064:
        /* <DEDUP_REMOVED lines=13> */
.L_x_6066:
[----:B------:R-:W-:Y:S05]  /*7910*/  BSYNC.RECONVERGENT B3 ;  /* 0x0000000000037941 */ /* 0x000fea0003800200 */
.L_x_6065:
        /* <DEDUP_REMOVED lines=43> */
.L_x_6063:
[----:B------:R-:W-:Y:S05]  /*7bd0*/  BSYNC.RECONVERGENT B2 ;  /* 0x0000000000027941 */ /* 0x000fea0003800200 */
.L_x_6062:
        /* <DEDUP_REMOVED lines=25> */
.L_x_6069:
        /* <DEDUP_REMOVED lines=13> */
.L_x_6071:
[----:B------:R-:W-:Y:S05]  /*7e40*/  BSYNC.RECONVERGENT B3 ;  /* 0x0000000000037941 */ /* 0x000fea0003800200 */
.L_x_6070:
        /* <DEDUP_REMOVED lines=43> */
.L_x_6068:
[----:B------:R-:W-:Y:S05]  /*8100*/  BSYNC.RECONVERGENT B2 ;  /* 0x0000000000027941 */ /* 0x000fea0003800200 */
.L_x_6067:
        /* <DEDUP_REMOVED lines=23> */
.L_x_6074:
        /* <DEDUP_REMOVED lines=13> */
.L_x_6076:
[----:B------:R-:W-:Y:S05]  /*8350*/  BSYNC.RECONVERGENT B3 ;  /* 0x0000000000037941 */ /* 0x000fea0003800200 */
.L_x_6075:
        /* <DEDUP_REMOVED lines=43> */
.L_x_6073:
[----:B------:R-:W-:Y:S05]  /*8610*/  BSYNC.RECONVERGENT B2 ;  /* 0x0000000000027941 */ /* 0x000fea0003800200 */
.L_x_6072:
[----:B------:R-:W-:Y:S01]  /*8620*/  I2FP.F32.U32 R3, R3 ;  /* 0x0000000300037245 */ /* 0x000fe20000201000 */
[----:B------:R-:W-:Y:S01]  /*8630*/  IMAD.U32 R70, R75, 0x10000, RZ ;  /* 0x000100004b467824 */ /* 0x000fe200078e00ff */
[----:B------:R-:W-:Y:S01]  /*8640*/  ISETP.NE.AND P6, PT, R73, 0x1, PT ;  /* 0x000000014900780c */ /* 0x000fe20003fc5270 */
[----:B------:R-:W-:Y:S01]  /*8650*/  BSSY.RECONVERGENT B2, `(.L_x_6077) ;  /* 0x0000051000027945 */ /* 0x000fe20003800200 */
[----:B------:R-:W-:Y:S01]  /*8660*/  PRMT R75, R75, 0x7632, R75 ;  /* 0x000076324b4b7816 */ /* 0x000fe2000000004b */
[----:B------:R-:W-:Y:S01]  /*8670*/  FFMA.FTZ R68, R3, R98, 1.1641532182693481445e-10 ;  /* 0x2f00000003447423 */ /* 0x000fe20000010062 */
[----:B------:R-:W-:Y:S01]  /*8680*/  FMUL.FTZ R70, R70, R93 ;  /* 0x0000005d46467220 */ /* 0x000fe20000410000 */
[C---:B------:R-:W-:Y:S01]  /*8690*/  IMAD.U32 R3, R71.reuse, 0x10000, RZ ;  /* 0x0001000047037824 */ /* 0x040fe200078e00ff */
[----:B------:R-:W-:Y:S01]  /*86a0*/  PRMT R74, R71, 0x7632, R74 ;  /* 0x00007632474a7816 */ /* 0x000fe2000000004a */
[----:B------:R-:W-:Y:S02]  /*86b0*/  IMAD.MOV.U32 R69, RZ, RZ, R0 ;  /* 0x000000ffff457224 */ /* 0x000fe400078e0000 */
[----:B------:R-:W-:Y:S01]  /*86c0*/  FMUL.FTZ R70, R70, R91 ;  /* 0x0000005b46467220 */ /* 0x000fe20000410000 */
[----:B------:R-:W-:-:S04]  /*86d0*/  FSETP.GTU.FTZ.AND P5, PT, R68, R97, PT ;  /* 0x000000614400720b */ /* 0x000fc80003fbc000 */
[----:B------:R-:W-:Y:S02]  /*86e0*/  FSEL R70, R70, RZ, !P5 ;  /* 0x000000ff46467208 */ /* 0x000fe40006800000 */
[----:B------:R-:W-:-:S03]  /*86f0*/  PLOP3.LUT P5, PT, P5, PT, PT, 0x8, 0x80 ;  /* 0x000000000080781c */ /* 0x000fc60002fae170 */
[----:B------:R-:W-:Y:S01]  /*8700*/  FADD.FTZ R90, R70, R3 ;  /* 0x00000003465a7221 */ /* 0x000fe20000010000 */
[----:B------:R-:W-:Y:S01]  /*8710*/  MOV R3, 0x2 ;  /* 0x0000000200037802 */ /* 0x000fe20000000f00 */
        /* <DEDUP_REMOVED lines=9> */
.L_x_6079:
        /* <DEDUP_REMOVED lines=15> */
.L_x_6081:
[----:B------:R-:W-:Y:S05]  /*88a0*/  BSYNC.RECONVERGENT B3 ;  /* 0x0000000000037941 */ /* 0x000fea0003800200 */
.L_x_6080:
        /* <DEDUP_REMOVED lines=43> */
.L_x_6078:
[----:B------:R-:W-:Y:S05]  /*8b60*/  BSYNC.RECONVERGENT B2 ;  /* 0x0000000000027941 */ /* 0x000fea0003800200 */
.L_x_6077:
[----:B------:R-:W-:Y:S01]  /*8b70*/  I2FP.F32.U32 R69, R69 ;  /* 0x0000004500457245 */ /* 0x000fe20000201000 */
[----:B------:R-:W-:Y:S01]  /*8b80*/  IMAD.U32 R68, R75, 0x10000, RZ ;  /* 0x000100004b447824 */ /* 0x000fe200078e00ff */
[----:B------:R-:W-:-:S03]  /*8b90*/  F2FP.BF16.F32.PACK_AB R70, R84, R85 ;  /* 0x000000555446723e */ /* 0x000fc600000010ff */
[----:B------:R-:W-:Y:S01]  /*8ba0*/  FFMA.FTZ R98, R69, R98, 1.1641532182693481445e-10 ;  /* 0x2f00000045627423 */ /* 0x000fe20000010062 */
[----:B------:R-:W-:Y:S01]  /*8bb0*/  FMUL.FTZ R68, R68, R93 ;  /* 0x0000005d44447220 */ /* 0x000fe20000410000 */
[----:B------:R-:W-:-:S03]  /*8bc0*/  SHF.L.U32 R69, R74, 0x10, RZ ;  /* 0x000000104a457819 */ /* 0x000fc600000006ff */
[----:B------:R-:W-:Y:S01]  /*8bd0*/  FMUL.FTZ R68, R68, R91 ;  /* 0x0000005b44447220 */ /* 0x000fe20000410000 */
[----:B------:R-:W-:-:S04]  /*8be0*/  FSETP.GTU.FTZ.AND P6, PT, R98, R97, PT ;  /* 0x000000616200720b */ /* 0x000fc80003fdc000 */
[----:B------:R-:W-:Y:S02]  /*8bf0*/  FSEL R68, R68, RZ, !P6 ;  /* 0x000000ff44447208 */ /* 0x000fe40007000000 */
[----:B------:R-:W-:-:S03]  /*8c00*/  PLOP3.LUT P6, PT, P6, PT, PT, 0x8, 0x80 ;  /* 0x000000000080781c */ /* 0x000fc600037ce170 */
[----:B------:R-:W-:Y:S01]  /*8c10*/  FADD.FTZ R91, R68, R69 ;  /* 0x00000045445b7221 */ /* 0x000fe20000010000 */
[----:B------:R-:W-:Y:S02]  /*8c20*/  F2FP.BF16.F32.PACK_AB R69, R77, R78 ;  /* 0x0000004e4d45723e */ /* 0x000fe400000010ff */
[----:B------:R-:W-:Y:S02]  /*8c30*/  F2FP.BF16.F32.PACK_AB R68, R15, R14 ;  /* 0x0000000e0f44723e */ /* 0x000fe400000010ff */
[----:B------:R-:W-:Y:S01]  /*8c40*/  F2FP.BF16.F32.PACK_AB R71, R91, R90 ;  /* 0x0000005a5b47723e */ /* 0x000fe200000010ff */
[----:B------:R-:W-:Y:S06]  /*8c50*/  BRA `(.L_x_6082) ;  /* 0x0000002800207947 */ /* 0x000fec0003800000 */
.L_x_6041:
        /* <DEDUP_REMOVED lines=16> */
.L_x_6085:
        /* <DEDUP_REMOVED lines=13> */
.L_x_6087:
[----:B------:R-:W-:Y:S05]  /*8e30*/  BSYNC.RECONVERGENT B3 ;  /* 0x0000000000037941 */ /* 0x000fea0003800200 */
.L_x_6086:
        /* <DEDUP_REMOVED lines=42> */
.L_x_6084:
[----:B------:R-:W-:Y:S05]  /*90e0*/  BSYNC.RECONVERGENT B2 ;  /* 0x0000000000027941 */ /* 0x000fea0003800200 */
.L_x_6083:
[----:B------:R-:W0:Y:S01]  /*90f0*/  LDC R98, c[0x0][0x404] ;  /* 0x00010100ff627b82 */ /* 0x000e220000000800 */
[----:B------:R-:W-:Y:S01]  /*9100*/  I2FP.F32.U32 R14, R14 ;  /* 0x0000000e000e7245 */ /* 0x000fe20000201000 */
[----:B------:R-:W-:Y:S01]  /*9110*/  IMAD.MOV.U32 R91, RZ, RZ, 0x2f800000 ;  /* 0x2f800000ff5b7424 */ /* 0x000fe200078e00ff */
[----:B------:R-:W-:Y:S01]  /*9120*/  ISETP.NE.AND P1, PT, R15, 0x1, PT ;  /* 0x000000010f00780c */ /* 0x000fe20003f25270 */
[----:B------:R-:W-:Y:S01]  /*9130*/  BSSY.RECONVERGENT B2, `(.L_x_6088) ;  /* 0x000004f000027945 */ /* 0x000fe20003800200 */
[----:B-----5:R-:W-:Y:S01]  /*9140*/  SHF.L.U32 R68, R72, 0x10, RZ ;  /* 0x0000001048447819 */ /* 0x020fe200000006ff */
        /* <DEDUP_REMOVED lines=20> */
.L_x_6090:
        /* <DEDUP_REMOVED lines=13> */
.L_x_6092:
[----:B------:R-:W-:Y:S05]  /*9360*/  BSYNC.RECONVERGENT B3 ;  /* 0x0000000000037941 */ /* 0x000fea0003800200 */
.L_x_6091:
        /* <DEDUP_REMOVED lines=43> */
.L_x_6089:
[----:B------:R-:W-:Y:S05]  /*9620*/  BSYNC.RECONVERGENT B2 ;  /* 0x0000000000027941 */ /* 0x000fea0003800200 */
.L_x_6088:
[----:B------:R-:W-:Y:S01]  /*9630*/  ISETP.NE.AND P2, PT, R69, 0x1, PT ;  /* 0x000000014500780c */ /* 0x000fe20003f45270 */
[----:B------:R-:W-:Y:S01]  /*9640*/  BSSY.RECONVERGENT B2, `(.L_x_6093) ;  /* 0x000004d000027945 */ /* 0x000fe20003800200 */
[----:B------:R-:W-:Y:S01]  /*9650*/  I2FP.F32.U32 R68, R3 ;  /* 0x0000000300447245 */ /* 0x000fe20000201000 */
[----:B------:R-:W-:Y:S01]  /*9660*/  IMAD.MOV.U32 R71, RZ, RZ, 0x2 ;  /* 0x00000002ff477424 */ /* 0x000fe200078e00ff */
[----:B------:R-:W-:-:S03]  /*9670*/  SHF.L.U32 R72, R72, 0x10, RZ ;  /* 0x0000001048487819 */ /* 0x000fc600000006ff */
[----:B------:R-:W-:Y:S02]  /*9680*/  FFMA.FTZ R3, R68, R91, 1.1641532182693481445e-10 ;  /* 0x2f00000044037423 */ /* 0x000fe4000001005b */
[----:B------:R-:W-:-:S03]  /*9690*/  FMUL.FTZ R72, R72, R93 ;  /* 0x0000005d48487220 */ /* 0x000fc60000410000 */
[----:B------:R-:W-:Y:S01]  /*96a0*/  FSETP.GTU.FTZ.AND P1, PT, R3, R98, PT ;  /* 0x000000620300720b */ /* 0x000fe20003f3c000 */
[----:B------:R-:W-:Y:S01]  /*96b0*/  FMUL.FTZ R15, R72, R97 ;  /* 0x00000061480f7220 */ /* 0x000fe20000410000 */
[----:B------:R-:W-:Y:S02]  /*96c0*/  IMAD.MOV.U32 R3, RZ, RZ, R0 ;  /* 0x000000ffff037224 */ /* 0x000fe400078e0000 */
        /* <DEDUP_REMOVED lines=11> */
.L_x_6095:
        /* <DEDUP_REMOVED lines=13> */
.L_x_6097:
[----:B------:R-:W-:Y:S05]  /*9850*/  BSYNC.RECONVERGENT B3 ;  /* 0x0000000000037941 */ /* 0x000fea0003800200 */
.L_x_6096:
        /* <DEDUP_REMOVED lines=42> */
[----:B------:R-:W-:-:S07]  /*9b00*/  IMAD.MOV.U32 R96, RZ, RZ, R68 ;  /* 0x000000ffff607224 */ /* 0x000fce00078e0044 */
.L_x_6094:
[----:B------:R-:W-:Y:S05]  /*9b10*/  BSYNC.RECONVERGENT B2 ;  /* 0x0000000000027941 */ /* 0x000fea0003800200 */
.L_x_6093:
        /* <DEDUP_REMOVED lines=9> */
[----:B------:R-:W-:Y:S01]  /*9bb0*/  FMUL.FTZ R70, R70, R97 ;  /* 0x0000006146467220 */ /* 0x000fe20000410000 */
[----:B------:R-:W-:Y:S02]  /*9bc0*/  PRMT R3, R73, 0x7632, R3 ;  /* 0x0000763249037816 */ /* 0x000fe40000000003 */
        /* <DEDUP_REMOVED lines=11> */
.L_x_6100:
        /* <DEDUP_REMOVED lines=13> */
.L_x_6102:
[----:B------:R-:W-:Y:S05]  /*9d50*/  BSYNC.RECONVERGENT B3 ;  /* 0x0000000000037941 */ /* 0x000fea0003800200 */
.L_x_6101:
        /* <DEDUP_REMOVED lines=43> */
.L_x_6099:
[----:B------:R-:W-:Y:S05]  /*a010*/  BSYNC.RECONVERGENT B2 ;  /* 0x0000000000027941 */ /* 0x000fea0003800200 */
.L_x_6098:
        /* <DEDUP_REMOVED lines=9> */
[----:B------:R-:W-:-:S04]  /*a0b0*/  IMAD.MOV.U32 R3, RZ, RZ, R0 ;  /* 0x000000ffff037224 */ /* 0x000fc800078e0000 */
[----:B------:R-:W-:Y:S02]  /*a0c0*/  FSEL R77, R70, RZ, !P2 ;  /* 0x000000ff464d7208 */ /* 0x000fe40005000000 */
        /* <DEDUP_REMOVED lines=10> */
.L_x_6105:
        /* <DEDUP_REMOVED lines=13> */
.L_x_6107:
[----:B------:R-:W-:Y:S05]  /*a240*/  BSYNC.RECONVERGENT B3 ;  /* 0x0000000000037941 */ /* 0x000fea0003800200 */
.L_x_6106:
        /* <DEDUP_REMOVED lines=43> */
.L_x_6104:
[----:B------:R-:W-:Y:S05]  /*a500*/  BSYNC.RECONVERGENT B2 ;  /* 0x0000000000027941 */ /* 0x000fea0003800200 */
.L_x_6103:
[----:B------:R-:W-:Y:S01]  /*a510*/  I2FP.F32.U32 R68, R3 ;  /* 0x0000000300447245 */ /* 0x000fe20000201000 */
[----:B------:R-:W-:Y:S01]  /*a520*/  BSSY.RECONVERGENT B2, `(.L_x_6108) ;  /* 0x000004e000027945 */ /* 0x000fe20003800200 */
[----:B------:R-:W-:Y:S02]  /*a530*/  SHF.L.U32 R70, R74, 0x10, RZ ;  /* 0x000000104a467819 */ /* 0x000fe400000006ff */
[----:B------:R-:W-:Y:S01]  /*a540*/  ISETP.NE.AND P4, PT, R69, 0x1, PT ;  /* 0x000000014500780c */ /* 0x000fe20003f85270 */
[----:B------:R-:W-:Y:S01]  /*a550*/  FFMA.FTZ R3, R68, R91, 1.1641532182693481445e-10 ;  /* 0x2f00000044037423 */ /* 0x000fe2000001005b */
[----:B------:R-:W-:Y:S01]  /*a560*/  PRMT R74, R74, 0x7632, R74 ;  /* 0x000076324a4a7816 */ /* 0x000fe2000000004a */
[----:B------:R-:W-:-:S03]  /*a570*/  FMUL.FTZ R70, R70, R93 ;  /* 0x0000005d46467220 */ /* 0x000fc60000410000 */
[----:B------:R-:W-:Y:S01]  /*a580*/  FSETP.GTU.FTZ.AND P3, PT, R3, R98, PT ;  /* 0x000000620300720b */ /* 0x000fe20003f7c000 */
[----:B------:R-:W-:Y:S01]  /*a590*/  FMUL.FTZ R70, R70, R97 ;  /* 0x0000006146467220 */ /* 0x000fe20000410000 */
[----:B------:R-:W-:-:S04]  /*a5a0*/  IMAD.MOV.U32 R3, RZ, RZ, R0 ;  /* 0x000000ffff037224 */ /* 0x000fc800078e0000 */
[----:B------:R-:W-:Y:S01]  /*a5b0*/  FSEL R85, R70, RZ, !P3 ;  /* 0x000000ff46557208 */ /* 0x000fe20005800000 */
[----:B------:R-:W-:Y:S01]  /*a5c0*/  IMAD.MOV.U32 R70, RZ, RZ, 0x2 ;  /* 0x00000002ff467424 */ /* 0x000fe200078e00ff */
        /* <DEDUP_REMOVED lines=10> */
.L_x_6110:
        /* <DEDUP_REMOVED lines=13> */
.L_x_6112:
[----:B------:R-:W-:Y:S05]  /*a740*/  BSYNC.RECONVERGENT B3 ;  /* 0x0000000000037941 */ /* 0x000fea0003800200 */
.L_x_6111:
        /* <DEDUP_REMOVED lines=43> */
.L_x_6109:
[----:B------:R-:W-:Y:S05]  /*aa00*/  BSYNC.RECONVERGENT B2 ;  /* 0x0000000000027941 */ /* 0x000fea0003800200 */
.L_x_6108:
        /* <DEDUP_REMOVED lines=21> */
.L_x_6115:
        /* <DEDUP_REMOVED lines=13> */
.L_x_6117:
[----:B------:R-:W-:Y:S05]  /*ac30*/  BSYNC.RECONVERGENT B3 ;  /* 0x0000000000037941 */ /* 0x000fea0003800200 */
.L_x_6116:
        /* <DEDUP_REMOVED lines=43> */
.L_x_6114:
[----:B------:R-:W-:Y:S05]  /*aef0*/  BSYNC.RECONVERGENT B2 ;  /* 0x0000000000027941 */ /* 0x000fea0003800200 */
.L_x_6113:
[----:B------:R-:W-:Y:S01]  /*af00*/  I2FP.F32.U32 R68, R3 ;  /* 0x0000000300447245 */ /* 0x000fe20000201000 */
[----:B------:R-:W-:Y:S01]  /*af10*/  BSSY.RECONVERGENT B2, `(.L_x_6118) ;  /* 0x0000050000027945 */ /* 0x000fe20003800200 */
[----:B------:R-:W-:Y:S01]  /*af20*/  SHF.L.U32 R70, R75, 0x10, RZ ;  /* 0x000000104b467819 */ /* 0x000fe200000006ff */
[----:B------:R-:W-:Y:S01]  /*af30*/  IMAD.MOV.U32 R69, RZ, RZ, R0 ;  /* 0x000000ffff457224 */ /* 0x000fe200078e0000 */
[----:B------:R-:W-:Y:S01]  /*af40*/  ISETP.NE.AND P6, PT, R71, 0x1, PT ;  /* 0x000000014700780c */ /* 0x000fe20003fc5270 */
[----:B------:R-:W-:Y:S01]  /*af50*/  FFMA.FTZ R3, R68, R91, 1.1641532182693481445e-10 ;  /* 0x2f00000044037423 */ /* 0x000fe2000001005b */
[----:B------:R-:W-:Y:S01]  /*af60*/  PRMT R75, R75, 0x7632, R75 ;  /* 0x000076324b4b7816 */ /* 0x000fe2000000004b */
[----:B------:R-:W-:-:S03]  /*af70*/  FMUL.FTZ R70, R70, R93 ;  /* 0x0000005d46467220 */ /* 0x000fc60000410000 */
[----:B------:R-:W-:Y:S01]  /*af80*/  FSETP.GTU.FTZ.AND P5, PT, R3, R98, PT ;  /* 0x000000620300720b */ /* 0x000fe20003fbc000 */
[----:B------:R-:W-:Y:S01]  /*af90*/  FMUL.FTZ R70, R70, R97 ;  /* 0x0000006146467220 */ /* 0x000fe20000410000 */
[----:B------:R-:W-:-:S04]  /*afa0*/  IMAD.MOV.U32 R3, RZ, RZ, 0x2 ;  /* 0x00000002ff037424 */ /* 0x000fc800078e00ff */
        /* <DEDUP_REMOVED lines=11> */
.L_x_6120:
        /* <DEDUP_REMOVED lines=15> */
.L_x_6122:
[----:B------:R-:W-:Y:S05]  /*b150*/  BSYNC.RECONVERGENT B3 ;  /* 0x0000000000037941 */ /* 0x000fea0003800200 */
.L_x_6121:
        /* <DEDUP_REMOVED lines=43> */
.L_x_6119:
[----:B------:R-:W-:Y:S05]  /*b410*/  BSYNC.RECONVERGENT B2 ;  /* 0x0000000000027941 */ /* 0x000fea0003800200 */
.L_x_6118:
[----:B------:R-:W-:Y:S02]  /*b420*/  I2FP.F32.U32 R68, R69 ;  /* 0x0000004500447245 */ /* 0x000fe40000201000 */
[----:B------:R-:W-:Y:S02]  /*b430*/  SHF.L.U32 R70, R75, 0x10, RZ ;  /* 0x000000104b467819 */ /* 0x000fe400000006ff */
[----:B------:R-:W-:Y:S01]  /*b440*/  F2FP.BF16.F32.PACK_AB R69, R77, R78 ;  /* 0x0000004e4d45723e */ /* 0x000fe200000010ff */
[----:B------:R-:W-:Y:S01]  /*b450*/  FFMA.FTZ R91, R68, R91, 1.1641532182693481445e-10 ;  /* 0x2f000000445b7423 */ /* 0x000fe2000001005b */
[----:B------:R-:W-:Y:S01]  /*b460*/  F2FP.BF16.F32.PACK_AB R68, R15, R14 ;  /* 0x0000000e0f44723e */ /* 0x000fe200000010ff */
[----:B------:R-:W-:-:S03]  /*b470*/  FMUL.FTZ R70, R70, R93 ;  /* 0x0000005d46467220 */ /* 0x000fc60000410000 */
[----:B------:R-:W-:Y:S01]  /*b480*/  FSETP.GTU.FTZ.AND P6, PT, R91, R98, PT ;  /* 0x000000625b00720b */ /* 0x000fe20003fdc000 */
[----:B------:R-:W-:-:S05]  /*b490*/  FMUL.FTZ R70, R70, R97 ;  /* 0x0000006146467220 */ /* 0x000fca0000410000 */
[----:B------:R-:W-:Y:S02]  /*b4a0*/  FSEL R91, R70, RZ, !P6 ;  /* 0x000000ff465b7208 */ /* 0x000fe40007000000 */
[----:B------:R-:W-:Y:S02]  /*b4b0*/  PLOP3.LUT P6, PT, P6, PT, PT, 0x8, 0x80 ;  /* 0x000000000080781c */ /* 0x000fe400037ce170 */
[----:B------:R-:W-:Y:S02]  /*b4c0*/  F2FP.BF16.F32.PACK_AB R70, R84, R85 ;  /* 0x000000555446723e */ /* 0x000fe400000010ff */
[----:B------:R-:W-:-:S09]  /*b4d0*/  F2FP.BF16.F32.PACK_AB R71, R91, R90 ;  /* 0x0000005a5b47723e */ /* 0x000fd200000010ff */
.L_x_6082:
        /* <DEDUP_REMOVED lines=18> */
[----:B-1----:R-:W-:-:S04]  /*b600*/  IMAD.WIDE.U32 R72, R94, 0x8, R72 ;  /* 0x000000085e487825 */ /* 0x002fc800078e0048 */
[----:B------:R-:W-:Y:S01]  /*b610*/  VIADD R94, R94, 0x20 ;  /* 0x000000205e5e7836 */ /* 0x000fe20000000000 */
[----:B------:R0:W-:Y:S06]  /*b620*/  STG.E.64 desc[UR8][R72.64], R98 ;  /* 0x0000006248007986 */ /* 0x0001ec000c101b08 */
.L_x_6040:
[----:B------:R-:W-:Y:S05]  /*b630*/  BSYNC.RECONVERGENT B1 ;  /* 0x0000000000017941 */ /* 0x000fea0003800200 */
.L_x_6039:
        /* <DEDUP_REMOVED lines=28> */
.L_x_6128:
        /* <DEDUP_REMOVED lines=13> */
.L_x_6130:
[----:B------:R-:W-:Y:S05]  /*b8d0*/  BSYNC.RECONVERGENT B3 ;  /* 0x0000000000037941 */ /* 0x000fea0003800200 */
.L_x_6129:
        /* <DEDUP_REMOVED lines=43> */
.L_x_6127:
[----:B------:R-:W-:Y:S05]  /*bb90*/  BSYNC.RECONVERGENT B2 ;  /* 0x0000000000027941 */ /* 0x000fea0003800200 */
.L_x_6126:
        /* <DEDUP_REMOVED lines=10> */
[----:B------:R-:W-:Y:S01]  /*bc40*/  PRMT R68, R68, 0x7632, R68 ;  /* 0x0000763244447816 */ /* 0x000fe20000000044 */
[----:B------:R-:W-:Y:S01]  /*bc50*/  IMAD.MOV.U32 R82, RZ, RZ, 0x2 ;  /* 0x00000002ff527424 */ /* 0x000fe200078e00ff */
[----:B------:R-:W-:Y:S01]  /*bc60*/  MOV R75, R0 ;  /* 0x00000000004b7202 */ /* 0x000fe20000000f00 */
[----:B0-----:R-:W-:Y:S01]  /*bc70*/  FMUL.FTZ R3, R3, R98 ;  /* 0x0000006203037220 */ /* 0x001fe20000410000 */
[----:B-1----:R-:W-:-:S04]  /*bc80*/  FSETP.GTU.FTZ.AND P1, PT, R76, R97, PT ;  /* 0x000000614c00720b */ /* 0x002fc80003f3c000 */
[----:B------:R-:W-:Y:S02]  /*bc90*/  FSEL R3, R3, RZ, !P1 ;  /* 0x000000ff03037208 */ /* 0x000fe40004800000 */
[----:B------:R-:W-:-:S03]  /*bca0*/  PLOP3.LUT P1, PT, P1, PT, PT, 0x8, 0x80 ;  /* 0x000000000080781c */ /* 0x000fc60000f2e170 */
[----:B------:R-:W-:Y:S01]  /*bcb0*/  FADD.FTZ R96, R3, R96 ;  /* 0x0000006003607221 */ /* 0x000fe20000010000 */
[----:B------:R-:W-:Y:S02]  /*bcc0*/  PRMT R3, R16, 0x7632, R3 ;  /* 0x0000763210037816 */ /* 0x000fe40000000003 */
        /* <DEDUP_REMOVED lines=11> */
.L_x_6133:
        /* <DEDUP_REMOVED lines=13> */
.L_x_6135:
[----:B------:R-:W-:Y:S05]  /*be50*/  BSYNC.RECONVERGENT B3 ;  /* 0x0000000000037941 */ /* 0x000fea0003800200 */
.L_x_6134:
        /* <DEDUP_REMOVED lines=43> */
.L_x_6132:
[----:B------:R-:W-:Y:S05]  /*c110*/  BSYNC.RECONVERGENT B2 ;  /* 0x0000000000027941 */ /* 0x000fea0003800200 */
.L_x_6131:
        /* <DEDUP_REMOVED lines=24> */
.L_x_6138:
        /* <DEDUP_REMOVED lines=13> */
.L_x_6140:
[----:B------:R-:W-:Y:S05]  /*c370*/  BSYNC.RECONVERGENT B3 ;  /* 0x0000000000037941 */ /* 0x000fea0003800200 */
.L_x_6139:
        /* <DEDUP_REMOVED lines=43> */
.L_x_6137:
[----:B------:R-:W-:Y:S05]  /*c630*/  BSYNC.RECONVERGENT B2 ;  /* 0x0000000000027941 */ /* 0x000fea0003800200 */
.L_x_6136:
        /* <DEDUP_REMOVED lines=26> */
.L_x_6143:
        /* <DEDUP_REMOVED lines=13> */
.L_x_6145:
[----:B------:R-:W-:Y:S05]  /*c8b0*/  BSYNC.RECONVERGENT B3 ;  /* 0x0000000000037941 */ /* 0x000fea0003800200 */
.L_x_6144:
        /* <DEDUP_REMOVED lines=43> */
.L_x_6142:
[----:B------:R-:W-:Y:S05]  /*cb70*/  BSYNC.RECONVERGENT B2 ;  /* 0x0000000000027941 */ /* 0x000fea0003800200 */
.L_x_6141:
        /* <DEDUP_REMOVED lines=23> */
.L_x_6148:
        /* <DEDUP_REMOVED lines=13> */
.L_x_6150:
[----:B------:R-:W-:Y:S05]  /*cdc0*/  BSYNC.RECONVERGENT B3 ;  /* 0x0000000000037941 */ /* 0x000fea0003800200 */
.L_x_6149:
        /* <DEDUP_REMOVED lines=43> */
.L_x_6147:
[----:B------:R-:W-:Y:S05]  /*d080*/  BSYNC.RECONVERGENT B2 ;  /* 0x0000000000027941 */ /* 0x000fea0003800200 */
.L_x_6146:
[----:B------:R-:W-:Y:S01]  /*d090*/  I2FP.F32.U32 R3, R3 ;  /* 0x0000000300037245 */ /* 0x000fe20000201000 */
[----:B------:R-:W-:Y:S01]  /*d0a0*/  BSSY.RECONVERGENT B2, `(.L_x_6151) ;  /* 0x0000051000027945 */ /* 0x000fe20003800200 */
[C---:B------:R-:W-:Y:S02]  /*d0b0*/  SHF.L.U32 R74, R70.reuse, 0x10, RZ ;  /* 0x00000010464a7819 */ /* 0x040fe400000006ff */
[----:B------:R-:W-:Y:S01]  /*d0c0*/  ISETP.NE.AND P4, PT, R69, 0x1, PT ;  /* 0x000000014500780c */ /* 0x000fe20003f85270 */
[----:B------:R-:W-:Y:S01]  /*d0d0*/  FFMA.FTZ R68, R3, R92, 1.1641532182693481445e-10 ;  /* 0x2f00000003447423 */ /* 0x000fe2000001005c */
[----:B------:R-:W-:Y:S01]  /*d0e0*/  PRMT R70, R70, 0x7632, R70 ;  /* 0x0000763246467816 */ /* 0x000fe20000000046 */
[----:B------:R-:W-:Y:S01]  /*d0f0*/  FMUL.FTZ R3, R74, R93 ;  /* 0x0000005d4a037220 */ /* 0x000fe20000410000 */
[C---:B------:R-:W-:Y:S01]  /*d100*/  IMAD.U32 R74, R18.reuse, 0x10000, RZ ;  /* 0x00010000124a7824 */ /* 0x040fe200078e00ff */
[----:B------:R-:W-:Y:S02]  /*d110*/  PRMT R18, R18, 0x7632, R18 ;  /* 0x0000763212127816 */ /* 0x000fe40000000012 */
[----:B------:R-:W-:Y:S01]  /*d120*/  FMUL.FTZ R3, R3, R98 ;  /* 0x0000006203037220 */ /* 0x000fe20000410000 */
[----:B------:R-:W-:-:S04]  /*d130*/  FSETP.GTU.FTZ.AND P3, PT, R68, R97, PT ;  /* 0x000000614400720b */ /* 0x000fc80003f7c000 */
[----:B------:R-:W-:Y:S02]  /*d140*/  FSEL R3, R3, RZ, !P3 ;  /* 0x000000ff03037208 */ /* 0x000fe40005800000 */
[----:B------:R-:W-:-:S03]  /*d150*/  PLOP3.LUT P3, PT, P3, PT, PT, 0x8, 0x80 ;  /* 0x000000000080781c */ /* 0x000fc60001f6e170 */
[----:B------:R-:W-:Y:S01]  /*d160*/  FADD.FTZ R83, R3, R74 ;  /* 0x0000004a03537221 */ /* 0x000fe20000010000 */
        /* <DEDUP_REMOVED lines=11> */
.L_x_6153:
        /* <DEDUP_REMOVED lines=13> */
.L_x_6155:
[----:B------:R-:W-:Y:S05]  /*d2f0*/  BSYNC.RECONVERGENT B3 ;  /* 0x0000000000037941 */ /* 0x000fea0003800200 */
.L_x_6154:
        /* <DEDUP_REMOVED lines=43> */
.L_x_6152:
[----:B------:R-:W-:Y:S05]  /*d5b0*/  BSYNC.RECONVERGENT B2 ;  /* 0x0000000000027941 */ /* 0x000fea0003800200 */
.L_x_6151:
        /* <DEDUP_REMOVED lines=23> */
.L_x_6158:
        /* <DEDUP_REMOVED lines=13> */
.L_x_6160:
[----:B------:R-:W-:Y:S05]  /*d800*/  BSYNC.RECONVERGENT B3 ;  /* 0x0000000000037941 */ /* 0x000fea0003800200 */
.L_x_6159:
        /* <DEDUP_REMOVED lines=41> */
[----:B------:R-:W-:Y:S02]  /*daa0*/  LOP3.LUT R5, R74, UR31, R69, 0x96, !PT ;  /* 0x0000001f4a057c12 */ /* 0x000fe4000f8e9645 */
[----:B------:R-:W-:-:S07]  /*dab0*/  MOV R72, R68 ;  /* 0x0000004400487202 */ /* 0x000fce0000000f00 */
.L_x_6157:
[----:B------:R-:W-:Y:S05]  /*dac0*/  BSYNC.RECONVERGENT B2 ;  /* 0x0000000000027941 */ /* 0x000fea0003800200 */
.L_x_6156:
[----:B------:R-:W-:Y:S01]  /*dad0*/  I2FP.F32.U32 R3, R3 ;  /* 0x0000000300037245 */ /* 0x000fe20000201000 */
[----:B------:R-:W-:Y:S01]  /*dae0*/  BSSY.RECONVERGENT B2, `(.L_x_6161) ;  /* 0x0000054000027945 */ /* 0x000fe20003800200 */
[----:B------:R-:W-:Y:S01]  /*daf0*/  SHF.L.U32 R70, R71, 0x10, RZ ;  /* 0x0000001047467819 */ /* 0x000fe200000006ff */
[----:B------:R-:W-:Y:S01]  /*db00*/  IMAD.MOV.U32 R69, RZ, RZ, R0 ;  /* 0x000000ffff457224 */ /* 0x000fe200078e0000 */
[----:B------:R-:W-:Y:S01]  /*db10*/  ISETP.NE.AND P6, PT, R75, 0x1, PT ;  /* 0x000000014b00780c */ /* 0x000fe20003fc5270 */
[----:B------:R-:W-:Y:S01]  /*db20*/  FFMA.FTZ R68, R3, R92, 1.1641532182693481445e-10 ;  /* 0x2f00000003447423 */ /* 0x000fe2000001005c */
[C---:B------:R-:W-:Y:S01]  /*db30*/  PRMT R102, R19.reuse, 0x7632, R102 ;  /* 0x0000763213667816 */ /* 0x040fe20000000066 */
        /* <DEDUP_REMOVED lines=8> */
[----:B------:R-:W-:-:S04]  /*dbc0*/  HFMA2 R3, -RZ, RZ, 0, 1.1920928955078125e-07 ;  /* 0x00000002ff037431 */ /* 0x000fc800000001ff */
        /* <DEDUP_REMOVED lines=10> */
.L_x_6163:
        /* <DEDUP_REMOVED lines=15> */
.L_x_6165:
[----:B------:R-:W-:Y:S05]  /*dd60*/  BSYNC.RECONVERGENT B3 ;  /* 0x0000000000037941 */ /* 0x000fea0003800200 */
.L_x_6164:
        /* <DEDUP_REMOVED lines=43> */
.L_x_6162:
[----:B------:R-:W-:Y:S05]  /*e020*/  BSYNC.RECONVERGENT B2 ;  /* 0x0000000000027941 */ /* 0x000fea0003800200 */
.L_x_6161:
[----:B------:R-:W-:Y:S01]  /*e030*/  I2FP.F32.U32 R69, R69 ;  /* 0x0000004500457245 */ /* 0x000fe20000201000 */
[----:B------:R-:W-:Y:S01]  /*e040*/  IMAD.U32 R102, R102, 0x10000, RZ ;  /* 0x0001000066667824 */ /* 0x000fe200078e00ff */
        /* <DEDUP_REMOVED lines=13> */
.L_x_6125:
        /* <DEDUP_REMOVED lines=16> */
.L_x_6169:
        /* <DEDUP_REMOVED lines=13> */
.L_x_6171:
[----:B------:R-:W-:Y:S05]  /*e2f0*/  BSYNC.RECONVERGENT B3 ;  /* 0x0000000000037941 */ /* 0x000fea0003800200 */
.L_x_6170:
        /* <DEDUP_REMOVED lines=41> */
[----:B------:R-:W-:-:S07]  /*e590*/  IMAD.MOV.U32 R16, RZ, RZ, R95 ;  /* 0x000000ffff107224 */ /* 0x000fce00078e005f */
.L_x_6168:
[----:B------:R-:W-:Y:S05]  /*e5a0*/  BSYNC.RECONVERGENT B2 ;  /* 0x0000000000027941 */ /* 0x000fea0003800200 */
.L_x_6167:
[----:B------:R-:W0:Y:S01]  /*e5b0*/  LDC R97, c[0x0][0x404] ;  /* 0x00010100ff617b82 */ /* 0x000e220000000800 */
[----:B------:R-:W-:Y:S01]  /*e5c0*/  I2FP.F32.U32 R3, R16 ;  /* 0x0000001000037245 */ /* 0x000fe20000201000 */
[----:B------:R-:W-:Y:S01]  /*e5d0*/  IMAD.MOV.U32 R92, RZ, RZ, 0x2f800000 ;  /* 0x2f800000ff5c7424 */ /* 0x000fe200078e00ff */
[C---:B-----5:R-:W-:Y:S01]  /*e5e0*/  SHF.L.U32 R18, R68.reuse, 0x10, RZ ;  /* 0x0000001044127819 */ /* 0x060fe200000006ff */
[----:B------:R-:W-:Y:S01]  /*e5f0*/  BSSY.RECONVERGENT B2, `(.L_x_6172) ;  /* 0x000004f000027945 */ /* 0x000fe20003800200 */
[----:B------:R-:W-:Y:S01]  /*e600*/  ISETP.NE.AND P2, PT, R17, 0x1, PT ;  /* 0x000000011100780c */ /* 0x000fe20003f45270 */
[----:B------:R-:W-:Y:S01]  /*e610*/  FFMA.FTZ R16, R3, R92, 1.1641532182693481445e-10 ;  /* 0x2f00000003107423 */ /* 0x000fe2000001005c */
[----:B------:R-:W-:Y:S01]  /*e620*/  PRMT R68, R68, 0x7632, R68 ;  /* 0x0000763244447816 */ /* 0x000fe20000000044 */
[----:B------:R-:W1:Y:S01]  /*e630*/  LDC R96, c[0x0][0x408] ;  /* 0x00010200ff607b82 */ /* 0x000e620000000800 */
[----:B------:R-:W-:Y:S01]  /*e640*/  FMUL.FTZ R3, R18, R93 ;  /* 0x0000005d12037220 */ /* 0x000fe20000410000 */
[----:B------:R-:W-:Y:S01]  /*e650*/  IMAD.MOV.U32 R19, RZ, RZ, 0x2 ;  /* 0x00000002ff137424 */ /* 0x000fe200078e00ff */
[----:B0-----:R-:W-:-:S04]  /*e660*/  FSETP.GTU.FTZ.AND P1, PT, R16, R97, PT ;  /* 0x000000611000720b */ /* 0x001fc80003f3c000 */
[----:B------:R-:W-:Y:S01]  /*e670*/  PLOP3.LUT P3, PT, P1, PT, PT, 0x8, 0x80 ;  /* 0x000000000080781c */ /* 0x000fe20000f6e170 */
[----:B-1----:R-:W-:-:S03]  /*e680*/  FMUL.FTZ R3, R3, R96 ;  /* 0x0000006003037220 */ /* 0x002fc60000410000 */
[----:B------:R-:W-:Y:S02]  /*e690*/  P2R R73, PR, RZ, 0x8 ;  /* 0x00000008ff497803 */ /* 0x000fe40000000000 */
[----:B------:R-:W-:Y:S02]  /*e6a0*/  FSEL R16, R3, RZ, !P1 ;  /* 0x000000ff03107208 */ /* 0x000fe40004800000 */
        /* <DEDUP_REMOVED lines=10> */
.L_x_6174:
        /* <DEDUP_REMOVED lines=13> */
.L_x_6176:
[----:B------:R-:W-:Y:S05]  /*e820*/  BSYNC.RECONVERGENT B3 ;  /* 0x0000000000037941 */ /* 0x000fea0003800200 */
.L_x_6175:
        /* <DEDUP_REMOVED lines=43> */
.L_x_6173:
[----:B------:R-:W-:Y:S05]  /*eae0*/  BSYNC.RECONVERGENT B2 ;  /* 0x0000000000027941 */ /* 0x000fea0003800200 */
.L_x_6172:
        /* <DEDUP_REMOVED lines=22> */
.L_x_6179:
        /* <DEDUP_REMOVED lines=13> */
.L_x_6181:
[----:B------:R-:W-:Y:S05]  /*ed20*/  BSYNC.RECONVERGENT B3 ;  /* 0x0000000000037941 */ /* 0x000fea0003800200 */
.L_x_6180:
        /* <DEDUP_REMOVED lines=43> */
.L_x_6178:
[----:B------:R-:W-:Y:S05]  /*efe0*/  BSYNC.RECONVERGENT B2 ;  /* 0x0000000000027941 */ /* 0x000fea0003800200 */
.L_x_6177:
[----:B------:R-:W-:Y:S01]  /*eff0*/  I2FP.F32.U32 R3, R3 ;  /* 0x0000000300037245 */ /* 0x000fe20000201000 */
[----:B------:R-:W-:Y:S01]  /*f000*/  BSSY.RECONVERGENT B2, `(.L_x_6182) ;  /* 0x000004e000027945 */ /* 0x000fe20003800200 */
[----:B------:R-:W-:Y:S02]  /*f010*/  SHF.L.U32 R68, R69, 0x10, RZ ;  /* 0x0000001045447819 */ /* 0x000fe400000006ff */
[----:B------:R-:W-:Y:S01]  /*f020*/  ISETP.NE.AND P2, PT, R74, 0x1, PT ;  /* 0x000000014a00780c */ /* 0x000fe20003f45270 */
[----:B------:R-:W-:Y:S01]  /*f030*/  FFMA.FTZ R18, R3, R92, 1.1641532182693481445e-10 ;  /* 0x2f00000003127423 */ /* 0x000fe2000001005c */
[----:B------:R-:W-:Y:S01]  /*f040*/  MOV R19, R0 ;  /* 0x0000000000137202 */ /* 0x000fe20000000f00 */
[----:B------:R-:W-:-:S03]  /*f050*/  FMUL.FTZ R3, R68, R93 ;  /* 0x0000005d44037220 */ /* 0x000fc60000410000 */
[----:B------:R-:W-:Y:S01]  /*f060*/  FSETP.GTU.FTZ.AND P1, PT, R18, R97, PT ;  /* 0x000000611200720b */ /* 0x000fe20003f3c000 */
[----:B------:R-:W-:-:S05]  /*f070*/  FMUL.FTZ R3, R3, R96 ;  /* 0x0000006003037220 */ /* 0x000fca0000410000 */
[----:B------:R-:W-:Y:S02]  /*f080*/  FSEL R17, R3, RZ, !P1 ;  /* 0x000000ff03117208 */ /* 0x000fe40004800000 */
[----:B------:R-:W-:Y:S01]  /*f090*/  PRMT R3, R69, 0x7632, R3 ;  /* 0x0000763245037816 */ /* 0x000fe20000000003 */
        /* <DEDUP_REMOVED lines=11> */
.L_x_6184:
        /* <DEDUP_REMOVED lines=13> */
.L_x_6186:
[----:B------:R-:W-:Y:S05]  /*f220*/  BSYNC.RECONVERGENT B3 ;  /* 0x0000000000037941 */ /* 0x000fea0003800200 */
.L_x_6185:
        /* <DEDUP_REMOVED lines=43> */
.L_x_6183:
[----:B------:R-:W-:Y:S05]  /*f4e0*/  BSYNC.RECONVERGENT B2 ;  /* 0x0000000000027941 */ /* 0x000fea0003800200 */
.L_x_6182:
[----:B------:R-:W-:Y:S01]  /*f4f0*/  I2FP.F32.U32 R19, R19 ;  /* 0x0000001300137245 */ /* 0x000fe20000201000 */
[----:B------:R-:W-:Y:S01]  /*f500*/  BSSY.RECONVERGENT B2, `(.L_x_6187) ;  /* 0x000004d000027945 */ /* 0x000fe20003800200 */
[----:B------:R-:W-:Y:S02]  /*f510*/  SHF.L.U32 R68, R3, 0x10, RZ ;  /* 0x0000001003447819 */ /* 0x000fe400000006ff */
[----:B------:R-:W-:Y:S01]  /*f520*/  ISETP.NE.AND P3, PT, R69, 0x1, PT ;  /* 0x000000014500780c */ /* 0x000fe20003f65270 */
[----:B------:R-:W-:Y:S01]  /*f530*/  FFMA.FTZ R18, R19, R92, 1.1641532182693481445e-10 ;  /* 0x2f00000013127423 */ /* 0x000fe2000001005c */
[----:B------:R-:W-:Y:S02]  /*f540*/  IMAD.MOV.U32 R19, RZ, RZ, 0x2 ;  /* 0x00000002ff137424 */ /* 0x000fe400078e00ff */
[----:B------:R-:W-:Y:S02]  /*f550*/  FMUL.FTZ R3, R68, R93 ;  /* 0x0000005d44037220 */ /* 0x000fe40000410000 */
[----:B------:R-:W-:-:S02]  /*f560*/  FSETP.GTU.FTZ.AND P2, PT, R18, R97, PT ;  /* 0x000000611200720b */ /* 0x000fc40003f5c000 */
        /* <DEDUP_REMOVED lines=13> */
.L_x_6189:
        /* <DEDUP_REMOVED lines=13> */
.L_x_6191:
[----:B------:R-:W-:Y:S05]  /*f710*/  BSYNC.RECONVERGENT B3 ;  /* 0x0000000000037941 */ /* 0x000fea0003800200 */
.L_x_6190:
        /* <DEDUP_REMOVED lines=43> */
.L_x_6188:
[----:B------:R-:W-:Y:S05]  /*f9d0*/  BSYNC.RECONVERGENT B2 ;  /* 0x0000000000027941 */ /* 0x000fea0003800200 */
.L_x_6187:
[----:B------:R-:W-:Y:S01]  /*f9e0*/  I2FP.F32.U32 R3, R3 ;  /* 0x0000000300037245 */ /* 0x000fe20000201000 */
[----:B------:R-:W-:Y:S01]  /*f9f0*/  BSSY.RECONVERGENT B2, `(.L_x_6192) ;  /* 0x000004e000027945 */ /* 0x000fe20003800200 */
[C---:B------:R-:W-:Y:S02]  /*fa00*/  SHF.L.U32 R68, R70.reuse, 0x10, RZ ;  /* 0x0000001046447819 */ /* 0x040fe400000006ff */
        /* <DEDUP_REMOVED lines=19> */
.L_x_6194:
        /* <DEDUP_REMOVED lines=13> */
.L_x_6196:
[----:B------:R-:W-:Y:S05]  /*fc10*/  BSYNC.RECONVERGENT B3 ;  /* 0x0000000000037941 */ /* 0x000fea0003800200 */
.L_x_6195:
        /* <DEDUP_REMOVED lines=43> */
.L_x_6193:
[----:B------:R-:W-:Y:S05]  /*fed0*/  BSYNC.RECONVERGENT B2 ;  /* 0x0000000000027941 */ /* 0x000fea0003800200 */
.L_x_6192:
        /* <DEDUP_REMOVED lines=21> */
.L_x_6199:
        /* <DEDUP_REMOVED lines=13> */
.L_x_6201:
[----:B------:R-:W-:Y:S05]  /*10100*/  BSYNC.RECONVERGENT B3 ;  /* 0x0000000000037941 */ /* 0x000fea0003800200 */
.L_x_6200:
        /* <DEDUP_REMOVED lines=43> */
.L_x_6198:
[----:B------:R-:W-:Y:S05]  /*103c0*/  BSYNC.RECONVERGENT B2 ;  /* 0x0000000000027941 */ /* 0x000fea0003800200 */
.L_x_6197:
[----:B------:R-:W-:Y:S01]  /*103d0*/  I2FP.F32.U32 R3, R3 ;  /* 0x0000000300037245 */ /* 0x000fe20000201000 */
[----:B------:R-:W-:Y:S01]  /*103e0*/  BSSY.RECONVERGENT B2, `(.L_x_6202) ;  /* 0x0000050000027945 */ /* 0x000fe20003800200 */
[----:B------:R-:W-:Y:S02]  /*103f0*/  SHF.L.U32 R70, R71, 0x10, RZ ;  /* 0x0000001047467819 */ /* 0x000fe400000006ff */
[----:B------:R-:W-:Y:S01]  /*10400*/  ISETP.NE.AND P6, PT, R74, 0x1, PT ;  /* 0x000000014a00780c */ /* 0x000fe20003fc5270 */
[----:B------:R-:W-:Y:S01]  /*10410*/  FFMA.FTZ R68, R3, R92, 1.1641532182693481445e-10 ;  /* 0x2f00000003447423 */ /* 0x000fe2000001005c */
[----:B------:R-:W-:Y:S01]  /*10420*/  PRMT R98, R71, 0x7632, R98 ;  /* 0x0000763247627816 */ /* 0x000fe20000000062 */
[----:B------:R-:W-:Y:S01]  /*10430*/  FMUL.FTZ R3, R70, R93 ;  /* 0x0000005d46037220 */ /* 0x000fe20000410000 */
[----:B------:R-:W-:Y:S02]  /*10440*/  MOV R69, R0 ;  /* 0x0000000000457202 */ /* 0x000fe40000000f00 */
[----:B------:R-:W-:Y:S01]  /*10450*/  FSETP.GTU.FTZ.AND P5, PT, R68, R97, PT ;  /* 0x000000614400720b */ /* 0x000fe20003fbc000 */
[----:B------:R-:W-:-:S05]  /*10460*/  FMUL.FTZ R3, R3, R96 ;  /* 0x0000006003037220 */ /* 0x000fca0000410000 */
        /* <DEDUP_REMOVED lines=12> */
.L_x_6204:
        /* <DEDUP_REMOVED lines=15> */
.L_x_6206:
[----:B------:R-:W-:Y:S05]  /*10620*/  BSYNC.RECONVERGENT B3 ;  /* 0x0000000000037941 */ /* 0x000fea0003800200 */
.L_x_6205:
        /* <DEDUP_REMOVED lines=43> */
.L_x_6203:
[----:B------:R-:W-:Y:S05]  /*108e0*/  BSYNC.RECONVERGENT B2 ;  /* 0x0000000000027941 */ /* 0x000fea0003800200 */
.L_x_6202:
        /* <DEDUP_REMOVED lines=12> */
.L_x_6166:
[----:B------:R-:W0:Y:S01]  /*109b0*/  LDC.64 R96, c[0x0][0x3a8] ;  /* 0x0000ea00ff607b82 */ /* 0x000e220000000a00 */
[----:B------:R-:W-:Y:S02]  /*109c0*/  SEL R99, RZ, 0x10000, !P5 ;  /* 0x00010000ff637807 */ /* 0x000fe40006800000 */
[----:B------:R-:W-:Y:S01]  /*109d0*/  ISETP.NE.AND P5, PT, R95, RZ, PT ;  /* 0x000000ff5f00720c */ /* 0x000fe20003fa5270 */
[----:B------:R-:W-:Y:S01]  /*109e0*/  IMAD.MOV.U32 R95, RZ, RZ, R72 ;  /* 0x000000ffff5f7224 */ /* 0x000fe200078e0048 */
        /* <DEDUP_REMOVED lines=8> */
[----:B------:R-:W-:Y:S02]  /*10a70*/  LOP3.LUT R73, R73, R93, R98, 0xfe, !PT ;  /* 0x0000005d49497212 */ /* 0x000fe400078efe62 */
[----:B------:R-:W-:Y:S02]  /*10a80*/  SEL R99, RZ, 0x1, !P3 ;  /* 0x00000001ff637807 */ /* 0x000fe40005800000 */
[----:B------:R-:W-:Y:S01]  /*10a90*/  SEL R98, RZ, 0x1, !P6 ;  /* 0x00000001ff627807 */ /* 0x000fe20007000000 */
[----:B0-----:R-:W-:Y:S01]  /*10aa0*/  IMAD.WIDE.U32 R96, R94, 0x10, R96 ;  /* 0x000000105e607825 */ /* 0x001fe200078e0060 */
[----:B------:R-:W-:-:S02]  /*10ab0*/  LOP3.LUT R99, R100, R99, RZ, 0xfc, !PT ;  /* 0x0000006364637212 */ /* 0x000fc400078efcff */
[----:B------:R-:W-:Y:S02]  /*10ac0*/  LOP3.LUT R98, R73, R98, RZ, 0xfc, !PT ;  /* 0x0000006249627212 */ /* 0x000fe400078efcff */
[----:B------:R2:W-:Y:S01]  /*10ad0*/  STG.E.128 desc[UR8][R96.64], R68 ;  /* 0x0000004460007986 */ /* 0x0005e2000c101d08 */
[----:B-1----:R-:W-:-:S05]  /*10ae0*/  IMAD.WIDE.U32 R74, R94, 0x8, R74 ;  /* 0x000000085e4a7825 */ /* 0x002fca00078e004a */
[----:B------:R2:W-:Y:S02]  /*10af0*/  STG.E.64 desc[UR8][R74.64], R98 ;  /* 0x000000624a007986 */ /* 0x0005e4000c101b08 */
.L_x_6124:
[----:B------:R-:W-:Y:S05]  /*10b00*/  BSYNC.RECONVERGENT B1 ;  /* 0x0000000000017941 */ /* 0x000fea0003800200 */
.L_x_6123:
        /* <DEDUP_REMOVED lines=101> */
.L_x_6226:
[----:B-1----:R-:W-:Y:S01]  /*11160*/  FADD.FTZ R93, R74, R75 ;  /* 0x0000004b4a5d7221 */ /* 0x002fe20000010000 */
[----:B0-----:R-:W-:Y:S01]  /*11170*/  FMUL.FTZ R74, R73, R73 ;  /* 0x00000049494a7220 */ /* 0x001fe20000410000 */
        /* <DEDUP_REMOVED lines=14> */
[----:B0-----:R-:W0:Y:S01]  /*11260*/  LDC.64 R72, c[0x0][0x428] ;  /* 0x00010a00ff487b82 */ /* 0x001e220000000a00 */
        /* <DEDUP_REMOVED lines=25> */
[----:B0-----:R-:W-:Y:S01]  /*11400*/  IMAD.WIDE.U32 R72, R81, 0x10, R72 ;  /* 0x0000001051487825 */ /* 0x001fe200078e0048 */
[----:B------:R-:W-:-:S02]  /*11410*/  F2FP.BF16.F32.PACK_AB R69, R94, R71 ;  /* 0x000000475e45723e */ /* 0x000fc400000010ff */
[----:B------:R-:W-:Y:S02]  /*11420*/  F2FP.BF16.F32.PACK_AB R70, R97, R70 ;  /* 0x000000466146723e */ /* 0x000fe400000010ff */
[----:B------:R-:W-:Y:S02]  /*11430*/  F2FP.BF16.F32.PACK_AB R71, R102, R99 ;  /* 0x000000636647723e */ /* 0x000fe400000010ff */
[----:B------:R-:W-:-:S03]  /*11440*/  IADD3 R81, PT, PT, R81, 0x20, RZ ;  /* 0x0000002051517810 */ /* 0x000fc60007ffe0ff */
[----:B------:R1:W-:Y:S04]  /*11450*/  STG.E.128 desc[UR8][R72.64], R68 ;  /* 0x0000004448007986 */ /* 0x0003e8000c101d08 */
.L_x_6209:
[----:B------:R-:W-:Y:S05]  /*11460*/  BSYNC.RECONVERGENT B1 ;  /* 0x0000000000017941 */ /* 0x000fea0003800200 */
.L_x_6208:
[----:B------:R-:W-:Y:S01]  /*11470*/  ISETP.GE.U32.AND P1, PT, R11, 0x40, PT ;  /* 0x000000400b00780c */ /* 0x000fe20003f26070 */
[----:B------:R-:W-:-:S12]  /*11480*/  BSSY.RECONVERGENT B1, `(.L_x_6210) ;  /* 0x0000022000017945 */ /* 0x000fd80003800200 */
        /* <DEDUP_REMOVED lines=29> */
[----:B------:R-:W-:Y:S01]  /*11660*/  F2FP.BF16.F32.PACK_AB R70, R97, R70 ;  /* 0x000000466146723e */ /* 0x000fe200000010ff */
[----:B------:R-:W-:Y:S01]  /*11670*/  VIADD R81, R81, 0x20 ;  /* 0x0000002051517836 */ /* 0x000fe20000000000 */
[----:B------:R-:W-:-:S05]  /*11680*/  F2FP.BF16.F32.PACK_AB R71, R102, R99 ;  /* 0x000000636647723e */ /* 0x000fca00000010ff */
[----:B------:R2:W-:Y:S02]  /*11690*/  STG.E.128 desc[UR8][R72.64], R68 ;  /* 0x0000004448007986 */ /* 0x0005e4000c101d08 */
.L_x_6211:
[----:B------:R-:W-:Y:S05]  /*116a0*/  BSYNC.RECONVERGENT B1 ;  /* 0x0000000000017941 */ /* 0x000fea0003800200 */
.L_x_6210:
        /* <DEDUP_REMOVED lines=33> */
.L_x_6213:
[----:B------:R-:W-:Y:S05]  /*118c0*/  BSYNC.RECONVERGENT B1 ;  /* 0x0000000000017941 */ /* 0x000fea0003800200 */
.L_x_6212:
[----:B0123--:R-:W0:Y:S02]  /*118d0*/  LDC.64 R68, c[0x0][0x380] ;  /* 0x0000e000ff447b82 */ /* 0x00fe240000000a00 */
[----:B0-----:R-:W-:-:S04]  /*118e0*/  LEA R8, R68, R8, 0x2 ;  /* 0x0000000844087211 */ /* 0x001fc800078e10ff */
[----:B------:R-:W-:-:S13]  /*118f0*/  ISETP.GE.AND P0, PT, R8, R69, PT ;  /* 0x000000450800720c */ /* 0x000fda0003f06270 */
[----:B------:R-:W-:Y:S05]  /*11900*/  @!P0 BRA `(.L_x_6214) ;  /* 0xfffffef000bc8947 */ /* 0x000fea000383ffff */
[----:B------:R-:W-:Y:S05]  /*11910*/  BSYNC B0 ;  /* 0x0000000000007941 */ /* 0x000fea0003800000 */
.L_x_5955:
[----:B------:R-:W-:Y:S05]  /*11920*/  EXIT ;  /* 0x000000000000794d */ /* 0x000fea0003800000 */
.L_x_6207:
        /* <DEDUP_REMOVED lines=8> */
.L_x_6216:
[----:B------:R-:W-:Y:S05]  /*119b0*/  BSYNC B1 ;  /* 0x0000000000017941 */ /* 0x000fea0003800000 */
.L_x_6215:
        /* <DEDUP_REMOVED lines=10> */
.L_x_6217:
[----:B------:R-:W-:Y:S01]  /*11a60*/  HFMA2 R97, -RZ, RZ, 0, 2.384185791015625e-07 ;  /* 0x00000004ff617431 */ /* 0x000fe200000001ff */
[----:B------:R-:W-:-:S05]  /*11a70*/  MOV R71, R94 ;  /* 0x0000005e00477202 */ /* 0x000fca0000000f00 */
[----:B------:R-:W-:-:S04]  /*11a80*/  FADD.FTZ R71, R70, R71 ;  /* 0x0000004746477221 */ /* 0x000fc80000010000 */
[----:B------:R-:W-:-:S07]  /*11a90*/  IMAD.MOV.U32 R96, RZ, RZ, R71 ;  /* 0x000000ffff607224 */ /* 0x000fce00078e0047 */
[----:B------:R-:W-:Y:S05]  /*11aa0*/  WARPSYNC.COLLECTIVE R93, `(.L_x_6218) ;  /* 0x000000005d087348 */ /* 0x000fea0003c00000 */
[----:B------:R0:W1:Y:S02]  /*11ab0*/  SHFL.BFLY P4, R94, R96, R97, R98 ;  /* 0x0c000061605e7389 */ /* 0x0000640000080062 */
[----:B01----:R-:W-:Y:S05]  /*11ac0*/  ENDCOLLECTIVE ;  /* 0x000000000000791b */ /* 0x003fea0003800000 */
.L_x_6218:
[----:B------:R-:W-:Y:S02]  /*11ad0*/  IMAD.MOV.U32 R97, RZ, RZ, 0x8 ;  /* 0x00000008ff617424 */ /* 0x000fe400078e00ff */
[----:B------:R-:W-:-:S04]  /*11ae0*/  IMAD.MOV.U32 R68, RZ, RZ, R94 ;  /* 0x000000ffff447224 */ /* 0x000fc800078e005e */
[----:B------:R-:W-:-:S05]  /*11af0*/  FADD.FTZ R74, R71, R68 ;  /* 0x00000044474a7221 */ /* 0x000fca0000010000 */
[----:B------:R-:W-:-:S07]  /*11b00*/  MOV R96, R74 ;  /* 0x0000004a00607202 */ /* 0x000fce0000000f00 */
[----:B------:R-:W-:Y:S05]  /*11b10*/  WARPSYNC.COLLECTIVE R93, `(.L_x_6219) ;  /* 0x000000005d087348 */ /* 0x000fea0003c00000 */
[----:B------:R0:W1:Y:S02]  /*11b20*/  SHFL.BFLY P4, R94, R96, R97, R98 ;  /* 0x0c000061605e7389 */ /* 0x0000640000080062 */
[----:B01----:R-:W-:Y:S05]  /*11b30*/  ENDCOLLECTIVE ;  /* 0x000000000000791b */ /* 0x003fea0003800000 */
.L_x_6219:
[----:B------:R-:W-:Y:S01]  /*11b40*/  HFMA2 R97, -RZ, RZ, 0, 9.5367431640625e-07 ;  /* 0x00000010ff617431 */ /* 0x000fe200000001ff */
[----:B------:R-:W-:-:S05]  /*11b50*/  MOV R73, R94 ;  /* 0x0000005e00497202 */ /* 0x000fca0000000f00 */
[----:B------:R-:W-:-:S04]  /*11b60*/  FADD.FTZ R75, R74, R73 ;  /* 0x000000494a4b7221 */ /* 0x000fc80000010000 */
[----:B------:R-:W-:-:S07]  /*11b70*/  IMAD.MOV.U32 R96, RZ, RZ, R75 ;  /* 0x000000ffff607224 */ /* 0x000fce00078e004b */
[----:B------:R-:W-:Y:S05]  /*11b80*/  WARPSYNC.COLLECTIVE R93, `(.L_x_6220) ;  /* 0x000000005d087348 */ /* 0x000fea0003c00000 */
[----:B------:R0:W1:Y:S02]  /*11b90*/  SHFL.BFLY P4, R94, R96, R97, R98 ;  /* 0x0c000061605e7389 */ /* 0x0000640000080062 */
[----:B01----:R-:W-:Y:S05]  /*11ba0*/  ENDCOLLECTIVE ;  /* 0x000000000000791b */ /* 0x003fea0003800000 */
.L_x_6220:
[----:B------:R-:W-:Y:S02]  /*11bb0*/  IMAD.MOV.U32 R97, RZ, RZ, 0x1 ;  /* 0x00000001ff617424 */ /* 0x000fe400078e00ff */
[----:B------:R-:W-:-:S04]  /*11bc0*/  IMAD.MOV.U32 R68, RZ, RZ, R94 ;  /* 0x000000ffff447224 */ /* 0x000fc800078e005e */
        /* <DEDUP_REMOVED lines=51> */
[----:B------:R-:W-:-:S07]  /*11f00*/  MOV R96, R68 ;  /* 0x0000004400607202 */ /* 0x000fce0000000f00 */
[----:B------:R-:W-:Y:S05]  /*11f10*/  WARPSYNC.COLLECTIVE R93, `(.L_x_6221) ;  /* 0x000000005d087348 */ /* 0x000fea0003c00000 */
[----:B------:R0:W1:Y:S02]  /*11f20*/  SHFL.BFLY P4, R94, R96, R97, R98 ;  /* 0x0c000061605e7389 */ /* 0x0000640000080062 */
[----:B01----:R-:W-:Y:S05]  /*11f30*/  ENDCOLLECTIVE ;  /* 0x000000000000791b */ /* 0x003fea0003800000 */
.L_x_6221:
[----:B------:R-:W-:Y:S01]  /*11f40*/  HFMA2 R97, -RZ, RZ, 0, 1.1920928955078125e-07 ;  /* 0x00000002ff617431 */ /* 0x000fe200000001ff */
[----:B------:R-:W-:-:S05]  /*11f50*/  MOV R69, R94 ;  /* 0x0000005e00457202 */ /* 0x000fca0000000f00 */
[----:B------:R-:W-:-:S04]  /*11f60*/  FADD.FTZ R69, R68, R69 ;  /* 0x0000004544457221 */ /* 0x000fc80000010000 */
[----:B------:R-:W-:-:S07]  /*11f70*/  IMAD.MOV.U32 R96, RZ, RZ, R69 ;  /* 0x000000ffff607224 */ /* 0x000fce00078e0045 */
[----:B------:R-:W-:Y:S05]  /*11f80*/  WARPSYNC.COLLECTIVE R93, `(.L_x_6222) ;  /* 0x000000005d087348 */ /* 0x000fea0003c00000 */
[----:B------:R0:W1:Y:S02]  /*11f90*/  SHFL.BFLY P4, R94, R96, R97, R98 ;  /* 0x0c000061605e7389 */ /* 0x0000640000080062 */
[----:B01----:R-:W-:Y:S05]  /*11fa0*/  ENDCOLLECTIVE ;  /* 0x000000000000791b */ /* 0x003fea0003800000 */
.L_x_6222:
[----:B------:R-:W-:Y:S02]  /*11fb0*/  IMAD.MOV.U32 R97, RZ, RZ, 0x4 ;  /* 0x00000004ff617424 */ /* 0x000fe400078e00ff */
[----:B------:R-:W-:-:S04]  /*11fc0*/  IMAD.MOV.U32 R70, RZ, RZ, R94 ;  /* 0x000000ffff467224 */ /* 0x000fc800078e005e */
[----:B------:R-:W-:-:S05]  /*11fd0*/  FADD.FTZ R70, R69, R70 ;  /* 0x0000004645467221 */ /* 0x000fca0000010000 */
[----:B------:R-:W-:-:S07]  /*11fe0*/  MOV R96, R70 ;  /* 0x0000004600607202 */ /* 0x000fce0000000f00 */
[----:B------:R-:W-:Y:S05]  /*11ff0*/  WARPSYNC.COLLECTIVE R93, `(.L_x_6223) ;  /* 0x000000005d087348 */ /* 0x000fea0003c00000 */
[----:B------:R0:W1:Y:S02]  /*12000*/  SHFL.BFLY P4, R94, R96, R97, R98 ;  /* 0x0c000061605e7389 */ /* 0x0000640000080062 */
[----:B01----:R-:W-:Y:S05]  /*12010*/  ENDCOLLECTIVE ;  /* 0x000000000000791b */ /* 0x003fea0003800000 */
.L_x_6223:
[----:B------:R-:W-:Y:S01]  /*12020*/  HFMA2 R97, -RZ, RZ, 0, 4.76837158203125e-07 ;  /* 0x00000008ff617431 */ /* 0x000fe200000001ff */
[----:B------:R-:W-:-:S05]  /*12030*/  MOV R71, R94 ;  /* 0x0000005e00477202 */ /* 0x000fca0000000f00 */
[----:B------:R-:W-:-:S04]  /*12040*/  FADD.FTZ R71, R70, R71 ;  /* 0x0000004746477221 */ /* 0x000fc80000010000 */
[----:B------:R-:W-:-:S07]  /*12050*/  IMAD.MOV.U32 R96, RZ, RZ, R71 ;  /* 0x000000ffff607224 */ /* 0x000fce00078e0047 */
[----:B------:R-:W-:Y:S05]  /*12060*/  WARPSYNC.COLLECTIVE R93, `(.L_x_6224) ;  /* 0x000000005d087348 */ /* 0x000fea0003c00000 */
[----:B------:R0:W1:Y:S02]  /*12070*/  SHFL.BFLY P4, R94, R96, R97, R98 ;  /* 0x0c000061605e7389 */ /* 0x0000640000080062 */
[----:B01----:R-:W-:Y:S05]  /*12080*/  ENDCOLLECTIVE ;  /* 0x000000000000791b */ /* 0x003fea0003800000 */
.L_x_6224:
[----:B------:R-:W-:Y:S02]  /*12090*/  IMAD.MOV.U32 R97, RZ, RZ, 0x10 ;  /* 0x00000010ff617424 */ /* 0x000fe400078e00ff */
[----:B------:R-:W-:-:S04]  /*120a0*/  IMAD.MOV.U32 R74, RZ, RZ, R94 ;  /* 0x000000ffff4a7224 */ /* 0x000fc800078e005e */
[----:B------:R-:W-:-:S05]  /*120b0*/  FADD.FTZ R74, R71, R74 ;  /* 0x0000004a474a7221 */ /* 0x000fca0000010000 */
[----:B------:R-:W-:-:S07]  /*120c0*/  MOV R96, R74 ;  /* 0x0000004a00607202 */ /* 0x000fce0000000f00 */
[----:B------:R-:W-:Y:S05]  /*120d0*/  WARPSYNC.COLLECTIVE R93, `(.L_x_6225) ;  /* 0x000000005d087348 */ /* 0x000fea0003c00000 */
[----:B------:R0:W1:Y:S02]  /*120e0*/  SHFL.BFLY P4, R94, R96, R97, R98 ;  /* 0x0c000061605e7389 */ /* 0x0000640000080062 */
[----:B01----:R-:W-:Y:S05]  /*120f0*/  ENDCOLLECTIVE ;  /* 0x000000000000791b */ /* 0x003fea0003800000 */
.L_x_6225:
[----:B------:R-:W-:Y:S01]  /*12100*/  MOV R75, R94 ;  /* 0x0000005e004b7202 */ /* 0x000fe20000000f00 */
[----:B------:R-:W-:Y:S06]  /*12110*/  BRA `(.L_x_6226) ;  /* 0xfffffff000107947 */ /* 0x000fec000383ffff */
.L_x_6227:
        /* <DEDUP_REMOVED lines=14> */
.L_x_28742:


//--------------------- .text._ZN10layer_norm13ln_fwd_kernelINS_13Kernel_traitsIf13__nv_bfloat16S2_S2_fjLj768ELj1ELj4ELj1ELj16ENS_18Kernel_traits_baseILj768EfS2_S2_S2_fjLj128EEEEELb1ELb0ELb0ELb1EEEvNS_9FwdParamsE --------------------------
	.section	.text._ZN10layer_norm13ln_fwd_kernelINS_13Kernel_traitsIf13__nv_bfloat16S2_S2_fjLj768ELj1ELj4ELj1ELj16ENS_18Kernel_traits_baseILj768EfS2_S2_S2_fjLj128EEEEELb1ELb0ELb0ELb1EEEvNS_9FwdParamsE,"ax",@progbits
	.align	128
        .global         _ZN10layer_norm13ln_fwd_kernelINS_13Kernel_traitsIf13__nv_bfloat16S2_S2_fjLj768ELj1ELj4ELj1ELj16ENS_18Kernel_traits_baseILj768EfS2_S2_S2_fjLj128EEEEELb1ELb0ELb0ELb1EEEvNS_9FwdParamsE
        .type           _ZN10layer_norm13ln_fwd_kernelINS_13Kernel_traitsIf13__nv_bfloat16S2_S2_fjLj768ELj1ELj4ELj1ELj16ENS_18Kernel_traits_baseILj768EfS2_S2_S2_fjLj128EEEEELb1ELb0ELb0ELb1EEEvNS_9FwdParamsE,@function
        .size           _ZN10layer_norm13ln_fwd_kernelINS_13Kernel_traitsIf13__nv_bfloat16S2_S2_fjLj768ELj1ELj4ELj1ELj16ENS_18Kernel_traits_baseILj768EfS2_S2_S2_fjLj128EEEEELb1ELb0ELb0ELb1EEEvNS_9FwdParamsE,(.L_x_28743 - _ZN10layer_norm13ln_fwd_kernelINS_13Kernel_traitsIf13__nv_bfloat16S2_S2_fjLj768ELj1ELj4ELj1ELj16ENS_18Kernel_traits_baseILj768EfS2_S2_S2_fjLj128EEEEELb1ELb0ELb0ELb1EEEvNS_9FwdParamsE)
        .other          _ZN10layer_norm13ln_fwd_kernelINS_13Kernel_traitsIf13__nv_bfloat16S2_S2_fjLj768ELj1ELj4ELj1ELj16ENS_18Kernel_traits_baseILj768EfS2_S2_S2_fjLj128EEEEELb1ELb0ELb0ELb1EEEvNS_9FwdParamsE,@"STO_CUDA_ENTRY STV_DEFAULT"
_ZN10layer_norm13ln_fwd_kernelINS_13Kernel_traitsIf13__nv_bfloat16S2_S2_fjLj768ELj1ELj4ELj1ELj16ENS_18Kernel_traits_baseILj768EfS2_S2_S2_fjLj128EEEEELb1ELb0ELb0ELb1EEEvNS_9FwdParamsE:
.text._ZN10layer_norm13ln_fwd_kernelINS_13Kernel_traitsIf13__nv_bfloat16S2_S2_fjLj768ELj1ELj4ELj1ELj16ENS_18Kernel_traits_baseILj768EfS2_S2_S2_fjLj128EEEEELb1ELb0ELb0ELb1EEEvNS_9FwdParamsE:
[----:B------:R-:W-:Y:S01]  /*0000*/  LDC R1, c[0x0][0x37c] ;  /* 0x0000df00ff017b82 */ /* 0x000fe20000000800 */
[----:B------:R-:W0:Y:S01]  /*0010*/  LDCU.U8 UR4, c[0x0][0x464] ;  /* 0x00008c80ff0477ac */ /* 0x000e220008000000 */
[----:B------:R-:W1:Y:S01]  /*0020*/  LDCU.64 UR6, c[0x0][0x450] ;  /* 0x00008a00ff0677ac */ /* 0x000e620008000a00 */
[----:B------:R-:W2:Y:S01]  /*0030*/  LDCU.64 UR8, c[0x0][0x358] ;  /* 0x00006b00ff0877ac */ /* 0x000ea20008000a00 */
[----:B0-----:R-:W-:Y:S01]  /*0040*/  ISETP.NE.AND P1, PT, RZ, UR4, PT ;  /* 0x00000004ff007c0c */ /* 0x001fe2000bf25270 */
[----:B------:R-:W0:Y:S01]  /*0050*/  LDCU.64 UR4, c[0x0][0x438] ;  /* 0x00008700ff0477ac */ /* 0x000e220008000a00 */
[----:B------:R-:W3:Y:S01]  /*0060*/  S2R R0, SR_TID.X ;  /* 0x0000000000007919 */ /* 0x000ee20000002100 */
[----:B-1----:R-:W-:Y:S02]  /*0070*/  IMAD.U32 R4, RZ, RZ, UR6 ;  /* 0x00000006ff047e24 */ /* 0x002fe4000f8e00ff */
[----:B------:R-:W-:Y:S01]  /*0080*/  IMAD.U32 R5, RZ, RZ, UR7 ;  /* 0x00000007ff057e24 */ /* 0x000fe2000f8e00ff */
[----:B------:R-:W1:Y:S07]  /*0090*/  LDC R96, c[0x0][0x458] ;  /* 0x00011600ff607b82 */ /* 0x000e6e0000000800 */
[----:B--2---:R-:W2:Y:S01]  /*00a0*/  @P1 LDG.E.64 R4, desc[UR8][R4.64] ;  /* 0x0000000804041981 */ /* 0x004ea2000c1e1b00 */
[----:B------:R-:W1:Y:S01]  /*00b0*/  LDC R97, c[0x0][0x45c] ;  /* 0x00011700ff617b82 */ /* 0x000e620000000800 */
[----:B0-----:R-:W-:-:S04]  /*00c0*/  ISETP.NE.U32.AND P0, PT, RZ, UR4, PT ;  /* 0x00000004ff007c0c */ /* 0x001fc8000bf05070 */
[----:B------:R-:W-:-:S03]  /*00d0*/  ISETP.NE.AND.EX P0, PT, RZ, UR5, PT, P0 ;  /* 0x00000005ff007c0c */ /* 0x000fc6000bf05300 */
[----:B------:R-:W0:Y:S08]  /*00e0*/  LDC R13, c[0x0][0x360] ;  /* 0x0000d800ff0d7b82 */ /* 0x000e300000000800 */
[----:B------:R-:W4:Y:S01]  /*00f0*/  @P1 LDC R15, c[0x0][0x460] ;  /* 0x00011800ff0f1b82 */ /* 0x000f220000000800 */
[----:B---3--:R-:W-:Y:S01]  /*0100*/  LOP3.LUT R3, R0, 0x1f, RZ, 0xc0, !PT ;  /* 0x0000001f00037812 */ /* 0x008fe200078ec0ff */
[----:B-1----:R1:W5:Y:S06]  /*0110*/  @P1 LDG.E.64 R6, desc[UR8][R96.64] ;  /* 0x0000000860061981 */ /* 0x00236c000c1e1b00 */
[----:B------:R-:W3:Y:S08]  /*0120*/  @P0 LDC.64 R8, c[0x0][0x3d0] ;  /* 0x0000f400ff080b82 */ /* 0x000ef00000000a00 */
[----:B------:R-:W1:Y:S01]  /*0130*/  @P0 LDC.64 R10, c[0x0][0x438] ;  /* 0x00010e00ff0a0b82 */ /* 0x000e620000000a00 */
[----:B---3--:R-:W-:-:S05]  /*0140*/  @P0 IMAD.WIDE.U32 R8, R3, 0x20, R8 ;  /* 0x0000002003080825 */ /* 0x008fca00078e0008 */
[----:B------:R3:W5:Y:S01]  /*0150*/  @P0 LDG.E.128 R64, desc[UR8][R8.64] ;  /* 0x0000000808400981 */ /* 0x000762000c1e1d00 */
        /* <DEDUP_REMOVED lines=12> */
[----:B------:R-:W1:Y:S02]  /*0220*/  S2UR UR5, SR_CTAID.X ;  /* 0x00000000000579c3 */ /* 0x000e640000002500 */
[----:B-1----:R-:W-:Y:S01]  /*0230*/  USHF.L.U32 UR4, UR5, 0x2, URZ ;  /* 0x0000000205047899 */ /* 0x002fe200080006ff */
[----:B--2---:R-:W-:-:S02]  /*0240*/  @P1 R2UR UR6, R4 ;  /* 0x00000000040612ca */ /* 0x004fc400000e0000 */
[----:B------:R-:W-:Y:S02]  /*0250*/  @P1 R2UR UR7, R5 ;  /* 0x00000000050712ca */ /* 0x000fe400000e0000 */
[--C-:B------:R-:W-:Y:S01]  /*0260*/  SHF.R.U32.HI R5, RZ, 0x5, R0.reuse ;  /* 0x00000005ff057819 */ /* 0x100fe20000011600 */
[----:B0-----:R-:W-:-:S03]  /*0270*/  IMAD R4, R13, UR5, R0 ;  /* 0x000000050d047c24 */ /* 0x001fc6000f8e0200 */
[----:B------:R-:W-:-:S05]  /*0280*/  LOP3.LUT R5, R5, UR4, RZ, 0xfc, !PT ;  /* 0x0000000405057c12 */ /* 0x000fca000f8efcff */
[----:B------:R-:W-:Y:S02]  /*0290*/  UIADD3 UR14, UPT, UPT, UR6, -0x61c88647, URZ ;  /* 0x9e3779b9060e7890 */ /* 0x000fe4000fffe0ff */
[----:B------:R-:W-:Y:S02]  /*02a0*/  UIADD3 UR15, UPT, UPT, UR7, -0x4498517b, URZ ;  /* 0xbb67ae85070f7890 */ /* 0x000fe4000fffe0ff */
[----:B------:R-:W-:Y:S02]  /*02b0*/  UIADD3 UR16, UPT, UPT, UR6, 0x3c6ef372, URZ ;  /* 0x3c6ef37206107890 */ /* 0x000fe4000fffe0ff */
[----:B------:R-:W-:Y:S02]  /*02c0*/  UIADD3 UR17, UPT, UPT, UR7, 0x76cf5d0a, URZ ;  /* 0x76cf5d0a07117890 */ /* 0x000fe4000fffe0ff */
[----:B------:R-:W-:Y:S02]  /*02d0*/  UIADD3 UR18, UPT, UPT, UR6, -0x255992d5, URZ ;  /* 0xdaa66d2b06127890 */ /* 0x000fe4000fffe0ff */
[----:B------:R-:W-:-:S02]  /*02e0*/  UIADD3 UR19, UPT, UPT, UR7, 0x32370b8f, URZ ;  /* 0x32370b8f07137890 */ /* 0x000fc4000fffe0ff */
[----:B------:R-:W-:Y:S01]  /*02f0*/  UIADD3 UR20, UPT, UPT, UR6, 0x78dde6e4, URZ ;  /* 0x78dde6e406147890 */ /* 0x000fe2000fffe0ff */
[----:B---34-:R-:W-:Y:S11]  /*0300*/  @P0 BRA `(.L_x_6228) ;  /* 0x0000000000500947 */ /* 0x018ff60003800000 */
        /* <DEDUP_REMOVED lines=20> */
.L_x_6228:
[----:B------:R-:W0:Y:S01]  /*0450*/  LDCU UR4, c[0x0][0x384] ;  /* 0x00007080ff0477ac */ /* 0x000e220008000800 */
[----:B-----5:R-:W-:Y:S01]  /*0460*/  @P1 IADD3 R96, P0, PT, R6, R15, RZ ;  /* 0x0000000f06601210 */ /* 0x020fe20007f1e0ff */
[----:B------:R-:W-:-:S03]  /*0470*/  UIADD3 UR21, UPT, UPT, UR7, -0x126145ec, URZ ;  /* 0xed9eba1407157890 */ /* 0x000fc6000fffe0ff */
[----:B------:R-:W-:Y:S01]  /*0480*/  @P1 IADD3.X R97, PT, PT, RZ, R7, RZ, P0, !PT ;  /* 0x00000007ff611210 */ /* 0x000fe200007fe4ff */
[----:B------:R-:W-:Y:S02]  /*0490*/  UIADD3 UR22, UPT, UPT, UR6, 0x1715609d, URZ ;  /* 0x1715609d06167890 */ /* 0x000fe4000fffe0ff */
[----:B------:R-:W-:Y:S01]  /*04a0*/  UIADD3 UR23, UPT, UPT, UR7, -0x56f99767, URZ ;  /* 0xa906689907177890 */ /* 0x000fe2000fffe0ff */
[--C-:B------:R-:W-:Y:S01]  /*04b0*/  SHF.R.U64 R6, R96, 0x2, R97.reuse ;  /* 0x0000000260067819 */ /* 0x100fe20000001261 */
[----:B------:R-:W-:Y:S01]  /*04c0*/  UIADD3 UR24, UPT, UPT, UR6, -0x4ab325aa, URZ ;  /* 0xb54cda5606187890 */ /* 0x000fe2000fffe0ff */
[----:B------:R-:W-:Y:S01]  /*04d0*/  SHF.R.U32.HI R7, RZ, 0x2, R97 ;  /* 0x00000002ff077819 */ /* 0x000fe20000011661 */
[----:B------:R-:W-:Y:S02]  /*04e0*/  UIADD3 UR25, UPT, UPT, UR7, 0x646e171e, URZ ;  /* 0x646e171e07197890 */ /* 0x000fe4000fffe0ff */
[----:B------:R-:W-:Y:S02]  /*04f0*/  UIADD3 UR26, UPT, UPT, UR6, 0x5384540f, URZ ;  /* 0x5384540f061a7890 */ /* 0x000fe4000fffe0ff */
[----:B------:R-:W-:Y:S01]  /*0500*/  UIADD3 UR27, UPT, UPT, UR7, 0x1fd5c5a3, URZ ;  /* 0x1fd5c5a3071b7890 */ /* 0x000fe2000fffe0ff */
[----:B0-----:R-:W-:Y:S01]  /*0510*/  ISETP.GE.AND P0, PT, R5, UR4, PT ;  /* 0x0000000405007c0c */ /* 0x001fe2000bf06270 */
[----:B------:R-:W-:-:S02]  /*0520*/  UIADD3 UR28, UPT, UPT, UR6, -0xe443238, URZ ;  /* 0xf1bbcdc8061c7890 */ /* 0x000fc4000fffe0ff */
[----:B------:R-:W-:Y:S02]  /*0530*/  UIADD3 UR30, UPT, UPT, UR6, -0x700cb87f, URZ ;  /* 0x8ff34781061e7890 */ /* 0x000fe4000fffe0ff */
[----:B------:R-:W-:Y:S02]  /*0540*/  UIADD3 UR31, UPT, UPT, UR7, -0x695add53, URZ ;  /* 0x96a522ad071f7890 */ /* 0x000fe4000fffe0ff */
[----:B------:R-:W-:-:S06]  /*0550*/  UIADD3 UR29, UPT, UPT, UR7, -0x24c28bd8, URZ ;  /* 0xdb3d7428071d7890 */ /* 0x000fcc000fffe0ff */
[----:B------:R-:W-:Y:S06]  /*0560*/  @P0 EXIT ;  /* 0x000000000000094d */ /* 0x000fec0003800000 */
[----:B------:R-:W-:Y:S01]  /*0570*/  IMAD.HI.U32 R0, R4, -0x326172a9, RZ ;  /* 0xcd9e8d5704007827 */ /* 0x000fe200078e00ff */
[----:B------:R-:W0:Y:S01]  /*0580*/  LDCU.64 UR4, c[0x0][0x3e0] ;  /* 0x00007c00ff0477ac */ /* 0x000e220008000a00 */
[----:B------:R-:W-:Y:S01]  /*0590*/  BSSY B0, `(.L_x_6229) ;  /* 0x00010d9000007945 */ /* 0x000fe20003800000 */
[----:B------:R-:W-:Y:S01]  /*05a0*/  LOP3.LUT R96, R96, 0x3, RZ, 0xc0, !PT ;  /* 0x0000000360607812 */ /* 0x000fe200078ec0ff */
[----:B------:R-:W-:Y:S01]  /*05b0*/  IMAD.HI.U32 R2, R6, -0x2daee0ad, RZ ;  /* 0xd2511f5306027827 */ /* 0x000fe200078e00ff */
[----:B------:R-:W-:Y:S01]  /*05c0*/  LOP3.LUT R0, R7, UR6, R0, 0x96, !PT ;  /* 0x0000000607007c12 */ /* 0x000fe2000f8e9600 */
[----:B------:R-:W1:Y:S02]  /*05d0*/  LDCU UR33, c[0x0][0x404] ;  /* 0x00008080ff2177ac */ /* 0x000e640008000800 */
[----:B------:R-:W-:Y:S01]  /*05e0*/  IMAD R9, R4, -0x326172a9, RZ ;  /* 0xcd9e8d5704097824 */ /* 0x000fe200078e02ff */
[----:B------:R-:W-:Y:S01]  /*05f0*/  LOP3.LUT R2, R2, UR7, RZ, 0x3c, !PT ;  /* 0x0000000702027c12 */ /* 0x000fe2000f8e3cff */
[----:B------:R-:W-:Y:S01]  /*0600*/  IMAD R11, R6, -0x2daee0ad, RZ ;  /* 0xd2511f53060b7824 */ /* 0x000fe200078e02ff */
[----:B------:R-:W2:Y:S01]  /*0610*/  LDCU UR34, c[0x0][0x408] ;  /* 0x00008100ff2277ac */ /* 0x000ea20008000800 */
[----:B------:R-:W-:Y:S01]  /*0620*/  IMAD.HI.U32 R10, R0, -0x2daee0ad, RZ ;  /* 0xd2511f53000a7827 */ /* 0x000fe200078e00ff */
[----:B------:R-:W3:Y:S03]  /*0630*/  LDCU UR12, c[0x0][0x388] ;  /* 0x00007100ff0c77ac */ /* 0x000ee60008000800 */
[----:B------:R-:W-:Y:S01]  /*0640*/  IMAD.HI.U32 R8, R2, -0x326172a9, RZ ;  /* 0xcd9e8d5702087827 */ /* 0x000fe200078e00ff */
[----:B------:R-:W-:Y:S01]  /*0650*/  LOP3.LUT R10, R11, UR15, R10, 0x96, !PT ;  /* 0x0000000f0b0a7c12 */ /* 0x000fe2000f8e960a */
[----:B0-----:R-:W-:-:S02]  /*0660*/  UISETP.NE.U32.AND UP0, UPT, UR4, URZ, UPT ;  /* 0x000000ff0400728c */ /* 0x001fc4000bf05070 */
[----:B------:R-:W-:Y:S01]  /*0670*/  IMAD R11, R0, -0x2daee0ad, RZ ;  /* 0xd2511f53000b7824 */ /* 0x000fe200078e02ff */
[----:B------:R-:W-:Y:S01]  /*0680*/  LOP3.LUT R8, R9, UR14, R8, 0x96, !PT ;  /* 0x0000000e09087c12 */ /* 0x000fe2000f8e9608 */
[----:B------:R-:W-:Y:S01]  /*0690*/  IMAD R9, R2, -0x326172a9, RZ ;  /* 0xcd9e8d5702097824 */ /* 0x000fe200078e02ff */
[----:B------:R-:W0:Y:S01]  /*06a0*/  LDCU.U8 UR32, c[0x0][0x410] ;  /* 0x00008200ff2077ac */ /* 0x000e220008000000 */
[----:B------:R-:W-:Y:S01]  /*06b0*/  IMAD.HI.U32 R0, R10, -0x326172a9, RZ ;  /* 0xcd9e8d570a007827 */ /* 0x000fe200078e00ff */
[----:B------:R-:W4:Y:S03]  /*06c0*/  LDCU UR13, c[0x0][0x448] ;  /* 0x00008900ff0d77ac */ /* 0x000f260008000800 */
[----:B------:R-:W-:Y:S01]  /*06d0*/  IMAD.HI.U32 R2, R8, -0x2daee0ad, RZ ;  /* 0xd2511f5308027827 */ /* 0x000fe200078e00ff */
[----:B------:R-:W-:Y:S01]  /*06e0*/  LOP3.LUT R0, R9, UR16, R0, 0x96, !PT ;  /* 0x0000001009007c12 */ /* 0x000fe2000f8e9600 */
[----:B------:R-:W0:Y:S02]  /*06f0*/  LDCU.64 UR10, c[0x0][0x3a0] ;  /* 0x00007400ff0a77ac */ /* 0x000e240008000a00 */
[----:B------:R-:W-:Y:S01]  /*0700*/  IMAD R9, R10, -0x326172a9, RZ ;  /* 0xcd9e8d570a097824 */ /* 0x000fe200078e02ff */
[----:B------:R-:W-:Y:S01]  /*0710*/  LOP3.LUT R2, R11, UR17, R2, 0x96, !PT ;  /* 0x000000110b027c12 */ /* 0x000fe2000f8e9602 */
[----:B------:R-:W-:Y:S01]  /*0720*/  IMAD R11, R8, -0x2daee0ad, RZ ;  /* 0xd2511f53080b7824 */ /* 0x000fe200078e02ff */
[----:B------:R-:W-:Y:S01]  /*0730*/  UISETP.NE.AND.EX UP0, UPT, UR5, URZ, UPT, UP0 ;  /* 0x000000ff0500728c */ /* 0x000fe2000bf05300 */
        /* <DEDUP_REMOVED lines=43> */
.L_x_6476:
        /* <DEDUP_REMOVED lines=36> */
.L_x_28578:
[----:B------:R-:W-:Y:S05]  /*0c30*/  BRX R10 -0xc40                                         (*"BRANCH_TARGETS .L_x_28579,.L_x_28580,.L_x_28581"*) ;  /* 0xfffffff00af07949 */ /* 0x000fea000383ffff */
.L_x_28581:
[----:B------:R-:W-:Y:S01]  /*0c40*/  IADD3 R11, PT, PT, R96, 0x1, RZ ;  /* 0x00000001600b7810 */ /* 0x000fe20007ffe0ff */
[----:B------:R-:W-:Y:S02]  /*0c50*/  IMAD.MOV.U32 R84, RZ, RZ, R86 ;  /* 0x000000ffff547224 */ /* 0x000fe400078e0056 */
[----:B------:R-:W-:Y:S01]  /*0c60*/  IMAD.MOV.U32 R10, RZ, RZ, R2 ;  /* 0x000000ffff0a7224 */ /* 0x000fe200078e0002 */
[----:B------:R-:W-:Y:S06]  /*0c70*/  BRA `(.L_x_6232) ;  /* 0x0000000000f07947 */ /* 0x000fec0003800000 */
.L_x_28579:
[----:B------:R-:W-:Y:S01]  /*0c80*/  MOV R84, R86 ;  /* 0x0000005600547202 */ /* 0x000fe20000000f00 */
[----:B------:R-:W-:Y:S02]  /*0c90*/  IMAD.MOV.U32 R11, RZ, RZ, 0x3 ;  /* 0x00000003ff0b7424 */ /* 0x000fe400078e00ff */
[----:B------:R-:W-:Y:S01]  /*0ca0*/  IMAD.MOV.U32 R10, RZ, RZ, R16 ;  /* 0x000000ffff0a7224 */ /* 0x000fe200078e0010 */
[----:B------:R-:W-:Y:S06]  /*0cb0*/  BRA `(.L_x_6232) ;  /* 0x0000000000e07947 */ /* 0x000fec0003800000 */
.L_x_28580:
        /* <DEDUP_REMOVED lines=13> */
.L_x_6234:
[----:B------:R-:W-:Y:S05]  /*0d90*/  BSYNC.RECONVERGENT B2 ;  /* 0x0000000000027941 */ /* 0x000fea0003800200 */
.L_x_6233:
        /* <DEDUP_REMOVED lines=42> */
.L_x_6232:
[----:B------:R-:W-:Y:S05]  /*1040*/  BSYNC.RECONVERGENT B1 ;  /* 0x0000000000017941 */ /* 0x000fea0003800200 */
.L_x_6231:
[----:B------:R-:W-:Y:S01]  /*1050*/  I2FP.F32.U32 R10, R10 ;  /* 0x0000000a000a7245 */ /* 0x000fe20000201000 */
[----:B-----5:R-:W-:Y:S01]  /*1060*/  IMAD.U32 R15, R72, 0x10000, RZ ;  /* 0x00010000480f7824 */ /* 0x020fe200078e00ff */
[----:B------:R-:W-:Y:S01]  /*1070*/  ISETP.NE.AND P1, PT, R11, 0x1, PT ;  /* 0x000000010b00780c */ /* 0x000fe20003f25270 */
[----:B------:R-:W-:Y:S01]  /*1080*/  IMAD.U32 R14, RZ, RZ, UR34 ;  /* 0x00000022ff0e7e24 */ /* 0x000fe2000f8e00ff */
[----:B------:R-:W-:Y:S01]  /*1090*/  BSSY.RECONVERGENT B1, `(.L_x_6235) ;  /* 0x0000051000017945 */ /* 0x000fe20003800200 */
[----:B------:R-:W-:Y:S01]  /*10a0*/  FFMA.FTZ R10, R10, R13, 1.1641532182693481445e-10 ;  /* 0x2f0000000a0a7423 */ /* 0x000fe2000001000d */
[----:B------:R-:W-:Y:S01]  /*10b0*/  FMUL.FTZ R17, R15, R12 ;  /* 0x0000000c0f117220 */ /* 0x000fe20000410000 */
[----:B------:R-:W-:Y:S01]  /*10c0*/  MOV R15, UR33 ;  /* 0x00000021000f7c02 */ /* 0x000fe20008000f00 */
[----:B------:R-:W-:Y:S01]  /*10d0*/  IMAD.U32 R19, R68, 0x10000, RZ ;  /* 0x0001000044137824 */ /* 0x000fe200078e00ff */
[----:B------:R-:W-:Y:S01]  /*10e0*/  PRMT R72, R72, 0x7632, R72 ;  /* 0x0000763248487816 */ /* 0x000fe20000000048 */
[----:B------:R-:W-:Y:S01]  /*10f0*/  FMUL.FTZ R17, R17, R14 ;  /* 0x0000000e11117220 */ /* 0x000fe20000410000 */
[----:B------:R-:W-:-:S02]  /*1100*/  FSETP.GTU.FTZ.AND P0, PT, R10, R15, PT ;  /* 0x0000000f0a00720b */ /* 0x000fc40003f1c000 */
[----:B------:R-:W-:Y:S02]  /*1110*/  PRMT R68, R68, 0x7632, R68 ;  /* 0x0000763244447816 */ /* 0x000fe40000000044 */
[----:B------:R-:W-:Y:S02]  /*1120*/  FSEL R10, R17, RZ, !P0 ;  /* 0x000000ff110a7208 */ /* 0x000fe40004000000 */
[----:B------:R-:W-:Y:S02]  /*1130*/  PLOP3.LUT P0, PT, P0, PT, PT, 0x8, 0x80 ;  /* 0x000000000080781c */ /* 0x000fe4000070e170 */
[----:B------:R-:W-:Y:S01]  /*1140*/  MOV R17, R0 ;  /* 0x0000000000117202 */ /* 0x000fe20000000f00 */
[----:B------:R-:W-:Y:S01]  /*1150*/  FADD.FTZ R10, R10, R19 ;  /* 0x000000130a0a7221 */ /* 0x000fe20000010000 */
[----:B------:R-:W-:Y:S01]  /*1160*/  P2R R79, PR, RZ, 0x1 ;  /* 0x00000001ff4f7803 */ /* 0x000fe20000000000 */
        /* <DEDUP_REMOVED lines=10> */
.L_x_6237:
        /* <DEDUP_REMOVED lines=13> */
.L_x_6239:
[----:B------:R-:W-:Y:S05]  /*12e0*/  BSYNC.RECONVERGENT B2 ;  /* 0x0000000000027941 */ /* 0x000fea0003800200 */
.L_x_6238:
        /* <DEDUP_REMOVED lines=39> */
[----:B------:R-:W-:Y:S02]  /*1560*/  LOP3.LUT R2, R18, UR30, R81, 0x96, !PT ;  /* 0x0000001e12027c12 */ /* 0x000fe4000f8e9651 */
[----:B------:R-:W-:Y:S01]  /*1570*/  MOV R0, R80 ;  /* 0x0000005000007202 */ /* 0x000fe20000000f00 */
[----:B------:R-:W-:Y:S01]  /*1580*/  IMAD.MOV.U32 R84, RZ, RZ, R76 ;  /* 0x000000ffff547224 */ /* 0x000fe200078e004c */
[----:B------:R-:W-:-:S07]  /*1590*/  LOP3.LUT R16, R16, UR31, R77, 0x96, !PT ;  /* 0x0000001f10107c12 */ /* 0x000fce000f8e964d */
.L_x_6236:
[----:B------:R-:W-:Y:S05]  /*15a0*/  BSYNC.RECONVERGENT B1 ;  /* 0x0000000000017941 */ /* 0x000fea0003800200 */
.L_x_6235:
        /* <DEDUP_REMOVED lines=13> */
[----:B------:R-:W-:Y:S01]  /*1680*/  HFMA2 R68, -RZ, RZ, 0, 1.1920928955078125e-07 ;  /* 0x00000002ff447431 */ /* 0x000fe200000001ff */
        /* <DEDUP_REMOVED lines=9> */
.L_x_6242:
        /* <DEDUP_REMOVED lines=13> */
.L_x_6244:
[----:B------:R-:W-:Y:S05]  /*17f0*/  BSYNC.RECONVERGENT B2 ;  /* 0x0000000000027941 */ /* 0x000fea0003800200 */
.L_x_6243:
        /* <DEDUP_REMOVED lines=39> */
[----:B------:R-:W-:-:S03]  /*1a70*/  LOP3.LUT R2, R18, UR30, R81, 0x96, !PT ;  /* 0x0000001e12027c12 */ /* 0x000fc6000f8e9651 */
[----:B------:R-:W-:Y:S01]  /*1a80*/  IMAD.MOV.U32 R0, RZ, RZ, R80 ;  /* 0x000000ffff007224 */ /* 0x000fe200078e0050 */
[----:B------:R-:W-:Y:S02]  /*1a90*/  LOP3.LUT R16, R16, UR31, R77, 0x96, !PT ;  /* 0x0000001f10107c12 */ /* 0x000fe4000f8e964d */
[----:B------:R-:W-:-:S07]  /*1aa0*/  MOV R84, R76 ;  /* 0x0000004c00547202 */ /* 0x000fce0000000f00 */
.L_x_6241:
[----:B------:R-:W-:Y:S05]  /*1ab0*/  BSYNC.RECONVERGENT B1 ;  /* 0x0000000000017941 */ /* 0x000fea0003800200 */
.L_x_6240:
        /* <DEDUP_REMOVED lines=12> */
[----:B------:R-:W-:Y:S02]  /*1b80*/  PLOP3.LUT P1, PT, P1, PT, PT, 0x8, 0x80 ;  /* 0x000000000080781c */ /* 0x000fe40000f2e170 */
[----:B------:R-:W-:Y:S01]  /*1b90*/  PRMT R69, R69, 0x7632, R69 ;  /* 0x0000763245457816 */ /* 0x000fe20000000045 */
        /* <DEDUP_REMOVED lines=11> */
.L_x_6247:
        /* <DEDUP_REMOVED lines=13> */
.L_x_6249:
[----:B------:R-:W-:Y:S05]  /*1d20*/  BSYNC.RECONVERGENT B2 ;  /* 0x0000000000027941 */ /* 0x000fea0003800200 */
.L_x_6248:
        /* <DEDUP_REMOVED lines=43> */
.L_x_6246:
[----:B------:R-:W-:Y:S05]  /*1fe0*/  BSYNC.RECONVERGENT B1 ;  /* 0x0000000000017941 */ /* 0x000fea0003800200 */
.L_x_6245:
        /* <DEDUP_REMOVED lines=23> */
.L_x_6252:
        /* <DEDUP_REMOVED lines=13> */
.L_x_6254:
[----:B------:R-:W-:Y:S05]  /*2230*/  BSYNC.RECONVERGENT B2 ;  /* 0x0000000000027941 */ /* 0x000fea0003800200 */
.L_x_6253:
        /* <DEDUP_REMOVED lines=43> */
.L_x_6251:
[----:B------:R-:W-:Y:S05]  /*24f0*/  BSYNC.RECONVERGENT B1 ;  /* 0x0000000000017941 */ /* 0x000fea0003800200 */
.L_x_6250:
        /* <DEDUP_REMOVED lines=25> */
.L_x_6257:
        /* <DEDUP_REMOVED lines=13> */
.L_x_6259:
[----:B------:R-:W-:Y:S05]  /*2760*/  BSYNC.RECONVERGENT B2 ;  /* 0x0000000000027941 */ /* 0x000fea0003800200 */
.L_x_6258:
        /* <DEDUP_REMOVED lines=43> */
.L_x_6256:
[----:B------:R-:W-:Y:S05]  /*2a20*/  BSYNC.RECONVERGENT B1 ;  /* 0x0000000000017941 */ /* 0x000fea0003800200 */
.L_x_6255:
        /* <DEDUP_REMOVED lines=23> */
.L_x_6262:
        /* <DEDUP_REMOVED lines=13> */
.L_x_6264:
[----:B------:R-:W-:Y:S05]  /*2c70*/  BSYNC.RECONVERGENT B2 ;  /* 0x0000000000027941 */ /* 0x000fea0003800200 */
.L_x_6263:
        /* <DEDUP_REMOVED lines=43> */
.L_x_6261:
[----:B------:R-:W-:Y:S05]  /*2f30*/  BSYNC.RECONVERGENT B1 ;  /* 0x0000000000017941 */ /* 0x000fea0003800200 */
.L_x_6260:
        /* <DEDUP_REMOVED lines=25> */
.L_x_6267:
        /* <DEDUP_REMOVED lines=15> */
.L_x_6269:
[----:B------:R-:W-:Y:S05]  /*31c0*/  BSYNC.RECONVERGENT B2 ;  /* 0x0000000000027941 */ /* 0x000fea0003800200 */
.L_x_6268:
        /* <DEDUP_REMOVED lines=43> */
.L_x_6266:
[----:B------:R-:W-:Y:S05]  /*3480*/  BSYNC.RECONVERGENT B1 ;  /* 0x0000000000017941 */ /* 0x000fea0003800200 */
.L_x_6265:
        /* <DEDUP_REMOVED lines=8> */
[----:B------:R-:W-:-:S04]  /*3510*/  FSETP.GTU.FTZ.AND P6, PT, R68, R15, PT ;  /* 0x0000000f4400720b */ /* 0x000fc80003fdc000 */
[----:B------:R-:W-:Y:S02]  /*3520*/  FSEL R75, R75, RZ, !P6 ;  /* 0x000000ff4b4b7208 */ /* 0x000fe40007000000 */
[----:B------:R-:W-:-:S03]  /*3530*/  PLOP3.LUT P6, PT, P6, PT, PT, 0x8, 0x80 ;  /* 0x000000000080781c */ /* 0x000fc600037ce170 */
[----:B------:R-:W-:Y:S01]  /*3540*/  FADD.FTZ R78, R75, R72 ;  /* 0x000000484b4e7221 */ /* 0x000fe20000010000 */
[----:B------:R-:W-:-:S04]  /*3550*/  F2FP.BF16.F32.PACK_AB R72, R11, R10 ;  /* 0x0000000a0b48723e */ /* 0x000fc800000010ff */
[----:B------:R-:W-:Y:S01]  /*3560*/  F2FP.BF16.F32.PACK_AB R75, R78, R77 ;  /* 0x0000004d4e4b723e */ /* 0x000fe200000010ff */
[----:B------:R-:W-:Y:S06]  /*3570*/  BRA `(.L_x_6270) ;  /* 0x00000028001c7947 */ /* 0x000fec0003800000 */
.L_x_6230:
        /* <DEDUP_REMOVED lines=16> */
.L_x_6273:
        /* <DEDUP_REMOVED lines=13> */
.L_x_6275:
[----:B------:R-:W-:Y:S05]  /*3750*/  BSYNC.RECONVERGENT B2 ;  /* 0x0000000000027941 */ /* 0x000fea0003800200 */
.L_x_6274:
        /* <DEDUP_REMOVED lines=40> */
[----:B------:R-:W-:Y:S01]  /*39e0*/  LOP3.LUT R16, R10, UR31, R85, 0x96, !PT ;  /* 0x0000001f0a107c12 */ /* 0x000fe2000f8e9655 */
[----:B------:R-:W-:-:S07]  /*39f0*/  IMAD.MOV.U32 R10, RZ, RZ, R86 ;  /* 0x000000ffff0a7224 */ /* 0x000fce00078e0056 */
.L_x_6272:
[----:B------:R-:W-:Y:S05]  /*3a00*/  BSYNC.RECONVERGENT B1 ;  /* 0x0000000000017941 */ /* 0x000fea0003800200 */
.L_x_6271:
[----:B------:R-:W-:Y:S01]  /*3a10*/  I2FP.F32.U32 R10, R10 ;  /* 0x0000000a000a7245 */ /* 0x000fe20000201000 */
[----:B-----5:R-:W-:Y:S01]  /*3a20*/  IMAD.U32 R11, R72, 0x10000, RZ ;  /* 0x00010000480b7824 */ /* 0x020fe200078e00ff */
[----:B------:R-:W-:Y:S01]  /*3a30*/  ISETP.NE.AND P1, PT, R17, 0x1, PT ;  /* 0x000000011100780c */ /* 0x000fe20003f25270 */
[----:B------:R-:W-:Y:S01]  /*3a40*/  IMAD.U32 R15, RZ, RZ, UR33 ;  /* 0x00000021ff0f7e24 */ /* 0x000fe2000f8e00ff */
[----:B------:R-:W-:Y:S01]  /*3a50*/  MOV R14, UR34 ;  /* 0x00000022000e7c02 */ /* 0x000fe20008000f00 */
[----:B------:R-:W-:Y:S01]  /*3a60*/  FFMA.FTZ R10, R10, R13, 1.1641532182693481445e-10 ;  /* 0x2f0000000a0a7423 */ /* 0x000fe2000001000d */
[----:B------:R-:W-:Y:S01]  /*3a70*/  FMUL.FTZ R11, R11, R12 ;  /* 0x0000000c0b0b7220 */ /* 0x000fe20000410000 */
[----:B------:R-:W-:Y:S01]  /*3a80*/  BSSY.RECONVERGENT B1, `(.L_x_6276) ;  /* 0x000004b000017945 */ /* 0x000fe20003800200 */
[----:B------:R-:W-:Y:S01]  /*3a90*/  PRMT R72, R72, 0x7632, R72 ;  /* 0x0000763248487816 */ /* 0x000fe20000000048 */
[----:B------:R-:W-:Y:S01]  /*3aa0*/  IMAD.MOV.U32 R19, RZ, RZ, 0x2 ;  /* 0x00000002ff137424 */ /* 0x000fe200078e00ff */
[----:B------:R-:W-:Y:S01]  /*3ab0*/  FSETP.GTU.FTZ.AND P0, PT, R10, R15, PT ;  /* 0x0000000f0a00720b */ /* 0x000fe20003f1c000 */
[----:B------:R-:W-:Y:S01]  /*3ac0*/  FMUL.FTZ R10, R11, R14 ;  /* 0x0000000e0b0a7220 */ /* 0x000fe20000410000 */
[----:B------:R-:W-:-:S02]  /*3ad0*/  IMAD.MOV.U32 R11, RZ, RZ, R0 ;  /* 0x000000ffff0b7224 */ /* 0x000fc400078e0000 */
[----:B------:R-:W-:Y:S02]  /*3ae0*/  PLOP3.LUT P2, PT, P0, PT, PT, 0x8, 0x80 ;  /* 0x000000000080781c */ /* 0x000fe4000074e170 */
[----:B------:R-:W-:Y:S02]  /*3af0*/  FSEL R10, R10, RZ, !P0 ;  /* 0x000000ff0a0a7208 */ /* 0x000fe40004000000 */
        /* <DEDUP_REMOVED lines=10> */
.L_x_6278:
        /* <DEDUP_REMOVED lines=13> */
.L_x_6280:
[----:B------:R-:W-:Y:S05]  /*3c70*/  BSYNC.RECONVERGENT B2 ;  /* 0x0000000000027941 */ /* 0x000fea0003800200 */
.L_x_6279:
        /* <DEDUP_REMOVED lines=43> */
.L_x_6277:
[----:B------:R-:W-:Y:S05]  /*3f30*/  BSYNC.RECONVERGENT B1 ;  /* 0x0000000000017941 */ /* 0x000fea0003800200 */
.L_x_6276:
[----:B------:R-:W-:Y:S01]  /*3f40*/  I2FP.F32.U32 R18, R11 ;  /* 0x0000000b00127245 */ /* 0x000fe20000201000 */
[----:B------:R-:W-:Y:S01]  /*3f50*/  BSSY.RECONVERGENT B1, `(.L_x_6281) ;  /* 0x000004d000017945 */ /* 0x000fe20003800200 */
[----:B------:R-:W-:Y:S01]  /*3f60*/  ISETP.NE.AND P2, PT, R19, 0x1, PT ;  /* 0x000000011300780c */ /* 0x000fe20003f45270 */
[----:B------:R-:W-:Y:S01]  /*3f70*/  IMAD.MOV.U32 R68, RZ, RZ, 0x2 ;  /* 0x00000002ff447424 */ /* 0x000fe200078e00ff */
[----:B------:R-:W-:Y:S01]  /*3f80*/  SHF.L.U32 R11, R72, 0x10, RZ ;  /* 0x00000010480b7819 */ /* 0x000fe200000006ff */
[----:B------:R-:W-:Y:S01]  /*3f90*/  FFMA.FTZ R18, R18, R13, 1.1641532182693481445e-10 ;  /* 0x2f00000012127423 */ /* 0x000fe2000001000d */
[----:B------:R-:W-:-:S03]  /*3fa0*/  IMAD.MOV.U32 R17, RZ, RZ, R0 ;  /* 0x000000ffff117224 */ /* 0x000fc600078e0000 */
[----:B------:R-:W-:Y:S01]  /*3fb0*/  FMUL.FTZ R11, R11, R12 ;  /* 0x0000000c0b0b7220 */ /* 0x000fe20000410000 */
[----:B------:R-:W-:-:S03]  /*3fc0*/  FSETP.GTU.FTZ.AND P1, PT, R18, R15, PT ;  /* 0x0000000f1200720b */ /* 0x000fc60003f3c000 */
[----:B------:R-:W-:Y:S01]  /*3fd0*/  FMUL.FTZ R11, R11, R14 ;  /* 0x0000000e0b0b7220 */ /* 0x000fe20000410000 */
[----:B------:R-:W-:-:S04]  /*3fe0*/  PLOP3.LUT P0, PT, P1, PT, PT, 0x8, 0x80 ;  /* 0x000000000080781c */ /* 0x000fc80000f0e170 */
[----:B------:R-:W-:Y:S01]  /*3ff0*/  FSEL R11, R11, RZ, !P1 ;  /* 0x000000ff0b0b7208 */ /* 0x000fe20004800000 */
        /* <DEDUP_REMOVED lines=9> */
.L_x_6283:
        /* <DEDUP_REMOVED lines=13> */
.L_x_6285:
[----:B------:R-:W-:Y:S05]  /*4160*/  BSYNC.RECONVERGENT B2 ;  /* 0x0000000000027941 */ /* 0x000fea0003800200 */
.L_x_6284:
        /* <DEDUP_REMOVED lines=43> */
.L_x_6282:
[----:B------:R-:W-:Y:S05]  /*4420*/  BSYNC.RECONVERGENT B1 ;  /* 0x0000000000017941 */ /* 0x000fea0003800200 */
.L_x_6281:
[----:B------:R-:W-:Y:S01]  /*4430*/  I2FP.F32.U32 R18, R17 ;  /* 0x0000001100127245 */ /* 0x000fe20000201000 */
[----:B------:R-:W-:Y:S01]  /*4440*/  BSSY.RECONVERGENT B1, `(.L_x_6286) ;  /* 0x000004e000017945 */ /* 0x000fe20003800200 */
[----:B------:R-:W-:Y:S01]  /*4450*/  ISETP.NE.AND P3, PT, R68, 0x1, PT ;  /* 0x000000014400780c */ /* 0x000fe20003f65270 */
[----:B------:R-:W-:Y:S01]  /*4460*/  IMAD.MOV.U32 R69, RZ, RZ, 0x2 ;  /* 0x00000002ff457424 */ /* 0x000fe200078e00ff */
[C---:B------:R-:W-:Y:S01]  /*4470*/  SHF.L.U32 R17, R73.reuse, 0x10, RZ ;  /* 0x0000001049117819 */ /* 0x040fe200000006ff */
[----:B------:R-:W-:Y:S01]  /*4480*/  FFMA.FTZ R18, R18, R13, 1.1641532182693481445e-10 ;  /* 0x2f00000012127423 */ /* 0x000fe2000001000d */
[----:B------:R-:W-:-:S03]  /*4490*/  PRMT R73, R73, 0x7632, R73 ;  /* 0x0000763249497816 */ /* 0x000fc60000000049 */
[----:B------:R-:W-:Y:S01]  /*44a0*/  FMUL.FTZ R17, R17, R12 ;  /* 0x0000000c11117220 */ /* 0x000fe20000410000 */
[----:B------:R-:W-:Y:S01]  /*44b0*/  FSETP.GTU.FTZ.AND P2, PT, R18, R15, PT ;  /* 0x0000000f1200720b */ /* 0x000fe20003f5c000 */
[----:B------:R-:W-:Y:S02]  /*44c0*/  IMAD.MOV.U32 R18, RZ, RZ, R0 ;  /* 0x000000ffff127224 */ /* 0x000fe400078e0000 */
        /* <DEDUP_REMOVED lines=12> */
.L_x_6288:
        /* <DEDUP_REMOVED lines=13> */
.L_x_6290:
[----:B------:R-:W-:Y:S05]  /*4660*/  BSYNC.RECONVERGENT B2 ;  /* 0x0000000000027941 */ /* 0x000fea0003800200 */
.L_x_6289:
        /* <DEDUP_REMOVED lines=43> */
.L_x_6287:
[----:B------:R-:W-:Y:S05]  /*4920*/  BSYNC.RECONVERGENT B1 ;  /* 0x0000000000017941 */ /* 0x000fea0003800200 */
.L_x_6286:
        /* <DEDUP_REMOVED lines=21> */
.L_x_6293:
        /* <DEDUP_REMOVED lines=13> */
.L_x_6295:
[----:B------:R-:W-:Y:S05]  /*4b50*/  BSYNC.RECONVERGENT B2 ;  /* 0x0000000000027941 */ /* 0x000fea0003800200 */
.L_x_6294:
        /* <DEDUP_REMOVED lines=43> */
.L_x_6292:
[----:B------:R-:W-:Y:S05]  /*4e10*/  BSYNC.RECONVERGENT B1 ;  /* 0x0000000000017941 */ /* 0x000fea0003800200 */
.L_x_6291:
        /* <DEDUP_REMOVED lines=22> */
.L_x_6298:
        /* <DEDUP_REMOVED lines=13> */
.L_x_6300:
[----:B------:R-:W-:Y:S05]  /*5050*/  BSYNC.RECONVERGENT B2 ;  /* 0x0000000000027941 */ /* 0x000fea0003800200 */
.L_x_6299:
        /* <DEDUP_REMOVED lines=43> */
.L_x_6297:
[----:B------:R-:W-:Y:S05]  /*5310*/  BSYNC.RECONVERGENT B1 ;  /* 0x0000000000017941 */ /* 0x000fea0003800200 */
.L_x_6296:
        /* <DEDUP_REMOVED lines=21> */
.L_x_6303:
        /* <DEDUP_REMOVED lines=13> */
.L_x_6305:
[----:B------:R-:W-:Y:S05]  /*5540*/  BSYNC.RECONVERGENT B2 ;  /* 0x0000000000027941 */ /* 0x000fea0003800200 */
.L_x_6304:
        /* <DEDUP_REMOVED lines=43> */
.L_x_6302:
[----:B------:R-:W-:Y:S05]  /*5800*/  BSYNC.RECONVERGENT B1 ;  /* 0x0000000000017941 */ /* 0x000fea0003800200 */
.L_x_6301:
        /* <DEDUP_REMOVED lines=22> */
.L_x_6308:
        /* <DEDUP_REMOVED lines=15> */
.L_x_6310:
[----:B------:R-:W-:Y:S05]  /*5a60*/  BSYNC.RECONVERGENT B2 ;  /* 0x0000000000027941 */ /* 0x000fea0003800200 */
.L_x_6309:
        /* <DEDUP_REMOVED lines=43> */
.L_x_6307:
[----:B------:R-:W-:Y:S05]  /*5d20*/  BSYNC.RECONVERGENT B1 ;  /* 0x0000000000017941 */ /* 0x000fea0003800200 */
.L_x_6306:
        /* <DEDUP_REMOVED lines=12> */
.L_x_6270:
        /* <DEDUP_REMOVED lines=8> */
[----:B------:R-:W-:Y:S01]  /*5e70*/  ISETP.NE.AND P5, PT, R79, RZ, PT ;  /* 0x000000ff4f00720c */ /* 0x000fe20003fa5270 */
[----:B------:R-:W-:Y:S01]  /*5e80*/  VIADD R79, R9, 0x20 ;  /* 0x00000020094f7836 */ /* 0x000fe20000000000 */
[----:B------:R-:W-:Y:S02]  /*5e90*/  LOP3.LUT R91, R91, R71, R86, 0xfe, !PT ;  /* 0x000000475b5b7212 */ /* 0x000fe400078efe56 */
[----:B------:R-:W-:Y:S02]  /*5ea0*/  SEL R90, RZ, 0x1, !P3 ;  /* 0x00000001ff5a7807 */ /* 0x000fe40005800000 */
[----:B------:R-:W-:Y:S02]  /*5eb0*/  LOP3.LUT R68, R68, R70, R69, 0xfe, !PT ;  /* 0x0000004644447212 */ /* 0x000fe400078efe45 */
[----:B------:R-:W-:Y:S02]  /*5ec0*/  SEL R69, RZ, 0x1, !P5 ;  /* 0x00000001ff457807 */ /* 0x000fe40006800000 */
[----:B------:R-:W-:Y:S01]  /*5ed0*/  LOP3.LUT R91, R91, R90, RZ, 0xfc, !PT ;  /* 0x0000005a5b5b7212 */ /* 0x000fe200078efcff */
[----:B0-----:R-:W-:Y:S01]  /*5ee0*/  IMAD.WIDE.U32 R86, R9, 0x10, R82 ;  /* 0x0000001009567825 */ /* 0x001fe200078e0052 */
[----:B------:R-:W-:-:S02]  /*5ef0*/  LOP3.LUT R90, R68, R69, RZ, 0xfc, !PT ;  /* 0x00000045445a7212 */ /* 0x000fc400078efcff */
[----:B------:R-:W-:Y:S01]  /*5f00*/  ISETP.NE.AND P6, PT, R93, RZ, PT ;  /* 0x000000ff5d00720c */ /* 0x000fe20003fc5270 */
[----:B------:R-:W-:Y:S01]  /*5f10*/  IMAD.WIDE.U32 R68, R79, 0x10, R94 ;  /* 0x000000104f447825 */ /* 0x000fe200078e005e */
[----:B------:R0:W-:Y:S03]  /*5f20*/  STG.E.128 desc[UR8][R86.64], R72 ;  /* 0x0000004856007986 */ /* 0x0001e6000c101d08 */
[----:B-1----:R-:W-:-:S05]  /*5f30*/  IMAD.WIDE.U32 R88, R9, 0x8, R80 ;  /* 0x0000000809587825 */ /* 0x002fca00078e0050 */
        /* <DEDUP_REMOVED lines=22> */
.L_x_6314:
        /* <DEDUP_REMOVED lines=13> */
.L_x_6316:
[----:B------:R-:W-:Y:S05]  /*6170*/  BSYNC.RECONVERGENT B2 ;  /* 0x0000000000027941 */ /* 0x000fea0003800200 */
.L_x_6315:
        /* <DEDUP_REMOVED lines=39> */
[----:B------:R-:W-:Y:S02]  /*63f0*/  MOV R0, R90 ;  /* 0x0000005a00007202 */ /* 0x000fe40000000f00 */
[----:B------:R-:W-:Y:S01]  /*6400*/  LOP3.LUT R16, R86, UR31, R97, 0x96, !PT ;  /* 0x0000001f56107c12 */ /* 0x000fe2000f8e9661 */
[----:B------:R-:W-:-:S07]  /*6410*/  IMAD.MOV.U32 R86, RZ, RZ, RZ ;  /* 0x000000ffff567224 */ /* 0x000fce00078e00ff */
.L_x_6313:
[----:B------:R-:W-:Y:S05]  /*6420*/  BSYNC.RECONVERGENT B1 ;  /* 0x0000000000017941 */ /* 0x000fea0003800200 */
.L_x_6312:
        /* <DEDUP_REMOVED lines=13> */
[----:B------:R-:W-:Y:S01]  /*6500*/  PRMT R85, R72, 0x7632, R85 ;  /* 0x0000763248557816 */ /* 0x000fe20000000055 */
        /* <DEDUP_REMOVED lines=12> */
.L_x_6319:
        /* <DEDUP_REMOVED lines=13> */
.L_x_6321:
[----:B------:R-:W-:Y:S05]  /*66a0*/  BSYNC.RECONVERGENT B2 ;  /* 0x0000000000027941 */ /* 0x000fea0003800200 */
.L_x_6320:
        /* <DEDUP_REMOVED lines=43> */
.L_x_6318:
[----:B------:R-:W-:Y:S05]  /*6960*/  BSYNC.RECONVERGENT B1 ;  /* 0x0000000000017941 */ /* 0x000fea0003800200 */
.L_x_6317:
        /* <DEDUP_REMOVED lines=23> */
.L_x_6324:
        /* <DEDUP_REMOVED lines=13> */
.L_x_6326:
[----:B------:R-:W-:Y:S05]  /*6bb0*/  BSYNC.RECONVERGENT B2 ;  /* 0x0000000000027941 */ /* 0x000fea0003800200 */
.L_x_6325:
        /* <DEDUP_REMOVED lines=43> */
.L_x_6323:
[----:B------:R-:W-:Y:S05]  /*6e70*/  BSYNC.RECONVERGENT B1 ;  /* 0x0000000000017941 */ /* 0x000fea0003800200 */
.L_x_6322:
[----:B------:R-:W-:Y:S01]  /*6e80*/  I2FP.F32.U32 R72, R72 ;  /* 0x0000004800487245 */ /* 0x000fe20000201000 */
[----:B------:R-:W-:Y:S01]  /*6e90*/  IMAD.U32 R87, R69, 0x10000, RZ ;  /* 0x0001000045577824 */ /* 0x000fe200078e00ff */
[----:B------:R-:W-:Y:S01]  /*6ea0*/  ISETP.NE.AND P2, PT, R89, 0x1, PT ;  /* 0x000000015900780c */ /* 0x000fe20003f45270 */
[----:B------:R-:W-:Y:S01]  /*6eb0*/  BSSY.RECONVERGENT B1, `(.L_x_6327) ;  /* 0x000004f000017945 */ /* 0x000fe20003800200 */
[----:B------:R-:W-:Y:S01]  /*6ec0*/  PRMT R86, R73, 0x7632, R86 ;  /* 0x0000763249567816 */ /* 0x000fe20000000056 */
[----:B------:R-:W-:Y:S01]  /*6ed0*/  FFMA.FTZ R72, R72, R13, 1.1641532182693481445e-10 ;  /* 0x2f00000048487423 */ /* 0x000fe2000001000d */
[----:B------:R-:W-:Y:S01]  /*6ee0*/  FMUL.FTZ R87, R87, R12 ;  /* 0x0000000c57577220 */ /* 0x000fe20000410000 */
[----:B------:R-:W-:Y:S01]  /*6ef0*/  PRMT R69, R69, 0x7632, R69 ;  /* 0x0000763245457816 */ /* 0x000fe20000000045 */
[----:B------:R-:W-:Y:S02]  /*6f00*/  IMAD.MOV.U32 R90, RZ, RZ, 0x2 ;  /* 0x00000002ff5a7424 */ /* 0x000fe400078e00ff */
[----:B------:R-:W-:Y:S01]  /*6f10*/  FMUL.FTZ R87, R87, R14 ;  /* 0x0000000e57577220 */ /* 0x000fe20000410000 */
[----:B------:R-:W-:-:S02]  /*6f20*/  FSETP.GTU.FTZ.AND P1, PT, R72, R15, PT ;  /* 0x0000000f4800720b */ /* 0x000fc40003f3c000 */
[----:B------:R-:W-:Y:S01]  /*6f30*/  SHF.L.U32 R72, R73, 0x10, RZ ;  /* 0x0000001049487819 */ /* 0x000fe200000006ff */
[----:B------:R-:W-:Y:S01]  /*6f40*/  IMAD.MOV.U32 R73, RZ, RZ, R0 ;  /* 0x000000ffff497224 */ /* 0x000fe200078e0000 */
        /* <DEDUP_REMOVED lines=12> */
.L_x_6329:
        /* <DEDUP_REMOVED lines=13> */
.L_x_6331:
[----:B------:R-:W-:Y:S05]  /*70e0*/  BSYNC.RECONVERGENT B2 ;  /* 0x0000000000027941 */ /* 0x000fea0003800200 */
.L_x_6330:
        /* <DEDUP_REMOVED lines=43> */
.L_x_6328:
[----:B------:R-:W-:Y:S05]  /*73a0*/  BSYNC.RECONVERGENT B1 ;  /* 0x0000000000017941 */ /* 0x000fea0003800200 */
.L_x_6327:
        /* <DEDUP_REMOVED lines=23> */
.L_x_6334:
        /* <DEDUP_REMOVED lines=13> */
.L_x_6336:
[----:B------:R-:W-:Y:S05]  /*75f0*/  BSYNC.RECONVERGENT B2 ;  /* 0x0000000000027941 */ /* 0x000fea0003800200 */
.L_x_6335:
        /* <DEDUP_REMOVED lines=43> */
.L_x_6333:
[----:B------:R-:W-:Y:S05]  /*78b0*/  BSYNC.RECONVERGENT B1 ;  /* 0x0000000000017941 */ /* 0x000fea0003800200 */
.L_x_6332:
        /* <DEDUP_REMOVED lines=25> */
.L_x_6339:
        /* <DEDUP_REMOVED lines=13> */
.L_x_6341:
[----:B------:R-:W-:Y:S05]  /*7b20*/  BSYNC.RECONVERGENT B2 ;  /* 0x0000000000027941 */ /* 0x000fea0003800200 */
.L_x_6340:
        /* <DEDUP_REMOVED lines=43> */
.L_x_6338:
[----:B------:R-:W-:Y:S05]  /*7de0*/  BSYNC.RECONVERGENT B1 ;  /* 0x0000000000017941 */ /* 0x000fea0003800200 */
.L_x_6337:
        /* <DEDUP_REMOVED lines=23> */
.L_x_6344:
        /* <DEDUP_REMOVED lines=13> */
.L_x_6346:
[----:B------:R-:W-:Y:S05]  /*8030*/  BSYNC.RECONVERGENT B2 ;  /* 0x0000000000027941 */ /* 0x000fea0003800200 */
.L_x_6345:
        /* <DEDUP_REMOVED lines=43> */
.L_x_6343:
[----:B------:R-:W-:Y:S05]  /*82f0*/  BSYNC.RECONVERGENT B1 ;  /* 0x0000000000017941 */ /* 0x000fea0003800200 */
.L_x_6342:
        /* <DEDUP_REMOVED lines=12> */
[----:B------:R-:W-:Y:S02]  /*83c0*/  PRMT R69, R71, 0x7632, R69 ;  /* 0x0000763247457816 */ /* 0x000fe40000000045 */
[----:B------:R-:W-:Y:S01]  /*83d0*/  MOV R71, R0 ;  /* 0x0000000000477202 */ /* 0x000fe20000000f00 */
[----:B------:R-:W-:Y:S01]  /*83e0*/  FADD.FTZ R91, R91, R72 ;  /* 0x000000485b5b7221 */ /* 0x000fe20000010000 */
        /* <DEDUP_REMOVED lines=10> */
.L_x_6349:
        /* <DEDUP_REMOVED lines=15> */
.L_x_6351:
[----:B------:R-:W-:Y:S05]  /*8580*/  BSYNC.RECONVERGENT B2 ;  /* 0x0000000000027941 */ /* 0x000fea0003800200 */
.L_x_6350:
        /* <DEDUP_REMOVED lines=43> */
.L_x_6348:
[----:B------:R-:W-:Y:S05]  /*8840*/  BSYNC.RECONVERGENT B1 ;  /* 0x0000000000017941 */ /* 0x000fea0003800200 */
.L_x_6347:
        /* <DEDUP_REMOVED lines=15> */
.L_x_6311:
        /* <DEDUP_REMOVED lines=16> */
.L_x_6355:
        /* <DEDUP_REMOVED lines=13> */
.L_x_6357:
[----:B------:R-:W-:Y:S05]  /*8b10*/  BSYNC.RECONVERGENT B2 ;  /* 0x0000000000027941 */ /* 0x000fea0003800200 */
.L_x_6356:
        /* <DEDUP_REMOVED lines=40> */
[----:B------:R-:W-:Y:S01]  /*8da0*/  LOP3.LUT R16, R72, UR31, R97, 0x96, !PT ;  /* 0x0000001f48107c12 */ /* 0x000fe2000f8e9661 */
[----:B------:R-:W-:-:S07]  /*8db0*/  IMAD.MOV.U32 R72, RZ, RZ, R84 ;  /* 0x000000ffff487224 */ /* 0x000fce00078e0054 */
.L_x_6354:
[----:B------:R-:W-:Y:S05]  /*8dc0*/  BSYNC.RECONVERGENT B1 ;  /* 0x0000000000017941 */ /* 0x000fea0003800200 */
.L_x_6353:
[----:B------:R-:W-:Y:S01]  /*8dd0*/  I2FP.F32.U32 R72, R72 ;  /* 0x0000004800487245 */ /* 0x000fe20000201000 */
[C---:B-----5:R-:W-:Y:S01]  /*8de0*/  IMAD.U32 R73, R68.reuse, 0x10000, RZ ;  /* 0x0001000044497824 */ /* 0x060fe200078e00ff */
[----:B------:R-:W-:Y:S01]  /*8df0*/  ISETP.NE.AND P1, PT, R75, 0x1, PT ;  /* 0x000000014b00780c */ /* 0x000fe20003f25270 */
[----:B------:R-:W-:Y:S01]  /*8e00*/  BSSY.RECONVERGENT B1, `(.L_x_6358) ;  /* 0x000004d000017945 */ /* 0x000fe20003800200 */
[----:B------:R-:W-:Y:S01]  /*8e10*/  PRMT R74, R68, 0x7632, R74 ;  /* 0x00007632444a7816 */ /* 0x000fe2000000004a */
[----:B------:R-:W-:Y:S01]  /*8e20*/  FFMA.FTZ R72, R72, R13, 1.1641532182693481445e-10 ;  /* 0x2f00000048487423 */ /* 0x000fe2000001000d */
[----:B------:R-:W-:Y:S01]  /*8e30*/  FMUL.FTZ R73, R73, R12 ;  /* 0x0000000c49497220 */ /* 0x000fe20000410000 */
[----:B------:R-:W-:-:S03]  /*8e40*/  IMAD.MOV.U32 R86, RZ, RZ, 0x2 ;  /* 0x00000002ff567424 */ /* 0x000fc600078e00ff */
[----:B------:R-:W-:Y:S01]  /*8e50*/  FSETP.GTU.FTZ.AND P0, PT, R72, R15, PT ;  /* 0x0000000f4800720b */ /* 0x000fe20003f1c000 */
[----:B------:R-:W-:Y:S01]  /*8e60*/  FMUL.FTZ R73, R73, R14 ;  /* 0x0000000e49497220 */ /* 0x000fe20000410000 */
[----:B------:R-:W-:Y:S02]  /*8e70*/  MOV R72, R0 ;  /* 0x0000000000487202 */ /* 0x000fe40000000f00 */
[----:B------:R-:W-:Y:S02]  /*8e80*/  PLOP3.LUT P2, PT, P0, PT, PT, 0x8, 0x80 ;  /* 0x000000000080781c */ /* 0x000fe4000074e170 */
[----:B------:R-:W-:Y:S02]  /*8e90*/  FSEL R84, R73, RZ, !P0 ;  /* 0x000000ff49547208 */ /* 0x000fe40004000000 */
        /* <DEDUP_REMOVED lines=10> */
.L_x_6360:
        /* <DEDUP_REMOVED lines=13> */
.L_x_6362:
[----:B------:R-:W-:Y:S05]  /*9010*/  BSYNC.RECONVERGENT B2 ;  /* 0x0000000000027941 */ /* 0x000fea0003800200 */
.L_x_6361:
        /* <DEDUP_REMOVED lines=41> */
[----:B------:R-:W-:Y:S02]  /*92b0*/  IMAD.MOV.U32 R96, RZ, RZ, R86 ;  /* 0x000000ffff607224 */ /* 0x000fe400078e0056 */
[----:B------:R-:W-:-:S07]  /*92c0*/  HFMA2 R86, -RZ, RZ, 0, 0 ;  /* 0x00000000ff567431 */ /* 0x000fce00000001ff */
.L_x_6359:
[----:B------:R-:W-:Y:S05]  /*92d0*/  BSYNC.RECONVERGENT B1 ;  /* 0x0000000000017941 */ /* 0x000fea0003800200 */
.L_x_6358:
[----:B------:R-:W-:Y:S01]  /*92e0*/  ISETP.NE.AND P2, PT, R86, 0x1, PT ;  /* 0x000000015600780c */ /* 0x000fe20003f45270 */
[----:B------:R-:W-:Y:S01]  /*92f0*/  IMAD.U32 R73, R74, 0x10000, RZ ;  /* 0x000100004a497824 */ /* 0x000fe200078e00ff */
[----:B------:R-:W-:Y:S01]  /*9300*/  I2FP.F32.U32 R72, R72 ;  /* 0x0000004800487245 */ /* 0x000fe20000201000 */
[----:B------:R-:W-:Y:S01]  /*9310*/  BSSY.RECONVERGENT B1, `(.L_x_6363) ;  /* 0x000004b000017945 */ /* 0x000fe20003800200 */
[----:B------:R-:W-:Y:S02]  /*9320*/  IMAD.MOV.U32 R74, RZ, RZ, 0x2 ;  /* 0x00000002ff4a7424 */ /* 0x000fe400078e00ff */
[----:B------:R-:W-:Y:S01]  /*9330*/  FMUL.FTZ R73, R73, R12 ;  /* 0x0000000c49497220 */ /* 0x000fe20000410000 */
[----:B------:R-:W-:-:S03]  /*9340*/  FFMA.FTZ R72, R72, R13, 1.1641532182693481445e-10 ;  /* 0x2f00000048487423 */ /* 0x000fc6000001000d */
[----:B------:R-:W-:Y:S02]  /*9350*/  FMUL.FTZ R73, R73, R14 ;  /* 0x0000000e49497220 */ /* 0x000fe40000410000 */
[----:B------:R-:W-:Y:S02]  /*9360*/  FSETP.GTU.FTZ.AND P1, PT, R72, R15, PT ;  /* 0x0000000f4800720b */ /* 0x000fe40003f3c000 */
[----:B------:R-:W-:Y:S02]  /*9370*/  MOV R72, R0 ;  /* 0x0000000000487202 */ /* 0x000fe40000000f00 */
        /* <DEDUP_REMOVED lines=11> */
.L_x_6365:
        /* <DEDUP_REMOVED lines=13> */
.L_x_6367:
[----:B------:R-:W-:Y:S05]  /*9500*/  BSYNC.RECONVERGENT B2 ;  /* 0x0000000000027941 */ /* 0x000fea0003800200 */
.L_x_6366:
        /* <DEDUP_REMOVED lines=43> */
.L_x_6364:
[----:B------:R-:W-:Y:S05]  /*97c0*/  BSYNC.RECONVERGENT B1 ;  /* 0x0000000000017941 */ /* 0x000fea0003800200 */
.L_x_6363:
        /* <DEDUP_REMOVED lines=22> */
.L_x_6370:
        /* <DEDUP_REMOVED lines=13> */
.L_x_6372:
[----:B------:R-:W-:Y:S05]  /*9a00*/  BSYNC.RECONVERGENT B2 ;  /* 0x0000000000027941 */ /* 0x000fea0003800200 */
.L_x_6371:
        /* <DEDUP_REMOVED lines=43> */
.L_x_6369:
[----:B------:R-:W-:Y:S05]  /*9cc0*/  BSYNC.RECONVERGENT B1 ;  /* 0x0000000000017941 */ /* 0x000fea0003800200 */
.L_x_6368:
        /* <DEDUP_REMOVED lines=21> */
.L_x_6375:
        /* <DEDUP_REMOVED lines=13> */
.L_x_6377:
[----:B------:R-:W-:Y:S05]  /*9ef0*/  BSYNC.RECONVERGENT B2 ;  /* 0x0000000000027941 */ /* 0x000fea0003800200 */
.L_x_6376:
        /* <DEDUP_REMOVED lines=43> */
.L_x_6374:
[----:B------:R-:W-:Y:S05]  /*a1b0*/  BSYNC.RECONVERGENT B1 ;  /* 0x0000000000017941 */ /* 0x000fea0003800200 */
.L_x_6373:
        /* <DEDUP_REMOVED lines=22> */
.L_x_6380:
        /* <DEDUP_REMOVED lines=13> */
.L_x_6382:
[----:B------:R-:W-:Y:S05]  /*a3f0*/  BSYNC.RECONVERGENT B2 ;  /* 0x0000000000027941 */ /* 0x000fea0003800200 */
.L_x_6381:
        /* <DEDUP_REMOVED lines=43> */
.L_x_6379:
[----:B------:R-:W-:Y:S05]  /*a6b0*/  BSYNC.RECONVERGENT B1 ;  /* 0x0000000000017941 */ /* 0x000fea0003800200 */
.L_x_6378:
        /* <DEDUP_REMOVED lines=21> */
.L_x_6385:
        /* <DEDUP_REMOVED lines=13> */
.L_x_6387:
[----:B------:R-:W-:Y:S05]  /*a8e0*/  BSYNC.RECONVERGENT B2 ;  /* 0x0000000000027941 */ /* 0x000fea0003800200 */
.L_x_6386:
        /* <DEDUP_REMOVED lines=43> */
.L_x_6384:
[----:B------:R-:W-:Y:S05]  /*aba0*/  BSYNC.RECONVERGENT B1 ;  /* 0x0000000000017941 */ /* 0x000fea0003800200 */
.L_x_6383:
[----:B------:R-:W-:Y:S01]  /*abb0*/  I2FP.F32.U32 R70, R69 ;  /* 0x0000004500467245 */ /* 0x000fe20000201000 */
[----:B------:R-:W-:Y:S01]  /*abc0*/  IMAD.U32 R69, R71, 0x10000, RZ ;  /* 0x0001000047457824 */ /* 0x000fe200078e00ff */
[----:B------:R-:W-:Y:S01]  /*abd0*/  ISETP.NE.AND P6, PT, R72, 0x1, PT ;  /* 0x000000014800780c */ /* 0x000fe20003fc5270 */
[----:B------:R-:W-:Y:S01]  /*abe0*/  BSSY.RECONVERGENT B1, `(.L_x_6388) ;  /* 0x000004e000017945 */ /* 0x000fe20003800200 */
[----:B------:R-:W-:Y:S02]  /*abf0*/  IMAD.MOV.U32 R97, RZ, RZ, 0x2 ;  /* 0x00000002ff617424 */ /* 0x000fe400078e00ff */
[----:B------:R-:W-:Y:S01]  /*ac00*/  FFMA.FTZ R70, R70, R13, 1.1641532182693481445e-10 ;  /* 0x2f00000046467423 */ /* 0x000fe2000001000d */
[----:B------:R-:W-:Y:S01]  /*ac10*/  FMUL.FTZ R73, R69, R12 ;  /* 0x0000000c45497220 */ /* 0x000fe20000410000 */
[----:B------:R-:W-:Y:S02]  /*ac20*/  PRMT R69, R71, 0x7632, R69 ;  /* 0x0000763247457816 */ /* 0x000fe40000000045 */
[----:B------:R-:W-:Y:S01]  /*ac30*/  MOV R71, R0 ;  /* 0x0000000000477202 */ /* 0x000fe20000000f00 */
[----:B------:R-:W-:Y:S01]  /*ac40*/  FMUL.FTZ R73, R73, R14 ;  /* 0x0000000e49497220 */ /* 0x000fe20000410000 */
[----:B------:R-:W-:-:S04]  /*ac50*/  FSETP.GTU.FTZ.AND P5, PT, R70, R15, PT ;  /* 0x0000000f4600720b */ /* 0x000fc80003fbc000 */
[----:B------:R-:W-:Y:S02]  /*ac60*/  FSEL R91, R73, RZ, !P5 ;  /* 0x000000ff495b7208 */ /* 0x000fe40006800000 */
        /* <DEDUP_REMOVED lines=10> */
.L_x_6390:
        /* <DEDUP_REMOVED lines=15> */
.L_x_6392:
[----:B------:R-:W-:Y:S05]  /*ae00*/  BSYNC.RECONVERGENT B2 ;  /* 0x0000000000027941 */ /* 0x000fea0003800200 */
.L_x_6391:
        /* <DEDUP_REMOVED lines=43> */
.L_x_6389:
[----:B------:R-:W-:Y:S05]  /*b0c0*/  BSYNC.RECONVERGENT B1 ;  /* 0x0000000000017941 */ /* 0x000fea0003800200 */
.L_x_6388:
        /* <DEDUP_REMOVED lines=12> */
.L_x_6352:
[----:B------:R-:W-:Y:S01]  /*b190*/  SEL R86, RZ, 0x10000, !P5 ;  /* 0x00010000ff567807 */ /* 0x000fe20006800000 */
[C---:B------:R-:W-:Y:S01]  /*b1a0*/  IMAD.WIDE.U32 R102, R79.reuse, 0x10, R82 ;  /* 0x000000104f667825 */ /* 0x040fe200078e0052 */
[----:B------:R-:W-:Y:S02]  /*b1b0*/  ISETP.NE.AND P5, PT, R68, RZ, PT ;  /* 0x000000ff4400720c */ /* 0x000fe40003fa5270 */
[----:B------:R-:W-:Y:S01]  /*b1c0*/  SEL R71, RZ, 0x1000000, !P6 ;  /* 0x01000000ff477807 */ /* 0x000fe20007000000 */
[----:B------:R-:W-:Y:S01]  /*b1d0*/  IMAD.WIDE.U32 R100, R79, 0x8, R80 ;  /* 0x000000084f647825 */ /* 0x000fe200078e0050 */
[----:B------:R-:W-:Y:S01]  /*b1e0*/  SEL R99, RZ, 0x100, !P4 ;  /* 0x00000100ff637807 */ /* 0x000fe20006000000 */
[----:B------:R0:W-:Y:S01]  /*b1f0*/  STG.E.128 desc[UR8][R102.64], R72 ;  /* 0x0000004866007986 */ /* 0x0001e2000c101d08 */
[----:B------:R-:W-:Y:S02]  /*b200*/  SEL R70, RZ, 0x1000000, !P2 ;  /* 0x01000000ff467807 */ /* 0x000fe40005000000 */
[----:B------:R-:W-:-:S02]  /*b210*/  SEL R69, RZ, 0x10000, !P1 ;  /* 0x00010000ff457807 */ /* 0x000fc40004800000 */
[----:B------:R-:W-:Y:S02]  /*b220*/  SEL R68, RZ, 0x100, !P0 ;  /* 0x00000100ff447807 */ /* 0x000fe40004000000 */
        /* <DEDUP_REMOVED lines=31> */
.L_x_6396:
        /* <DEDUP_REMOVED lines=13> */
.L_x_6398:
[----:B------:R-:W-:Y:S05]  /*b4f0*/  BSYNC.RECONVERGENT B2 ;  /* 0x0000000000027941 */ /* 0x000fea0003800200 */
.L_x_6397:
        /* <DEDUP_REMOVED lines=43> */
.L_x_6395:
[----:B------:R-:W-:Y:S05]  /*b7b0*/  BSYNC.RECONVERGENT B1 ;  /* 0x0000000000017941 */ /* 0x000fea0003800200 */
.L_x_6394:
        /* <DEDUP_REMOVED lines=10> */
[----:B------:R-:W-:Y:S01]  /*b860*/  IMAD.MOV.U32 R96, RZ, RZ, 0x2 ;  /* 0x00000002ff607424 */ /* 0x000fe200078e00ff */
        /* <DEDUP_REMOVED lines=15> */
.L_x_6401:
        /* <DEDUP_REMOVED lines=13> */
.L_x_6403:
[----:B------:R-:W-:Y:S05]  /*ba30*/  BSYNC.RECONVERGENT B2 ;  /* 0x0000000000027941 */ /* 0x000fea0003800200 */
.L_x_6402:
        /* <DEDUP_REMOVED lines=43> */
.L_x_6400:
[----:B------:R-:W-:Y:S05]  /*bcf0*/  BSYNC.RECONVERGENT B1 ;  /* 0x0000000000017941 */ /* 0x000fea0003800200 */
.L_x_6399:
        /* <DEDUP_REMOVED lines=11> */
[----:B------:R-:W-:Y:S02]  /*bdb0*/  PLOP3.LUT P0, PT, P0, PT, PT, 0x8, 0x80 ;  /* 0x000000000080781c */ /* 0x000fe4000070e170 */
[----:B------:R-:W-:Y:S01]  /*bdc0*/  MOV R95, R0 ;  /* 0x00000000005f7202 */ /* 0x000fe20000000f00 */
        /* <DEDUP_REMOVED lines=10> */
.L_x_6406:
        /* <DEDUP_REMOVED lines=13> */
.L_x_6408:
[----:B------:R-:W-:Y:S05]  /*bf40*/  BSYNC.RECONVERGENT B2 ;  /* 0x0000000000027941 */ /* 0x000fea0003800200 */
.L_x_6407:
        /* <DEDUP_REMOVED lines=43> */
.L_x_6405:
[----:B------:R-:W-:Y:S05]  /*c200*/  BSYNC.RECONVERGENT B1 ;  /* 0x0000000000017941 */ /* 0x000fea0003800200 */
.L_x_6404:
        /* <DEDUP_REMOVED lines=26> */
.L_x_6411:
        /* <DEDUP_REMOVED lines=13> */
.L_x_6413:
[----:B------:R-:W-:Y:S05]  /*c480*/  BSYNC.RECONVERGENT B2 ;  /* 0x0000000000027941 */ /* 0x000fea0003800200 */
.L_x_6412:
        /* <DEDUP_REMOVED lines=43> */
.L_x_6410:
[----:B------:R-:W-:Y:S05]  /*c740*/  BSYNC.RECONVERGENT B1 ;  /* 0x0000000000017941 */ /* 0x000fea0003800200 */
.L_x_6409:
[----:B------:R-:W-:Y:S01]  /*c750*/  I2FP.F32.U32 R94, R95 ;  /* 0x0000005f005e7245 */ /* 0x000fe20000201000 */
[----:B------:R-:W-:Y:S01]  /*c760*/  IMAD.U32 R104, R104, 0x10000, RZ ;  /* 0x0001000068687824 */ /* 0x000fe200078e00ff */
[----:B------:R-:W-:Y:S01]  /*c770*/  SHF.L.U32 R69, R69, 0x10, RZ ;  /* 0x0000001045457819 */ /* 0x000fe200000006ff */
[----:B------:R-:W-:Y:S01]  /*c780*/  BSSY.RECONVERGENT B1, `(.L_x_6414) ;  /* 0x000004d000017945 */ /* 0x000fe20003800200 */
[----:B------:R-:W-:Y:S01]  /*c790*/  ISETP.NE.AND P3, PT, R96, 0x1, PT ;  /* 0x000000016000780c */ /* 0x000fe20003f65270 */
[----:B------:R-:W-:Y:S01]  /*c7a0*/  FFMA.FTZ R94, R94, R13, 1.1641532182693481445e-10 ;  /* 0x2f0000005e5e7423 */ /* 0x000fe2000001000d */
[----:B------:R-:W-:Y:S02]  /*c7b0*/  HFMA2 R97, -RZ, RZ, 0, 1.1920928955078125e-07 ;  /* 0x00000002ff617431 */ /* 0x000fe400000001ff */
[----:B------:R-:W-:Y:S01]  /*c7c0*/  FMUL.FTZ R69, R69, R12 ;  /* 0x0000000c45457220 */ /* 0x000fe20000410000 */
[----:B------:R-:W-:Y:S01]  /*c7d0*/  IMAD.MOV.U32 R95, RZ, RZ, R0 ;  /* 0x000000ffff5f7224 */ /* 0x000fe200078e0000 */
[----:B------:R-:W-:-:S02]  /*c7e0*/  FSETP.GTU.FTZ.AND P2, PT, R94, R15, PT ;  /* 0x0000000f5e00720b */ /* 0x000fc40003f5c000 */
[----:B------:R-:W-:-:S05]  /*c7f0*/  FMUL.FTZ R69, R69, R14 ;  /* 0x0000000e45457220 */ /* 0x000fca0000410000 */
        /* <DEDUP_REMOVED lines=12> */
.L_x_6416:
        /* <DEDUP_REMOVED lines=13> */
.L_x_6418:
[----:B------:R-:W-:Y:S05]  /*c990*/  BSYNC.RECONVERGENT B2 ;  /* 0x0000000000027941 */ /* 0x000fea0003800200 */
.L_x_6417:
        /* <DEDUP_REMOVED lines=43> */
.L_x_6415:
[----:B------:R-:W-:Y:S05]  /*cc50*/  BSYNC.RECONVERGENT B1 ;  /* 0x0000000000017941 */ /* 0x000fea0003800200 */
.L_x_6414:
        /* <DEDUP_REMOVED lines=10> */
[C---:B------:R-:W-:Y:S02]  /*cd00*/  SHF.L.U32 R94, R74.reuse, 0x10, RZ ;  /* 0x000000104a5e7819 */ /* 0x040fe400000006ff */
[----:B------:R-:W-:Y:S02]  /*cd10*/  FSEL R95, R95, RZ, !P3 ;  /* 0x000000ff5f5f7208 */ /* 0x000fe40005800000 */
[----:B------:R-:W-:Y:S02]  /*cd20*/  PLOP3.LUT P3, PT, P3, PT, PT, 0x8, 0x80 ;  /* 0x000000000080781c */ /* 0x000fe40001f6e170 */
[----:B------:R-:W-:Y:S01]  /*cd30*/  PRMT R74, R74, 0x7632, R74 ;  /* 0x000076324a4a7816 */ /* 0x000fe2000000004a */
        /* <DEDUP_REMOVED lines=11> */
.L_x_6421:
        /* <DEDUP_REMOVED lines=13> */
.L_x_6423:
[----:B------:R-:W-:Y:S05]  /*cec0*/  BSYNC.RECONVERGENT B2 ;  /* 0x0000000000027941 */ /* 0x000fea0003800200 */
.L_x_6422:
        /* <DEDUP_REMOVED lines=43> */
.L_x_6420:
[----:B------:R-:W-:Y:S05]  /*d180*/  BSYNC.RECONVERGENT B1 ;  /* 0x0000000000017941 */ /* 0x000fea0003800200 */
.L_x_6419:
[----:B------:R-:W-:Y:S01]  /*d190*/  I2FP.F32.U32 R94, R95 ;  /* 0x0000005f005e7245 */ /* 0x000fe20000201000 */
[----:B------:R-:W-:Y:S01]  /*d1a0*/  IMAD.U32 R74, R74, 0x10000, RZ ;  /* 0x000100004a4a7824 */ /* 0x000fe200078e00ff */
[----:B------:R-:W-:Y:S01]  /*d1b0*/  SHF.L.U32 R95, R70, 0x10, RZ ;  /* 0x00000010465f7819 */ /* 0x000fe200000006ff */
[----:B------:R-:W-:Y:S01]  /*d1c0*/  BSSY.RECONVERGENT B1, `(.L_x_6424) ;  /* 0x000004d000017945 */ /* 0x000fe20003800200 */
[----:B------:R-:W-:Y:S01]  /*d1d0*/  ISETP.NE.AND P5, PT, R96, 0x1, PT ;  /* 0x000000016000780c */ /* 0x000fe20003fa5270 */
[----:B------:R-:W-:Y:S01]  /*d1e0*/  FFMA.FTZ R94, R94, R13, 1.1641532182693481445e-10 ;  /* 0x2f0000005e5e7423 */ /* 0x000fe2000001000d */
[----:B------:R-:W-:Y:S02]  /*d1f0*/  IMAD.MOV.U32 R70, RZ, RZ, R0 ;  /* 0x000000ffff467224 */ /* 0x000fe400078e0000 */
[----:B------:R-:W-:Y:S02]  /*d200*/  FMUL.FTZ R95, R95, R12 ;  /* 0x0000000c5f5f7220 */ /* 0x000fe40000410000 */
[----:B------:R-:W-:-:S02]  /*d210*/  FSETP.GTU.FTZ.AND P4, PT, R94, R15, PT ;  /* 0x0000000f5e00720b */ /* 0x000fc40003f9c000 */
[----:B------:R-:W-:-:S05]  /*d220*/  FMUL.FTZ R95, R95, R14 ;  /* 0x0000000e5f5f7220 */ /* 0x000fca0000410000 */
        /* <DEDUP_REMOVED lines=13> */
.L_x_6426:
        /* <DEDUP_REMOVED lines=13> */
.L_x_6428:
[----:B------:R-:W-:Y:S05]  /*d3d0*/  BSYNC.RECONVERGENT B2 ;  /* 0x0000000000027941 */ /* 0x000fea0003800200 */
.L_x_6427:
        /* <DEDUP_REMOVED lines=43> */
.L_x_6425:
[----:B------:R-:W-:Y:S05]  /*d690*/  BSYNC.RECONVERGENT B1 ;  /* 0x0000000000017941 */ /* 0x000fea0003800200 */
.L_x_6424:
        /* <DEDUP_REMOVED lines=25> */
.L_x_6431:
        /* <DEDUP_REMOVED lines=15> */
.L_x_6433:
[----:B------:R-:W-:Y:S05]  /*d920*/  BSYNC.RECONVERGENT B2 ;  /* 0x0000000000027941 */ /* 0x000fea0003800200 */
.L_x_6432:
        /* <DEDUP_REMOVED lines=40> */
[----:B------:R-:W-:Y:S01]  /*dbb0*/  LOP3.LUT R16, R74, UR31, R71, 0x96, !PT ;  /* 0x0000001f4a107c12 */ /* 0x000fe2000f8e9647 */
[----:B------:R-:W-:Y:S01]  /*dbc0*/  IMAD.MOV.U32 R71, RZ, RZ, R86 ;  /* 0x000000ffff477224 */ /* 0x000fe200078e0056 */
[----:B------:R-:W-:-:S07]  /*dbd0*/  MOV R86, R70 ;  /* 0x0000004600567202 */ /* 0x000fce0000000f00 */
.L_x_6430:
[----:B------:R-:W-:Y:S05]  /*dbe0*/  BSYNC.RECONVERGENT B1 ;  /* 0x0000000000017941 */ /* 0x000fea0003800200 */
.L_x_6429:
[----:B------:R-:W-:Y:S01]  /*dbf0*/  I2FP.F32.U32 R70, R71 ;  /* 0x0000004700467245 */ /* 0x000fe20000201000 */
[----:B------:R-:W-:Y:S01]  /*dc00*/  IMAD.U32 R104, R104, 0x10000, RZ ;  /* 0x0001000068687824 */ /* 0x000fe200078e00ff */
[----:B------:R-:W-:-:S03]  /*dc10*/  SHF.L.U32 R103, R103, 0x10, RZ ;  /* 0x0000001067677819 */ /* 0x000fc600000006ff */
[----:B------:R-:W-:Y:S01]  /*dc20*/  FFMA.FTZ R70, R70, R13, 1.1641532182693481445e-10 ;  /* 0x2f00000046467423 */ /* 0x000fe2000001000d */
[----:B------:R-:W-:Y:S01]  /*dc30*/  F2FP.BF16.F32.PACK_AB R13, R69, R99 ;  /* 0x00000063450d723e */ /* 0x000fe200000010ff */
[----:B------:R-:W-:Y:S01]  /*dc40*/  FMUL.FTZ R103, R103, R12 ;  /* 0x0000000c67677220 */ /* 0x000fe20000410000 */
[----:B------:R-:W-:Y:S02]  /*dc50*/  F2FP.BF16.F32.PACK_AB R12, R72, R98 ;  /* 0x00000062480c723e */ /* 0x000fe400000010ff */
        /* <DEDUP_REMOVED lines=8> */
.L_x_6393:
        /* <DEDUP_REMOVED lines=16> */
.L_x_6437:
        /* <DEDUP_REMOVED lines=13> */
.L_x_6439:
[----:B------:R-:W-:Y:S05]  /*deb0*/  BSYNC.RECONVERGENT B2 ;  /* 0x0000000000027941 */ /* 0x000fea0003800200 */
.L_x_6438:
        /* <DEDUP_REMOVED lines=43> */
.L_x_6436:
[----:B------:R-:W-:Y:S05]  /*e170*/  BSYNC.RECONVERGENT B1 ;  /* 0x0000000000017941 */ /* 0x000fea0003800200 */
.L_x_6435:
        /* <DEDUP_REMOVED lines=23> */
.L_x_6442:
        /* <DEDUP_REMOVED lines=13> */
.L_x_6444:
[----:B------:R-:W-:Y:S05]  /*e3c0*/  BSYNC.RECONVERGENT B2 ;  /* 0x0000000000027941 */ /* 0x000fea0003800200 */
.L_x_6443:
        /* <DEDUP_REMOVED lines=43> */
.L_x_6441:
[----:B------:R-:W-:Y:S05]  /*e680*/  BSYNC.RECONVERGENT B1 ;  /* 0x0000000000017941 */ /* 0x000fea0003800200 */
.L_x_6440:
[----:B------:R-:W-:Y:S01]  /*e690*/  I2FP.F32.U32 R72, R73 ;  /* 0x0000004900487245 */ /* 0x000fe20000201000 */
[----:B------:R-:W-:Y:S01]  /*e6a0*/  BSSY.RECONVERGENT B1, `(.L_x_6445) ;  /* 0x000004d000017945 */ /* 0x000fe20003800200 */
[----:B------:R-:W-:Y:S01]  /*e6b0*/  ISETP.NE.AND P2, PT, R75, 0x1, PT ;  /* 0x000000014b00780c */ /* 0x000fe20003f45270 */
[----:B------:R-:W-:Y:S01]  /*e6c0*/  IMAD.MOV.U32 R94, RZ, RZ, 0x2 ;  /* 0x00000002ff5e7424 */ /* 0x000fe200078e00ff */
[----:B------:R-:W-:Y:S01]  /*e6d0*/  SHF.L.U32 R99, R99, 0x10, RZ ;  /* 0x0000001063637819 */ /* 0x000fe200000006ff */
[----:B------:R-:W-:Y:S01]  /*e6e0*/  FFMA.FTZ R72, R72, R13, 1.1641532182693481445e-10 ;  /* 0x2f00000048487423 */ /* 0x000fe2000001000d */
[----:B------:R-:W-:-:S03]  /*e6f0*/  MOV R73, R0 ;  /* 0x0000000000497202 */ /* 0x000fc60000000f00 */
        /* <DEDUP_REMOVED lines=14> */
.L_x_6447:
        /* <DEDUP_REMOVED lines=13> */
.L_x_6449:
[----:B------:R-:W-:Y:S05]  /*e8b0*/  BSYNC.RECONVERGENT B2 ;  /* 0x0000000000027941 */ /* 0x000fea0003800200 */
.L_x_6448:
        /* <DEDUP_REMOVED lines=43> */
.L_x_6446:
[----:B------:R-:W-:Y:S05]  /*eb70*/  BSYNC.RECONVERGENT B1 ;  /* 0x0000000000017941 */ /* 0x000fea0003800200 */
.L_x_6445:
[----:B------:R-:W-:Y:S01]  /*eb80*/  I2FP.F32.U32 R74, R73 ;  /* 0x00000049004a7245 */ /* 0x000fe20000201000 */
[----:B------:R-:W-:Y:S01]  /*eb90*/  BSSY.RECONVERGENT B1, `(.L_x_6450) ;  /* 0x000004e000017945 */ /* 0x000fe20003800200 */
[----:B------:R-:W-:Y:S01]  /*eba0*/  ISETP.NE.AND P3, PT, R94, 0x1, PT ;  /* 0x000000015e00780c */ /* 0x000fe20003f65270 */
[----:B------:R-:W-:Y:S01]  /*ebb0*/  IMAD.MOV.U32 R95, RZ, RZ, 0x2 ;  /* 0x00000002ff5f7424 */ /* 0x000fe200078e00ff */
[C---:B------:R-:W-:Y:S01]  /*ebc0*/  SHF.L.U32 R73, R69.reuse, 0x10, RZ ;  /* 0x0000001045497819 */ /* 0x040fe200000006ff */
[----:B------:R-:W-:Y:S01]  /*ebd0*/  FFMA.FTZ R74, R74, R13, 1.1641532182693481445e-10 ;  /* 0x2f0000004a4a7423 */ /* 0x000fe2000001000d */
[----:B------:R-:W-:Y:S02]  /*ebe0*/  PRMT R69, R69, 0x7632, R69 ;  /* 0x0000763245457816 */ /* 0x000fe40000000045 */
[----:B------:R-:W-:Y:S01]  /*ebf0*/  MOV R75, R0 ;  /* 0x00000000004b7202 */ /* 0x000fe20000000f00 */
        /* <DEDUP_REMOVED lines=14> */
.L_x_6452:
        /* <DEDUP_REMOVED lines=13> */
.L_x_6454:
[----:B------:R-:W-:Y:S05]  /*edb0*/  BSYNC.RECONVERGENT B2 ;  /* 0x0000000000027941 */ /* 0x000fea0003800200 */
.L_x_6453:
        /* <DEDUP_REMOVED lines=43> */
.L_x_6451:
[----:B------:R-:W-:Y:S05]  /*f070*/  BSYNC.RECONVERGENT B1 ;  /* 0x0000000000017941 */ /* 0x000fea0003800200 */
.L_x_6450:
[----:B------:R-:W-:Y:S01]  /*f080*/  ISETP.NE.AND P4, PT, R95, 0x1, PT ;  /* 0x000000015f00780c */ /* 0x000fe20003f85270 */
[----:B------:R-:W-:Y:S01]  /*f090*/  BSSY.RECONVERGENT B1, `(.L_x_6455) ;  /* 0x000004d000017945 */ /* 0x000fe20003800200 */
[----:B------:R-:W-:Y:S01]  /*f0a0*/  I2FP.F32.U32 R74, R75 ;  /* 0x0000004b004a7245 */ /* 0x000fe20000201000 */
[----:B------:R-:W-:Y:S01]  /*f0b0*/  IMAD.MOV.U32 R94, RZ, RZ, 0x2 ;  /* 0x00000002ff5e7424 */ /* 0x000fe200078e00ff */
[----:B------:R-:W-:Y:S02]  /*f0c0*/  SHF.L.U32 R69, R69, 0x10, RZ ;  /* 0x0000001045457819 */ /* 0x000fe400000006ff */
[----:B------:R-:W-:Y:S01]  /*f0d0*/  MOV R75, R0 ;  /* 0x00000000004b7202 */ /* 0x000fe20000000f00 */
        /* <DEDUP_REMOVED lines=15> */
.L_x_6457:
        /* <DEDUP_REMOVED lines=13> */
.L_x_6459:
[----:B------:R-:W-:Y:S05]  /*f2a0*/  BSYNC.RECONVERGENT B2 ;  /* 0x0000000000027941 */ /* 0x000fea0003800200 */
.L_x_6458:
        /* <DEDUP_REMOVED lines=43> */
.L_x_6456:
[----:B------:R-:W-:Y:S05]  /*f560*/  BSYNC.RECONVERGENT B1 ;  /* 0x0000000000017941 */ /* 0x000fea0003800200 */
.L_x_6455:
        /* <DEDUP_REMOVED lines=22> */
.L_x_6462:
        /* <DEDUP_REMOVED lines=13> */
.L_x_6464:
[----:B------:R-:W-:Y:S05]  /*f7a0*/  BSYNC.RECONVERGENT B2 ;  /* 0x0000000000027941 */ /* 0x000fea0003800200 */
.L_x_6463:
        /* <DEDUP_REMOVED lines=43> */
.L_x_6461:
[----:B------:R-:W-:Y:S05]  /*fa60*/  BSYNC.RECONVERGENT B1 ;  /* 0x0000000000017941 */ /* 0x000fea0003800200 */
.L_x_6460:
        /* <DEDUP_REMOVED lines=21> */
.L_x_6467:
        /* <DEDUP_REMOVED lines=13> */
.L_x_6469:
[----:B------:R-:W-:Y:S05]  /*fc90*/  BSYNC.RECONVERGENT B2 ;  /* 0x0000000000027941 */ /* 0x000fea0003800200 */
.L_x_6468:
        /* <DEDUP_REMOVED lines=43> */
.L_x_6466:
[----:B------:R-:W-:Y:S05]  /*ff50*/  BSYNC.RECONVERGENT B1 ;  /* 0x0000000000017941 */ /* 0x000fea0003800200 */
.L_x_6465:
[----:B------:R-:W-:Y:S01]  /*ff60*/  I2FP.F32.U32 R70, R70 ;  /* 0x0000004600467245 */ /* 0x000fe20000201000 */
[----:B------:R-:W-:Y:S01]  /*ff70*/  BSSY.RECONVERGENT B1, `(.L_x_6470) ;  /* 0x0000050000017945 */ /* 0x000fe20003800200 */
[C---:B------:R-:W-:Y:S01]  /*ff80*/  SHF.L.U32 R75, R71.reuse, 0x10, RZ ;  /* 0x00000010474b7819 */ /* 0x040fe200000006ff */
[----:B------:R-:W-:Y:S01]  /*ff90*/  IMAD.MOV.U32 R96, RZ, RZ, 0x2 ;  /* 0x00000002ff607424 */ /* 0x000fe200078e00ff */
[----:B------:R-:W-:Y:S01]  /*ffa0*/  ISETP.NE.AND P6, PT, R74, 0x1, PT ;  /* 0x000000014a00780c */ /* 0x000fe20003fc5270 */
[----:B------:R-:W-:Y:S01]  /*ffb0*/  FFMA.FTZ R70, R70, R13, 1.1641532182693481445e-10 ;  /* 0x2f00000046467423 */ /* 0x000fe2000001000d */
[----:B------:R-:W-:Y:S01]  /*ffc0*/  PRMT R99, R71, 0x7632, R99 ;  /* 0x0000763247637816 */ /* 0x000fe20000000063 */
[----:B------:R-:W-:Y:S01]  /*ffd0*/  FMUL.FTZ R75, R75, R12 ;  /* 0x0000000c4b4b7220 */ /* 0x000fe20000410000 */
[----:B------:R-:W-:Y:S02]  /*ffe0*/  MOV R71, R0 ;  /* 0x0000000000477202 */ /* 0x000fe40000000f00 */
[----:B------:R-:W-:Y:S01]  /*fff0*/  FSETP.GTU.FTZ.AND P5, PT, R70, R15, PT ;  /* 0x0000000f4600720b */ /* 0x000fe20003fbc000 */
[----:B------:R-:W-:-:S05]  /*10000*/  FMUL.FTZ R75, R75, R14 ;  /* 0x0000000e4b4b7220 */ /* 0x000fca0000410000 */
        /* <DEDUP_REMOVED lines=11> */
.L_x_6472:
        /* <DEDUP_REMOVED lines=15> */
.L_x_6474:
[----:B------:R-:W-:Y:S05]  /*101b0*/  BSYNC.RECONVERGENT B2 ;  /* 0x0000000000027941 */ /* 0x000fea0003800200 */
.L_x_6473:
        /* <DEDUP_REMOVED lines=43> */
.L_x_6471:
[----:B------:R-:W-:Y:S05]  /*10470*/  BSYNC.RECONVERGENT B1 ;  /* 0x0000000000017941 */ /* 0x000fea0003800200 */
.L_x_6470:
[----:B------:R-:W-:Y:S02]  /*10480*/  I2FP.F32.U32 R70, R71 ;  /* 0x0000004700467245 */ /* 0x000fe40000201000 */
        /* <DEDUP_REMOVED lines=9> */
[----:B------:R-:W-:Y:S02]  /*10520*/  PLOP3.LUT P6, PT, P6, PT, PT, 0x8, 0x80 ;  /* 0x000000000080781c */ /* 0x000fe400037ce170 */
[----:B------:R-:W-:-:S11]  /*10530*/  F2FP.BF16.F32.PACK_AB R15, R75, R102 ;  /* 0x000000664b0f723e */ /* 0x000fd600000010ff */
.L_x_6434:
[----:B------:R-:W-:Y:S01]  /*10540*/  SEL R94, RZ, 0x1000000, !P6 ;  /* 0x01000000ff5e7807 */ /* 0x000fe20007000000 */
[----:B------:R-:W-:Y:S01]  /*10550*/  IMAD.WIDE.U32 R82, R93, 0x10, R82 ;  /* 0x000000105d527825 */ /* 0x000fe200078e0052 */
[----:B------:R-:W-:-:S03]  /*10560*/  ISETP.NE.AND P6, PT, R68, RZ, PT ;  /* 0x000000ff4400720c */ /* 0x000fc60003fc5270 */
[----:B------:R-:W-:Y:S01]  /*10570*/  FADD.FTZ R68, RZ, R10 ;  /* 0x0000000aff447221 */ /* 0x000fe20000010000 */
        /* <DEDUP_REMOVED lines=29> */
[----:B------:R-:W-:Y:S02]  /*10750*/  LOP3.LUT R71, R99, R74, RZ, 0xfc, !PT ;  /* 0x0000004a63477212 */ /* 0x000fe400078efcff */
[----:B------:R-:W-:Y:S01]  /*10760*/  LOP3.LUT R70, R70, R97, RZ, 0xfc, !PT ;  /* 0x0000006146467212 */ /* 0x000fe200078efcff */
[----:B------:R-:W-:-:S04]  /*10770*/  FADD.FTZ R68, R95, R72 ;  /* 0x000000485f447221 */ /* 0x000fc80000010000 */
[----:B------:R-:W-:Y:S01]  /*10780*/  FADD.FTZ R68, R68, R73 ;  /* 0x0000004944447221 */ /* 0x000fe20000010000 */
[----:B------:R0:W-:Y:S03]  /*10790*/  STG.E.64 desc[UR8][R80.64], R70 ;  /* 0x0000004650007986 */ /* 0x0001e6000c101b08 */
        /* <DEDUP_REMOVED lines=75> */
.L_x_6488:
        /* <DEDUP_REMOVED lines=34> */
[----:B------:R-:W-:Y:S01]  /*10e70*/  FFMA.FTZ R78, R78, R63, R39 ;  /* 0x0000003f4e4e7223 */ /* 0x000fe20000010027 */
[----:B------:R-:W-:Y:S01]  /*10e80*/  FMUL.FTZ R76, R17, R76 ;  /* 0x0000004c114c7220 */ /* 0x000fe20000410000 */
[----:B-1----:R-:W-:-:S04]  /*10e90*/  IMAD.WIDE.U32 R10, R9, 0x10, R12 ;  /* 0x00000010090a7825 */ /* 0x002fc800078e000c */
[C---:B------:R-:W-:Y:S01]  /*10ea0*/  FMUL.FTZ R9, R17.reuse, R112 ;  /* 0x0000007011097220 */ /* 0x040fe20000410000 */
[C---:B------:R-:W-:Y:S01]  /*10eb0*/  FMUL.FTZ R114, R17.reuse, R114 ;  /* 0x0000007211727220 */ /* 0x040fe20000410000 */
[----:B------:R-:W-:Y:S01]  /*10ec0*/  FMUL.FTZ R118, R17, R118 ;  /* 0x0000007611767220 */ /* 0x000fe20000410000 */
[----:B------:R-:W-:Y:S01]  /*10ed0*/  FFMA.FTZ R14, R71, R60, R36 ;  /* 0x0000003c470e7223 */ /* 0x000fe20000010024 */
[----:B------:R-:W-:-:S04]  /*10ee0*/  IMAD.WIDE.U32 R18, R79, 0x10, R12 ;  /* 0x000000104f127825 */ /* 0x000fc800078e000c */
[----:B------:R-:W-:Y:S01]  /*10ef0*/  FFMA.FTZ R71, R76, R61, R37 ;  /* 0x0000003d4c477223 */ /* 0x000fe20000010025 */
[----:B------:R-:W-:Y:S01]  /*10f00*/  F2FP.BF16.F32.PACK_AB R15, R78, R15 ;  /* 0x0000000f4e0f723e */ /* 0x000fe200000010ff */
[----:B------:R-:W0:Y:S01]  /*10f10*/  @!P0 LDC.64 R72, c[0x0][0x3c0] ;  /* 0x0000f000ff488b82 */ /* 0x000e220000000a00 */
[----:B------:R-:W-:Y:S01]  /*10f20*/  FFMA.FTZ R9, R9, R64, R40 ;  /* 0x0000004009097223 */ /* 0x000fe20000010028 */
[----:B------:R-:W-:Y:S01]  /*10f30*/  FFMA.FTZ R114, R114, R65, R41 ;  /* 0x0000004172727223 */ /* 0x000fe20000010029 */
[----:B------:R-:W-:Y:S01]  /*10f40*/  FFMA.FTZ R118, R118, R67, R43 ;  /* 0x0000004376767223 */ /* 0x000fe2000001002b */
[C---:B------:R-:W-:Y:S01]  /*10f50*/  FADD.FTZ R98, -R110.reuse, R98 ;  /* 0x000000626e627221 */ /* 0x040fe20000010100 */
[C---:B------:R-:W-:Y:S01]  /*10f60*/  FADD.FTZ R104, -R110.reuse, R101 ;  /* 0x000000656e687221 */ /* 0x040fe20000010100 */
[C---:B------:R-:W-:Y:S01]  /*10f70*/  FADD.FTZ R100, -R110.reuse, R100 ;  /* 0x000000646e647221 */ /* 0x040fe20000010100 */
[C---:B------:R-:W-:Y:S01]  /*10f80*/  FADD.FTZ R102, -R110.reuse, R102 ;  /* 0x000000666e667221 */ /* 0x040fe20000010100 */
[----:B------:R-:W1:Y:S01]  /*10f90*/  @!P0 LDC.64 R78, c[0x0][0x3c8] ;  /* 0x0000f200ff4e8b82 */ /* 0x000e620000000a00 */
[----:B------:R-:W-:Y:S01]  /*10fa0*/  FADD.FTZ R110, -R110, R75 ;  /* 0x0000004b6e6e7221 */ /* 0x000fe20000010100 */
[----:B------:R-:W-:Y:S01]  /*10fb0*/  F2FP.BF16.F32.PACK_AB R14, R71, R14 ;  /* 0x0000000e470e723e */ /* 0x000fe200000010ff */
[----:B------:R-:W-:-:S04]  /*10fc0*/  IMAD.WIDE.U32 R76, R93, 0x10, R12 ;  /* 0x000000105d4c7825 */ /* 0x000fc800078e000c */
[C---:B------:R-:W-:Y:S01]  /*10fd0*/  FMUL.FTZ R71, R17.reuse, R90 ;  /* 0x0000005a11477220 */ /* 0x040fe20000410000 */
[----:B------:R-:W-:Y:S01]  /*10fe0*/  F2FP.BF16.F32.PACK_AB R12, R114, R9 ;  /* 0x00000009720c723e */ /* 0x000fe200000010ff */
[C---:B------:R-:W-:Y:S01]  /*10ff0*/  FMUL.FTZ R75, R17.reuse, R106 ;  /* 0x0000006a114b7220 */ /* 0x040fe20000410000 */
[----:B------:R-:W-:Y:S01]  /*11000*/  F2FP.BF16.F32.PACK_AB R13, R118, R69 ;  /* 0x00000045760d723e */ /* 0x000fe200000010ff */
[C---:B------:R-:W-:Y:S01]  /*11010*/  FMUL.FTZ R9, R17.reuse, R84 ;  /* 0x0000005411097220 */ /* 0x040fe20000410000 */
[C---:B------:R-:W-:Y:S01]  /*11020*/  FMUL.FTZ R94, R17.reuse, R94 ;  /* 0x0000005e115e7220 */ /* 0x040fe20000410000 */
[C---:B------:R-:W-:Y:S01]  /*11030*/  FMUL.FTZ R68, R17.reuse, R68 ;  /* 0x0000004411447220 */ /* 0x040fe20000410000 */
[C---:B------:R-:W-:Y:S01]  /*11040*/  FMUL.FTZ R69, R17.reuse, R70 ;  /* 0x0000004611457220 */ /* 0x040fe20000410000 */
[C---:B------:R-:W-:Y:S01]  /*11050*/  FMUL.FTZ R81, R17.reuse, R102 ;  /* 0x0000006611517220 */ /* 0x040fe20000410000 */
[----:B------:R-:W-:Y:S01]  /*11060*/  FMUL.FTZ R110, R17, R110 ;  /* 0x0000006e116e7220 */ /* 0x000fe20000410000 */
[----:B------:R-:W2:Y:S01]  /*11070*/  LDC.64 R84, c[0x0][0x380] ;  /* 0x0000e000ff547b82 */ /* 0x000ea20000000a00 */
[----:B------:R-:W-:Y:S01]  /*11080*/  FFMA.FTZ R70, R71, R52, R28 ;  /* 0x0000003447467223 */ /* 0x000fe2000001001c */
[----:B------:R-:W-:Y:S01]  /*11090*/  FFMA.FTZ R71, R75, R54, R30 ;  /* 0x000000364b477223 */ /* 0x000fe2000001001e */
        /* <DEDUP_REMOVED lines=17> */
[----:B------:R-:W-:Y:S01]  /*111b0*/  FMUL.FTZ R100, R17, R100 ;  /* 0x0000006411647220 */ /* 0x000fe20000410000 */
        /* <DEDUP_REMOVED lines=15> */
[----:B--2---:R-:W-:Y:S02]  /*112b0*/  IMAD R5, R84, 0x4, R5 ;  /* 0x0000000454057824 */ /* 0x004fe400078e0205 */
[----:B------:R0:W-:Y:S03]  /*112c0*/  @!P0 STG.E desc[UR8][R78.64], R17 ;  /* 0x000000114e008986 */ /* 0x0001e6000c101908 */
[----:B------:R-:W-:Y:S01]  /*112d0*/  ISETP.GE.AND P0, PT, R5, R85, PT ;  /* 0x000000550500720c */ /* 0x000fe20003f06270 */
[----:B------:R0:W-:Y:S04]  /*112e0*/  STG.E.128 desc[UR8][R10.64], R12 ;  /* 0x0000000c0a007986 */ /* 0x0001e8000c101d08 */
[----:B------:R0:W-:Y:S04]  /*112f0*/  STG.E.128 desc[UR8][R18.64], R68 ;  /* 0x0000004412007986 */ /* 0x0001e8000c101d08 */
[----:B------:R0:W-:Y:S04]  /*11300*/  STG.E.128 desc[UR8][R76.64], R72 ;  /* 0x000000484c007986 */ /* 0x0001e8000c101d08 */
[----:B------:R-:W-:Y:S05]  /*11310*/  @!P0 BRA `(.L_x_6476) ;  /* 0xfffffef400b48947 */ /* 0x000fea000383ffff */
[----:B------:R-:W-:Y:S05]  /*11320*/  BSYNC B0 ;  /* 0x0000000000007941 */ /* 0x000fea0003800000 */
.L_x_6229:
[----:B------:R-:W-:Y:S05]  /*11330*/  EXIT ;  /* 0x000000000000794d */ /* 0x000fea0003800000 */
.L_x_6475:
        /* <DEDUP_REMOVED lines=8> */
.L_x_6478:
[----:B------:R-:W-:Y:S05]  /*113c0*/  BSYNC B1 ;  /* 0x0000000000017941 */ /* 0x000fea0003800000 */
.L_x_6477:
        /* <DEDUP_REMOVED lines=9> */
.L_x_6479:
[----:B------:R-:W-:Y:S02]  /*11460*/  IMAD.MOV.U32 R82, RZ, RZ, 0x4 ;  /* 0x00000004ff527424 */ /* 0x000fe400078e00ff */
[----:B------:R-:W-:-:S04]  /*11470*/  IMAD.MOV.U32 R13, RZ, RZ, R81 ;  /* 0x000000ffff0d7224 */ /* 0x000fc800078e0051 */
[----:B------:R-:W-:-:S05]  /*11480*/  FADD.FTZ R15, R14, R13 ;  /* 0x0000000d0e0f7221 */ /* 0x000fca0000010000 */
[----:B------:R-:W-:-:S07]  /*11490*/  MOV R83, R15 ;  /* 0x0000000f00537202 */ /* 0x000fce0000000f00 */
[----:B------:R-:W-:Y:S05]  /*114a0*/  WARPSYNC.COLLECTIVE R74, `(.L_x_6480) ;  /* 0x000000004a087348 */ /* 0x000fea0003c00000 */
[----:B------:R0:W1:Y:S02]  /*114b0*/  SHFL.BFLY P1, R81, R83, R82, R95 ;  /* 0x0c00005253517389 */ /* 0x000064000002005f */
[----:B01----:R-:W-:Y:S05]  /*114c0*/  ENDCOLLECTIVE ;  /* 0x000000000000791b */ /* 0x003fea0003800000 */
.L_x_6480:
[----:B------:R-:W-:Y:S01]  /*114d0*/  HFMA2 R82, -RZ, RZ, 0, 4.76837158203125e-07 ;  /* 0x00000008ff527431 */ /* 0x000fe200000001ff */
[----:B------:R-:W-:-:S05]  /*114e0*/  MOV R12, R81 ;  /* 0x00000051000c7202 */ /* 0x000fca0000000f00 */
[----:B------:R-:W-:-:S04]  /*114f0*/  FADD.FTZ R70, R15, R12 ;  /* 0x0000000c0f467221 */ /* 0x000fc80000010000 */
[----:B------:R-:W-:-:S07]  /*11500*/  IMAD.MOV.U32 R83, RZ, RZ, R70 ;  /* 0x000000ffff537224 */ /* 0x000fce00078e0046 */
[----:B------:R-:W-:Y:S05]  /*11510*/  WARPSYNC.COLLECTIVE R74, `(.L_x_6481) ;  /* 0x000000004a087348 */ /* 0x000fea0003c00000 */
[----:B------:R0:W1:Y:S02]  /*11520*/  SHFL.BFLY P1, R81, R83, R82, R95 ;  /* 0x0c00005253517389 */ /* 0x000064000002005f */
[----:B01----:R-:W-:Y:S05]  /*11530*/  ENDCOLLECTIVE ;  /* 0x000000000000791b */ /* 0x003fea0003800000 */
.L_x_6481:
        /* <DEDUP_REMOVED lines=8> */
.L_x_6482:
        /* <DEDUP_REMOVED lines=56> */
.L_x_6483:
[----:B------:R-:W-:Y:S02]  /*11940*/  IMAD.MOV.U32 R82, RZ, RZ, 0x2 ;  /* 0x00000002ff527424 */ /* 0x000fe400078e00ff */
[----:B------:R-:W-:-:S04]  /*11950*/  IMAD.MOV.U32 R15, RZ, RZ, R81 ;  /* 0x000000ffff0f7224 */ /* 0x000fc800078e0051 */
[----:B------:R-:W-:-:S05]  /*11960*/  FADD.FTZ R15, R12, R15 ;  /* 0x0000000f0c0f7221 */ /* 0x000fca0000010000 */
[----:B------:R-:W-:-:S07]  /*11970*/  MOV R83, R15 ;  /* 0x0000000f00537202 */ /* 0x000fce0000000f00 */
[----:B------:R-:W-:Y:S05]  /*11980*/  WARPSYNC.COLLECTIVE R74, `(.L_x_6484) ;  /* 0x000000004a087348 */ /* 0x000fea0003c00000 */
[----:B------:R0:W1:Y:S02]  /*11990*/  SHFL.BFLY P1, R81, R83, R82, R95 ;  /* 0x0c00005253517389 */ /* 0x000064000002005f */
[----:B01----:R-:W-:Y:S05]  /*119a0*/  ENDCOLLECTIVE ;  /* 0x000000000000791b */ /* 0x003fea0003800000 */
.L_x_6484:
[----:B------:R-:W-:Y:S01]  /*119b0*/  HFMA2 R82, -RZ, RZ, 0, 2.384185791015625e-07 ;  /* 0x00000004ff527431 */ /* 0x000fe200000001ff */
[----:B------:R-:W-:-:S05]  /*119c0*/  MOV R14, R81 ;  /* 0x00000051000e7202 */ /* 0x000fca0000000f00 */
[----:B------:R-:W-:-:S04]  /*119d0*/  FADD.FTZ R14, R15, R14 ;  /* 0x0000000e0f0e7221 */ /* 0x000fc80000010000 */
[----:B------:R-:W-:-:S07]  /*119e0*/  IMAD.MOV.U32 R83, RZ, RZ, R14 ;  /* 0x000000ffff537224 */ /* 0x000fce00078e000e */
[----:B------:R-:W-:Y:S05]  /*119f0*/  WARPSYNC.COLLECTIVE R74, `(.L_x_6485) ;  /* 0x000000004a087348 */ /* 0x000fea0003c00000 */
[----:B------:R0:W1:Y:S02]  /*11a00*/  SHFL.BFLY P1, R81, R83, R82, R95 ;  /* 0x0c00005253517389 */ /* 0x000064000002005f */
[----:B01----:R-:W-:Y:S05]  /*11a10*/  ENDCOLLECTIVE ;  /* 0x000000000000791b */ /* 0x003fea0003800000 */
.L_x_6485:
[----:B------:R-:W-:Y:S02]  /*11a20*/  IMAD.MOV.U32 R82, RZ, RZ, 0x8 ;  /* 0x00000008ff527424 */ /* 0x000fe400078e00ff */
[----:B------:R-:W-:-:S04]  /*11a30*/  IMAD.MOV.U32 R71, RZ, RZ, R81 ;  /* 0x000000ffff477224 */ /* 0x000fc800078e0051 */
[----:B------:R-:W-:-:S05]  /*11a40*/  FADD.FTZ R71, R14, R71 ;  /* 0x000000470e477221 */ /* 0x000fca0000010000 */
[----:B------:R-:W-:-:S07]  /*11a50*/  MOV R83, R71 ;  /* 0x0000004700537202 */ /* 0x000fce0000000f00 */
[----:B------:R-:W-:Y:S05]  /*11a60*/  WARPSYNC.COLLECTIVE R74, `(.L_x_6486) ;  /* 0x000000004a087348 */ /* 0x000fea0003c00000 */
[----:B------:R0:W1:Y:S02]  /*11a70*/  SHFL.BFLY P1, R81, R83, R82, R95 ;  /* 0x0c00005253517389 */ /* 0x000064000002005f */
[----:B01----:R-:W-:Y:S05]  /*11a80*/  ENDCOLLECTIVE ;  /* 0x000000000000791b */ /* 0x003fea0003800000 */
.L_x_6486:
[----:B------:R-:W-:Y:S01]  /*11a90*/  HFMA2 R82, -RZ, RZ, 0, 9.5367431640625e-07 ;  /* 0x00000010ff527431 */ /* 0x000fe200000001ff */
[----:B------:R-:W-:-:S05]  /*11aa0*/  MOV R68, R81 ;  /* 0x0000005100447202 */ /* 0x000fca0000000f00 */
[----:B------:R-:W-:-:S04]  /*11ab0*/  FADD.FTZ R68, R71, R68 ;  /* 0x0000004447447221 */ /* 0x000fc80000010000 */
[----:B------:R-:W-:-:S07]  /*11ac0*/  IMAD.MOV.U32 R83, RZ, RZ, R68 ;  /* 0x000000ffff537224 */ /* 0x000fce00078e0044 */
[----:B------:R-:W-:Y:S05]  /*11ad0*/  WARPSYNC.COLLECTIVE R74, `(.L_x_6487) ;  /* 0x000000004a087348 */ /* 0x000fea0003c00000 */
[----:B------:R0:W1:Y:S02]  /*11ae0*/  SHFL.BFLY P1, R81, R83, R82, R95 ;  /* 0x0c00005253517389 */ /* 0x000064000002005f */
[----:B01----:R-:W-:Y:S05]  /*11af0*/  ENDCOLLECTIVE ;  /* 0x000000000000791b */ /* 0x003fea0003800000 */
.L_x_6487:
[----:B------:R-:W-:Y:S05]  /*11b00*/  BRA `(.L_x_6488) ;  /* 0xfffffff000507947 */ /* 0x000fea000383ffff */
.L_x_6489:
        /* <DEDUP_REMOVED lines=15> */
.L_x_28743:


//--------------------- .text._ZN10layer_norm13ln_fwd_kernelINS_13Kernel_traitsIf13__nv_bfloat16S2_S2_fjLj768ELj1ELj4ELj1ELj16ENS_18Kernel_traits_baseILj768EfS2_S2_S2_fjLj128EEEEELb1ELb0ELb1ELb0EEEvNS_9FwdParamsE --------------------------
	.section	.text._ZN10layer_norm13ln_fwd_kernelINS_13Kernel_traitsIf13__nv_bfloat16S2_S2_fjLj768ELj1ELj4ELj1ELj16ENS_18Kernel_traits_baseILj768EfS2_S2_S2_fjLj128EEEEELb1ELb0ELb1ELb0EEEvNS_9FwdParamsE,"ax",@progbits
	.align	128
        .global         _ZN10layer_norm13ln_fwd_kernelINS_13Kernel_traitsIf13__nv_bfloat16S2_S2_fjLj768ELj1ELj4ELj1ELj16ENS_18Kernel_traits_baseILj768EfS2_S2_S2_fjLj128EEEEELb1ELb0ELb1ELb0EEEvNS_9FwdParamsE
        .type           _ZN10layer_norm13ln_fwd_kernelINS_13Kernel_traitsIf13__nv_bfloat16S2_S2_fjLj768ELj1ELj4ELj1ELj16ENS_18Kernel_traits_baseILj768EfS2_S2_S2_fjLj128EEEEELb1ELb0ELb1ELb0EEEvNS_9FwdParamsE,@function
        .size           _ZN10layer_norm13ln_fwd_kernelINS_13Kernel_traitsIf13__nv_bfloat16S2_S2_fjLj768ELj1ELj4ELj1ELj16ENS_18Kernel_traits_baseILj768EfS2_S2_S2_fjLj128EEEEELb1ELb0ELb1ELb0EEEvNS_9FwdParamsE,(.L_x_28744 - _ZN10layer_norm13ln_fwd_kernelINS_13Kernel_traitsIf13__nv_bfloat16S2_S2_fjLj768ELj1ELj4ELj1ELj16ENS_18Kernel_traits_baseILj768EfS2_S2_S2_fjLj128EEEEELb1ELb0ELb1ELb0EEEvNS_9FwdParamsE)
        .other          _ZN10layer_norm13ln_fwd_kernelINS_13Kernel_traitsIf13__nv_bfloat16S2_S2_fjLj768ELj1ELj4ELj1ELj16ENS_18Kernel_traits_baseILj768EfS2_S2_S2_fjLj128EEEEELb1ELb0ELb1ELb0EEEvNS_9FwdParamsE,@"STO_CUDA_ENTRY STV_DEFAULT"
_ZN10layer_norm13ln_fwd_kernelINS_13Kernel_traitsIf13__nv_bfloat16S2_S2_fjLj768ELj1ELj4ELj1ELj16ENS_18Kernel_traits_baseILj768EfS2_S2_S2_fjLj128EEEEELb1ELb0ELb1ELb0EEEvNS_9FwdParamsE:
.text._ZN10layer_norm13ln_fwd_kernelINS_13Kernel_traitsIf13__nv_bfloat16S2_S2_fjLj768ELj1ELj4ELj1ELj16ENS_18Kernel_traits_baseILj768EfS2_S2_S2_fjLj128EEEEELb1ELb0ELb1ELb0EEEvNS_9FwdParamsE:
        /* <DEDUP_REMOVED lines=66> */
[----:B------:R-:W-:Y:S02]  /*0420*/  @P0 LOP3.LUT R11, R11, 0x20, RZ, 0xfc, !PT ;  /* 0x000000200b0b0812 */ /* 0x000fe400078efcff */
[----:B------:R0:W5:Y:S04]  /*0430*/  @P0 LDG.E.128 R64, desc[UR6][R2.64+0x10] ;  /* 0x0000100602400981 */ /* 0x000168000c1e1d00 */
[----:B------:R0:W5:Y:S01]  /*0440*/  @P0 LD.E.128 R60, desc[UR6][R4.64] ;  /* 0x00000006043c0980 */ /* 0x000162000c101d00 */
[----:B--2---:R-:W-:-:S03]  /*0450*/  @P1 IMAD.WIDE.U32 R6, R11, 0x20, R6 ;  /* 0x000000200b061825 */ /* 0x004fc600078e0006 */
[----:B------:R0:W5:Y:S04]  /*0460*/  @P0 LD.E.128 R56, desc[UR6][R4.64+0x10] ;  /* 0x0000100604380980 */ /* 0x000168000c101d00 */
[----:B------:R0:W5:Y:S01]  /*0470*/  @P1 LDG.E.128 R52, desc[UR6][R6.64] ;  /* 0x0000000606341981 */ /* 0x000162000c1e1d00 */
[----:B---3--:R-:W-:-:S03]  /*0480*/  @P1 IMAD.WIDE.U32 R8, R11, 0x20, R8 ;  /* 0x000000200b081825 */ /* 0x008fc600078e0008 */
[----:B------:R0:W5:Y:S04]  /*0490*/  @P1 LDG.E.128 R48, desc[UR6][R6.64+0x10] ;  /* 0x0000100606301981 */ /* 0x000168000c1e1d00 */
[----:B------:R0:W5:Y:S04]  /*04a0*/  @P1 LD.E.128 R44, desc[UR6][R8.64] ;  /* 0x00000006082c1980 */ /* 0x000168000c101d00 */
[----:B------:R0:W5:Y:S01]  /*04b0*/  @P1 LD.E.128 R40, desc[UR6][R8.64+0x10] ;  /* 0x0000100608281980 */ /* 0x000162000c101d00 */
[----:B------:R-:W-:Y:S01]  /*04c0*/  ISETP.GE.U32.AND P0, PT, R79, 0x60, PT ;  /* 0x000000604f00780c */ /* 0x000fe20003f06070 */
[----:B------:R-:W-:-:S12]  /*04d0*/  @P1 VIADD R11, R11, 0x20 ;  /* 0x000000200b0b1836 */ /* 0x000fd80000000000 */
        /* <DEDUP_REMOVED lines=10> */
.L_x_6491:
        /* <DEDUP_REMOVED lines=9> */
[----:B-1----:R-:W-:-:S03]  /*0610*/  @P1 IMAD.WIDE.U32 R6, R11, 0x20, R6 ;  /* 0x000000200b061825 */ /* 0x002fc600078e0006 */
[----:B------:R0:W5:Y:S01]  /*0620*/  @P0 LDG.E.128 R64, desc[UR6][R4.64+0x10] ;  /* 0x0000100604400981 */ /* 0x000162000c1e1d00 */
[----:B------:R-:W-:-:S03]  /*0630*/  @P1 VIADD R11, R11, 0x20 ;  /* 0x000000200b0b1836 */ /* 0x000fc60000000000 */
        /* <DEDUP_REMOVED lines=17> */
.L_x_6492:
[----:B------:R-:W-:Y:S05]  /*0750*/  BSYNC.RECONVERGENT B0 ;  /* 0x0000000000007941 */ /* 0x000fea0003800200 */
.L_x_6490:
[----:B------:R-:W1:Y:S02]  /*0760*/  LDCU UR8, c[0x0][0x384] ;  /* 0x00007080ff0877ac */ /* 0x000e640008000800 */
[----:B-1----:R-:W-:-:S13]  /*0770*/  ISETP.GE.AND P0, PT, R78, UR8, PT ;  /* 0x000000084e007c0c */ /* 0x002fda000bf06270 */
[----:B------:R-:W-:Y:S05]  /*0780*/  @P0 EXIT ;  /* 0x000000000000094d */ /* 0x000fea0003800000 */
[----:B0-----:R-:W-:-:S04]  /*0790*/  IMAD.HI.U32 R3, R80, -0x326172a9, RZ ;  /* 0xcd9e8d5750037827 */ /* 0x001fc800078e00ff */
[----:B------:R-:W-:Y:S01]  /*07a0*/  HFMA2 R15, -RZ, RZ, 0, 0 ;  /* 0x00000000ff0f7431 */ /* 0x000fe200000001ff */
[----:B------:R-:W-:Y:S01]  /*07b0*/  BSSY B0, `(.L_x_6493) ;  /* 0x0001332000007945 */ /* 0x000fe20003800000 */
[----:B------:R-:W-:Y:S01]  /*07c0*/  LOP3.LUT R17, R0, 0x3, RZ, 0xc0, !PT ;  /* 0x0000000300117812 */ /* 0x000fe200078ec0ff */
[C---:B------:R-:W-:Y:S01]  /*07d0*/  IMAD.HI.U32 R2, R77.reuse, -0x2daee0ad, RZ ;  /* 0xd2511f534d027827 */ /* 0x040fe200078e00ff */
[----:B------:R-:W-:Y:S01]  /*07e0*/  LOP3.LUT R3, R76, UR4, R3, 0x96, !PT ;  /* 0x000000044c037c12 */ /* 0x000fe2000f8e9603 */
[----:B------:R-:W0:Y:S02]  /*07f0*/  LDCU UR28, c[0x0][0x448] ;  /* 0x00008900ff1c77ac */ /* 0x000e240008000800 */
[----:B------:R-:W-:Y:S01]  /*0800*/  IMAD R5, R80, -0x326172a9, RZ ;  /* 0xcd9e8d5750057824 */ /* 0x000fe200078e02ff */
[----:B------:R-:W-:Y:S01]  /*0810*/  LOP3.LUT R2, R2, UR5, RZ, 0x3c, !PT ;  /* 0x0000000502027c12 */ /* 0x000fe2000f8e3cff */
[----:B------:R-:W-:Y:S01]  /*0820*/  IMAD R7, R77, -0x2daee0ad, RZ ;  /* 0xd2511f534d077824 */ /* 0x000fe200078e02ff */
[----:B------:R-:W1:Y:S01]  /*0830*/  LDCU.64 UR8, c[0x0][0x408] ;  /* 0x00008100ff0877ac */ /* 0x000e620008000a00 */
[----:B------:R-:W-:-:S04]  /*0840*/  IMAD.HI.U32 R6, R3, -0x2daee0ad, RZ ;  /* 0xd2511f5303067827 */ /* 0x000fc800078e00ff */
[----:B------:R-:W-:Y:S01]  /*0850*/  IMAD.HI.U32 R4, R2, -0x326172a9, RZ ;  /* 0xcd9e8d5702047827 */ /* 0x000fe200078e00ff */
[----:B------:R-:W-:-:S03]  /*0860*/  LOP3.LUT R6, R7, UR12, R6, 0x96, !PT ;  /* 0x0000000c07067c12 */ /* 0x000fc6000f8e9606 */
[----:B------:R-:W-:Y:S01]  /*0870*/  IMAD R8, R3, -0x2daee0ad, RZ ;  /* 0xd2511f5303087824 */ /* 0x000fe200078e02ff */
[----:B------:R-:W-:Y:S01]  /*0880*/  LOP3.LUT R4, R5, UR10, R4, 0x96, !PT ;  /* 0x0000000a05047c12 */ /* 0x000fe2000f8e9604 */
[----:B------:R-:W-:Y:S01]  /*0890*/  IMAD R5, R2, -0x326172a9, RZ ;  /* 0xcd9e8d5702057824 */ /* 0x000fe200078e02ff */
[----:B------:R-:W2:Y:S01]  /*08a0*/  LDCU.64 UR10, c[0x0][0x3a0] ;  /* 0x00007400ff0a77ac */ /* 0x000ea20008000a00 */
        /* <DEDUP_REMOVED lines=9> */
[----:B------:R-:W3:Y:S02]  /*0940*/  LDCU UR26, c[0x0][0x404] ;  /* 0x00008080ff1a77ac */ /* 0x000ee40008000800 */
        /* <DEDUP_REMOVED lines=18> */
[----:B------:R-:W4:Y:S02]  /*0a70*/  LDCU.U8 UR27, c[0x0][0x410] ;  /* 0x00008200ff1b77ac */ /* 0x000f240008000000 */
        /* <DEDUP_REMOVED lines=20> */
[----:B01234-:R-:W-:-:S07]  /*0bc0*/  IMAD R16, R4, -0x326172a9, RZ ;  /* 0xcd9e8d5704107824 */ /* 0x01ffce00078e02ff */
.L_x_6859:
        /* <DEDUP_REMOVED lines=14> */
[----:B------:R-:W-:-:S04]  /*0cb0*/  @P3 VIADD R102, R105, 0xffffffff ;  /* 0xffffffff69663836 */ /* 0x000fc80000000000 */
        /* <DEDUP_REMOVED lines=11> */
.L_x_6497:
[----:B------:R-:W-:Y:S05]  /*0d70*/  BSYNC.RECONVERGENT B2 ;  /* 0x0000000000027941 */ /* 0x000fea0003800200 */
.L_x_6496:
        /* <DEDUP_REMOVED lines=28> */
.L_x_6503:
        /* <DEDUP_REMOVED lines=13> */
.L_x_6505:
[----:B------:R-:W-:Y:S05]  /*1010*/  BSYNC.RECONVERGENT B4 ;  /* 0x0000000000047941 */ /* 0x000fea0003800200 */
.L_x_6504:
[----:B------:R-:W-:Y:S01]  /*1020*/  IMAD.WIDE.U32 R12, R80, -0x326172a9, RZ ;  /* 0xcd9e8d57500c7825 */ /* 0x000fe200078e00ff */
[----:B------:R-:W-:Y:S01]  /*1030*/  LOP3.LUT R16, R15, UR5, R19, 0x96, !PT ;  /* 0x000000050f107c12 */ /* 0x000fe2000f8e9613 */
[----:B------:R-:W-:-:S03]  /*1040*/  UIADD3 UR29, UPT, UPT, UR4, -0x61c88647, URZ ;  /* 0x9e3779b9041d7890 */ /* 0x000fc6000fffe0ff */
[----:B------:R-:W-:Y:S01]  /*1050*/  LOP3.LUT R86, R76, UR4, R13, 0x96, !PT ;  /* 0x000000044c567c12 */ /* 0x000fe2000f8e960d */
[----:B------:R-:W-:-:S04]  /*1060*/  IMAD.WIDE.U32 R16, R16, -0x326172a9, RZ ;  /* 0xcd9e8d5710107825 */ /* 0x000fc800078e00ff */
[----:B------:R-:W-:Y:S01]  /*1070*/  IMAD.WIDE.U32 R86, R86, -0x2daee0ad, RZ ;  /* 0xd2511f5356567825 */ /* 0x000fe200078e00ff */
[----:B------:R-:W-:Y:S01]  /*1080*/  LOP3.LUT R19, R12, UR29, R17, 0x96, !PT ;  /* 0x0000001d0c137c12 */ /* 0x000fe2000f8e9611 */
[----:B------:R-:W-:-:S03]  /*1090*/  UIADD3 UR29, UPT, UPT, UR5, 0x32370b8f, URZ ;  /* 0x32370b8f051d7890 */ /* 0x000fc6000fffe0ff */
        /* <DEDUP_REMOVED lines=37> */
.L_x_6502:
[----:B------:R-:W-:Y:S05]  /*12f0*/  BSYNC.RECONVERGENT B3 ;  /* 0x0000000000037941 */ /* 0x000fea0003800200 */
.L_x_6501:
        /* <DEDUP_REMOVED lines=11> */
.L_x_6500:
[----:B------:R-:W-:Y:S05]  /*13b0*/  BSYNC.RECONVERGENT B2 ;  /* 0x0000000000027941 */ /* 0x000fea0003800200 */
.L_x_6499:
        /* <DEDUP_REMOVED lines=23> */
.L_x_6510:
        /* <DEDUP_REMOVED lines=13> */
.L_x_6512:
[----:B------:R-:W-:Y:S05]  /*1600*/  BSYNC.RECONVERGENT B4 ;  /* 0x0000000000047941 */ /* 0x000fea0003800200 */
.L_x_6511:
[----:B------:R-:W-:Y:S01]  /*1610*/  IMAD.WIDE.U32 R18, R80, -0x326172a9, RZ ;  /* 0xcd9e8d5750127825 */ /* 0x000fe200078e00ff */
[----:B------:R-:W-:Y:S01]  /*1620*/  LOP3.LUT R16, R15, UR5, R87, 0x96, !PT ;  /* 0x000000050f107c12 */ /* 0x000fe2000f8e9657 */
[----:B------:R-:W-:Y:S02]  /*1630*/  UIADD3 UR29, UPT, UPT, UR4, -0x61c88647, URZ ;  /* 0x9e3779b9041d7890 */ /* 0x000fe4000fffe0ff */
[----:B------:R-:W-:Y:S01]  /*1640*/  IMAD.MOV.U32 R11, RZ, RZ, R106 ;  /* 0x000000ffff0b7224 */ /* 0x000fe200078e006a */
        /* <DEDUP_REMOVED lines=41> */
.L_x_6509:
[----:B------:R-:W-:Y:S05]  /*18e0*/  BSYNC.RECONVERGENT B3 ;  /* 0x0000000000037941 */ /* 0x000fea0003800200 */
.L_x_6508:
        /* <DEDUP_REMOVED lines=13> */
.L_x_6507:
[----:B------:R-:W-:Y:S05]  /*19c0*/  BSYNC.RECONVERGENT B2 ;  /* 0x0000000000027941 */ /* 0x000fea0003800200 */
.L_x_6506:
        /* <DEDUP_REMOVED lines=22> */
.L_x_6517:
        /* <DEDUP_REMOVED lines=13> */
.L_x_6519:
[----:B------:R-:W-:Y:S05]  /*1c00*/  BSYNC.RECONVERGENT B4 ;  /* 0x0000000000047941 */ /* 0x000fea0003800200 */
.L_x_6518:
        /* <DEDUP_REMOVED lines=46> */
.L_x_6516:
[----:B------:R-:W-:Y:S05]  /*1ef0*/  BSYNC.RECONVERGENT B3 ;  /* 0x0000000000037941 */ /* 0x000fea0003800200 */
.L_x_6515:
        /* <DEDUP_REMOVED lines=11> */
.L_x_6514:
[----:B------:R-:W-:Y:S05]  /*1fb0*/  BSYNC.RECONVERGENT B2 ;  /* 0x0000000000027941 */ /* 0x000fea0003800200 */
.L_x_6513:
        /* <DEDUP_REMOVED lines=23> */
.L_x_6524:
        /* <DEDUP_REMOVED lines=13> */
.L_x_6526:
[----:B------:R-:W-:Y:S05]  /*2200*/  BSYNC.RECONVERGENT B4 ;  /* 0x0000000000047941 */ /* 0x000fea0003800200 */
.L_x_6525:
        /* <DEDUP_REMOVED lines=45> */
.L_x_6523:
[----:B------:R-:W-:Y:S05]  /*24e0*/  BSYNC.RECONVERGENT B3 ;  /* 0x0000000000037941 */ /* 0x000fea0003800200 */
.L_x_6522:
        /* <DEDUP_REMOVED lines=13> */
.L_x_6521:
[----:B------:R-:W-:Y:S05]  /*25c0*/  BSYNC.RECONVERGENT B2 ;  /* 0x0000000000027941 */ /* 0x000fea0003800200 */
.L_x_6520:
        /* <DEDUP_REMOVED lines=22> */
.L_x_6531:
        /* <DEDUP_REMOVED lines=13> */
.L_x_6533:
[----:B------:R-:W-:Y:S05]  /*2800*/  BSYNC.RECONVERGENT B4 ;  /* 0x0000000000047941 */ /* 0x000fea0003800200 */
.L_x_6532:
[----:B------:R-:W-:Y:S01]  /*2810*/  IMAD.WIDE.U32 R18, R80, -0x326172a9, RZ ;  /* 0xcd9e8d5750127825 */ /* 0x000fe200078e00ff */
[----:B------:R-:W-:Y:S01]  /*2820*/  LOP3.LUT R16, R15, UR5, R89, 0x96, !PT ;  /* 0x000000050f107c12 */ /* 0x000fe2000f8e9659 */
[----:B------:R-:W-:Y:S01]  /*2830*/  UIADD3 UR29, UPT, UPT, UR4, -0x61c88647, URZ ;  /* 0x9e3779b9041d7890 */ /* 0x000fe2000fffe0ff */
[----:B------:R-:W-:Y:S02]  /*2840*/  MOV R8, R94 ;  /* 0x0000005e00087202 */ /* 0x000fe40000000f00 */
        /* <DEDUP_REMOVED lines=42> */
.L_x_6530:
[----:B------:R-:W-:Y:S05]  /*2af0*/  BSYNC.RECONVERGENT B3 ;  /* 0x0000000000037941 */ /* 0x000fea0003800200 */
.L_x_6529:
        /* <DEDUP_REMOVED lines=11> */
.L_x_6528:
[----:B------:R-:W-:Y:S05]  /*2bb0*/  BSYNC.RECONVERGENT B2 ;  /* 0x0000000000027941 */ /* 0x000fea0003800200 */
.L_x_6527:
        /* <DEDUP_REMOVED lines=23> */
.L_x_6538:
        /* <DEDUP_REMOVED lines=13> */
.L_x_6540:
[----:B------:R-:W-:Y:S05]  /*2e00*/  BSYNC.RECONVERGENT B4 ;  /* 0x0000000000047941 */ /* 0x000fea0003800200 */
.L_x_6539:
        /* <DEDUP_REMOVED lines=45> */
.L_x_6537:
[----:B------:R-:W-:Y:S05]  /*30e0*/  BSYNC.RECONVERGENT B3 ;  /* 0x0000000000037941 */ /* 0x000fea0003800200 */
.L_x_6536:
        /* <DEDUP_REMOVED lines=13> */
.L_x_6535:
[----:B------:R-:W-:Y:S05]  /*31c0*/  BSYNC.RECONVERGENT B2 ;  /* 0x0000000000027941 */ /* 0x000fea0003800200 */
.L_x_6534:
        /* <DEDUP_REMOVED lines=22> */
.L_x_6545:
        /* <DEDUP_REMOVED lines=13> */
.L_x_6547:
[----:B------:R-:W-:Y:S05]  /*3400*/  BSYNC.RECONVERGENT B4 ;  /* 0x0000000000047941 */ /* 0x000fea0003800200 */
.L_x_6546:
        /* <DEDUP_REMOVED lines=45> */
.L_x_6544:
[----:B------:R-:W-:Y:S05]  /*36e0*/  BSYNC.RECONVERGENT B3 ;  /* 0x0000000000037941 */ /* 0x000fea0003800200 */
.L_x_6543:
        /* <DEDUP_REMOVED lines=11> */
.L_x_6542:
[----:B------:R-:W-:Y:S05]  /*37a0*/  BSYNC.RECONVERGENT B2 ;  /* 0x0000000000027941 */ /* 0x000fea0003800200 */
.L_x_6541:
        /* <DEDUP_REMOVED lines=23> */
.L_x_6552:
        /* <DEDUP_REMOVED lines=13> */
.L_x_6554:
[----:B------:R-:W-:Y:S05]  /*39f0*/  BSYNC.RECONVERGENT B4 ;  /* 0x0000000000047941 */ /* 0x000fea0003800200 */
.L_x_6553:
        /* <DEDUP_REMOVED lines=45> */
.L_x_6551:
[----:B------:R-:W-:Y:S05]  /*3cd0*/  BSYNC.RECONVERGENT B3 ;  /* 0x0000000000037941 */ /* 0x000fea0003800200 */
.L_x_6550:
        /* <DEDUP_REMOVED lines=13> */
.L_x_6549:
[----:B------:R-:W-:Y:S05]  /*3db0*/  BSYNC.RECONVERGENT B2 ;  /* 0x0000000000027941 */ /* 0x000fea0003800200 */
.L_x_6548:
[----:B------:R-:W-:Y:S02]  /*3dc0*/  F2FP.BF16.F32.PACK_AB R75, RZ, R95 ;  /* 0x0000005fff4b723e */ /* 0x000fe400000010ff */
[----:B------:R-:W-:Y:S02]  /*3dd0*/  PRMT R74, R112, 0x5410, R74 ;  /* 0x00005410704a7816 */ /* 0x000fe4000000004a */
[----:B------:R-:W-:Y:S02]  /*3de0*/  PRMT R73, R109, 0x5410, R111 ;  /* 0x000054106d497816 */ /* 0x000fe4000000006f */
[----:B------:R-:W-:Y:S02]  /*3df0*/  PRMT R72, R100, 0x5410, R108 ;  /* 0x0000541064487816 */ /* 0x000fe4000000006c */
[----:B------:R-:W-:Y:S01]  /*3e00*/  PRMT R75, R110, 0x5410, R75 ;  /* 0x000054106e4b7816 */ /* 0x000fe2000000004b */
[----:B------:R-:W-:Y:S06]  /*3e10*/  BRA `(.L_x_6555) ;  /* 0x0000002c00347947 */ /* 0x000fec0003800000 */
.L_x_6498:
[----:B------:R-:W-:Y:S01]  /*3e20*/  IMAD.U32 R111, RZ, RZ, UR5 ;  /* 0x00000005ff6f7e24 */ /* 0x000fe2000f8e00ff */
[----:B------:R-:W-:Y:S01]  /*3e30*/  BSSY.RECONVERGENT B2, `(.L_x_6556) ;  /* 0x000005a000027945 */ /* 0x000fe20003800200 */
[----:B------:R-:W-:Y:S02]  /*3e40*/  HFMA2 R14, -RZ, RZ, 0, 0 ;  /* 0x00000000ff0e7431 */ /* 0x000fe400000001ff */
[----:B------:R-:W-:Y:S02]  /*3e50*/  IMAD.MOV.U32 R106, RZ, RZ, R100 ;  /* 0x000000ffff6a7224 */ /* 0x000fe400078e0064 */
[----:B------:R-:W-:Y:S01]  /*3e60*/  IMAD.MOV.U32 R72, RZ, RZ, R17 ;  /* 0x000000ffff487224 */ /* 0x000fe200078e0011 */
[----:B------:R-:W-:Y:S01]  /*3e70*/  IADD3 R111, PT, PT, R111, -0x695add53, RZ ;  /* 0x96a522ad6f6f7810 */ /* 0x000fe20007ffe0ff */
        /* <DEDUP_REMOVED lines=17> */
.L_x_6560:
        /* <DEDUP_REMOVED lines=13> */
.L_x_6562:
[----:B------:R-:W-:Y:S05]  /*4060*/  BSYNC.RECONVERGENT B4 ;  /* 0x0000000000047941 */ /* 0x000fea0003800200 */
.L_x_6561:
        /* <DEDUP_REMOVED lines=42> */
[----:B------:R-:W-:Y:S01]  /*4310*/  LOP3.LUT R19, R111, R12, R107, 0x96, !PT ;  /* 0x0000000c6f137212 */ /* 0x000fe200078e966b */
[----:B------:R-:W-:-:S07]  /*4320*/  IMAD.MOV.U32 R12, RZ, RZ, R100 ;  /* 0x000000ffff0c7224 */ /* 0x000fce00078e0064 */
.L_x_6559:
[----:B------:R-:W-:Y:S05]  /*4330*/  BSYNC.RECONVERGENT B3 ;  /* 0x0000000000037941 */ /* 0x000fea0003800200 */
.L_x_6558:
        /* <DEDUP_REMOVED lines=9> */
.L_x_6557:
[----:B------:R-:W-:Y:S05]  /*43d0*/  BSYNC.RECONVERGENT B2 ;  /* 0x0000000000027941 */ /* 0x000fea0003800200 */
.L_x_6556:
        /* <DEDUP_REMOVED lines=18> */
.L_x_6567:
        /* <DEDUP_REMOVED lines=13> */
.L_x_6569:
[----:B------:R-:W-:Y:S05]  /*45d0*/  BSYNC.RECONVERGENT B4 ;  /* 0x0000000000047941 */ /* 0x000fea0003800200 */
.L_x_6568:
        /* <DEDUP_REMOVED lines=43> */
[----:B------:R-:W-:Y:S01]  /*4890*/  LOP3.LUT R19, R111, R74, R73, 0x96, !PT ;  /* 0x0000004a6f137212 */ /* 0x000fe200078e9649 */
[----:B------:R-:W-:-:S07]  /*48a0*/  IMAD.MOV.U32 R17, RZ, RZ, RZ ;  /* 0x000000ffff117224 */ /* 0x000fce00078e00ff */
.L_x_6566:
[----:B------:R-:W-:Y:S05]  /*48b0*/  BSYNC.RECONVERGENT B3 ;  /* 0x0000000000037941 */ /* 0x000fea0003800200 */
.L_x_6565:
        /* <DEDUP_REMOVED lines=10> */
.L_x_6564:
[----:B------:R-:W-:Y:S05]  /*4960*/  BSYNC.RECONVERGENT B2 ;  /* 0x0000000000027941 */ /* 0x000fea0003800200 */
.L_x_6563:
        /* <DEDUP_REMOVED lines=18> */
.L_x_6574:
        /* <DEDUP_REMOVED lines=13> */
.L_x_6576:
[----:B------:R-:W-:Y:S05]  /*4b60*/  BSYNC.RECONVERGENT B4 ;  /* 0x0000000000047941 */ /* 0x000fea0003800200 */
.L_x_6575:
        /* <DEDUP_REMOVED lines=44> */
[----:B------:R-:W-:-:S07]  /*4e30*/  LOP3.LUT R19, R111, R74, R73, 0x96, !PT ;  /* 0x0000004a6f137212 */ /* 0x000fce00078e9649 */
.L_x_6573:
[----:B------:R-:W-:Y:S05]  /*4e40*/  BSYNC.RECONVERGENT B3 ;  /* 0x0000000000037941 */ /* 0x000fea0003800200 */
.L_x_6572:
        /* <DEDUP_REMOVED lines=9> */
.L_x_6571:
[----:B------:R-:W-:Y:S05]  /*4ee0*/  BSYNC.RECONVERGENT B2 ;  /* 0x0000000000027941 */ /* 0x000fea0003800200 */
.L_x_6570:
        /* <DEDUP_REMOVED lines=18> */
.L_x_6581:
        /* <DEDUP_REMOVED lines=13> */
.L_x_6583:
[----:B------:R-:W-:Y:S05]  /*50e0*/  BSYNC.RECONVERGENT B4 ;  /* 0x0000000000047941 */ /* 0x000fea0003800200 */
.L_x_6582:
        /* <DEDUP_REMOVED lines=44> */
[----:B------:R-:W-:-:S07]  /*53b0*/  LOP3.LUT R19, R111, R74, R73, 0x96, !PT ;  /* 0x0000004a6f137212 */ /* 0x000fce00078e9649 */
.L_x_6580:
[----:B------:R-:W-:Y:S05]  /*53c0*/  BSYNC.RECONVERGENT B3 ;  /* 0x0000000000037941 */ /* 0x000fea0003800200 */
.L_x_6579:
        /* <DEDUP_REMOVED lines=10> */
.L_x_6578:
[----:B------:R-:W-:Y:S05]  /*5470*/  BSYNC.RECONVERGENT B2 ;  /* 0x0000000000027941 */ /* 0x000fea0003800200 */
.L_x_6577:
        /* <DEDUP_REMOVED lines=18> */
.L_x_6588:
        /* <DEDUP_REMOVED lines=13> */
.L_x_6590:
[----:B------:R-:W-:Y:S05]  /*5670*/  BSYNC.RECONVERGENT B4 ;  /* 0x0000000000047941 */ /* 0x000fea0003800200 */
.L_x_6589:
        /* <DEDUP_REMOVED lines=45> */
.L_x_6587:
[----:B------:R-:W-:Y:S05]  /*5950*/  BSYNC.RECONVERGENT B3 ;  /* 0x0000000000037941 */ /* 0x000fea0003800200 */
.L_x_6586:
        /* <DEDUP_REMOVED lines=9> */
.L_x_6585:
[----:B------:R-:W-:Y:S05]  /*59f0*/  BSYNC.RECONVERGENT B2 ;  /* 0x0000000000027941 */ /* 0x000fea0003800200 */
.L_x_6584:
        /* <DEDUP_REMOVED lines=18> */
.L_x_6595:
        /* <DEDUP_REMOVED lines=13> */
.L_x_6597:
[----:B------:R-:W-:Y:S05]  /*5bf0*/  BSYNC.RECONVERGENT B4 ;  /* 0x0000000000047941 */ /* 0x000fea0003800200 */
.L_x_6596:
        /* <DEDUP_REMOVED lines=43> */
[----:B------:R-:W-:Y:S02]  /*5eb0*/  LOP3.LUT R19, R111, R74, R73, 0x96, !PT ;  /* 0x0000004a6f137212 */ /* 0x000fe400078e9649 */
[----:B------:R-:W-:-:S07]  /*5ec0*/  MOV R106, R72 ;  /* 0x00000048006a7202 */ /* 0x000fce0000000f00 */
.L_x_6594:
[----:B------:R-:W-:Y:S05]  /*5ed0*/  BSYNC.RECONVERGENT B3 ;  /* 0x0000000000037941 */ /* 0x000fea0003800200 */
.L_x_6593:
        /* <DEDUP_REMOVED lines=10> */
.L_x_6592:
[----:B------:R-:W-:Y:S05]  /*5f80*/  BSYNC.RECONVERGENT B2 ;  /* 0x0000000000027941 */ /* 0x000fea0003800200 */
.L_x_6591:
        /* <DEDUP_REMOVED lines=18> */
.L_x_6602:
        /* <DEDUP_REMOVED lines=13> */
.L_x_6604:
[----:B------:R-:W-:Y:S05]  /*6180*/  BSYNC.RECONVERGENT B4 ;  /* 0x0000000000047941 */ /* 0x000fea0003800200 */
.L_x_6603:
        /* <DEDUP_REMOVED lines=44> */
[----:B------:R-:W-:-:S07]  /*6450*/  LOP3.LUT R19, R111, R74, R73, 0x96, !PT ;  /* 0x0000004a6f137212 */ /* 0x000fce00078e9649 */
.L_x_6601:
[----:B------:R-:W-:Y:S05]  /*6460*/  BSYNC.RECONVERGENT B3 ;  /* 0x0000000000037941 */ /* 0x000fea0003800200 */
.L_x_6600:
        /* <DEDUP_REMOVED lines=9> */
.L_x_6599:
[----:B------:R-:W-:Y:S05]  /*6500*/  BSYNC.RECONVERGENT B2 ;  /* 0x0000000000027941 */ /* 0x000fea0003800200 */
.L_x_6598:
        /* <DEDUP_REMOVED lines=18> */
.L_x_6609:
        /* <DEDUP_REMOVED lines=13> */
.L_x_6611:
[----:B------:R-:W-:Y:S05]  /*6700*/  BSYNC.RECONVERGENT B4 ;  /* 0x0000000000047941 */ /* 0x000fea0003800200 */
.L_x_6610:
        /* <DEDUP_REMOVED lines=45> */
.L_x_6608:
[----:B------:R-:W-:Y:S05]  /*69e0*/  BSYNC.RECONVERGENT B3 ;  /* 0x0000000000037941 */ /* 0x000fea0003800200 */
.L_x_6607:
        /* <DEDUP_REMOVED lines=10> */
.L_x_6606:
[----:B------:R-:W-:Y:S05]  /*6a90*/  BSYNC.RECONVERGENT B2 ;  /* 0x0000000000027941 */ /* 0x000fea0003800200 */
.L_x_6605:
[----:B------:R-:W-:Y:S02]  /*6aa0*/  F2FP.BF16.F32.PACK_AB R75, RZ, R95 ;  /* 0x0000005fff4b723e */ /* 0x000fe400000010ff */
[----:B------:R-:W-:Y:S02]  /*6ab0*/  PRMT R74, R112, 0x5410, R113 ;  /* 0x00005410704a7816 */ /* 0x000fe40000000071 */
[----:B------:R-:W-:Y:S02]  /*6ac0*/  PRMT R73, R110, 0x5410, R109 ;  /* 0x000054106e497816 */ /* 0x000fe4000000006d */
[----:B------:R-:W-:Y:S02]  /*6ad0*/  PRMT R72, R108, 0x5410, R107 ;  /* 0x000054106c487816 */ /* 0x000fe4000000006b */
[----:B------:R-:W-:-:S07]  /*6ae0*/  PRMT R75, R100, 0x5410, R75 ;  /* 0x00005410644b7816 */ /* 0x000fce000000004b */
.L_x_6555:
        /* <DEDUP_REMOVED lines=26> */
.L_x_6613:
[----:B------:R-:W-:Y:S05]  /*6c90*/  BSYNC.RECONVERGENT B2 ;  /* 0x0000000000027941 */ /* 0x000fea0003800200 */
.L_x_6612:
[----:B------:R-:W-:Y:S02]  /*6ca0*/  VIADD R104, R104, 0x20 ;  /* 0x0000002068687836 */ /* 0x000fe40000000000 */
[----:B------:R-:W-:-:S07]  /*6cb0*/  VIADD R102, R102, 0x20 ;  /* 0x0000002066667836 */ /* 0x000fce0000000000 */
.L_x_6495:
[----:B------:R-:W-:Y:S05]  /*6cc0*/  BSYNC.RECONVERGENT B1 ;  /* 0x0000000000017941 */ /* 0x000fea0003800200 */
.L_x_6494:
        /* <DEDUP_REMOVED lines=8> */
.L_x_6617:
[----:B------:R-:W-:Y:S05]  /*6d50*/  BSYNC.RECONVERGENT B2 ;  /* 0x0000000000027941 */ /* 0x000fea0003800200 */
.L_x_6616:
        /* <DEDUP_REMOVED lines=28> */
.L_x_6623:
        /* <DEDUP_REMOVED lines=13> */
.L_x_6625:
[----:B------:R-:W-:Y:S05]  /*6ff0*/  BSYNC.RECONVERGENT B4 ;  /* 0x0000000000047941 */ /* 0x000fea0003800200 */
.L_x_6624:
        /* <DEDUP_REMOVED lines=45> */
.L_x_6622:
[----:B------:R-:W-:Y:S05]  /*72d0*/  BSYNC.RECONVERGENT B3 ;  /* 0x0000000000037941 */ /* 0x000fea0003800200 */
.L_x_6621:
        /* <DEDUP_REMOVED lines=10> */
[----:B------:R-:W-:-:S07]  /*7380*/  FADD.FTZ R4, R3, R4 ;  /* 0x0000000403047221 */ /* 0x000fce0000010000 */
.L_x_6620:
[----:B------:R-:W-:Y:S05]  /*7390*/  BSYNC.RECONVERGENT B2 ;  /* 0x0000000000027941 */ /* 0x000fea0003800200 */
.L_x_6619:
        /* <DEDUP_REMOVED lines=23> */
.L_x_6630:
        /* <DEDUP_REMOVED lines=13> */
.L_x_6632:
[----:B------:R-:W-:Y:S05]  /*75e0*/  BSYNC.RECONVERGENT B4 ;  /* 0x0000000000047941 */ /* 0x000fea0003800200 */
.L_x_6631:
        /* <DEDUP_REMOVED lines=45> */
.L_x_6629:
[----:B------:R-:W-:Y:S05]  /*78c0*/  BSYNC.RECONVERGENT B3 ;  /* 0x0000000000037941 */ /* 0x000fea0003800200 */
.L_x_6628:
        /* <DEDUP_REMOVED lines=13> */
.L_x_6627:
[----:B------:R-:W-:Y:S05]  /*79a0*/  BSYNC.RECONVERGENT B2 ;  /* 0x0000000000027941 */ /* 0x000fea0003800200 */
.L_x_6626:
        /* <DEDUP_REMOVED lines=22> */
.L_x_6637:
        /* <DEDUP_REMOVED lines=13> */
.L_x_6639:
[----:B------:R-:W-:Y:S05]  /*7be0*/  BSYNC.RECONVERGENT B4 ;  /* 0x0000000000047941 */ /* 0x000fea0003800200 */
.L_x_6638:
        /* <DEDUP_REMOVED lines=46> */
.L_x_6636:
[----:B------:R-:W-:Y:S05]  /*7ed0*/  BSYNC.RECONVERGENT B3 ;  /* 0x0000000000037941 */ /* 0x000fea0003800200 */
.L_x_6635:
        /* <DEDUP_REMOVED lines=11> */
.L_x_6634:
[----:B------:R-:W-:Y:S05]  /*7f90*/  BSYNC.RECONVERGENT B2 ;  /* 0x0000000000027941 */ /* 0x000fea0003800200 */
.L_x_6633:
        /* <DEDUP_REMOVED lines=23> */
.L_x_6644:
        /* <DEDUP_REMOVED lines=13> */
.L_x_6646:
[----:B------:R-:W-:Y:S05]  /*81e0*/  BSYNC.RECONVERGENT B4 ;  /* 0x0000000000047941 */ /* 0x000fea0003800200 */
.L_x_6645:
        /* <DEDUP_REMOVED lines=45> */
.L_x_6643:
[----:B------:R-:W-:Y:S05]  /*84c0*/  BSYNC.RECONVERGENT B3 ;  /* 0x0000000000037941 */ /* 0x000fea0003800200 */
.L_x_6642:
        /* <DEDUP_REMOVED lines=13> */
.L_x_6641:
[----:B------:R-:W-:Y:S05]  /*85a0*/  BSYNC.RECONVERGENT B2 ;  /* 0x0000000000027941 */ /* 0x000fea0003800200 */
.L_x_6640:
        /* <DEDUP_REMOVED lines=22> */
.L_x_6651:
        /* <DEDUP_REMOVED lines=13> */
.L_x_6653:
[----:B------:R-:W-:Y:S05]  /*87e0*/  BSYNC.RECONVERGENT B4 ;  /* 0x0000000000047941 */ /* 0x000fea0003800200 */
.L_x_6652:
        /* <DEDUP_REMOVED lines=46> */
.L_x_6650:
[----:B------:R-:W-:Y:S05]  /*8ad0*/  BSYNC.RECONVERGENT B3 ;  /* 0x0000000000037941 */ /* 0x000fea0003800200 */
.L_x_6649:
        /* <DEDUP_REMOVED lines=11> */
.L_x_6648:
[----:B------:R-:W-:Y:S05]  /*8b90*/  BSYNC.RECONVERGENT B2 ;  /* 0x0000000000027941 */ /* 0x000fea0003800200 */
.L_x_6647:
        /* <DEDUP_REMOVED lines=23> */
.L_x_6658:
        /* <DEDUP_REMOVED lines=13> */
.L_x_6660:
[----:B------:R-:W-:Y:S05]  /*8de0*/  BSYNC.RECONVERGENT B4 ;  /* 0x0000000000047941 */ /* 0x000fea0003800200 */
.L_x_6659:
        /* <DEDUP_REMOVED lines=45> */
.L_x_6657:
[----:B------:R-:W-:Y:S05]  /*90c0*/  BSYNC.RECONVERGENT B3 ;  /* 0x0000000000037941 */ /* 0x000fea0003800200 */
.L_x_6656:
        /* <DEDUP_REMOVED lines=13> */
.L_x_6655:
[----:B------:R-:W-:Y:S05]  /*91a0*/  BSYNC.RECONVERGENT B2 ;  /* 0x0000000000027941 */ /* 0x000fea0003800200 */
.L_x_6654:
        /* <DEDUP_REMOVED lines=22> */
.L_x_6665:
        /* <DEDUP_REMOVED lines=13> */
.L_x_6667:
[----:B------:R-:W-:Y:S05]  /*93e0*/  BSYNC.RECONVERGENT B4 ;  /* 0x0000000000047941 */ /* 0x000fea0003800200 */
.L_x_6666:
        /* <DEDUP_REMOVED lines=45> */
.L_x_6664:
[----:B------:R-:W-:Y:S05]  /*96c0*/  BSYNC.RECONVERGENT B3 ;  /* 0x0000000000037941 */ /* 0x000fea0003800200 */
.L_x_6663:
        /* <DEDUP_REMOVED lines=11> */
.L_x_6662:
[----:B------:R-:W-:Y:S05]  /*9780*/  BSYNC.RECONVERGENT B2 ;  /* 0x0000000000027941 */ /* 0x000fea0003800200 */
.L_x_6661:
        /* <DEDUP_REMOVED lines=23> */
.L_x_6672:
        /* <DEDUP_REMOVED lines=13> */
.L_x_6674:
[----:B------:R-:W-:Y:S05]  /*99d0*/  BSYNC.RECONVERGENT B4 ;  /* 0x0000000000047941 */ /* 0x000fea0003800200 */
.L_x_6673:
        /* <DEDUP_REMOVED lines=45> */
.L_x_6671:
[----:B------:R-:W-:Y:S05]  /*9cb0*/  BSYNC.RECONVERGENT B3 ;  /* 0x0000000000037941 */ /* 0x000fea0003800200 */
.L_x_6670:
        /* <DEDUP_REMOVED lines=13> */
.L_x_6669:
[----:B------:R-:W-:Y:S05]  /*9d90*/  BSYNC.RECONVERGENT B2 ;  /* 0x0000000000027941 */ /* 0x000fea0003800200 */
.L_x_6668:
[----:B------:R-:W-:Y:S02]  /*9da0*/  F2FP.BF16.F32.PACK_AB R75, RZ, R97 ;  /* 0x00000061ff4b723e */ /* 0x000fe400000010ff */
[----:B------:R-:W-:Y:S02]  /*9db0*/  PRMT R74, R112, 0x5410, R74 ;  /* 0x00005410704a7816 */ /* 0x000fe4000000004a */
[----:B------:R-:W-:Y:S02]  /*9dc0*/  PRMT R73, R109, 0x5410, R111 ;  /* 0x000054106d497816 */ /* 0x000fe4000000006f */
[----:B------:R-:W-:Y:S02]  /*9dd0*/  PRMT R72, R100, 0x5410, R108 ;  /* 0x0000541064487816 */ /* 0x000fe4000000006c */
[----:B------:R-:W-:Y:S01]  /*9de0*/  PRMT R75, R110, 0x5410, R75 ;  /* 0x000054106e4b7816 */ /* 0x000fe2000000004b */
[----:B------:R-:W-:Y:S06]  /*9df0*/  BRA `(.L_x_6675) ;  /* 0x0000002c00347947 */ /* 0x000fec0003800000 */
.L_x_6618:
[----:B------:R-:W-:Y:S01]  /*9e00*/  IMAD.U32 R111, RZ, RZ, UR5 ;  /* 0x00000005ff6f7e24 */ /* 0x000fe2000f8e00ff */
[----:B------:R-:W-:Y:S01]  /*9e10*/  BSSY.RECONVERGENT B2, `(.L_x_6676) ;  /* 0x000005a000027945 */ /* 0x000fe20003800200 */
[----:B------:R-:W-:Y:S02]  /*9e20*/  HFMA2 R4, -RZ, RZ, 0, 0 ;  /* 0x00000000ff047431 */ /* 0x000fe400000001ff */
[----:B------:R-:W-:Y:S02]  /*9e30*/  IMAD.MOV.U32 R106, RZ, RZ, R100 ;  /* 0x000000ffff6a7224 */ /* 0x000fe400078e0064 */
[----:B01----:R-:W-:Y:S01]  /*9e40*/  IMAD.MOV.U32 R72, RZ, RZ, R17 ;  /* 0x000000ffff487224 */ /* 0x003fe200078e0011 */
        /* <DEDUP_REMOVED lines=18> */
.L_x_6680:
        /* <DEDUP_REMOVED lines=13> */
.L_x_6682:
[----:B------:R-:W-:Y:S05]  /*a040*/  BSYNC.RECONVERGENT B4 ;  /* 0x0000000000047941 */ /* 0x000fea0003800200 */
.L_x_6681:
        /* <DEDUP_REMOVED lines=42> */
[----:B------:R-:W-:Y:S01]  /*a2f0*/  LOP3.LUT R19, R111, R72, R107, 0x96, !PT ;  /* 0x000000486f137212 */ /* 0x000fe200078e966b */
[----:B------:R-:W-:-:S07]  /*a300*/  HFMA2 R72, -RZ, RZ, 0, 0 ;  /* 0x00000000ff487431 */ /* 0x000fce00000001ff */
.L_x_6679:
[----:B------:R-:W-:Y:S05]  /*a310*/  BSYNC.RECONVERGENT B3 ;  /* 0x0000000000037941 */ /* 0x000fea0003800200 */
.L_x_6678:
        /* <DEDUP_REMOVED lines=9> */
.L_x_6677:
[----:B------:R-:W-:Y:S05]  /*a3b0*/  BSYNC.RECONVERGENT B2 ;  /* 0x0000000000027941 */ /* 0x000fea0003800200 */
.L_x_6676:
        /* <DEDUP_REMOVED lines=18> */
.L_x_6687:
        /* <DEDUP_REMOVED lines=13> */
.L_x_6689:
[----:B------:R-:W-:Y:S05]  /*a5b0*/  BSYNC.RECONVERGENT B4 ;  /* 0x0000000000047941 */ /* 0x000fea0003800200 */
.L_x_6688:
        /* <DEDUP_REMOVED lines=45> */
.L_x_6686:
[----:B------:R-:W-:Y:S05]  /*a890*/  BSYNC.RECONVERGENT B3 ;  /* 0x0000000000037941 */ /* 0x000fea0003800200 */
.L_x_6685:
        /* <DEDUP_REMOVED lines=10> */
.L_x_6684:
[----:B------:R-:W-:Y:S05]  /*a940*/  BSYNC.RECONVERGENT B2 ;  /* 0x0000000000027941 */ /* 0x000fea0003800200 */
.L_x_6683:
        /* <DEDUP_REMOVED lines=18> */
.L_x_6694:
        /* <DEDUP_REMOVED lines=13> */
.L_x_6696:
[----:B------:R-:W-:Y:S05]  /*ab40*/  BSYNC.RECONVERGENT B4 ;  /* 0x0000000000047941 */ /* 0x000fea0003800200 */
.L_x_6695:
        /* <DEDUP_REMOVED lines=45> */
.L_x_6693:
[----:B------:R-:W-:Y:S05]  /*ae20*/  BSYNC.RECONVERGENT B3 ;  /* 0x0000000000037941 */ /* 0x000fea0003800200 */
.L_x_6692:
        /* <DEDUP_REMOVED lines=9> */
.L_x_6691:
[----:B------:R-:W-:Y:S05]  /*aec0*/  BSYNC.RECONVERGENT B2 ;  /* 0x0000000000027941 */ /* 0x000fea0003800200 */
.L_x_6690:
        /* <DEDUP_REMOVED lines=18> */
.L_x_6701:
        /* <DEDUP_REMOVED lines=13> */
.L_x_6703:
[----:B------:R-:W-:Y:S05]  /*b0c0*/  BSYNC.RECONVERGENT B4 ;  /* 0x0000000000047941 */ /* 0x000fea0003800200 */
.L_x_6702:
        /* <DEDUP_REMOVED lines=45> */
.L_x_6700:
[----:B------:R-:W-:Y:S05]  /*b3a0*/  BSYNC.RECONVERGENT B3 ;  /* 0x0000000000037941 */ /* 0x000fea0003800200 */
.L_x_6699:
        /* <DEDUP_REMOVED lines=10> */
.L_x_6698:
[----:B------:R-:W-:Y:S05]  /*b450*/  BSYNC.RECONVERGENT B2 ;  /* 0x0000000000027941 */ /* 0x000fea0003800200 */
.L_x_6697:
        /* <DEDUP_REMOVED lines=18> */
.L_x_6708:
        /* <DEDUP_REMOVED lines=13> */
.L_x_6710:
[----:B------:R-:W-:Y:S05]  /*b650*/  BSYNC.RECONVERGENT B4 ;  /* 0x0000000000047941 */ /* 0x000fea0003800200 */
.L_x_6709:
        /* <DEDUP_REMOVED lines=45> */
.L_x_6707:
[----:B------:R-:W-:Y:S05]  /*b930*/  BSYNC.RECONVERGENT B3 ;  /* 0x0000000000037941 */ /* 0x000fea0003800200 */
.L_x_6706:
        /* <DEDUP_REMOVED lines=9> */
.L_x_6705:
[----:B------:R-:W-:Y:S05]  /*b9d0*/  BSYNC.RECONVERGENT B2 ;  /* 0x0000000000027941 */ /* 0x000fea0003800200 */
.L_x_6704:
        /* <DEDUP_REMOVED lines=18> */
.L_x_6715:
        /* <DEDUP_REMOVED lines=13> */
.L_x_6717:
[----:B------:R-:W-:Y:S05]  /*bbd0*/  BSYNC.RECONVERGENT B4 ;  /* 0x0000000000047941 */ /* 0x000fea0003800200 */
.L_x_6716:
        /* <DEDUP_REMOVED lines=45> */
.L_x_6714:
[----:B------:R-:W-:Y:S05]  /*beb0*/  BSYNC.RECONVERGENT B3 ;  /* 0x0000000000037941 */ /* 0x000fea0003800200 */
.L_x_6713:
        /* <DEDUP_REMOVED lines=10> */
.L_x_6712:
[----:B------:R-:W-:Y:S05]  /*bf60*/  BSYNC.RECONVERGENT B2 ;  /* 0x0000000000027941 */ /* 0x000fea0003800200 */
.L_x_6711:
        /* <DEDUP_REMOVED lines=18> */
.L_x_6722:
        /* <DEDUP_REMOVED lines=13> */
.L_x_6724:
[----:B------:R-:W-:Y:S05]  /*c160*/  BSYNC.RECONVERGENT B4 ;  /* 0x0000000000047941 */ /* 0x000fea0003800200 */
.L_x_6723:
        /* <DEDUP_REMOVED lines=45> */
.L_x_6721:
[----:B------:R-:W-:Y:S05]  /*c440*/  BSYNC.RECONVERGENT B3 ;  /* 0x0000000000037941 */ /* 0x000fea0003800200 */
.L_x_6720:
        /* <DEDUP_REMOVED lines=9> */
.L_x_6719:
[----:B------:R-:W-:Y:S05]  /*c4e0*/  BSYNC.RECONVERGENT B2 ;  /* 0x0000000000027941 */ /* 0x000fea0003800200 */
.L_x_6718:
        /* <DEDUP_REMOVED lines=18> */
.L_x_6729:
        /* <DEDUP_REMOVED lines=13> */
.L_x_6731:
[----:B------:R-:W-:Y:S05]  /*c6e0*/  BSYNC.RECONVERGENT B4 ;  /* 0x0000000000047941 */ /* 0x000fea0003800200 */
.L_x_6730:
        /* <DEDUP_REMOVED lines=45> */
.L_x_6728:
[----:B------:R-:W-:Y:S05]  /*c9c0*/  BSYNC.RECONVERGENT B3 ;  /* 0x0000000000037941 */ /* 0x000fea0003800200 */
.L_x_6727:
        /* <DEDUP_REMOVED lines=10> */
.L_x_6726:
[----:B------:R-:W-:Y:S05]  /*ca70*/  BSYNC.RECONVERGENT B2 ;  /* 0x0000000000027941 */ /* 0x000fea0003800200 */
.L_x_6725:
[----:B------:R-:W-:Y:S02]  /*ca80*/  F2FP.BF16.F32.PACK_AB R75, RZ, R97 ;  /* 0x00000061ff4b723e */ /* 0x000fe400000010ff */
[----:B------:R-:W-:Y:S02]  /*ca90*/  PRMT R74, R112, 0x5410, R113 ;  /* 0x00005410704a7816 */ /* 0x000fe40000000071 */
[----:B------:R-:W-:Y:S02]  /*caa0*/  PRMT R73, R110, 0x5410, R109 ;  /* 0x000054106e497816 */ /* 0x000fe4000000006d */
[----:B------:R-:W-:Y:S02]  /*cab0*/  PRMT R72, R108, 0x5410, R107 ;  /* 0x000054106c487816 */ /* 0x000fe4000000006b */
[----:B------:R-:W-:-:S07]  /*cac0*/  PRMT R75, R100, 0x5410, R75 ;  /* 0x00005410644b7816 */ /* 0x000fce000000004b */
.L_x_6675:
        /* <DEDUP_REMOVED lines=26> */
.L_x_6733:
[----:B------:R-:W-:Y:S05]  /*cc70*/  BSYNC.RECONVERGENT B2 ;  /* 0x0000000000027941 */ /* 0x000fea0003800200 */
.L_x_6732:
[----:B------:R-:W-:Y:S02]  /*cc80*/  VIADD R104, R104, 0x20 ;  /* 0x0000002068687836 */ /* 0x000fe40000000000 */
[----:B------:R-:W-:-:S07]  /*cc90*/  VIADD R102, R102, 0x20 ;  /* 0x0000002066667836 */ /* 0x000fce0000000000 */
.L_x_6615:
[----:B------:R-:W-:Y:S05]  /*cca0*/  BSYNC.RECONVERGENT B1 ;  /* 0x0000000000017941 */ /* 0x000fea0003800200 */
.L_x_6614:
        /* <DEDUP_REMOVED lines=8> */
.L_x_6737:
[----:B------:R-:W-:Y:S05]  /*cd30*/  BSYNC.RECONVERGENT B2 ;  /* 0x0000000000027941 */ /* 0x000fea0003800200 */
.L_x_6736:
        /* <DEDUP_REMOVED lines=28> */
.L_x_6743:
        /* <DEDUP_REMOVED lines=13> */
.L_x_6745:
[----:B------:R-:W-:Y:S05]  /*cfd0*/  BSYNC.RECONVERGENT B4 ;  /* 0x0000000000047941 */ /* 0x000fea0003800200 */
.L_x_6744:
        /* <DEDUP_REMOVED lines=45> */
.L_x_6742:
[----:B------:R-:W-:Y:S05]  /*d2b0*/  BSYNC.RECONVERGENT B3 ;  /* 0x0000000000037941 */ /* 0x000fea0003800200 */
.L_x_6741:
        /* <DEDUP_REMOVED lines=11> */
.L_x_6740:
[----:B------:R-:W-:Y:S05]  /*d370*/  BSYNC.RECONVERGENT B2 ;  /* 0x0000000000027941 */ /* 0x000fea0003800200 */
.L_x_6739:
        /* <DEDUP_REMOVED lines=23> */
.L_x_6750:
        /* <DEDUP_REMOVED lines=13> */
.L_x_6752:
[----:B------:R-:W-:Y:S05]  /*d5c0*/  BSYNC.RECONVERGENT B4 ;  /* 0x0000000000047941 */ /* 0x000fea0003800200 */
.L_x_6751:
        /* <DEDUP_REMOVED lines=45> */
.L_x_6749:
[----:B------:R-:W-:Y:S05]  /*d8a0*/  BSYNC.RECONVERGENT B3 ;  /* 0x0000000000037941 */ /* 0x000fea0003800200 */
.L_x_6748:
        /* <DEDUP_REMOVED lines=13> */
.L_x_6747:
[----:B------:R-:W-:Y:S05]  /*d980*/  BSYNC.RECONVERGENT B2 ;  /* 0x0000000000027941 */ /* 0x000fea0003800200 */
.L_x_6746:
        /* <DEDUP_REMOVED lines=22> */
.L_x_6757:
        /* <DEDUP_REMOVED lines=13> */
.L_x_6759:
[----:B------:R-:W-:Y:S05]  /*dbc0*/  BSYNC.RECONVERGENT B4 ;  /* 0x0000000000047941 */ /* 0x000fea0003800200 */
.L_x_6758:
        /* <DEDUP_REMOVED lines=46> */
.L_x_6756:
[----:B------:R-:W-:Y:S05]  /*deb0*/  BSYNC.RECONVERGENT B3 ;  /* 0x0000000000037941 */ /* 0x000fea0003800200 */
.L_x_6755:
        /* <DEDUP_REMOVED lines=11> */
.L_x_6754:
[----:B------:R-:W-:Y:S05]  /*df70*/  BSYNC.RECONVERGENT B2 ;  /* 0x0000000000027941 */ /* 0x000fea0003800200 */
.L_x_6753:
        /* <DEDUP_REMOVED lines=23> */
.L_x_6764:
        /* <DEDUP_REMOVED lines=13> */
.L_x_6766:
[----:B------:R-:W-:Y:S05]  /*e1c0*/  BSYNC.RECONVERGENT B4 ;  /* 0x0000000000047941 */ /* 0x000fea0003800200 */
.L_x_6765:
        /* <DEDUP_REMOVED lines=45> */
.L_x_6763:
[----:B------:R-:W-:Y:S05]  /*e4a0*/  BSYNC.RECONVERGENT B3 ;  /* 0x0000000000037941 */ /* 0x000fea0003800200 */
.L_x_6762:
        /* <DEDUP_REMOVED lines=13> */
.L_x_6761:
[----:B------:R-:W-:Y:S05]  /*e580*/  BSYNC.RECONVERGENT B2 ;  /* 0x0000000000027941 */ /* 0x000fea0003800200 */
.L_x_6760:
        /* <DEDUP_REMOVED lines=22> */
.L_x_6771:
        /* <DEDUP_REMOVED lines=13> */
.L_x_6773:
[----:B------:R-:W-:Y:S05]  /*e7c0*/  BSYNC.RECONVERGENT B4 ;  /* 0x0000000000047941 */ /* 0x000fea0003800200 */
.L_x_6772:
        /* <DEDUP_REMOVED lines=45> */
.L_x_6770:
[----:B------:R-:W-:Y:S05]  /*eaa0*/  BSYNC.RECONVERGENT B3 ;  /* 0x0000000000037941 */ /* 0x000fea0003800200 */
.L_x_6769:
        /* <DEDUP_REMOVED lines=11> */
.L_x_6768:
[----:B------:R-:W-:Y:S05]  /*eb60*/  BSYNC.RECONVERGENT B2 ;  /* 0x0000000000027941 */ /* 0x000fea0003800200 */
.L_x_6767:
        /* <DEDUP_REMOVED lines=23> */
.L_x_6778:
        /* <DEDUP_REMOVED lines=13> */
.L_x_6780:
[----:B------:R-:W-:Y:S05]  /*edb0*/  BSYNC.RECONVERGENT B4 ;  /* 0x0000000000047941 */ /* 0x000fea0003800200 */
.L_x_6779:
        /* <DEDUP_REMOVED lines=46> */
.L_x_6777:
[----:B------:R-:W-:Y:S05]  /*f0a0*/  BSYNC.RECONVERGENT B3 ;  /* 0x0000000000037941 */ /* 0x000fea0003800200 */
.L_x_6776:
        /* <DEDUP_REMOVED lines=13> */
.L_x_6775:
[----:B------:R-:W-:Y:S05]  /*f180*/  BSYNC.RECONVERGENT B2 ;  /* 0x0000000000027941 */ /* 0x000fea0003800200 */
.L_x_6774:
        /* <DEDUP_REMOVED lines=22> */
.L_x_6785:
        /* <DEDUP_REMOVED lines=13> */
.L_x_6787:
[----:B------:R-:W-:Y:S05]  /*f3c0*/  BSYNC.RECONVERGENT B4 ;  /* 0x0000000000047941 */ /* 0x000fea0003800200 */
.L_x_6786:
        /* <DEDUP_REMOVED lines=46> */
.L_x_6784:
[----:B------:R-:W-:Y:S05]  /*f6b0*/  BSYNC.RECONVERGENT B3 ;  /* 0x0000000000037941 */ /* 0x000fea0003800200 */
.L_x_6783:
        /* <DEDUP_REMOVED lines=11> */
.L_x_6782:
[----:B------:R-:W-:Y:S05]  /*f770*/  BSYNC.RECONVERGENT B2 ;  /* 0x0000000000027941 */ /* 0x000fea0003800200 */
.L_x_6781:
        /* <DEDUP_REMOVED lines=23> */
.L_x_6792:
        /* <DEDUP_REMOVED lines=13> */
.L_x_6794:
[----:B------:R-:W-:Y:S05]  /*f9c0*/  BSYNC.RECONVERGENT B4 ;  /* 0x0000000000047941 */ /* 0x000fea0003800200 */
.L_x_6793:
        /* <DEDUP_REMOVED lines=46> */
.L_x_6791:
[----:B------:R-:W-:Y:S05]  /*fcb0*/  BSYNC.RECONVERGENT B3 ;  /* 0x0000000000037941 */ /* 0x000fea0003800200 */
.L_x_6790:
        /* <DEDUP_REMOVED lines=13> */
.L_x_6789:
[----:B------:R-:W-:Y:S05]  /*fd90*/  BSYNC.RECONVERGENT B2 ;  /* 0x0000000000027941 */ /* 0x000fea0003800200 */
.L_x_6788:
[----:B------:R-:W-:Y:S02]  /*fda0*/  F2FP.BF16.F32.PACK_AB R75, RZ, R99 ;  /* 0x00000063ff4b723e */ /* 0x000fe400000010ff */
[----:B------:R-:W-:Y:S02]  /*fdb0*/  PRMT R74, R112, 0x5410, R113 ;  /* 0x00005410704a7816 */ /* 0x000fe40000000071 */
[----:B------:R-:W-:Y:S02]  /*fdc0*/  PRMT R73, R109, 0x5410, R111 ;  /* 0x000054106d497816 */ /* 0x000fe4000000006f */
[----:B------:R-:W-:Y:S02]  /*fdd0*/  PRMT R72, R105, 0x5410, R108 ;  /* 0x0000541069487816 */ /* 0x000fe4000000006c */
[----:B------:R-:W-:Y:S01]  /*fde0*/  PRMT R75, R110, 0x5410, R75 ;  /* 0x000054106e4b7816 */ /* 0x000fe2000000004b */
[----:B------:R-:W-:Y:S06]  /*fdf0*/  BRA `(.L_x_6795) ;  /* 0x0000002c00387947 */ /* 0x000fec0003800000 */
.L_x_6738:
[----:B------:R-:W-:Y:S01]  /*fe00*/  MOV R113, UR5 ;  /* 0x0000000500717c02 */ /* 0x000fe20008000f00 */
[----:B------:R-:W-:Y:S01]  /*fe10*/  BSSY.RECONVERGENT B2, `(.L_x_6796) ;  /* 0x000005a000027945 */ /* 0x000fe20003800200 */
[----:B------:R-:W-:Y:S01]  /*fe20*/  IMAD.MOV.U32 R2, RZ, RZ, RZ ;  /* 0x000000ffff027224 */ /* 0x000fe200078e00ff */
[----:B------:R-:W-:Y:S01]  /*fe30*/  MOV R110, R100 ;  /* 0x00000064006e7202 */ /* 0x000fe20000000f00 */
        /* <DEDUP_REMOVED lines=19> */
.L_x_6800:
        /* <DEDUP_REMOVED lines=13> */
.L_x_6802:
[----:B------:R-:W-:Y:S05]  /*10040*/  BSYNC.RECONVERGENT B4 ;  /* 0x0000000000047941 */ /* 0x000fea0003800200 */
.L_x_6801:
        /* <DEDUP_REMOVED lines=44> */
.L_x_6799:
[----:B------:R-:W-:Y:S05]  /*10310*/  BSYNC.RECONVERGENT B3 ;  /* 0x0000000000037941 */ /* 0x000fea0003800200 */
.L_x_6798:
        /* <DEDUP_REMOVED lines=9> */
.L_x_6797:
[----:B------:R-:W-:Y:S05]  /*103b0*/  BSYNC.RECONVERGENT B2 ;  /* 0x0000000000027941 */ /* 0x000fea0003800200 */
.L_x_6796:
        /* <DEDUP_REMOVED lines=18> */
.L_x_6807:
        /* <DEDUP_REMOVED lines=13> */
.L_x_6809:
[----:B------:R-:W-:Y:S05]  /*105b0*/  BSYNC.RECONVERGENT B4 ;  /* 0x0000000000047941 */ /* 0x000fea0003800200 */
.L_x_6808:
        /* <DEDUP_REMOVED lines=45> */
.L_x_6806:
[----:B------:R-:W-:Y:S05]  /*10890*/  BSYNC.RECONVERGENT B3 ;  /* 0x0000000000037941 */ /* 0x000fea0003800200 */
.L_x_6805:
        /* <DEDUP_REMOVED lines=10> */
.L_x_6804:
[----:B------:R-:W-:Y:S05]  /*10940*/  BSYNC.RECONVERGENT B2 ;  /* 0x0000000000027941 */ /* 0x000fea0003800200 */
.L_x_6803:
        /* <DEDUP_REMOVED lines=18> */
.L_x_6814:
        /* <DEDUP_REMOVED lines=13> */
.L_x_6816:
[----:B------:R-:W-:Y:S05]  /*10b40*/  BSYNC.RECONVERGENT B4 ;  /* 0x0000000000047941 */ /* 0x000fea0003800200 */
.L_x_6815:
        /* <DEDUP_REMOVED lines=45> */
.L_x_6813:
[----:B------:R-:W-:Y:S05]  /*10e20*/  BSYNC.RECONVERGENT B3 ;  /* 0x0000000000037941 */ /* 0x000fea0003800200 */
.L_x_6812:
        /* <DEDUP_REMOVED lines=9> */
.L_x_6811:
[----:B------:R-:W-:Y:S05]  /*10ec0*/  BSYNC.RECONVERGENT B2 ;  /* 0x0000000000027941 */ /* 0x000fea0003800200 */
.L_x_6810:
        /* <DEDUP_REMOVED lines=18> */
.L_x_6821:
        /* <DEDUP_REMOVED lines=13> */
.L_x_6823:
[----:B------:R-:W-:Y:S05]  /*110c0*/  BSYNC.RECONVERGENT B4 ;  /* 0x0000000000047941 */ /* 0x000fea0003800200 */
.L_x_6822:
        /* <DEDUP_REMOVED lines=45> */
.L_x_6820:
[----:B------:R-:W-:Y:S05]  /*113a0*/  BSYNC.RECONVERGENT B3 ;  /* 0x0000000000037941 */ /* 0x000fea0003800200 */
.L_x_6819:
        /* <DEDUP_REMOVED lines=10> */
.L_x_6818:
[----:B------:R-:W-:Y:S05]  /*11450*/  BSYNC.RECONVERGENT B2 ;  /* 0x0000000000027941 */ /* 0x000fea0003800200 */
.L_x_6817:
        /* <DEDUP_REMOVED lines=18> */
.L_x_6828:
        /* <DEDUP_REMOVED lines=13> */
.L_x_6830:
[----:B------:R-:W-:Y:S05]  /*11650*/  BSYNC.RECONVERGENT B4 ;  /* 0x0000000000047941 */ /* 0x000fea0003800200 */
.L_x_6829:
        /* <DEDUP_REMOVED lines=45> */
.L_x_6827:
[----:B------:R-:W-:Y:S05]  /*11930*/  BSYNC.RECONVERGENT B3 ;  /* 0x0000000000037941 */ /* 0x000fea0003800200 */
.L_x_6826:
        /* <DEDUP_REMOVED lines=9> */
.L_x_6825:
[----:B------:R-:W-:Y:S05]  /*119d0*/  BSYNC.RECONVERGENT B2 ;  /* 0x0000000000027941 */ /* 0x000fea0003800200 */
.L_x_6824:
        /* <DEDUP_REMOVED lines=18> */
.L_x_6835:
        /* <DEDUP_REMOVED lines=13> */
.L_x_6837:
[----:B------:R-:W-:Y:S05]  /*11bd0*/  BSYNC.RECONVERGENT B4 ;  /* 0x0000000000047941 */ /* 0x000fea0003800200 */
.L_x_6836:
        /* <DEDUP_REMOVED lines=45> */
.L_x_6834:
[----:B------:R-:W-:Y:S05]  /*11eb0*/  BSYNC.RECONVERGENT B3 ;  /* 0x0000000000037941 */ /* 0x000fea0003800200 */
.L_x_6833:
        /* <DEDUP_REMOVED lines=10> */
.L_x_6832:
[----:B------:R-:W-:Y:S05]  /*11f60*/  BSYNC.RECONVERGENT B2 ;  /* 0x0000000000027941 */ /* 0x000fea0003800200 */
.L_x_6831:
        /* <DEDUP_REMOVED lines=18> */
.L_x_6842:
        /* <DEDUP_REMOVED lines=13> */
.L_x_6844:
[----:B------:R-:W-:Y:S05]  /*12160*/  BSYNC.RECONVERGENT B4 ;  /* 0x0000000000047941 */ /* 0x000fea0003800200 */
.L_x_6843:
        /* <DEDUP_REMOVED lines=45> */
.L_x_6841:
[----:B------:R-:W-:Y:S05]  /*12440*/  BSYNC.RECONVERGENT B3 ;  /* 0x0000000000037941 */ /* 0x000fea0003800200 */
.L_x_6840:
        /* <DEDUP_REMOVED lines=9> */
.L_x_6839:
[----:B------:R-:W-:Y:S05]  /*124e0*/  BSYNC.RECONVERGENT B2 ;  /* 0x0000000000027941 */ /* 0x000fea0003800200 */
.L_x_6838:
        /* <DEDUP_REMOVED lines=18> */
.L_x_6849:
        /* <DEDUP_REMOVED lines=13> */
.L_x_6851:
[----:B------:R-:W-:Y:S05]  /*126e0*/  BSYNC.RECONVERGENT B4 ;  /* 0x0000000000047941 */ /* 0x000fea0003800200 */
.L_x_6850:
        /* <DEDUP_REMOVED lines=45> */
.L_x_6848:
[----:B------:R-:W-:Y:S05]  /*129c0*/  BSYNC.RECONVERGENT B3 ;  /* 0x0000000000037941 */ /* 0x000fea0003800200 */
.L_x_6847:
        /* <DEDUP_REMOVED lines=10> */
.L_x_6846:
[----:B------:R-:W-:Y:S05]  /*12a70*/  BSYNC.RECONVERGENT B2 ;  /* 0x0000000000027941 */ /* 0x000fea0003800200 */
.L_x_6845:
[----:B------:R-:W-:Y:S01]  /*12a80*/  F2FP.BF16.F32.PACK_AB R75, RZ, R99 ;  /* 0x00000063ff4b723e */ /* 0x000fe200000010ff */
[----:B------:R-:W-:Y:S01]  /*12a90*/  IMAD.MOV.U32 R100, RZ, RZ, R110 ;  /* 0x000000ffff647224 */ /* 0x000fe200078e006e */
[----:B------:R-:W-:Y:S02]  /*12aa0*/  PRMT R74, R111, 0x5410, R112 ;  /* 0x000054106f4a7816 */ /* 0x000fe40000000070 */
[----:B------:R-:W-:Y:S02]  /*12ab0*/  PRMT R73, R108, 0x5410, R109 ;  /* 0x000054106c497816 */ /* 0x000fe4000000006d */
[----:B------:R-:W-:Y:S02]  /*12ac0*/  PRMT R72, R107, 0x5410, R106 ;  /* 0x000054106b487816 */ /* 0x000fe4000000006a */
[----:B------:R-:W-:-:S07]  /*12ad0*/  PRMT R75, R105, 0x5410, R75 ;  /* 0x00005410694b7816 */ /* 0x000fce000000004b */
.L_x_6795:
        /* <DEDUP_REMOVED lines=24> */
.L_x_6735:
[----:B------:R-:W-:Y:S05]  /*12c60*/  BSYNC.RECONVERGENT B1 ;  /* 0x0000000000017941 */ /* 0x000fea0003800200 */
.L_x_6734:
        /* <DEDUP_REMOVED lines=101> */
.L_x_6871:
        /* <DEDUP_REMOVED lines=24> */
[----:B------:R-:W1:Y:S01]  /*13440*/  LDC.64 R102, c[0x0][0x428] ;  /* 0x00010a00ff667b82 */ /* 0x000e620000000a00 */
[--C-:B------:R-:W-:Y:S01]  /*13450*/  FADD.FTZ R72, R14, -R107.reuse ;  /* 0x8000006b0e487221 */ /* 0x100fe20000010000 */
[--C-:B------:R-:W-:Y:S01]  /*13460*/  FADD.FTZ R74, R12, -R107.reuse ;  /* 0x8000006b0c4a7221 */ /* 0x100fe20000010000 */
[--C-:B------:R-:W-:Y:S01]  /*13470*/  FADD.FTZ R104, R87, -R107.reuse ;  /* 0x8000006b57687221 */ /* 0x100fe20000010000 */
[--C-:B0-----:R-:W-:Y:S01]  /*13480*/  FADD.FTZ R106, R86, -R107.reuse ;  /* 0x8000006b566a7221 */ /* 0x101fe20000010000 */
        /* <DEDUP_REMOVED lines=22> */
[----:B------:R-:W-:-:S02]  /*135f0*/  F2FP.BF16.F32.PACK_AB R73, R106, R75 ;  /* 0x0000004b6a49723e */ /* 0x000fc400000010ff */
[----:B------:R-:W-:Y:S02]  /*13600*/  F2FP.BF16.F32.PACK_AB R74, R109, R74 ;  /* 0x0000004a6d4a723e */ /* 0x000fe400000010ff */
[----:B------:R-:W-:Y:S02]  /*13610*/  F2FP.BF16.F32.PACK_AB R75, R114, R111 ;  /* 0x0000006f724b723e */ /* 0x000fe400000010ff */
[----:B------:R-:W-:-:S03]  /*13620*/  IADD3 R101, PT, PT, R101, 0x20, RZ ;  /* 0x0000002065657810 */ /* 0x000fc60007ffe0ff */
[----:B------:R1:W-:Y:S04]  /*13630*/  STG.E.128 desc[UR6][R102.64], R72 ;  /* 0x0000004866007986 */ /* 0x0003e8000c101d06 */
.L_x_6856:
[----:B------:R-:W-:Y:S05]  /*13640*/  BSYNC.RECONVERGENT B2 ;  /* 0x0000000000027941 */ /* 0x000fea0003800200 */
.L_x_6855:
[----:B------:R-:W-:Y:S04]  /*13650*/  BSSY.RECONVERGENT B2, `(.L_x_6857) ;  /* 0x0000022000027945 */ /* 0x000fe80003800200 */
[----:B------:R-:W-:Y:S05]  /*13660*/  @!P1 BRA `(.L_x_6858) ;  /* 0x0000000000809947 */ /* 0x000fea0003800000 */
[----:B-1----:R-:W1:Y:S01]  /*13670*/  LDC.64 R102, c[0x0][0x428] ;  /* 0x00010a00ff667b82 */ /* 0x002e620000000a00 */
        /* <DEDUP_REMOVED lines=27> */
[----:B------:R-:W-:Y:S01]  /*13830*/  F2FP.BF16.F32.PACK_AB R74, R109, R74 ;  /* 0x0000004a6d4a723e */ /* 0x000fe200000010ff */
[----:B------:R-:W-:Y:S01]  /*13840*/  VIADD R101, R101, 0x20 ;  /* 0x0000002065657836 */ /* 0x000fe20000000000 */
[----:B------:R-:W-:-:S05]  /*13850*/  F2FP.BF16.F32.PACK_AB R75, R114, R111 ;  /* 0x0000006f724b723e */ /* 0x000fca00000010ff */
[----:B------:R2:W-:Y:S02]  /*13860*/  STG.E.128 desc[UR6][R102.64], R72 ;  /* 0x0000004866007986 */ /* 0x0005e4000c101d06 */
.L_x_6858:
[----:B------:R-:W-:Y:S05]  /*13870*/  BSYNC.RECONVERGENT B2 ;  /* 0x0000000000027941 */ /* 0x000fea0003800200 */
.L_x_6857:
[----:B------:R-:W-:Y:S05]  /*13880*/  @!P2 BRA `(.L_x_6854) ;  /* 0x00000000007ca947 */ /* 0x000fea0003800000 */
[----:B-12---:R-:W1:Y:S01]  /*13890*/  LDC.64 R102, c[0x0][0x428] ;  /* 0x00010a00ff667b82 */ /* 0x006e620000000a00 */
        /* <DEDUP_REMOVED lines=24> */
[----:B-1----:R-:W-:Y:S01]  /*13a20*/  IMAD.WIDE.U32 R102, R101, 0x10, R102 ;  /* 0x0000001065667825 */ /* 0x002fe200078e0066 */
[----:B------:R-:W-:-:S02]  /*13a30*/  F2FP.BF16.F32.PACK_AB R75, R114, R75 ;  /* 0x0000004b724b723e */ /* 0x000fc400000010ff */
[----:B------:R-:W-:Y:S02]  /*13a40*/  F2FP.BF16.F32.PACK_AB R74, R110, R107 ;  /* 0x0000006b6e4a723e */ /* 0x000fe400000010ff */
[----:B------:R-:W-:Y:S02]  /*13a50*/  F2FP.BF16.F32.PACK_AB R73, R106, R73 ;  /* 0x000000496a49723e */ /* 0x000fe400000010ff */
[----:B------:R-:W-:-:S05]  /*13a60*/  F2FP.BF16.F32.PACK_AB R72, R105, R72 ;  /* 0x000000486948723e */ /* 0x000fca00000010ff */
[----:B------:R3:W-:Y:S02]  /*13a70*/  STG.E.128 desc[UR6][R102.64], R72 ;  /* 0x0000004866007986 */ /* 0x0007e4000c101d06 */
.L_x_6854:
[----:B------:R-:W-:Y:S05]  /*13a80*/  BSYNC.RECONVERGENT B1 ;  /* 0x0000000000017941 */ /* 0x000fea0003800200 */
.L_x_6853:
[----:B-123--:R-:W1:Y:S02]  /*13a90*/  LDC.64 R72, c[0x0][0x380] ;  /* 0x0000e000ff487b82 */ /* 0x00ee640000000a00 */
[----:B-1----:R-:W-:-:S04]  /*13aa0*/  LEA R78, R72, R78, 0x2 ;  /* 0x0000004e484e7211 */ /* 0x002fc800078e10ff */
[----:B------:R-:W-:-:S13]  /*13ab0*/  ISETP.GE.AND P0, PT, R78, R73, PT ;  /* 0x000000494e00720c */ /* 0x000fda0003f06270 */
[----:B------:R-:W-:Y:S05]  /*13ac0*/  @!P0 BRA `(.L_x_6859) ;  /* 0xfffffed000408947 */ /* 0x000fea000383ffff */
[----:B------:R-:W-:Y:S05]  /*13ad0*/  BSYNC B0 ;  /* 0x0000000000007941 */ /* 0x000fea0003800000 */
.L_x_6493:
[----:B------:R-:W-:Y:S05]  /*13ae0*/  EXIT ;  /* 0x000000000000794d */ /* 0x000fea0003800000 */
.L_x_6852:
        /* <DEDUP_REMOVED lines=8> */
.L_x_6861:
[----:B------:R-:W-:Y:S05]  /*13b70*/  BSYNC B1 ;  /* 0x0000000000017941 */ /* 0x000fea0003800000 */
.L_x_6860:
        /* <DEDUP_REMOVED lines=10> */
.L_x_6862:
[----:B------:R-:W-:Y:S01]  /*13c20*/  HFMA2 R110, -RZ, RZ, 0, 2.384185791015625e-07 ;  /* 0x00000004ff6e7431 */ /* 0x000fe200000001ff */
[----:B------:R-:W-:-:S05]  /*13c30*/  MOV R75, R109 ;  /* 0x0000006d004b7202 */ /* 0x000fca0000000f00 */
[----:B------:R-:W-:-:S04]  /*13c40*/  FADD.FTZ R75, R74, R75 ;  /* 0x0000004b4a4b7221 */ /* 0x000fc80000010000 */
[----:B------:R-:W-:-:S07]  /*13c50*/  IMAD.MOV.U32 R111, RZ, RZ, R75 ;  /* 0x000000ffff6f7224 */ /* 0x000fce00078e004b */
[----:B------:R-:W-:Y:S05]  /*13c60*/  WARPSYNC.COLLECTIVE R108, `(.L_x_6863) ;  /* 0x000000006c087348 */ /* 0x000fea0003c00000 */
[----:B------:R0:W1:Y:S02]  /*13c70*/  SHFL.BFLY P6, R109, R111, R110, R113 ;  /* 0x0c00006e6f6d7389 */ /* 0x00006400000c0071 */
[----:B01----:R-:W-:Y:S05]  /*13c80*/  ENDCOLLECTIVE ;  /* 0x000000000000791b */ /* 0x003fea0003800000 */
.L_x_6863:
[----:B------:R-:W-:Y:S02]  /*13c90*/  IMAD.MOV.U32 R110, RZ, RZ, 0x8 ;  /* 0x00000008ff6e7424 */ /* 0x000fe400078e00ff */
[----:B------:R-:W-:-:S04]  /*13ca0*/  IMAD.MOV.U32 R72, RZ, RZ, R109 ;  /* 0x000000ffff487224 */ /* 0x000fc800078e006d */
[----:B------:R-:W-:-:S05]  /*13cb0*/  FADD.FTZ R105, R75, R72 ;  /* 0x000000484b697221 */ /* 0x000fca0000010000 */
[----:B------:R-:W-:-:S07]  /*13cc0*/  MOV R111, R105 ;  /* 0x00000069006f7202 */ /* 0x000fce0000000f00 */
[----:B------:R-:W-:Y:S05]  /*13cd0*/  WARPSYNC.COLLECTIVE R108, `(.L_x_6864) ;  /* 0x000000006c087348 */ /* 0x000fea0003c00000 */
[----:B------:R0:W1:Y:S02]  /*13ce0*/  SHFL.BFLY P6, R109, R111, R110, R113 ;  /* 0x0c00006e6f6d7389 */ /* 0x00006400000c0071 */
[----:B01----:R-:W-:Y:S05]  /*13cf0*/  ENDCOLLECTIVE ;  /* 0x000000000000791b */ /* 0x003fea0003800000 */
.L_x_6864:
[----:B------:R-:W-:Y:S01]  /*13d00*/  HFMA2 R110, -RZ, RZ, 0, 9.5367431640625e-07 ;  /* 0x00000010ff6e7431 */ /* 0x000fe200000001ff */
[----:B------:R-:W-:-:S05]  /*13d10*/  MOV R72, R109 ;  /* 0x0000006d00487202 */ /* 0x000fca0000000f00 */
[----:B------:R-:W-:-:S04]  /*13d20*/  FADD.FTZ R106, R105, R72 ;  /* 0x00000048696a7221 */ /* 0x000fc80000010000 */
[----:B------:R-:W-:-:S07]  /*13d30*/  IMAD.MOV.U32 R111, RZ, RZ, R106 ;  /* 0x000000ffff6f7224 */ /* 0x000fce00078e006a */
[----:B------:R-:W-:Y:S05]  /*13d40*/  WARPSYNC.COLLECTIVE R108, `(.L_x_6865) ;  /* 0x000000006c087348 */ /* 0x000fea0003c00000 */
[----:B------:R0:W1:Y:S02]  /*13d50*/  SHFL.BFLY P6, R109, R111, R110, R113 ;  /* 0x0c00006e6f6d7389 */ /* 0x00006400000c0071 */
[----:B01----:R-:W-:Y:S05]  /*13d60*/  ENDCOLLECTIVE ;  /* 0x000000000000791b */ /* 0x003fea0003800000 */
.L_x_6865:
        /* <DEDUP_REMOVED lines=57> */
.L_x_6866:
[----:B------:R-:W-:Y:S01]  /*14100*/  HFMA2 R110, -RZ, RZ, 0, 1.1920928955078125e-07 ;  /* 0x00000002ff6e7431 */ /* 0x000fe200000001ff */
[----:B------:R-:W-:-:S05]  /*14110*/  MOV R73, R109 ;  /* 0x0000006d00497202 */ /* 0x000fca0000000f00 */
[----:B------:R-:W-:-:S04]  /*14120*/  FADD.FTZ R73, R72, R73 ;  /* 0x0000004948497221 */ /* 0x000fc80000010000 */
[----:B------:R-:W-:-:S07]  /*14130*/  IMAD.MOV.U32 R111, RZ, RZ, R73 ;  /* 0x000000ffff6f7224 */ /* 0x000fce00078e0049 */
[----:B------:R-:W-:Y:S05]  /*14140*/  WARPSYNC.COLLECTIVE R108, `(.L_x_6867) ;  /* 0x000000006c087348 */ /* 0x000fea0003c00000 */
[----:B------:R0:W1:Y:S02]  /*14150*/  SHFL.BFLY P6, R109, R111, R110, R113 ;  /* 0x0c00006e6f6d7389 */ /* 0x00006400000c0071 */
[----:B01----:R-:W-:Y:S05]  /*14160*/  ENDCOLLECTIVE ;  /* 0x000000000000791b */ /* 0x003fea0003800000 */
.L_x_6867:
[----:B------:R-:W-:Y:S02]  /*14170*/  IMAD.MOV.U32 R110, RZ, RZ, 0x4 ;  /* 0x00000004ff6e7424 */ /* 0x000fe400078e00ff */
[----:B------:R-:W-:-:S04]  /*14180*/  IMAD.MOV.U32 R74, RZ, RZ, R109 ;  /* 0x000000ffff4a7224 */ /* 0x000fc800078e006d */
[----:B------:R-:W-:-:S05]  /*14190*/  FADD.FTZ R74, R73, R74 ;  /* 0x0000004a494a7221 */ /* 0x000fca0000010000 */
[----:B------:R-:W-:-:S07]  /*141a0*/  MOV R111, R74 ;  /* 0x0000004a006f7202 */ /* 0x000fce0000000f00 */
[----:B------:R-:W-:Y:S05]  /*141b0*/  WARPSYNC.COLLECTIVE R108, `(.L_x_6868) ;  /* 0x000000006c087348 */ /* 0x000fea0003c00000 */
[----:B------:R0:W1:Y:S02]  /*141c0*/  SHFL.BFLY P6, R109, R111, R110, R113 ;  /* 0x0c00006e6f6d7389 */ /* 0x00006400000c0071 */
[----:B01----:R-:W-:Y:S05]  /*141d0*/  ENDCOLLECTIVE ;  /* 0x000000000000791b */ /* 0x003fea0003800000 */
.L_x_6868:
[----:B------:R-:W-:Y:S01]  /*141e0*/  HFMA2 R110, -RZ, RZ, 0, 4.76837158203125e-07 ;  /* 0x00000008ff6e7431 */ /* 0x000fe200000001ff */
[----:B------:R-:W-:-:S05]  /*141f0*/  MOV R75, R109 ;  /* 0x0000006d004b7202 */ /* 0x000fca0000000f00 */
[----:B------:R-:W-:-:S04]  /*14200*/  FADD.FTZ R75, R74, R75 ;  /* 0x0000004b4a4b7221 */ /* 0x000fc80000010000 */
[----:B------:R-:W-:-:S07]  /*14210*/  IMAD.MOV.U32 R111, RZ, RZ, R75 ;  /* 0x000000ffff6f7224 */ /* 0x000fce00078e004b */
[----:B------:R-:W-:Y:S05]  /*14220*/  WARPSYNC.COLLECTIVE R108, `(.L_x_6869) ;  /* 0x000000006c087348 */ /* 0x000fea0003c00000 */
[----:B------:R0:W1:Y:S02]  /*14230*/  SHFL.BFLY P6, R109, R111, R110, R113 ;  /* 0x0c00006e6f6d7389 */ /* 0x00006400000c0071 */
[----:B01----:R-:W-:Y:S05]  /*14240*/  ENDCOLLECTIVE ;  /* 0x000000000000791b */ /* 0x003fea0003800000 */
.L_x_6869:
[----:B------:R-:W-:Y:S02]  /*14250*/  IMAD.MOV.U32 R110, RZ, RZ, 0x10 ;  /* 0x00000010ff6e7424 */ /* 0x000fe400078e00ff */
[----:B------:R-:W-:-:S04]  /*14260*/  IMAD.MOV.U32 R106, RZ, RZ, R109 ;  /* 0x000000ffff6a7224 */ /* 0x000fc800078e006d */
[----:B------:R-:W-:-:S05]  /*14270*/  FADD.FTZ R106, R75, R106 ;  /* 0x0000006a4b6a7221 */ /* 0x000fca0000010000 */
[----:B------:R-:W-:-:S07]  /*14280*/  MOV R111, R106 ;  /* 0x0000006a006f7202 */ /* 0x000fce0000000f00 */
[----:B------:R-:W-:Y:S05]  /*14290*/  WARPSYNC.COLLECTIVE R108, `(.L_x_6870) ;  /* 0x000000006c087348 */ /* 0x000fea0003c00000 */
[----:B------:R0:W1:Y:S02]  /*142a0*/  SHFL.BFLY P6, R109, R111, R110, R113 ;  /* 0x0c00006e6f6d7389 */ /* 0x00006400000c0071 */
[----:B01----:R-:W-:Y:S05]  /*142b0*/  ENDCOLLECTIVE ;  /* 0x000000000000791b */ /* 0x003fea0003800000 */
.L_x_6870:
[----:B------:R-:W-:Y:S01]  /*142c0*/  MOV R105, R109 ;  /* 0x0000006d00697202 */ /* 0x000fe20000000f00 */
[----:B------:R-:W-:Y:S06]  /*142d0*/  BRA `(.L_x_6871) ;  /* 0xffffffec00f87947 */ /* 0x000fec000383ffff */
.L_x_6872:
        /* <DEDUP_REMOVED lines=10> */
.L_x_28744:


//--------------------- .text._ZN10layer_norm13ln_fwd_kernelINS_13Kernel_traitsIf13__nv_bfloat16S2_S2_fjLj768ELj1ELj4ELj1ELj16ENS_18Kernel_traits_baseILj768EfS2_S2_S2_fjLj128EEEEELb1ELb0ELb1ELb1EEEvNS_9FwdParamsE --------------------------
	.section	.text._ZN10layer_norm13ln_fwd_kernelINS_13Kernel_traitsIf13__nv_bfloat16S2_S2_fjLj768ELj1ELj4ELj1ELj16ENS_18Kernel_traits_baseILj768EfS2_S2_S2_fjLj128EEEEELb1ELb0ELb1ELb1EEEvNS_9FwdParamsE,"ax",@progbits
	.align	128
        .global         _ZN10layer_norm13ln_fwd_kernelINS_13Kernel_traitsIf13__nv_bfloat16S2_S2_fjLj768ELj1ELj4ELj1ELj16ENS_18Kernel_traits_baseILj768EfS2_S2_S2_fjLj128EEEEELb1ELb0ELb1ELb1EEEvNS_9FwdParamsE
        .type           _ZN10layer_norm13ln_fwd_kernelINS_13Kernel_traitsIf13__nv_bfloat16S2_S2_fjLj768ELj1ELj4ELj1ELj16ENS_18Kernel_traits_baseILj768EfS2_S2_S2_fjLj128EEEEELb1ELb0ELb1ELb1EEEvNS_9FwdParamsE,@function
        .size           _ZN10layer_norm13ln_fwd_kernelINS_13Kernel_traitsIf13__nv_bfloat16S2_S2_fjLj768ELj1ELj4ELj1ELj16ENS_18Kernel_traits_baseILj768EfS2_S2_S2_fjLj128EEEEELb1ELb0ELb1ELb1EEEvNS_9FwdParamsE,(.L_x_28745 - _ZN10layer_norm13ln_fwd_kernelINS_13Kernel_traitsIf13__nv_bfloat16S2_S2_fjLj768ELj1ELj4ELj1ELj16ENS_18Kernel_traits_baseILj768EfS2_S2_S2_fjLj128EEEEELb1ELb0ELb1ELb1EEEvNS_9FwdParamsE)
        .other          _ZN10layer_norm13ln_fwd_kernelINS_13Kernel_traitsIf13__nv_bfloat16S2_S2_fjLj768ELj1ELj4ELj1ELj16ENS_18Kernel_traits_baseILj768EfS2_S2_S2_fjLj128EEEEELb1ELb0ELb1ELb1EEEvNS_9FwdParamsE,@"STO_CUDA_ENTRY STV_DEFAULT"
_ZN10layer_norm13ln_fwd_kernelINS_13Kernel_traitsIf13__nv_bfloat16S2_S2_fjLj768ELj1ELj4ELj1ELj16ENS_18Kernel_traits_baseILj768EfS2_S2_S2_fjLj128EEEEELb1ELb0ELb1ELb1EEEvNS_9FwdParamsE:
.text._ZN10layer_norm13ln_fwd_kernelINS_13Kernel_traitsIf13__nv_bfloat16S2_S2_fjLj768ELj1ELj4ELj1ELj16ENS_18Kernel_traits_baseILj768EfS2_S2_S2_fjLj128EEEEELb1ELb0ELb1ELb1EEEvNS_9FwdParamsE:
[----:B------:R-:W-:Y:S01]  /*0000*/  LDC R1, c[0x0][0x37c] ;  /* 0x0000df00ff017b82 */ /* 0x000fe20000000800 */
[----:B------:R-:W0:Y:S01]  /*0010*/  LDCU.U8 UR4, c[0x0][0x464] ;  /* 0x00008c80ff0477ac */ /* 0x000e220008000000 */
[----:B------:R-:W1:Y:S01]  /*0020*/  LDCU.64 UR6, c[0x0][0x450] ;  /* 0x00008a00ff0677ac */ /* 0x000e620008000a00 */
[----:B------:R-:W2:Y:S01]  /*0030*/  LDCU.64 UR8, c[0x0][0x358] ;  /* 0x00006b00ff0877ac */ /* 0x000ea20008000a00 */
[----:B0-----:R-:W-:Y:S01]  /*0040*/  ISETP.NE.AND P1, PT, RZ, UR4, PT ;  /* 0x00000004ff007c0c */ /* 0x001fe2000bf25270 */
[----:B------:R-:W0:Y:S01]  /*0050*/  LDCU.64 UR4, c[0x0][0x438] ;  /* 0x00008700ff0477ac */ /* 0x000e220008000a00 */
[----:B------:R-:W3:Y:S02]  /*0060*/  S2R R2, SR_TID.X ;  /* 0x0000000000027919 */ /* 0x000ee40000002100 */
[----:B------:R-:W4:Y:S01]  /*0070*/  LDC R0, c[0x0][0x458] ;  /* 0x00011600ff007b82 */ /* 0x000f220000000800 */
[----:B-1----:R-:W-:Y:S02]  /*0080*/  IMAD.U32 R4, RZ, RZ, UR6 ;  /* 0x00000006ff047e24 */ /* 0x002fe4000f8e00ff */
[----:B------:R-:W-:-:S05]  /*0090*/  IMAD.U32 R5, RZ, RZ, UR7 ;  /* 0x00000007ff057e24 */ /* 0x000fca000f8e00ff */
[----:B------:R-:W1:Y:S01]  /*00a0*/  LDC R15, c[0x0][0x45c] ;  /* 0x00011700ff0f7b82 */ /* 0x000e620000000800 */
[----:B--2---:R-:W2:Y:S01]  /*00b0*/  @P1 LDG.E.64 R4, desc[UR8][R4.64] ;  /* 0x0000000804041981 */ /* 0x004ea2000c1e1b00 */
[----:B0-----:R-:W-:-:S06]  /*00c0*/  ISETP.NE.U32.AND P0, PT, RZ, UR4, PT ;  /* 0x00000004ff007c0c */ /* 0x001fcc000bf05070 */
[----:B------:R-:W0:Y:S01]  /*00d0*/  LDC R13, c[0x0][0x360] ;  /* 0x0000d800ff0d7b82 */ /* 0x000e220000000800 */
[----:B------:R-:W-:Y:S02]  /*00e0*/  ISETP.NE.AND.EX P0, PT, RZ, UR5, PT, P0 ;  /* 0x00000005ff007c0c */ /* 0x000fe4000bf05300 */
[----:B----4-:R-:W-:-:S05]  /*00f0*/  @P1 MOV R6, R0 ;  /* 0x0000000000061202 */ /* 0x010fca0000000f00 */
[----:B------:R-:W4:Y:S01]  /*0100*/  @P1 LDC R65, c[0x0][0x460] ;  /* 0x00011800ff411b82 */ /* 0x000f220000000800 */
[----:B---3--:R-:W-:Y:S01]  /*0110*/  LOP3.LUT R3, R2, 0x1f, RZ, 0xc0, !PT ;  /* 0x0000001f02037812 */ /* 0x008fe200078ec0ff */
[----:B-1----:R-:W-:-:S06]  /*0120*/  @P1 IMAD.MOV.U32 R7, RZ, RZ, R15 ;  /* 0x000000ffff071224 */ /* 0x002fcc00078e000f */
[----:B------:R-:W1:Y:S01]  /*0130*/  @P0 LDC.64 R8, c[0x0][0x3d0] ;  /* 0x0000f400ff080b82 */ /* 0x000e620000000a00 */
[----:B------:R-:W5:Y:S07]  /*0140*/  @P1 LDG.E.64 R6, desc[UR8][R6.64] ;  /* 0x0000000806061981 */ /* 0x000f6e000c1e1b00 */
[----:B------:R-:W3:Y:S01]  /*0150*/  @P0 LDC.64 R10, c[0x0][0x438] ;  /* 0x00010e00ff0a0b82 */ /* 0x000ee20000000a00 */
[----:B-1----:R-:W-:-:S05]  /*0160*/  @P0 IMAD.WIDE.U32 R8, R3, 0x20, R8 ;  /* 0x0000002003080825 */ /* 0x002fca00078e0008 */
[----:B------:R1:W5:Y:S01]  /*0170*/  @P0 LDG.E.128 R16, desc[UR8][R8.64] ;  /* 0x0000000808100981 */ /* 0x000362000c1e1d00 */
[----:B---3--:R-:W-:-:S03]  /*0180*/  @P0 IMAD.WIDE.U32 R10, R3, 0x20, R10 ;  /* 0x00000020030a0825 */ /* 0x008fc600078e000a */
        /* <DEDUP_REMOVED lines=11> */
[----:B------:R-:W3:Y:S02]  /*0240*/  S2UR UR5, SR_CTAID.X ;  /* 0x00000000000579c3 */ /* 0x000ee40000002500 */
[----:B---3--:R-:W-:Y:S01]  /*0250*/  USHF.L.U32 UR4, UR5, 0x2, URZ ;  /* 0x0000000205047899 */ /* 0x008fe200080006ff */
        /* <DEDUP_REMOVED lines=12> */
[----:B-1--4-:R-:W-:Y:S11]  /*0320*/  @P0 BRA `(.L_x_6873) ;  /* 0x0000000000500947 */ /* 0x012ff60003800000 */
        /* <DEDUP_REMOVED lines=20> */
.L_x_6873:
[----:B------:R-:W0:Y:S01]  /*0470*/  LDCU UR4, c[0x0][0x384] ;  /* 0x00007080ff0477ac */ /* 0x000e220008000800 */
[----:B-----5:R-:W-:Y:S01]  /*0480*/  @P1 IADD3 R0, P0, PT, R6, R65, RZ ;  /* 0x0000004106001210 */ /* 0x020fe20007f1e0ff */
[----:B------:R-:W-:-:S04]  /*0490*/  UIADD3 UR21, UPT, UPT, UR7, -0x126145ec, URZ ;  /* 0xed9eba1407157890 */ /* 0x000fc8000fffe0ff */
[----:B------:R-:W-:Y:S01]  /*04a0*/  @P1 IMAD.X R15, RZ, RZ, R7, P0 ;  /* 0x000000ffff0f1224 */ /* 0x000fe200000e0607 */
[----:B------:R-:W-:Y:S02]  /*04b0*/  UIADD3 UR22, UPT, UPT, UR6, 0x1715609d, URZ ;  /* 0x1715609d06167890 */ /* 0x000fe4000fffe0ff */
[----:B------:R-:W-:Y:S02]  /*04c0*/  UIADD3 UR23, UPT, UPT, UR7, -0x56f99767, URZ ;  /* 0xa906689907177890 */ /* 0x000fe4000fffe0ff */
[----:B------:R-:W-:Y:S01]  /*04d0*/  UIADD3 UR24, UPT, UPT, UR6, -0x4ab325aa, URZ ;  /* 0xb54cda5606187890 */ /* 0x000fe2000fffe0ff */
[--C-:B------:R-:W-:Y:S01]  /*04e0*/  SHF.R.U64 R6, R0, 0x2, R15.reuse ;  /* 0x0000000200067819 */ /* 0x100fe2000000120f */
[----:B------:R-:W-:Y:S01]  /*04f0*/  UIADD3 UR25, UPT, UPT, UR7, 0x646e171e, URZ ;  /* 0x646e171e07197890 */ /* 0x000fe2000fffe0ff */
[----:B------:R-:W-:Y:S01]  /*0500*/  SHF.R.U32.HI R7, RZ, 0x2, R15 ;  /* 0x00000002ff077819 */ /* 0x000fe2000001160f */
        /* <DEDUP_REMOVED lines=9> */
[----:B------:R-:W-:Y:S01]  /*05a0*/  BSSY B0, `(.L_x_6874) ;  /* 0x000129d000007945 */ /* 0x000fe20003800000 */
[----:B------:R-:W-:Y:S01]  /*05b0*/  LOP3.LUT R95, R0, 0x3, RZ, 0xc0, !PT ;  /* 0x00000003005f7812 */ /* 0x000fe200078ec0ff */
[----:B------:R-:W0:Y:S01]  /*05c0*/  LDCU.U8 UR11, c[0x0][0x410] ;  /* 0x00008200ff0b77ac */ /* 0x000e220008000000 */
[----:B------:R-:W-:Y:S01]  /*05d0*/  IMAD.HI.U32 R8, R6, -0x2daee0ad, RZ ;  /* 0xd2511f5306087827 */ /* 0x000fe200078e00ff */
[----:B------:R-:W-:Y:S01]  /*05e0*/  LOP3.LUT R2, R7, UR6, R2, 0x96, !PT ;  /* 0x0000000607027c12 */ /* 0x000fe2000f8e9602 */
[----:B------:R-:W1:Y:S02]  /*05f0*/  LDCU UR14, c[0x0][0x448] ;  /* 0x00008900ff0e77ac */ /* 0x000e640008000800 */
[----:B------:R-:W-:Y:S01]  /*0600*/  IMAD R10, R4, -0x326172a9, RZ ;  /* 0xcd9e8d57040a7824 */ /* 0x000fe200078e02ff */
[----:B------:R-:W-:Y:S01]  /*0610*/  LOP3.LUT R8, R8, UR7, RZ, 0x3c, !PT ;  /* 0x0000000708087c12 */ /* 0x000fe2000f8e3cff */
        /* <DEDUP_REMOVED lines=51> */
[----:B------:R-:W-:Y:S02]  /*0950*/  HFMA2 R8, -RZ, RZ, 0, 0 ;  /* 0x00000000ff087431 */ /* 0x000fe400000001ff */
[----:B------:R-:W-:Y:S01]  /*0960*/  IMAD.HI.U32 R80, R13, -0x2daee0ad, RZ ;  /* 0xd2511f530d507827 */ /* 0x000fe200078e00ff */
[----:B------:R-:W4:Y:S03]  /*0970*/  LDCU.64 UR4, c[0x0][0x3a0] ;  /* 0x00007400ff0477ac */ /* 0x000f260008000a00 */
[----:B------:R-:W-:Y:S01]  /*0980*/  IMAD.HI.U32 R2, R15, -0x326172a9, RZ ;  /* 0xcd9e8d570f027827 */ /* 0x000fe200078e00ff */
[----:B------:R-:W-:-:S03]  /*0990*/  LOP3.LUT R80, R9, UR30, R80, 0x96, !PT ;  /* 0x0000001e09507c12 */ /* 0x000fc6000f8e9650 */
[----:B------:R-:W-:Y:S01]  /*09a0*/  IMAD R94, R13, -0x2daee0ad, RZ ;  /* 0xd2511f530d5e7824 */ /* 0x000fe200078e02ff */
[----:B------:R-:W-:Y:S01]  /*09b0*/  LOP3.LUT R2, R11, UR29, R2, 0x96, !PT ;  /* 0x0000001d0b027c12 */ /* 0x000fe2000f8e9602 */
[----:B0123--:R-:W-:-:S07]  /*09c0*/  IMAD R0, R15, -0x326172a9, RZ ;  /* 0xcd9e8d570f007824 */ /* 0x00ffce00078e02ff */
.L_x_7230:
[----:B------:R-:W0:Y:S08]  /*09d0*/  LDC.64 R68, c[0x0][0x3f0] ;  /* 0x0000fc00ff447b82 */ /* 0x000e300000000a00 */
[----:B------:R-:W1:Y:S08]  /*09e0*/  LDC R72, c[0x0][0x388] ;  /* 0x0000e200ff487b82 */ /* 0x000e700000000800 */
[----:B------:R-:W2:Y:S01]  /*09f0*/  LDC.64 R70, c[0x0][0x3f8] ;  /* 0x0000fe00ff467b82 */ /* 0x000ea20000000a00 */
[----:B0-----:R-:W-:-:S05]  /*0a00*/  IMAD.WIDE R68, R5, 0x4, R68 ;  /* 0x0000000405447825 */ /* 0x001fca00078e0244 */
[----:B------:R2:W3:Y:S01]  /*0a10*/  LDG.E R97, desc[UR8][R68.64] ;  /* 0x0000000844617981 */ /* 0x0004e2000c1e1900 */
[----:B------:R-:W-:Y:S02]  /*0a20*/  IMAD.MOV.U32 R99, RZ, RZ, RZ ;  /* 0x000000ffff637224 */ /* 0x000fe400078e00ff */
[----:B--2---:R-:W-:Y:S01]  /*0a30*/  IMAD.WIDE R68, R5, 0x4, R70 ;  /* 0x0000000405447825 */ /* 0x004fe200078e0246 */
[----:B---3--:R-:W-:-:S13]  /*0a40*/  ISETP.GE.AND P1, PT, R97, 0x1, PT ;  /* 0x000000016100780c */ /* 0x008fda0003f26270 */
[----:B------:R-:W0:Y:S01]  /*0a50*/  @P1 LDC.64 R74, c[0x0][0x390] ;  /* 0x0000e400ff4a1b82 */ /* 0x000e220000000a00 */
[----:B------:R-:W-:-:S04]  /*0a60*/  @P1 VIADD R73, R97, 0xffffffff ;  /* 0xffffffff61491836 */ /* 0x000fc80000000000 */
[----:B-1----:R-:W-:-:S05]  /*0a70*/  @P1 IMAD R73, R73, R72, RZ ;  /* 0x0000004849491224 */ /* 0x002fca00078e02ff */
[----:B------:R-:W-:-:S04]  /*0a80*/  @P1 SHF.R.S32.HI R76, RZ, 0x1f, R73 ;  /* 0x0000001fff4c1819 */ /* 0x000fc80000011449 */
[----:B------:R-:W-:Y:S02]  /*0a90*/  @P1 LEA.HI R76, R76, R73, RZ, 0x3 ;  /* 0x000000494c4c1211 */ /* 0x000fe400078f18ff */
[----:B------:R1:W5:Y:S02]  /*0aa0*/  LDG.E R73, desc[UR8][R68.64] ;  /* 0x0000000844497981 */ /* 0x000364000c1e1900 */
[----:B------:R-:W-:-:S05]  /*0ab0*/  @P1 LEA.HI.SX32 R99, R76, R3, 0x1d ;  /* 0x000000034c631211 */ /* 0x000fca00078feaff */
[----:B0-----:R-:W-:-:S05]  /*0ac0*/  @P1 IMAD.WIDE.U32 R70, R99, 0x10, R74 ;  /* 0x0000001063461825 */ /* 0x001fca00078e004a */
[----:B------:R1:W5:Y:S01]  /*0ad0*/  @P1 LDG.E.128 R64, desc[UR8][R70.64] ;  /* 0x0000000846401981 */ /* 0x000362000c1e1d00 */
[----:B----4-:R-:W-:Y:S01]  /*0ae0*/  ISETP.NE.U32.AND P0, PT, RZ, UR4, PT ;  /* 0x00000004ff007c0c */ /* 0x010fe2000bf05070 */
        /* <DEDUP_REMOVED lines=9> */
[----:B-1----:R-:W-:Y:S05]  /*0b80*/  @!P0 BRA `(.L_x_6875) ;  /* 0x0000002c00c48947 */ /* 0x002fea0003800000 */
        /* <DEDUP_REMOVED lines=25> */
.L_x_6880:
        /* <DEDUP_REMOVED lines=13> */
.L_x_6882:
[----:B------:R-:W-:Y:S05]  /*0df0*/  BSYNC.RECONVERGENT B3 ;  /* 0x0000000000037941 */ /* 0x000fea0003800200 */
.L_x_6881:
        /* <DEDUP_REMOVED lines=43> */
.L_x_6879:
[----:B------:R-:W-:Y:S05]  /*10b0*/  BSYNC.RECONVERGENT B2 ;  /* 0x0000000000027941 */ /* 0x000fea0003800200 */
.L_x_6878:
        /* <DEDUP_REMOVED lines=11> */
.L_x_6877:
[----:B------:R-:W-:Y:S05]  /*1170*/  BSYNC.RECONVERGENT B1 ;  /* 0x0000000000017941 */ /* 0x000fea0003800200 */
.L_x_6876:
        /* <DEDUP_REMOVED lines=23> */
.L_x_6887:
        /* <DEDUP_REMOVED lines=13> */
.L_x_6889:
[----:B------:R-:W-:Y:S05]  /*13c0*/  BSYNC.RECONVERGENT B3 ;  /* 0x0000000000037941 */ /* 0x000fea0003800200 */
.L_x_6888:
        /* <DEDUP_REMOVED lines=43> */
.L_x_6886:
[----:B------:R-:W-:Y:S05]  /*1680*/  BSYNC.RECONVERGENT B2 ;  /* 0x0000000000027941 */ /* 0x000fea0003800200 */
.L_x_6885:
        /* <DEDUP_REMOVED lines=13> */
.L_x_6884:
[----:B------:R-:W-:Y:S05]  /*1760*/  BSYNC.RECONVERGENT B1 ;  /* 0x0000000000017941 */ /* 0x000fea0003800200 */
.L_x_6883:
        /* <DEDUP_REMOVED lines=22> */
.L_x_6894:
        /* <DEDUP_REMOVED lines=13> */
.L_x_6896:
[----:B------:R-:W-:Y:S05]  /*19a0*/  BSYNC.RECONVERGENT B3 ;  /* 0x0000000000037941 */ /* 0x000fea0003800200 */
.L_x_6895:
        /* <DEDUP_REMOVED lines=42> */
.L_x_6893:
[----:B------:R-:W-:Y:S05]  /*1c50*/  BSYNC.RECONVERGENT B2 ;  /* 0x0000000000027941 */ /* 0x000fea0003800200 */
.L_x_6892:
        /* <DEDUP_REMOVED lines=11> */
.L_x_6891:
[----:B------:R-:W-:Y:S05]  /*1d10*/  BSYNC.RECONVERGENT B1 ;  /* 0x0000000000017941 */ /* 0x000fea0003800200 */
.L_x_6890:
        /* <DEDUP_REMOVED lines=23> */
.L_x_6901:
        /* <DEDUP_REMOVED lines=13> */
.L_x_6903:
[----:B------:R-:W-:Y:S05]  /*1f60*/  BSYNC.RECONVERGENT B3 ;  /* 0x0000000000037941 */ /* 0x000fea0003800200 */
.L_x_6902:
        /* <DEDUP_REMOVED lines=42> */
.L_x_6900:
[----:B------:R-:W-:Y:S05]  /*2210*/  BSYNC.RECONVERGENT B2 ;  /* 0x0000000000027941 */ /* 0x000fea0003800200 */
.L_x_6899:
        /* <DEDUP_REMOVED lines=13> */
.L_x_6898:
[----:B------:R-:W-:Y:S05]  /*22f0*/  BSYNC.RECONVERGENT B1 ;  /* 0x0000000000017941 */ /* 0x000fea0003800200 */
.L_x_6897:
        /* <DEDUP_REMOVED lines=22> */
.L_x_6908:
        /* <DEDUP_REMOVED lines=13> */
.L_x_6910:
[----:B------:R-:W-:Y:S05]  /*2530*/  BSYNC.RECONVERGENT B3 ;  /* 0x0000000000037941 */ /* 0x000fea0003800200 */
.L_x_6909:
        /* <DEDUP_REMOVED lines=42> */
[----:B------:R-:W-:-:S07]  /*27e0*/  MOV R98, R88 ;  /* 0x0000005800627202 */ /* 0x000fce0000000f00 */
.L_x_6907:
[----:B------:R-:W-:Y:S05]  /*27f0*/  BSYNC.RECONVERGENT B2 ;  /* 0x0000000000027941 */ /* 0x000fea0003800200 */
.L_x_6906:
        /* <DEDUP_REMOVED lines=11> */
.L_x_6905:
[----:B------:R-:W-:Y:S05]  /*28b0*/  BSYNC.RECONVERGENT B1 ;  /* 0x0000000000017941 */ /* 0x000fea0003800200 */
.L_x_6904:
        /* <DEDUP_REMOVED lines=23> */
.L_x_6915:
        /* <DEDUP_REMOVED lines=13> */
.L_x_6917:
[----:B------:R-:W-:Y:S05]  /*2b00*/  BSYNC.RECONVERGENT B3 ;  /* 0x0000000000037941 */ /* 0x000fea0003800200 */
.L_x_6916:
        /* <DEDUP_REMOVED lines=42> */
.L_x_6914:
[----:B------:R-:W-:Y:S05]  /*2db0*/  BSYNC.RECONVERGENT B2 ;  /* 0x0000000000027941 */ /* 0x000fea0003800200 */
.L_x_6913:
        /* <DEDUP_REMOVED lines=13> */
.L_x_6912:
[----:B------:R-:W-:Y:S05]  /*2e90*/  BSYNC.RECONVERGENT B1 ;  /* 0x0000000000017941 */ /* 0x000fea0003800200 */
.L_x_6911:
        /* <DEDUP_REMOVED lines=22> */
.L_x_6922:
        /* <DEDUP_REMOVED lines=13> */
.L_x_6924:
[----:B------:R-:W-:Y:S05]  /*30d0*/  BSYNC.RECONVERGENT B3 ;  /* 0x0000000000037941 */ /* 0x000fea0003800200 */
.L_x_6923:
        /* <DEDUP_REMOVED lines=43> */
.L_x_6921:
[----:B------:R-:W-:Y:S05]  /*3390*/  BSYNC.RECONVERGENT B2 ;  /* 0x0000000000027941 */ /* 0x000fea0003800200 */
.L_x_6920:
        /* <DEDUP_REMOVED lines=11> */
.L_x_6919:
[----:B------:R-:W-:Y:S05]  /*3450*/  BSYNC.RECONVERGENT B1 ;  /* 0x0000000000017941 */ /* 0x000fea0003800200 */
.L_x_6918:
        /* <DEDUP_REMOVED lines=23> */
.L_x_6929:
        /* <DEDUP_REMOVED lines=13> */
.L_x_6931:
[----:B------:R-:W-:Y:S05]  /*36a0*/  BSYNC.RECONVERGENT B3 ;  /* 0x0000000000037941 */ /* 0x000fea0003800200 */
.L_x_6930:
        /* <DEDUP_REMOVED lines=34> */
[----:B------:R-:W-:Y:S01]  /*38d0*/  IMAD.MOV.U32 R81, RZ, RZ, R98 ;  /* 0x000000ffff517224 */ /* 0x000fe200078e0062 */
[----:B------:R-:W-:Y:S01]  /*38e0*/  LOP3.LUT R88, R88, UR28, R93, 0x96, !PT ;  /* 0x0000001c58587c12 */ /* 0x000fe2000f8e965d */
[----:B------:R-:W-:-:S04]  /*38f0*/  IMAD.WIDE.U32 R90, R90, -0x326172a9, RZ ;  /* 0xcd9e8d575a5a7825 */ /* 0x000fc800078e00ff */
[----:B------:R-:W-:Y:S01]  /*3900*/  IMAD.WIDE.U32 R88, R88, -0x2daee0ad, RZ ;  /* 0xd2511f5358587825 */ /* 0x000fe200078e00ff */
[----:B------:R-:W-:-:S03]  /*3910*/  LOP3.LUT R2, R92, UR29, R91, 0x96, !PT ;  /* 0x0000001d5c027c12 */ /* 0x000fc6000f8e965b */
[----:B------:R-:W-:Y:S01]  /*3920*/  IMAD.MOV.U32 R0, RZ, RZ, R90 ;  /* 0x000000ffff007224 */ /* 0x000fe200078e005a */
[----:B------:R-:W-:Y:S01]  /*3930*/  LOP3.LUT R80, R80, UR30, R89, 0x96, !PT ;  /* 0x0000001e50507c12 */ /* 0x000fe2000f8e9659 */
[----:B------:R-:W-:-:S07]  /*3940*/  HFMA2 R89, -RZ, RZ, 0, 0 ;  /* 0x00000000ff597431 */ /* 0x000fce00000001ff */
.L_x_6928:
[----:B------:R-:W-:Y:S05]  /*3950*/  BSYNC.RECONVERGENT B2 ;  /* 0x0000000000027941 */ /* 0x000fea0003800200 */
.L_x_6927:
        /* <DEDUP_REMOVED lines=13> */
.L_x_6926:
[----:B------:R-:W-:Y:S05]  /*3a30*/  BSYNC.RECONVERGENT B1 ;  /* 0x0000000000017941 */ /* 0x000fea0003800200 */
.L_x_6925:
[----:B------:R-:W-:Y:S02]  /*3a40*/  F2FP.BF16.F32.PACK_AB R71, RZ, R84 ;  /* 0x00000054ff47723e */ /* 0x000fe400000010ff */
[----:B------:R-:W-:Y:S02]  /*3a50*/  PRMT R70, R94, 0x5410, R70 ;  /* 0x000054105e467816 */ /* 0x000fe40000000046 */
[----:B------:R-:W-:Y:S02]  /*3a60*/  PRMT R69, R83, 0x5410, R69 ;  /* 0x0000541053457816 */ /* 0x000fe40000000045 */
[----:B------:R-:W-:Y:S02]  /*3a70*/  PRMT R68, R82, 0x5410, R68 ;  /* 0x0000541052447816 */ /* 0x000fe40000000044 */
[----:B------:R-:W-:Y:S01]  /*3a80*/  PRMT R71, R87, 0x5410, R71 ;  /* 0x0000541057477816 */ /* 0x000fe20000000047 */
[----:B------:R-:W-:Y:S06]  /*3a90*/  BRA `(.L_x_6932) ;  /* 0x0000002800ec7947 */ /* 0x000fec0003800000 */
.L_x_6875:
        /* <DEDUP_REMOVED lines=21> */
.L_x_6937:
        /* <DEDUP_REMOVED lines=13> */
.L_x_6939:
[----:B------:R-:W-:Y:S05]  /*3cc0*/  BSYNC.RECONVERGENT B3 ;  /* 0x0000000000037941 */ /* 0x000fea0003800200 */
.L_x_6938:
        /* <DEDUP_REMOVED lines=42> */
.L_x_6936:
[----:B------:R-:W-:Y:S05]  /*3f70*/  BSYNC.RECONVERGENT B2 ;  /* 0x0000000000027941 */ /* 0x000fea0003800200 */
.L_x_6935:
        /* <DEDUP_REMOVED lines=9> */
.L_x_6934:
[----:B------:R-:W-:Y:S05]  /*4010*/  BSYNC.RECONVERGENT B1 ;  /* 0x0000000000017941 */ /* 0x000fea0003800200 */
.L_x_6933:
        /* <DEDUP_REMOVED lines=18> */
.L_x_6944:
        /* <DEDUP_REMOVED lines=13> */
.L_x_6946:
[----:B------:R-:W-:Y:S05]  /*4210*/  BSYNC.RECONVERGENT B3 ;  /* 0x0000000000037941 */ /* 0x000fea0003800200 */
.L_x_6945:
        /* <DEDUP_REMOVED lines=43> */
.L_x_6943:
[----:B------:R-:W-:Y:S05]  /*44d0*/  BSYNC.RECONVERGENT B2 ;  /* 0x0000000000027941 */ /* 0x000fea0003800200 */
.L_x_6942:
        /* <DEDUP_REMOVED lines=10> */
.L_x_6941:
[----:B------:R-:W-:Y:S05]  /*4580*/  BSYNC.RECONVERGENT B1 ;  /* 0x0000000000017941 */ /* 0x000fea0003800200 */
.L_x_6940:
        /* <DEDUP_REMOVED lines=18> */
.L_x_6951:
        /* <DEDUP_REMOVED lines=13> */
.L_x_6953:
[----:B------:R-:W-:Y:S05]  /*4780*/  BSYNC.RECONVERGENT B3 ;  /* 0x0000000000037941 */ /* 0x000fea0003800200 */
.L_x_6952:
        /* <DEDUP_REMOVED lines=43> */
.L_x_6950:
[----:B------:R-:W-:Y:S05]  /*4a40*/  BSYNC.RECONVERGENT B2 ;  /* 0x0000000000027941 */ /* 0x000fea0003800200 */
.L_x_6949:
        /* <DEDUP_REMOVED lines=9> */
.L_x_6948:
[----:B------:R-:W-:Y:S05]  /*4ae0*/  BSYNC.RECONVERGENT B1 ;  /* 0x0000000000017941 */ /* 0x000fea0003800200 */
.L_x_6947:
        /* <DEDUP_REMOVED lines=18> */
.L_x_6958:
        /* <DEDUP_REMOVED lines=13> */
.L_x_6960:
[----:B------:R-:W-:Y:S05]  /*4ce0*/  BSYNC.RECONVERGENT B3 ;  /* 0x0000000000037941 */ /* 0x000fea0003800200 */
.L_x_6959:
        /* <DEDUP_REMOVED lines=43> */
.L_x_6957:
[----:B------:R-:W-:Y:S05]  /*4fa0*/  BSYNC.RECONVERGENT B2 ;  /* 0x0000000000027941 */ /* 0x000fea0003800200 */
.L_x_6956:
        /* <DEDUP_REMOVED lines=10> */
.L_x_6955:
[----:B------:R-:W-:Y:S05]  /*5050*/  BSYNC.RECONVERGENT B1 ;  /* 0x0000000000017941 */ /* 0x000fea0003800200 */
.L_x_6954:
        /* <DEDUP_REMOVED lines=18> */
.L_x_6965:
        /* <DEDUP_REMOVED lines=13> */
.L_x_6967:
[----:B------:R-:W-:Y:S05]  /*5250*/  BSYNC.RECONVERGENT B3 ;  /* 0x0000000000037941 */ /* 0x000fea0003800200 */
.L_x_6966:
        /* <DEDUP_REMOVED lines=43> */
.L_x_6964:
[----:B------:R-:W-:Y:S05]  /*5510*/  BSYNC.RECONVERGENT B2 ;  /* 0x0000000000027941 */ /* 0x000fea0003800200 */
.L_x_6963:
        /* <DEDUP_REMOVED lines=9> */
.L_x_6962:
[----:B------:R-:W-:Y:S05]  /*55b0*/  BSYNC.RECONVERGENT B1 ;  /* 0x0000000000017941 */ /* 0x000fea0003800200 */
.L_x_6961:
        /* <DEDUP_REMOVED lines=18> */
.L_x_6972:
        /* <DEDUP_REMOVED lines=13> */
.L_x_6974:
[----:B------:R-:W-:Y:S05]  /*57b0*/  BSYNC.RECONVERGENT B3 ;  /* 0x0000000000037941 */ /* 0x000fea0003800200 */
.L_x_6973:
        /* <DEDUP_REMOVED lines=43> */
.L_x_6971:
[----:B------:R-:W-:Y:S05]  /*5a70*/  BSYNC.RECONVERGENT B2 ;  /* 0x0000000000027941 */ /* 0x000fea0003800200 */
.L_x_6970:
        /* <DEDUP_REMOVED lines=10> */
.L_x_6969:
[----:B------:R-:W-:Y:S05]  /*5b20*/  BSYNC.RECONVERGENT B1 ;  /* 0x0000000000017941 */ /* 0x000fea0003800200 */
.L_x_6968:
        /* <DEDUP_REMOVED lines=18> */
.L_x_6979:
        /* <DEDUP_REMOVED lines=13> */
.L_x_6981:
[----:B------:R-:W-:Y:S05]  /*5d20*/  BSYNC.RECONVERGENT B3 ;  /* 0x0000000000037941 */ /* 0x000fea0003800200 */
.L_x_6980:
        /* <DEDUP_REMOVED lines=43> */
.L_x_6978:
[----:B------:R-:W-:Y:S05]  /*5fe0*/  BSYNC.RECONVERGENT B2 ;  /* 0x0000000000027941 */ /* 0x000fea0003800200 */
.L_x_6977:
        /* <DEDUP_REMOVED lines=9> */
.L_x_6976:
[----:B------:R-:W-:Y:S05]  /*6080*/  BSYNC.RECONVERGENT B1 ;  /* 0x0000000000017941 */ /* 0x000fea0003800200 */
.L_x_6975:
        /* <DEDUP_REMOVED lines=18> */
.L_x_6986:
        /* <DEDUP_REMOVED lines=13> */
.L_x_6988:
[----:B------:R-:W-:Y:S05]  /*6280*/  BSYNC.RECONVERGENT B3 ;  /* 0x0000000000037941 */ /* 0x000fea0003800200 */
.L_x_6987:
        /* <DEDUP_REMOVED lines=43> */
.L_x_6985:
[----:B------:R-:W-:Y:S05]  /*6540*/  BSYNC.RECONVERGENT B2 ;  /* 0x0000000000027941 */ /* 0x000fea0003800200 */
.L_x_6984:
        /* <DEDUP_REMOVED lines=10> */
.L_x_6983:
[----:B------:R-:W-:Y:S05]  /*65f0*/  BSYNC.RECONVERGENT B1 ;  /* 0x0000000000017941 */ /* 0x000fea0003800200 */
.L_x_6982:
[----:B------:R-:W-:Y:S02]  /*6600*/  F2FP.BF16.F32.PACK_AB R90, RZ, R84 ;  /* 0x00000054ff5a723e */ /* 0x000fe400000010ff */
[----:B------:R-:W-:Y:S02]  /*6610*/  PRMT R70, R70, 0x5410, R87 ;  /* 0x0000541046467816 */ /* 0x000fe40000000057 */
[----:B------:R-:W-:Y:S02]  /*6620*/  PRMT R69, R69, 0x5410, R83 ;  /* 0x0000541045457816 */ /* 0x000fe40000000053 */
[----:B------:R-:W-:Y:S02]  /*6630*/  PRMT R68, R82, 0x5410, R68 ;  /* 0x0000541052447816 */ /* 0x000fe40000000044 */
[----:B------:R-:W-:-:S07]  /*6640*/  PRMT R71, R71, 0x5410, R90 ;  /* 0x0000541047477816 */ /* 0x000fce000000005a */
.L_x_6932:
        /* <DEDUP_REMOVED lines=25> */
.L_x_6990:
[----:B------:R-:W-:Y:S05]  /*67e0*/  BSYNC.RECONVERGENT B1 ;  /* 0x0000000000017941 */ /* 0x000fea0003800200 */
.L_x_6989:
[----:B------:R-:W-:Y:S04]  /*67f0*/  BSSY.RECONVERGENT B1, `(.L_x_6991) ;  /* 0x0000006000017945 */ /* 0x000fe80003800200 */
[----:B------:R-:W-:Y:S05]  /*6800*/  @!P1 BRA `(.L_x_6992) ;  /* 0x0000000000109947 */ /* 0x000fea0003800000 */
[----:B-----5:R-:W2:Y:S01]  /*6810*/  LDC.64 R64, c[0x0][0x390] ;  /* 0x0000e400ff407b82 */ /* 0x020ea20000000a00 */
[----:B------:R-:W-:-:S04]  /*6820*/  VIADD R67, R99, 0x20 ;  /* 0x0000002063437836 */ /* 0x000fc80000000000 */
[----:B--2---:R-:W-:-:S06]  /*6830*/  IMAD.WIDE.U32 R64, R67, 0x10, R64 ;  /* 0x0000001043407825 */ /* 0x004fcc00078e0040 */
[----:B------:R-:W5:Y:S02]  /*6840*/  LDG.E.128 R64, desc[UR8][R64.64] ;  /* 0x0000000840407981 */ /* 0x000f64000c1e1d00 */
.L_x_6992:
[----:B------:R-:W-:Y:S05]  /*6850*/  BSYNC.RECONVERGENT B1 ;  /* 0x0000000000017941 */ /* 0x000fea0003800200 */
.L_x_6991:
[----:B------:R-:W-:Y:S05]  /*6860*/  @!P0 BRA `(.L_x_6993) ;  /* 0x0000002c00cc8947 */ /* 0x000fea0003800000 */
[----:B01----:R-:W0:Y:S01]  /*6870*/  LDC.64 R68, c[0x0][0x3a0] ;  /* 0x0000e800ff447b82 */ /* 0x003e220000000a00 */
[----:B------:R-:W-:-:S05]  /*6880*/  IADD3 R71, PT, PT, R103, 0x20, RZ ;  /* 0x0000002067477810 */ /* 0x000fca0007ffe0ff */
        /* <DEDUP_REMOVED lines=24> */
.L_x_6998:
        /* <DEDUP_REMOVED lines=13> */
.L_x_7000:
[----:B------:R-:W-:Y:S05]  /*6ae0*/  BSYNC.RECONVERGENT B3 ;  /* 0x0000000000037941 */ /* 0x000fea0003800200 */
.L_x_6999:
        /* <DEDUP_REMOVED lines=42> */
.L_x_6997:
[----:B------:R-:W-:Y:S05]  /*6d90*/  BSYNC.RECONVERGENT B2 ;  /* 0x0000000000027941 */ /* 0x000fea0003800200 */
.L_x_6996:
        /* <DEDUP_REMOVED lines=11> */
.L_x_6995:
[----:B------:R-:W-:Y:S05]  /*6e50*/  BSYNC.RECONVERGENT B1 ;  /* 0x0000000000017941 */ /* 0x000fea0003800200 */
.L_x_6994:
        /* <DEDUP_REMOVED lines=23> */
.L_x_7005:
        /* <DEDUP_REMOVED lines=13> */
.L_x_7007:
[----:B------:R-:W-:Y:S05]  /*70a0*/  BSYNC.RECONVERGENT B3 ;  /* 0x0000000000037941 */ /* 0x000fea0003800200 */
.L_x_7006:
        /* <DEDUP_REMOVED lines=43> */
.L_x_7004:
[----:B------:R-:W-:Y:S05]  /*7360*/  BSYNC.RECONVERGENT B2 ;  /* 0x0000000000027941 */ /* 0x000fea0003800200 */
.L_x_7003:
        /* <DEDUP_REMOVED lines=13> */
.L_x_7002:
[----:B------:R-:W-:Y:S05]  /*7440*/  BSYNC.RECONVERGENT B1 ;  /* 0x0000000000017941 */ /* 0x000fea0003800200 */
.L_x_7001:
        /* <DEDUP_REMOVED lines=22> */
.L_x_7012:
        /* <DEDUP_REMOVED lines=13> */
.L_x_7014:
[----:B------:R-:W-:Y:S05]  /*7680*/  BSYNC.RECONVERGENT B3 ;  /* 0x0000000000037941 */ /* 0x000fea0003800200 */
.L_x_7013:
        /* <DEDUP_REMOVED lines=43> */
.L_x_7011:
[----:B------:R-:W-:Y:S05]  /*7940*/  BSYNC.RECONVERGENT B2 ;  /* 0x0000000000027941 */ /* 0x000fea0003800200 */
.L_x_7010:
        /* <DEDUP_REMOVED lines=11> */
.L_x_7009:
[----:B------:R-:W-:Y:S05]  /*7a00*/  BSYNC.RECONVERGENT B1 ;  /* 0x0000000000017941 */ /* 0x000fea0003800200 */
.L_x_7008:
        /* <DEDUP_REMOVED lines=23> */
.L_x_7019:
        /* <DEDUP_REMOVED lines=13> */
.L_x_7021:
[----:B------:R-:W-:Y:S05]  /*7c50*/  BSYNC.RECONVERGENT B3 ;  /* 0x0000000000037941 */ /* 0x000fea0003800200 */
.L_x_7020:
        /* <DEDUP_REMOVED lines=39> */
[----:B------:R-:W-:-:S03]  /*7ed0*/  LOP3.LUT R2, R94, UR29, R93, 0x96, !PT ;  /* 0x0000001d5e027c12 */ /* 0x000fc6000f8e965d */
[----:B------:R-:W-:Y:S01]  /*7ee0*/  IMAD.MOV.U32 R0, RZ, RZ, R92 ;  /* 0x000000ffff007224 */ /* 0x000fe200078e005c */
[----:B------:R-:W-:-:S07]  /*7ef0*/  LOP3.LUT R80, R90, UR30, R107, 0x96, !PT ;  /* 0x0000001e5a507c12 */ /* 0x000fce000f8e966b */
.L_x_7018:
[----:B------:R-:W-:Y:S05]  /*7f00*/  BSYNC.RECONVERGENT B2 ;  /* 0x0000000000027941 */ /* 0x000fea0003800200 */
.L_x_7017:
        /* <DEDUP_REMOVED lines=13> */
.L_x_7016:
[----:B------:R-:W-:Y:S05]  /*7fe0*/  BSYNC.RECONVERGENT B1 ;  /* 0x0000000000017941 */ /* 0x000fea0003800200 */
.L_x_7015:
        /* <DEDUP_REMOVED lines=22> */
.L_x_7026:
        /* <DEDUP_REMOVED lines=13> */
.L_x_7028:
[----:B------:R-:W-:Y:S05]  /*8220*/  BSYNC.RECONVERGENT B3 ;  /* 0x0000000000037941 */ /* 0x000fea0003800200 */
.L_x_7027:
        /* <DEDUP_REMOVED lines=43> */
.L_x_7025:
[----:B------:R-:W-:Y:S05]  /*84e0*/  BSYNC.RECONVERGENT B2 ;  /* 0x0000000000027941 */ /* 0x000fea0003800200 */
.L_x_7024:
        /* <DEDUP_REMOVED lines=11> */
.L_x_7023:
[----:B------:R-:W-:Y:S05]  /*85a0*/  BSYNC.RECONVERGENT B1 ;  /* 0x0000000000017941 */ /* 0x000fea0003800200 */
.L_x_7022:
        /* <DEDUP_REMOVED lines=23> */
.L_x_7033:
        /* <DEDUP_REMOVED lines=13> */
.L_x_7035:
[----:B------:R-:W-:Y:S05]  /*87f0*/  BSYNC.RECONVERGENT B3 ;  /* 0x0000000000037941 */ /* 0x000fea0003800200 */
.L_x_7034:
        /* <DEDUP_REMOVED lines=43> */
.L_x_7032:
[----:B------:R-:W-:Y:S05]  /*8ab0*/  BSYNC.RECONVERGENT B2 ;  /* 0x0000000000027941 */ /* 0x000fea0003800200 */
.L_x_7031:
        /* <DEDUP_REMOVED lines=13> */
.L_x_7030:
[----:B------:R-:W-:Y:S05]  /*8b90*/  BSYNC.RECONVERGENT B1 ;  /* 0x0000000000017941 */ /* 0x000fea0003800200 */
.L_x_7029:
        /* <DEDUP_REMOVED lines=22> */
.L_x_7040:
        /* <DEDUP_REMOVED lines=13> */
.L_x_7042:
[----:B------:R-:W-:Y:S05]  /*8dd0*/  BSYNC.RECONVERGENT B3 ;  /* 0x0000000000037941 */ /* 0x000fea0003800200 */
.L_x_7041:
        /* <DEDUP_REMOVED lines=39> */
[----:B------:R-:W-:Y:S02]  /*9050*/  MOV R0, R94 ;  /* 0x0000005e00007202 */ /* 0x000fe40000000f00 */
[----:B------:R-:W-:Y:S01]  /*9060*/  LOP3.LUT R80, R68, UR30, R111, 0x96, !PT ;  /* 0x0000001e44507c12 */ /* 0x000fe2000f8e966f */
[----:B------:R-:W-:-:S07]  /*9070*/  IMAD.MOV.U32 R68, RZ, RZ, RZ ;  /* 0x000000ffff447224 */ /* 0x000fce00078e00ff */
.L_x_7039:
[----:B------:R-:W-:Y:S05]  /*9080*/  BSYNC.RECONVERGENT B2 ;  /* 0x0000000000027941 */ /* 0x000fea0003800200 */
.L_x_7038:
        /* <DEDUP_REMOVED lines=11> */
.L_x_7037:
[----:B------:R-:W-:Y:S05]  /*9140*/  BSYNC.RECONVERGENT B1 ;  /* 0x0000000000017941 */ /* 0x000fea0003800200 */
.L_x_7036:
        /* <DEDUP_REMOVED lines=23> */
.L_x_7047:
        /* <DEDUP_REMOVED lines=13> */
.L_x_7049:
[----:B------:R-:W-:Y:S05]  /*9390*/  BSYNC.RECONVERGENT B3 ;  /* 0x0000000000037941 */ /* 0x000fea0003800200 */
.L_x_7048:
        /* <DEDUP_REMOVED lines=43> */
.L_x_7046:
[----:B------:R-:W-:Y:S05]  /*9650*/  BSYNC.RECONVERGENT B2 ;  /* 0x0000000000027941 */ /* 0x000fea0003800200 */
.L_x_7045:
        /* <DEDUP_REMOVED lines=13> */
.L_x_7044:
[----:B------:R-:W-:Y:S05]  /*9730*/  BSYNC.RECONVERGENT B1 ;  /* 0x0000000000017941 */ /* 0x000fea0003800200 */
.L_x_7043:
[----:B------:R-:W-:Y:S02]  /*9740*/  F2FP.BF16.F32.PACK_AB R71, RZ, R93 ;  /* 0x0000005dff47723e */ /* 0x000fe400000010ff */
[----:B------:R-:W-:Y:S02]  /*9750*/  PRMT R70, R108, 0x5410, R70 ;  /* 0x000054106c467816 */ /* 0x000fe40000000046 */
[----:B------:R-:W-:Y:S02]  /*9760*/  PRMT R69, R105, 0x5410, R107 ;  /* 0x0000541069457816 */ /* 0x000fe4000000006b */
[----:B------:R-:W-:Y:S02]  /*9770*/  PRMT R68, R102, 0x5410, R104 ;  /* 0x0000541066447816 */ /* 0x000fe40000000068 */
[----:B------:R-:W-:Y:S01]  /*9780*/  PRMT R71, R106, 0x5410, R71 ;  /* 0x000054106a477816 */ /* 0x000fe20000000047 */
[----:B------:R-:W-:Y:S06]  /*9790*/  BRA `(.L_x_7050) ;  /* 0x0000002800ec7947 */ /* 0x000fec0003800000 */
.L_x_6993:
        /* <DEDUP_REMOVED lines=21> */
.L_x_7055:
        /* <DEDUP_REMOVED lines=13> */
.L_x_7057:
[----:B------:R-:W-:Y:S05]  /*99c0*/  BSYNC.RECONVERGENT B3 ;  /* 0x0000000000037941 */ /* 0x000fea0003800200 */
.L_x_7056:
        /* <DEDUP_REMOVED lines=42> */
.L_x_7054:
[----:B------:R-:W-:Y:S05]  /*9c70*/  BSYNC.RECONVERGENT B2 ;  /* 0x0000000000027941 */ /* 0x000fea0003800200 */
.L_x_7053:
        /* <DEDUP_REMOVED lines=9> */
.L_x_7052:
[----:B------:R-:W-:Y:S05]  /*9d10*/  BSYNC.RECONVERGENT B1 ;  /* 0x0000000000017941 */ /* 0x000fea0003800200 */
.L_x_7051:
        /* <DEDUP_REMOVED lines=18> */
.L_x_7062:
        /* <DEDUP_REMOVED lines=13> */
.L_x_7064:
[----:B------:R-:W-:Y:S05]  /*9f10*/  BSYNC.RECONVERGENT B3 ;  /* 0x0000000000037941 */ /* 0x000fea0003800200 */
.L_x_7063:
        /* <DEDUP_REMOVED lines=43> */
.L_x_7061:
[----:B------:R-:W-:Y:S05]  /*a1d0*/  BSYNC.RECONVERGENT B2 ;  /* 0x0000000000027941 */ /* 0x000fea0003800200 */
.L_x_7060:
        /* <DEDUP_REMOVED lines=10> */
.L_x_7059:
[----:B------:R-:W-:Y:S05]  /*a280*/  BSYNC.RECONVERGENT B1 ;  /* 0x0000000000017941 */ /* 0x000fea0003800200 */
.L_x_7058:
        /* <DEDUP_REMOVED lines=18> */
.L_x_7069:
        /* <DEDUP_REMOVED lines=13> */
.L_x_7071:
[----:B------:R-:W-:Y:S05]  /*a480*/  BSYNC.RECONVERGENT B3 ;  /* 0x0000000000037941 */ /* 0x000fea0003800200 */
.L_x_7070:
        /* <DEDUP_REMOVED lines=43> */
.L_x_7068:
[----:B------:R-:W-:Y:S05]  /*a740*/  BSYNC.RECONVERGENT B2 ;  /* 0x0000000000027941 */ /* 0x000fea0003800200 */
.L_x_7067:
        /* <DEDUP_REMOVED lines=9> */
.L_x_7066:
[----:B------:R-:W-:Y:S05]  /*a7e0*/  BSYNC.RECONVERGENT B1 ;  /* 0x0000000000017941 */ /* 0x000fea0003800200 */
.L_x_7065:
        /* <DEDUP_REMOVED lines=18> */
.L_x_7076:
        /* <DEDUP_REMOVED lines=13> */
.L_x_7078:
[----:B------:R-:W-:Y:S05]  /*a9e0*/  BSYNC.RECONVERGENT B3 ;  /* 0x0000000000037941 */ /* 0x000fea0003800200 */
.L_x_7077:
        /* <DEDUP_REMOVED lines=43> */
.L_x_7075:
[----:B------:R-:W-:Y:S05]  /*aca0*/  BSYNC.RECONVERGENT B2 ;  /* 0x0000000000027941 */ /* 0x000fea0003800200 */
.L_x_7074:
        /* <DEDUP_REMOVED lines=10> */
.L_x_7073:
[----:B------:R-:W-:Y:S05]  /*ad50*/  BSYNC.RECONVERGENT B1 ;  /* 0x0000000000017941 */ /* 0x000fea0003800200 */
.L_x_7072:
        /* <DEDUP_REMOVED lines=18> */
.L_x_7083:
        /* <DEDUP_REMOVED lines=13> */
.L_x_7085:
[----:B------:R-:W-:Y:S05]  /*af50*/  BSYNC.RECONVERGENT B3 ;  /* 0x0000000000037941 */ /* 0x000fea0003800200 */
.L_x_7084:
        /* <DEDUP_REMOVED lines=43> */
.L_x_7082:
[----:B------:R-:W-:Y:S05]  /*b210*/  BSYNC.RECONVERGENT B2 ;  /* 0x0000000000027941 */ /* 0x000fea0003800200 */
.L_x_7081:
        /* <DEDUP_REMOVED lines=9> */
.L_x_7080:
[----:B------:R-:W-:Y:S05]  /*b2b0*/  BSYNC.RECONVERGENT B1 ;  /* 0x0000000000017941 */ /* 0x000fea0003800200 */
.L_x_7079:
        /* <DEDUP_REMOVED lines=18> */
.L_x_7090:
        /* <DEDUP_REMOVED lines=13> */
.L_x_7092:
[----:B------:R-:W-:Y:S05]  /*b4b0*/  BSYNC.RECONVERGENT B3 ;  /* 0x0000000000037941 */ /* 0x000fea0003800200 */
.L_x_7091:
        /* <DEDUP_REMOVED lines=43> */
.L_x_7089:
[----:B------:R-:W-:Y:S05]  /*b770*/  BSYNC.RECONVERGENT B2 ;  /* 0x0000000000027941 */ /* 0x000fea0003800200 */
.L_x_7088:
        /* <DEDUP_REMOVED lines=10> */
.L_x_7087:
[----:B------:R-:W-:Y:S05]  /*b820*/  BSYNC.RECONVERGENT B1 ;  /* 0x0000000000017941 */ /* 0x000fea0003800200 */
.L_x_7086:
        /* <DEDUP_REMOVED lines=18> */
.L_x_7097:
        /* <DEDUP_REMOVED lines=13> */
.L_x_7099:
[----:B------:R-:W-:Y:S05]  /*ba20*/  BSYNC.RECONVERGENT B3 ;  /* 0x0000000000037941 */ /* 0x000fea0003800200 */
.L_x_7098:
        /* <DEDUP_REMOVED lines=43> */
.L_x_7096:
[----:B------:R-:W-:Y:S05]  /*bce0*/  BSYNC.RECONVERGENT B2 ;  /* 0x0000000000027941 */ /* 0x000fea0003800200 */
.L_x_7095:
        /* <DEDUP_REMOVED lines=9> */
.L_x_7094:
[----:B------:R-:W-:Y:S05]  /*bd80*/  BSYNC.RECONVERGENT B1 ;  /* 0x0000000000017941 */ /* 0x000fea0003800200 */
.L_x_7093:
        /* <DEDUP_REMOVED lines=18> */
.L_x_7104:
        /* <DEDUP_REMOVED lines=13> */
.L_x_7106:
[----:B------:R-:W-:Y:S05]  /*bf80*/  BSYNC.RECONVERGENT B3 ;  /* 0x0000000000037941 */ /* 0x000fea0003800200 */
.L_x_7105:
        /* <DEDUP_REMOVED lines=43> */
.L_x_7103:
[----:B------:R-:W-:Y:S05]  /*c240*/  BSYNC.RECONVERGENT B2 ;  /* 0x0000000000027941 */ /* 0x000fea0003800200 */
.L_x_7102:
        /* <DEDUP_REMOVED lines=10> */
.L_x_7101:
[----:B------:R-:W-:Y:S05]  /*c2f0*/  BSYNC.RECONVERGENT B1 ;  /* 0x0000000000017941 */ /* 0x000fea0003800200 */
.L_x_7100:
[----:B------:R-:W-:Y:S02]  /*c300*/  F2FP.BF16.F32.PACK_AB R71, RZ, R93 ;  /* 0x0000005dff47723e */ /* 0x000fe400000010ff */
[----:B------:R-:W-:Y:S02]  /*c310*/  PRMT R70, R106, 0x5410, R107 ;  /* 0x000054106a467816 */ /* 0x000fe4000000006b */
[----:B------:R-:W-:Y:S02]  /*c320*/  PRMT R69, R105, 0x5410, R104 ;  /* 0x0000541069457816 */ /* 0x000fe40000000068 */
[----:B------:R-:W-:Y:S02]  /*c330*/  PRMT R68, R102, 0x5410, R101 ;  /* 0x0000541066447816 */ /* 0x000fe40000000065 */
[----:B------:R-:W-:-:S07]  /*c340*/  PRMT R71, R100, 0x5410, R71 ;  /* 0x0000541064477816 */ /* 0x000fce0000000047 */
.L_x_7050:
        /* <DEDUP_REMOVED lines=8> */
[----:B------:R-:W-:Y:S01]  /*c3d0*/  LOP3.LUT R70, R81, 0xffff, RZ, 0xc0, !PT ;  /* 0x0000ffff51467812 */ /* 0x000fe200078ec0ff */
[----:B------:R-:W-:Y:S01]  /*c3e0*/  VIADD R99, R99, 0x20 ;  /* 0x0000002063637836 */ /* 0x000fe20000000000 */
        /* <DEDUP_REMOVED lines=17> */
.L_x_7108:
[----:B------:R-:W-:Y:S05]  /*c500*/  BSYNC.RECONVERGENT B1 ;  /* 0x0000000000017941 */ /* 0x000fea0003800200 */
.L_x_7107:
[----:B------:R-:W-:Y:S04]  /*c510*/  BSSY.RECONVERGENT B1, `(.L_x_7109) ;  /* 0x0000005000017945 */ /* 0x000fe80003800200 */
[----:B------:R-:W-:Y:S05]  /*c520*/  @!P1 BRA `(.L_x_7110) ;  /* 0x00000000000c9947 */ /* 0x000fea0003800000 */
[----:B-----5:R-:W2:Y:S02]  /*c530*/  LDC.64 R64, c[0x0][0x390] ;  /* 0x0000e400ff407b82 */ /* 0x020ea40000000a00 */
[----:B--2---:R-:W-:-:S06]  /*c540*/  IMAD.WIDE.U32 R64, R102, 0x10, R64 ;  /* 0x0000001066407825 */ /* 0x004fcc00078e0040 */
[----:B------:R-:W5:Y:S02]  /*c550*/  LDG.E.128 R64, desc[UR8][R64.64] ;  /* 0x0000000840407981 */ /* 0x000f64000c1e1d00 */
.L_x_7110:
[----:B------:R-:W-:Y:S05]  /*c560*/  BSYNC.RECONVERGENT B1 ;  /* 0x0000000000017941 */ /* 0x000fea0003800200 */
.L_x_7109:
        /* <DEDUP_REMOVED lines=27> */
.L_x_7116:
        /* <DEDUP_REMOVED lines=13> */
.L_x_7118:
[----:B------:R-:W-:Y:S05]  /*c7f0*/  BSYNC.RECONVERGENT B3 ;  /* 0x0000000000037941 */ /* 0x000fea0003800200 */
.L_x_7117:
        /* <DEDUP_REMOVED lines=41> */
[----:B------:R-:W-:-:S07]  /*ca90*/  HFMA2 R94, -RZ, RZ, 0, 0 ;  /* 0x00000000ff5e7431 */ /* 0x000fce00000001ff */
.L_x_7115:
[----:B------:R-:W-:Y:S05]  /*caa0*/  BSYNC.RECONVERGENT B2 ;  /* 0x0000000000027941 */ /* 0x000fea0003800200 */
.L_x_7114:
        /* <DEDUP_REMOVED lines=11> */
.L_x_7113:
[----:B------:R-:W-:Y:S05]  /*cb60*/  BSYNC.RECONVERGENT B1 ;  /* 0x0000000000017941 */ /* 0x000fea0003800200 */
.L_x_7112:
        /* <DEDUP_REMOVED lines=23> */
.L_x_7123:
        /* <DEDUP_REMOVED lines=13> */
.L_x_7125:
[----:B------:R-:W-:Y:S05]  /*cdb0*/  BSYNC.RECONVERGENT B3 ;  /* 0x0000000000037941 */ /* 0x000fea0003800200 */
.L_x_7124:
        /* <DEDUP_REMOVED lines=43> */
.L_x_7122:
[----:B------:R-:W-:Y:S05]  /*d070*/  BSYNC.RECONVERGENT B2 ;  /* 0x0000000000027941 */ /* 0x000fea0003800200 */
.L_x_7121:
        /* <DEDUP_REMOVED lines=13> */
.L_x_7120:
[----:B------:R-:W-:Y:S05]  /*d150*/  BSYNC.RECONVERGENT B1 ;  /* 0x0000000000017941 */ /* 0x000fea0003800200 */
.L_x_7119:
        /* <DEDUP_REMOVED lines=22> */
.L_x_7130:
        /* <DEDUP_REMOVED lines=13> */
.L_x_7132:
[----:B------:R-:W-:Y:S05]  /*d390*/  BSYNC.RECONVERGENT B3 ;  /* 0x0000000000037941 */ /* 0x000fea0003800200 */
.L_x_7131:
        /* <DEDUP_REMOVED lines=43> */
.L_x_7129:
[----:B------:R-:W-:Y:S05]  /*d650*/  BSYNC.RECONVERGENT B2 ;  /* 0x0000000000027941 */ /* 0x000fea0003800200 */
.L_x_7128:
        /* <DEDUP_REMOVED lines=11> */
.L_x_7127:
[----:B------:R-:W-:Y:S05]  /*d710*/  BSYNC.RECONVERGENT B1 ;  /* 0x0000000000017941 */ /* 0x000fea0003800200 */
.L_x_7126:
        /* <DEDUP_REMOVED lines=23> */
.L_x_7137:
        /* <DEDUP_REMOVED lines=13> */
.L_x_7139:
[----:B------:R-:W-:Y:S05]  /*d960*/  BSYNC.RECONVERGENT B3 ;  /* 0x0000000000037941 */ /* 0x000fea0003800200 */
.L_x_7138:
        /* <DEDUP_REMOVED lines=42> */
.L_x_7136:
[----:B------:R-:W-:Y:S05]  /*dc10*/  BSYNC.RECONVERGENT B2 ;  /* 0x0000000000027941 */ /* 0x000fea0003800200 */
.L_x_7135:
        /* <DEDUP_REMOVED lines=13> */
.L_x_7134:
[----:B------:R-:W-:Y:S05]  /*dcf0*/  BSYNC.RECONVERGENT B1 ;  /* 0x0000000000017941 */ /* 0x000fea0003800200 */
.L_x_7133:
        /* <DEDUP_REMOVED lines=22> */
.L_x_7144:
        /* <DEDUP_REMOVED lines=13> */
.L_x_7146:
[----:B------:R-:W-:Y:S05]  /*df30*/  BSYNC.RECONVERGENT B3 ;  /* 0x0000000000037941 */ /* 0x000fea0003800200 */
.L_x_7145:
        /* <DEDUP_REMOVED lines=40> */
[----:B------:R-:W-:Y:S02]  /*e1c0*/  MOV R0, R94 ;  /* 0x0000005e00007202 */ /* 0x000fe40000000f00 */
[----:B------:R-:W-:-:S07]  /*e1d0*/  LOP3.LUT R80, R68, UR30, R119, 0x96, !PT ;  /* 0x0000001e44507c12 */ /* 0x000fce000f8e9677 */
.L_x_7143:
[----:B------:R-:W-:Y:S05]  /*e1e0*/  BSYNC.RECONVERGENT B2 ;  /* 0x0000000000027941 */ /* 0x000fea0003800200 */
.L_x_7142:
        /* <DEDUP_REMOVED lines=11> */
.L_x_7141:
[----:B------:R-:W-:Y:S05]  /*e2a0*/  BSYNC.RECONVERGENT B1 ;  /* 0x0000000000017941 */ /* 0x000fea0003800200 */
.L_x_7140:
        /* <DEDUP_REMOVED lines=23> */
.L_x_7151:
        /* <DEDUP_REMOVED lines=13> */
.L_x_7153:
[----:B------:R-:W-:Y:S05]  /*e4f0*/  BSYNC.RECONVERGENT B3 ;  /* 0x0000000000037941 */ /* 0x000fea0003800200 */
.L_x_7152:
        /* <DEDUP_REMOVED lines=42> */
.L_x_7150:
[----:B------:R-:W-:Y:S05]  /*e7a0*/  BSYNC.RECONVERGENT B2 ;  /* 0x0000000000027941 */ /* 0x000fea0003800200 */
.L_x_7149:
        /* <DEDUP_REMOVED lines=13> */
.L_x_7148:
[----:B------:R-:W-:Y:S05]  /*e880*/  BSYNC.RECONVERGENT B1 ;  /* 0x0000000000017941 */ /* 0x000fea0003800200 */
.L_x_7147:
        /* <DEDUP_REMOVED lines=22> */
.L_x_7158:
        /* <DEDUP_REMOVED lines=13> */
.L_x_7160:
[----:B------:R-:W-:Y:S05]  /*eac0*/  BSYNC.RECONVERGENT B3 ;  /* 0x0000000000037941 */ /* 0x000fea0003800200 */
.L_x_7159:
        /* <DEDUP_REMOVED lines=43> */
.L_x_7157:
[----:B------:R-:W-:Y:S05]  /*ed80*/  BSYNC.RECONVERGENT B2 ;  /* 0x0000000000027941 */ /* 0x000fea0003800200 */
.L_x_7156:
        /* <DEDUP_REMOVED lines=11> */
.L_x_7155:
[----:B------:R-:W-:Y:S05]  /*ee40*/  BSYNC.RECONVERGENT B1 ;  /* 0x0000000000017941 */ /* 0x000fea0003800200 */
.L_x_7154:
        /* <DEDUP_REMOVED lines=23> */
.L_x_7165:
        /* <DEDUP_REMOVED lines=13> */
.L_x_7167:
[----:B------:R-:W-:Y:S05]  /*f090*/  BSYNC.RECONVERGENT B3 ;  /* 0x0000000000037941 */ /* 0x000fea0003800200 */
.L_x_7166:
        /* <DEDUP_REMOVED lines=43> */
.L_x_7164:
[----:B------:R-:W-:Y:S05]  /*f350*/  BSYNC.RECONVERGENT B2 ;  /* 0x0000000000027941 */ /* 0x000fea0003800200 */
.L_x_7163:
[----:B-----5:R-:W-:Y:S01]  /*f360*/  PRMT R69, R67, 0x7632, R69 ;  /* 0x0000763243457816 */ /* 0x020fe20000000045 */
[----:B------:R-:W-:Y:S01]  /*f370*/  HFMA2 R81, -RZ, RZ, 0.1171875, 0 ;  /* 0x2f800000ff517431 */ /* 0x000fe200000001ff */
[----:B------:R-:W-:Y:S02]  /*f380*/  I2FP.F32.U32 R68, R68 ;  /* 0x0000004400447245 */ /* 0x000fe40000201000 */
[----:B------:R-:W-:Y:S01]  /*f390*/  PRMT R71, R71, 0x7632, R71 ;  /* 0x0000763247477816 */ /* 0x000fe20000000047 */
        /* <DEDUP_REMOVED lines=8> */
[----:B------:R-:W-:-:S07]  /*f420*/  FADD.FTZ R97, R68, R69 ;  /* 0x0000004544617221 */ /* 0x000fce0000010000 */
.L_x_7162:
[----:B------:R-:W-:Y:S05]  /*f430*/  BSYNC.RECONVERGENT B1 ;  /* 0x0000000000017941 */ /* 0x000fea0003800200 */
.L_x_7161:
[----:B------:R-:W-:Y:S02]  /*f440*/  F2FP.BF16.F32.PACK_AB R71, RZ, R97 ;  /* 0x00000061ff47723e */ /* 0x000fe400000010ff */
[----:B------:R-:W-:Y:S02]  /*f450*/  PRMT R70, R113, 0x5410, R114 ;  /* 0x0000541071467816 */ /* 0x000fe40000000072 */
[----:B------:R-:W-:Y:S02]  /*f460*/  PRMT R69, R110, 0x5410, R112 ;  /* 0x000054106e457816 */ /* 0x000fe40000000070 */
[----:B------:R-:W-:Y:S02]  /*f470*/  PRMT R68, R107, 0x5410, R108 ;  /* 0x000054106b447816 */ /* 0x000fe4000000006c */
[----:B------:R-:W-:Y:S01]  /*f480*/  PRMT R71, R111, 0x5410, R71 ;  /* 0x000054106f477816 */ /* 0x000fe20000000047 */
[----:B------:R-:W-:Y:S06]  /*f490*/  BRA `(.L_x_7168) ;  /* 0x0000002800ec7947 */ /* 0x000fec0003800000 */
.L_x_7111:
        /* <DEDUP_REMOVED lines=21> */
.L_x_7173:
        /* <DEDUP_REMOVED lines=13> */
.L_x_7175:
[----:B------:R-:W-:Y:S05]  /*f6c0*/  BSYNC.RECONVERGENT B3 ;  /* 0x0000000000037941 */ /* 0x000fea0003800200 */
.L_x_7174:
        /* <DEDUP_REMOVED lines=42> */
.L_x_7172:
[----:B------:R-:W-:Y:S05]  /*f970*/  BSYNC.RECONVERGENT B2 ;  /* 0x0000000000027941 */ /* 0x000fea0003800200 */
.L_x_7171:
        /* <DEDUP_REMOVED lines=9> */
.L_x_7170:
[----:B------:R-:W-:Y:S05]  /*fa10*/  BSYNC.RECONVERGENT B1 ;  /* 0x0000000000017941 */ /* 0x000fea0003800200 */
.L_x_7169:
        /* <DEDUP_REMOVED lines=18> */
.L_x_7180:
        /* <DEDUP_REMOVED lines=13> */
.L_x_7182:
[----:B------:R-:W-:Y:S05]  /*fc10*/  BSYNC.RECONVERGENT B3 ;  /* 0x0000000000037941 */ /* 0x000fea0003800200 */
.L_x_7181:
        /* <DEDUP_REMOVED lines=43> */
.L_x_7179:
[----:B------:R-:W-:Y:S05]  /*fed0*/  BSYNC.RECONVERGENT B2 ;  /* 0x0000000000027941 */ /* 0x000fea0003800200 */
.L_x_7178:
        /* <DEDUP_REMOVED lines=10> */
.L_x_7177:
[----:B------:R-:W-:Y:S05]  /*ff80*/  BSYNC.RECONVERGENT B1 ;  /* 0x0000000000017941 */ /* 0x000fea0003800200 */
.L_x_7176:
        /* <DEDUP_REMOVED lines=18> */
.L_x_7187:
        /* <DEDUP_REMOVED lines=13> */
.L_x_7189:
[----:B------:R-:W-:Y:S05]  /*10180*/  BSYNC.RECONVERGENT B3 ;  /* 0x0000000000037941 */ /* 0x000fea0003800200 */
.L_x_7188:
        /* <DEDUP_REMOVED lines=43> */
.L_x_7186:
[----:B------:R-:W-:Y:S05]  /*10440*/  BSYNC.RECONVERGENT B2 ;  /* 0x0000000000027941 */ /* 0x000fea0003800200 */
.L_x_7185:
        /* <DEDUP_REMOVED lines=9> */
.L_x_7184:
[----:B------:R-:W-:Y:S05]  /*104e0*/  BSYNC.RECONVERGENT B1 ;  /* 0x0000000000017941 */ /* 0x000fea0003800200 */
.L_x_7183:
        /* <DEDUP_REMOVED lines=18> */
.L_x_7194:
        /* <DEDUP_REMOVED lines=13> */
.L_x_7196:
[----:B------:R-:W-:Y:S05]  /*106e0*/  BSYNC.RECONVERGENT B3 ;  /* 0x0000000000037941 */ /* 0x000fea0003800200 */
.L_x_7195:
        /* <DEDUP_REMOVED lines=43> */
.L_x_7193:
[----:B------:R-:W-:Y:S05]  /*109a0*/  BSYNC.RECONVERGENT B2 ;  /* 0x0000000000027941 */ /* 0x000fea0003800200 */
.L_x_7192:
        /* <DEDUP_REMOVED lines=10> */
.L_x_7191:
[----:B------:R-:W-:Y:S05]  /*10a50*/  BSYNC.RECONVERGENT B1 ;  /* 0x0000000000017941 */ /* 0x000fea0003800200 */
.L_x_7190:
        /* <DEDUP_REMOVED lines=18> */
.L_x_7201:
        /* <DEDUP_REMOVED lines=13> */
.L_x_7203:
[----:B------:R-:W-:Y:S05]  /*10c50*/  BSYNC.RECONVERGENT B3 ;  /* 0x0000000000037941 */ /* 0x000fea0003800200 */
.L_x_7202:
        /* <DEDUP_REMOVED lines=43> */
.L_x_7200:
[----:B------:R-:W-:Y:S05]  /*10f10*/  BSYNC.RECONVERGENT B2 ;  /* 0x0000000000027941 */ /* 0x000fea0003800200 */
.L_x_7199:
        /* <DEDUP_REMOVED lines=9> */
.L_x_7198:
[----:B------:R-:W-:Y:S05]  /*10fb0*/  BSYNC.RECONVERGENT B1 ;  /* 0x0000000000017941 */ /* 0x000fea0003800200 */
.L_x_7197:
        /* <DEDUP_REMOVED lines=18> */
.L_x_7208:
        /* <DEDUP_REMOVED lines=13> */
.L_x_7210:
[----:B------:R-:W-:Y:S05]  /*111b0*/  BSYNC.RECONVERGENT B3 ;  /* 0x0000000000037941 */ /* 0x000fea0003800200 */
.L_x_7209:
        /* <DEDUP_REMOVED lines=43> */
.L_x_7207:
[----:B------:R-:W-:Y:S05]  /*11470*/  BSYNC.RECONVERGENT B2 ;  /* 0x0000000000027941 */ /* 0x000fea0003800200 */
.L_x_7206:
        /* <DEDUP_REMOVED lines=10> */
.L_x_7205:
[----:B------:R-:W-:Y:S05]  /*11520*/  BSYNC.RECONVERGENT B1 ;  /* 0x0000000000017941 */ /* 0x000fea0003800200 */
.L_x_7204:
        /* <DEDUP_REMOVED lines=18> */
.L_x_7215:
        /* <DEDUP_REMOVED lines=13> */
.L_x_7217:
[----:B------:R-:W-:Y:S05]  /*11720*/  BSYNC.RECONVERGENT B3 ;  /* 0x0000000000037941 */ /* 0x000fea0003800200 */
.L_x_7216:
        /* <DEDUP_REMOVED lines=43> */
.L_x_7214:
[----:B------:R-:W-:Y:S05]  /*119e0*/  BSYNC.RECONVERGENT B2 ;  /* 0x0000000000027941 */ /* 0x000fea0003800200 */
.L_x_7213:
        /* <DEDUP_REMOVED lines=9> */
.L_x_7212:
[----:B------:R-:W-:Y:S05]  /*11a80*/  BSYNC.RECONVERGENT B1 ;  /* 0x0000000000017941 */ /* 0x000fea0003800200 */
.L_x_7211:
        /* <DEDUP_REMOVED lines=18> */
.L_x_7222:
        /* <DEDUP_REMOVED lines=13> */
.L_x_7224:
[----:B------:R-:W-:Y:S05]  /*11c80*/  BSYNC.RECONVERGENT B3 ;  /* 0x0000000000037941 */ /* 0x000fea0003800200 */
.L_x_7223:
        /* <DEDUP_REMOVED lines=43> */
.L_x_7221:
[----:B------:R-:W-:Y:S05]  /*11f40*/  BSYNC.RECONVERGENT B2 ;  /* 0x0000000000027941 */ /* 0x000fea0003800200 */
.L_x_7220:
        /* <DEDUP_REMOVED lines=10> */
.L_x_7219:
[----:B------:R-:W-:Y:S05]  /*11ff0*/  BSYNC.RECONVERGENT B1 ;  /* 0x0000000000017941 */ /* 0x000fea0003800200 */
.L_x_7218:
[----:B------:R-:W-:Y:S02]  /*12000*/  F2FP.BF16.F32.PACK_AB R71, RZ, R97 ;  /* 0x00000061ff47723e */ /* 0x000fe400000010ff */
[----:B------:R-:W-:Y:S02]  /*12010*/  PRMT R70, R113, 0x5410, R114 ;  /* 0x0000541071467816 */ /* 0x000fe40000000072 */
[----:B------:R-:W-:Y:S02]  /*12020*/  PRMT R69, R112, 0x5410, R111 ;  /* 0x0000541070457816 */ /* 0x000fe4000000006f */
[----:B------:R-:W-:Y:S02]  /*12030*/  PRMT R68, R110, 0x5410, R108 ;  /* 0x000054106e447816 */ /* 0x000fe4000000006c */
[----:B------:R-:W-:-:S07]  /*12040*/  PRMT R71, R107, 0x5410, R71 ;  /* 0x000054106b477816 */ /* 0x000fce0000000047 */
.L_x_7168:
        /* <DEDUP_REMOVED lines=49> */
.L_x_7226:
[----:B------:R-:W-:Y:S05]  /*12360*/  BSYNC.RECONVERGENT B1 ;  /* 0x0000000000017941 */ /* 0x000fea0003800200 */
.L_x_7225:
        /* <DEDUP_REMOVED lines=72> */
.L_x_7242:
        /* <DEDUP_REMOVED lines=17> */
[----:B------:R-:W-:-:S03]  /*12900*/  FSEL R82, R82, RZ, !P1 ;  /* 0x000000ff52527208 */ /* 0x000fc60004800000 */
[----:B------:R-:W-:Y:S02]  /*12910*/  IMAD R73, R73, R72, RZ ;  /* 0x0000004849497224 */ /* 0x000fe400078e02ff */
[C---:B------:R-:W-:Y:S01]  /*12920*/  FADD.FTZ R102, -R82.reuse, R87 ;  /* 0x0000005752667221 */ /* 0x040fe20000010100 */
[C---:B------:R-:W-:Y:S01]  /*12930*/  FADD.FTZ R96, -R82.reuse, R85 ;  /* 0x0000005552607221 */ /* 0x040fe20000010100 */
[C---:B------:R-:W-:Y:S01]  /*12940*/  FADD.FTZ R84, -R82.reuse, R84 ;  /* 0x0000005452547221 */ /* 0x040fe20000010100 */
[----:B------:R-:W-:Y:S01]  /*12950*/  SHF.R.S32.HI R70, RZ, 0x1f, R73 ;  /* 0x0000001fff467819 */ /* 0x000fe20000011449 */
[C---:B------:R-:W-:Y:S01]  /*12960*/  FADD.FTZ R72, -R82.reuse, R79 ;  /* 0x0000004f52487221 */ /* 0x040fe20000010100 */
[C---:B------:R-:W-:Y:S01]  /*12970*/  FADD.FTZ R78, -R82.reuse, R78 ;  /* 0x0000004e524e7221 */ /* 0x040fe20000010100 */
[----:B------:R-:W-:Y:S01]  /*12980*/  FADD.FTZ R100, -R82, R100 ;  /* 0x0000006452647221 */ /* 0x000fe20000010100 */
[----:B------:R-:W-:Y:S01]  /*12990*/  LEA.HI R71, R70, R73, RZ, 0x3 ;  /* 0x0000004946477211 */ /* 0x000fe200078f18ff */
[C---:B------:R-:W-:Y:S01]  /*129a0*/  FMUL.FTZ R101, R83.reuse, R96 ;  /* 0x0000006053657220 */ /* 0x040fe20000410000 */
[----:B------:R-:W-:Y:S01]  /*129b0*/  FMUL.FTZ R84, R83, R84 ;  /* 0x0000005453547220 */ /* 0x000fe20000410000 */
[C---:B------:R-:W-:Y:S01]  /*129c0*/  FADD.FTZ R74, -R82.reuse, R74 ;  /* 0x0000004a524a7221 */ /* 0x040fe20000010100 */
[----:B------:R-:W-:Y:S01]  /*129d0*/  LEA.HI.SX32 R71, R71, R86, 0x1d ;  /* 0x0000005647477211 */ /* 0x000fe200078feaff */
[C---:B------:R-:W-:Y:S01]  /*129e0*/  FADD.FTZ R68, -R82.reuse, R75 ;  /* 0x0000004b52447221 */ /* 0x040fe20000010100 */
[----:B------:R-:W0:Y:S01]  /*129f0*/  LDC.64 R86, c[0x0][0x428] ;  /* 0x00010a00ff567b82 */ /* 0x000e220000000a00 */
        /* <DEDUP_REMOVED lines=42> */
[C---:B------:R-:W-:Y:S01]  /*12ca0*/  IADD3 R85, PT, PT, R71.reuse, 0x20, RZ ;  /* 0x0000002047557810 */ /* 0x040fe20007ffe0ff */
[----:B------:R-:W-:-:S02]  /*12cb0*/  VIADD R105, R71, 0x40 ;  /* 0x0000004047697836 */ /* 0x000fc40000000000 */
[----:B------:R-:W-:Y:S01]  /*12cc0*/  FFMA.FTZ R74, R74, R19, R43 ;  /* 0x000000134a4a7223 */ /* 0x000fe2000001002b */
[----:B0-----:R-:W-:Y:S01]  /*12cd0*/  IMAD.WIDE.U32 R82, R71, 0x10, R86 ;  /* 0x0000001047527825 */ /* 0x001fe200078e0056 */
[----:B------:R-:W-:-:S03]  /*12ce0*/  F2FP.BF16.F32.PACK_AB R71, R103, R100 ;  /* 0x000000646747723e */ /* 0x000fc600000010ff */
[----:B------:R-:W-:Y:S01]  /*12cf0*/  FFMA.FTZ R100, R69, R16, R40 ;  /* 0x0000001045647223 */ /* 0x000fe20000010028 */
[----:B------:R-:W-:Y:S01]  /*12d00*/  FFMA.FTZ R69, R73, R18, R42 ;  /* 0x0000001249457223 */ /* 0x000fe2000001002a */
[----:B------:R-:W-:Y:S01]  /*12d10*/  FFMA.FTZ R73, R75, R26, R50 ;  /* 0x0000001a4b497223 */ /* 0x000fe20000010032 */
[----:B------:R-:W-:Y:S01]  /*12d20*/  FFMA.FTZ R97, R97, R28, R52 ;  /* 0x0000001c61617223 */ /* 0x000fe20000010034 */
[----:B------:R-:W-:Y:S01]  /*12d30*/  FFMA.FTZ R96, R96, R29, R53 ;  /* 0x0000001d60607223 */ /* 0x000fe20000010035 */
[----:B------:R-:W-:Y:S01]  /*12d40*/  FFMA.FTZ R92, R92, R27, R51 ;  /* 0x0000001b5c5c7223 */ /* 0x000fe20000010033 */
[----:B------:R-:W-:Y:S01]  /*12d50*/  F2FP.BF16.F32.PACK_AB R70, R101, R70 ;  /* 0x000000466546723e */ /* 0x000fe200000010ff */
[----:B------:R-:W-:Y:S01]  /*12d60*/  FFMA.FTZ R101, R68, R17, R41 ;  /* 0x0000001144657223 */ /* 0x000fe20000010029 */
[----:B------:R-:W-:Y:S01]  /*12d70*/  F2FP.BF16.F32.PACK_AB R69, R74, R69 ;  /* 0x000000454a45723e */ /* 0x000fe200000010ff */
[----:B------:R-:W-:Y:S01]  /*12d80*/  FFMA.FTZ R75, R99, R30, R54 ;  /* 0x0000001e634b7223 */ /* 0x000fe20000010036 */
[----:B------:R-:W-:Y:S01]  /*12d90*/  F2FP.BF16.F32.PACK_AB R74, R96, R97 ;  /* 0x00000061604a723e */ /* 0x000fe200000010ff */
        /* <DEDUP_REMOVED lines=13> */
[----:B------:R-:W-:Y:S01]  /*12e70*/  IMAD.WIDE.U32 R84, R85, 0x10, R86 ;  /* 0x0000001055547825 */ /* 0x000fe200078e0056 */
[----:B------:R-:W-:-:S02]  /*12e80*/  F2FP.BF16.F32.PACK_AB R75, R98, R75 ;  /* 0x0000004b624b723e */ /* 0x000fc400000010ff */
        /* <DEDUP_REMOVED lines=9> */
.L_x_7229:
[----:B------:R-:W-:Y:S05]  /*12f20*/  BSYNC.RECONVERGENT B1 ;  /* 0x0000000000017941 */ /* 0x000fea0003800200 */
.L_x_7228:
[----:B0-----:R-:W0:Y:S02]  /*12f30*/  LDC.64 R68, c[0x0][0x380] ;  /* 0x0000e000ff447b82 */ /* 0x001e240000000a00 */
[----:B0-----:R-:W-:-:S04]  /*12f40*/  LEA R5, R68, R5, 0x2 ;  /* 0x0000000544057211 */ /* 0x001fc800078e10ff */
[----:B------:R-:W-:-:S13]  /*12f50*/  ISETP.GE.AND P0, PT, R5, R69, PT ;  /* 0x000000450500720c */ /* 0x000fda0003f06270 */
[----:B------:R-:W-:Y:S05]  /*12f60*/  @!P0 BRA `(.L_x_7230) ;  /* 0xfffffed800988947 */ /* 0x000fea000383ffff */
[----:B------:R-:W-:Y:S05]  /*12f70*/  BSYNC B0 ;  /* 0x0000000000007941 */ /* 0x000fea0003800000 */
.L_x_6874:
[----:B------:R-:W-:Y:S05]  /*12f80*/  EXIT ;  /* 0x000000000000794d */ /* 0x000fea0003800000 */
.L_x_7227:
        /* <DEDUP_REMOVED lines=8> */
.L_x_7232:
[----:B------:R-:W-:Y:S05]  /*13010*/  BSYNC B1 ;  /* 0x0000000000017941 */ /* 0x000fea0003800000 */
.L_x_7231:
        /* <DEDUP_REMOVED lines=10> */
.L_x_7233:
[----:B------:R-:W-:Y:S01]  /*130c0*/  HFMA2 R108, -RZ, RZ, 0, 2.384185791015625e-07 ;  /* 0x00000004ff6c7431 */ /* 0x000fe200000001ff */
[----:B------:R-:W-:-:S05]  /*130d0*/  MOV R68, R107 ;  /* 0x0000006b00447202 */ /* 0x000fca0000000f00 */
[----:B------:R-:W-:-:S04]  /*130e0*/  FADD.FTZ R70, R69, R68 ;  /* 0x0000004445467221 */ /* 0x000fc80000010000 */
[----:B------:R-:W-:-:S07]  /*130f0*/  IMAD.MOV.U32 R111, RZ, RZ, R70 ;  /* 0x000000ffff6f7224 */ /* 0x000fce00078e0046 */
[----:B------:R-:W-:Y:S05]  /*13100*/  WARPSYNC.COLLECTIVE R102, `(.L_x_7234) ;  /* 0x0000000066087348 */ /* 0x000fea0003c00000 */
[----:B------:R0:W1:Y:S02]  /*13110*/  SHFL.BFLY P1, R107, R111, R108, R113 ;  /* 0x0c00006c6f6b7389 */ /* 0x0000640000020071 */
[----:B01----:R-:W-:Y:S05]  /*13120*/  ENDCOLLECTIVE ;  /* 0x000000000000791b */ /* 0x003fea0003800000 */
.L_x_7234:
[----:B------:R-:W-:Y:S02]  /*13130*/  IMAD.MOV.U32 R108, RZ, RZ, 0x8 ;  /* 0x00000008ff6c7424 */ /* 0x000fe400078e00ff */
[----:B------:R-:W-:-:S04]  /*13140*/  IMAD.MOV.U32 R71, RZ, RZ, R107 ;  /* 0x000000ffff477224 */ /* 0x000fc800078e006b */
[----:B------:R-:W-:-:S05]  /*13150*/  FADD.FTZ R71, R70, R71 ;  /* 0x0000004746477221 */ /* 0x000fca0000010000 */
[----:B------:R-:W-:-:S07]  /*13160*/  MOV R111, R71 ;  /* 0x00000047006f7202 */ /* 0x000fce0000000f00 */
[----:B------:R-:W-:Y:S05]  /*13170*/  WARPSYNC.COLLECTIVE R102, `(.L_x_7235) ;  /* 0x0000000066087348 */ /* 0x000fea0003c00000 */
[----:B------:R0:W1:Y:S02]  /*13180*/  SHFL.BFLY P1, R107, R111, R108, R113 ;  /* 0x0c00006c6f6b7389 */ /* 0x0000640000020071 */
[----:B01----:R-:W-:Y:S05]  /*13190*/  ENDCOLLECTIVE ;  /* 0x000000000000791b */ /* 0x003fea0003800000 */
.L_x_7235:
[----:B------:R-:W-:Y:S01]  /*131a0*/  HFMA2 R108, -RZ, RZ, 0, 9.5367431640625e-07 ;  /* 0x00000010ff6c7431 */ /* 0x000fe200000001ff */
[----:B------:R-:W-:-:S05]  /*131b0*/  MOV R68, R107 ;  /* 0x0000006b00447202 */ /* 0x000fca0000000f00 */
[----:B------:R-:W-:-:S04]  /*131c0*/  FADD.FTZ R101, R71, R68 ;  /* 0x0000004447657221 */ /* 0x000fc80000010000 */
[----:B------:R-:W-:-:S07]  /*131d0*/  IMAD.MOV.U32 R111, RZ, RZ, R101 ;  /* 0x000000ffff6f7224 */ /* 0x000fce00078e0065 */
[----:B------:R-:W-:Y:S05]  /*131e0*/  WARPSYNC.COLLECTIVE R102, `(.L_x_7236) ;  /* 0x0000000066087348 */ /* 0x000fea0003c00000 */
[----:B------:R0:W1:Y:S02]  /*131f0*/  SHFL.BFLY P1, R107, R111, R108, R113 ;  /* 0x0c00006c6f6b7389 */ /* 0x0000640000020071 */
[----:B01----:R-:W-:Y:S05]  /*13200*/  ENDCOLLECTIVE ;  /* 0x000000000000791b */ /* 0x003fea0003800000 */
.L_x_7236:
        /* <DEDUP_REMOVED lines=56> */
.L_x_7237:
[----:B------:R-:W-:Y:S01]  /*13590*/  HFMA2 R108, -RZ, RZ, 0, 1.1920928955078125e-07 ;  /* 0x00000002ff6c7431 */ /* 0x000fe200000001ff */
[----:B------:R-:W-:-:S05]  /*135a0*/  MOV R69, R107 ;  /* 0x0000006b00457202 */ /* 0x000fca0000000f00 */
[----:B------:R-:W-:-:S04]  /*135b0*/  FADD.FTZ R69, R68, R69 ;  /* 0x0000004544457221 */ /* 0x000fc80000010000 */
[----:B------:R-:W-:-:S07]  /*135c0*/  IMAD.MOV.U32 R111, RZ, RZ, R69 ;  /* 0x000000ffff6f7224 */ /* 0x000fce00078e0045 */
[----:B------:R-:W-:Y:S05]  /*135d0*/  WARPSYNC.COLLECTIVE R102, `(.L_x_7238) ;  /* 0x0000000066087348 */ /* 0x000fea0003c00000 */
[----:B------:R0:W1:Y:S02]  /*135e0*/  SHFL.BFLY P1, R107, R111, R108, R113 ;  /* 0x0c00006c6f6b7389 */ /* 0x0000640000020071 */
[----:B01----:R-:W-:Y:S05]  /*135f0*/  ENDCOLLECTIVE ;  /* 0x000000000000791b */ /* 0x003fea0003800000 */
.L_x_7238:
[----:B------:R-:W-:Y:S02]  /*13600*/  IMAD.MOV.U32 R108, RZ, RZ, 0x4 ;  /* 0x00000004ff6c7424 */ /* 0x000fe400078e00ff */
[----:B------:R-:W-:-:S04]  /*13610*/  IMAD.MOV.U32 R70, RZ, RZ, R107 ;  /* 0x000000ffff467224 */ /* 0x000fc800078e006b */
[----:B------:R-:W-:-:S05]  /*13620*/  FADD.FTZ R70, R69, R70 ;  /* 0x0000004645467221 */ /* 0x000fca0000010000 */
[----:B------:R-:W-:-:S07]  /*13630*/  MOV R111, R70 ;  /* 0x00000046006f7202 */ /* 0x000fce0000000f00 */
[----:B------:R-:W-:Y:S05]  /*13640*/  WARPSYNC.COLLECTIVE R102, `(.L_x_7239) ;  /* 0x0000000066087348 */ /* 0x000fea0003c00000 */
[----:B------:R0:W1:Y:S02]  /*13650*/  SHFL.BFLY P1, R107, R111, R108, R113 ;  /* 0x0c00006c6f6b7389 */ /* 0x0000640000020071 */
[----:B01----:R-:W-:Y:S05]  /*13660*/  ENDCOLLECTIVE ;  /* 0x000000000000791b */ /* 0x003fea0003800000 */
.L_x_7239:
[----:B------:R-:W-:Y:S01]  /*13670*/  HFMA2 R108, -RZ, RZ, 0, 4.76837158203125e-07 ;  /* 0x00000008ff6c7431 */ /* 0x000fe200000001ff */
[----:B------:R-:W-:-:S05]  /*13680*/  MOV R71, R107 ;  /* 0x0000006b00477202 */ /* 0x000fca0000000f00 */
[----:B------:R-:W-:-:S04]  /*13690*/  FADD.FTZ R71, R70, R71 ;  /* 0x0000004746477221 */ /* 0x000fc80000010000 */
[----:B------:R-:W-:-:S07]  /*136a0*/  IMAD.MOV.U32 R111, RZ, RZ, R71 ;  /* 0x000000ffff6f7224 */ /* 0x000fce00078e0047 */
[----:B------:R-:W-:Y:S05]  /*136b0*/  WARPSYNC.COLLECTIVE R102, `(.L_x_7240) ;  /* 0x0000000066087348 */ /* 0x000fea0003c00000 */
[----:B------:R0:W1:Y:S02]  /*136c0*/  SHFL.BFLY P1, R107, R111, R108, R113 ;  /* 0x0c00006c6f6b7389 */ /* 0x0000640000020071 */
[----:B01----:R-:W-:Y:S05]  /*136d0*/  ENDCOLLECTIVE ;  /* 0x000000000000791b */ /* 0x003fea0003800000 */
.L_x_7240:
[----:B------:R-:W-:Y:S02]  /*136e0*/  IMAD.MOV.U32 R108, RZ, RZ, 0x10 ;  /* 0x00000010ff6c7424 */ /* 0x000fe400078e00ff */
[----:B------:R-:W-:-:S04]  /*136f0*/  IMAD.MOV.U32 R96, RZ, RZ, R107 ;  /* 0x000000ffff607224 */ /* 0x000fc800078e006b */
[----:B------:R-:W-:-:S05]  /*13700*/  FADD.FTZ R96, R71, R96 ;  /* 0x0000006047607221 */ /* 0x000fca0000010000 */
[----:B------:R-:W-:-:S07]  /*13710*/  MOV R111, R96 ;  /* 0x00000060006f7202 */ /* 0x000fce0000000f00 */
[----:B------:R-:W-:Y:S05]  /*13720*/  WARPSYNC.COLLECTIVE R102, `(.L_x_7241) ;  /* 0x0000000066087348 */ /* 0x000fea0003c00000 */
[----:B------:R0:W1:Y:S02]  /*13730*/  SHFL.BFLY P1, R107, R111, R108, R113 ;  /* 0x0c00006c6f6b7389 */ /* 0x0000640000020071 */
[----:B01----:R-:W-:Y:S05]  /*13740*/  ENDCOLLECTIVE ;  /* 0x000000000000791b */ /* 0x003fea0003800000 */
.L_x_7241:
[----:B------:R-:W-:Y:S01]  /*13750*/  MOV R101, R107 ;  /* 0x0000006b00657202 */ /* 0x000fe20000000f00 */
[----:B------:R-:W-:Y:S06]  /*13760*/  BRA `(.L_x_7242) ;  /* 0xfffffff000207947 */ /* 0x000fec000383ffff */
.L_x_7243:
        /* <DEDUP_REMOVED lines=9> */
.L_x_28745:


//--------------------- .text._ZN10layer_norm13ln_fwd_kernelINS_13Kernel_traitsIf13__nv_bfloat16S2_S2_fjLj768ELj1ELj4ELj1ELj16ENS_18Kernel_traits_baseILj768EfS2_S2_S2_fjLj128EEEEELb1ELb1ELb0ELb0EEEvNS_9FwdParamsE --------------------------
	.section	.text._ZN10layer_norm13ln_fwd_kernelINS_13Kernel_traitsIf13__nv_bfloat16S2_S2_fjLj768ELj1ELj4ELj1ELj16ENS_18Kernel_traits_baseILj768EfS2_S2_S2_fjLj128EEEEELb1ELb1ELb0ELb0EEEvNS_9FwdParamsE,"ax",@progbits
	.align	128
        .global         _ZN10layer_norm13ln_fwd_kernelINS_13Kernel_traitsIf13__nv_bfloat16S2_S2_fjLj768ELj1ELj4ELj1ELj16ENS_18Kernel_traits_baseILj768EfS2_S2_S2_fjLj128EEEEELb1ELb1ELb0ELb0EEEvNS_9FwdParamsE
        .type           _ZN10layer_norm13ln_fwd_kernelINS_13Kernel_traitsIf13__nv_bfloat16S2_S2_fjLj768ELj1ELj4ELj1ELj16ENS_18Kernel_traits_baseILj768EfS2_S2_S2_fjLj128EEEEELb1ELb1ELb0ELb0EEEvNS_9FwdParamsE,@function
        .size           _ZN10layer_norm13ln_fwd_kernelINS_13Kernel_traitsIf13__nv_bfloat16S2_S2_fjLj768ELj1ELj4ELj1ELj16ENS_18Kernel_traits_baseILj768EfS2_S2_S2_fjLj128EEEEELb1ELb1ELb0ELb0EEEvNS_9FwdParamsE,(.L_x_28746 - _ZN10layer_norm13ln_fwd_kernelINS_13Kernel_traitsIf13__nv_bfloat16S2_S2_fjLj768ELj1ELj4ELj1ELj16ENS_18Kernel_traits_baseILj768EfS2_S2_S2_fjLj128EEEEELb1ELb1ELb0ELb0EEEvNS_9FwdParamsE)
        .other          _ZN10layer_norm13ln_fwd_kernelINS_13Kernel_traitsIf13__nv_bfloat16S2_S2_fjLj768ELj1ELj4ELj1ELj16ENS_18Kernel_traits_baseILj768EfS2_S2_S2_fjLj128EEEEELb1ELb1ELb0ELb0EEEvNS_9FwdParamsE,@"STO_CUDA_ENTRY STV_DEFAULT"
_ZN10layer_norm13ln_fwd_kernelINS_13Kernel_traitsIf13__nv_bfloat16S2_S2_fjLj768ELj1ELj4ELj1ELj16ENS_18Kernel_traits_baseILj768EfS2_S2_S2_fjLj128EEEEELb1ELb1ELb0ELb0EEEvNS_9FwdParamsE:
.text._ZN10layer_norm13ln_fwd_kernelINS_13Kernel_traitsIf13__nv_bfloat16S2_S2_fjLj768ELj1ELj4ELj1ELj16ENS_18Kernel_traits_baseILj768EfS2_S2_S2_fjLj128EEEEELb1ELb1ELb0ELb0EEEvNS_9FwdParamsE:
        /* <DEDUP_REMOVED lines=82> */
[----:B------:R-:W-:Y:S01]  /*0520*/  ISETP.GE.U32.AND P0, PT, R0, 0x60, PT ;  /* 0x000000600000780c */ /* 0x000fe20003f06070 */
[----:B------:R-:W-:-:S12]  /*0530*/  @P1 VIADD R7, R7, 0x20 ;  /* 0x0000002007071836 */ /* 0x000fd80000000000 */
        /* <DEDUP_REMOVED lines=14> */
.L_x_7245:
        /* <DEDUP_REMOVED lines=13> */
[----:B------:R0:W5:Y:S03]  /*06f0*/  @P1 LDG.E.128 R68, desc[UR8][R8.64+0x10] ;  /* 0x0000100808441981 */ /* 0x000166000c1e1d00 */
[----:B------:R-:W-:Y:S01]  /*0700*/  @P1 VIADD R7, R7, 0x20 ;  /* 0x0000002007071836 */ /* 0x000fe20000000000 */
[----:B------:R0:W5:Y:S02]  /*0710*/  @P1 LDG.E.128 R56, desc[UR8][R10.64] ;  /* 0x000000080a381981 */ /* 0x000164000c1e1d00 */
[----:B------:R-:W1:Y:S01]  /*0720*/  @P2 LDC.64 R22, c[0x0][0x3e8] ;  /* 0x0000fa00ff162b82 */ /* 0x000e620000000a00 */
[C---:B--2---:R-:W-:Y:S01]  /*0730*/  @P0 IMAD.WIDE.U32 R16, R3.reuse, 0x20, R12 ;  /* 0x0000002003100825 */ /* 0x044fe200078e000c */
        /* <DEDUP_REMOVED lines=24> */
.L_x_7246:
[----:B------:R-:W-:Y:S05]  /*08c0*/  BSYNC.RECONVERGENT B0 ;  /* 0x0000000000007941 */ /* 0x000fea0003800200 */
.L_x_7244:
[----:B------:R-:W1:Y:S02]  /*08d0*/  LDCU UR4, c[0x0][0x384] ;  /* 0x00007080ff0477ac */ /* 0x000e640008000800 */
[----:B-1----:R-:W-:-:S13]  /*08e0*/  ISETP.GE.AND P0, PT, R4, UR4, PT ;  /* 0x0000000404007c0c */ /* 0x002fda000bf06270 */
[----:B------:R-:W-:Y:S05]  /*08f0*/  @P0 EXIT ;  /* 0x000000000000094d */ /* 0x000fea0003800000 */
[----:B------:R-:W-:Y:S01]  /*0900*/  IMAD.HI.U32 R7, R2, -0x326172a9, RZ ;  /* 0xcd9e8d5702077827 */ /* 0x000fe200078e00ff */
[----:B------:R-:W1:Y:S01]  /*0910*/  LDCU.64 UR10, c[0x0][0x3e0] ;  /* 0x00007c00ff0a77ac */ /* 0x000e620008000a00 */
[----:B------:R-:W-:Y:S01]  /*0920*/  BSSY B0, `(.L_x_7247) ;  /* 0x000110f000007945 */ /* 0x000fe20003800000 */
[----:B------:R-:W-:Y:S01]  /*0930*/  LOP3.LUT R122, R122, 0x3, RZ, 0xc0, !PT ;  /* 0x000000037a7a7812 */ /* 0x000fe200078ec0ff */
[C---:B0-----:R-:W-:Y:S01]  /*0940*/  IMAD.HI.U32 R8, R5.reuse, -0x2daee0ad, RZ ;  /* 0xd2511f5305087827 */ /* 0x041fe200078e00ff */
[----:B------:R-:W-:Y:S01]  /*0950*/  LOP3.LUT R7, R6, UR6, R7, 0x96, !PT ;  /* 0x0000000606077c12 */ /* 0x000fe2000f8e9607 */
[----:B------:R-:W0:Y:S02]  /*0960*/  LDCU.U8 UR4, c[0x0][0x410] ;  /* 0x00008200ff0477ac */ /* 0x000e240008000000 */
[----:B------:R-:W-:Y:S01]  /*0970*/  IMAD R12, R5, -0x2daee0ad, RZ ;  /* 0xd2511f53050c7824 */ /* 0x000fe200078e02ff */
[----:B------:R-:W-:Y:S01]  /*0980*/  LOP3.LUT R8, R8, UR7, RZ, 0x3c, !PT ;  /* 0x0000000708087c12 */ /* 0x000fe2000f8e3cff */
[C---:B------:R-:W-:Y:S01]  /*0990*/  IMAD.HI.U32 R11, R7.reuse, -0x2daee0ad, RZ ;  /* 0xd2511f53070b7827 */ /* 0x040fe200078e00ff */
[----:B------:R-:W2:Y:S03]  /*09a0*/  LDCU UR33, c[0x0][0x388] ;  /* 0x00007100ff2177ac */ /* 0x000ea60008000800 */
[----:B------:R-:W-:Y:S01]  /*09b0*/  IMAD R10, R2, -0x326172a9, RZ ;  /* 0xcd9e8d57020a7824 */ /* 0x000fe200078e02ff */
[----:B------:R-:W-:Y:S01]  /*09c0*/  LOP3.LUT R11, R12, UR16, R11, 0x96, !PT ;  /* 0x000000100c0b7c12 */ /* 0x000fe2000f8e960b */
[C---:B------:R-:W-:Y:S01]  /*09d0*/  IMAD.HI.U32 R9, R8.reuse, -0x326172a9, RZ ;  /* 0xcd9e8d5708097827 */ /* 0x040fe200078e00ff */
[----:B------:R-:W3:Y:S03]  /*09e0*/  LDCU UR14, c[0x0][0x448] ;  /* 0x00008900ff0e77ac */ /* 0x000ee60008000800 */
[----:B------:R-:W-:Y:S01]  /*09f0*/  IMAD R13, R8, -0x326172a9, RZ ;  /* 0xcd9e8d57080d7824 */ /* 0x000fe200078e02ff */
[----:B------:R-:W-:Y:S01]  /*0a00*/  LOP3.LUT R9, R10, UR15, R9, 0x96, !PT ;  /* 0x0000000f0a097c12 */ /* 0x000fe2000f8e9609 */
[----:B------:R-:W-:Y:S01]  /*0a10*/  IMAD R10, R7, -0x2daee0ad, RZ ;  /* 0xd2511f53070a7824 */ /* 0x000fe200078e02ff */
[----:B-1----:R-:W-:Y:S01]  /*0a20*/  UISETP.NE.U32.AND UP0, UPT, UR10, URZ, UPT ;  /* 0x000000ff0a00728c */ /* 0x002fe2000bf05070 */
[----:B------:R-:W-:Y:S01]  /*0a30*/  IMAD.HI.U32 R8, R11, -0x326172a9, RZ ;  /* 0xcd9e8d570b087827 */ /* 0x000fe200078e00ff */
[----:B------:R-:W1:Y:S03]  /*0a40*/  LDCU.64 UR12, c[0x0][0x3a0] ;  /* 0x00007400ff0c77ac */ /* 0x000e660008000a00 */
[----:B------:R-:W-:Y:S01]  /*0a50*/  IMAD.HI.U32 R7, R9, -0x2daee0ad, RZ ;  /* 0xd2511f5309077827 */ /* 0x000fe200078e00ff */
[----:B------:R-:W-:Y:S01]  /*0a60*/  LOP3.LUT R8, R13, UR17, R8, 0x96, !PT ;  /* 0x000000110d087c12 */ /* 0x000fe2000f8e9608 */
[----:B------:R-:W-:-:S02]  /*0a70*/  UISETP.NE.AND.EX UP0, UPT, UR11, URZ, UPT, UP0 ;  /* 0x000000ff0b00728c */ /* 0x000fc4000bf05300 */
[----:B------:R-:W-:Y:S01]  /*0a80*/  IMAD R13, R9, -0x2daee0ad, RZ ;  /* 0xd2511f53090d7824 */ /* 0x000fe200078e02ff */
[----:B------:R-:W-:Y:S01]  /*0a90*/  LOP3.LUT R7, R10, UR18, R7, 0x96, !PT ;  /* 0x000000120a077c12 */ /* 0x000fe2000f8e9607 */
[----:B------:R-:W-:Y:S01]  /*0aa0*/  IMAD.HI.U32 R12, R8, -0x2daee0ad, RZ ;  /* 0xd2511f53080c7827 */ /* 0x000fe200078e00ff */
[----:B0-----:R-:W-:-:S03]  /*0ab0*/  UISETP.NE.AND UP2, UPT, UR4, URZ, UPT ;  /* 0x000000ff0400728c */ /* 0x001fc6000bf45270 */
        /* <DEDUP_REMOVED lines=42> */
[----:B-123--:R-:W-:-:S07]  /*0d60*/  IMAD R120, R8, -0x326172a9, RZ ;  /* 0xcd9e8d5708787824 */ /* 0x00efce00078e02ff */
.L_x_7506:
        /* <DEDUP_REMOVED lines=38> */
.L_x_28582:
[----:B------:R-:W-:Y:S05]  /*0fd0*/  BRX R8 -0xfe0                                          (*"BRANCH_TARGETS .L_x_28583,.L_x_28584,.L_x_28585"*) ;  /* 0xfffffff008087949 */ /* 0x000fea000383ffff */
.L_x_28585:
[----:B------:R-:W-:Y:S01]  /*0fe0*/  IADD3 R10, PT, PT, R122, 0x1, RZ ;  /* 0x000000017a0a7810 */ /* 0x000fe20007ffe0ff */
[----:B------:R-:W-:Y:S02]  /*0ff0*/  IMAD.MOV.U32 R114, RZ, RZ, R115 ;  /* 0x000000ffff727224 */ /* 0x000fe400078e0073 */
[----:B------:R-:W-:Y:S01]  /*1000*/  IMAD.MOV.U32 R8, RZ, RZ, R121 ;  /* 0x000000ffff087224 */ /* 0x000fe200078e0079 */
[----:B------:R-:W-:Y:S06]  /*1010*/  BRA `(.L_x_7252) ;  /* 0x0000000000f07947 */ /* 0x000fec0003800000 */
.L_x_28583:
[----:B------:R-:W-:Y:S01]  /*1020*/  MOV R114, R115 ;  /* 0x0000007300727202 */ /* 0x000fe20000000f00 */
[----:B------:R-:W-:Y:S02]  /*1030*/  IMAD.MOV.U32 R10, RZ, RZ, 0x3 ;  /* 0x00000003ff0a7424 */ /* 0x000fe400078e00ff */
[----:B------:R-:W-:Y:S01]  /*1040*/  IMAD.MOV.U32 R8, RZ, RZ, R123 ;  /* 0x000000ffff087224 */ /* 0x000fe200078e007b */
[----:B------:R-:W-:Y:S06]  /*1050*/  BRA `(.L_x_7252) ;  /* 0x0000000000e07947 */ /* 0x000fec0003800000 */
.L_x_28584:
        /* <DEDUP_REMOVED lines=13> */
.L_x_7254:
[----:B------:R-:W-:Y:S05]  /*1130*/  BSYNC.RECONVERGENT B3 ;  /* 0x0000000000037941 */ /* 0x000fea0003800200 */
.L_x_7253:
        /* <DEDUP_REMOVED lines=42> */
.L_x_7252:
[----:B------:R-:W-:Y:S05]  /*13e0*/  BSYNC.RECONVERGENT B2 ;  /* 0x0000000000027941 */ /* 0x000fea0003800200 */
.L_x_7251:
[----:B------:R-:W0:Y:S01]  /*13f0*/  LDC R102, c[0x0][0x408] ;  /* 0x00010200ff667b82 */ /* 0x000e220000000800 */
[----:B------:R-:W-:Y:S01]  /*1400*/  I2FP.F32.U32 R9, R8 ;  /* 0x0000000800097245 */ /* 0x000fe20000201000 */
[----:B------:R-:W-:Y:S01]  /*1410*/  IMAD.MOV.U32 R100, RZ, RZ, 0x2f800000 ;  /* 0x2f800000ff647424 */ /* 0x000fe200078e00ff */
[----:B------:R-:W-:Y:S01]  /*1420*/  ISETP.NE.AND P1, PT, R10, 0x1, PT ;  /* 0x000000010a00780c */ /* 0x000fe20003f25270 */
[C---:B-----5:R-:W-:Y:S01]  /*1430*/  IMAD.U32 R11, R20.reuse, 0x10000, RZ ;  /* 0x00010000140b7824 */ /* 0x060fe200078e00ff */
[----:B------:R-:W-:Y:S01]  /*1440*/  BSSY.RECONVERGENT B2, `(.L_x_7255) ;  /* 0x0000051000027945 */ /* 0x000fe20003800200 */
[----:B------:R-:W-:Y:S01]  /*1450*/  FFMA.FTZ R8, R9, R100, 1.1641532182693481445e-10 ;  /* 0x2f00000009087423 */ /* 0x000fe20000010064 */
[----:B------:R-:W-:Y:S01]  /*1460*/  PRMT R20, R20, 0x7632, R20 ;  /* 0x0000763214147816 */ /* 0x000fe20000000014 */
[----:B------:R-:W1:Y:S01]  /*1470*/  LDC R101, c[0x0][0x404] ;  /* 0x00010100ff657b82 */ /* 0x000e620000000800 */
[----:B------:R-:W-:Y:S01]  /*1480*/  FMUL.FTZ R11, R11, R112 ;  /* 0x000000700b0b7220 */ /* 0x000fe20000410000 */
[----:B------:R-:W-:Y:S01]  /*1490*/  PRMT R9, R24, 0x7632, R9 ;  /* 0x0000763218097816 */ /* 0x000fe20000000009 */
[----:B------:R-:W-:-:S02]  /*14a0*/  IMAD.MOV.U32 R115, RZ, RZ, 0x2 ;  /* 0x00000002ff737424 */ /* 0x000fc400078e00ff */
[----:B0-----:R-:W-:Y:S01]  /*14b0*/  FMUL.FTZ R11, R11, R102 ;  /* 0x000000660b0b7220 */ /* 0x001fe20000410000 */
[----:B-1----:R-:W-:Y:S02]  /*14c0*/  FSETP.GTU.FTZ.AND P0, PT, R8, R101, PT ;  /* 0x000000650800720b */ /* 0x002fe40003f1c000 */
[----:B------:R-:W-:Y:S02]  /*14d0*/  SHF.L.U32 R8, R24, 0x10, RZ ;  /* 0x0000001018087819 */ /* 0x000fe400000006ff */
        /* <DEDUP_REMOVED lines=14> */
.L_x_7257:
        /* <DEDUP_REMOVED lines=13> */
.L_x_7259:
[----:B------:R-:W-:Y:S05]  /*1690*/  BSYNC.RECONVERGENT B3 ;  /* 0x0000000000037941 */ /* 0x000fea0003800200 */
.L_x_7258:
        /* <DEDUP_REMOVED lines=43> */
.L_x_7256:
[----:B------:R-:W-:Y:S05]  /*1950*/  BSYNC.RECONVERGENT B2 ;  /* 0x0000000000027941 */ /* 0x000fea0003800200 */
.L_x_7255:
[----:B------:R-:W-:Y:S01]  /*1960*/  I2FP.F32.U32 R11, R11 ;  /* 0x0000000b000b7245 */ /* 0x000fe20000201000 */
[----:B------:R-:W-:Y:S01]  /*1970*/  IMAD.U32 R9, R9, 0x10000, RZ ;  /* 0x0001000009097824 */ /* 0x000fe200078e00ff */
[----:B------:R-:W-:Y:S01]  /*1980*/  SHF.L.U32 R103, R20, 0x10, RZ ;  /* 0x0000001014677819 */ /* 0x000fe200000006ff */
[----:B------:R-:W-:Y:S01]  /*1990*/  BSSY.RECONVERGENT B2, `(.L_x_7260) ;  /* 0x000004d000027945 */ /* 0x000fe20003800200 */
[----:B------:R-:W-:Y:S01]  /*19a0*/  ISETP.NE.AND P1, PT, R115, 0x1, PT ;  /* 0x000000017300780c */ /* 0x000fe20003f25270 */
[----:B------:R-:W-:Y:S01]  /*19b0*/  FFMA.FTZ R10, R11, R100, 1.1641532182693481445e-10 ;  /* 0x2f0000000b0a7423 */ /* 0x000fe20000010064 */
[----:B------:R-:W-:Y:S02]  /*19c0*/  IMAD.MOV.U32 R116, RZ, RZ, 0x2 ;  /* 0x00000002ff747424 */ /* 0x000fe400078e00ff */
[----:B------:R-:W-:Y:S01]  /*19d0*/  FMUL.FTZ R103, R103, R112 ;  /* 0x0000007067677220 */ /* 0x000fe20000410000 */
[----:B------:R-:W-:Y:S02]  /*19e0*/  MOV R11, R120 ;  /* 0x00000078000b7202 */ /* 0x000fe40000000f00 */
[----:B------:R-:W-:Y:S01]  /*19f0*/  FSETP.GTU.FTZ.AND P0, PT, R10, R101, PT ;  /* 0x000000650a00720b */ /* 0x000fe20003f1c000 */
[----:B------:R-:W-:-:S05]  /*1a00*/  FMUL.FTZ R103, R103, R102 ;  /* 0x0000006667677220 */ /* 0x000fca0000410000 */
        /* <DEDUP_REMOVED lines=12> */
.L_x_7262:
        /* <DEDUP_REMOVED lines=13> */
.L_x_7264:
[----:B------:R-:W-:Y:S05]  /*1ba0*/  BSYNC.RECONVERGENT B3 ;  /* 0x0000000000037941 */ /* 0x000fea0003800200 */
.L_x_7263:
        /* <DEDUP_REMOVED lines=43> */
.L_x_7261:
[----:B------:R-:W-:Y:S05]  /*1e60*/  BSYNC.RECONVERGENT B2 ;  /* 0x0000000000027941 */ /* 0x000fea0003800200 */
.L_x_7260:
[----:B------:R-:W-:Y:S01]  /*1e70*/  I2FP.F32.U32 R11, R11 ;  /* 0x0000000b000b7245 */ /* 0x000fe20000201000 */
[----:B------:R-:W-:Y:S01]  /*1e80*/  IMAD.U32 R103, R21, 0x10000, RZ ;  /* 0x0001000015677824 */ /* 0x000fe200078e00ff */
[----:B------:R-:W-:Y:S01]  /*1e90*/  ISETP.NE.AND P2, PT, R116, 0x1, PT ;  /* 0x000000017400780c */ /* 0x000fe20003f45270 */
[----:B------:R-:W-:Y:S01]  /*1ea0*/  BSSY.RECONVERGENT B2, `(.L_x_7265) ;  /* 0x000004f000027945 */ /* 0x000fe20003800200 */
[----:B------:R-:W-:Y:S02]  /*1eb0*/  HFMA2 R115, -RZ, RZ, 0, 1.1920928955078125e-07 ;  /* 0x00000002ff737431 */ /* 0x000fe400000001ff */
[----:B------:R-:W-:Y:S01]  /*1ec0*/  FFMA.FTZ R10, R11, R100, 1.1641532182693481445e-10 ;  /* 0x2f0000000b0a7423 */ /* 0x000fe20000010064 */
[----:B------:R-:W-:Y:S01]  /*1ed0*/  FMUL.FTZ R103, R103, R112 ;  /* 0x0000007067677220 */ /* 0x000fe20000410000 */
[----:B------:R-:W-:Y:S01]  /*1ee0*/  PRMT R11, R25, 0x7632, R11 ;  /* 0x00007632190b7816 */ /* 0x000fe2000000000b */
[----:B------:R-:W-:Y:S02]  /*1ef0*/  IMAD.MOV.U32 R20, RZ, RZ, R120 ;  /* 0x000000ffff147224 */ /* 0x000fe400078e0078 */
[----:B------:R-:W-:Y:S01]  /*1f00*/  FMUL.FTZ R103, R103, R102 ;  /* 0x0000006667677220 */ /* 0x000fe20000410000 */
[----:B------:R-:W-:Y:S01]  /*1f10*/  FSETP.GTU.FTZ.AND P1, PT, R10, R101, PT ;  /* 0x000000650a00720b */ /* 0x000fe20003f3c000 */
[----:B------:R-:W-:-:S03]  /*1f20*/  IMAD.U32 R10, R25, 0x10000, RZ ;  /* 0x00010000190a7824 */ /* 0x000fc600078e00ff */
[----:B------:R-:W-:Y:S02]  /*1f30*/  FSEL R103, R103, RZ, !P1 ;  /* 0x000000ff67677208 */ /* 0x000fe40004800000 */
[----:B------:R-:W-:-:S03]  /*1f40*/  PLOP3.LUT P1, PT, P1, PT, PT, 0x8, 0x80 ;  /* 0x000000000080781c */ /* 0x000fc60000f2e170 */
[----:B------:R-:W-:Y:S01]  /*1f50*/  FFMA.FTZ R10, R103, R82, R10 ;  /* 0x00000052670a7223 */ /* 0x000fe2000001000a */
[----:B------:R-:W-:Y:S01]  /*1f60*/  PRMT R103, R21, 0x7632, R103 ;  /* 0x0000763215677816 */ /* 0x000fe20000000067 */
        /* <DEDUP_REMOVED lines=9> */
.L_x_7267:
        /* <DEDUP_REMOVED lines=13> */
.L_x_7269:
[----:B------:R-:W-:Y:S05]  /*20d0*/  BSYNC.RECONVERGENT B3 ;  /* 0x0000000000037941 */ /* 0x000fea0003800200 */
.L_x_7268:
        /* <DEDUP_REMOVED lines=43> */
.L_x_7266:
[----:B------:R-:W-:Y:S05]  /*2390*/  BSYNC.RECONVERGENT B2 ;  /* 0x0000000000027941 */ /* 0x000fea0003800200 */
.L_x_7265:
        /* <DEDUP_REMOVED lines=23> */
.L_x_7272:
        /* <DEDUP_REMOVED lines=13> */
.L_x_7274:
[----:B------:R-:W-:Y:S05]  /*25e0*/  BSYNC.RECONVERGENT B3 ;  /* 0x0000000000037941 */ /* 0x000fea0003800200 */
.L_x_7273:
        /* <DEDUP_REMOVED lines=42> */
.L_x_7271:
[----:B------:R-:W-:Y:S05]  /*2890*/  BSYNC.RECONVERGENT B2 ;  /* 0x0000000000027941 */ /* 0x000fea0003800200 */
.L_x_7270:
        /* <DEDUP_REMOVED lines=24> */
.L_x_7277:
        /* <DEDUP_REMOVED lines=13> */
.L_x_7279:
[----:B------:R-:W-:Y:S05]  /*2af0*/  BSYNC.RECONVERGENT B3 ;  /* 0x0000000000037941 */ /* 0x000fea0003800200 */
.L_x_7278:
        /* <DEDUP_REMOVED lines=42> */
.L_x_7276:
[----:B------:R-:W-:Y:S05]  /*2da0*/  BSYNC.RECONVERGENT B2 ;  /* 0x0000000000027941 */ /* 0x000fea0003800200 */
.L_x_7275:
[----:B------:R-:W-:Y:S01]  /*2db0*/  I2FP.F32.U32 R21, R21 ;  /* 0x0000001500157245 */ /* 0x000fe20000201000 */
[----:B------:R-:W-:Y:S01]  /*2dc0*/  IMAD.U32 R103, R22, 0x10000, RZ ;  /* 0x0001000016677824 */ /* 0x000fe200078e00ff */
[----:B------:R-:W-:Y:S01]  /*2dd0*/  ISETP.NE.AND P5, PT, R115, 0x1, PT ;  /* 0x000000017300780c */ /* 0x000fe20003fa5270 */
[----:B------:R-:W-:Y:S01]  /*2de0*/  BSSY.RECONVERGENT B2, `(.L_x_7280) ;  /* 0x000004d000027945 */ /* 0x000fe20003800200 */
[----:B------:R-:W-:Y:S02]  /*2df0*/  IMAD.MOV.U32 R117, RZ, RZ, 0x2 ;  /* 0x00000002ff757424 */ /* 0x000fe400078e00ff */
[----:B------:R-:W-:Y:S01]  /*2e00*/  FFMA.FTZ R22, R21, R100, 1.1641532182693481445e-10 ;  /* 0x2f00000015167423 */ /* 0x000fe20000010064 */
[----:B------:R-:W-:Y:S01]  /*2e10*/  FMUL.FTZ R103, R103, R112 ;  /* 0x0000007067677220 */ /* 0x000fe20000410000 */
[----:B------:R-:W-:-:S03]  /*2e20*/  PRMT R21, R26, 0x7632, R21 ;  /* 0x000076321a157816 */ /* 0x000fc60000000015 */
[----:B------:R-:W-:Y:S01]  /*2e30*/  FMUL.FTZ R103, R103, R102 ;  /* 0x0000006667677220 */ /* 0x000fe20000410000 */
[----:B------:R-:W-:Y:S02]  /*2e40*/  FSETP.GTU.FTZ.AND P4, PT, R22, R101, PT ;  /* 0x000000651600720b */ /* 0x000fe40003f9c000 */
        /* <DEDUP_REMOVED lines=14> */
.L_x_7282:
        /* <DEDUP_REMOVED lines=13> */
.L_x_7284:
[----:B------:R-:W-:Y:S05]  /*3000*/  BSYNC.RECONVERGENT B3 ;  /* 0x0000000000037941 */ /* 0x000fea0003800200 */
.L_x_7283:
        /* <DEDUP_REMOVED lines=42> */
.L_x_7281:
[----:B------:R-:W-:Y:S05]  /*32b0*/  BSYNC.RECONVERGENT B2 ;  /* 0x0000000000027941 */ /* 0x000fea0003800200 */
.L_x_7280:
        /* <DEDUP_REMOVED lines=24> */
.L_x_7287:
        /* <DEDUP_REMOVED lines=15> */
.L_x_7289:
[----:B------:R-:W-:Y:S05]  /*3530*/  BSYNC.RECONVERGENT B3 ;  /* 0x0000000000037941 */ /* 0x000fea0003800200 */
.L_x_7288:
        /* <DEDUP_REMOVED lines=42> */
.L_x_7286:
[----:B------:R-:W-:Y:S05]  /*37e0*/  BSYNC.RECONVERGENT B2 ;  /* 0x0000000000027941 */ /* 0x000fea0003800200 */
.L_x_7285:
[----:B------:R-:W-:Y:S01]  /*37f0*/  I2FP.F32.U32 R103, R103 ;  /* 0x0000006700677245 */ /* 0x000fe20000201000 */
[----:B------:R-:W-:Y:S01]  /*3800*/  IMAD.U32 R23, R23, 0x10000, RZ ;  /* 0x0001000017177824 */ /* 0x000fe200078e00ff */
[----:B------:R-:W-:-:S03]  /*3810*/  PRMT R115, R27, 0x7632, R115 ;  /* 0x000076321b737816 */ /* 0x000fc60000000073 */
[----:B------:R-:W-:Y:S01]  /*3820*/  FFMA.FTZ R100, R103, R100, 1.1641532182693481445e-10 ;  /* 0x2f00000067647423 */ /* 0x000fe20000010064 */
[----:B------:R-:W-:Y:S01]  /*3830*/  FMUL.FTZ R23, R23, R112 ;  /* 0x0000007017177220 */ /* 0x000fe20000410000 */
[----:B------:R-:W-:-:S03]  /*3840*/  SHF.L.U32 R115, R115, 0x10, RZ ;  /* 0x0000001073737819 */ /* 0x000fc600000006ff */
[----:B------:R-:W-:Y:S01]  /*3850*/  FMUL.FTZ R23, R23, R102 ;  /* 0x0000006617177220 */ /* 0x000fe20000410000 */
        /* <DEDUP_REMOVED lines=9> */
.L_x_7250:
        /* <DEDUP_REMOVED lines=16> */
.L_x_7293:
        /* <DEDUP_REMOVED lines=13> */
.L_x_7295:
[----:B------:R-:W-:Y:S05]  /*3ac0*/  BSYNC.RECONVERGENT B3 ;  /* 0x0000000000037941 */ /* 0x000fea0003800200 */
.L_x_7294:
        /* <DEDUP_REMOVED lines=42> */
.L_x_7292:
[----:B------:R-:W-:Y:S05]  /*3d70*/  BSYNC.RECONVERGENT B2 ;  /* 0x0000000000027941 */ /* 0x000fea0003800200 */
.L_x_7291:
        /* <DEDUP_REMOVED lines=12> */
[----:B-1----:R-:W-:-:S04]  /*3e40*/  FSETP.GTU.FTZ.AND P0, PT, R8, R101, PT ;  /* 0x000000650800720b */ /* 0x002fc80003f1c000 */
        /* <DEDUP_REMOVED lines=14> */
.L_x_7298:
        /* <DEDUP_REMOVED lines=13> */
.L_x_7300:
[----:B------:R-:W-:Y:S05]  /*4000*/  BSYNC.RECONVERGENT B3 ;  /* 0x0000000000037941 */ /* 0x000fea0003800200 */
.L_x_7299:
        /* <DEDUP_REMOVED lines=42> */
.L_x_7297:
[----:B------:R-:W-:Y:S05]  /*42b0*/  BSYNC.RECONVERGENT B2 ;  /* 0x0000000000027941 */ /* 0x000fea0003800200 */
.L_x_7296:
        /* <DEDUP_REMOVED lines=22> */
.L_x_7303:
        /* <DEDUP_REMOVED lines=13> */
.L_x_7305:
[----:B------:R-:W-:Y:S05]  /*44f0*/  BSYNC.RECONVERGENT B3 ;  /* 0x0000000000037941 */ /* 0x000fea0003800200 */
.L_x_7304:
        /* <DEDUP_REMOVED lines=43> */
.L_x_7302:
[----:B------:R-:W-:Y:S05]  /*47b0*/  BSYNC.RECONVERGENT B2 ;  /* 0x0000000000027941 */ /* 0x000fea0003800200 */
.L_x_7301:
[----:B------:R-:W-:Y:S01]  /*47c0*/  I2FP.F32.U32 R11, R11 ;  /* 0x0000000b000b7245 */ /* 0x000fe20000201000 */
[----:B------:R-:W-:Y:S01]  /*47d0*/  IMAD.U32 R103, R21, 0x10000, RZ ;  /* 0x0001000015677824 */ /* 0x000fe200078e00ff */
        /* <DEDUP_REMOVED lines=8> */
[----:B------:R-:W-:Y:S02]  /*4860*/  FSEL R11, R11, RZ, !P1 ;  /* 0x000000ff0b0b7208 */ /* 0x000fe40004800000 */
[----:B------:R-:W-:-:S03]  /*4870*/  PLOP3.LUT P1, PT, P1, PT, PT, 0x8, 0x80 ;  /* 0x000000000080781c */ /* 0x000fc60000f2e170 */
[----:B------:R-:W-:Y:S01]  /*4880*/  FMUL.FTZ R10, R11, R82 ;  /* 0x000000520b0a7220 */ /* 0x000fe20000410000 */
        /* <DEDUP_REMOVED lines=10> */
.L_x_7308:
        /* <DEDUP_REMOVED lines=13> */
.L_x_7310:
[----:B------:R-:W-:Y:S05]  /*4a00*/  BSYNC.RECONVERGENT B3 ;  /* 0x0000000000037941 */ /* 0x000fea0003800200 */
.L_x_7309:
        /* <DEDUP_REMOVED lines=43> */
.L_x_7307:
[----:B------:R-:W-:Y:S05]  /*4cc0*/  BSYNC.RECONVERGENT B2 ;  /* 0x0000000000027941 */ /* 0x000fea0003800200 */
.L_x_7306:
        /* <DEDUP_REMOVED lines=22> */
.L_x_7313:
        /* <DEDUP_REMOVED lines=13> */
.L_x_7315:
[----:B------:R-:W-:Y:S05]  /*4f00*/  BSYNC.RECONVERGENT B3 ;  /* 0x0000000000037941 */ /* 0x000fea0003800200 */
.L_x_7314:
        /* <DEDUP_REMOVED lines=42> */
.L_x_7312:
[----:B------:R-:W-:Y:S05]  /*51b0*/  BSYNC.RECONVERGENT B2 ;  /* 0x0000000000027941 */ /* 0x000fea0003800200 */
.L_x_7311:
        /* <DEDUP_REMOVED lines=23> */
.L_x_7318:
        /* <DEDUP_REMOVED lines=13> */
.L_x_7320:
[----:B------:R-:W-:Y:S05]  /*5400*/  BSYNC.RECONVERGENT B3 ;  /* 0x0000000000037941 */ /* 0x000fea0003800200 */
.L_x_7319:
        /* <DEDUP_REMOVED lines=42> */
.L_x_7317:
[----:B------:R-:W-:Y:S05]  /*56b0*/  BSYNC.RECONVERGENT B2 ;  /* 0x0000000000027941 */ /* 0x000fea0003800200 */
.L_x_7316:
        /* <DEDUP_REMOVED lines=22> */
.L_x_7323:
        /* <DEDUP_REMOVED lines=13> */
.L_x_7325:
[----:B------:R-:W-:Y:S05]  /*58f0*/  BSYNC.RECONVERGENT B3 ;  /* 0x0000000000037941 */ /* 0x000fea0003800200 */
.L_x_7324:
        /* <DEDUP_REMOVED lines=42> */
.L_x_7322:
[----:B------:R-:W-:Y:S05]  /*5ba0*/  BSYNC.RECONVERGENT B2 ;  /* 0x0000000000027941 */ /* 0x000fea0003800200 */
.L_x_7321:
        /* <DEDUP_REMOVED lines=23> */
.L_x_7328:
        /* <DEDUP_REMOVED lines=15> */
.L_x_7330:
[----:B------:R-:W-:Y:S05]  /*5e10*/  BSYNC.RECONVERGENT B3 ;  /* 0x0000000000037941 */ /* 0x000fea0003800200 */
.L_x_7329:
        /* <DEDUP_REMOVED lines=42> */
.L_x_7327:
[----:B------:R-:W-:Y:S05]  /*60c0*/  BSYNC.RECONVERGENT B2 ;  /* 0x0000000000027941 */ /* 0x000fea0003800200 */
.L_x_7326:
[----:B------:R-:W-:Y:S01]  /*60d0*/  I2FP.F32.U32 R103, R103 ;  /* 0x0000006700677245 */ /* 0x000fe20000201000 */
[----:B------:R-:W-:-:S04]  /*60e0*/  IMAD.U32 R23, R23, 0x10000, RZ ;  /* 0x0001000017177824 */ /* 0x000fc800078e00ff */
[----:B------:R-:W-:Y:S01]  /*60f0*/  FFMA.FTZ R100, R103, R100, 1.1641532182693481445e-10 ;  /* 0x2f00000067647423 */ /* 0x000fe20000010064 */
[----:B------:R-:W-:-:S04]  /*6100*/  FMUL.FTZ R23, R23, R112 ;  /* 0x0000007017177220 */ /* 0x000fc80000410000 */
[----:B------:R-:W-:Y:S01]  /*6110*/  FMUL.FTZ R23, R23, R102 ;  /* 0x0000006617177220 */ /* 0x000fe20000410000 */
[----:B------:R-:W-:Y:S02]  /*6120*/  FSETP.GTU.FTZ.AND P6, PT, R100, R101, PT ;  /* 0x000000656400720b */ /* 0x000fe40003fdc000 */
[----:B------:R-:W-:Y:S02]  /*6130*/  F2FP.BF16.F32.PACK_AB R102, R21, R20 ;  /* 0x000000141566723e */ /* 0x000fe400000010ff */
[----:B------:R-:W-:Y:S02]  /*6140*/  FSEL R100, R23, RZ, !P6 ;  /* 0x000000ff17647208 */ /* 0x000fe40007000000 */
[----:B------:R-:W-:Y:S02]  /*6150*/  PLOP3.LUT P6, PT, P6, PT, PT, 0x8, 0x80 ;  /* 0x000000000080781c */ /* 0x000fe400037ce170 */
[----:B------:R-:W-:Y:S01]  /*6160*/  F2FP.BF16.F32.PACK_AB R101, R11, R10 ;  /* 0x0000000a0b65723e */ /* 0x000fe200000010ff */
[----:B------:R-:W-:Y:S01]  /*6170*/  FMUL.FTZ R23, R100, R79 ;  /* 0x0000004f64177220 */ /* 0x000fe20000410000 */
[----:B------:R-:W-:-:S04]  /*6180*/  F2FP.BF16.F32.PACK_AB R100, R9, R8 ;  /* 0x000000080964723e */ /* 0x000fc800000010ff */
[----:B------:R-:W-:-:S07]  /*6190*/  F2FP.BF16.F32.PACK_AB R103, R23, R22 ;  /* 0x000000161767723e */ /* 0x000fce00000010ff */
.L_x_7290:
        /* <DEDUP_REMOVED lines=11> */
[----:B------:R-:W-:Y:S01]  /*6250*/  IMAD.MOV.U32 R115, RZ, RZ, R114 ;  /* 0x000000ffff737224 */ /* 0x000fe200078e0072 */
[----:B------:R-:W-:Y:S02]  /*6260*/  SEL R117, RZ, 0x1, !P3 ;  /* 0x00000001ff757807 */ /* 0x000fe40005800000 */
        /* <DEDUP_REMOVED lines=8> */
.L_x_7249:
[----:B------:R-:W-:Y:S05]  /*62f0*/  BSYNC.RECONVERGENT B1 ;  /* 0x0000000000017941 */ /* 0x000fea0003800200 */
.L_x_7248:
        /* <DEDUP_REMOVED lines=29> */
.L_x_7336:
        /* <DEDUP_REMOVED lines=13> */
.L_x_7338:
[----:B------:R-:W-:Y:S05]  /*65a0*/  BSYNC.RECONVERGENT B3 ;  /* 0x0000000000037941 */ /* 0x000fea0003800200 */
.L_x_7337:
        /* <DEDUP_REMOVED lines=42> */
.L_x_7335:
[----:B------:R-:W-:Y:S05]  /*6850*/  BSYNC.RECONVERGENT B2 ;  /* 0x0000000000027941 */ /* 0x000fea0003800200 */
.L_x_7334:
        /* <DEDUP_REMOVED lines=16> */
[----:B------:R-:W-:Y:S01]  /*6960*/  FFMA.FTZ R12, R13, R56, R14 ;  /* 0x000000380d0c7223 */ /* 0x000fe2000001000e */
[----:B------:R-:W-:Y:S02]  /*6970*/  P2R R115, PR, RZ, 0x1 ;  /* 0x00000001ff737803 */ /* 0x000fe40000000000 */
[----:B------:R-:W-:Y:S02]  /*6980*/  PRMT R13, R24, 0x7632, R13 ;  /* 0x00007632180d7816 */ /* 0x000fe4000000000d */
        /* <DEDUP_REMOVED lines=10> */
.L_x_7341:
        /* <DEDUP_REMOVED lines=13> */
.L_x_7343:
[----:B------:R-:W-:Y:S05]  /*6b00*/  BSYNC.RECONVERGENT B3 ;  /* 0x0000000000037941 */ /* 0x000fea0003800200 */
.L_x_7342:
        /* <DEDUP_REMOVED lines=43> */
.L_x_7340:
[----:B------:R-:W-:Y:S05]  /*6dc0*/  BSYNC.RECONVERGENT B2 ;  /* 0x0000000000027941 */ /* 0x000fea0003800200 */
.L_x_7339:
        /* <DEDUP_REMOVED lines=23> */
.L_x_7346:
        /* <DEDUP_REMOVED lines=13> */
.L_x_7348:
[----:B------:R-:W-:Y:S05]  /*7010*/  BSYNC.RECONVERGENT B3 ;  /* 0x0000000000037941 */ /* 0x000fea0003800200 */
.L_x_7347:
        /* <DEDUP_REMOVED lines=43> */
.L_x_7345:
[----:B------:R-:W-:Y:S05]  /*72d0*/  BSYNC.RECONVERGENT B2 ;  /* 0x0000000000027941 */ /* 0x000fea0003800200 */
.L_x_7344:
        /* <DEDUP_REMOVED lines=13> */
[----:B------:R-:W-:Y:S01]  /*73b0*/  FFMA.FTZ R14, R15, R58, R100 ;  /* 0x0000003a0f0e7223 */ /* 0x000fe20000010064 */
        /* <DEDUP_REMOVED lines=11> */
.L_x_7351:
        /* <DEDUP_REMOVED lines=13> */
.L_x_7353:
[----:B------:R-:W-:Y:S05]  /*7540*/  BSYNC.RECONVERGENT B3 ;  /* 0x0000000000037941 */ /* 0x000fea0003800200 */
.L_x_7352:
        /* <DEDUP_REMOVED lines=42> */
.L_x_7350:
[----:B------:R-:W-:Y:S05]  /*77f0*/  BSYNC.RECONVERGENT B2 ;  /* 0x0000000000027941 */ /* 0x000fea0003800200 */
.L_x_7349:
        /* <DEDUP_REMOVED lines=23> */
.L_x_7356:
        /* <DEDUP_REMOVED lines=13> */
.L_x_7358:
[----:B------:R-:W-:Y:S05]  /*7a40*/  BSYNC.RECONVERGENT B3 ;  /* 0x0000000000037941 */ /* 0x000fea0003800200 */
.L_x_7357:
        /* <DEDUP_REMOVED lines=42> */
.L_x_7355:
[----:B------:R-:W-:Y:S05]  /*7cf0*/  BSYNC.RECONVERGENT B2 ;  /* 0x0000000000027941 */ /* 0x000fea0003800200 */
.L_x_7354:
        /* <DEDUP_REMOVED lines=24> */
.L_x_7361:
        /* <DEDUP_REMOVED lines=13> */
.L_x_7363:
[----:B------:R-:W-:Y:S05]  /*7f50*/  BSYNC.RECONVERGENT B3 ;  /* 0x0000000000037941 */ /* 0x000fea0003800200 */
.L_x_7362:
        /* <DEDUP_REMOVED lines=42> */
.L_x_7360:
[----:B------:R-:W-:Y:S05]  /*8200*/  BSYNC.RECONVERGENT B2 ;  /* 0x0000000000027941 */ /* 0x000fea0003800200 */
.L_x_7359:
[----:B------:R-:W-:Y:S01]  /*8210*/  I2FP.F32.U32 R101, R101 ;  /* 0x0000006500657245 */ /* 0x000fe20000201000 */
[----:B------:R-:W-:Y:S01]  /*8220*/  IMAD.U32 R105, R102, 0x10000, RZ ;  /* 0x0001000066697824 */ /* 0x000fe200078e00ff */
[----:B------:R-:W-:Y:S01]  /*8230*/  ISETP.NE.AND P5, PT, R119, 0x1, PT ;  /* 0x000000017700780c */ /* 0x000fe20003fa5270 */
[----:B------:R-:W-:Y:S01]  /*8240*/  BSSY.RECONVERGENT B2, `(.L_x_7364) ;  /* 0x000004d000027945 */ /* 0x000fe20003800200 */
[----:B------:R-:W-:Y:S01]  /*8250*/  PRMT R102, R26, 0x7632, R102 ;  /* 0x000076321a667816 */ /* 0x000fe20000000066 */
[----:B------:R-:W-:Y:S01]  /*8260*/  FFMA.FTZ R101, R101, R110, 1.1641532182693481445e-10 ;  /* 0x2f00000065657423 */ /* 0x000fe2000001006e */
[----:B------:R-:W-:Y:S01]  /*8270*/  FMUL.FTZ R100, R105, R112 ;  /* 0x0000007069647220 */ /* 0x000fe20000410000 */
[----:B------:R-:W-:Y:S01]  /*8280*/  IMAD.MOV.U32 R124, RZ, RZ, 0x2 ;  /* 0x00000002ff7c7424 */ /* 0x000fe200078e00ff */
[----:B------:R-:W-:Y:S02]  /*8290*/  SHF.L.U32 R105, R102, 0x10, RZ ;  /* 0x0000001066697819 */ /* 0x000fe400000006ff */
        /* <DEDUP_REMOVED lines=15> */
.L_x_7366:
        /* <DEDUP_REMOVED lines=13> */
.L_x_7368:
[----:B------:R-:W-:Y:S05]  /*8460*/  BSYNC.RECONVERGENT B3 ;  /* 0x0000000000037941 */ /* 0x000fea0003800200 */
.L_x_7367:
        /* <DEDUP_REMOVED lines=42> */
.L_x_7365:
[----:B------:R-:W-:Y:S05]  /*8710*/  BSYNC.RECONVERGENT B2 ;  /* 0x0000000000027941 */ /* 0x000fea0003800200 */
.L_x_7364:
        /* <DEDUP_REMOVED lines=24> */
.L_x_7371:
        /* <DEDUP_REMOVED lines=15> */
.L_x_7373:
[----:B------:R-:W-:Y:S05]  /*8990*/  BSYNC.RECONVERGENT B3 ;  /* 0x0000000000037941 */ /* 0x000fea0003800200 */
.L_x_7372:
        /* <DEDUP_REMOVED lines=42> */
.L_x_7370:
[----:B------:R-:W-:Y:S05]  /*8c40*/  BSYNC.RECONVERGENT B2 ;  /* 0x0000000000027941 */ /* 0x000fea0003800200 */
.L_x_7369:
[----:B------:R-:W-:Y:S01]  /*8c50*/  I2FP.F32.U32 R101, R101 ;  /* 0x0000006500657245 */ /* 0x000fe20000201000 */
[----:B------:R-:W-:Y:S01]  /*8c60*/  IMAD.U32 R119, R119, 0x10000, RZ ;  /* 0x0001000077777824 */ /* 0x000fe200078e00ff */
[----:B------:R-:W-:-:S03]  /*8c70*/  PRMT R102, R27, 0x7632, R102 ;  /* 0x000076321b667816 */ /* 0x000fc60000000066 */
[----:B------:R-:W-:Y:S01]  /*8c80*/  FFMA.FTZ R101, R101, R110, 1.1641532182693481445e-10 ;  /* 0x2f00000065657423 */ /* 0x000fe2000001006e */
[----:B------:R-:W-:Y:S01]  /*8c90*/  FMUL.FTZ R100, R119, R112 ;  /* 0x0000007077647220 */ /* 0x000fe20000410000 */
[----:B------:R-:W-:Y:S02]  /*8ca0*/  SHF.L.U32 R103, R102, 0x10, RZ ;  /* 0x0000001066677819 */ /* 0x000fe400000006ff */
[----:B------:R-:W-:Y:S01]  /*8cb0*/  F2FP.BF16.F32.PACK_AB R102, R105, R104 ;  /* 0x000000686966723e */ /* 0x000fe200000010ff */
[----:B------:R-:W-:Y:S01]  /*8cc0*/  FMUL.FTZ R100, R100, R117 ;  /* 0x0000007564647220 */ /* 0x000fe20000410000 */
[----:B------:R-:W-:Y:S02]  /*8cd0*/  FSETP.GTU.FTZ.AND P6, PT, R101, R116, PT ;  /* 0x000000746500720b */ /* 0x000fe40003fdc000 */
[----:B------:R-:W-:Y:S02]  /*8ce0*/  F2FP.BF16.F32.PACK_AB R101, R15, R14 ;  /* 0x0000000e0f65723e */ /* 0x000fe400000010ff */
[----:B------:R-:W-:-:S02]  /*8cf0*/  FSEL R100, R100, RZ, !P6 ;  /* 0x000000ff64647208 */ /* 0x000fc40007000000 */
[----:B------:R-:W-:-:S03]  /*8d00*/  PLOP3.LUT P6, PT, P6, PT, PT, 0x8, 0x80 ;  /* 0x000000000080781c */ /* 0x000fc600037ce170 */
[----:B------:R-:W-:Y:S01]  /*8d10*/  FFMA.FTZ R110, R100, R55, R103 ;  /* 0x00000037646e7223 */ /* 0x000fe20000010067 */
[----:B------:R-:W-:-:S04]  /*8d20*/  F2FP.BF16.F32.PACK_AB R100, R13, R12 ;  /* 0x0000000c0d64723e */ /* 0x000fc800000010ff */
[----:B------:R-:W-:Y:S01]  /*8d30*/  F2FP.BF16.F32.PACK_AB R103, R110, R109 ;  /* 0x0000006d6e67723e */ /* 0x000fe200000010ff */
[----:B------:R-:W-:Y:S06]  /*8d40*/  BRA `(.L_x_7374) ;  /* 0x0000002800307947 */ /* 0x000fec0003800000 */
.L_x_7333:
        /* <DEDUP_REMOVED lines=16> */
.L_x_7377:
        /* <DEDUP_REMOVED lines=13> */
.L_x_7379:
[----:B------:R-:W-:Y:S05]  /*8f20*/  BSYNC.RECONVERGENT B3 ;  /* 0x0000000000037941 */ /* 0x000fea0003800200 */
.L_x_7378:
        /* <DEDUP_REMOVED lines=42> */
.L_x_7376:
[----:B------:R-:W-:Y:S05]  /*91d0*/  BSYNC.RECONVERGENT B2 ;  /* 0x0000000000027941 */ /* 0x000fea0003800200 */
.L_x_7375:
        /* <DEDUP_REMOVED lines=27> */
.L_x_7382:
        /* <DEDUP_REMOVED lines=13> */
.L_x_7384:
[----:B------:R-:W-:Y:S05]  /*9460*/  BSYNC.RECONVERGENT B3 ;  /* 0x0000000000037941 */ /* 0x000fea0003800200 */
.L_x_7383:
        /* <DEDUP_REMOVED lines=43> */
.L_x_7381:
[----:B------:R-:W-:Y:S05]  /*9720*/  BSYNC.RECONVERGENT B2 ;  /* 0x0000000000027941 */ /* 0x000fea0003800200 */
.L_x_7380:
        /* <DEDUP_REMOVED lines=22> */
.L_x_7387:
        /* <DEDUP_REMOVED lines=13> */
.L_x_7389:
[----:B------:R-:W-:Y:S05]  /*9960*/  BSYNC.RECONVERGENT B3 ;  /* 0x0000000000037941 */ /* 0x000fea0003800200 */
.L_x_7388:
        /* <DEDUP_REMOVED lines=43> */
.L_x_7386:
[----:B------:R-:W-:Y:S05]  /*9c20*/  BSYNC.RECONVERGENT B2 ;  /* 0x0000000000027941 */ /* 0x000fea0003800200 */
.L_x_7385:
        /* <DEDUP_REMOVED lines=23> */
.L_x_7392:
        /* <DEDUP_REMOVED lines=13> */
.L_x_7394:
[----:B------:R-:W-:Y:S05]  /*9e70*/  BSYNC.RECONVERGENT B3 ;  /* 0x0000000000037941 */ /* 0x000fea0003800200 */
.L_x_7393:
        /* <DEDUP_REMOVED lines=41> */
[----:B------:R-:W-:Y:S02]  /*a110*/  IMAD.MOV.U32 R114, RZ, RZ, R104 ;  /* 0x000000ffff727224 */ /* 0x000fe400078e0068 */
[----:B------:R-:W-:-:S07]  /*a120*/  IMAD.MOV.U32 R104, RZ, RZ, RZ ;  /* 0x000000ffff687224 */ /* 0x000fce00078e00ff */
.L_x_7391:
[----:B------:R-:W-:Y:S05]  /*a130*/  BSYNC.RECONVERGENT B2 ;  /* 0x0000000000027941 */ /* 0x000fea0003800200 */
.L_x_7390:
        /* <DEDUP_REMOVED lines=22> */
.L_x_7397:
        /* <DEDUP_REMOVED lines=13> */
.L_x_7399:
[----:B------:R-:W-:Y:S05]  /*a370*/  BSYNC.RECONVERGENT B3 ;  /* 0x0000000000037941 */ /* 0x000fea0003800200 */
.L_x_7398:
        /* <DEDUP_REMOVED lines=42> */
.L_x_7396:
[----:B------:R-:W-:Y:S05]  /*a620*/  BSYNC.RECONVERGENT B2 ;  /* 0x0000000000027941 */ /* 0x000fea0003800200 */
.L_x_7395:
[----:B------:R-:W-:Y:S01]  /*a630*/  I2FP.F32.U32 R101, R101 ;  /* 0x0000006500657245 */ /* 0x000fe20000201000 */
[C---:B------:R-:W-:Y:S01]  /*a640*/  IMAD.U32 R105, R102.reuse, 0x10000, RZ ;  /* 0x0001000066697824 */ /* 0x040fe200078e00ff */
        /* <DEDUP_REMOVED lines=21> */
.L_x_7402:
        /* <DEDUP_REMOVED lines=13> */
.L_x_7404:
[----:B------:R-:W-:Y:S05]  /*a870*/  BSYNC.RECONVERGENT B3 ;  /* 0x0000000000037941 */ /* 0x000fea0003800200 */
.L_x_7403:
        /* <DEDUP_REMOVED lines=42> */
.L_x_7401:
[----:B------:R-:W-:Y:S05]  /*ab20*/  BSYNC.RECONVERGENT B2 ;  /* 0x0000000000027941 */ /* 0x000fea0003800200 */
.L_x_7400:
        /* <DEDUP_REMOVED lines=22> */
.L_x_7407:
        /* <DEDUP_REMOVED lines=13> */
.L_x_7409:
[----:B------:R-:W-:Y:S05]  /*ad60*/  BSYNC.RECONVERGENT B3 ;  /* 0x0000000000037941 */ /* 0x000fea0003800200 */
.L_x_7408:
        /* <DEDUP_REMOVED lines=42> */
.L_x_7406:
[----:B------:R-:W-:Y:S05]  /*b010*/  BSYNC.RECONVERGENT B2 ;  /* 0x0000000000027941 */ /* 0x000fea0003800200 */
.L_x_7405:
        /* <DEDUP_REMOVED lines=23> */
.L_x_7412:
        /* <DEDUP_REMOVED lines=15> */
.L_x_7414:
[----:B------:R-:W-:Y:S05]  /*b280*/  BSYNC.RECONVERGENT B3 ;  /* 0x0000000000037941 */ /* 0x000fea0003800200 */
.L_x_7413:
        /* <DEDUP_REMOVED lines=42> */
.L_x_7411:
[----:B------:R-:W-:Y:S05]  /*b530*/  BSYNC.RECONVERGENT B2 ;  /* 0x0000000000027941 */ /* 0x000fea0003800200 */
.L_x_7410:
[----:B------:R-:W-:Y:S01]  /*b540*/  I2FP.F32.U32 R101, R101 ;  /* 0x0000006500657245 */ /* 0x000fe20000201000 */
[----:B------:R-:W-:Y:S01]  /*b550*/  IMAD.U32 R119, R119, 0x10000, RZ ;  /* 0x0001000077777824 */ /* 0x000fe200078e00ff */
[----:B------:R-:W-:-:S03]  /*b560*/  F2FP.BF16.F32.PACK_AB R102, R105, R104 ;  /* 0x000000686966723e */ /* 0x000fc600000010ff */
[----:B------:R-:W-:Y:S01]  /*b570*/  FFMA.FTZ R101, R101, R110, 1.1641532182693481445e-10 ;  /* 0x2f00000065657423 */ /* 0x000fe2000001006e */
[----:B------:R-:W-:-:S04]  /*b580*/  FMUL.FTZ R100, R119, R112 ;  /* 0x0000007077647220 */ /* 0x000fc80000410000 */
[----:B------:R-:W-:Y:S01]  /*b590*/  FMUL.FTZ R100, R100, R117 ;  /* 0x0000007564647220 */ /* 0x000fe20000410000 */
[----:B------:R-:W-:Y:S02]  /*b5a0*/  FSETP.GTU.FTZ.AND P6, PT, R101, R116, PT ;  /* 0x000000746500720b */ /* 0x000fe40003fdc000 */
[----:B------:R-:W-:Y:S02]  /*b5b0*/  F2FP.BF16.F32.PACK_AB R101, R15, R14 ;  /* 0x0000000e0f65723e */ /* 0x000fe400000010ff */
[----:B------:R-:W-:Y:S02]  /*b5c0*/  FSEL R100, R100, RZ, !P6 ;  /* 0x000000ff64647208 */ /* 0x000fe40007000000 */
[----:B------:R-:W-:-:S03]  /*b5d0*/  PLOP3.LUT P6, PT, P6, PT, PT, 0x8, 0x80 ;  /* 0x000000000080781c */ /* 0x000fc600037ce170 */
[----:B------:R-:W-:Y:S01]  /*b5e0*/  FMUL.FTZ R110, R100, R55 ;  /* 0x00000037646e7220 */ /* 0x000fe20000410000 */
[----:B------:R-:W-:-:S04]  /*b5f0*/  F2FP.BF16.F32.PACK_AB R100, R13, R12 ;  /* 0x0000000c0d64723e */ /* 0x000fc800000010ff */
[----:B------:R-:W-:-:S07]  /*b600*/  F2FP.BF16.F32.PACK_AB R103, R110, R109 ;  /* 0x0000006d6e67723e */ /* 0x000fce00000010ff */
.L_x_7374:
        /* <DEDUP_REMOVED lines=21> */
.L_x_7332:
[----:B------:R-:W-:Y:S05]  /*b760*/  BSYNC.RECONVERGENT B1 ;  /* 0x0000000000017941 */ /* 0x000fea0003800200 */
.L_x_7331:
        /* <DEDUP_REMOVED lines=28> */
.L_x_7420:
        /* <DEDUP_REMOVED lines=13> */
.L_x_7422:
[----:B------:R-:W-:Y:S05]  /*ba00*/  BSYNC.RECONVERGENT B3 ;  /* 0x0000000000037941 */ /* 0x000fea0003800200 */
.L_x_7421:
        /* <DEDUP_REMOVED lines=42> */
.L_x_7419:
[----:B------:R-:W-:Y:S05]  /*bcb0*/  BSYNC.RECONVERGENT B2 ;  /* 0x0000000000027941 */ /* 0x000fea0003800200 */
.L_x_7418:
[----:B------:R-:W0:Y:S01]  /*bcc0*/  LDC R119, c[0x0][0x408] ;  /* 0x00010200ff777b82 */ /* 0x000e220000000800 */
[----:B------:R-:W-:Y:S01]  /*bcd0*/  I2FP.F32.U32 R16, R16 ;  /* 0x0000001000107245 */ /* 0x000fe20000201000 */
[----:B------:R-:W-:Y:S02]  /*bce0*/  HFMA2 R117, -RZ, RZ, 0.1171875, 0 ;  /* 0x2f800000ff757431 */ /* 0x000fe400000001ff */
[----:B-----5:R-:W-:Y:S01]  /*bcf0*/  IMAD.U32 R19, R100, 0x10000, RZ ;  /* 0x0001000064137824 */ /* 0x020fe200078e00ff */
[----:B------:R-:W-:Y:S01]  /*bd00*/  ISETP.NE.AND P2, PT, R106, 0x1, PT ;  /* 0x000000016a00780c */ /* 0x000fe20003f45270 */
[----:B------:R-:W-:Y:S01]  /*bd10*/  IMAD.U32 R18, R24, 0x10000, RZ ;  /* 0x0001000018127824 */ /* 0x000fe200078e00ff */
[----:B------:R-:W-:Y:S01]  /*bd20*/  BSSY.RECONVERGENT B2, `(.L_x_7423) ;  /* 0x0000050000027945 */ /* 0x000fe20003800200 */
[----:B------:R-:W-:Y:S01]  /*bd30*/  FFMA.FTZ R17, R16, R117, 1.1641532182693481445e-10 ;  /* 0x2f00000010117423 */ /* 0x000fe20000010075 */
[----:B------:R-:W1:Y:S01]  /*bd40*/  LDC R118, c[0x0][0x404] ;  /* 0x00010100ff767b82 */ /* 0x000e620000000800 */
[----:B------:R-:W-:Y:S01]  /*bd50*/  FMUL.FTZ R16, R19, R112 ;  /* 0x0000007013107220 */ /* 0x000fe20000410000 */
[----:B------:R-:W-:Y:S01]  /*bd60*/  HFMA2 R111, -RZ, RZ, 0, 1.1920928955078125e-07 ;  /* 0x00000002ff6f7431 */ /* 0x000fe200000001ff */
[----:B------:R-:W-:-:S02]  /*bd70*/  PRMT R100, R100, 0x7632, R100 ;  /* 0x0000763264647816 */ /* 0x000fc40000000064 */
[----:B0-----:R-:W-:Y:S01]  /*bd80*/  FMUL.FTZ R16, R16, R119 ;  /* 0x0000007710107220 */ /* 0x001fe20000410000 */
[----:B-1----:R-:W-:-:S04]  /*bd90*/  FSETP.GTU.FTZ.AND P1, PT, R17, R118, PT ;  /* 0x000000761100720b */ /* 0x002fc80003f3c000 */
[----:B------:R-:W-:Y:S02]  /*bda0*/  FSEL R17, R16, RZ, !P1 ;  /* 0x000000ff10117208 */ /* 0x000fe40004800000 */
[----:B------:R-:W-:-:S03]  /*bdb0*/  PLOP3.LUT P1, PT, P1, PT, PT, 0x8, 0x80 ;  /* 0x000000000080781c */ /* 0x000fc60000f2e170 */
[----:B------:R-:W-:Y:S01]  /*bdc0*/  FFMA.FTZ R16, R17, R32, R18 ;  /* 0x0000002011107223 */ /* 0x000fe20000010012 */
[----:B------:R-:W-:Y:S01]  /*bdd0*/  P2R R115, PR, RZ, 0x2 ;  /* 0x00000002ff737803 */ /* 0x000fe20000000000 */
[----:B------:R-:W-:Y:S01]  /*bde0*/  IMAD.MOV.U32 R18, RZ, RZ, R120 ;  /* 0x000000ffff127224 */ /* 0x000fe200078e0078 */
[----:B------:R-:W-:Y:S01]  /*bdf0*/  PRMT R17, R24, 0x7632, R17 ;  /* 0x0000763218117816 */ /* 0x000fe20000000011 */
        /* <DEDUP_REMOVED lines=9> */
.L_x_7425:
        /* <DEDUP_REMOVED lines=13> */
.L_x_7427:
[----:B------:R-:W-:Y:S05]  /*bf60*/  BSYNC.RECONVERGENT B3 ;  /* 0x0000000000037941 */ /* 0x000fea0003800200 */
.L_x_7426:
        /* <DEDUP_REMOVED lines=43> */
.L_x_7424:
[----:B------:R-:W-:Y:S05]  /*c220*/  BSYNC.RECONVERGENT B2 ;  /* 0x0000000000027941 */ /* 0x000fea0003800200 */
.L_x_7423:
        /* <DEDUP_REMOVED lines=24> */
.L_x_7430:
        /* <DEDUP_REMOVED lines=13> */
.L_x_7432:
[----:B------:R-:W-:Y:S05]  /*c480*/  BSYNC.RECONVERGENT B3 ;  /* 0x0000000000037941 */ /* 0x000fea0003800200 */
.L_x_7431:
        /* <DEDUP_REMOVED lines=42> */
[----:B------:R-:W-:-:S07]  /*c730*/  HFMA2 R106, -RZ, RZ, 0, 0 ;  /* 0x00000000ff6a7431 */ /* 0x000fce00000001ff */
.L_x_7429:
[----:B------:R-:W-:Y:S05]  /*c740*/  BSYNC.RECONVERGENT B2 ;  /* 0x0000000000027941 */ /* 0x000fea0003800200 */
.L_x_7428:
        /* <DEDUP_REMOVED lines=14> */
[----:B------:R-:W-:Y:S02]  /*c830*/  PRMT R19, R25, 0x7632, R19 ;  /* 0x0000763219137816 */ /* 0x000fe40000000013 */
        /* <DEDUP_REMOVED lines=10> */
.L_x_7435:
        /* <DEDUP_REMOVED lines=13> */
.L_x_7437:
[----:B------:R-:W-:Y:S05]  /*c9b0*/  BSYNC.RECONVERGENT B3 ;  /* 0x0000000000037941 */ /* 0x000fea0003800200 */
.L_x_7436:
        /* <DEDUP_REMOVED lines=43> */
.L_x_7434:
[----:B------:R-:W-:Y:S05]  /*cc70*/  BSYNC.RECONVERGENT B2 ;  /* 0x0000000000027941 */ /* 0x000fea0003800200 */
.L_x_7433:
[----:B------:R-:W-:Y:S01]  /*cc80*/  I2FP.F32.U32 R100, R100 ;  /* 0x0000006400647245 */ /* 0x000fe20000201000 */
[----:B------:R-:W-:Y:S01]  /*cc90*/  IMAD.U32 R19, R19, 0x10000, RZ ;  /* 0x0001000013137824 */ /* 0x000fe200078e00ff */
[----:B------:R-:W-:Y:S01]  /*cca0*/  SHF.L.U32 R111, R111, 0x10, RZ ;  /* 0x000000106f6f7819 */ /* 0x000fe200000006ff */
[----:B------:R-:W-:Y:S01]  /*ccb0*/  BSSY.RECONVERGENT B2, `(.L_x_7438) ;  /* 0x000004c000027945 */ /* 0x000fe20003800200 */
[----:B------:R-:W-:Y:S01]  /*ccc0*/  ISETP.NE.AND P3, PT, R107, 0x1, PT ;  /* 0x000000016b00780c */ /* 0x000fe20003f65270 */
[----:B------:R-:W-:Y:S02]  /*ccd0*/  FFMA.FTZ R101, R100, R117, 1.1641532182693481445e-10 ;  /* 0x2f00000064657423 */ /* 0x000fe40000010075 */
[----:B------:R-:W-:Y:S01]  /*cce0*/  FMUL.FTZ R100, R111, R112 ;  /* 0x000000706f647220 */ /* 0x000fe20000410000 */
[----:B------:R-:W-:Y:S02]  /*ccf0*/  HFMA2 R111, -RZ, RZ, 0, 1.1920928955078125e-07 ;  /* 0x00000002ff6f7431 */ /* 0x000fe400000001ff */
[----:B------:R-:W-:Y:S01]  /*cd00*/  FSETP.GTU.FTZ.AND P2, PT, R101, R118, PT ;  /* 0x000000766500720b */ /* 0x000fe20003f5c000 */
[----:B------:R-:W-:Y:S01]  /*cd10*/  FMUL.FTZ R100, R100, R119 ;  /* 0x0000007764647220 */ /* 0x000fe20000410000 */
[----:B------:R-:W-:-:S04]  /*cd20*/  IMAD.MOV.U32 R101, RZ, RZ, R120 ;  /* 0x000000ffff657224 */ /* 0x000fc800078e0078 */
        /* <DEDUP_REMOVED lines=12> */
.L_x_7440:
        /* <DEDUP_REMOVED lines=13> */
.L_x_7442:
[----:B------:R-:W-:Y:S05]  /*cec0*/  BSYNC.RECONVERGENT B3 ;  /* 0x0000000000037941 */ /* 0x000fea0003800200 */
.L_x_7441:
        /* <DEDUP_REMOVED lines=42> */
.L_x_7439:
[----:B------:R-:W-:Y:S05]  /*d170*/  BSYNC.RECONVERGENT B2 ;  /* 0x0000000000027941 */ /* 0x000fea0003800200 */
.L_x_7438:
        /* <DEDUP_REMOVED lines=8> */
[----:B------:R-:W-:Y:S02]  /*d200*/  PRMT R102, R102, 0x7632, R102 ;  /* 0x0000763266667816 */ /* 0x000fe40000000066 */
[----:B------:R-:W-:Y:S01]  /*d210*/  FSETP.GTU.FTZ.AND P3, PT, R101, R118, PT ;  /* 0x000000766500720b */ /* 0x000fe20003f7c000 */
[----:B------:R-:W-:-:S05]  /*d220*/  FMUL.FTZ R100, R100, R119 ;  /* 0x0000007764647220 */ /* 0x000fca0000410000 */
        /* <DEDUP_REMOVED lines=13> */
.L_x_7445:
        /* <DEDUP_REMOVED lines=13> */
.L_x_7447:
[----:B------:R-:W-:Y:S05]  /*d3d0*/  BSYNC.RECONVERGENT B3 ;  /* 0x0000000000037941 */ /* 0x000fea0003800200 */
.L_x_7446:
        /* <DEDUP_REMOVED lines=42> */
.L_x_7444:
[----:B------:R-:W-:Y:S05]  /*d680*/  BSYNC.RECONVERGENT B2 ;  /* 0x0000000000027941 */ /* 0x000fea0003800200 */
.L_x_7443:
[----:B------:R-:W-:Y:S01]  /*d690*/  I2FP.F32.U32 R100, R101 ;  /* 0x0000006500647245 */ /* 0x000fe20000201000 */
[----:B------:R-:W-:Y:S01]  /*d6a0*/  BSSY.RECONVERGENT B2, `(.L_x_7448) ;  /* 0x000004f000027945 */ /* 0x000fe20003800200 */
[----:B------:R-:W-:Y:S01]  /*d6b0*/  SHF.L.U32 R107, R102, 0x10, RZ ;  /* 0x00000010666b7819 */ /* 0x000fe200000006ff */
[----:B------:R-:W-:Y:S01]  /*d6c0*/  HFMA2 R125, -RZ, RZ, 0, 1.1920928955078125e-07 ;  /* 0x00000002ff7d7431 */ /* 0x000fe200000001ff */
[----:B------:R-:W-:Y:S01]  /*d6d0*/  ISETP.NE.AND P5, PT, R122, 0x1, PT ;  /* 0x000000017a00780c */ /* 0x000fe20003fa5270 */
[----:B------:R-:W-:Y:S01]  /*d6e0*/  FFMA.FTZ R101, R100, R117, 1.1641532182693481445e-10 ;  /* 0x2f00000064657423 */ /* 0x000fe20000010075 */
[----:B------:R-:W-:Y:S01]  /*d6f0*/  PRMT R102, R26, 0x7632, R102 ;  /* 0x000076321a667816 */ /* 0x000fe20000000066 */
[----:B------:R-:W-:-:S03]  /*d700*/  FMUL.FTZ R100, R107, R112 ;  /* 0x000000706b647220 */ /* 0x000fc60000410000 */
[----:B------:R-:W-:Y:S01]  /*d710*/  FSETP.GTU.FTZ.AND P4, PT, R101, R118, PT ;  /* 0x000000766500720b */ /* 0x000fe20003f9c000 */
[----:B------:R-:W-:Y:S01]  /*d720*/  FMUL.FTZ R100, R100, R119 ;  /* 0x0000007764647220 */ /* 0x000fe20000410000 */
[----:B------:R-:W-:Y:S02]  /*d730*/  IMAD.U32 R107, R102, 0x10000, RZ ;  /* 0x00010000666b7824 */ /* 0x000fe400078e00ff */
[----:B------:R-:W-:Y:S02]  /*d740*/  IMAD.MOV.U32 R101, RZ, RZ, R120 ;  /* 0x000000ffff657224 */ /* 0x000fe400078e0078 */
        /* <DEDUP_REMOVED lines=12> */
.L_x_7450:
        /* <DEDUP_REMOVED lines=13> */
.L_x_7452:
[----:B------:R-:W-:Y:S05]  /*d8e0*/  BSYNC.RECONVERGENT B3 ;  /* 0x0000000000037941 */ /* 0x000fea0003800200 */
.L_x_7451:
        /* <DEDUP_REMOVED lines=42> */
.L_x_7449:
[----:B------:R-:W-:Y:S05]  /*db90*/  BSYNC.RECONVERGENT B2 ;  /* 0x0000000000027941 */ /* 0x000fea0003800200 */
.L_x_7448:
        /* <DEDUP_REMOVED lines=24> */
.L_x_7455:
        /* <DEDUP_REMOVED lines=15> */
.L_x_7457:
[----:B------:R-:W-:Y:S05]  /*de10*/  BSYNC.RECONVERGENT B3 ;  /* 0x0000000000037941 */ /* 0x000fea0003800200 */
.L_x_7456:
        /* <DEDUP_REMOVED lines=42> */
.L_x_7454:
[----:B------:R-:W-:Y:S05]  /*e0c0*/  BSYNC.RECONVERGENT B2 ;  /* 0x0000000000027941 */ /* 0x000fea0003800200 */
.L_x_7453:
[----:B------:R-:W-:Y:S02]  /*e0d0*/  I2FP.F32.U32 R100, R101 ;  /* 0x0000006500647245 */ /* 0x000fe40000201000 */
[----:B------:R-:W-:Y:S02]  /*e0e0*/  SHF.L.U32 R101, R124, 0x10, RZ ;  /* 0x000000107c657819 */ /* 0x000fe400000006ff */
[----:B------:R-:W-:Y:S01]  /*e0f0*/  PRMT R102, R27, 0x7632, R102 ;  /* 0x000076321b667816 */ /* 0x000fe20000000066 */
[----:B------:R-:W-:Y:S01]  /*e100*/  FFMA.FTZ R117, R100, R117, 1.1641532182693481445e-10 ;  /* 0x2f00000064757423 */ /* 0x000fe20000010075 */
[----:B------:R-:W-:Y:S01]  /*e110*/  F2FP.BF16.F32.PACK_AB R100, R17, R16 ;  /* 0x000000101164723e */ /* 0x000fe200000010ff */
[----:B------:R-:W-:Y:S02]  /*e120*/  FMUL.FTZ R112, R101, R112 ;  /* 0x0000007065707220 */ /* 0x000fe40000410000 */
[----:B------:R-:W-:Y:S01]  /*e130*/  IMAD.U32 R101, R102, 0x10000, RZ ;  /* 0x0001000066657824 */ /* 0x000fe200078e00ff */
[----:B------:R-:W-:Y:S01]  /*e140*/  FSETP.GTU.FTZ.AND P6, PT, R117, R118, PT ;  /* 0x000000767500720b */ /* 0x000fe20003fdc000 */
[----:B------:R-:W-:Y:S01]  /*e150*/  FMUL.FTZ R112, R112, R119 ;  /* 0x0000007770707220 */ /* 0x000fe20000410000 */
[----:B------:R-:W-:-:S04]  /*e160*/  F2FP.BF16.F32.PACK_AB R102, R107, R106 ;  /* 0x0000006a6b66723e */ /* 0x000fc800000010ff */
[----:B------:R-:W-:Y:S02]  /*e170*/  FSEL R112, R112, RZ, !P6 ;  /* 0x000000ff70707208 */ /* 0x000fe40007000000 */
[----:B------:R-:W-:-:S03]  /*e180*/  PLOP3.LUT P6, PT, P6, PT, PT, 0x8, 0x80 ;  /* 0x000000000080781c */ /* 0x000fc600037ce170 */
[----:B------:R-:W-:Y:S01]  /*e190*/  FFMA.FTZ R118, R112, R31, R101 ;  /* 0x0000001f70767223 */ /* 0x000fe20000010065 */
[----:B------:R-:W-:-:S04]  /*e1a0*/  F2FP.BF16.F32.PACK_AB R101, R19, R18 ;  /* 0x000000121365723e */ /* 0x000fc800000010ff */
[----:B------:R-:W-:Y:S01]  /*e1b0*/  F2FP.BF16.F32.PACK_AB R103, R118, R111 ;  /* 0x0000006f7667723e */ /* 0x000fe200000010ff */
[----:B------:R-:W-:Y:S06]  /*e1c0*/  BRA `(.L_x_7458) ;  /* 0x0000002800347947 */ /* 0x000fec0003800000 */
.L_x_7417:
        /* <DEDUP_REMOVED lines=16> */
.L_x_7461:
        /* <DEDUP_REMOVED lines=13> */
.L_x_7463:
[----:B------:R-:W-:Y:S05]  /*e3a0*/  BSYNC.RECONVERGENT B3 ;  /* 0x0000000000037941 */ /* 0x000fea0003800200 */
.L_x_7462:
        /* <DEDUP_REMOVED lines=42> */
.L_x_7460:
[----:B------:R-:W-:Y:S05]  /*e650*/  BSYNC.RECONVERGENT B2 ;  /* 0x0000000000027941 */ /* 0x000fea0003800200 */
.L_x_7459:
        /* <DEDUP_REMOVED lines=27> */
.L_x_7466:
        /* <DEDUP_REMOVED lines=13> */
.L_x_7468:
[----:B------:R-:W-:Y:S05]  /*e8e0*/  BSYNC.RECONVERGENT B3 ;  /* 0x0000000000037941 */ /* 0x000fea0003800200 */
.L_x_7467:
        /* <DEDUP_REMOVED lines=43> */
.L_x_7465:
[----:B------:R-:W-:Y:S05]  /*eba0*/  BSYNC.RECONVERGENT B2 ;  /* 0x0000000000027941 */ /* 0x000fea0003800200 */
.L_x_7464:
        /* <DEDUP_REMOVED lines=23> */
.L_x_7471:
        /* <DEDUP_REMOVED lines=13> */
.L_x_7473:
[----:B------:R-:W-:Y:S05]  /*edf0*/  BSYNC.RECONVERGENT B3 ;  /* 0x0000000000037941 */ /* 0x000fea0003800200 */
.L_x_7472:
        /* <DEDUP_REMOVED lines=43> */
.L_x_7470:
[----:B------:R-:W-:Y:S05]  /*f0b0*/  BSYNC.RECONVERGENT B2 ;  /* 0x0000000000027941 */ /* 0x000fea0003800200 */
.L_x_7469:
        /* <DEDUP_REMOVED lines=23> */
.L_x_7476:
        /* <DEDUP_REMOVED lines=13> */
.L_x_7478:
[----:B------:R-:W-:Y:S05]  /*f300*/  BSYNC.RECONVERGENT B3 ;  /* 0x0000000000037941 */ /* 0x000fea0003800200 */
.L_x_7477:
        /* <DEDUP_REMOVED lines=43> */
.L_x_7475:
[----:B------:R-:W-:Y:S05]  /*f5c0*/  BSYNC.RECONVERGENT B2 ;  /* 0x0000000000027941 */ /* 0x000fea0003800200 */
.L_x_7474:
        /* <DEDUP_REMOVED lines=9> */
[----:B------:R-:W-:-:S05]  /*f660*/  FMUL.FTZ R100, R100, R119 ;  /* 0x0000007764647220 */ /* 0x000fca0000410000 */
        /* <DEDUP_REMOVED lines=12> */
.L_x_7481:
        /* <DEDUP_REMOVED lines=13> */
.L_x_7483:
[----:B------:R-:W-:Y:S05]  /*f800*/  BSYNC.RECONVERGENT B3 ;  /* 0x0000000000037941 */ /* 0x000fea0003800200 */
.L_x_7482:
        /* <DEDUP_REMOVED lines=42> */
.L_x_7480:
[----:B------:R-:W-:Y:S05]  /*fab0*/  BSYNC.RECONVERGENT B2 ;  /* 0x0000000000027941 */ /* 0x000fea0003800200 */
.L_x_7479:
[----:B------:R-:W-:Y:S01]  /*fac0*/  I2FP.F32.U32 R100, R101 ;  /* 0x0000006500647245 */ /* 0x000fe20000201000 */
[C---:B------:R-:W-:Y:S01]  /*fad0*/  IMAD.U32 R107, R102.reuse, 0x10000, RZ ;  /* 0x00010000666b7824 */ /* 0x040fe200078e00ff */
[----:B------:R-:W-:Y:S01]  /*fae0*/  ISETP.NE.AND P4, PT, R111, 0x1, PT ;  /* 0x000000016f00780c */ /* 0x000fe20003f85270 */
[----:B------:R-:W-:Y:S01]  /*faf0*/  BSSY.RECONVERGENT B2, `(.L_x_7484) ;  /* 0x000004c000027945 */ /* 0x000fe20003800200 */
[----:B------:R-:W-:Y:S01]  /*fb00*/  PRMT R102, R102, 0x7632, R102 ;  /* 0x0000763266667816 */ /* 0x000fe20000000066 */
[----:B------:R-:W-:Y:S01]  /*fb10*/  FFMA.FTZ R101, R100, R117, 1.1641532182693481445e-10 ;  /* 0x2f00000064657423 */ /* 0x000fe20000010075 */
[----:B------:R-:W-:Y:S01]  /*fb20*/  FMUL.FTZ R100, R107, R112 ;  /* 0x000000706b647220 */ /* 0x000fe20000410000 */
[----:B------:R-:W-:-:S03]  /*fb30*/  MOV R122, 0x2 ;  /* 0x00000002007a7802 */ /* 0x000fc60000000f00 */
        /* <DEDUP_REMOVED lines=15> */
.L_x_7486:
        /* <DEDUP_REMOVED lines=13> */
.L_x_7488:
[----:B------:R-:W-:Y:S05]  /*fd00*/  BSYNC.RECONVERGENT B3 ;  /* 0x0000000000037941 */ /* 0x000fea0003800200 */
.L_x_7487:
        /* <DEDUP_REMOVED lines=42> */
.L_x_7485:
[----:B------:R-:W-:Y:S05]  /*ffb0*/  BSYNC.RECONVERGENT B2 ;  /* 0x0000000000027941 */ /* 0x000fea0003800200 */
.L_x_7484:
        /* <DEDUP_REMOVED lines=22> */
.L_x_7491:
        /* <DEDUP_REMOVED lines=13> */
.L_x_7493:
[----:B------:R-:W-:Y:S05]  /*101f0*/  BSYNC.RECONVERGENT B3 ;  /* 0x0000000000037941 */ /* 0x000fea0003800200 */
.L_x_7492:
        /* <DEDUP_REMOVED lines=42> */
.L_x_7490:
[----:B------:R-:W-:Y:S05]  /*104a0*/  BSYNC.RECONVERGENT B2 ;  /* 0x0000000000027941 */ /* 0x000fea0003800200 */
.L_x_7489:
        /* <DEDUP_REMOVED lines=23> */
.L_x_7496:
        /* <DEDUP_REMOVED lines=15> */
.L_x_7498:
[----:B------:R-:W-:Y:S05]  /*10710*/  BSYNC.RECONVERGENT B3 ;  /* 0x0000000000037941 */ /* 0x000fea0003800200 */
.L_x_7497:
        /* <DEDUP_REMOVED lines=42> */
.L_x_7495:
[----:B------:R-:W-:Y:S05]  /*109c0*/  BSYNC.RECONVERGENT B2 ;  /* 0x0000000000027941 */ /* 0x000fea0003800200 */
.L_x_7494:
        /* <DEDUP_REMOVED lines=11> */
[----:B------:R-:W-:-:S05]  /*10a80*/  FMUL.FTZ R118, R112, R31 ;  /* 0x0000001f70767220 */ /* 0x000fca0000410000 */
[----:B------:R-:W-:-:S07]  /*10a90*/  F2FP.BF16.F32.PACK_AB R103, R118, R111 ;  /* 0x0000006f7667723e */ /* 0x000fce00000010ff */
.L_x_7458:
        /* <DEDUP_REMOVED lines=21> */
.L_x_7416:
[----:B------:R-:W-:Y:S05]  /*10bf0*/  BSYNC.RECONVERGENT B1 ;  /* 0x0000000000017941 */ /* 0x000fea0003800200 */
.L_x_7415:
        /* <DEDUP_REMOVED lines=101> */
.L_x_7518:
        /* <DEDUP_REMOVED lines=8> */
[----:B0-----:R-:W-:Y:S01]  /*112d0*/  FADD.FTZ R114, R102, R103 ;  /* 0x0000006766727221 */ /* 0x001fe20000010000 */
[----:B------:R-:W0:Y:S05]  /*112e0*/  @!P1 LDC.64 R116, c[0x0][0x3c8] ;  /* 0x0000f200ff749b82 */ /* 0x000e2a0000000a00 */
[----:B------:R-:W2:Y:S01]  /*112f0*/  MUFU.RSQ R114, R114 ;  /* 0x0000007200727308 */ /* 0x000ea20000001400 */
[----:B-1----:R-:W-:-:S05]  /*11300*/  @!P1 IMAD.WIDE R112, R4, 0x4, R112 ;  /* 0x0000000404709825 */ /* 0x002fca00078e0270 */
[----:B------:R1:W-:Y:S01]  /*11310*/  @!P1 STG.E desc[UR8][R112.64], R101 ;  /* 0x0000006570009986 */ /* 0x0003e2000c101908 */
[----:B0-----:R-:W-:Y:S01]  /*11320*/  @!P1 IMAD.WIDE R102, R4, 0x4, R116 ;  /* 0x0000000404669825 */ /* 0x001fe200078e0274 */
[----:B------:R-:W-:-:S04]  /*11330*/  FSEL R116, R101, RZ, P2 ;  /* 0x000000ff65747208 */ /* 0x000fc80001000000 */
[----:B--2---:R1:W-:Y:S01]  /*11340*/  @!P1 STG.E desc[UR8][R102.64], R114 ;  /* 0x0000007266009986 */ /* 0x0043e2000c101908 */
[----:B------:R-:W-:Y:S05]  /*11350*/  @!P5 BRA `(.L_x_7501) ;  /* 0x000000000080d947 */ /* 0x000fea0003800000 */
[----:B-1----:R-:W0:Y:S01]  /*11360*/  LDC.64 R112, c[0x0][0x428] ;  /* 0x00010a00ff707b82 */ /* 0x002e220000000a00 */
        /* <DEDUP_REMOVED lines=31> */
.L_x_7501:
[----:B------:R-:W-:Y:S05]  /*11560*/  BSYNC.RECONVERGENT B1 ;  /* 0x0000000000017941 */ /* 0x000fea0003800200 */
.L_x_7500:
        /* <DEDUP_REMOVED lines=35> */
.L_x_7503:
[----:B------:R-:W-:Y:S05]  /*117a0*/  BSYNC.RECONVERGENT B1 ;  /* 0x0000000000017941 */ /* 0x000fea0003800200 */
.L_x_7502:
        /* <DEDUP_REMOVED lines=33> */
.L_x_7505:
[----:B------:R-:W-:Y:S05]  /*119c0*/  BSYNC.RECONVERGENT B1 ;  /* 0x0000000000017941 */ /* 0x000fea0003800200 */
.L_x_7504:
[----:B0123--:R-:W0:Y:S02]  /*119d0*/  LDC.64 R100, c[0x0][0x380] ;  /* 0x0000e000ff647b82 */ /* 0x00fe240000000a00 */
[----:B0-----:R-:W-:-:S04]  /*119e0*/  LEA R4, R100, R4, 0x2 ;  /* 0x0000000464047211 */ /* 0x001fc800078e10ff */
[----:B------:R-:W-:-:S13]  /*119f0*/  ISETP.GE.AND P0, PT, R4, R101, PT ;  /* 0x000000650400720c */ /* 0x000fda0003f06270 */
[----:B------:R-:W-:Y:S05]  /*11a00*/  @!P0 BRA `(.L_x_7506) ;  /* 0xfffffef000d88947 */ /* 0x000fea000383ffff */
[----:B------:R-:W-:Y:S05]  /*11a10*/  BSYNC B0 ;  /* 0x0000000000007941 */ /* 0x000fea0003800000 */
.L_x_7247:
[----:B------:R-:W-:Y:S05]  /*11a20*/  EXIT ;  /* 0x000000000000794d */ /* 0x000fea0003800000 */
.L_x_7499:
        /* <DEDUP_REMOVED lines=8> */
.L_x_7508:
[----:B------:R-:W-:Y:S05]  /*11ab0*/  BSYNC B1 ;  /* 0x0000000000017941 */ /* 0x000fea0003800000 */
.L_x_7507:
        /* <DEDUP_REMOVED lines=10> */
.L_x_7509:
[----:B------:R-:W-:Y:S01]  /*11b60*/  HFMA2 R124, -RZ, RZ, 0, 2.384185791015625e-07 ;  /* 0x00000004ff7c7431 */ /* 0x000fe200000001ff */
[----:B------:R-:W-:-:S05]  /*11b70*/  MOV R100, R117 ;  /* 0x0000007500647202 */ /* 0x000fca0000000f00 */
[----:B------:R-:W-:-:S04]  /*11b80*/  FADD.FTZ R112, R103, R100 ;  /* 0x0000006467707221 */ /* 0x000fc80000010000 */
[----:B------:R-:W-:-:S07]  /*11b90*/  IMAD.MOV.U32 R119, RZ, RZ, R112 ;  /* 0x000000ffff777224 */ /* 0x000fce00078e0070 */
[----:B------:R-:W-:Y:S05]  /*11ba0*/  WARPSYNC.COLLECTIVE R116, `(.L_x_7510) ;  /* 0x0000000074087348 */ /* 0x000fea0003c00000 */
[----:B------:R0:W1:Y:S02]  /*11bb0*/  SHFL.BFLY P4, R117, R119, R124, R125 ;  /* 0x0c00007c77757389 */ /* 0x000064000008007d */
[----:B01----:R-:W-:Y:S05]  /*11bc0*/  ENDCOLLECTIVE ;  /* 0x000000000000791b */ /* 0x003fea0003800000 */
.L_x_7510:
[----:B------:R-:W-:Y:S02]  /*11bd0*/  IMAD.MOV.U32 R124, RZ, RZ, 0x8 ;  /* 0x00000008ff7c7424 */ /* 0x000fe400078e00ff */
[----:B------:R-:W-:-:S04]  /*11be0*/  IMAD.MOV.U32 R113, RZ, RZ, R117 ;  /* 0x000000ffff717224 */ /* 0x000fc800078e0075 */
[----:B------:R-:W-:-:S05]  /*11bf0*/  FADD.FTZ R113, R112, R113 ;  /* 0x0000007170717221 */ /* 0x000fca0000010000 */
[----:B------:R-:W-:-:S07]  /*11c00*/  MOV R119, R113 ;  /* 0x0000007100777202 */ /* 0x000fce0000000f00 */
[----:B------:R-:W-:Y:S05]  /*11c10*/  WARPSYNC.COLLECTIVE R116, `(.L_x_7511) ;  /* 0x0000000074087348 */ /* 0x000fea0003c00000 */
[----:B------:R0:W1:Y:S02]  /*11c20*/  SHFL.BFLY P4, R117, R119, R124, R125 ;  /* 0x0c00007c77757389 */ /* 0x000064000008007d */
[----:B01----:R-:W-:Y:S05]  /*11c30*/  ENDCOLLECTIVE ;  /* 0x000000000000791b */ /* 0x003fea0003800000 */
.L_x_7511:
[----:B------:R-:W-:Y:S01]  /*11c40*/  HFMA2 R124, -RZ, RZ, 0, 9.5367431640625e-07 ;  /* 0x00000010ff7c7431 */ /* 0x000fe200000001ff */
[----:B------:R-:W-:-:S05]  /*11c50*/  MOV R100, R117 ;  /* 0x0000007500647202 */ /* 0x000fca0000000f00 */
[----:B------:R-:W-:-:S04]  /*11c60*/  FADD.FTZ R114, R113, R100 ;  /* 0x0000006471727221 */ /* 0x000fc80000010000 */
[----:B------:R-:W-:-:S07]  /*11c70*/  IMAD.MOV.U32 R119, RZ, RZ, R114 ;  /* 0x000000ffff777224 */ /* 0x000fce00078e0072 */
[----:B------:R-:W-:Y:S05]  /*11c80*/  WARPSYNC.COLLECTIVE R116, `(.L_x_7512) ;  /* 0x0000000074087348 */ /* 0x000fea0003c00000 */
[----:B------:R0:W1:Y:S02]  /*11c90*/  SHFL.BFLY P4, R117, R119, R124, R125 ;  /* 0x0c00007c77757389 */ /* 0x000064000008007d */
[----:B01----:R-:W-:Y:S05]  /*11ca0*/  ENDCOLLECTIVE ;  /* 0x000000000000791b */ /* 0x003fea0003800000 */
.L_x_7512:
[----:B------:R-:W-:Y:S01]  /*11cb0*/  MOV R124, 0x1 ;  /* 0x00000001007c7802 */ /* 0x000fe20000000f00 */
        /* <DEDUP_REMOVED lines=55> */
.L_x_7513:
[----:B------:R-:W-:Y:S02]  /*12030*/  IMAD.MOV.U32 R124, RZ, RZ, 0x2 ;  /* 0x00000002ff7c7424 */ /* 0x000fe400078e00ff */
[----:B------:R-:W-:-:S04]  /*12040*/  IMAD.MOV.U32 R103, RZ, RZ, R117 ;  /* 0x000000ffff677224 */ /* 0x000fc800078e0075 */
[----:B------:R-:W-:-:S05]  /*12050*/  FADD.FTZ R103, R100, R103 ;  /* 0x0000006764677221 */ /* 0x000fca0000010000 */
[----:B------:R-:W-:-:S07]  /*12060*/  MOV R119, R103 ;  /* 0x0000006700777202 */ /* 0x000fce0000000f00 */
[----:B------:R-:W-:Y:S05]  /*12070*/  WARPSYNC.COLLECTIVE R116, `(.L_x_7514) ;  /* 0x0000000074087348 */ /* 0x000fea0003c00000 */
[----:B------:R0:W1:Y:S02]  /*12080*/  SHFL.BFLY P4, R117, R119, R124, R125 ;  /* 0x0c00007c77757389 */ /* 0x000064000008007d */
[----:B01----:R-:W-:Y:S05]  /*12090*/  ENDCOLLECTIVE ;  /* 0x000000000000791b */ /* 0x003fea0003800000 */
.L_x_7514:
[----:B------:R-:W-:Y:S01]  /*120a0*/  HFMA2 R124, -RZ, RZ, 0, 2.384185791015625e-07 ;  /* 0x00000004ff7c7431 */ /* 0x000fe200000001ff */
[----:B------:R-:W-:-:S05]  /*120b0*/  MOV R112, R117 ;  /* 0x0000007500707202 */ /* 0x000fca0000000f00 */
[----:B------:R-:W-:-:S04]  /*120c0*/  FADD.FTZ R112, R103, R112 ;  /* 0x0000007067707221 */ /* 0x000fc80000010000 */
[----:B------:R-:W-:-:S07]  /*120d0*/  IMAD.MOV.U32 R119, RZ, RZ, R112 ;  /* 0x000000ffff777224 */ /* 0x000fce00078e0070 */
[----:B------:R-:W-:Y:S05]  /*120e0*/  WARPSYNC.COLLECTIVE R116, `(.L_x_7515) ;  /* 0x0000000074087348 */ /* 0x000fea0003c00000 */
[----:B------:R0:W1:Y:S02]  /*120f0*/  SHFL.BFLY P4, R117, R119, R124, R125 ;  /* 0x0c00007c77757389 */ /* 0x000064000008007d */
[----:B01----:R-:W-:Y:S05]  /*12100*/  ENDCOLLECTIVE ;  /* 0x000000000000791b */ /* 0x003fea0003800000 */
.L_x_7515:
[----:B------:R-:W-:Y:S02]  /*12110*/  IMAD.MOV.U32 R124, RZ, RZ, 0x8 ;  /* 0x00000008ff7c7424 */ /* 0x000fe400078e00ff */
[----:B------:R-:W-:-:S04]  /*12120*/  IMAD.MOV.U32 R113, RZ, RZ, R117 ;  /* 0x000000ffff717224 */ /* 0x000fc800078e0075 */
[----:B------:R-:W-:-:S05]  /*12130*/  FADD.FTZ R113, R112, R113 ;  /* 0x0000007170717221 */ /* 0x000fca0000010000 */
[----:B------:R-:W-:-:S07]  /*12140*/  MOV R119, R113 ;  /* 0x0000007100777202 */ /* 0x000fce0000000f00 */
[----:B------:R-:W-:Y:S05]  /*12150*/  WARPSYNC.COLLECTIVE R116, `(.L_x_7516) ;  /* 0x0000000074087348 */ /* 0x000fea0003c00000 */
[----:B------:R0:W1:Y:S02]  /*12160*/  SHFL.BFLY P4, R117, R119, R124, R125 ;  /* 0x0c00007c77757389 */ /* 0x000064000008007d */
[----:B01----:R-:W-:Y:S05]  /*12170*/  ENDCOLLECTIVE ;  /* 0x000000000000791b */ /* 0x003fea0003800000 */
.L_x_7516:
[----:B------:R-:W-:Y:S01]  /*12180*/  HFMA2 R124, -RZ, RZ, 0, 9.5367431640625e-07 ;  /* 0x00000010ff7c7431 */ /* 0x000fe200000001ff */
[----:B------:R-:W-:-:S05]  /*12190*/  MOV R114, R117 ;  /* 0x0000007500727202 */ /* 0x000fca0000000f00 */
[----:B------:R-:W-:-:S04]  /*121a0*/  FADD.FTZ R114, R113, R114 ;  /* 0x0000007271727221 */ /* 0x000fc80000010000 */
[----:B------:R-:W-:-:S07]  /*121b0*/  IMAD.MOV.U32 R119, RZ, RZ, R114 ;  /* 0x000000ffff777224 */ /* 0x000fce00078e0072 */
[----:B------:R-:W-:Y:S05]  /*121c0*/  WARPSYNC.COLLECTIVE R116, `(.L_x_7517) ;  /* 0x0000000074087348 */ /* 0x000fea0003c00000 */
[----:B------:R0:W1:Y:S02]  /*121d0*/  SHFL.BFLY P4, R117, R119, R124, R125 ;  /* 0x0c00007c77757389 */ /* 0x000064000008007d */
[----:B01----:R-:W-:Y:S05]  /*121e0*/  ENDCOLLECTIVE ;  /* 0x000000000000791b */ /* 0x003fea0003800000 */
.L_x_7517:
[----:B------:R-:W-:Y:S05]  /*121f0*/  BRA `(.L_x_7518) ;  /* 0xfffffff000147947 */ /* 0x000fea000383ffff */
.L_x_7519:
        /* <DEDUP_REMOVED lines=16> */
.L_x_28746:


//--------------------- .text._ZN10layer_norm13ln_fwd_kernelINS_13Kernel_traitsIf13__nv_bfloat16S2_S2_fjLj768ELj1ELj4ELj1ELj16ENS_18Kernel_traits_baseILj768EfS2_S2_S2_fjLj128EEEEELb1ELb1ELb0ELb1EEEvNS_9FwdParamsE --------------------------
	.section	.text._ZN10layer_norm13ln_fwd_kernelINS_13Kernel_traitsIf13__nv_bfloat16S2_S2_fjLj768ELj1ELj4ELj1ELj16ENS_18Kernel_traits_baseILj768EfS2_S2_S2_fjLj128EEEEELb1ELb1ELb0ELb1EEEvNS_9FwdParamsE,"ax",@progbits
	.align	128
        .global         _ZN10layer_norm13ln_fwd_kernelINS_13Kernel_traitsIf13__nv_bfloat16S2_S2_fjLj768ELj1ELj4ELj1ELj16ENS_18Kernel_traits_baseILj768EfS2_S2_S2_fjLj128EEEEELb1ELb1ELb0ELb1EEEvNS_9FwdParamsE
        .type           _ZN10layer_norm13ln_fwd_kernelINS_13Kernel_traitsIf13__nv_bfloat16S2_S2_fjLj768ELj1ELj4ELj1ELj16ENS_18Kernel_traits_baseILj768EfS2_S2_S2_fjLj128EEEEELb1ELb1ELb0ELb1EEEvNS_9FwdParamsE,@function
        .size           _ZN10layer_norm13ln_fwd_kernelINS_13Kernel_traitsIf13__nv_bfloat16S2_S2_fjLj768ELj1ELj4ELj1ELj16ENS_18Kernel_traits_baseILj768EfS2_S2_S2_fjLj128EEEEELb1ELb1ELb0ELb1EEEvNS_9FwdParamsE,(.L_x_28747 - _ZN10layer_norm13ln_fwd_kernelINS_13Kernel_traitsIf13__nv_bfloat16S2_S2_fjLj768ELj1ELj4ELj1ELj16ENS_18Kernel_traits_baseILj768EfS2_S2_S2_fjLj128EEEEELb1ELb1ELb0ELb1EEEvNS_9FwdParamsE)
        .other          _ZN10layer_norm13ln_fwd_kernelINS_13Kernel_traitsIf13__nv_bfloat16S2_S2_fjLj768ELj1ELj4ELj1ELj16ENS_18Kernel_traits_baseILj768EfS2_S2_S2_fjLj128EEEEELb1ELb1ELb0ELb1EEEvNS_9FwdParamsE,@"STO_CUDA_ENTRY STV_DEFAULT"
_ZN10layer_norm13ln_fwd_kernelINS_13Kernel_traitsIf13__nv_bfloat16S2_S2_fjLj768ELj1ELj4ELj1ELj16ENS_18Kernel_traits_baseILj768EfS2_S2_S2_fjLj128EEEEELb1ELb1ELb0ELb1EEEvNS_9FwdParamsE:
.text._ZN10layer_norm13ln_fwd_kernelINS_13Kernel_traitsIf13__nv_bfloat16S2_S2_fjLj768ELj1ELj4ELj1ELj16ENS_18Kernel_traits_baseILj768EfS2_S2_S2_fjLj128EEEEELb1ELb1ELb0ELb1EEEvNS_9FwdParamsE:
[----:B------:R-:W-:Y:S01]  /*0000*/  LDC R1, c[0x0][0x37c] ;  /* 0x0000df00ff017b82 */ /* 0x000fe20000000800 */
[----:B------:R-:W0:Y:S07]  /*0010*/  LDCU.U8 UR4, c[0x0][0x464] ;  /* 0x00008c80ff0477ac */ /* 0x000e2e0008000000 */
[----:B------:R-:W1:Y:S01]  /*0020*/  LDC R126, c[0x0][0x458] ;  /* 0x00011600ff7e7b82 */ /* 0x000e620000000800 */
[----:B------:R-:W2:Y:S01]  /*0030*/  LDCU.64 UR6, c[0x0][0x450] ;  /* 0x00008a00ff0677ac */ /* 0x000ea20008000a00 */
[----:B------:R-:W3:Y:S06]  /*0040*/  LDCU.64 UR8, c[0x0][0x358] ;  /* 0x00006b00ff0877ac */ /* 0x000eec0008000a00 */
[----:B------:R-:W1:Y:S01]  /*0050*/  LDC R127, c[0x0][0x45c] ;  /* 0x00011700ff7f7b82 */ /* 0x000e620000000800 */
[----:B------:R-:W4:Y:S01]  /*0060*/  LDCU.64 UR10, c[0x0][0x438] ;  /* 0x00008700ff0a77ac */ /* 0x000f220008000a00 */
[----:B0-----:R-:W-:Y:S01]  /*0070*/  ISETP.NE.AND P0, PT, RZ, UR4, PT ;  /* 0x00000004ff007c0c */ /* 0x001fe2000bf05270 */
[----:B--2---:R-:W-:-:S02]  /*0080*/  IMAD.U32 R2, RZ, RZ, UR6 ;  /* 0x00000006ff027e24 */ /* 0x004fc4000f8e00ff */
[----:B------:R-:W-:-:S10]  /*0090*/  IMAD.U32 R3, RZ, RZ, UR7 ;  /* 0x00000007ff037e24 */ /* 0x000fd4000f8e00ff */
[----:B---3--:R-:W2:Y:S01]  /*00a0*/  @P0 LDG.E.64 R2, desc[UR8][R2.64] ;  /* 0x0000000802020981 */ /* 0x008ea2000c1e1b00 */
[----:B------:R-:W0:Y:S03]  /*00b0*/  @P0 LDC R9, c[0x0][0x460] ;  /* 0x00011800ff090b82 */ /* 0x000e260000000800 */
[----:B-1----:R-:W0:Y:S01]  /*00c0*/  @P0 LDG.E.64 R4, desc[UR8][R126.64] ;  /* 0x000000087e040981 */ /* 0x002e22000c1e1b00 */
[----:B----4-:R-:W-:Y:S01]  /*00d0*/  UISETP.NE.U32.AND UP0, UPT, UR10, URZ, UPT ;  /* 0x000000ff0a00728c */ /* 0x010fe2000bf05070 */
[----:B------:R-:W1:Y:S03]  /*00e0*/  S2R R6, SR_TID.X ;  /* 0x0000000000067919 */ /* 0x000e660000002100 */
[----:B------:R-:W3:Y:S01]  /*00f0*/  S2UR UR5, SR_CTAID.X ;  /* 0x00000000000579c3 */ /* 0x000ee20000002500 */
[----:B------:R-:W-:-:S07]  /*0100*/  UISETP.NE.AND.EX UP0, UPT, UR11, URZ, UPT, UP0 ;  /* 0x000000ff0b00728c */ /* 0x000fce000bf05300 */
[----:B------:R-:W1:Y:S01]  /*0110*/  LDC R7, c[0x0][0x360] ;  /* 0x0000d800ff077b82 */ /* 0x000e620000000800 */
[----:B---3--:R-:W-:Y:S02]  /*0120*/  USHF.L.U32 UR4, UR5, 0x2, URZ ;  /* 0x0000000205047899 */ /* 0x008fe400080006ff */
[--C-:B-1----:R-:W-:Y:S01]  /*0130*/  IMAD R0, R7, UR5, R6.reuse ;  /* 0x0000000507007c24 */ /* 0x102fe2000f8e0206 */
[----:B--2---:R-:W-:Y:S02]  /*0140*/  @P0 R2UR UR6, R2 ;  /* 0x00000000020602ca */ /* 0x004fe400000e0000 */
[----:B------:R-:W-:Y:S02]  /*0150*/  @P0 R2UR UR7, R3 ;  /* 0x00000000030702ca */ /* 0x000fe400000e0000 */
[----:B0-----:R-:W-:Y:S02]  /*0160*/  @P0 IADD3 R126, P1, PT, R4, R9, RZ ;  /* 0x00000009047e0210 */ /* 0x001fe40007f3e0ff */
[----:B------:R-:W-:-:S02]  /*0170*/  SHF.R.U32.HI R3, RZ, 0x5, R6 ;  /* 0x00000005ff037819 */ /* 0x000fc40000011606 */
[----:B------:R-:W-:Y:S02]  /*0180*/  @P0 IADD3.X R127, PT, PT, RZ, R5, RZ, P1, !PT ;  /* 0x00000005ff7f0210 */ /* 0x000fe40000ffe4ff */
[----:B------:R-:W-:Y:S02]  /*0190*/  LOP3.LUT R2, R6, 0x1f, RZ, 0xc0, !PT ;  /* 0x0000001f06027812 */ /* 0x000fe400078ec0ff */
[----:B------:R-:W-:Y:S01]  /*01a0*/  LOP3.LUT R3, R3, UR4, RZ, 0xfc, !PT ;  /* 0x0000000403037c12 */ /* 0x000fe2000f8efcff */
[----:B------:R-:W-:Y:S01]  /*01b0*/  UIADD3 UR16, UPT, UPT, UR6, -0x61c88647, URZ ;  /* 0x9e3779b906107890 */ /* 0x000fe2000fffe0ff */
[--C-:B------:R-:W-:Y:S01]  /*01c0*/  SHF.R.U64 R4, R126, 0x2, R127.reuse ;  /* 0x000000027e047819 */ /* 0x100fe2000000127f */
[----:B------:R-:W-:Y:S01]  /*01d0*/  UIADD3 UR17, UPT, UPT, UR7, -0x4498517b, URZ ;  /* 0xbb67ae8507117890 */ /* 0x000fe2000fffe0ff */
[----:B------:R-:W-:Y:S01]  /*01e0*/  SHF.R.U32.HI R5, RZ, 0x2, R127 ;  /* 0x00000002ff057819 */ /* 0x000fe2000001167f */
[----:B------:R-:W-:Y:S02]  /*01f0*/  UIADD3 UR18, UPT, UPT, UR6, 0x3c6ef372, URZ ;  /* 0x3c6ef37206127890 */ /* 0x000fe4000fffe0ff */
[----:B------:R-:W-:-:S02]  /*0200*/  UIADD3 UR19, UPT, UPT, UR7, 0x76cf5d0a, URZ ;  /* 0x76cf5d0a07137890 */ /* 0x000fc4000fffe0ff */
[----:B------:R-:W-:Y:S02]  /*0210*/  UIADD3 UR20, UPT, UPT, UR6, -0x255992d5, URZ ;  /* 0xdaa66d2b06147890 */ /* 0x000fe4000fffe0ff */
[----:B------:R-:W-:Y:S02]  /*0220*/  UIADD3 UR21, UPT, UPT, UR7, 0x32370b8f, URZ ;  /* 0x32370b8f07157890 */ /* 0x000fe4000fffe0ff */
[----:B------:R-:W-:Y:S02]  /*0230*/  UIADD3 UR22, UPT, UPT, UR6, 0x78dde6e4, URZ ;  /* 0x78dde6e406167890 */ /* 0x000fe4000fffe0ff */
[----:B------:R-:W-:Y:S02]  /*0240*/  UIADD3 UR23, UPT, UPT, UR7, -0x126145ec, URZ ;  /* 0xed9eba1407177890 */ /* 0x000fe4000fffe0ff */
[----:B------:R-:W-:Y:S02]  /*0250*/  UIADD3 UR24, UPT, UPT, UR6, 0x1715609d, URZ ;  /* 0x1715609d06187890 */ /* 0x000fe4000fffe0ff */
[----:B------:R-:W-:-:S02]  /*0260*/  UIADD3 UR25, UPT, UPT, UR7, -0x56f99767, URZ ;  /* 0xa906689907197890 */ /* 0x000fc4000fffe0ff */
[----:B------:R-:W-:Y:S02]  /*0270*/  UIADD3 UR26, UPT, UPT, UR6, -0x4ab325aa, URZ ;  /* 0xb54cda56061a7890 */ /* 0x000fe4000fffe0ff */
[----:B------:R-:W-:Y:S02]  /*0280*/  UIADD3 UR27, UPT, UPT, UR7, 0x646e171e, URZ ;  /* 0x646e171e071b7890 */ /* 0x000fe4000fffe0ff */
[----:B------:R-:W-:Y:S02]  /*0290*/  UIADD3 UR28, UPT, UPT, UR6, 0x5384540f, URZ ;  /* 0x5384540f061c7890 */ /* 0x000fe4000fffe0ff */
[----:B------:R-:W-:Y:S02]  /*02a0*/  UIADD3 UR29, UPT, UPT, UR7, 0x1fd5c5a3, URZ ;  /* 0x1fd5c5a3071d7890 */ /* 0x000fe4000fffe0ff */
[----:B------:R-:W-:Y:S02]  /*02b0*/  UIADD3 UR30, UPT, UPT, UR6, -0xe443238, URZ ;  /* 0xf1bbcdc8061e7890 */ /* 0x000fe4000fffe0ff */
[----:B------:R-:W-:-:S02]  /*02c0*/  UIADD3 UR31, UPT, UPT, UR7, -0x24c28bd8, URZ ;  /* 0xdb3d7428071f7890 */ /* 0x000fc4000fffe0ff */
[----:B------:R-:W-:Y:S02]  /*02d0*/  UIADD3 UR32, UPT, UPT, UR6, -0x700cb87f, URZ ;  /* 0x8ff3478106207890 */ /* 0x000fe4000fffe0ff */
[----:B------:R-:W-:Y:S01]  /*02e0*/  UIADD3 UR33, UPT, UPT, UR7, -0x695add53, URZ ;  /* 0x96a522ad07217890 */ /* 0x000fe2000fffe0ff */
[----:B------:R-:W-:Y:S11]  /*02f0*/  BRA.U !UP0, `(.L_x_7520) ;  /* 0x0000000108647547 */ /* 0x000ff6000b800000 */
        /* <DEDUP_REMOVED lines=25> */
.L_x_7520:
        /* <DEDUP_REMOVED lines=28> */
.L_x_7521:
[----:B------:R-:W1:Y:S02]  /*0650*/  LDCU UR4, c[0x0][0x384] ;  /* 0x00007080ff0477ac */ /* 0x000e640008000800 */
[----:B-1----:R-:W-:-:S13]  /*0660*/  ISETP.GE.AND P0, PT, R3, UR4, PT ;  /* 0x0000000403007c0c */ /* 0x002fda000bf06270 */
[----:B------:R-:W-:Y:S05]  /*0670*/  @P0 EXIT ;  /* 0x000000000000094d */ /* 0x000fea0003800000 */
[----:B0-----:R-:W-:Y:S01]  /*0680*/  IMAD.HI.U32 R6, R0, -0x326172a9, RZ ;  /* 0xcd9e8d5700067827 */ /* 0x001fe200078e00ff */
        /* <DEDUP_REMOVED lines=19> */
[----:B------:R-:W0:Y:S03]  /*07c0*/  LDCU UR14, c[0x0][0x388] ;  /* 0x00007100ff0e77ac */ /* 0x000e260008000800 */
[----:B------:R-:W-:Y:S01]  /*07d0*/  IMAD.HI.U32 R6, R8, -0x2daee0ad, RZ ;  /* 0xd2511f5308067827 */ /* 0x000fe200078e00ff */
[----:B------:R-:W-:Y:S01]  /*07e0*/  LOP3.LUT R7, R12, UR18, R7, 0x96, !PT ;  /* 0x000000120c077c12 */ /* 0x000fe2000f8e9607 */
[----:B------:R-:W4:Y:S02]  /*07f0*/  LDCU UR15, c[0x0][0x448] ;  /* 0x00008900ff0f77ac */ /* 0x000f240008000800 */
[----:B------:R-:W-:Y:S01]  /*0800*/  IMAD R12, R8, -0x2daee0ad, RZ ;  /* 0xd2511f53080c7824 */ /* 0x000fe200078e02ff */
[----:B------:R-:W-:Y:S01]  /*0810*/  LOP3.LUT R6, R9, UR19, R6, 0x96, !PT ;  /* 0x0000001309067c12 */ /* 0x000fe2000f8e9606 */
[----:B------:R-:W-:Y:S01]  /*0820*/  IMAD.HI.U32 R11, R7, -0x2daee0ad, RZ ;  /* 0xd2511f53070b7827 */ /* 0x000fe200078e00ff */
[----:B------:R-:W0:Y:S03]  /*0830*/  LDCU.64 UR12, c[0x0][0x3a0] ;  /* 0x00007400ff0c77ac */ /* 0x000e260008000a00 */
[----:B------:R-:W-:Y:S01]  /*0840*/  IMAD R9, R10, -0x326172a9, RZ ;  /* 0xcd9e8d570a097824 */ /* 0x000fe200078e02ff */
[----:B------:R-:W-:Y:S01]  /*0850*/  LOP3.LUT R11, R12, UR21, R11, 0x96, !PT ;  /* 0x000000150c0b7c12 */ /* 0x000fe2000f8e960b */
[----:B------:R-:W-:Y:S01]  /*0860*/  IMAD.HI.U32 R8, R6, -0x326172a9, RZ ;  /* 0xcd9e8d5706087827 */ /* 0x000fe200078e00ff */
[----:B------:R-:W-:-:S02]  /*0870*/  UISETP.NE.AND.EX UP0, UPT, UR11, URZ, UPT, UP0 ;  /* 0x000000ff0b00728c */ /* 0x000fc4000bf05300 */
[----:B-1----:R-:W-:Y:S01]  /*0880*/  UISETP.NE.AND UP1, UPT, UR4, URZ, UPT ;  /* 0x000000ff0400728c */ /* 0x002fe2000bf25270 */
        /* <DEDUP_REMOVED lines=39> */
[----:B0-234-:R-:W-:-:S07]  /*0b00*/  IMAD R128, R7, -0x326172a9, RZ ;  /* 0xcd9e8d5707807824 */ /* 0x01dfce00078e02ff */
.L_x_7769:
[----:B0-----:R-:W0:Y:S01]  /*0b10*/  LDC.64 R104, c[0x0][0x390] ;  /* 0x0000e400ff687b82 */ /* 0x001e220000000a00 */
[----:B------:R-:W1:Y:S01]  /*0b20*/  @UP0 LDCU.64 UR4, c[0x0][0x3e0] ;  /* 0x00007c00ff0407ac */ /* 0x000e620008000a00 */
[----:B------:R-:W-:Y:S01]  /*0b30*/  IMAD R7, R3, UR14, RZ ;  /* 0x0000000e03077c24 */ /* 0x000fe2000f8e02ff */
[----:B------:R-:W-:Y:S01]  /*0b40*/  PLOP3.LUT P0, PT, PT, PT, UP0, 0x80, 0x8 ;  /* 0x000000000008781c */ /* 0x000fe20003f0f008 */
[----:B------:R-:W-:Y:S01]  /*0b50*/  IMAD.MOV.U32 R10, RZ, RZ, 0x2 ;  /* 0x00000002ff0a7424 */ /* 0x000fe200078e00ff */
[----:B------:R-:W-:Y:S02]  /*0b60*/  PLOP3.LUT P1, PT, PT, PT, UP0, 0x80, 0x8 ;  /* 0x000000000008781c */ /* 0x000fe40003f2f008 */
[----:B------:R-:W-:-:S04]  /*0b70*/  SHF.R.S32.HI R8, RZ, 0x1f, R7 ;  /* 0x0000001fff087819 */ /* 0x000fc80000011407 */
[----:B------:R-:W-:-:S04]  /*0b80*/  LEA.HI R7, R8, R7, RZ, 0x3 ;  /* 0x0000000708077211 */ /* 0x000fc800078f18ff */
[----:B------:R-:W-:Y:S01]  /*0b90*/  LEA.HI.SX32 R7, R7, R2, 0x1d ;  /* 0x0000000207077211 */ /* 0x000fe200078feaff */
[----:B-1----:R-:W-:-:S04]  /*0ba0*/  @P0 IMAD.WIDE R8, R3, R10, UR4 ;  /* 0x0000000403080e25 */ /* 0x002fc8000f8e020a */
[----:B0-----:R-:W-:Y:S02]  /*0bb0*/  IMAD.WIDE.U32 R12, R7, 0x10, R104 ;  /* 0x00000010070c7825 */ /* 0x001fe400078e0068 */
[----:B------:R-:W2:Y:S04]  /*0bc0*/  @P1 LDG.E.U16 R8, desc[UR8][R8.64] ;  /* 0x0000000808081981 */ /* 0x000ea8000c1e1500 */
[----:B-----5:R-:W5:Y:S01]  /*0bd0*/  LDG.E.128 R12, desc[UR8][R12.64] ;  /* 0x000000080c0c7981 */ /* 0x020f62000c1e1d00 */
[----:B------:R-:W-:Y:S01]  /*0be0*/  ISETP.NE.U32.AND P0, PT, RZ, UR12, PT ;  /* 0x0000000cff007c0c */ /* 0x000fe2000bf05070 */
[----:B------:R-:W-:Y:S01]  /*0bf0*/  HFMA2 R108, -RZ, RZ, 1.875, 0 ;  /* 0x3f800000ff6c7431 */ /* 0x000fe200000001ff */
[----:B------:R-:W-:Y:S01]  /*0c00*/  PLOP3.LUT P1, PT, PT, PT, UP0, 0x80, 0x8 ;  /* 0x000000000008781c */ /* 0x000fe20003f2f008 */
[----:B------:R-:W-:Y:S01]  /*0c10*/  IMAD.MOV.U32 R109, RZ, RZ, 0x2f800000 ;  /* 0x2f800000ff6d7424 */ /* 0x000fe200078e00ff */
[----:B------:R-:W-:-:S11]  /*0c20*/  ISETP.NE.AND.EX P0, PT, RZ, UR13, PT, P0 ;  /* 0x0000000dff007c0c */ /* 0x000fd6000bf05300 */
[----:B--2---:R-:W-:Y:S02]  /*0c30*/  @P1 IMAD.U32 R108, R8, 0x10000, RZ ;  /* 0x00010000086c1824 */ /* 0x004fe400078e00ff */
[----:B------:R-:W-:Y:S05]  /*0c40*/  @!P0 BRA `(.L_x_7523) ;  /* 0x0000002800708947 */ /* 0x000fea0003800000 */
        /* <DEDUP_REMOVED lines=9> */
[----:B------:R-:W-:-:S04]  /*0ce0*/  MOV R9, 0x2 ;  /* 0x0000000200097802 */ /* 0x000fc80000000f00 */
[----:B------:R-:W-:-:S05]  /*0cf0*/  VIADDMNMX.U32 R8, R126, 0xfffffffe, R9, PT ;  /* 0xfffffffe7e087846 */ /* 0x000fca0003800009 */
[----:B------:R-:W-:-:S04]  /*0d00*/  IMAD.SHL.U32 R10, R8, 0x4, RZ ;  /* 0x00000004080a7824 */ /* 0x000fc800078e00ff */
[----:B------:R-:W0:Y:S02]  /*0d10*/  LDC R8, c[0x2][R10] ;  /* 0x008000000a087b82 */ /* 0x000e240000000800 */
[----:B0-----:R-:W-:-:S04]  /*0d20*/  SHF.R.S32.HI R9, RZ, 0x1f, R8 ;  /* 0x0000001fff097819 */ /* 0x001fc80000011408 */
.L_x_28586:
[----:B------:R-:W-:Y:S05]  /*0d30*/  BRX R8 -0xd40                                          (*"BRANCH_TARGETS .L_x_28587,.L_x_28588,.L_x_28589"*) ;  /* 0xfffffff008b07949 */ /* 0x000fea000383ffff */
.L_x_28589:
[----:B------:R-:W-:Y:S01]  /*0d40*/  VIADD R10, R126, 0x1 ;  /* 0x000000017e0a7836 */ /* 0x000fe20000000000 */
[----:B------:R-:W-:Y:S01]  /*0d50*/  MOV R18, R114 ;  /* 0x0000007200127202 */ /* 0x000fe20000000f00 */
[----:B------:R-:W-:Y:S01]  /*0d60*/  IMAD.MOV.U32 R8, RZ, RZ, R125 ;  /* 0x000000ffff087224 */ /* 0x000fe200078e007d */
[----:B------:R-:W-:Y:S06]  /*0d70*/  BRA `(.L_x_7525) ;  /* 0x0000000000ec7947 */ /* 0x000fec0003800000 */
.L_x_28587:
[----:B------:R-:W-:Y:S02]  /*0d80*/  HFMA2 R10, -RZ, RZ, 0, 1.78813934326171875e-07 ;  /* 0x00000003ff0a7431 */ /* 0x000fe400000001ff */
[----:B------:R-:W-:Y:S02]  /*0d90*/  IMAD.MOV.U32 R18, RZ, RZ, R114 ;  /* 0x000000ffff127224 */ /* 0x000fe400078e0072 */
[----:B------:R-:W-:Y:S01]  /*0da0*/  IMAD.MOV.U32 R8, RZ, RZ, R124 ;  /* 0x000000ffff087224 */ /* 0x000fe200078e007c */
[----:B------:R-:W-:Y:S06]  /*0db0*/  BRA `(.L_x_7525) ;  /* 0x0000000000dc7947 */ /* 0x000fec0003800000 */
.L_x_28588:
        /* <DEDUP_REMOVED lines=13> */
.L_x_7527:
[----:B------:R-:W-:Y:S05]  /*0e90*/  BSYNC.RECONVERGENT B2 ;  /* 0x0000000000027941 */ /* 0x000fea0003800200 */
.L_x_7526:
        /* <DEDUP_REMOVED lines=41> */
.L_x_7525:
[----:B------:R-:W-:Y:S05]  /*1130*/  BSYNC.RECONVERGENT B1 ;  /* 0x0000000000017941 */ /* 0x000fea0003800200 */
.L_x_7524:
[----:B------:R-:W-:Y:S01]  /*1140*/  I2FP.F32.U32 R8, R8 ;  /* 0x0000000800087245 */ /* 0x000fe20000201000 */
[----:B-----5:R-:W-:Y:S01]  /*1150*/  IMAD.U32 R9, R12, 0x10000, RZ ;  /* 0x000100000c097824 */ /* 0x020fe200078e00ff */
[----:B------:R-:W-:Y:S01]  /*1160*/  MOV R110, UR35 ;  /* 0x00000023006e7c02 */ /* 0x000fe20008000f00 */
[----:B------:R-:W-:Y:S01]  /*1170*/  IMAD.U32 R111, RZ, RZ, UR34 ;  /* 0x00000022ff6f7e24 */ /* 0x000fe2000f8e00ff */
[----:B------:R-:W-:Y:S01]  /*1180*/  ISETP.NE.AND P2, PT, R10, 0x1, PT ;  /* 0x000000010a00780c */ /* 0x000fe20003f45270 */
[----:B------:R-:W-:Y:S01]  /*1190*/  FFMA.FTZ R8, R8, R109, 1.1641532182693481445e-10 ;  /* 0x2f00000008087423 */ /* 0x000fe2000001006d */
[----:B------:R-:W-:Y:S01]  /*11a0*/  FMUL.FTZ R9, R9, R108 ;  /* 0x0000006c09097220 */ /* 0x000fe20000410000 */
[----:B------:R-:W-:Y:S01]  /*11b0*/  BSSY.RECONVERGENT B1, `(.L_x_7528) ;  /* 0x000004d000017945 */ /* 0x000fe20003800200 */
[----:B------:R-:W-:Y:S01]  /*11c0*/  HFMA2 R16, -RZ, RZ, 0, 1.1920928955078125e-07 ;  /* 0x00000002ff107431 */ /* 0x000fe200000001ff */
[----:B------:R-:W-:Y:S01]  /*11d0*/  PRMT R12, R12, 0x7632, R12 ;  /* 0x000076320c0c7816 */ /* 0x000fe2000000000c */
[----:B------:R-:W-:Y:S01]  /*11e0*/  FMUL.FTZ R9, R9, R110 ;  /* 0x0000006e09097220 */ /* 0x000fe20000410000 */
[----:B------:R-:W-:Y:S01]  /*11f0*/  FSETP.GTU.FTZ.AND P1, PT, R8, R111, PT ;  /* 0x0000006f0800720b */ /* 0x000fe20003f3c000 */
[----:B------:R-:W-:-:S02]  /*1200*/  IMAD.U32 R8, R24, 0x10000, RZ ;  /* 0x0001000018087824 */ /* 0x000fc400078e00ff */
[----:B------:R-:W-:Y:S01]  /*1210*/  IMAD.MOV.U32 R11, RZ, RZ, R128 ;  /* 0x000000ffff0b7224 */ /* 0x000fe200078e0080 */
[----:B------:R-:W-:Y:S02]  /*1220*/  FSEL R9, R9, RZ, !P1 ;  /* 0x000000ff09097208 */ /* 0x000fe40004800000 */
[----:B------:R-:W-:-:S03]  /*1230*/  PLOP3.LUT P1, PT, P1, PT, PT, 0x8, 0x80 ;  /* 0x000000000080781c */ /* 0x000fc60000f2e170 */
[----:B------:R-:W-:Y:S01]  /*1240*/  FFMA.FTZ R8, R9, R48, R8 ;  /* 0x0000003009087223 */ /* 0x000fe20000010008 */
        /* <DEDUP_REMOVED lines=11> */
.L_x_7530:
        /* <DEDUP_REMOVED lines=13> */
.L_x_7532:
[----:B------:R-:W-:Y:S05]  /*13d0*/  BSYNC.RECONVERGENT B2 ;  /* 0x0000000000027941 */ /* 0x000fea0003800200 */
.L_x_7531:
        /* <DEDUP_REMOVED lines=42> */
.L_x_7529:
[----:B------:R-:W-:Y:S05]  /*1680*/  BSYNC.RECONVERGENT B1 ;  /* 0x0000000000017941 */ /* 0x000fea0003800200 */
.L_x_7528:
        /* <DEDUP_REMOVED lines=24> */
.L_x_7535:
        /* <DEDUP_REMOVED lines=13> */
.L_x_7537:
[----:B------:R-:W-:Y:S05]  /*18e0*/  BSYNC.RECONVERGENT B2 ;  /* 0x0000000000027941 */ /* 0x000fea0003800200 */
.L_x_7536:
        /* <DEDUP_REMOVED lines=42> */
.L_x_7534:
[----:B------:R-:W-:Y:S05]  /*1b90*/  BSYNC.RECONVERGENT B1 ;  /* 0x0000000000017941 */ /* 0x000fea0003800200 */
.L_x_7533:
        /* <DEDUP_REMOVED lines=25> */
.L_x_7540:
        /* <DEDUP_REMOVED lines=13> */
.L_x_7542:
[----:B------:R-:W-:Y:S05]  /*1e00*/  BSYNC.RECONVERGENT B2 ;  /* 0x0000000000027941 */ /* 0x000fea0003800200 */
.L_x_7541:
        /* <DEDUP_REMOVED lines=42> */
.L_x_7539:
[----:B------:R-:W-:Y:S05]  /*20b0*/  BSYNC.RECONVERGENT B1 ;  /* 0x0000000000017941 */ /* 0x000fea0003800200 */
.L_x_7538:
        /* <DEDUP_REMOVED lines=23> */
.L_x_7545:
        /* <DEDUP_REMOVED lines=13> */
.L_x_7547:
[----:B------:R-:W-:Y:S05]  /*2300*/  BSYNC.RECONVERGENT B2 ;  /* 0x0000000000027941 */ /* 0x000fea0003800200 */
.L_x_7546:
        /* <DEDUP_REMOVED lines=42> */
.L_x_7544:
[----:B------:R-:W-:Y:S05]  /*25b0*/  BSYNC.RECONVERGENT B1 ;  /* 0x0000000000017941 */ /* 0x000fea0003800200 */
.L_x_7543:
        /* <DEDUP_REMOVED lines=25> */
.L_x_7550:
        /* <DEDUP_REMOVED lines=13> */
.L_x_7552:
[----:B------:R-:W-:Y:S05]  /*2820*/  BSYNC.RECONVERGENT B2 ;  /* 0x0000000000027941 */ /* 0x000fea0003800200 */
.L_x_7551:
        /* <DEDUP_REMOVED lines=42> */
.L_x_7549:
[----:B------:R-:W-:Y:S05]  /*2ad0*/  BSYNC.RECONVERGENT B1 ;  /* 0x0000000000017941 */ /* 0x000fea0003800200 */
.L_x_7548:
        /* <DEDUP_REMOVED lines=23> */
.L_x_7555:
        /* <DEDUP_REMOVED lines=13> */
.L_x_7557:
[----:B------:R-:W-:Y:S05]  /*2d20*/  BSYNC.RECONVERGENT B2 ;  /* 0x0000000000027941 */ /* 0x000fea0003800200 */
.L_x_7556:
        /* <DEDUP_REMOVED lines=42> */
.L_x_7554:
[----:B------:R-:W-:Y:S05]  /*2fd0*/  BSYNC.RECONVERGENT B1 ;  /* 0x0000000000017941 */ /* 0x000fea0003800200 */
.L_x_7553:
        /* <DEDUP_REMOVED lines=11> */
[----:B------:R-:W-:Y:S02]  /*3090*/  MOV R122, 0x2 ;  /* 0x00000002007a7802 */ /* 0x000fe40000000f00 */
        /* <DEDUP_REMOVED lines=13> */
.L_x_7560:
        /* <DEDUP_REMOVED lines=15> */
.L_x_7562:
[----:B------:R-:W-:Y:S05]  /*3260*/  BSYNC.RECONVERGENT B2 ;  /* 0x0000000000027941 */ /* 0x000fea0003800200 */
.L_x_7561:
        /* <DEDUP_REMOVED lines=42> */
.L_x_7559:
[----:B------:R-:W-:Y:S05]  /*3510*/  BSYNC.RECONVERGENT B1 ;  /* 0x0000000000017941 */ /* 0x000fea0003800200 */
.L_x_7558:
        /* <DEDUP_REMOVED lines=12> */
[----:B------:R-:W-:-:S05]  /*35e0*/  FFMA.FTZ R15, R16, R47, R15 ;  /* 0x0000002f100f7223 */ /* 0x000fca000001000f */
[----:B------:R-:W-:Y:S01]  /*35f0*/  F2FP.BF16.F32.PACK_AB R103, R15, R14 ;  /* 0x0000000e0f67723e */ /* 0x000fe200000010ff */
[----:B------:R-:W-:Y:S06]  /*3600*/  BRA `(.L_x_7563) ;  /* 0x0000002800207947 */ /* 0x000fec0003800000 */
.L_x_7523:
        /* <DEDUP_REMOVED lines=16> */
.L_x_7566:
        /* <DEDUP_REMOVED lines=13> */
.L_x_7568:
[----:B------:R-:W-:Y:S05]  /*37e0*/  BSYNC.RECONVERGENT B2 ;  /* 0x0000000000027941 */ /* 0x000fea0003800200 */
.L_x_7567:
        /* <DEDUP_REMOVED lines=41> */
.L_x_7565:
[----:B------:R-:W-:Y:S05]  /*3a80*/  BSYNC.RECONVERGENT B1 ;  /* 0x0000000000017941 */ /* 0x000fea0003800200 */
.L_x_7564:
        /* <DEDUP_REMOVED lines=26> */
.L_x_7571:
        /* <DEDUP_REMOVED lines=13> */
.L_x_7573:
[----:B------:R-:W-:Y:S05]  /*3d00*/  BSYNC.RECONVERGENT B2 ;  /* 0x0000000000027941 */ /* 0x000fea0003800200 */
.L_x_7572:
        /* <DEDUP_REMOVED lines=42> */
.L_x_7570:
[----:B------:R-:W-:Y:S05]  /*3fb0*/  BSYNC.RECONVERGENT B1 ;  /* 0x0000000000017941 */ /* 0x000fea0003800200 */
.L_x_7569:
        /* <DEDUP_REMOVED lines=23> */
.L_x_7576:
        /* <DEDUP_REMOVED lines=13> */
.L_x_7578:
[----:B------:R-:W-:Y:S05]  /*4200*/  BSYNC.RECONVERGENT B2 ;  /* 0x0000000000027941 */ /* 0x000fea0003800200 */
.L_x_7577:
        /* <DEDUP_REMOVED lines=42> */
.L_x_7575:
[----:B------:R-:W-:Y:S05]  /*44b0*/  BSYNC.RECONVERGENT B1 ;  /* 0x0000000000017941 */ /* 0x000fea0003800200 */
.L_x_7574:
        /* <DEDUP_REMOVED lines=23> */
.L_x_7581:
        /* <DEDUP_REMOVED lines=13> */
.L_x_7583:
[----:B------:R-:W-:Y:S05]  /*4700*/  BSYNC.RECONVERGENT B2 ;  /* 0x0000000000027941 */ /* 0x000fea0003800200 */
.L_x_7582:
        /* <DEDUP_REMOVED lines=42> */
.L_x_7580:
[----:B------:R-:W-:Y:S05]  /*49b0*/  BSYNC.RECONVERGENT B1 ;  /* 0x0000000000017941 */ /* 0x000fea0003800200 */
.L_x_7579:
        /* <DEDUP_REMOVED lines=22> */
.L_x_7586:
        /* <DEDUP_REMOVED lines=13> */
.L_x_7588:
[----:B------:R-:W-:Y:S05]  /*4bf0*/  BSYNC.RECONVERGENT B2 ;  /* 0x0000000000027941 */ /* 0x000fea0003800200 */
.L_x_7587:
        /* <DEDUP_REMOVED lines=42> */
.L_x_7585:
[----:B------:R-:W-:Y:S05]  /*4ea0*/  BSYNC.RECONVERGENT B1 ;  /* 0x0000000000017941 */ /* 0x000fea0003800200 */
.L_x_7584:
        /* <DEDUP_REMOVED lines=23> */
.L_x_7591:
        /* <DEDUP_REMOVED lines=13> */
.L_x_7593:
[----:B------:R-:W-:Y:S05]  /*50f0*/  BSYNC.RECONVERGENT B2 ;  /* 0x0000000000027941 */ /* 0x000fea0003800200 */
.L_x_7592:
        /* <DEDUP_REMOVED lines=42> */
.L_x_7590:
[----:B------:R-:W-:Y:S05]  /*53a0*/  BSYNC.RECONVERGENT B1 ;  /* 0x0000000000017941 */ /* 0x000fea0003800200 */
.L_x_7589:
        /* <DEDUP_REMOVED lines=22> */
.L_x_7596:
        /* <DEDUP_REMOVED lines=13> */
.L_x_7598:
[----:B------:R-:W-:Y:S05]  /*55e0*/  BSYNC.RECONVERGENT B2 ;  /* 0x0000000000027941 */ /* 0x000fea0003800200 */
.L_x_7597:
        /* <DEDUP_REMOVED lines=42> */
.L_x_7595:
[----:B------:R-:W-:Y:S05]  /*5890*/  BSYNC.RECONVERGENT B1 ;  /* 0x0000000000017941 */ /* 0x000fea0003800200 */
.L_x_7594:
        /* <DEDUP_REMOVED lines=10> */
[----:B------:R-:W-:-:S04]  /*5940*/  FSETP.GTU.FTZ.AND P5, PT, R14, R111, PT ;  /* 0x0000006f0e00720b */ /* 0x000fc80003fbc000 */
        /* <DEDUP_REMOVED lines=12> */
.L_x_7601:
        /* <DEDUP_REMOVED lines=15> */
.L_x_7603:
[----:B------:R-:W-:Y:S05]  /*5b00*/  BSYNC.RECONVERGENT B2 ;  /* 0x0000000000027941 */ /* 0x000fea0003800200 */
.L_x_7602:
        /* <DEDUP_REMOVED lines=42> */
.L_x_7600:
[----:B------:R-:W-:Y:S05]  /*5db0*/  BSYNC.RECONVERGENT B1 ;  /* 0x0000000000017941 */ /* 0x000fea0003800200 */
.L_x_7599:
        /* <DEDUP_REMOVED lines=11> */
[----:B------:R-:W-:-:S05]  /*5e70*/  FMUL.FTZ R15, R16, R47 ;  /* 0x0000002f100f7220 */ /* 0x000fca0000410000 */
[----:B------:R-:W-:-:S07]  /*5e80*/  F2FP.BF16.F32.PACK_AB R103, R15, R14 ;  /* 0x0000000e0f67723e */ /* 0x000fce00000010ff */
.L_x_7563:
        /* <DEDUP_REMOVED lines=9> */
[----:B------:R-:W-:Y:S01]  /*5f20*/  SEL R17, RZ, 0x100, !P5 ;  /* 0x00000100ff117807 */ /* 0x000fe20006800000 */
[----:B------:R-:W2:Y:S01]  /*5f30*/  @P0 LDC.64 R114, c[0x0][0x3a0] ;  /* 0x0000e800ff720b82 */ /* 0x000ea20000000a00 */
[----:B------:R-:W-:Y:S02]  /*5f40*/  LOP3.LUT R121, R121, R21, R20, 0xfe, !PT ;  /* 0x0000001579797212 */ /* 0x000fe400078efe14 */
[----:B------:R-:W-:Y:S02]  /*5f50*/  SEL R120, RZ, 0x1, !P3 ;  /* 0x00000001ff787807 */ /* 0x000fe40005800000 */
[----:B------:R-:W-:Y:S01]  /*5f60*/  LOP3.LUT R17, R17, R19, R16, 0xfe, !PT ;  /* 0x0000001311117212 */ /* 0x000fe200078efe10 */
[C---:B------:R-:W-:Y:S01]  /*5f70*/  VIADD R16, R7.reuse, 0x20 ;  /* 0x0000002007107836 */ /* 0x040fe20000000000 */
[----:B------:R-:W-:Y:S01]  /*5f80*/  SEL R20, RZ, 0x1, !P6 ;  /* 0x00000001ff147807 */ /* 0x000fe20007000000 */
[----:B0-----:R-:W-:Y:S01]  /*5f90*/  IMAD.WIDE.U32 R106, R7, 0x10, R118 ;  /* 0x00000010076a7825 */ /* 0x001fe200078e0076 */
[----:B------:R-:W-:-:S02]  /*5fa0*/  LOP3.LUT R121, R121, R120, RZ, 0xfc, !PT ;  /* 0x0000007879797212 */ /* 0x000fc400078efcff */
[----:B------:R-:W-:Y:S01]  /*5fb0*/  LOP3.LUT R120, R17, R20, RZ, 0xfc, !PT ;  /* 0x0000001411787212 */ /* 0x000fe200078efcff */
        /* <DEDUP_REMOVED lines=24> */
.L_x_7607:
        /* <DEDUP_REMOVED lines=13> */
.L_x_7609:
[----:B------:R-:W-:Y:S05]  /*6210*/  BSYNC.RECONVERGENT B2 ;  /* 0x0000000000027941 */ /* 0x000fea0003800200 */
.L_x_7608:
        /* <DEDUP_REMOVED lines=41> */
.L_x_7606:
[----:B------:R-:W-:Y:S05]  /*64b0*/  BSYNC.RECONVERGENT B1 ;  /* 0x0000000000017941 */ /* 0x000fea0003800200 */
.L_x_7605:
[----:B------:R-:W-:Y:S01]  /*64c0*/  I2FP.F32.U32 R18, R17 ;  /* 0x0000001100127245 */ /* 0x000fe20000201000 */
[----:B------:R-:W-:Y:S01]  /*64d0*/  BSSY.RECONVERGENT B1, `(.L_x_7610) ;  /* 0x0000051000017945 */ /* 0x000fe20003800200 */
[----:B-----5:R-:W-:Y:S01]  /*64e0*/  SHF.L.U32 R17, R20, 0x10, RZ ;  /* 0x0000001014117819 */ /* 0x020fe200000006ff */
        /* <DEDUP_REMOVED lines=11> */
[--C-:B------:R-:W-:Y:S01]  /*65a0*/  FFMA.FTZ R17, R17, R40, R18.reuse ;  /* 0x0000002811117223 */ /* 0x100fe20000010012 */
[----:B------:R-:W-:Y:S02]  /*65b0*/  P2R R114, PR, RZ, 0x2 ;  /* 0x00000002ff727803 */ /* 0x000fe40000000000 */
[----:B------:R-:W-:Y:S01]  /*65c0*/  PRMT R18, R24, 0x7632, R18 ;  /* 0x0000763218127816 */ /* 0x000fe20000000012 */
        /* <DEDUP_REMOVED lines=9> */
.L_x_7612:
        /* <DEDUP_REMOVED lines=13> */
.L_x_7614:
[----:B------:R-:W-:Y:S05]  /*6730*/  BSYNC.RECONVERGENT B2 ;  /* 0x0000000000027941 */ /* 0x000fea0003800200 */
.L_x_7613:
        /* <DEDUP_REMOVED lines=42> */
.L_x_7611:
[----:B------:R-:W-:Y:S05]  /*69e0*/  BSYNC.RECONVERGENT B1 ;  /* 0x0000000000017941 */ /* 0x000fea0003800200 */
.L_x_7610:
        /* <DEDUP_REMOVED lines=24> */
.L_x_7617:
        /* <DEDUP_REMOVED lines=13> */
.L_x_7619:
[----:B------:R-:W-:Y:S05]  /*6c40*/  BSYNC.RECONVERGENT B2 ;  /* 0x0000000000027941 */ /* 0x000fea0003800200 */
.L_x_7618:
        /* <DEDUP_REMOVED lines=42> */
.L_x_7616:
[----:B------:R-:W-:Y:S05]  /*6ef0*/  BSYNC.RECONVERGENT B1 ;  /* 0x0000000000017941 */ /* 0x000fea0003800200 */
.L_x_7615:
        /* <DEDUP_REMOVED lines=25> */
.L_x_7622:
        /* <DEDUP_REMOVED lines=13> */
.L_x_7624:
[----:B------:R-:W-:Y:S05]  /*7160*/  BSYNC.RECONVERGENT B2 ;  /* 0x0000000000027941 */ /* 0x000fea0003800200 */
.L_x_7623:
        /* <DEDUP_REMOVED lines=42> */
.L_x_7621:
[----:B------:R-:W-:Y:S05]  /*7410*/  BSYNC.RECONVERGENT B1 ;  /* 0x0000000000017941 */ /* 0x000fea0003800200 */
.L_x_7620:
        /* <DEDUP_REMOVED lines=23> */
.L_x_7627:
        /* <DEDUP_REMOVED lines=13> */
.L_x_7629:
[----:B------:R-:W-:Y:S05]  /*7660*/  BSYNC.RECONVERGENT B2 ;  /* 0x0000000000027941 */ /* 0x000fea0003800200 */
.L_x_7628:
        /* <DEDUP_REMOVED lines=42> */
.L_x_7626:
[----:B------:R-:W-:Y:S05]  /*7910*/  BSYNC.RECONVERGENT B1 ;  /* 0x0000000000017941 */ /* 0x000fea0003800200 */
.L_x_7625:
        /* <DEDUP_REMOVED lines=8> */
[----:B------:R-:W-:Y:S02]  /*79a0*/  PRMT R22, R26, 0x7632, R22 ;  /* 0x000076321a167816 */ /* 0x000fe40000000016 */
[----:B------:R-:W-:Y:S01]  /*79b0*/  FSETP.GTU.FTZ.AND P3, PT, R100, R111, PT ;  /* 0x0000006f6400720b */ /* 0x000fe20003f7c000 */
[----:B------:R-:W-:Y:S01]  /*79c0*/  FMUL.FTZ R21, R21, R110 ;  /* 0x0000006e15157220 */ /* 0x000fe20000410000 */
[----:B------:R-:W-:Y:S01]  /*79d0*/  IMAD.U32 R100, R26, 0x10000, RZ ;  /* 0x000100001a647824 */ /* 0x000fe200078e00ff */
[----:B------:R-:W-:-:S03]  /*79e0*/  MOV R101, R128 ;  /* 0x0000008000657202 */ /* 0x000fc60000000f00 */
        /* <DEDUP_REMOVED lines=12> */
.L_x_7632:
        /* <DEDUP_REMOVED lines=13> */
.L_x_7634:
[----:B------:R-:W-:Y:S05]  /*7b80*/  BSYNC.RECONVERGENT B2 ;  /* 0x0000000000027941 */ /* 0x000fea0003800200 */
.L_x_7633:
        /* <DEDUP_REMOVED lines=40> */
[----:B------:R-:W-:Y:S01]  /*7e10*/  MOV R101, R120 ;  /* 0x0000007800657202 */ /* 0x000fe20000000f00 */
[----:B------:R-:W-:-:S07]  /*7e20*/  IMAD.MOV.U32 R120, RZ, RZ, R100 ;  /* 0x000000ffff787224 */ /* 0x000fce00078e0064 */
.L_x_7631:
[----:B------:R-:W-:Y:S05]  /*7e30*/  BSYNC.RECONVERGENT B1 ;  /* 0x0000000000017941 */ /* 0x000fea0003800200 */
.L_x_7630:
        /* <DEDUP_REMOVED lines=23> */
.L_x_7637:
        /* <DEDUP_REMOVED lines=13> */
.L_x_7639:
[----:B------:R-:W-:Y:S05]  /*8080*/  BSYNC.RECONVERGENT B2 ;  /* 0x0000000000027941 */ /* 0x000fea0003800200 */
.L_x_7638:
        /* <DEDUP_REMOVED lines=42> */
.L_x_7636:
[----:B------:R-:W-:Y:S05]  /*8330*/  BSYNC.RECONVERGENT B1 ;  /* 0x0000000000017941 */ /* 0x000fea0003800200 */
.L_x_7635:
        /* <DEDUP_REMOVED lines=25> */
.L_x_7642:
        /* <DEDUP_REMOVED lines=15> */
.L_x_7644:
[----:B------:R-:W-:Y:S05]  /*85c0*/  BSYNC.RECONVERGENT B2 ;  /* 0x0000000000027941 */ /* 0x000fea0003800200 */
.L_x_7643:
        /* <DEDUP_REMOVED lines=42> */
.L_x_7641:
[----:B------:R-:W-:Y:S05]  /*8870*/  BSYNC.RECONVERGENT B1 ;  /* 0x0000000000017941 */ /* 0x000fea0003800200 */
.L_x_7640:
[----:B------:R-:W-:Y:S01]  /*8880*/  I2FP.F32.U32 R100, R101 ;  /* 0x0000006500647245 */ /* 0x000fe20000201000 */
[----:B------:R-:W-:Y:S01]  /*8890*/  IMAD.U32 R101, R122, 0x10000, RZ ;  /* 0x000100007a657824 */ /* 0x000fe200078e00ff */
[----:B------:R-:W-:Y:S02]  /*88a0*/  SHF.L.U32 R121, R121, 0x10, RZ ;  /* 0x0000001079797819 */ /* 0x000fe400000006ff */
[----:B------:R-:W-:Y:S01]  /*88b0*/  F2FP.BF16.F32.PACK_AB R102, R22, R21 ;  /* 0x000000151666723e */ /* 0x000fe200000010ff */
[----:B------:R-:W-:Y:S02]  /*88c0*/  FFMA.FTZ R100, R100, R109, 1.1641532182693481445e-10 ;  /* 0x2f00000064647423 */ /* 0x000fe4000001006d */
[----:B------:R-:W-:-:S03]  /*88d0*/  FMUL.FTZ R121, R121, R108 ;  /* 0x0000006c79797220 */ /* 0x000fc60000410000 */
        /* <DEDUP_REMOVED lines=9> */
.L_x_7604:
        /* <DEDUP_REMOVED lines=16> */
.L_x_7648:
        /* <DEDUP_REMOVED lines=13> */
.L_x_7650:
[----:B------:R-:W-:Y:S05]  /*8b40*/  BSYNC.RECONVERGENT B2 ;  /* 0x0000000000027941 */ /* 0x000fea0003800200 */
.L_x_7649:
        /* <DEDUP_REMOVED lines=41> */
.L_x_7647:
[----:B------:R-:W-:Y:S05]  /*8de0*/  BSYNC.RECONVERGENT B1 ;  /* 0x0000000000017941 */ /* 0x000fea0003800200 */
.L_x_7646:
[----:B------:R-:W-:Y:S01]  /*8df0*/  I2FP.F32.U32 R18, R17 ;  /* 0x0000001100127245 */ /* 0x000fe20000201000 */
[----:B-----5:R-:W-:Y:S01]  /*8e00*/  IMAD.U32 R17, R20, 0x10000, RZ ;  /* 0x0001000014117824 */ /* 0x020fe200078e00ff */
        /* <DEDUP_REMOVED lines=8> */
[----:B------:R-:W-:-:S03]  /*8e90*/  IMAD.MOV.U32 R18, RZ, RZ, R128 ;  /* 0x000000ffff127224 */ /* 0x000fc600078e0080 */
        /* <DEDUP_REMOVED lines=13> */
.L_x_7653:
        /* <DEDUP_REMOVED lines=13> */
.L_x_7655:
[----:B------:R-:W-:Y:S05]  /*9040*/  BSYNC.RECONVERGENT B2 ;  /* 0x0000000000027941 */ /* 0x000fea0003800200 */
.L_x_7654:
        /* <DEDUP_REMOVED lines=42> */
.L_x_7652:
[----:B------:R-:W-:Y:S05]  /*92f0*/  BSYNC.RECONVERGENT B1 ;  /* 0x0000000000017941 */ /* 0x000fea0003800200 */
.L_x_7651:
        /* <DEDUP_REMOVED lines=23> */
.L_x_7658:
        /* <DEDUP_REMOVED lines=13> */
.L_x_7660:
[----:B------:R-:W-:Y:S05]  /*9540*/  BSYNC.RECONVERGENT B2 ;  /* 0x0000000000027941 */ /* 0x000fea0003800200 */
.L_x_7659:
        /* <DEDUP_REMOVED lines=42> */
.L_x_7657:
[----:B------:R-:W-:Y:S05]  /*97f0*/  BSYNC.RECONVERGENT B1 ;  /* 0x0000000000017941 */ /* 0x000fea0003800200 */
.L_x_7656:
        /* <DEDUP_REMOVED lines=23> */
.L_x_7663:
        /* <DEDUP_REMOVED lines=13> */
.L_x_7665:
[----:B------:R-:W-:Y:S05]  /*9a40*/  BSYNC.RECONVERGENT B2 ;  /* 0x0000000000027941 */ /* 0x000fea0003800200 */
.L_x_7664:
        /* <DEDUP_REMOVED lines=42> */
.L_x_7662:
[----:B------:R-:W-:Y:S05]  /*9cf0*/  BSYNC.RECONVERGENT B1 ;  /* 0x0000000000017941 */ /* 0x000fea0003800200 */
.L_x_7661:
        /* <DEDUP_REMOVED lines=22> */
.L_x_7668:
        /* <DEDUP_REMOVED lines=13> */
.L_x_7670:
[----:B------:R-:W-:Y:S05]  /*9f30*/  BSYNC.RECONVERGENT B2 ;  /* 0x0000000000027941 */ /* 0x000fea0003800200 */
.L_x_7669:
        /* <DEDUP_REMOVED lines=42> */
.L_x_7667:
[----:B------:R-:W-:Y:S05]  /*a1e0*/  BSYNC.RECONVERGENT B1 ;  /* 0x0000000000017941 */ /* 0x000fea0003800200 */
.L_x_7666:
        /* <DEDUP_REMOVED lines=23> */
.L_x_7673:
        /* <DEDUP_REMOVED lines=13> */
.L_x_7675:
[----:B------:R-:W-:Y:S05]  /*a430*/  BSYNC.RECONVERGENT B2 ;  /* 0x0000000000027941 */ /* 0x000fea0003800200 */
.L_x_7674:
        /* <DEDUP_REMOVED lines=42> */
.L_x_7672:
[----:B------:R-:W-:Y:S05]  /*a6e0*/  BSYNC.RECONVERGENT B1 ;  /* 0x0000000000017941 */ /* 0x000fea0003800200 */
.L_x_7671:
        /* <DEDUP_REMOVED lines=22> */
.L_x_7678:
        /* <DEDUP_REMOVED lines=13> */
.L_x_7680:
[----:B------:R-:W-:Y:S05]  /*a920*/  BSYNC.RECONVERGENT B2 ;  /* 0x0000000000027941 */ /* 0x000fea0003800200 */
.L_x_7679:
        /* <DEDUP_REMOVED lines=42> */
.L_x_7677:
[----:B------:R-:W-:Y:S05]  /*abd0*/  BSYNC.RECONVERGENT B1 ;  /* 0x0000000000017941 */ /* 0x000fea0003800200 */
.L_x_7676:
        /* <DEDUP_REMOVED lines=10> */
[----:B------:R-:W-:Y:S01]  /*ac80*/  FSEL R121, R101, RZ, !P5 ;  /* 0x000000ff65797208 */ /* 0x000fe20006800000 */
[----:B------:R-:W-:Y:S01]  /*ac90*/  IMAD.MOV.U32 R101, RZ, RZ, R128 ;  /* 0x000000ffff657224 */ /* 0x000fe200078e0080 */
[----:B------:R-:W-:-:S03]  /*aca0*/  PLOP3.LUT P5, PT, P5, PT, PT, 0x8, 0x80 ;  /* 0x000000000080781c */ /* 0x000fc60002fae170 */
[----:B------:R-:W-:-:S04]  /*acb0*/  FMUL.FTZ R121, R121, R38 ;  /* 0x0000002679797220 */ /* 0x000fc80000410000 */
        /* <DEDUP_REMOVED lines=10> */
.L_x_7683:
        /* <DEDUP_REMOVED lines=15> */
.L_x_7685:
[----:B------:R-:W-:Y:S05]  /*ae50*/  BSYNC.RECONVERGENT B2 ;  /* 0x0000000000027941 */ /* 0x000fea0003800200 */
.L_x_7684:
        /* <DEDUP_REMOVED lines=42> */
.L_x_7682:
[----:B------:R-:W-:Y:S05]  /*b100*/  BSYNC.RECONVERGENT B1 ;  /* 0x0000000000017941 */ /* 0x000fea0003800200 */
.L_x_7681:
        /* <DEDUP_REMOVED lines=11> */
[----:B------:R-:W-:-:S05]  /*b1c0*/  FMUL.FTZ R112, R112, R39 ;  /* 0x0000002770707220 */ /* 0x000fca0000410000 */
[----:B------:R-:W-:-:S07]  /*b1d0*/  F2FP.BF16.F32.PACK_AB R103, R112, R121 ;  /* 0x000000797067723e */ /* 0x000fce00000010ff */
.L_x_7645:
[----:B------:R-:W0:Y:S01]  /*b1e0*/  @P0 LDC.64 R106, c[0x0][0x3a0] ;  /* 0x0000e800ff6a0b82 */ /* 0x000e220000000a00 */
[----:B------:R-:W-:Y:S01]  /*b1f0*/  SEL R122, RZ, 0x10000, !P5 ;  /* 0x00010000ff7a7807 */ /* 0x000fe20006800000 */
[----:B------:R-:W-:Y:S01]  /*b200*/  IMAD.WIDE.U32 R126, R16, 0x8, R116 ;  /* 0x00000008107e7825 */ /* 0x000fe200078e0074 */
[----:B------:R-:W-:Y:S02]  /*b210*/  ISETP.NE.AND P5, PT, R115, RZ, PT ;  /* 0x000000ff7300720c */ /* 0x000fe40003fa5270 */
[----:B------:R-:W-:Y:S02]  /*b220*/  SEL R121, RZ, 0x1000000, !P6 ;  /* 0x01000000ff797807 */ /* 0x000fe40007000000 */
[----:B------:R-:W-:Y:S02]  /*b230*/  ISETP.NE.AND P6, PT, R114, RZ, PT ;  /* 0x000000ff7200720c */ /* 0x000fe40003fc5270 */
[----:B------:R-:W-:Y:S02]  /*b240*/  SEL R123, RZ, 0x100, !P4 ;  /* 0x00000100ff7b7807 */ /* 0x000fe40006000000 */
[----:B------:R-:W-:-:S02]  /*b250*/  SEL R115, RZ, 0x1000000, !P2 ;  /* 0x01000000ff737807 */ /* 0x000fc40005000000 */
[----:B------:R-:W-:Y:S02]  /*b260*/  SEL R113, RZ, 0x10000, !P1 ;  /* 0x00010000ff717807 */ /* 0x000fe40004800000 */
[----:B------:R-:W-:Y:S02]  /*b270*/  SEL R114, RZ, 0x100, !P5 ;  /* 0x00000100ff727807 */ /* 0x000fe40006800000 */
[----:B------:R-:W-:Y:S02]  /*b280*/  LOP3.LUT R123, R123, R121, R122, 0xfe, !PT ;  /* 0x000000797b7b7212 */ /* 0x000fe400078efe7a */
[----:B------:R-:W-:Y:S02]  /*b290*/  SEL R122, RZ, 0x1, !P3 ;  /* 0x00000001ff7a7807 */ /* 0x000fe40005800000 */
[----:B------:R-:W-:Y:S02]  /*b2a0*/  LOP3.LUT R114, R114, R115, R113, 0xfe, !PT ;  /* 0x0000007372727212 */ /* 0x000fe400078efe71 */
[----:B------:R-:W-:-:S02]  /*b2b0*/  IADD3 R113, PT, PT, R7, 0x40, RZ ;  /* 0x0000004007717810 */ /* 0x000fc40007ffe0ff */
[----:B------:R-:W-:Y:S02]  /*b2c0*/  SEL R121, RZ, 0x1, !P6 ;  /* 0x00000001ff797807 */ /* 0x000fe40007000000 */
[----:B------:R-:W-:Y:S01]  /*b2d0*/  LOP3.LUT R115, R123, R122, RZ, 0xfc, !PT ;  /* 0x0000007a7b737212 */ /* 0x000fe200078efcff */
[----:B------:R-:W-:Y:S01]  /*b2e0*/  IMAD.WIDE.U32 R122, R16, 0x10, R118 ;  /* 0x00000010107a7825 */ /* 0x000fe200078e0076 */
[----:B------:R-:W-:-:S03]  /*b2f0*/  LOP3.LUT R114, R114, R121, RZ, 0xfc, !PT ;  /* 0x0000007972727212 */ /* 0x000fc600078efcff */
[C---:B------:R-:W-:Y:S01]  /*b300*/  IMAD.WIDE.U32 R104, R113.reuse, 0x10, R104 ;  /* 0x0000001071687825 */ /* 0x040fe200078e0068 */
[----:B------:R1:W-:Y:S03]  /*b310*/  STG.E.128 desc[UR8][R122.64], R100 ;  /* 0x000000647a007986 */ /* 0x0003e6000c101d08 */
[----:B0-----:R-:W-:Y:S01]  /*b320*/  @P0 IMAD.WIDE.U32 R130, R113, 0x10, R106 ;  /* 0x0000001071820825 */ /* 0x001fe200078e006a */
[----:B------:R1:W-:Y:S04]  /*b330*/  STG.E.64 desc[UR8][R126.64], R114 ;  /* 0x000000727e007986 */ /* 0x0003e8000c101b08 */
[----:B------:R1:W5:Y:S04]  /*b340*/  @P0 LDG.E.128 R24, desc[UR8][R130.64] ;  /* 0x0000000882180981 */ /* 0x000368000c1e1d00 */
[----:B------:R-:W5:Y:S01]  /*b350*/  LDG.E.128 R104, desc[UR8][R104.64] ;  /* 0x0000000868687981 */ /* 0x000f62000c1e1d00 */
[----:B------:R-:W-:Y:S05]  /*b360*/  @!P0 BRA `(.L_x_7686) ;  /* 0x00000028004c8947 */ /* 0x000fea0003800000 */
[----:B------:R-:W-:Y:S01]  /*b370*/  ISETP.NE.AND P0, PT, R129, 0x1, PT ;  /* 0x000000018100780c */ /* 0x000fe20003f05270 */
[----:B------:R-:W-:Y:S01]  /*b380*/  BSSY.RECONVERGENT B1, `(.L_x_7687) ;  /* 0x0000046000017945 */ /* 0x000fe20003800200 */
[----:B-1----:R-:W-:Y:S01]  /*b390*/  IMAD.MOV.U32 R102, RZ, RZ, 0x2 ;  /* 0x00000002ff667424 */ /* 0x002fe200078e00ff */
        /* <DEDUP_REMOVED lines=13> */
.L_x_7689:
        /* <DEDUP_REMOVED lines=13> */
.L_x_7691:
[----:B------:R-:W-:Y:S05]  /*b540*/  BSYNC.RECONVERGENT B2 ;  /* 0x0000000000027941 */ /* 0x000fea0003800200 */
.L_x_7690:
        /* <DEDUP_REMOVED lines=41> */
.L_x_7688:
[----:B------:R-:W-:Y:S05]  /*b7e0*/  BSYNC.RECONVERGENT B1 ;  /* 0x0000000000017941 */ /* 0x000fea0003800200 */
.L_x_7687:
[----:B------:R-:W-:Y:S01]  /*b7f0*/  I2FP.F32.U32 R100, R100 ;  /* 0x0000006400647245 */ /* 0x000fe20000201000 */
[----:B-----5:R-:W-:Y:S01]  /*b800*/  IMAD.U32 R120, R24, 0x10000, RZ ;  /* 0x0001000018787824 */ /* 0x020fe200078e00ff */
        /* <DEDUP_REMOVED lines=9> */
[----:B------:R-:W-:-:S04]  /*b8a0*/  PRMT R115, R24, 0x7632, R115 ;  /* 0x0000763218737816 */ /* 0x000fc80000000073 */
        /* <DEDUP_REMOVED lines=14> */
.L_x_7694:
        /* <DEDUP_REMOVED lines=13> */
.L_x_7696:
[----:B------:R-:W-:Y:S05]  /*ba60*/  BSYNC.RECONVERGENT B2 ;  /* 0x0000000000027941 */ /* 0x000fea0003800200 */
.L_x_7695:
        /* <DEDUP_REMOVED lines=42> */
.L_x_7693:
[----:B------:R-:W-:Y:S05]  /*bd10*/  BSYNC.RECONVERGENT B1 ;  /* 0x0000000000017941 */ /* 0x000fea0003800200 */
.L_x_7692:
        /* <DEDUP_REMOVED lines=23> */
.L_x_7699:
        /* <DEDUP_REMOVED lines=13> */
.L_x_7701:
[----:B------:R-:W-:Y:S05]  /*bf60*/  BSYNC.RECONVERGENT B2 ;  /* 0x0000000000027941 */ /* 0x000fea0003800200 */
.L_x_7700:
        /* <DEDUP_REMOVED lines=42> */
.L_x_7698:
[----:B------:R-:W-:Y:S05]  /*c210*/  BSYNC.RECONVERGENT B1 ;  /* 0x0000000000017941 */ /* 0x000fea0003800200 */
.L_x_7697:
        /* <DEDUP_REMOVED lines=25> */
.L_x_7704:
        /* <DEDUP_REMOVED lines=13> */
.L_x_7706:
[----:B------:R-:W-:Y:S05]  /*c480*/  BSYNC.RECONVERGENT B2 ;  /* 0x0000000000027941 */ /* 0x000fea0003800200 */
.L_x_7705:
        /* <DEDUP_REMOVED lines=42> */
.L_x_7703:
[----:B------:R-:W-:Y:S05]  /*c730*/  BSYNC.RECONVERGENT B1 ;  /* 0x0000000000017941 */ /* 0x000fea0003800200 */
.L_x_7702:
        /* <DEDUP_REMOVED lines=10> */
[----:B------:R-:W-:Y:S01]  /*c7e0*/  FSEL R100, R101, RZ, !P2 ;  /* 0x000000ff65647208 */ /* 0x000fe20005000000 */
[----:B------:R-:W-:Y:S01]  /*c7f0*/  IMAD.MOV.U32 R101, RZ, RZ, R128 ;  /* 0x000000ffff657224 */ /* 0x000fe200078e0080 */
        /* <DEDUP_REMOVED lines=11> */
.L_x_7709:
        /* <DEDUP_REMOVED lines=13> */
.L_x_7711:
[----:B------:R-:W-:Y:S05]  /*c980*/  BSYNC.RECONVERGENT B2 ;  /* 0x0000000000027941 */ /* 0x000fea0003800200 */
.L_x_7710:
        /* <DEDUP_REMOVED lines=42> */
.L_x_7708:
[----:B------:R-:W-:Y:S05]  /*cc30*/  BSYNC.RECONVERGENT B1 ;  /* 0x0000000000017941 */ /* 0x000fea0003800200 */
.L_x_7707:
        /* <DEDUP_REMOVED lines=24> */
.L_x_7714:
        /* <DEDUP_REMOVED lines=13> */
.L_x_7716:
[----:B------:R-:W-:Y:S05]  /*ce90*/  BSYNC.RECONVERGENT B2 ;  /* 0x0000000000027941 */ /* 0x000fea0003800200 */
.L_x_7715:
        /* <DEDUP_REMOVED lines=42> */
.L_x_7713:
[----:B------:R-:W-:Y:S05]  /*d140*/  BSYNC.RECONVERGENT B1 ;  /* 0x0000000000017941 */ /* 0x000fea0003800200 */
.L_x_7712:
        /* <DEDUP_REMOVED lines=9> */
[----:B------:R-:W-:Y:S02]  /*d1e0*/  IMAD.U32 R103, R102, 0x10000, RZ ;  /* 0x0001000066677824 */ /* 0x000fe400078e00ff */
[----:B------:R-:W-:Y:S02]  /*d1f0*/  HFMA2 R102, -RZ, RZ, 0, 1.1920928955078125e-07 ;  /* 0x00000002ff667431 */ /* 0x000fe400000001ff */
        /* <DEDUP_REMOVED lines=13> */
.L_x_7719:
        /* <DEDUP_REMOVED lines=13> */
.L_x_7721:
[----:B------:R-:W-:Y:S05]  /*d3a0*/  BSYNC.RECONVERGENT B2 ;  /* 0x0000000000027941 */ /* 0x000fea0003800200 */
.L_x_7720:
        /* <DEDUP_REMOVED lines=42> */
.L_x_7718:
[----:B------:R-:W-:Y:S05]  /*d650*/  BSYNC.RECONVERGENT B1 ;  /* 0x0000000000017941 */ /* 0x000fea0003800200 */
.L_x_7717:
[----:B------:R-:W-:Y:S01]  /*d660*/  I2FP.F32.U32 R100, R101 ;  /* 0x0000006500647245 */ /* 0x000fe20000201000 */
[----:B------:R-:W-:Y:S01]  /*d670*/  BSSY.RECONVERGENT B1, `(.L_x_7722) ;  /* 0x0000052000017945 */ /* 0x000fe20003800200 */
[C---:B------:R-:W-:Y:S01]  /*d680*/  SHF.L.U32 R101, R107.reuse, 0x10, RZ ;  /* 0x000000106b657819 */ /* 0x040fe200000006ff */
[----:B------:R-:W-:Y:S01]  /*d690*/  HFMA2 R126, -RZ, RZ, 0, 1.1920928955078125e-07 ;  /* 0x00000002ff7e7431 */ /* 0x000fe200000001ff */
        /* <DEDUP_REMOVED lines=20> */
.L_x_7724:
        /* <DEDUP_REMOVED lines=15> */
.L_x_7726:
[----:B------:R-:W-:Y:S05]  /*d8d0*/  BSYNC.RECONVERGENT B2 ;  /* 0x0000000000027941 */ /* 0x000fea0003800200 */
.L_x_7725:
        /* <DEDUP_REMOVED lines=40> */
[----:B------:R-:W-:Y:S01]  /*db60*/  MOV R100, R114 ;  /* 0x0000007200647202 */ /* 0x000fe20000000f00 */
[----:B------:R-:W-:Y:S01]  /*db70*/  IMAD.MOV.U32 R114, RZ, RZ, R102 ;  /* 0x000000ffff727224 */ /* 0x000fe200078e0066 */
[----:B------:R-:W-:-:S07]  /*db80*/  LOP3.LUT R124, R124, UR33, R103, 0x96, !PT ;  /* 0x000000217c7c7c12 */ /* 0x000fce000f8e9667 */
.L_x_7723:
[----:B------:R-:W-:Y:S05]  /*db90*/  BSYNC.RECONVERGENT B1 ;  /* 0x0000000000017941 */ /* 0x000fea0003800200 */
.L_x_7722:
[----:B------:R-:W-:Y:S01]  /*dba0*/  I2FP.F32.U32 R100, R100 ;  /* 0x0000006400647245 */ /* 0x000fe20000201000 */
[----:B------:R-:W-:Y:S01]  /*dbb0*/  IMAD.U32 R107, R107, 0x10000, RZ ;  /* 0x000100006b6b7824 */ /* 0x000fe200078e00ff */
[----:B------:R-:W-:Y:S02]  /*dbc0*/  PRMT R101, R27, 0x7632, R101 ;  /* 0x000076321b657816 */ /* 0x000fe40000000065 */
[----:B------:R-:W-:Y:S01]  /*dbd0*/  F2FP.BF16.F32.PACK_AB R102, R106, R122 ;  /* 0x0000007a6a66723e */ /* 0x000fe200000010ff */
[----:B------:R-:W-:Y:S01]  /*dbe0*/  FFMA.FTZ R100, R100, R109, 1.1641532182693481445e-10 ;  /* 0x2f00000064647423 */ /* 0x000fe2000001006d */
[----:B------:R-:W-:Y:S01]  /*dbf0*/  FMUL.FTZ R107, R107, R108 ;  /* 0x0000006c6b6b7220 */ /* 0x000fe20000410000 */
[----:B------:R-:W-:-:S03]  /*dc00*/  SHF.L.U32 R101, R101, 0x10, RZ ;  /* 0x0000001065657819 */ /* 0x000fc600000006ff */
[----:B------:R-:W-:Y:S01]  /*dc10*/  FMUL.FTZ R107, R107, R110 ;  /* 0x0000006e6b6b7220 */ /* 0x000fe20000410000 */
[----:B------:R-:W-:Y:S02]  /*dc20*/  FSETP.GTU.FTZ.AND P6, PT, R100, R111, PT ;  /* 0x0000006f6400720b */ /* 0x000fe40003fdc000 */
[----:B------:R-:W-:Y:S02]  /*dc30*/  F2FP.BF16.F32.PACK_AB R100, R115, R120 ;  /* 0x000000787364723e */ /* 0x000fe400000010ff */
[----:B------:R-:W-:Y:S02]  /*dc40*/  FSEL R110, R107, RZ, !P6 ;  /* 0x000000ff6b6e7208 */ /* 0x000fe40007000000 */
[----:B------:R-:W-:-:S03]  /*dc50*/  PLOP3.LUT P6, PT, P6, PT, PT, 0x8, 0x80 ;  /* 0x000000000080781c */ /* 0x000fc600037ce170 */
[----:B------:R-:W-:Y:S01]  /*dc60*/  FFMA.FTZ R110, R110, R31, R101 ;  /* 0x0000001f6e6e7223 */ /* 0x000fe20000010065 */
[----:B------:R-:W-:-:S04]  /*dc70*/  F2FP.BF16.F32.PACK_AB R101, R105, R121 ;  /* 0x000000796965723e */ /* 0x000fc800000010ff */
[----:B------:R-:W-:Y:S01]  /*dc80*/  F2FP.BF16.F32.PACK_AB R103, R110, R123 ;  /* 0x0000007b6e67723e */ /* 0x000fe200000010ff */
[----:B------:R-:W-:Y:S06]  /*dc90*/  BRA `(.L_x_7727) ;  /* 0x0000002800187947 */ /* 0x000fec0003800000 */
.L_x_7686:
        /* <DEDUP_REMOVED lines=16> */
.L_x_7730:
        /* <DEDUP_REMOVED lines=13> */
.L_x_7732:
[----:B------:R-:W-:Y:S05]  /*de70*/  BSYNC.RECONVERGENT B2 ;  /* 0x0000000000027941 */ /* 0x000fea0003800200 */
.L_x_7731:
        /* <DEDUP_REMOVED lines=41> */
.L_x_7729:
[----:B------:R-:W-:Y:S05]  /*e110*/  BSYNC.RECONVERGENT B1 ;  /* 0x0000000000017941 */ /* 0x000fea0003800200 */
.L_x_7728:
        /* <DEDUP_REMOVED lines=24> */
.L_x_7735:
        /* <DEDUP_REMOVED lines=13> */
.L_x_7737:
[----:B------:R-:W-:Y:S05]  /*e370*/  BSYNC.RECONVERGENT B2 ;  /* 0x0000000000027941 */ /* 0x000fea0003800200 */
.L_x_7736:
        /* <DEDUP_REMOVED lines=42> */
.L_x_7734:
[----:B------:R-:W-:Y:S05]  /*e620*/  BSYNC.RECONVERGENT B1 ;  /* 0x0000000000017941 */ /* 0x000fea0003800200 */
.L_x_7733:
        /* <DEDUP_REMOVED lines=22> */
.L_x_7740:
        /* <DEDUP_REMOVED lines=13> */
.L_x_7742:
[----:B------:R-:W-:Y:S05]  /*e860*/  BSYNC.RECONVERGENT B2 ;  /* 0x0000000000027941 */ /* 0x000fea0003800200 */
.L_x_7741:
        /* <DEDUP_REMOVED lines=42> */
.L_x_7739:
[----:B------:R-:W-:Y:S05]  /*eb10*/  BSYNC.RECONVERGENT B1 ;  /* 0x0000000000017941 */ /* 0x000fea0003800200 */
.L_x_7738:
        /* <DEDUP_REMOVED lines=23> */
.L_x_7745:
        /* <DEDUP_REMOVED lines=13> */
.L_x_7747:
[----:B------:R-:W-:Y:S05]  /*ed60*/  BSYNC.RECONVERGENT B2 ;  /* 0x0000000000027941 */ /* 0x000fea0003800200 */
.L_x_7746:
        /* <DEDUP_REMOVED lines=42> */
.L_x_7744:
[----:B------:R-:W-:Y:S05]  /*f010*/  BSYNC.RECONVERGENT B1 ;  /* 0x0000000000017941 */ /* 0x000fea0003800200 */
.L_x_7743:
        /* <DEDUP_REMOVED lines=22> */
.L_x_7750:
        /* <DEDUP_REMOVED lines=13> */
.L_x_7752:
[----:B------:R-:W-:Y:S05]  /*f250*/  BSYNC.RECONVERGENT B2 ;  /* 0x0000000000027941 */ /* 0x000fea0003800200 */
.L_x_7751:
        /* <DEDUP_REMOVED lines=42> */
.L_x_7749:
[----:B------:R-:W-:Y:S05]  /*f500*/  BSYNC.RECONVERGENT B1 ;  /* 0x0000000000017941 */ /* 0x000fea0003800200 */
.L_x_7748:
        /* <DEDUP_REMOVED lines=23> */
.L_x_7755:
        /* <DEDUP_REMOVED lines=13> */
.L_x_7757:
[----:B------:R-:W-:Y:S05]  /*f750*/  BSYNC.RECONVERGENT B2 ;  /* 0x0000000000027941 */ /* 0x000fea0003800200 */
.L_x_7756:
        /* <DEDUP_REMOVED lines=42> */
.L_x_7754:
[----:B------:R-:W-:Y:S05]  /*fa00*/  BSYNC.RECONVERGENT B1 ;  /* 0x0000000000017941 */ /* 0x000fea0003800200 */
.L_x_7753:
        /* <DEDUP_REMOVED lines=22> */
.L_x_7760:
        /* <DEDUP_REMOVED lines=13> */
.L_x_7762:
[----:B------:R-:W-:Y:S05]  /*fc40*/  BSYNC.RECONVERGENT B2 ;  /* 0x0000000000027941 */ /* 0x000fea0003800200 */
.L_x_7761:
        /* <DEDUP_REMOVED lines=42> */
.L_x_7759:
[----:B------:R-:W-:Y:S05]  /*fef0*/  BSYNC.RECONVERGENT B1 ;  /* 0x0000000000017941 */ /* 0x000fea0003800200 */
.L_x_7758:
        /* <DEDUP_REMOVED lines=23> */
.L_x_7765:
        /* <DEDUP_REMOVED lines=15> */
.L_x_7767:
[----:B------:R-:W-:Y:S05]  /*10160*/  BSYNC.RECONVERGENT B2 ;  /* 0x0000000000027941 */ /* 0x000fea0003800200 */
.L_x_7766:
        /* <DEDUP_REMOVED lines=43> */
.L_x_7764:
[----:B------:R-:W-:Y:S05]  /*10420*/  BSYNC.RECONVERGENT B1 ;  /* 0x0000000000017941 */ /* 0x000fea0003800200 */
.L_x_7763:
[----:B------:R-:W-:Y:S01]  /*10430*/  I2FP.F32.U32 R100, R100 ;  /* 0x0000006400647245 */ /* 0x000fe20000201000 */
[----:B------:R-:W-:Y:S01]  /*10440*/  IMAD.U32 R107, R107, 0x10000, RZ ;  /* 0x000100006b6b7824 */ /* 0x000fe200078e00ff */
[----:B------:R-:W-:Y:S02]  /*10450*/  F2FP.BF16.F32.PACK_AB R102, R106, R122 ;  /* 0x0000007a6a66723e */ /* 0x000fe400000010ff */
        /* <DEDUP_REMOVED lines=10> */
.L_x_7727:
        /* <DEDUP_REMOVED lines=30> */
[----:B------:R-:W-:Y:S02]  /*106e0*/  LOP3.LUT R108, R108, R104, R109, 0xfe, !PT ;  /* 0x000000686c6c7212 */ /* 0x000fe400078efe6d */
[----:B------:R-:W-:Y:S01]  /*106f0*/  LOP3.LUT R109, R130, R111, RZ, 0xfc, !PT ;  /* 0x0000006f826d7212 */ /* 0x000fe200078efcff */
        /* <DEDUP_REMOVED lines=81> */
.L_x_7781:
[----:B------:R-:W-:Y:S01]  /*10c10*/  FMUL.FTZ R100, R102, R102 ;  /* 0x0000006666647220 */ /* 0x000fe20000410000 */
[----:B------:R-:W-:Y:S01]  /*10c20*/  PLOP3.LUT P1, PT, PT, PT, UP1, 0x40, 0x4 ;  /* 0x000000000004781c */ /* 0x000fe20003f2e818 */
[----:B01----:R-:W-:Y:S01]  /*10c30*/  FADD.FTZ R108, R108, R109 ;  /* 0x0000006d6c6c7221 */ /* 0x003fe20000010000 */
[----:B------:R-:W-:Y:S02]  /*10c40*/  PLOP3.LUT P2, PT, PT, PT, UP1, 0x40, 0x4 ;  /* 0x000000000004781c */ /* 0x000fe40003f4e818 */
[----:B------:R-:W-:Y:S01]  /*10c50*/  FSEL R104, R100, RZ, !P1 ;  /* 0x000000ff64687208 */ /* 0x000fe20004800000 */
[----:B------:R-:W-:Y:S01]  /*10c60*/  FFMA.FTZ R103, R108, R101, UR15 ;  /* 0x0000000f6c677e23 */ /* 0x000fe20008010065 */
[----:B------:R-:W-:Y:S01]  /*10c70*/  FSEL R107, R102, RZ, P2 ;  /* 0x000000ff666b7208 */ /* 0x000fe20001000000 */
[----:B------:R-:W0:Y:S02]  /*10c80*/  LDC.64 R100, c[0x0][0x428] ;  /* 0x00010a00ff647b82 */ /* 0x000e240000000a00 */
[----:B------:R-:W-:-:S02]  /*10c90*/  FADD.FTZ R103, R103, R104 ;  /* 0x0000006867677221 */ /* 0x000fc40000010000 */
        /* <DEDUP_REMOVED lines=20> */
[----:B0-----:R-:W-:-:S04]  /*10de0*/  IMAD.WIDE.U32 R20, R7, 0x10, R100 ;  /* 0x0000001007147825 */ /* 0x001fc800078e0064 */
[----:B------:R-:W-:Y:S01]  /*10df0*/  FADD.FTZ R18, -R107, R115 ;  /* 0x000000736b127221 */ /* 0x000fe20000010100 */
[C---:B-1----:R-:W-:Y:S01]  /*10e00*/  FMUL.FTZ R104, R103.reuse, R104 ;  /* 0x0000006867687220 */ /* 0x042fe20000410000 */
[C---:B------:R-:W-:Y:S01]  /*10e10*/  FMUL.FTZ R15, R103.reuse, R140 ;  /* 0x0000008c670f7220 */ /* 0x040fe20000410000 */
[C---:B------:R-:W-:Y:S01]  /*10e20*/  FMUL.FTZ R7, R103.reuse, R8 ;  /* 0x0000000867077220 */ /* 0x040fe20000410000 */
[----:B------:R-:W-:Y:S01]  /*10e30*/  FMUL.FTZ R19, R103, R144 ;  /* 0x0000009067137220 */ /* 0x000fe20000410000 */
[C---:B------:R-:W-:Y:S01]  /*10e40*/  FADD.FTZ R108, -R107.reuse, R121 ;  /* 0x000000796b6c7221 */ /* 0x040fe20000010100 */
[C---:B------:R-:W-:Y:S01]  /*10e50*/  FADD.FTZ R112, -R107.reuse, R105 ;  /* 0x000000696b707221 */ /* 0x040fe20000010100 */
[C---:B------:R-:W-:Y:S01]  /*10e60*/  FADD.FTZ R122, -R107.reuse, R122 ;  /* 0x0000007a6b7a7221 */ /* 0x040fe20000010100 */
[----:B------:R-:W-:Y:S01]  /*10e70*/  FADD.FTZ R106, -R107, R106 ;  /* 0x0000006a6b6a7221 */ /* 0x000fe20000010100 */
[----:B------:R-:W-:Y:S01]  /*10e80*/  FFMA.FTZ R8, R104, R97, R73 ;  /* 0x0000006168087223 */ /* 0x000fe20000010049 */
[----:B------:R-:W-:Y:S01]  /*10e90*/  FMUL.FTZ R142, R103, R142 ;  /* 0x0000008e678e7220 */ /* 0x000fe20000410000 */
[----:B------:R-:W-:-:S04]  /*10ea0*/  IMAD.WIDE.U32 R22, R16, 0x10, R100 ;  /* 0x0000001010167825 */ /* 0x000fc800078e0064 */
[C---:B------:R-:W-:Y:S01]  /*10eb0*/  FMUL.FTZ R13, R103.reuse, R14 ;  /* 0x0000000e670d7220 */ /* 0x040fe20000410000 */
[----:B------:R-:W0:Y:S01]  /*10ec0*/  @!P0 LDC.64 R104, c[0x0][0x3c0] ;  /* 0x0000f000ff688b82 */ /* 0x000e220000000a00 */
        /* <DEDUP_REMOVED lines=8> */
[----:B------:R-:W-:Y:S01]  /*10f50*/  FFMA.FTZ R110, R110, R79, R55 ;  /* 0x0000004f6e6e7223 */ /* 0x000fe20000010037 */
[C---:B------:R-:W-:Y:S01]  /*10f60*/  FMUL.FTZ R11, R103.reuse, R12 ;  /* 0x0000000c670b7220 */ /* 0x040fe20000410000 */
[C---:B------:R-:W-:Y:S01]  /*10f70*/  FMUL.FTZ R118, R103.reuse, R118 ;  /* 0x0000007667767220 */ /* 0x040fe20000410000 */
[----:B------:R-:W-:Y:S01]  /*10f80*/  F2FP.BF16.F32.PACK_AB R8, R8, R7 ;  /* 0x000000070808723e */ /* 0x000fe200000010ff */
[----:B------:R-:W-:Y:S01]  /*10f90*/  FMUL.FTZ R9, R103, R10 ;  /* 0x0000000a67097220 */ /* 0x000fe20000410000 */
[----:B------:R-:W-:Y:S01]  /*10fa0*/  F2FP.BF16.F32.PACK_AB R14, R19, R14 ;  /* 0x0000000e130e723e */ /* 0x000fe200000010ff */
[C---:B------:R-:W-:Y:S01]  /*10fb0*/  FMUL.FTZ R7, R103.reuse, R132 ;  /* 0x0000008467077220 */ /* 0x040fe20000410000 */
[----:B------:R-:W-:Y:S01]  /*10fc0*/  FMUL.FTZ R134, R103, R134 ;  /* 0x0000008667867220 */ /* 0x000fe20000410000 */
[----:B------:R-:W-:Y:S01]  /*10fd0*/  F2FP.BF16.F32.PACK_AB R19, R110, R107 ;  /* 0x0000006b6e13723e */ /* 0x000fe200000010ff */
[----:B------:R-:W-:Y:S01]  /*10fe0*/  FFMA.FTZ R10, R11, R92, R68 ;  /* 0x0000005c0b0a7223 */ /* 0x000fe20000010044 */
[----:B------:R-:W2:Y:S01]  /*10ff0*/  LDC.64 R110, c[0x0][0x380] ;  /* 0x0000e000ff6e7b82 */ /* 0x000ea20000000a00 */
[----:B------:R-:W-:Y:S01]  /*11000*/  FFMA.FTZ R11, R13, R94, R70 ;  /* 0x0000005e0d0b7223 */ /* 0x000fe20000010046 */
[----:B------:R-:W-:Y:S01]  /*11010*/  FFMA.FTZ R13, R118, R93, R69 ;  /* 0x0000005d760d7223 */ /* 0x000fe20000010045 */
[----:B------:R-:W-:Y:S01]  /*11020*/  FMUL.FTZ R116, R103, R116 ;  /* 0x0000007467747220 */ /* 0x000fe20000410000 */
[----:B------:R-:W-:Y:S01]  /*11030*/  FFMA.FTZ R7, R7, R88, R64 ;  /* 0x0000005807077223 */ /* 0x000fe20000010040 */
[----:B------:R-:W-:Y:S01]  /*11040*/  FFMA.FTZ R12, R134, R89, R65 ;  /* 0x00000059860c7223 */ /* 0x000fe20000010041 */
[----:B------:R-:W-:Y:S01]  /*11050*/  FMUL.FTZ R130, R103, R130 ;  /* 0x0000008267827220 */ /* 0x000fe20000410000 */
[----:B------:R-:W-:Y:S01]  /*11060*/  FFMA.FTZ R9, R9, R98, R74 ;  /* 0x0000006209097223 */ /* 0x000fe2000001004a */
[----:B------:R-:W-:Y:S01]  /*11070*/  FFMA.FTZ R116, R116, R99, R75 ;  /* 0x0000006374747223 */ /* 0x000fe2000001004b */
[----:B------:R-:W-:Y:S01]  /*11080*/  F2FP.BF16.F32.PACK_AB R10, R13, R10 ;  /* 0x0000000a0d0a723e */ /* 0x000fe200000010ff */
[----:B------:R-:W-:-:S04]  /*11090*/  IMAD.WIDE.U32 R100, R113, 0x10, R100 ;  /* 0x0000001071647825 */ /* 0x000fc800078e0064 */
[C---:B------:R-:W-:Y:S01]  /*110a0*/  FMUL.FTZ R13, R103.reuse, R136 ;  /* 0x00000088670d7220 */ /* 0x040fe20000410000 */
[C---:B------:R-:W-:Y:S01]  /*110b0*/  FMUL.FTZ R138, R103.reuse, R138 ;  /* 0x0000008a678a7220 */ /* 0x040fe20000410000 */
        /* <DEDUP_REMOVED lines=28> */
[----:B------:R-:W-:Y:S02]  /*11280*/  F2FP.BF16.F32.PACK_AB R16, R108, R7 ;  /* 0x000000076c10723e */ /* 0x000fe400000010ff */
[----:B--2---:R-:W-:Y:S01]  /*11290*/  LEA R3, R110, R3, 0x2 ;  /* 0x000000036e037211 */ /* 0x004fe200078e10ff */
[----:B------:R0:W-:Y:S03]  /*112a0*/  STG.E.128 desc[UR8][R20.64], R8 ;  /* 0x0000000814007986 */ /* 0x0001e6000c101d08 */
[----:B------:R-:W-:Y:S01]  /*112b0*/  ISETP.GE.AND P0, PT, R3, R111, PT ;  /* 0x0000006f0300720c */ /* 0x000fe20003f06270 */
[----:B------:R0:W-:Y:S04]  /*112c0*/  STG.E.128 desc[UR8][R22.64], R12 ;  /* 0x0000000c16007986 */ /* 0x0001e8000c101d08 */
[----:B------:R0:W-:Y:S08]  /*112d0*/  STG.E.128 desc[UR8][R100.64], R16 ;  /* 0x0000001064007986 */ /* 0x0001f0000c101d08 */
[----:B------:R-:W-:Y:S05]  /*112e0*/  @!P0 BRA `(.L_x_7769) ;  /* 0xfffffef800088947 */ /* 0x000fea000383ffff */
[----:B------:R-:W-:Y:S05]  /*112f0*/  BSYNC B0 ;  /* 0x0000000000007941 */ /* 0x000fea0003800000 */
.L_x_7522:
[----:B------:R-:W-:Y:S05]  /*11300*/  EXIT ;  /* 0x000000000000794d */ /* 0x000fea0003800000 */
.L_x_7768:
        /* <DEDUP_REMOVED lines=8> */
.L_x_7771:
[----:B------:R-:W-:Y:S05]  /*11390*/  BSYNC B1 ;  /* 0x0000000000017941 */ /* 0x000fea0003800000 */
.L_x_7770:
        /* <DEDUP_REMOVED lines=9> */
.L_x_7772:
[----:B------:R-:W-:Y:S01]  /*11430*/  HFMA2 R117, -RZ, RZ, 0, 2.384185791015625e-07 ;  /* 0x00000004ff757431 */ /* 0x000fe200000001ff */
[----:B------:R-:W-:-:S05]  /*11440*/  MOV R100, R116 ;  /* 0x0000007400647202 */ /* 0x000fca0000000f00 */
[----:B------:R-:W-:-:S04]  /*11450*/  FADD.FTZ R104, R103, R100 ;  /* 0x0000006467687221 */ /* 0x000fc80000010000 */
[----:B------:R-:W-:-:S07]  /*11460*/  IMAD.MOV.U32 R118, RZ, RZ, R104 ;  /* 0x000000ffff767224 */ /* 0x000fce00078e0068 */
[----:B------:R-:W-:Y:S05]  /*11470*/  WARPSYNC.COLLECTIVE R111, `(.L_x_7773) ;  /* 0x000000006f087348 */ /* 0x000fea0003c00000 */
[----:B------:R0:W1:Y:S02]  /*11480*/  SHFL.BFLY P1, R116, R118, R117, R130 ;  /* 0x0c00007576747389 */ /* 0x0000640000020082 */
[----:B01----:R-:W-:Y:S05]  /*11490*/  ENDCOLLECTIVE ;  /* 0x000000000000791b */ /* 0x003fea0003800000 */
.L_x_7773:
[----:B------:R-:W-:Y:S02]  /*114a0*/  IMAD.MOV.U32 R117, RZ, RZ, 0x8 ;  /* 0x00000008ff757424 */ /* 0x000fe400078e00ff */
[----:B------:R-:W-:-:S04]  /*114b0*/  IMAD.MOV.U32 R101, RZ, RZ, R116 ;  /* 0x000000ffff657224 */ /* 0x000fc800078e0074 */
[----:B------:R-:W-:-:S05]  /*114c0*/  FADD.FTZ R108, R104, R101 ;  /* 0x00000065686c7221 */ /* 0x000fca0000010000 */
[----:B------:R-:W-:-:S07]  /*114d0*/  MOV R118, R108 ;  /* 0x0000006c00767202 */ /* 0x000fce0000000f00 */
[----:B------:R-:W-:Y:S05]  /*114e0*/  WARPSYNC.COLLECTIVE R111, `(.L_x_7774) ;  /* 0x000000006f087348 */ /* 0x000fea0003c00000 */
[----:B------:R0:W1:Y:S02]  /*114f0*/  SHFL.BFLY P1, R116, R118, R117, R130 ;  /* 0x0c00007576747389 */ /* 0x0000640000020082 */
[----:B01----:R-:W-:Y:S05]  /*11500*/  ENDCOLLECTIVE ;  /* 0x000000000000791b */ /* 0x003fea0003800000 */
.L_x_7774:
        /* <DEDUP_REMOVED lines=8> */
.L_x_7775:
        /* <DEDUP_REMOVED lines=56> */
.L_x_7776:
[----:B------:R-:W-:Y:S01]  /*11910*/  HFMA2 R117, -RZ, RZ, 0, 1.1920928955078125e-07 ;  /* 0x00000002ff757431 */ /* 0x000fe200000001ff */
[----:B------:R-:W-:-:S05]  /*11920*/  MOV R103, R116 ;  /* 0x0000007400677202 */ /* 0x000fca0000000f00 */
[----:B------:R-:W-:-:S04]  /*11930*/  FADD.FTZ R103, R100, R103 ;  /* 0x0000006764677221 */ /* 0x000fc80000010000 */
[----:B------:R-:W-:-:S07]  /*11940*/  IMAD.MOV.U32 R118, RZ, RZ, R103 ;  /* 0x000000ffff767224 */ /* 0x000fce00078e0067 */
[----:B------:R-:W-:Y:S05]  /*11950*/  WARPSYNC.COLLECTIVE R111, `(.L_x_7777) ;  /* 0x000000006f087348 */ /* 0x000fea0003c00000 */
[----:B------:R0:W1:Y:S02]  /*11960*/  SHFL.BFLY P1, R116, R118, R117, R130 ;  /* 0x0c00007576747389 */ /* 0x0000640000020082 */
[----:B01----:R-:W-:Y:S05]  /*11970*/  ENDCOLLECTIVE ;  /* 0x000000000000791b */ /* 0x003fea0003800000 */
.L_x_7777:
[----:B------:R-:W-:Y:S02]  /*11980*/  IMAD.MOV.U32 R117, RZ, RZ, 0x4 ;  /* 0x00000004ff757424 */ /* 0x000fe400078e00ff */
[----:B------:R-:W-:-:S04]  /*11990*/  IMAD.MOV.U32 R104, RZ, RZ, R116 ;  /* 0x000000ffff687224 */ /* 0x000fc800078e0074 */
[----:B------:R-:W-:-:S05]  /*119a0*/  FADD.FTZ R104, R103, R104 ;  /* 0x0000006867687221 */ /* 0x000fca0000010000 */
[----:B------:R-:W-:-:S07]  /*119b0*/  MOV R118, R104 ;  /* 0x0000006800767202 */ /* 0x000fce0000000f00 */
[----:B------:R-:W-:Y:S05]  /*119c0*/  WARPSYNC.COLLECTIVE R111, `(.L_x_7778) ;  /* 0x000000006f087348 */ /* 0x000fea0003c00000 */
[----:B------:R0:W1:Y:S02]  /*119d0*/  SHFL.BFLY P1, R116, R118, R117, R130 ;  /* 0x0c00007576747389 */ /* 0x0000640000020082 */
[----:B01----:R-:W-:Y:S05]  /*119e0*/  ENDCOLLECTIVE ;  /* 0x000000000000791b */ /* 0x003fea0003800000 */
.L_x_7778:
[----:B------:R-:W-:Y:S01]  /*119f0*/  HFMA2 R117, -RZ, RZ, 0, 4.76837158203125e-07 ;  /* 0x00000008ff757431 */ /* 0x000fe200000001ff */
[----:B------:R-:W-:-:S05]  /*11a00*/  MOV R107, R116 ;  /* 0x00000074006b7202 */ /* 0x000fca0000000f00 */
[----:B------:R-:W-:-:S04]  /*11a10*/  FADD.FTZ R107, R104, R107 ;  /* 0x0000006b686b7221 */ /* 0x000fc80000010000 */
[----:B------:R-:W-:-:S07]  /*11a20*/  IMAD.MOV.U32 R118, RZ, RZ, R107 ;  /* 0x000000ffff767224 */ /* 0x000fce00078e006b */
[----:B------:R-:W-:Y:S05]  /*11a30*/  WARPSYNC.COLLECTIVE R111, `(.L_x_7779) ;  /* 0x000000006f087348 */ /* 0x000fea0003c00000 */
[----:B------:R0:W1:Y:S02]  /*11a40*/  SHFL.BFLY P1, R116, R118, R117, R130 ;  /* 0x0c00007576747389 */ /* 0x0000640000020082 */
[----:B01----:R-:W-:Y:S05]  /*11a50*/  ENDCOLLECTIVE ;  /* 0x000000000000791b */ /* 0x003fea0003800000 */
.L_x_7779:
[----:B------:R-:W-:Y:S02]  /*11a60*/  IMAD.MOV.U32 R117, RZ, RZ, 0x10 ;  /* 0x00000010ff757424 */ /* 0x000fe400078e00ff */
[----:B------:R-:W-:-:S04]  /*11a70*/  IMAD.MOV.U32 R108, RZ, RZ, R116 ;  /* 0x000000ffff6c7224 */ /* 0x000fc800078e0074 */
[----:B------:R-:W-:-:S05]  /*11a80*/  FADD.FTZ R108, R107, R108 ;  /* 0x0000006c6b6c7221 */ /* 0x000fca0000010000 */
[----:B------:R-:W-:-:S07]  /*11a90*/  MOV R118, R108 ;  /* 0x0000006c00767202 */ /* 0x000fce0000000f00 */
[----:B------:R-:W-:Y:S05]  /*11aa0*/  WARPSYNC.COLLECTIVE R111, `(.L_x_7780) ;  /* 0x000000006f087348 */ /* 0x000fea0003c00000 */
[----:B------:R0:W1:Y:S02]  /*11ab0*/  SHFL.BFLY P1, R116, R118, R117, R130 ;  /* 0x0c00007576747389 */ /* 0x0000640000020082 */
[----:B01----:R-:W-:Y:S05]  /*11ac0*/  ENDCOLLECTIVE ;  /* 0x000000000000791b */ /* 0x003fea0003800000 */
.L_x_7780:
[----:B------:R-:W-:Y:S01]  /*11ad0*/  MOV R109, R116 ;  /* 0x00000074006d7202 */ /* 0x000fe20000000f00 */
[----:B------:R-:W-:Y:S06]  /*11ae0*/  BRA `(.L_x_7781) ;  /* 0xfffffff000487947 */ /* 0x000fec000383ffff */
.L_x_7782:
        /* <DEDUP_REMOVED lines=9> */
.L_x_28747:


//--------------------- .text._ZN10layer_norm13ln_fwd_kernelINS_13Kernel_traitsIf13__nv_bfloat16S2_S2_fjLj768ELj1ELj4ELj1ELj16ENS_18Kernel_traits_baseILj768EfS2_S2_S2_fjLj128EEEEELb1ELb1ELb1ELb0EEEvNS_9FwdParamsE --------------------------
	.section	.text._ZN10layer_norm13ln_fwd_kernelINS_13Kernel_traitsIf13__nv_bfloat16S2_S2_fjLj768ELj1ELj4ELj1ELj16ENS_18Kernel_traits_baseILj768EfS2_S2_S2_fjLj128EEEEELb1ELb1ELb1ELb0EEEvNS_9FwdParamsE,"ax",@progbits
	.align	128
        .global         _ZN10layer_norm13ln_fwd_kernelINS_13Kernel_traitsIf13__nv_bfloat16S2_S2_fjLj768ELj1ELj4ELj1ELj16ENS_18Kernel_traits_baseILj768EfS2_S2_S2_fjLj128EEEEELb1ELb1ELb1ELb0EEEvNS_9FwdParamsE
        .type           _ZN10layer_norm13ln_fwd_kernelINS_13Kernel_traitsIf13__nv_bfloat16S2_S2_fjLj768ELj1ELj4ELj1ELj16ENS_18Kernel_traits_baseILj768EfS2_S2_S2_fjLj128EEEEELb1ELb1ELb1ELb0EEEvNS_9FwdParamsE,@function
        .size           _ZN10layer_norm13ln_fwd_kernelINS_13Kernel_traitsIf13__nv_bfloat16S2_S2_fjLj768ELj1ELj4ELj1ELj16ENS_18Kernel_traits_baseILj768EfS2_S2_S2_fjLj128EEEEELb1ELb1ELb1ELb0EEEvNS_9FwdParamsE,(.L_x_28748 - _ZN10layer_norm13ln_fwd_kernelINS_13Kernel_traitsIf13__nv_bfloat16S2_S2_fjLj768ELj1ELj4ELj1ELj16ENS_18Kernel_traits_baseILj768EfS2_S2_S2_fjLj128EEEEELb1ELb1ELb1ELb0EEEvNS_9FwdParamsE)
        .other          _ZN10layer_norm13ln_fwd_kernelINS_13Kernel_traitsIf13__nv_bfloat16S2_S2_fjLj768ELj1ELj4ELj1ELj16ENS_18Kernel_traits_baseILj768EfS2_S2_S2_fjLj128EEEEELb1ELb1ELb1ELb0EEEvNS_9FwdParamsE,@"STO_CUDA_ENTRY STV_DEFAULT"
_ZN10layer_norm13ln_fwd_kernelINS_13Kernel_traitsIf13__nv_bfloat16S2_S2_fjLj768ELj1ELj4ELj1ELj16ENS_18Kernel_traits_baseILj768EfS2_S2_S2_fjLj128EEEEELb1ELb1ELb1ELb0EEEvNS_9FwdParamsE:
.text._ZN10layer_norm13ln_fwd_kernelINS_13Kernel_traitsIf13__nv_bfloat16S2_S2_fjLj768ELj1ELj4ELj1ELj16ENS_18Kernel_traits_baseILj768EfS2_S2_S2_fjLj128EEEEELb1ELb1ELb1ELb0EEEvNS_9FwdParamsE:
        /* <DEDUP_REMOVED lines=98> */
.L_x_7784:
        /* <DEDUP_REMOVED lines=42> */
.L_x_7785:
[----:B------:R-:W-:Y:S05]  /*08c0*/  BSYNC.RECONVERGENT B0 ;  /* 0x0000000000007941 */ /* 0x000fea0003800200 */
.L_x_7783:
[----:B------:R-:W1:Y:S02]  /*08d0*/  LDCU UR4, c[0x0][0x384] ;  /* 0x00007080ff0477ac */ /* 0x000e640008000800 */
[----:B-1----:R-:W-:-:S13]  /*08e0*/  ISETP.GE.AND P0, PT, R4, UR4, PT ;  /* 0x0000000404007c0c */ /* 0x002fda000bf06270 */
[----:B------:R-:W-:Y:S05]  /*08f0*/  @P0 EXIT ;  /* 0x000000000000094d */ /* 0x000fea0003800000 */
[----:B------:R-:W-:Y:S01]  /*0900*/  IMAD.HI.U32 R7, R2, -0x326172a9, RZ ;  /* 0xcd9e8d5702077827 */ /* 0x000fe200078e00ff */
[----:B------:R-:W-:Y:S01]  /*0910*/  BSSY B0, `(.L_x_7786) ;  /* 0x0001299000007945 */ /* 0x000fe20003800000 */
[----:B------:R-:W-:Y:S01]  /*0920*/  LOP3.LUT R127, R8, 0x3, RZ, 0xc0, !PT ;  /* 0x00000003087f7812 */ /* 0x000fe200078ec0ff */
[----:B------:R-:W1:Y:S01]  /*0930*/  LDCU UR10, c[0x0][0x404] ;  /* 0x00008080ff0a77ac */ /* 0x000e620008000800 */
[----:B------:R-:W-:Y:S01]  /*0940*/  IMAD.HI.U32 R9, R5, -0x2daee0ad, RZ ;  /* 0xd2511f5305097827 */ /* 0x000fe200078e00ff */
[----:B------:R-:W-:Y:S01]  /*0950*/  LOP3.LUT R7, R6, UR6, R7, 0x96, !PT ;  /* 0x0000000606077c12 */ /* 0x000fe2000f8e9607 */
[----:B------:R-:W2:Y:S02]  /*0960*/  LDCU.U8 UR11, c[0x0][0x410] ;  /* 0x00008200ff0b77ac */ /* 0x000ea40008000000 */
[----:B0-----:R-:W-:Y:S01]  /*0970*/  IMAD R11, R2, -0x326172a9, RZ ;  /* 0xcd9e8d57020b7824 */ /* 0x001fe200078e02ff */
[----:B------:R-:W-:Y:S01]  /*0980*/  LOP3.LUT R9, R9, UR7, RZ, 0x3c, !PT ;  /* 0x0000000709097c12 */ /* 0x000fe2000f8e3cff */
[----:B------:R-:W-:Y:S01]  /*0990*/  IMAD R13, R5, -0x2daee0ad, RZ ;  /* 0xd2511f53050d7824 */ /* 0x000fe200078e02ff */
[----:B------:R-:W0:Y:S01]  /*09a0*/  LDCU UR14, c[0x0][0x448] ;  /* 0x00008900ff0e77ac */ /* 0x000e220008000800 */
[----:B------:R-:W-:Y:S01]  /*09b0*/  IMAD.HI.U32 R12, R7, -0x2daee0ad, RZ ;  /* 0xd2511f53070c7827 */ /* 0x000fe200078e00ff */
        /* <DEDUP_REMOVED lines=56> */
.L_x_8148:
        /* <DEDUP_REMOVED lines=10> */
[----:B------:R-:W-:-:S05]  /*0de0*/  @P3 IADD3 R102, PT, PT, R130, -0x1, RZ ;  /* 0xffffffff82663810 */ /* 0x000fca0007ffe0ff */
        /* <DEDUP_REMOVED lines=15> */
.L_x_7790:
[----:B------:R-:W-:Y:S05]  /*0ee0*/  BSYNC.RECONVERGENT B2 ;  /* 0x0000000000027941 */ /* 0x000fea0003800200 */
.L_x_7789:
        /* <DEDUP_REMOVED lines=28> */
.L_x_7796:
        /* <DEDUP_REMOVED lines=13> */
.L_x_7798:
[----:B------:R-:W-:Y:S05]  /*1180*/  BSYNC.RECONVERGENT B4 ;  /* 0x0000000000047941 */ /* 0x000fea0003800200 */
.L_x_7797:
        /* <DEDUP_REMOVED lines=41> */
.L_x_7795:
[----:B------:R-:W-:Y:S05]  /*1420*/  BSYNC.RECONVERGENT B3 ;  /* 0x0000000000037941 */ /* 0x000fea0003800200 */
.L_x_7794:
        /* <DEDUP_REMOVED lines=10> */
[----:B------:R-:W-:-:S07]  /*14d0*/  FFMA.FTZ R9, R9, R80, R100 ;  /* 0x0000005009097223 */ /* 0x000fce0000010064 */
.L_x_7793:
[----:B------:R-:W-:Y:S05]  /*14e0*/  BSYNC.RECONVERGENT B2 ;  /* 0x0000000000027941 */ /* 0x000fea0003800200 */
.L_x_7792:
        /* <DEDUP_REMOVED lines=23> */
.L_x_7803:
        /* <DEDUP_REMOVED lines=13> */
.L_x_7805:
[----:B------:R-:W-:Y:S05]  /*1730*/  BSYNC.RECONVERGENT B4 ;  /* 0x0000000000047941 */ /* 0x000fea0003800200 */
.L_x_7804:
        /* <DEDUP_REMOVED lines=41> */
.L_x_7802:
[----:B------:R-:W-:Y:S05]  /*19d0*/  BSYNC.RECONVERGENT B3 ;  /* 0x0000000000037941 */ /* 0x000fea0003800200 */
.L_x_7801:
        /* <DEDUP_REMOVED lines=13> */
.L_x_7800:
[----:B------:R-:W-:Y:S05]  /*1ab0*/  BSYNC.RECONVERGENT B2 ;  /* 0x0000000000027941 */ /* 0x000fea0003800200 */
.L_x_7799:
        /* <DEDUP_REMOVED lines=22> */
.L_x_7810:
        /* <DEDUP_REMOVED lines=13> */
.L_x_7812:
[----:B------:R-:W-:Y:S05]  /*1cf0*/  BSYNC.RECONVERGENT B4 ;  /* 0x0000000000047941 */ /* 0x000fea0003800200 */
.L_x_7811:
        /* <DEDUP_REMOVED lines=41> */
.L_x_7809:
[----:B------:R-:W-:Y:S05]  /*1f90*/  BSYNC.RECONVERGENT B3 ;  /* 0x0000000000037941 */ /* 0x000fea0003800200 */
.L_x_7808:
        /* <DEDUP_REMOVED lines=11> */
.L_x_7807:
[----:B------:R-:W-:Y:S05]  /*2050*/  BSYNC.RECONVERGENT B2 ;  /* 0x0000000000027941 */ /* 0x000fea0003800200 */
.L_x_7806:
        /* <DEDUP_REMOVED lines=23> */
.L_x_7817:
        /* <DEDUP_REMOVED lines=13> */
.L_x_7819:
[----:B------:R-:W-:Y:S05]  /*22a0*/  BSYNC.RECONVERGENT B4 ;  /* 0x0000000000047941 */ /* 0x000fea0003800200 */
.L_x_7818:
        /* <DEDUP_REMOVED lines=41> */
.L_x_7816:
[----:B------:R-:W-:Y:S05]  /*2540*/  BSYNC.RECONVERGENT B3 ;  /* 0x0000000000037941 */ /* 0x000fea0003800200 */
.L_x_7815:
        /* <DEDUP_REMOVED lines=13> */
.L_x_7814:
[----:B------:R-:W-:Y:S05]  /*2620*/  BSYNC.RECONVERGENT B2 ;  /* 0x0000000000027941 */ /* 0x000fea0003800200 */
.L_x_7813:
        /* <DEDUP_REMOVED lines=22> */
.L_x_7824:
        /* <DEDUP_REMOVED lines=13> */
.L_x_7826:
[----:B------:R-:W-:Y:S05]  /*2860*/  BSYNC.RECONVERGENT B4 ;  /* 0x0000000000047941 */ /* 0x000fea0003800200 */
.L_x_7825:
        /* <DEDUP_REMOVED lines=41> */
.L_x_7823:
[----:B------:R-:W-:Y:S05]  /*2b00*/  BSYNC.RECONVERGENT B3 ;  /* 0x0000000000037941 */ /* 0x000fea0003800200 */
.L_x_7822:
        /* <DEDUP_REMOVED lines=11> */
.L_x_7821:
[----:B------:R-:W-:Y:S05]  /*2bc0*/  BSYNC.RECONVERGENT B2 ;  /* 0x0000000000027941 */ /* 0x000fea0003800200 */
.L_x_7820:
        /* <DEDUP_REMOVED lines=23> */
.L_x_7831:
        /* <DEDUP_REMOVED lines=13> */
.L_x_7833:
[----:B------:R-:W-:Y:S05]  /*2e10*/  BSYNC.RECONVERGENT B4 ;  /* 0x0000000000047941 */ /* 0x000fea0003800200 */
.L_x_7832:
        /* <DEDUP_REMOVED lines=41> */
.L_x_7830:
[----:B------:R-:W-:Y:S05]  /*30b0*/  BSYNC.RECONVERGENT B3 ;  /* 0x0000000000037941 */ /* 0x000fea0003800200 */
.L_x_7829:
[----:B-----5:R-:W-:Y:S01]  /*30c0*/  PRMT R100, R26, 0x7632, R100 ;  /* 0x000076321a647816 */ /* 0x020fe20000000064 */
[----:B------:R-:W-:Y:S01]  /*30d0*/  IMAD.MOV.U32 R102, RZ, RZ, 0x2f800000 ;  /* 0x2f800000ff667424 */ /* 0x000fe200078e00ff */
[----:B------:R-:W-:Y:S02]  /*30e0*/  I2FP.F32.U32 R19, R19 ;  /* 0x0000001300137245 */ /* 0x000fe40000201000 */
[----:B------:R-:W-:-:S03]  /*30f0*/  SHF.L.U32 R100, R100, 0x10, RZ ;  /* 0x0000001064647819 */ /* 0x000fc600000006ff */
        /* <DEDUP_REMOVED lines=9> */
.L_x_7828:
[----:B------:R-:W-:Y:S05]  /*3190*/  BSYNC.RECONVERGENT B2 ;  /* 0x0000000000027941 */ /* 0x000fea0003800200 */
.L_x_7827:
        /* <DEDUP_REMOVED lines=22> */
.L_x_7838:
        /* <DEDUP_REMOVED lines=13> */
.L_x_7840:
[----:B------:R-:W-:Y:S05]  /*33d0*/  BSYNC.RECONVERGENT B4 ;  /* 0x0000000000047941 */ /* 0x000fea0003800200 */
.L_x_7839:
        /* <DEDUP_REMOVED lines=41> */
.L_x_7837:
[----:B------:R-:W-:Y:S05]  /*3670*/  BSYNC.RECONVERGENT B3 ;  /* 0x0000000000037941 */ /* 0x000fea0003800200 */
.L_x_7836:
        /* <DEDUP_REMOVED lines=10> */
[----:B------:R-:W-:-:S07]  /*3720*/  FFMA.FTZ R105, R105, R78, R132 ;  /* 0x0000004e69697223 */ /* 0x000fce0000010084 */
.L_x_7835:
[----:B------:R-:W-:Y:S05]  /*3730*/  BSYNC.RECONVERGENT B2 ;  /* 0x0000000000027941 */ /* 0x000fea0003800200 */
.L_x_7834:
        /* <DEDUP_REMOVED lines=23> */
.L_x_7845:
        /* <DEDUP_REMOVED lines=13> */
.L_x_7847:
[----:B------:R-:W-:Y:S05]  /*3980*/  BSYNC.RECONVERGENT B4 ;  /* 0x0000000000047941 */ /* 0x000fea0003800200 */
.L_x_7846:
        /* <DEDUP_REMOVED lines=41> */
.L_x_7844:
[----:B------:R-:W-:Y:S05]  /*3c20*/  BSYNC.RECONVERGENT B3 ;  /* 0x0000000000037941 */ /* 0x000fea0003800200 */
.L_x_7843:
[----:B-----5:R-:W-:Y:S02]  /*3c30*/  PRMT R102, R27, 0x7632, R102 ;  /* 0x000076321b667816 */ /* 0x020fe40000000066 */
[----:B------:R-:W-:Y:S01]  /*3c40*/  I2FP.F32.U32 R100, R101 ;  /* 0x0000006500647245 */ /* 0x000fe20000201000 */
[----:B------:R-:W-:Y:S01]  /*3c50*/  IMAD.MOV.U32 R101, RZ, RZ, 0x2f800000 ;  /* 0x2f800000ff657424 */ /* 0x000fe200078e00ff */
        /* <DEDUP_REMOVED lines=10> */
.L_x_7842:
[----:B------:R-:W-:Y:S05]  /*3d00*/  BSYNC.RECONVERGENT B2 ;  /* 0x0000000000027941 */ /* 0x000fea0003800200 */
.L_x_7841:
[----:B------:R-:W-:Y:S02]  /*3d10*/  F2FP.BF16.F32.PACK_AB R103, RZ, R107 ;  /* 0x0000006bff67723e */ /* 0x000fe400000010ff */
[----:B------:R-:W-:Y:S02]  /*3d20*/  PRMT R102, R138, 0x5410, R142 ;  /* 0x000054108a667816 */ /* 0x000fe4000000008e */
[----:B------:R-:W-:Y:S02]  /*3d30*/  PRMT R101, R137, 0x5410, R136 ;  /* 0x0000541089657816 */ /* 0x000fe40000000088 */
[----:B------:R-:W-:Y:S02]  /*3d40*/  PRMT R100, R135, 0x5410, R134 ;  /* 0x0000541087647816 */ /* 0x000fe40000000086 */
[----:B------:R-:W-:Y:S01]  /*3d50*/  PRMT R103, R131, 0x5410, R103 ;  /* 0x0000541083677816 */ /* 0x000fe20000000067 */
[----:B------:R-:W-:Y:S06]  /*3d60*/  BRA `(.L_x_7848) ;  /* 0x0000002800ec7947 */ /* 0x000fec0003800000 */
.L_x_7791:
        /* <DEDUP_REMOVED lines=21> */
.L_x_7853:
        /* <DEDUP_REMOVED lines=13> */
.L_x_7855:
[----:B------:R-:W-:Y:S05]  /*3f90*/  BSYNC.RECONVERGENT B4 ;  /* 0x0000000000047941 */ /* 0x000fea0003800200 */
.L_x_7854:
        /* <DEDUP_REMOVED lines=41> */
.L_x_7852:
[----:B------:R-:W-:Y:S05]  /*4230*/  BSYNC.RECONVERGENT B3 ;  /* 0x0000000000037941 */ /* 0x000fea0003800200 */
.L_x_7851:
        /* <DEDUP_REMOVED lines=8> */
[----:B------:R-:W-:-:S05]  /*42c0*/  FSEL R9, R11, RZ, !P0 ;  /* 0x000000ff0b097208 */ /* 0x000fca0004000000 */
[----:B------:R-:W-:-:S07]  /*42d0*/  FMUL.FTZ R9, R9, R80 ;  /* 0x0000005009097220 */ /* 0x000fce0000410000 */
.L_x_7850:
[----:B------:R-:W-:Y:S05]  /*42e0*/  BSYNC.RECONVERGENT B2 ;  /* 0x0000000000027941 */ /* 0x000fea0003800200 */
.L_x_7849:
        /* <DEDUP_REMOVED lines=18> */
.L_x_7860:
        /* <DEDUP_REMOVED lines=13> */
.L_x_7862:
[----:B------:R-:W-:Y:S05]  /*44e0*/  BSYNC.RECONVERGENT B4 ;  /* 0x0000000000047941 */ /* 0x000fea0003800200 */
.L_x_7861:
        /* <DEDUP_REMOVED lines=42> */
.L_x_7859:
[----:B------:R-:W-:Y:S05]  /*4790*/  BSYNC.RECONVERGENT B3 ;  /* 0x0000000000037941 */ /* 0x000fea0003800200 */
.L_x_7858:
        /* <DEDUP_REMOVED lines=11> */
.L_x_7857:
[----:B------:R-:W-:Y:S05]  /*4850*/  BSYNC.RECONVERGENT B2 ;  /* 0x0000000000027941 */ /* 0x000fea0003800200 */
.L_x_7856:
        /* <DEDUP_REMOVED lines=18> */
.L_x_7867:
        /* <DEDUP_REMOVED lines=13> */
.L_x_7869:
[----:B------:R-:W-:Y:S05]  /*4a50*/  BSYNC.RECONVERGENT B4 ;  /* 0x0000000000047941 */ /* 0x000fea0003800200 */
.L_x_7868:
        /* <DEDUP_REMOVED lines=42> */
.L_x_7866:
[----:B------:R-:W-:Y:S05]  /*4d00*/  BSYNC.RECONVERGENT B3 ;  /* 0x0000000000037941 */ /* 0x000fea0003800200 */
.L_x_7865:
[----:B------:R-:W-:Y:S01]  /*4d10*/  I2FP.F32.U32 R13, R13 ;  /* 0x0000000d000d7245 */ /* 0x000fe20000201000 */
[----:B------:R-:W-:Y:S02]  /*4d20*/  HFMA2 R14, -RZ, RZ, 0.1171875, 0 ;  /* 0x2f800000ff0e7431 */ /* 0x000fe400000001ff */
[----:B-----5:R-:W-:-:S03]  /*4d30*/  IMAD.U32 R15, R25, 0x10000, RZ ;  /* 0x00010000190f7824 */ /* 0x020fc600078e00ff */
[----:B------:R-:W-:Y:S01]  /*4d40*/  FFMA.FTZ R13, R13, R14, 1.1641532182693481445e-10 ;  /* 0x2f0000000d0d7423 */ /* 0x000fe2000001000e */
[----:B------:R-:W-:-:S04]  /*4d50*/  FMUL.FTZ R15, R15, UR13 ;  /* 0x0000000d0f0f7c20 */ /* 0x000fc80008410000 */
[----:B------:R-:W-:Y:S01]  /*4d60*/  FMUL.FTZ R15, R15, UR12 ;  /* 0x0000000c0f0f7c20 */ /* 0x000fe20008410000 */
[----:B------:R-:W-:-:S04]  /*4d70*/  FSETP.GTU.FTZ.AND P0, PT, R13, UR10, PT ;  /* 0x0000000a0d007c0b */ /* 0x000fc8000bf1c000 */
[----:B------:R-:W-:Y:S02]  /*4d80*/  FSEL R13, R15, RZ, !P0 ;  /* 0x000000ff0f0d7208 */ /* 0x000fe40004000000 */
[----:B------:R-:W-:-:S03]  /*4d90*/  SEL R14, RZ, 0x1, P0 ;  /* 0x00000001ff0e7807 */ /* 0x000fc60000000000 */
[----:B------:R-:W-:-:S07]  /*4da0*/  FMUL.FTZ R13, R13, R82 ;  /* 0x000000520d0d7220 */ /* 0x000fce0000410000 */
.L_x_7864:
[----:B------:R-:W-:Y:S05]  /*4db0*/  BSYNC.RECONVERGENT B2 ;  /* 0x0000000000027941 */ /* 0x000fea0003800200 */
.L_x_7863:
        /* <DEDUP_REMOVED lines=18> */
.L_x_7874:
        /* <DEDUP_REMOVED lines=13> */
.L_x_7876:
[----:B------:R-:W-:Y:S05]  /*4fb0*/  BSYNC.RECONVERGENT B4 ;  /* 0x0000000000047941 */ /* 0x000fea0003800200 */
.L_x_7875:
        /* <DEDUP_REMOVED lines=42> */
.L_x_7873:
[----:B------:R-:W-:Y:S05]  /*5260*/  BSYNC.RECONVERGENT B3 ;  /* 0x0000000000037941 */ /* 0x000fea0003800200 */
.L_x_7872:
        /* <DEDUP_REMOVED lines=11> */
.L_x_7871:
[----:B------:R-:W-:Y:S05]  /*5320*/  BSYNC.RECONVERGENT B2 ;  /* 0x0000000000027941 */ /* 0x000fea0003800200 */
.L_x_7870:
        /* <DEDUP_REMOVED lines=18> */
.L_x_7881:
        /* <DEDUP_REMOVED lines=13> */
.L_x_7883:
[----:B------:R-:W-:Y:S05]  /*5520*/  BSYNC.RECONVERGENT B4 ;  /* 0x0000000000047941 */ /* 0x000fea0003800200 */
.L_x_7882:
        /* <DEDUP_REMOVED lines=42> */
.L_x_7880:
[----:B------:R-:W-:Y:S05]  /*57d0*/  BSYNC.RECONVERGENT B3 ;  /* 0x0000000000037941 */ /* 0x000fea0003800200 */
.L_x_7879:
        /* <DEDUP_REMOVED lines=8> */
[----:B------:R-:W-:-:S05]  /*5860*/  FSEL R17, R19, RZ, !P0 ;  /* 0x000000ff13117208 */ /* 0x000fca0004000000 */
[----:B------:R-:W-:-:S07]  /*5870*/  FMUL.FTZ R17, R17, R76 ;  /* 0x0000004c11117220 */ /* 0x000fce0000410000 */
.L_x_7878:
[----:B------:R-:W-:Y:S05]  /*5880*/  BSYNC.RECONVERGENT B2 ;  /* 0x0000000000027941 */ /* 0x000fea0003800200 */
.L_x_7877:
        /* <DEDUP_REMOVED lines=18> */
.L_x_7888:
        /* <DEDUP_REMOVED lines=13> */
.L_x_7890:
[----:B------:R-:W-:Y:S05]  /*5a80*/  BSYNC.RECONVERGENT B4 ;  /* 0x0000000000047941 */ /* 0x000fea0003800200 */
.L_x_7889:
        /* <DEDUP_REMOVED lines=42> */
.L_x_7887:
[----:B------:R-:W-:Y:S05]  /*5d30*/  BSYNC.RECONVERGENT B3 ;  /* 0x0000000000037941 */ /* 0x000fea0003800200 */
.L_x_7886:
        /* <DEDUP_REMOVED lines=11> */
.L_x_7885:
[----:B------:R-:W-:Y:S05]  /*5df0*/  BSYNC.RECONVERGENT B2 ;  /* 0x0000000000027941 */ /* 0x000fea0003800200 */
.L_x_7884:
        /* <DEDUP_REMOVED lines=18> */
.L_x_7895:
        /* <DEDUP_REMOVED lines=13> */
.L_x_7897:
[----:B------:R-:W-:Y:S05]  /*5ff0*/  BSYNC.RECONVERGENT B4 ;  /* 0x0000000000047941 */ /* 0x000fea0003800200 */
.L_x_7896:
        /* <DEDUP_REMOVED lines=42> */
.L_x_7894:
[----:B------:R-:W-:Y:S05]  /*62a0*/  BSYNC.RECONVERGENT B3 ;  /* 0x0000000000037941 */ /* 0x000fea0003800200 */
.L_x_7893:
        /* <DEDUP_REMOVED lines=10> */
.L_x_7892:
[----:B------:R-:W-:Y:S05]  /*6350*/  BSYNC.RECONVERGENT B2 ;  /* 0x0000000000027941 */ /* 0x000fea0003800200 */
.L_x_7891:
        /* <DEDUP_REMOVED lines=18> */
.L_x_7902:
        /* <DEDUP_REMOVED lines=13> */
.L_x_7904:
[----:B------:R-:W-:Y:S05]  /*6550*/  BSYNC.RECONVERGENT B4 ;  /* 0x0000000000047941 */ /* 0x000fea0003800200 */
.L_x_7903:
        /* <DEDUP_REMOVED lines=42> */
.L_x_7901:
[----:B------:R-:W-:Y:S05]  /*6800*/  BSYNC.RECONVERGENT B3 ;  /* 0x0000000000037941 */ /* 0x000fea0003800200 */
.L_x_7900:
[----:B-----5:R-:W-:Y:S02]  /*6810*/  PRMT R102, R27, 0x7632, R102 ;  /* 0x000076321b667816 */ /* 0x020fe40000000066 */
[----:B------:R-:W-:Y:S01]  /*6820*/  I2FP.F32.U32 R100, R101 ;  /* 0x0000006500647245 */ /* 0x000fe20000201000 */
[----:B------:R-:W-:Y:S02]  /*6830*/  IMAD.MOV.U32 R101, RZ, RZ, 0x2f800000 ;  /* 0x2f800000ff657424 */ /* 0x000fe400078e00ff */
        /* <DEDUP_REMOVED lines=8> */
.L_x_7899:
[----:B------:R-:W-:Y:S05]  /*68c0*/  BSYNC.RECONVERGENT B2 ;  /* 0x0000000000027941 */ /* 0x000fea0003800200 */
.L_x_7898:
[----:B------:R-:W-:Y:S02]  /*68d0*/  F2FP.BF16.F32.PACK_AB R103, RZ, R107 ;  /* 0x0000006bff67723e */ /* 0x000fe400000010ff */
[----:B------:R-:W-:Y:S02]  /*68e0*/  PRMT R102, R137, 0x5410, R138 ;  /* 0x0000541089667816 */ /* 0x000fe4000000008a */
[----:B------:R-:W-:Y:S02]  /*68f0*/  PRMT R101, R135, 0x5410, R136 ;  /* 0x0000541087657816 */ /* 0x000fe40000000088 */
[----:B------:R-:W-:Y:S02]  /*6900*/  PRMT R100, R134, 0x5410, R133 ;  /* 0x0000541086647816 */ /* 0x000fe40000000085 */
[----:B------:R-:W-:-:S07]  /*6910*/  PRMT R103, R131, 0x5410, R103 ;  /* 0x0000541083677816 */ /* 0x000fce0000000067 */
.L_x_7848:
        /* <DEDUP_REMOVED lines=26> */
.L_x_7906:
[----:B------:R-:W-:Y:S05]  /*6ac0*/  BSYNC.RECONVERGENT B2 ;  /* 0x0000000000027941 */ /* 0x000fea0003800200 */
.L_x_7905:
[----:B------:R-:W-:Y:S01]  /*6ad0*/  VIADD R129, R129, 0x20 ;  /* 0x0000002081817836 */ /* 0x000fe20000000000 */
[----:B------:R-:W-:-:S07]  /*6ae0*/  IADD3 R128, PT, PT, R128, 0x20, RZ ;  /* 0x0000002080807810 */ /* 0x000fce0007ffe0ff */
.L_x_7788:
[----:B------:R-:W-:Y:S05]  /*6af0*/  BSYNC.RECONVERGENT B1 ;  /* 0x0000000000017941 */ /* 0x000fea0003800200 */
.L_x_7787:
        /* <DEDUP_REMOVED lines=34> */
.L_x_7914:
        /* <DEDUP_REMOVED lines=13> */
.L_x_7916:
[----:B------:R-:W-:Y:S05]  /*6df0*/  BSYNC.RECONVERGENT B4 ;  /* 0x0000000000047941 */ /* 0x000fea0003800200 */
.L_x_7915:
        /* <DEDUP_REMOVED lines=42> */
.L_x_7913:
[----:B------:R-:W-:Y:S05]  /*70a0*/  BSYNC.RECONVERGENT B3 ;  /* 0x0000000000037941 */ /* 0x000fea0003800200 */
.L_x_7912:
[----:B------:R-:W-:Y:S01]  /*70b0*/  I2FP.F32.U32 R10, R10 ;  /* 0x0000000a000a7245 */ /* 0x000fe20000201000 */
[----:B------:R-:W-:Y:S01]  /*70c0*/  IMAD.MOV.U32 R101, RZ, RZ, 0x2f800000 ;  /* 0x2f800000ff657424 */ /* 0x000fe200078e00ff */
        /* <DEDUP_REMOVED lines=9> */
.L_x_7911:
[----:B------:R-:W-:Y:S05]  /*7160*/  BSYNC.RECONVERGENT B2 ;  /* 0x0000000000027941 */ /* 0x000fea0003800200 */
.L_x_7910:
        /* <DEDUP_REMOVED lines=23> */
.L_x_7921:
        /* <DEDUP_REMOVED lines=13> */
.L_x_7923:
[----:B------:R-:W-:Y:S05]  /*73b0*/  BSYNC.RECONVERGENT B4 ;  /* 0x0000000000047941 */ /* 0x000fea0003800200 */
.L_x_7922:
        /* <DEDUP_REMOVED lines=41> */
.L_x_7920:
[----:B------:R-:W-:Y:S05]  /*7650*/  BSYNC.RECONVERGENT B3 ;  /* 0x0000000000037941 */ /* 0x000fea0003800200 */
.L_x_7919:
        /* <DEDUP_REMOVED lines=13> */
.L_x_7918:
[----:B------:R-:W-:Y:S05]  /*7730*/  BSYNC.RECONVERGENT B2 ;  /* 0x0000000000027941 */ /* 0x000fea0003800200 */
.L_x_7917:
        /* <DEDUP_REMOVED lines=22> */
.L_x_7928:
        /* <DEDUP_REMOVED lines=13> */
.L_x_7930:
[----:B------:R-:W-:Y:S05]  /*7970*/  BSYNC.RECONVERGENT B4 ;  /* 0x0000000000047941 */ /* 0x000fea0003800200 */
.L_x_7929:
        /* <DEDUP_REMOVED lines=42> */
.L_x_7927:
[----:B------:R-:W-:Y:S05]  /*7c20*/  BSYNC.RECONVERGENT B3 ;  /* 0x0000000000037941 */ /* 0x000fea0003800200 */
.L_x_7926:
[----:B------:R-:W-:Y:S01]  /*7c30*/  I2FP.F32.U32 R14, R14 ;  /* 0x0000000e000e7245 */ /* 0x000fe20000201000 */
[----:B------:R-:W-:Y:S02]  /*7c40*/  HFMA2 R101, -RZ, RZ, 0.1171875, 0 ;  /* 0x2f800000ff657431 */ /* 0x000fe400000001ff */
[----:B------:R-:W-:Y:S02]  /*7c50*/  IMAD.U32 R102, R25, 0x10000, RZ ;  /* 0x0001000019667824 */ /* 0x000fe400078e00ff */
[----:B------:R-:W-:Y:S02]  /*7c60*/  IMAD.U32 R110, R21, 0x10000, RZ ;  /* 0x00010000156e7824 */ /* 0x000fe400078e00ff */
[----:B------:R-:W-:Y:S01]  /*7c70*/  FFMA.FTZ R14, R14, R101, 1.1641532182693481445e-10 ;  /* 0x2f0000000e0e7423 */ /* 0x000fe20000010065 */
[----:B------:R-:W-:-:S04]  /*7c80*/  FMUL.FTZ R102, R102, UR13 ;  /* 0x0000000d66667c20 */ /* 0x000fc80008410000 */
[----:B------:R-:W-:Y:S01]  /*7c90*/  FMUL.FTZ R101, R102, UR12 ;  /* 0x0000000c66657c20 */ /* 0x000fe20008410000 */
[----:B------:R-:W-:-:S04]  /*7ca0*/  FSETP.GTU.FTZ.AND P4, PT, R14, UR10, PT ;  /* 0x0000000a0e007c0b */ /* 0x000fc8000bf9c000 */
[----:B------:R-:W-:Y:S02]  /*7cb0*/  FSEL R101, R101, RZ, !P4 ;  /* 0x000000ff65657208 */ /* 0x000fe40006000000 */
[----:B------:R-:W-:-:S03]  /*7cc0*/  SEL R14, RZ, 0x1, P4 ;  /* 0x00000001ff0e7807 */ /* 0x000fc60002000000 */
[----:B------:R-:W-:-:S07]  /*7cd0*/  FFMA.FTZ R110, R101, R58, R110 ;  /* 0x0000003a656e7223 */ /* 0x000fce000001006e */
.L_x_7925:
[----:B------:R-:W-:Y:S05]  /*7ce0*/  BSYNC.RECONVERGENT B2 ;  /* 0x0000000000027941 */ /* 0x000fea0003800200 */
.L_x_7924:
        /* <DEDUP_REMOVED lines=23> */
.L_x_7935:
        /* <DEDUP_REMOVED lines=13> */
.L_x_7937:
[----:B------:R-:W-:Y:S05]  /*7f30*/  BSYNC.RECONVERGENT B4 ;  /* 0x0000000000047941 */ /* 0x000fea0003800200 */
.L_x_7936:
        /* <DEDUP_REMOVED lines=41> */
.L_x_7934:
[----:B------:R-:W-:Y:S05]  /*81d0*/  BSYNC.RECONVERGENT B3 ;  /* 0x0000000000037941 */ /* 0x000fea0003800200 */
.L_x_7933:
        /* <DEDUP_REMOVED lines=13> */
.L_x_7932:
[----:B------:R-:W-:Y:S05]  /*82b0*/  BSYNC.RECONVERGENT B2 ;  /* 0x0000000000027941 */ /* 0x000fea0003800200 */
.L_x_7931:
        /* <DEDUP_REMOVED lines=22> */
.L_x_7942:
        /* <DEDUP_REMOVED lines=13> */
.L_x_7944:
[----:B------:R-:W-:Y:S05]  /*84f0*/  BSYNC.RECONVERGENT B4 ;  /* 0x0000000000047941 */ /* 0x000fea0003800200 */
.L_x_7943:
        /* <DEDUP_REMOVED lines=42> */
.L_x_7941:
[----:B------:R-:W-:Y:S05]  /*87a0*/  BSYNC.RECONVERGENT B3 ;  /* 0x0000000000037941 */ /* 0x000fea0003800200 */
.L_x_7940:
        /* <DEDUP_REMOVED lines=11> */
.L_x_7939:
[----:B------:R-:W-:Y:S05]  /*8860*/  BSYNC.RECONVERGENT B2 ;  /* 0x0000000000027941 */ /* 0x000fea0003800200 */
.L_x_7938:
        /* <DEDUP_REMOVED lines=23> */
.L_x_7949:
        /* <DEDUP_REMOVED lines=13> */
.L_x_7951:
[----:B------:R-:W-:Y:S05]  /*8ab0*/  BSYNC.RECONVERGENT B4 ;  /* 0x0000000000047941 */ /* 0x000fea0003800200 */
.L_x_7950:
        /* <DEDUP_REMOVED lines=41> */
.L_x_7948:
[----:B------:R-:W-:Y:S05]  /*8d50*/  BSYNC.RECONVERGENT B3 ;  /* 0x0000000000037941 */ /* 0x000fea0003800200 */
.L_x_7947:
[----:B------:R-:W-:Y:S01]  /*8d60*/  PRMT R103, R26, 0x7632, R103 ;  /* 0x000076321a677816 */ /* 0x000fe20000000067 */
        /* <DEDUP_REMOVED lines=11> */
[----:B------:R-:W-:-:S07]  /*8e20*/  FFMA.FTZ R113, R100, R53, R113 ;  /* 0x0000003564717223 */ /* 0x000fce0000010071 */
.L_x_7946:
[----:B------:R-:W-:Y:S05]  /*8e30*/  BSYNC.RECONVERGENT B2 ;  /* 0x0000000000027941 */ /* 0x000fea0003800200 */
.L_x_7945:
        /* <DEDUP_REMOVED lines=22> */
.L_x_7956:
        /* <DEDUP_REMOVED lines=13> */
.L_x_7958:
[----:B------:R-:W-:Y:S05]  /*9070*/  BSYNC.RECONVERGENT B4 ;  /* 0x0000000000047941 */ /* 0x000fea0003800200 */
.L_x_7957:
        /* <DEDUP_REMOVED lines=42> */
.L_x_7955:
[----:B------:R-:W-:Y:S05]  /*9320*/  BSYNC.RECONVERGENT B3 ;  /* 0x0000000000037941 */ /* 0x000fea0003800200 */
.L_x_7954:
        /* <DEDUP_REMOVED lines=11> */
.L_x_7953:
[----:B------:R-:W-:Y:S05]  /*93e0*/  BSYNC.RECONVERGENT B2 ;  /* 0x0000000000027941 */ /* 0x000fea0003800200 */
.L_x_7952:
        /* <DEDUP_REMOVED lines=23> */
.L_x_7963:
        /* <DEDUP_REMOVED lines=13> */
.L_x_7965:
[----:B------:R-:W-:Y:S05]  /*9630*/  BSYNC.RECONVERGENT B4 ;  /* 0x0000000000047941 */ /* 0x000fea0003800200 */
.L_x_7964:
        /* <DEDUP_REMOVED lines=42> */
.L_x_7962:
[----:B------:R-:W-:Y:S05]  /*98e0*/  BSYNC.RECONVERGENT B3 ;  /* 0x0000000000037941 */ /* 0x000fea0003800200 */
.L_x_7961:
[----:B------:R-:W-:Y:S02]  /*98f0*/  PRMT R102, R27, 0x7632, R102 ;  /* 0x000076321b667816 */ /* 0x000fe40000000066 */
[----:B------:R-:W-:Y:S01]  /*9900*/  I2FP.F32.U32 R100, R101 ;  /* 0x0000006500647245 */ /* 0x000fe20000201000 */
[----:B------:R-:W-:Y:S02]  /*9910*/  HFMA2 R101, -RZ, RZ, 0.1171875, 0 ;  /* 0x2f800000ff657431 */ /* 0x000fe400000001ff */
        /* <DEDUP_REMOVED lines=10> */
.L_x_7960:
[----:B------:R-:W-:Y:S05]  /*99c0*/  BSYNC.RECONVERGENT B2 ;  /* 0x0000000000027941 */ /* 0x000fea0003800200 */
.L_x_7959:
[----:B------:R-:W-:Y:S02]  /*99d0*/  F2FP.BF16.F32.PACK_AB R103, RZ, R139 ;  /* 0x0000008bff67723e */ /* 0x000fe400000010ff */
[----:B------:R-:W-:Y:S02]  /*99e0*/  PRMT R102, R138, 0x5410, R141 ;  /* 0x000054108a667816 */ /* 0x000fe4000000008d */
[----:B------:R-:W-:Y:S02]  /*99f0*/  PRMT R101, R137, 0x5410, R136 ;  /* 0x0000541089657816 */ /* 0x000fe40000000088 */
[----:B------:R-:W-:Y:S02]  /*9a00*/  PRMT R100, R135, 0x5410, R134 ;  /* 0x0000541087647816 */ /* 0x000fe40000000086 */
[----:B------:R-:W-:Y:S01]  /*9a10*/  PRMT R103, R131, 0x5410, R103 ;  /* 0x0000541083677816 */ /* 0x000fe20000000067 */
[----:B------:R-:W-:Y:S06]  /*9a20*/  BRA `(.L_x_7966) ;  /* 0x0000002800f07947 */ /* 0x000fec0003800000 */
.L_x_7909:
[----:B------:R-:W-:Y:S01]  /*9a30*/  BSSY.RECONVERGENT B2, `(.L_x_7967) ;  /* 0x0000057000027945 */ /* 0x000fe20003800200 */
[----:B------:R-:W-:Y:S01]  /*9a40*/  MOV R108, RZ ;  /* 0x000000ff006c7202 */ /* 0x000fe20000000f00 */
[----:B------:R-:W-:Y:S02]  /*9a50*/  IMAD.MOV.U32 R132, RZ, RZ, R138 ;  /* 0x000000ffff847224 */ /* 0x000fe400078e008a */
[----:B0-----:R-:W-:Y:S01]  /*9a60*/  IMAD.MOV.U32 R100, RZ, RZ, R127 ;  /* 0x000000ffff647224 */ /* 0x001fe200078e007f */
        /* <DEDUP_REMOVED lines=17> */
.L_x_7971:
        /* <DEDUP_REMOVED lines=13> */
.L_x_7973:
[----:B------:R-:W-:Y:S05]  /*9c50*/  BSYNC.RECONVERGENT B4 ;  /* 0x0000000000047941 */ /* 0x000fea0003800200 */
.L_x_7972:
        /* <DEDUP_REMOVED lines=41> */
.L_x_7970:
[----:B------:R-:W-:Y:S05]  /*9ef0*/  BSYNC.RECONVERGENT B3 ;  /* 0x0000000000037941 */ /* 0x000fea0003800200 */
.L_x_7969:
        /* <DEDUP_REMOVED lines=10> */
.L_x_7968:
[----:B------:R-:W-:Y:S05]  /*9fa0*/  BSYNC.RECONVERGENT B2 ;  /* 0x0000000000027941 */ /* 0x000fea0003800200 */
.L_x_7967:
        /* <DEDUP_REMOVED lines=18> */
.L_x_7978:
        /* <DEDUP_REMOVED lines=13> */
.L_x_7980:
[----:B------:R-:W-:Y:S05]  /*a1a0*/  BSYNC.RECONVERGENT B4 ;  /* 0x0000000000047941 */ /* 0x000fea0003800200 */
.L_x_7979:
        /* <DEDUP_REMOVED lines=42> */
.L_x_7977:
[----:B------:R-:W-:Y:S05]  /*a450*/  BSYNC.RECONVERGENT B3 ;  /* 0x0000000000037941 */ /* 0x000fea0003800200 */
.L_x_7976:
        /* <DEDUP_REMOVED lines=11> */
.L_x_7975:
[----:B------:R-:W-:Y:S05]  /*a510*/  BSYNC.RECONVERGENT B2 ;  /* 0x0000000000027941 */ /* 0x000fea0003800200 */
.L_x_7974:
        /* <DEDUP_REMOVED lines=18> */
.L_x_7985:
        /* <DEDUP_REMOVED lines=13> */
.L_x_7987:
[----:B------:R-:W-:Y:S05]  /*a710*/  BSYNC.RECONVERGENT B4 ;  /* 0x0000000000047941 */ /* 0x000fea0003800200 */
.L_x_7986:
        /* <DEDUP_REMOVED lines=42> */
.L_x_7984:
[----:B------:R-:W-:Y:S05]  /*a9c0*/  BSYNC.RECONVERGENT B3 ;  /* 0x0000000000037941 */ /* 0x000fea0003800200 */
.L_x_7983:
        /* <DEDUP_REMOVED lines=10> */
.L_x_7982:
[----:B------:R-:W-:Y:S05]  /*aa70*/  BSYNC.RECONVERGENT B2 ;  /* 0x0000000000027941 */ /* 0x000fea0003800200 */
.L_x_7981:
        /* <DEDUP_REMOVED lines=18> */
.L_x_7992:
        /* <DEDUP_REMOVED lines=13> */
.L_x_7994:
[----:B------:R-:W-:Y:S05]  /*ac70*/  BSYNC.RECONVERGENT B4 ;  /* 0x0000000000047941 */ /* 0x000fea0003800200 */
.L_x_7993:
        /* <DEDUP_REMOVED lines=42> */
.L_x_7991:
[----:B------:R-:W-:Y:S05]  /*af20*/  BSYNC.RECONVERGENT B3 ;  /* 0x0000000000037941 */ /* 0x000fea0003800200 */
.L_x_7990:
        /* <DEDUP_REMOVED lines=11> */
.L_x_7989:
[----:B------:R-:W-:Y:S05]  /*afe0*/  BSYNC.RECONVERGENT B2 ;  /* 0x0000000000027941 */ /* 0x000fea0003800200 */
.L_x_7988:
        /* <DEDUP_REMOVED lines=18> */
.L_x_7999:
        /* <DEDUP_REMOVED lines=13> */
.L_x_8001:
[----:B------:R-:W-:Y:S05]  /*b1e0*/  BSYNC.RECONVERGENT B4 ;  /* 0x0000000000047941 */ /* 0x000fea0003800200 */
.L_x_8000:
        /* <DEDUP_REMOVED lines=42> */
.L_x_7998:
[----:B------:R-:W-:Y:S05]  /*b490*/  BSYNC.RECONVERGENT B3 ;  /* 0x0000000000037941 */ /* 0x000fea0003800200 */
.L_x_7997:
        /* <DEDUP_REMOVED lines=10> */
.L_x_7996:
[----:B------:R-:W-:Y:S05]  /*b540*/  BSYNC.RECONVERGENT B2 ;  /* 0x0000000000027941 */ /* 0x000fea0003800200 */
.L_x_7995:
        /* <DEDUP_REMOVED lines=18> */
.L_x_8006:
        /* <DEDUP_REMOVED lines=13> */
.L_x_8008:
[----:B------:R-:W-:Y:S05]  /*b740*/  BSYNC.RECONVERGENT B4 ;  /* 0x0000000000047941 */ /* 0x000fea0003800200 */
.L_x_8007:
        /* <DEDUP_REMOVED lines=42> */
.L_x_8005:
[----:B------:R-:W-:Y:S05]  /*b9f0*/  BSYNC.RECONVERGENT B3 ;  /* 0x0000000000037941 */ /* 0x000fea0003800200 */
.L_x_8004:
        /* <DEDUP_REMOVED lines=11> */
.L_x_8003:
[----:B------:R-:W-:Y:S05]  /*bab0*/  BSYNC.RECONVERGENT B2 ;  /* 0x0000000000027941 */ /* 0x000fea0003800200 */
.L_x_8002:
        /* <DEDUP_REMOVED lines=18> */
.L_x_8013:
        /* <DEDUP_REMOVED lines=13> */
.L_x_8015:
[----:B------:R-:W-:Y:S05]  /*bcb0*/  BSYNC.RECONVERGENT B4 ;  /* 0x0000000000047941 */ /* 0x000fea0003800200 */
.L_x_8014:
        /* <DEDUP_REMOVED lines=42> */
.L_x_8012:
[----:B------:R-:W-:Y:S05]  /*bf60*/  BSYNC.RECONVERGENT B3 ;  /* 0x0000000000037941 */ /* 0x000fea0003800200 */
.L_x_8011:
        /* <DEDUP_REMOVED lines=10> */
.L_x_8010:
[----:B------:R-:W-:Y:S05]  /*c010*/  BSYNC.RECONVERGENT B2 ;  /* 0x0000000000027941 */ /* 0x000fea0003800200 */
.L_x_8009:
        /* <DEDUP_REMOVED lines=18> */
.L_x_8020:
        /* <DEDUP_REMOVED lines=13> */
.L_x_8022:
[----:B------:R-:W-:Y:S05]  /*c210*/  BSYNC.RECONVERGENT B4 ;  /* 0x0000000000047941 */ /* 0x000fea0003800200 */
.L_x_8021:
        /* <DEDUP_REMOVED lines=38> */
[----:B------:R-:W-:Y:S02]  /*c480*/  LOP3.LUT R126, R126, UR31, R101, 0x96, !PT ;  /* 0x0000001f7e7e7c12 */ /* 0x000fe4000f8e9665 */
[----:B------:R-:W-:Y:S01]  /*c490*/  MOV R101, R132 ;  /* 0x0000008400657202 */ /* 0x000fe20000000f00 */
[----:B------:R-:W-:Y:S01]  /*c4a0*/  IMAD.MOV.U32 R140, RZ, RZ, R100 ;  /* 0x000000ffff8c7224 */ /* 0x000fe200078e0064 */
[----:B------:R-:W-:Y:S01]  /*c4b0*/  LOP3.LUT R124, R124, UR32, R103, 0x96, !PT ;  /* 0x000000207c7c7c12 */ /* 0x000fe2000f8e9667 */
[----:B------:R-:W-:-:S07]  /*c4c0*/  IMAD.MOV.U32 R132, RZ, RZ, R102 ;  /* 0x000000ffff847224 */ /* 0x000fce00078e0066 */
.L_x_8019:
[----:B------:R-:W-:Y:S05]  /*c4d0*/  BSYNC.RECONVERGENT B3 ;  /* 0x0000000000037941 */ /* 0x000fea0003800200 */
.L_x_8018:
[----:B-----5:R-:W-:Y:S02]  /*c4e0*/  PRMT R102, R27, 0x7632, R102 ;  /* 0x000076321b667816 */ /* 0x020fe40000000066 */
        /* <DEDUP_REMOVED lines=10> */
.L_x_8017:
[----:B------:R-:W-:Y:S05]  /*c590*/  BSYNC.RECONVERGENT B2 ;  /* 0x0000000000027941 */ /* 0x000fea0003800200 */
.L_x_8016:
[----:B------:R-:W-:Y:S02]  /*c5a0*/  F2FP.BF16.F32.PACK_AB R103, RZ, R139 ;  /* 0x0000008bff67723e */ /* 0x000fe400000010ff */
[----:B------:R-:W-:Y:S02]  /*c5b0*/  PRMT R102, R137, 0x5410, R138 ;  /* 0x0000541089667816 */ /* 0x000fe4000000008a */
[----:B------:R-:W-:Y:S02]  /*c5c0*/  PRMT R101, R135, 0x5410, R136 ;  /* 0x0000541087657816 */ /* 0x000fe40000000088 */
[----:B------:R-:W-:Y:S02]  /*c5d0*/  PRMT R100, R134, 0x5410, R133 ;  /* 0x0000541086647816 */ /* 0x000fe40000000085 */
[----:B------:R-:W-:-:S07]  /*c5e0*/  PRMT R103, R131, 0x5410, R103 ;  /* 0x0000541083677816 */ /* 0x000fce0000000067 */
.L_x_7966:
        /* <DEDUP_REMOVED lines=26> */
.L_x_8024:
[----:B------:R-:W-:Y:S05]  /*c790*/  BSYNC.RECONVERGENT B2 ;  /* 0x0000000000027941 */ /* 0x000fea0003800200 */
.L_x_8023:
[----:B------:R-:W-:Y:S01]  /*c7a0*/  VIADD R129, R129, 0x20 ;  /* 0x0000002081817836 */ /* 0x000fe20000000000 */
[----:B------:R-:W-:-:S07]  /*c7b0*/  IADD3 R128, PT, PT, R128, 0x20, RZ ;  /* 0x0000002080807810 */ /* 0x000fce0007ffe0ff */
.L_x_7908:
[----:B------:R-:W-:Y:S05]  /*c7c0*/  BSYNC.RECONVERGENT B1 ;  /* 0x0000000000017941 */ /* 0x000fea0003800200 */
.L_x_7907:
        /* <DEDUP_REMOVED lines=34> */
.L_x_8032:
        /* <DEDUP_REMOVED lines=13> */
.L_x_8034:
[----:B------:R-:W-:Y:S05]  /*cac0*/  BSYNC.RECONVERGENT B4 ;  /* 0x0000000000047941 */ /* 0x000fea0003800200 */
.L_x_8033:
[----:B------:R-:W-:Y:S01]  /*cad0*/  IMAD.WIDE.U32 R118, R2, -0x326172a9, RZ ;  /* 0xcd9e8d5702767825 */ /* 0x000fe200078e00ff */
[----:B0-----:R-:W-:Y:S02]  /*cae0*/  LOP3.LUT R100, R8, UR7, R117, 0x96, !PT ;  /* 0x0000000708647c12 */ /* 0x001fe4000f8e9675 */
        /* <DEDUP_REMOVED lines=39> */
.L_x_8031:
[----:B------:R-:W-:Y:S05]  /*cd60*/  BSYNC.RECONVERGENT B3 ;  /* 0x0000000000037941 */ /* 0x000fea0003800200 */
.L_x_8030:
[----:B------:R-:W-:Y:S01]  /*cd70*/  I2FP.F32.U32 R10, R10 ;  /* 0x0000000a000a7245 */ /* 0x000fe20000201000 */
[----:B0-----:R-:W-:Y:S02]  /*cd80*/  HFMA2 R101, -RZ, RZ, 0.1171875, 0 ;  /* 0x2f800000ff657431 */ /* 0x001fe400000001ff */
[----:B------:R-:W-:Y:S01]  /*cd90*/  IMAD.U32 R100, R24, 0x10000, RZ ;  /* 0x0001000018647824 */ /* 0x000fe200078e00ff */
[----:B------:R-:W-:Y:S02]  /*cda0*/  SHF.L.U32 R116, R20, 0x10, RZ ;  /* 0x0000001014747819 */ /* 0x000fe400000006ff */
[----:B------:R-:W-:Y:S01]  /*cdb0*/  FFMA.FTZ R10, R10, R101, 1.1641532182693481445e-10 ;  /* 0x2f0000000a0a7423 */ /* 0x000fe20000010065 */
[----:B------:R-:W-:-:S04]  /*cdc0*/  FMUL.FTZ R100, R100, UR13 ;  /* 0x0000000d64647c20 */ /* 0x000fc80008410000 */
[----:B------:R-:W-:Y:S01]  /*cdd0*/  FMUL.FTZ R100, R100, UR12 ;  /* 0x0000000c64647c20 */ /* 0x000fe20008410000 */
[----:B------:R-:W-:-:S04]  /*cde0*/  FSETP.GTU.FTZ.AND P5, PT, R10, UR10, PT ;  /* 0x0000000a0a007c0b */ /* 0x000fc8000bfbc000 */
[----:B------:R-:W-:Y:S02]  /*cdf0*/  FSEL R101, R100, RZ, !P5 ;  /* 0x000000ff64657208 */ /* 0x000fe40006800000 */
[----:B------:R-:W-:-:S03]  /*ce00*/  SEL R10, RZ, 0x1, P5 ;  /* 0x00000001ff0a7807 */ /* 0x000fc60002800000 */
[----:B------:R-:W-:-:S07]  /*ce10*/  FFMA.FTZ R116, R101, R32, R116 ;  /* 0x0000002065747223 */ /* 0x000fce0000010074 */
.L_x_8029:
[----:B------:R-:W-:Y:S05]  /*ce20*/  BSYNC.RECONVERGENT B2 ;  /* 0x0000000000027941 */ /* 0x000fea0003800200 */
.L_x_8028:
[----:B------:R-:W-:Y:S01]  /*ce30*/  @!P0 PRMT R117, R20, 0x7632, R117 ;  /* 0x0000763214758816 */ /* 0x000fe20000000075 */
[----:B------:R-:W-:Y:S01]  /*ce40*/  BSSY.RECONVERGENT B2, `(.L_x_8035) ;  /* 0x000005b000027945 */ /* 0x000fe20003800200 */
[----:B------:R-:W-:Y:S01]  /*ce50*/  F2FP.BF16.F32.PACK_AB R132, RZ, R116 ;  /* 0x00000074ff84723e */ /* 0x000fe200000010ff */
[----:B------:R-:W-:Y:S01]  /*ce60*/  @!P0 IMAD.MOV.U32 R130, RZ, RZ, R134 ;  /* 0x000000ffff828224 */ /* 0x000fe200078e0086 */
[----:B0-----:R-:W-:Y:S01]  /*ce70*/  @!P0 MOV R100, R7 ;  /* 0x0000000700648202 */ /* 0x001fe20000000f00 */
        /* <DEDUP_REMOVED lines=18> */
.L_x_8039:
        /* <DEDUP_REMOVED lines=13> */
.L_x_8041:
[----:B------:R-:W-:Y:S05]  /*d070*/  BSYNC.RECONVERGENT B4 ;  /* 0x0000000000047941 */ /* 0x000fea0003800200 */
.L_x_8040:
        /* <DEDUP_REMOVED lines=41> */
.L_x_8038:
[----:B------:R-:W-:Y:S05]  /*d310*/  BSYNC.RECONVERGENT B3 ;  /* 0x0000000000037941 */ /* 0x000fea0003800200 */
.L_x_8037:
        /* <DEDUP_REMOVED lines=8> */
[----:B------:R-:W-:Y:S02]  /*d3a0*/  FSETP.GTU.FTZ.AND P5, PT, R7, UR10, PT ;  /* 0x0000000a07007c0b */ /* 0x000fe4000bfbc000 */
[----:B------:R-:W-:Y:S02]  /*d3b0*/  SHF.L.U32 R117, R12, 0x10, RZ ;  /* 0x000000100c757819 */ /* 0x000fe400000006ff */
[----:B------:R-:W-:Y:S02]  /*d3c0*/  FSEL R102, R101, RZ, !P5 ;  /* 0x000000ff65667208 */ /* 0x000fe40006800000 */
[----:B------:R-:W-:-:S03]  /*d3d0*/  SEL R12, RZ, 0x1, P5 ;  /* 0x00000001ff0c7807 */ /* 0x000fc60002800000 */
[----:B------:R-:W-:-:S07]  /*d3e0*/  FFMA.FTZ R117, R102, R33, R117 ;  /* 0x0000002166757223 */ /* 0x000fce0000010075 */
.L_x_8036:
[----:B------:R-:W-:Y:S05]  /*d3f0*/  BSYNC.RECONVERGENT B2 ;  /* 0x0000000000027941 */ /* 0x000fea0003800200 */
.L_x_8035:
        /* <DEDUP_REMOVED lines=22> */
.L_x_8046:
        /* <DEDUP_REMOVED lines=13> */
.L_x_8048:
[----:B------:R-:W-:Y:S05]  /*d630*/  BSYNC.RECONVERGENT B4 ;  /* 0x0000000000047941 */ /* 0x000fea0003800200 */
.L_x_8047:
        /* <DEDUP_REMOVED lines=41> */
.L_x_8045:
[----:B------:R-:W-:Y:S05]  /*d8d0*/  BSYNC.RECONVERGENT B3 ;  /* 0x0000000000037941 */ /* 0x000fea0003800200 */
.L_x_8044:
[----:B------:R-:W-:Y:S01]  /*d8e0*/  I2FP.F32.U32 R14, R14 ;  /* 0x0000000e000e7245 */ /* 0x000fe20000201000 */
[----:B------:R-:W-:Y:S02]  /*d8f0*/  HFMA2 R101, -RZ, RZ, 0.1171875, 0 ;  /* 0x2f800000ff657431 */ /* 0x000fe400000001ff */
        /* <DEDUP_REMOVED lines=9> */
.L_x_8043:
[----:B------:R-:W-:Y:S05]  /*d990*/  BSYNC.RECONVERGENT B2 ;  /* 0x0000000000027941 */ /* 0x000fea0003800200 */
.L_x_8042:
        /* <DEDUP_REMOVED lines=23> */
.L_x_8053:
        /* <DEDUP_REMOVED lines=13> */
.L_x_8055:
[----:B------:R-:W-:Y:S05]  /*dbe0*/  BSYNC.RECONVERGENT B4 ;  /* 0x0000000000047941 */ /* 0x000fea0003800200 */
.L_x_8054:
        /* <DEDUP_REMOVED lines=42> */
.L_x_8052:
[----:B------:R-:W-:Y:S05]  /*de90*/  BSYNC.RECONVERGENT B3 ;  /* 0x0000000000037941 */ /* 0x000fea0003800200 */
.L_x_8051:
[----:B------:R-:W-:Y:S02]  /*dea0*/  PRMT R101, R25, 0x7632, R101 ;  /* 0x0000763219657816 */ /* 0x000fe40000000065 */
        /* <DEDUP_REMOVED lines=12> */
.L_x_8050:
[----:B------:R-:W-:Y:S05]  /*df70*/  BSYNC.RECONVERGENT B2 ;  /* 0x0000000000027941 */ /* 0x000fea0003800200 */
.L_x_8049:
        /* <DEDUP_REMOVED lines=22> */
.L_x_8060:
        /* <DEDUP_REMOVED lines=13> */
.L_x_8062:
[----:B------:R-:W-:Y:S05]  /*e1b0*/  BSYNC.RECONVERGENT B4 ;  /* 0x0000000000047941 */ /* 0x000fea0003800200 */
.L_x_8061:
        /* <DEDUP_REMOVED lines=42> */
.L_x_8059:
[----:B------:R-:W-:Y:S05]  /*e460*/  BSYNC.RECONVERGENT B3 ;  /* 0x0000000000037941 */ /* 0x000fea0003800200 */
.L_x_8058:
        /* <DEDUP_REMOVED lines=11> */
.L_x_8057:
[----:B------:R-:W-:Y:S05]  /*e520*/  BSYNC.RECONVERGENT B2 ;  /* 0x0000000000027941 */ /* 0x000fea0003800200 */
.L_x_8056:
        /* <DEDUP_REMOVED lines=23> */
.L_x_8067:
        /* <DEDUP_REMOVED lines=13> */
.L_x_8069:
[----:B------:R-:W-:Y:S05]  /*e770*/  BSYNC.RECONVERGENT B4 ;  /* 0x0000000000047941 */ /* 0x000fea0003800200 */
.L_x_8068:
        /* <DEDUP_REMOVED lines=42> */
.L_x_8066:
[----:B------:R-:W-:Y:S05]  /*ea20*/  BSYNC.RECONVERGENT B3 ;  /* 0x0000000000037941 */ /* 0x000fea0003800200 */
.L_x_8065:
        /* <DEDUP_REMOVED lines=13> */
.L_x_8064:
[----:B------:R-:W-:Y:S05]  /*eb00*/  BSYNC.RECONVERGENT B2 ;  /* 0x0000000000027941 */ /* 0x000fea0003800200 */
.L_x_8063:
        /* <DEDUP_REMOVED lines=22> */
.L_x_8074:
        /* <DEDUP_REMOVED lines=13> */
.L_x_8076:
[----:B------:R-:W-:Y:S05]  /*ed40*/  BSYNC.RECONVERGENT B4 ;  /* 0x0000000000047941 */ /* 0x000fea0003800200 */
.L_x_8075:
        /* <DEDUP_REMOVED lines=42> */
.L_x_8073:
[----:B------:R-:W-:Y:S05]  /*eff0*/  BSYNC.RECONVERGENT B3 ;  /* 0x0000000000037941 */ /* 0x000fea0003800200 */
.L_x_8072:
        /* <DEDUP_REMOVED lines=11> */
.L_x_8071:
[----:B------:R-:W-:Y:S05]  /*f0b0*/  BSYNC.RECONVERGENT B2 ;  /* 0x0000000000027941 */ /* 0x000fea0003800200 */
.L_x_8070:
        /* <DEDUP_REMOVED lines=23> */
.L_x_8081:
        /* <DEDUP_REMOVED lines=13> */
.L_x_8083:
[----:B------:R-:W-:Y:S05]  /*f300*/  BSYNC.RECONVERGENT B4 ;  /* 0x0000000000047941 */ /* 0x000fea0003800200 */
.L_x_8082:
        /* <DEDUP_REMOVED lines=41> */
[----:B------:R-:W-:-:S07]  /*f5a0*/  MOV R138, R100 ;  /* 0x00000064008a7202 */ /* 0x000fce0000000f00 */
.L_x_8080:
[----:B------:R-:W-:Y:S05]  /*f5b0*/  BSYNC.RECONVERGENT B3 ;  /* 0x0000000000037941 */ /* 0x000fea0003800200 */
.L_x_8079:
        /* <DEDUP_REMOVED lines=13> */
.L_x_8078:
[----:B------:R-:W-:Y:S05]  /*f690*/  BSYNC.RECONVERGENT B2 ;  /* 0x0000000000027941 */ /* 0x000fea0003800200 */
.L_x_8077:
[----:B------:R-:W-:Y:S02]  /*f6a0*/  F2FP.BF16.F32.PACK_AB R103, RZ, R7 ;  /* 0x00000007ff67723e */ /* 0x000fe400000010ff */
[----:B------:R-:W-:Y:S02]  /*f6b0*/  PRMT R102, R135, 0x5410, R137 ;  /* 0x0000541087667816 */ /* 0x000fe40000000089 */
[----:B------:R-:W-:Y:S02]  /*f6c0*/  PRMT R101, R134, 0x5410, R133 ;  /* 0x0000541086657816 */ /* 0x000fe40000000085 */
[----:B------:R-:W-:Y:S02]  /*f6d0*/  PRMT R100, R132, 0x5410, R131 ;  /* 0x0000541084647816 */ /* 0x000fe40000000083 */
[----:B------:R-:W-:Y:S01]  /*f6e0*/  PRMT R103, R130, 0x5410, R103 ;  /* 0x0000541082677816 */ /* 0x000fe20000000067 */
[----:B------:R-:W-:Y:S06]  /*f6f0*/  BRA `(.L_x_8084) ;  /* 0x0000002800f07947 */ /* 0x000fec0003800000 */
.L_x_8027:
        /* <DEDUP_REMOVED lines=21> */
.L_x_8089:
        /* <DEDUP_REMOVED lines=13> */
.L_x_8091:
[----:B------:R-:W-:Y:S05]  /*f920*/  BSYNC.RECONVERGENT B4 ;  /* 0x0000000000047941 */ /* 0x000fea0003800200 */
.L_x_8090:
[----:B------:R-:W-:Y:S01]  /*f930*/  IMAD.WIDE.U32 R118, R2, -0x326172a9, RZ ;  /* 0xcd9e8d5702767825 */ /* 0x000fe200078e00ff */
[----:B0-----:R-:W-:-:S03]  /*f940*/  LOP3.LUT R100, R8, UR7, R117, 0x96, !PT ;  /* 0x0000000708647c12 */ /* 0x001fc6000f8e9675 */
        /* <DEDUP_REMOVED lines=39> */
.L_x_8088:
[----:B------:R-:W-:Y:S05]  /*fbc0*/  BSYNC.RECONVERGENT B3 ;  /* 0x0000000000037941 */ /* 0x000fea0003800200 */
.L_x_8087:
[----:B------:R-:W-:Y:S01]  /*fbd0*/  I2FP.F32.U32 R10, R10 ;  /* 0x0000000a000a7245 */ /* 0x000fe20000201000 */
[----:B0-----:R-:W-:Y:S01]  /*fbe0*/  IMAD.MOV.U32 R101, RZ, RZ, 0x2f800000 ;  /* 0x2f800000ff657424 */ /* 0x001fe200078e00ff */
        /* <DEDUP_REMOVED lines=8> */
.L_x_8086:
[----:B------:R-:W-:Y:S05]  /*fc70*/  BSYNC.RECONVERGENT B2 ;  /* 0x0000000000027941 */ /* 0x000fea0003800200 */
.L_x_8085:
[----:B------:R-:W-:Y:S01]  /*fc80*/  BSSY.RECONVERGENT B2, `(.L_x_8092) ;  /* 0x0000056000027945 */ /* 0x000fe20003800200 */
[----:B------:R-:W-:Y:S01]  /*fc90*/  F2FP.BF16.F32.PACK_AB R132, RZ, R116 ;  /* 0x00000074ff84723e */ /* 0x000fe200000010ff */
        /* <DEDUP_REMOVED lines=16> */
.L_x_8096:
        /* <DEDUP_REMOVED lines=13> */
.L_x_8098:
[----:B------:R-:W-:Y:S05]  /*fe70*/  BSYNC.RECONVERGENT B4 ;  /* 0x0000000000047941 */ /* 0x000fea0003800200 */
.L_x_8097:
        /* <DEDUP_REMOVED lines=42> */
.L_x_8095:
[----:B------:R-:W-:Y:S05]  /*10120*/  BSYNC.RECONVERGENT B3 ;  /* 0x0000000000037941 */ /* 0x000fea0003800200 */
.L_x_8094:
        /* <DEDUP_REMOVED lines=11> */
.L_x_8093:
[----:B------:R-:W-:Y:S05]  /*101e0*/  BSYNC.RECONVERGENT B2 ;  /* 0x0000000000027941 */ /* 0x000fea0003800200 */
.L_x_8092:
        /* <DEDUP_REMOVED lines=18> */
.L_x_8103:
        /* <DEDUP_REMOVED lines=13> */
.L_x_8105:
[----:B------:R-:W-:Y:S05]  /*103e0*/  BSYNC.RECONVERGENT B4 ;  /* 0x0000000000047941 */ /* 0x000fea0003800200 */
.L_x_8104:
        /* <DEDUP_REMOVED lines=42> */
.L_x_8102:
[----:B------:R-:W-:Y:S05]  /*10690*/  BSYNC.RECONVERGENT B3 ;  /* 0x0000000000037941 */ /* 0x000fea0003800200 */
.L_x_8101:
        /* <DEDUP_REMOVED lines=10> */
.L_x_8100:
[----:B------:R-:W-:Y:S05]  /*10740*/  BSYNC.RECONVERGENT B2 ;  /* 0x0000000000027941 */ /* 0x000fea0003800200 */
.L_x_8099:
        /* <DEDUP_REMOVED lines=18> */
.L_x_8110:
        /* <DEDUP_REMOVED lines=13> */
.L_x_8112:
[----:B------:R-:W-:Y:S05]  /*10940*/  BSYNC.RECONVERGENT B4 ;  /* 0x0000000000047941 */ /* 0x000fea0003800200 */
.L_x_8111:
        /* <DEDUP_REMOVED lines=42> */
.L_x_8109:
[----:B------:R-:W-:Y:S05]  /*10bf0*/  BSYNC.RECONVERGENT B3 ;  /* 0x0000000000037941 */ /* 0x000fea0003800200 */
.L_x_8108:
        /* <DEDUP_REMOVED lines=11> */
.L_x_8107:
[----:B------:R-:W-:Y:S05]  /*10cb0*/  BSYNC.RECONVERGENT B2 ;  /* 0x0000000000027941 */ /* 0x000fea0003800200 */
.L_x_8106:
        /* <DEDUP_REMOVED lines=18> */
.L_x_8117:
        /* <DEDUP_REMOVED lines=13> */
.L_x_8119:
[----:B------:R-:W-:Y:S05]  /*10eb0*/  BSYNC.RECONVERGENT B4 ;  /* 0x0000000000047941 */ /* 0x000fea0003800200 */
.L_x_8118:
        /* <DEDUP_REMOVED lines=42> */
.L_x_8116:
[----:B------:R-:W-:Y:S05]  /*11160*/  BSYNC.RECONVERGENT B3 ;  /* 0x0000000000037941 */ /* 0x000fea0003800200 */
.L_x_8115:
        /* <DEDUP_REMOVED lines=10> */
.L_x_8114:
[----:B------:R-:W-:Y:S05]  /*11210*/  BSYNC.RECONVERGENT B2 ;  /* 0x0000000000027941 */ /* 0x000fea0003800200 */
.L_x_8113:
        /* <DEDUP_REMOVED lines=18> */
.L_x_8124:
        /* <DEDUP_REMOVED lines=13> */
.L_x_8126:
[----:B------:R-:W-:Y:S05]  /*11410*/  BSYNC.RECONVERGENT B4 ;  /* 0x0000000000047941 */ /* 0x000fea0003800200 */
.L_x_8125:
        /* <DEDUP_REMOVED lines=42> */
.L_x_8123:
[----:B------:R-:W-:Y:S05]  /*116c0*/  BSYNC.RECONVERGENT B3 ;  /* 0x0000000000037941 */ /* 0x000fea0003800200 */
.L_x_8122:
        /* <DEDUP_REMOVED lines=11> */
.L_x_8121:
[----:B------:R-:W-:Y:S05]  /*11780*/  BSYNC.RECONVERGENT B2 ;  /* 0x0000000000027941 */ /* 0x000fea0003800200 */
.L_x_8120:
        /* <DEDUP_REMOVED lines=18> */
.L_x_8131:
        /* <DEDUP_REMOVED lines=13> */
.L_x_8133:
[----:B------:R-:W-:Y:S05]  /*11980*/  BSYNC.RECONVERGENT B4 ;  /* 0x0000000000047941 */ /* 0x000fea0003800200 */
.L_x_8132:
        /* <DEDUP_REMOVED lines=42> */
.L_x_8130:
[----:B------:R-:W-:Y:S05]  /*11c30*/  BSYNC.RECONVERGENT B3 ;  /* 0x0000000000037941 */ /* 0x000fea0003800200 */
.L_x_8129:
        /* <DEDUP_REMOVED lines=10> */
.L_x_8128:
[----:B------:R-:W-:Y:S05]  /*11ce0*/  BSYNC.RECONVERGENT B2 ;  /* 0x0000000000027941 */ /* 0x000fea0003800200 */
.L_x_8127:
        /* <DEDUP_REMOVED lines=18> */
.L_x_8138:
        /* <DEDUP_REMOVED lines=13> */
.L_x_8140:
[----:B------:R-:W-:Y:S05]  /*11ee0*/  BSYNC.RECONVERGENT B4 ;  /* 0x0000000000047941 */ /* 0x000fea0003800200 */
.L_x_8139:
        /* <DEDUP_REMOVED lines=42> */
.L_x_8137:
[----:B------:R-:W-:Y:S05]  /*12190*/  BSYNC.RECONVERGENT B3 ;  /* 0x0000000000037941 */ /* 0x000fea0003800200 */
.L_x_8136:
        /* <DEDUP_REMOVED lines=11> */
.L_x_8135:
[----:B------:R-:W-:Y:S05]  /*12250*/  BSYNC.RECONVERGENT B2 ;  /* 0x0000000000027941 */ /* 0x000fea0003800200 */
.L_x_8134:
[----:B------:R-:W-:Y:S01]  /*12260*/  F2FP.BF16.F32.PACK_AB R103, RZ, R7 ;  /* 0x00000007ff67723e */ /* 0x000fe200000010ff */
[----:B------:R-:W-:Y:S01]  /*12270*/  IMAD.MOV.U32 R138, RZ, RZ, R136 ;  /* 0x000000ffff8a7224 */ /* 0x000fe200078e0088 */
[----:B------:R-:W-:Y:S02]  /*12280*/  PRMT R102, R135, 0x5410, R137 ;  /* 0x0000541087667816 */ /* 0x000fe40000000089 */
[----:B------:R-:W-:Y:S02]  /*12290*/  PRMT R101, R134, 0x5410, R133 ;  /* 0x0000541086657816 */ /* 0x000fe40000000085 */
[----:B------:R-:W-:Y:S02]  /*122a0*/  PRMT R100, R132, 0x5410, R131 ;  /* 0x0000541084647816 */ /* 0x000fe40000000083 */
[----:B------:R-:W-:-:S07]  /*122b0*/  PRMT R103, R130, 0x5410, R103 ;  /* 0x0000541082677816 */ /* 0x000fce0000000067 */
.L_x_8084:
        /* <DEDUP_REMOVED lines=24> */
.L_x_8026:
[----:B------:R-:W-:Y:S05]  /*12440*/  BSYNC.RECONVERGENT B1 ;  /* 0x0000000000017941 */ /* 0x000fea0003800200 */
.L_x_8025:
        /* <DEDUP_REMOVED lines=100> */
.L_x_8160:
        /* <DEDUP_REMOVED lines=24> */
[----:B------:R-:W0:Y:S01]  /*12c10*/  LDC.64 R122, c[0x0][0x428] ;  /* 0x00010a00ff7a7b82 */ /* 0x000e220000000a00 */
        /* <DEDUP_REMOVED lines=31> */
.L_x_8145:
[----:B------:R-:W-:Y:S05]  /*12e10*/  BSYNC.RECONVERGENT B2 ;  /* 0x0000000000027941 */ /* 0x000fea0003800200 */
.L_x_8144:
[----:B------:R-:W-:Y:S04]  /*12e20*/  BSSY.RECONVERGENT B2, `(.L_x_8146) ;  /* 0x0000022000027945 */ /* 0x000fe80003800200 */
        /* <DEDUP_REMOVED lines=33> */
.L_x_8147:
[----:B------:R-:W-:Y:S05]  /*13040*/  BSYNC.RECONVERGENT B2 ;  /* 0x0000000000027941 */ /* 0x000fea0003800200 */
.L_x_8146:
        /* <DEDUP_REMOVED lines=32> */
.L_x_8143:
[----:B------:R-:W-:Y:S05]  /*13250*/  BSYNC.RECONVERGENT B1 ;  /* 0x0000000000017941 */ /* 0x000fea0003800200 */
.L_x_8142:
[----:B012---:R-:W0:Y:S02]  /*13260*/  LDC.64 R100, c[0x0][0x380] ;  /* 0x0000e000ff647b82 */ /* 0x007e240000000a00 */
[----:B0-----:R-:W-:-:S04]  /*13270*/  LEA R4, R100, R4, 0x2 ;  /* 0x0000000464047211 */ /* 0x001fc800078e10ff */
[----:B------:R-:W-:-:S13]  /*13280*/  ISETP.GE.AND P0, PT, R4, R101, PT ;  /* 0x000000650400720c */ /* 0x000fda0003f06270 */
[----:B------:R-:W-:Y:S05]  /*13290*/  @!P0 BRA `(.L_x_8148) ;  /* 0xfffffed800a88947 */ /* 0x000fea000383ffff */
[----:B------:R-:W-:Y:S05]  /*132a0*/  BSYNC B0 ;  /* 0x0000000000007941 */ /* 0x000fea0003800000 */
.L_x_7786:
[----:B------:R-:W-:Y:S05]  /*132b0*/  EXIT ;  /* 0x000000000000794d */ /* 0x000fea0003800000 */
.L_x_8141:
        /* <DEDUP_REMOVED lines=8> */
.L_x_8150:
[----:B------:R-:W-:Y:S05]  /*13340*/  BSYNC B1 ;  /* 0x0000000000017941 */ /* 0x000fea0003800000 */
.L_x_8149:
        /* <DEDUP_REMOVED lines=9> */
.L_x_8151:
[----:B------:R-:W-:Y:S01]  /*133e0*/  HFMA2 R134, -RZ, RZ, 0, 2.384185791015625e-07 ;  /* 0x00000004ff867431 */ /* 0x000fe200000001ff */
[----:B------:R-:W-:-:S05]  /*133f0*/  MOV R103, R133 ;  /* 0x0000008500677202 */ /* 0x000fca0000000f00 */
[----:B------:R-:W-:-:S04]  /*13400*/  FADD.FTZ R103, R102, R103 ;  /* 0x0000006766677221 */ /* 0x000fc80000010000 */
[----:B------:R-:W-:-:S07]  /*13410*/  IMAD.MOV.U32 R135, RZ, RZ, R103 ;  /* 0x000000ffff877224 */ /* 0x000fce00078e0067 */
[----:B------:R-:W-:Y:S05]  /*13420*/  WARPSYNC.COLLECTIVE R132, `(.L_x_8152) ;  /* 0x0000000084087348 */ /* 0x000fea0003c00000 */
[----:B------:R0:W1:Y:S02]  /*13430*/  SHFL.BFLY P6, R133, R135, R134, R137 ;  /* 0x0c00008687857389 */ /* 0x00006400000c0089 */
[----:B01----:R-:W-:Y:S05]  /*13440*/  ENDCOLLECTIVE ;  /* 0x000000000000791b */ /* 0x003fea0003800000 */
.L_x_8152:
[----:B------:R-:W-:Y:S02]  /*13450*/  IMAD.MOV.U32 R134, RZ, RZ, 0x8 ;  /* 0x00000008ff867424 */ /* 0x000fe400078e00ff */
[----:B------:R-:W-:-:S04]  /*13460*/  IMAD.MOV.U32 R100, RZ, RZ, R133 ;  /* 0x000000ffff647224 */ /* 0x000fc800078e0085 */
[----:B------:R-:W-:-:S05]  /*13470*/  FADD.FTZ R130, R103, R100 ;  /* 0x0000006467827221 */ /* 0x000fca0000010000 */
[----:B------:R-:W-:-:S07]  /*13480*/  MOV R135, R130 ;  /* 0x0000008200877202 */ /* 0x000fce0000000f00 */
[----:B------:R-:W-:Y:S05]  /*13490*/  WARPSYNC.COLLECTIVE R132, `(.L_x_8153) ;  /* 0x0000000084087348 */ /* 0x000fea0003c00000 */
[----:B------:R0:W1:Y:S02]  /*134a0*/  SHFL.BFLY P6, R133, R135, R134, R137 ;  /* 0x0c00008687857389 */ /* 0x00006400000c0089 */
[----:B01----:R-:W-:Y:S05]  /*134b0*/  ENDCOLLECTIVE ;  /* 0x000000000000791b */ /* 0x003fea0003800000 */
.L_x_8153:
        /* <DEDUP_REMOVED lines=8> */
.L_x_8154:
        /* <DEDUP_REMOVED lines=57> */
.L_x_8155:
[----:B------:R-:W-:Y:S01]  /*138d0*/  HFMA2 R134, -RZ, RZ, 0, 1.1920928955078125e-07 ;  /* 0x00000002ff867431 */ /* 0x000fe200000001ff */
[----:B------:R-:W-:-:S05]  /*138e0*/  MOV R101, R133 ;  /* 0x0000008500657202 */ /* 0x000fca0000000f00 */
[----:B------:R-:W-:-:S04]  /*138f0*/  FADD.FTZ R101, R100, R101 ;  /* 0x0000006564657221 */ /* 0x000fc80000010000 */
[----:B------:R-:W-:-:S07]  /*13900*/  IMAD.MOV.U32 R135, RZ, RZ, R101 ;  /* 0x000000ffff877224 */ /* 0x000fce00078e0065 */
[----:B------:R-:W-:Y:S05]  /*13910*/  WARPSYNC.COLLECTIVE R132, `(.L_x_8156) ;  /* 0x0000000084087348 */ /* 0x000fea0003c00000 */
[----:B------:R0:W1:Y:S02]  /*13920*/  SHFL.BFLY P6, R133, R135, R134, R137 ;  /* 0x0c00008687857389 */ /* 0x00006400000c0089 */
[----:B01----:R-:W-:Y:S05]  /*13930*/  ENDCOLLECTIVE ;  /* 0x000000000000791b */ /* 0x003fea0003800000 */
.L_x_8156:
[----:B------:R-:W-:Y:S02]  /*13940*/  IMAD.MOV.U32 R134, RZ, RZ, 0x4 ;  /* 0x00000004ff867424 */ /* 0x000fe400078e00ff */
[----:B------:R-:W-:-:S04]  /*13950*/  IMAD.MOV.U32 R102, RZ, RZ, R133 ;  /* 0x000000ffff667224 */ /* 0x000fc800078e0085 */
[----:B------:R-:W-:-:S05]  /*13960*/  FADD.FTZ R102, R101, R102 ;  /* 0x0000006665667221 */ /* 0x000fca0000010000 */
[----:B------:R-:W-:-:S07]  /*13970*/  MOV R135, R102 ;  /* 0x0000006600877202 */ /* 0x000fce0000000f00 */
[----:B------:R-:W-:Y:S05]  /*13980*/  WARPSYNC.COLLECTIVE R132, `(.L_x_8157) ;  /* 0x0000000084087348 */ /* 0x000fea0003c00000 */
[----:B------:R0:W1:Y:S02]  /*13990*/  SHFL.BFLY P6, R133, R135, R134, R137 ;  /* 0x0c00008687857389 */ /* 0x00006400000c0089 */
[----:B01----:R-:W-:Y:S05]  /*139a0*/  ENDCOLLECTIVE ;  /* 0x000000000000791b */ /* 0x003fea0003800000 */
.L_x_8157:
[----:B------:R-:W-:Y:S01]  /*139b0*/  HFMA2 R134, -RZ, RZ, 0, 4.76837158203125e-07 ;  /* 0x00000008ff867431 */ /* 0x000fe200000001ff */
[----:B------:R-:W-:-:S05]  /*139c0*/  MOV R103, R133 ;  /* 0x0000008500677202 */ /* 0x000fca0000000f00 */
[----:B------:R-:W-:-:S04]  /*139d0*/  FADD.FTZ R103, R102, R103 ;  /* 0x0000006766677221 */ /* 0x000fc80000010000 */
[----:B------:R-:W-:-:S07]  /*139e0*/  IMAD.MOV.U32 R135, RZ, RZ, R103 ;  /* 0x000000ffff877224 */ /* 0x000fce00078e0067 */
[----:B------:R-:W-:Y:S05]  /*139f0*/  WARPSYNC.COLLECTIVE R132, `(.L_x_8158) ;  /* 0x0000000084087348 */ /* 0x000fea0003c00000 */
[----:B------:R0:W1:Y:S02]  /*13a00*/  SHFL.BFLY P6, R133, R135, R134, R137 ;  /* 0x0c00008687857389 */ /* 0x00006400000c0089 */
[----:B01----:R-:W-:Y:S05]  /*13a10*/  ENDCOLLECTIVE ;  /* 0x000000000000791b */ /* 0x003fea0003800000 */
.L_x_8158:
[----:B------:R-:W-:Y:S02]  /*13a20*/  IMAD.MOV.U32 R134, RZ, RZ, 0x10 ;  /* 0x00000010ff867424 */ /* 0x000fe400078e00ff */
[----:B------:R-:W-:-:S04]  /*13a30*/  IMAD.MOV.U32 R130, RZ, RZ, R133 ;  /* 0x000000ffff827224 */ /* 0x000fc800078e0085 */
[----:B------:R-:W-:-:S05]  /*13a40*/  FADD.FTZ R130, R103, R130 ;  /* 0x0000008267827221 */ /* 0x000fca0000010000 */
[----:B------:R-:W-:-:S07]  /*13a50*/  MOV R135, R130 ;  /* 0x0000008200877202 */ /* 0x000fce0000000f00 */
[----:B------:R-:W-:Y:S05]  /*13a60*/  WARPSYNC.COLLECTIVE R132, `(.L_x_8159) ;  /* 0x0000000084087348 */ /* 0x000fea0003c00000 */
[----:B------:R0:W1:Y:S02]  /*13a70*/  SHFL.BFLY P6, R133, R135, R134, R137 ;  /* 0x0c00008687857389 */ /* 0x00006400000c0089 */
[----:B01----:R-:W-:Y:S05]  /*13a80*/  ENDCOLLECTIVE ;  /* 0x000000000000791b */ /* 0x003fea0003800000 */
.L_x_8159:
[----:B------:R-:W-:Y:S01]  /*13a90*/  MOV R131, R133 ;  /* 0x0000008500837202 */ /* 0x000fe20000000f00 */
[----:B------:R-:W-:Y:S06]  /*13aa0*/  BRA `(.L_x_8160) ;  /* 0xffffffec00f87947 */ /* 0x000fec000383ffff */
.L_x_8161:
        /* <DEDUP_REMOVED lines=13> */
.L_x_28748:


//--------------------- .text._ZN10layer_norm13ln_fwd_kernelINS_13Kernel_traitsIf13__nv_bfloat16S2_S2_fjLj768ELj1ELj4ELj1ELj16ENS_18Kernel_traits_baseILj768EfS2_S2_S2_fjLj128EEEEELb1ELb1ELb1ELb1EEEvNS_9FwdParamsE --------------------------
	.section	.text._ZN10layer_norm13ln_fwd_kernelINS_13Kernel_traitsIf13__nv_bfloat16S2_S2_fjLj768ELj1ELj4ELj1ELj16ENS_18Kernel_traits_baseILj768EfS2_S2_S2_fjLj128EEEEELb1ELb1ELb1ELb1EEEvNS_9FwdParamsE,"ax",@progbits
	.align	128
        .global         _ZN10layer_norm13ln_fwd_kernelINS_13Kernel_traitsIf13__nv_bfloat16S2_S2_fjLj768ELj1ELj4ELj1ELj16ENS_18Kernel_traits_baseILj768EfS2_S2_S2_fjLj128EEEEELb1ELb1ELb1ELb1EEEvNS_9FwdParamsE
        .type           _ZN10layer_norm13ln_fwd_kernelINS_13Kernel_traitsIf13__nv_bfloat16S2_S2_fjLj768ELj1ELj4ELj1ELj16ENS_18Kernel_traits_baseILj768EfS2_S2_S2_fjLj128EEEEELb1ELb1ELb1ELb1EEEvNS_9FwdParamsE,@function
        .size           _ZN10layer_norm13ln_fwd_kernelINS_13Kernel_traitsIf13__nv_bfloat16S2_S2_fjLj768ELj1ELj4ELj1ELj16ENS_18Kernel_traits_baseILj768EfS2_S2_S2_fjLj128EEEEELb1ELb1ELb1ELb1EEEvNS_9FwdParamsE,(.L_x_28749 - _ZN10layer_norm13ln_fwd_kernelINS_13Kernel_traitsIf13__nv_bfloat16S2_S2_fjLj768ELj1ELj4ELj1ELj16ENS_18Kernel_traits_baseILj768EfS2_S2_S2_fjLj128EEEEELb1ELb1ELb1ELb1EEEvNS_9FwdParamsE)
        .other          _ZN10layer_norm13ln_fwd_kernelINS_13Kernel_traitsIf13__nv_bfloat16S2_S2_fjLj768ELj1ELj4ELj1ELj16ENS_18Kernel_traits_baseILj768EfS2_S2_S2_fjLj128EEEEELb1ELb1ELb1ELb1EEEvNS_9FwdParamsE,@"STO_CUDA_ENTRY STV_DEFAULT"
_ZN10layer_norm13ln_fwd_kernelINS_13Kernel_traitsIf13__nv_bfloat16S2_S2_fjLj768ELj1ELj4ELj1ELj16ENS_18Kernel_traits_baseILj768EfS2_S2_S2_fjLj128EEEEELb1ELb1ELb1ELb1EEEvNS_9FwdParamsE:
.text._ZN10layer_norm13ln_fwd_kernelINS_13Kernel_traitsIf13__nv_bfloat16S2_S2_fjLj768ELj1ELj4ELj1ELj16ENS_18Kernel_traits_baseILj768EfS2_S2_S2_fjLj128EEEEELb1ELb1ELb1ELb1EEEvNS_9FwdParamsE:
        /* <DEDUP_REMOVED lines=73> */
.L_x_8162:
        /* <DEDUP_REMOVED lines=28> */
.L_x_8163:
[----:B------:R-:W1:Y:S02]  /*0650*/  LDCU UR4, c[0x0][0x384] ;  /* 0x00007080ff0477ac */ /* 0x000e640008000800 */
[----:B-1----:R-:W-:-:S13]  /*0660*/  ISETP.GE.AND P0, PT, R3, UR4, PT ;  /* 0x0000000403007c0c */ /* 0x002fda000bf06270 */
[----:B------:R-:W-:Y:S05]  /*0670*/  @P0 EXIT ;  /* 0x000000000000094d */ /* 0x000fea0003800000 */
[----:B0-----:R-:W-:Y:S01]  /*0680*/  IMAD.HI.U32 R8, R0, -0x326172a9, RZ ;  /* 0xcd9e8d5700087827 */ /* 0x001fe200078e00ff */
[----:B------:R-:W-:Y:S01]  /*0690*/  BSSY B0, `(.L_x_8164) ;  /* 0x0001277000007945 */ /* 0x000fe20003800000 */
[----:B------:R-:W-:Y:S01]  /*06a0*/  LOP3.LUT R127, R6, 0x3, RZ, 0xc0, !PT ;  /* 0x00000003067f7812 */ /* 0x000fe200078ec0ff */
[----:B------:R-:W0:Y:S01]  /*06b0*/  LDCU UR10, c[0x0][0x404] ;  /* 0x00008080ff0a77ac */ /* 0x000e220008000800 */
[----:B------:R-:W-:Y:S01]  /*06c0*/  IMAD.HI.U32 R7, R4, -0x2daee0ad, RZ ;  /* 0xd2511f5304077827 */ /* 0x000fe200078e00ff */
[----:B------:R-:W-:Y:S01]  /*06d0*/  LOP3.LUT R8, R5, UR6, R8, 0x96, !PT ;  /* 0x0000000605087c12 */ /* 0x000fe2000f8e9608 */
[----:B------:R-:W1:Y:S02]  /*06e0*/  LDCU.U8 UR11, c[0x0][0x410] ;  /* 0x00008200ff0b77ac */ /* 0x000e640008000000 */
[----:B------:R-:W-:Y:S01]  /*06f0*/  IMAD R10, R0, -0x326172a9, RZ ;  /* 0xcd9e8d57000a7824 */ /* 0x000fe200078e02ff */
[----:B------:R-:W-:Y:S01]  /*0700*/  LOP3.LUT R7, R7, UR7, RZ, 0x3c, !PT ;  /* 0x0000000707077c12 */ /* 0x000fe2000f8e3cff */
[----:B------:R-:W-:Y:S01]  /*0710*/  IMAD R12, R4, -0x2daee0ad, RZ ;  /* 0xd2511f53040c7824 */ /* 0x000fe200078e02ff */
[----:B------:R-:W2:Y:S01]  /*0720*/  LDCU UR14, c[0x0][0x448] ;  /* 0x00008900ff0e77ac */ /* 0x000ea20008000800 */
[----:B------:R-:W-:Y:S01]  /*0730*/  IMAD.HI.U32 R11, R8, -0x2daee0ad, RZ ;  /* 0xd2511f53080b7827 */ /* 0x000fe200078e00ff */
[----:B------:R-:W3:Y:S03]  /*0740*/  LDCU.64 UR12, c[0x0][0x408] ;  /* 0x00008100ff0c77ac */ /* 0x000ee60008000a00 */
[C---:B------:R-:W-:Y:S01]  /*0750*/  IMAD.HI.U32 R9, R7.reuse, -0x326172a9, RZ ;  /* 0xcd9e8d5707097827 */ /* 0x040fe200078e00ff */
        /* <DEDUP_REMOVED lines=54> */
.L_x_8516:
[----:B0-----:R-:W0:Y:S08]  /*0ac0*/  LDC.64 R100, c[0x0][0x3f0] ;  /* 0x0000fc00ff647b82 */ /* 0x001e300000000a00 */
[----:B------:R-:W1:Y:S08]  /*0ad0*/  LDC R8, c[0x0][0x388] ;  /* 0x0000e200ff087b82 */ /* 0x000e700000000800 */
[----:B------:R-:W2:Y:S01]  /*0ae0*/  LDC.64 R102, c[0x0][0x3f8] ;  /* 0x0000fe00ff667b82 */ /* 0x000ea20000000a00 */
[----:B0-----:R-:W-:-:S05]  /*0af0*/  IMAD.WIDE R100, R3, 0x4, R100 ;  /* 0x0000000403647825 */ /* 0x001fca00078e0264 */
[----:B------:R-:W3:Y:S01]  /*0b00*/  LDG.E R133, desc[UR8][R100.64] ;  /* 0x0000000864857981 */ /* 0x000ee2000c1e1900 */
[----:B------:R-:W-:Y:S02]  /*0b10*/  HFMA2 R109, -RZ, RZ, 0, 0 ;  /* 0x00000000ff6d7431 */ /* 0x000fe400000001ff */
[----:B--2---:R-:W-:Y:S01]  /*0b20*/  IMAD.WIDE R102, R3, 0x4, R102 ;  /* 0x0000000403667825 */ /* 0x004fe200078e0266 */
[----:B---3--:R-:W-:-:S13]  /*0b30*/  ISETP.GE.AND P1, PT, R133, 0x1, PT ;  /* 0x000000018500780c */ /* 0x008fda0003f26270 */
[----:B------:R-:W0:Y:S01]  /*0b40*/  @P1 LDC.64 R110, c[0x0][0x390] ;  /* 0x0000e400ff6e1b82 */ /* 0x000e220000000a00 */
[----:B------:R-:W-:-:S04]  /*0b50*/  @P1 VIADD R7, R133, 0xffffffff ;  /* 0xffffffff85071836 */ /* 0x000fc80000000000 */
[----:B-1----:R-:W-:-:S05]  /*0b60*/  @P1 IMAD R7, R7, R8, RZ ;  /* 0x0000000807071224 */ /* 0x002fca00078e02ff */
[----:B------:R-:W-:-:S04]  /*0b70*/  @P1 SHF.R.S32.HI R108, RZ, 0x1f, R7 ;  /* 0x0000001fff6c1819 */ /* 0x000fc80000011407 */
[----:B------:R-:W-:-:S04]  /*0b80*/  @P1 LEA.HI R7, R108, R7, RZ, 0x3 ;  /* 0x000000076c071211 */ /* 0x000fc800078f18ff */
[----:B------:R-:W-:Y:S02]  /*0b90*/  @P1 LEA.HI.SX32 R109, R7, R2, 0x1d ;  /* 0x00000002076d1211 */ /* 0x000fe400078feaff */
[----:B-----5:R1:W5:Y:S03]  /*0ba0*/  LDG.E R7, desc[UR8][R102.64] ;  /* 0x0000000866077981 */ /* 0x020366000c1e1900 */
[----:B0-----:R-:W-:-:S05]  /*0bb0*/  @P1 IMAD.WIDE.U32 R110, R109, 0x10, R110 ;  /* 0x000000106d6e1825 */ /* 0x001fca00078e006e */
[----:B------:R-:W2:Y:S01]  /*0bc0*/  @P1 LDG.E.128 R24, desc[UR8][R110.64] ;  /* 0x000000086e181981 */ /* 0x000ea2000c1e1d00 */
        /* <DEDUP_REMOVED lines=9> */
[----:B-1----:R-:W-:Y:S06]  /*0c60*/  @!P0 BRA `(.L_x_8165) ;  /* 0x0000002c00a08947 */ /* 0x002fec0003800000 */
        /* <DEDUP_REMOVED lines=25> */
.L_x_8170:
        /* <DEDUP_REMOVED lines=13> */
.L_x_8172:
[----:B------:R-:W-:Y:S05]  /*0ed0*/  BSYNC.RECONVERGENT B3 ;  /* 0x0000000000037941 */ /* 0x000fea0003800200 */
.L_x_8171:
        /* <DEDUP_REMOVED lines=42> */
.L_x_8169:
[----:B------:R-:W-:Y:S05]  /*1180*/  BSYNC.RECONVERGENT B2 ;  /* 0x0000000000027941 */ /* 0x000fea0003800200 */
.L_x_8168:
[----:B------:R-:W-:Y:S01]  /*1190*/  I2FP.F32.U32 R9, R9 ;  /* 0x0000000900097245 */ /* 0x000fe20000201000 */
[----:B------:R-:W-:Y:S01]  /*11a0*/  IMAD.MOV.U32 R102, RZ, RZ, 0x2f800000 ;  /* 0x2f800000ff667424 */ /* 0x000fe200078e00ff */
[----:B------:R-:W-:-:S03]  /*11b0*/  SHF.L.U32 R10, R24, 0x10, RZ ;  /* 0x00000010180a7819 */ /* 0x000fc600000006ff */
        /* <DEDUP_REMOVED lines=8> */
.L_x_8167:
[----:B------:R-:W-:Y:S05]  /*1240*/  BSYNC.RECONVERGENT B1 ;  /* 0x0000000000017941 */ /* 0x000fea0003800200 */
.L_x_8166:
        /* <DEDUP_REMOVED lines=23> */
.L_x_8177:
        /* <DEDUP_REMOVED lines=13> */
.L_x_8179:
[----:B------:R-:W-:Y:S05]  /*1490*/  BSYNC.RECONVERGENT B3 ;  /* 0x0000000000037941 */ /* 0x000fea0003800200 */
.L_x_8178:
        /* <DEDUP_REMOVED lines=42> */
.L_x_8176:
[----:B------:R-:W-:Y:S05]  /*1740*/  BSYNC.RECONVERGENT B2 ;  /* 0x0000000000027941 */ /* 0x000fea0003800200 */
.L_x_8175:
        /* <DEDUP_REMOVED lines=12> */
.L_x_8174:
[----:B------:R-:W-:Y:S05]  /*1810*/  BSYNC.RECONVERGENT B1 ;  /* 0x0000000000017941 */ /* 0x000fea0003800200 */
.L_x_8173:
        /* <DEDUP_REMOVED lines=22> */
.L_x_8184:
        /* <DEDUP_REMOVED lines=13> */
.L_x_8186:
[----:B------:R-:W-:Y:S05]  /*1a50*/  BSYNC.RECONVERGENT B3 ;  /* 0x0000000000037941 */ /* 0x000fea0003800200 */
.L_x_8185:
        /* <DEDUP_REMOVED lines=42> */
.L_x_8183:
[----:B------:R-:W-:Y:S05]  /*1d00*/  BSYNC.RECONVERGENT B2 ;  /* 0x0000000000027941 */ /* 0x000fea0003800200 */
.L_x_8182:
[----:B------:R-:W-:Y:S01]  /*1d10*/  I2FP.F32.U32 R13, R13 ;  /* 0x0000000d000d7245 */ /* 0x000fe20000201000 */
[----:B------:R-:W-:Y:S02]  /*1d20*/  IMAD.MOV.U32 R102, RZ, RZ, 0x2f800000 ;  /* 0x2f800000ff667424 */ /* 0x000fe400078e00ff */
[----:B------:R-:W-:Y:S02]  /*1d30*/  IMAD.U32 R14, R25, 0x10000, RZ ;  /* 0x00010000190e7824 */ /* 0x000fe400078e00ff */
[----:B------:R-:W-:Y:S01]  /*1d40*/  FFMA.FTZ R13, R13, R102, 1.1641532182693481445e-10 ;  /* 0x2f0000000d0d7423 */ /* 0x000fe20000010066 */
[----:B------:R-:W-:Y:S01]  /*1d50*/  SHF.L.U32 R102, R21, 0x10, RZ ;  /* 0x0000001015667819 */ /* 0x000fe200000006ff */
[----:B------:R-:W-:-:S03]  /*1d60*/  FMUL.FTZ R14, R14, UR13 ;  /* 0x0000000d0e0e7c20 */ /* 0x000fc60008410000 */
[----:B------:R-:W-:Y:S01]  /*1d70*/  FSETP.GTU.FTZ.AND P3, PT, R13, UR10, PT ;  /* 0x0000000a0d007c0b */ /* 0x000fe2000bf7c000 */
[----:B------:R-:W-:-:S05]  /*1d80*/  FMUL.FTZ R14, R14, UR12 ;  /* 0x0000000c0e0e7c20 */ /* 0x000fca0008410000 */
[----:B------:R-:W-:Y:S02]  /*1d90*/  FSEL R13, R14, RZ, !P3 ;  /* 0x000000ff0e0d7208 */ /* 0x000fe40005800000 */
[----:B------:R-:W-:-:S03]  /*1da0*/  SEL R14, RZ, 0x1, P3 ;  /* 0x00000001ff0e7807 */ /* 0x000fc60001800000 */
[----:B------:R-:W-:-:S07]  /*1db0*/  FFMA.FTZ R13, R13, R50, R102 ;  /* 0x000000320d0d7223 */ /* 0x000fce0000010066 */
.L_x_8181:
[----:B------:R-:W-:Y:S05]  /*1dc0*/  BSYNC.RECONVERGENT B1 ;  /* 0x0000000000017941 */ /* 0x000fea0003800200 */
.L_x_8180:
        /* <DEDUP_REMOVED lines=23> */
.L_x_8191:
        /* <DEDUP_REMOVED lines=13> */
.L_x_8193:
[----:B------:R-:W-:Y:S05]  /*2010*/  BSYNC.RECONVERGENT B3 ;  /* 0x0000000000037941 */ /* 0x000fea0003800200 */
.L_x_8192:
        /* <DEDUP_REMOVED lines=42> */
.L_x_8190:
[----:B------:R-:W-:Y:S05]  /*22c0*/  BSYNC.RECONVERGENT B2 ;  /* 0x0000000000027941 */ /* 0x000fea0003800200 */
.L_x_8189:
        /* <DEDUP_REMOVED lines=12> */
.L_x_8188:
[----:B------:R-:W-:Y:S05]  /*2390*/  BSYNC.RECONVERGENT B1 ;  /* 0x0000000000017941 */ /* 0x000fea0003800200 */
.L_x_8187:
        /* <DEDUP_REMOVED lines=22> */
.L_x_8198:
        /* <DEDUP_REMOVED lines=13> */
.L_x_8200:
[----:B------:R-:W-:Y:S05]  /*25d0*/  BSYNC.RECONVERGENT B3 ;  /* 0x0000000000037941 */ /* 0x000fea0003800200 */
.L_x_8199:
        /* <DEDUP_REMOVED lines=42> */
.L_x_8197:
[----:B------:R-:W-:Y:S05]  /*2880*/  BSYNC.RECONVERGENT B2 ;  /* 0x0000000000027941 */ /* 0x000fea0003800200 */
.L_x_8196:
        /* <DEDUP_REMOVED lines=10> */
[----:B------:R-:W-:-:S07]  /*2930*/  FFMA.FTZ R17, R17, R44, R102 ;  /* 0x0000002c11117223 */ /* 0x000fce0000010066 */
.L_x_8195:
[----:B------:R-:W-:Y:S05]  /*2940*/  BSYNC.RECONVERGENT B1 ;  /* 0x0000000000017941 */ /* 0x000fea0003800200 */
.L_x_8194:
        /* <DEDUP_REMOVED lines=23> */
.L_x_8205:
        /* <DEDUP_REMOVED lines=13> */
.L_x_8207:
[----:B------:R-:W-:Y:S05]  /*2b90*/  BSYNC.RECONVERGENT B3 ;  /* 0x0000000000037941 */ /* 0x000fea0003800200 */
.L_x_8206:
        /* <DEDUP_REMOVED lines=41> */
.L_x_8204:
[----:B------:R-:W-:Y:S05]  /*2e30*/  BSYNC.RECONVERGENT B2 ;  /* 0x0000000000027941 */ /* 0x000fea0003800200 */
.L_x_8203:
        /* <DEDUP_REMOVED lines=12> */
.L_x_8202:
[----:B------:R-:W-:Y:S05]  /*2f00*/  BSYNC.RECONVERGENT B1 ;  /* 0x0000000000017941 */ /* 0x000fea0003800200 */
.L_x_8201:
        /* <DEDUP_REMOVED lines=22> */
.L_x_8212:
        /* <DEDUP_REMOVED lines=13> */
.L_x_8214:
[----:B------:R-:W-:Y:S05]  /*3140*/  BSYNC.RECONVERGENT B3 ;  /* 0x0000000000037941 */ /* 0x000fea0003800200 */
.L_x_8213:
        /* <DEDUP_REMOVED lines=41> */
.L_x_8211:
[----:B------:R-:W-:Y:S05]  /*33e0*/  BSYNC.RECONVERGENT B2 ;  /* 0x0000000000027941 */ /* 0x000fea0003800200 */
.L_x_8210:
        /* <DEDUP_REMOVED lines=11> */
.L_x_8209:
[----:B------:R-:W-:Y:S05]  /*34a0*/  BSYNC.RECONVERGENT B1 ;  /* 0x0000000000017941 */ /* 0x000fea0003800200 */
.L_x_8208:
        /* <DEDUP_REMOVED lines=23> */
.L_x_8219:
        /* <DEDUP_REMOVED lines=13> */
.L_x_8221:
[----:B------:R-:W-:Y:S05]  /*36f0*/  BSYNC.RECONVERGENT B3 ;  /* 0x0000000000037941 */ /* 0x000fea0003800200 */
.L_x_8220:
        /* <DEDUP_REMOVED lines=42> */
.L_x_8218:
[----:B------:R-:W-:Y:S05]  /*39a0*/  BSYNC.RECONVERGENT B2 ;  /* 0x0000000000027941 */ /* 0x000fea0003800200 */
.L_x_8217:
        /* <DEDUP_REMOVED lines=13> */
.L_x_8216:
[----:B------:R-:W-:Y:S05]  /*3a80*/  BSYNC.RECONVERGENT B1 ;  /* 0x0000000000017941 */ /* 0x000fea0003800200 */
.L_x_8215:
[----:B------:R-:W-:Y:S02]  /*3a90*/  F2FP.BF16.F32.PACK_AB R113, RZ, R107 ;  /* 0x0000006bff71723e */ /* 0x000fe400000010ff */
[----:B------:R-:W-:Y:S02]  /*3aa0*/  PRMT R102, R102, 0x5410, R100 ;  /* 0x0000541066667816 */ /* 0x000fe40000000064 */
[----:B------:R-:W-:Y:S02]  /*3ab0*/  PRMT R100, R103, 0x5410, R110 ;  /* 0x0000541067647816 */ /* 0x000fe4000000006e */
[----:B------:R-:W-:Y:S02]  /*3ac0*/  PRMT R101, R101, 0x5410, R111 ;  /* 0x0000541065657816 */ /* 0x000fe4000000006f */
[----:B------:R-:W-:Y:S01]  /*3ad0*/  PRMT R103, R112, 0x5410, R113 ;  /* 0x0000541070677816 */ /* 0x000fe20000000071 */
[----:B------:R-:W-:Y:S06]  /*3ae0*/  BRA `(.L_x_8222) ;  /* 0x0000002800e47947 */ /* 0x000fec0003800000 */
.L_x_8165:
        /* <DEDUP_REMOVED lines=21> */
.L_x_8227:
        /* <DEDUP_REMOVED lines=13> */
.L_x_8229:
[----:B------:R-:W-:Y:S05]  /*3d10*/  BSYNC.RECONVERGENT B3 ;  /* 0x0000000000037941 */ /* 0x000fea0003800200 */
.L_x_8228:
        /* <DEDUP_REMOVED lines=42> */
.L_x_8226:
[----:B------:R-:W-:Y:S05]  /*3fc0*/  BSYNC.RECONVERGENT B2 ;  /* 0x0000000000027941 */ /* 0x000fea0003800200 */
.L_x_8225:
        /* <DEDUP_REMOVED lines=10> */
.L_x_8224:
[----:B------:R-:W-:Y:S05]  /*4070*/  BSYNC.RECONVERGENT B1 ;  /* 0x0000000000017941 */ /* 0x000fea0003800200 */
.L_x_8223:
        /* <DEDUP_REMOVED lines=18> */
.L_x_8234:
        /* <DEDUP_REMOVED lines=13> */
.L_x_8236:
[----:B------:R-:W-:Y:S05]  /*4270*/  BSYNC.RECONVERGENT B3 ;  /* 0x0000000000037941 */ /* 0x000fea0003800200 */
.L_x_8235:
        /* <DEDUP_REMOVED lines=42> */
.L_x_8233:
[----:B------:R-:W-:Y:S05]  /*4520*/  BSYNC.RECONVERGENT B2 ;  /* 0x0000000000027941 */ /* 0x000fea0003800200 */
.L_x_8232:
        /* <DEDUP_REMOVED lines=10> */
.L_x_8231:
[----:B------:R-:W-:Y:S05]  /*45d0*/  BSYNC.RECONVERGENT B1 ;  /* 0x0000000000017941 */ /* 0x000fea0003800200 */
.L_x_8230:
        /* <DEDUP_REMOVED lines=18> */
.L_x_8241:
        /* <DEDUP_REMOVED lines=13> */
.L_x_8243:
[----:B------:R-:W-:Y:S05]  /*47d0*/  BSYNC.RECONVERGENT B3 ;  /* 0x0000000000037941 */ /* 0x000fea0003800200 */
.L_x_8242:
        /* <DEDUP_REMOVED lines=42> */
.L_x_8240:
[----:B------:R-:W-:Y:S05]  /*4a80*/  BSYNC.RECONVERGENT B2 ;  /* 0x0000000000027941 */ /* 0x000fea0003800200 */
.L_x_8239:
        /* <DEDUP_REMOVED lines=10> */
.L_x_8238:
[----:B------:R-:W-:Y:S05]  /*4b30*/  BSYNC.RECONVERGENT B1 ;  /* 0x0000000000017941 */ /* 0x000fea0003800200 */
.L_x_8237:
        /* <DEDUP_REMOVED lines=18> */
.L_x_8248:
        /* <DEDUP_REMOVED lines=13> */
.L_x_8250:
[----:B------:R-:W-:Y:S05]  /*4d30*/  BSYNC.RECONVERGENT B3 ;  /* 0x0000000000037941 */ /* 0x000fea0003800200 */
.L_x_8249:
        /* <DEDUP_REMOVED lines=42> */
.L_x_8247:
[----:B------:R-:W-:Y:S05]  /*4fe0*/  BSYNC.RECONVERGENT B2 ;  /* 0x0000000000027941 */ /* 0x000fea0003800200 */
.L_x_8246:
        /* <DEDUP_REMOVED lines=10> */
.L_x_8245:
[----:B------:R-:W-:Y:S05]  /*5090*/  BSYNC.RECONVERGENT B1 ;  /* 0x0000000000017941 */ /* 0x000fea0003800200 */
.L_x_8244:
        /* <DEDUP_REMOVED lines=18> */
.L_x_8255:
        /* <DEDUP_REMOVED lines=13> */
.L_x_8257:
[----:B------:R-:W-:Y:S05]  /*5290*/  BSYNC.RECONVERGENT B3 ;  /* 0x0000000000037941 */ /* 0x000fea0003800200 */
.L_x_8256:
        /* <DEDUP_REMOVED lines=42> */
.L_x_8254:
[----:B------:R-:W-:Y:S05]  /*5540*/  BSYNC.RECONVERGENT B2 ;  /* 0x0000000000027941 */ /* 0x000fea0003800200 */
.L_x_8253:
        /* <DEDUP_REMOVED lines=10> */
.L_x_8252:
[----:B------:R-:W-:Y:S05]  /*55f0*/  BSYNC.RECONVERGENT B1 ;  /* 0x0000000000017941 */ /* 0x000fea0003800200 */
.L_x_8251:
        /* <DEDUP_REMOVED lines=18> */
.L_x_8262:
        /* <DEDUP_REMOVED lines=13> */
.L_x_8264:
[----:B------:R-:W-:Y:S05]  /*57f0*/  BSYNC.RECONVERGENT B3 ;  /* 0x0000000000037941 */ /* 0x000fea0003800200 */
.L_x_8263:
        /* <DEDUP_REMOVED lines=42> */
.L_x_8261:
[----:B------:R-:W-:Y:S05]  /*5aa0*/  BSYNC.RECONVERGENT B2 ;  /* 0x0000000000027941 */ /* 0x000fea0003800200 */
.L_x_8260:
        /* <DEDUP_REMOVED lines=10> */
.L_x_8259:
[----:B------:R-:W-:Y:S05]  /*5b50*/  BSYNC.RECONVERGENT B1 ;  /* 0x0000000000017941 */ /* 0x000fea0003800200 */
.L_x_8258:
        /* <DEDUP_REMOVED lines=18> */
.L_x_8269:
        /* <DEDUP_REMOVED lines=13> */
.L_x_8271:
[----:B------:R-:W-:Y:S05]  /*5d50*/  BSYNC.RECONVERGENT B3 ;  /* 0x0000000000037941 */ /* 0x000fea0003800200 */
.L_x_8270:
        /* <DEDUP_REMOVED lines=42> */
.L_x_8268:
[----:B------:R-:W-:Y:S05]  /*6000*/  BSYNC.RECONVERGENT B2 ;  /* 0x0000000000027941 */ /* 0x000fea0003800200 */
.L_x_8267:
        /* <DEDUP_REMOVED lines=10> */
.L_x_8266:
[----:B------:R-:W-:Y:S05]  /*60b0*/  BSYNC.RECONVERGENT B1 ;  /* 0x0000000000017941 */ /* 0x000fea0003800200 */
.L_x_8265:
        /* <DEDUP_REMOVED lines=18> */
.L_x_8276:
        /* <DEDUP_REMOVED lines=13> */
.L_x_8278:
[----:B------:R-:W-:Y:S05]  /*62b0*/  BSYNC.RECONVERGENT B3 ;  /* 0x0000000000037941 */ /* 0x000fea0003800200 */
.L_x_8277:
        /* <DEDUP_REMOVED lines=42> */
.L_x_8275:
[----:B------:R-:W-:Y:S05]  /*6560*/  BSYNC.RECONVERGENT B2 ;  /* 0x0000000000027941 */ /* 0x000fea0003800200 */
.L_x_8274:
[----:B------:R-:W-:Y:S01]  /*6570*/  PRMT R113, R27, 0x7632, R113 ;  /* 0x000076321b717816 */ /* 0x000fe20000000071 */
        /* <DEDUP_REMOVED lines=10> */
.L_x_8273:
[----:B------:R-:W-:Y:S05]  /*6620*/  BSYNC.RECONVERGENT B1 ;  /* 0x0000000000017941 */ /* 0x000fea0003800200 */
.L_x_8272:
[----:B------:R-:W-:Y:S02]  /*6630*/  F2FP.BF16.F32.PACK_AB R113, RZ, R107 ;  /* 0x0000006bff71723e */ /* 0x000fe400000010ff */
[----:B------:R-:W-:Y:S02]  /*6640*/  PRMT R102, R102, 0x5410, R100 ;  /* 0x0000541066667816 */ /* 0x000fe40000000064 */
[----:B------:R-:W-:Y:S02]  /*6650*/  PRMT R100, R103, 0x5410, R110 ;  /* 0x0000541067647816 */ /* 0x000fe4000000006e */
[----:B------:R-:W-:Y:S02]  /*6660*/  PRMT R101, R101, 0x5410, R111 ;  /* 0x0000541065657816 */ /* 0x000fe4000000006f */
[----:B------:R-:W-:-:S07]  /*6670*/  PRMT R103, R112, 0x5410, R113 ;  /* 0x0000541070677816 */ /* 0x000fce0000000071 */
.L_x_8222:
[----:B------:R-:W0:Y:S01]  /*6680*/  LDC.64 R120, c[0x0][0x3a8] ;  /* 0x0000ea00ff787b82 */ /* 0x000e220000000a00 */
[----:B------:R-:W-:Y:S01]  /*6690*/  @P0 IADD3 R115, PT, PT, R129, 0x20, RZ ;  /* 0x0000002081730810 */ /* 0x000fe20007ffe0ff */
        /* <DEDUP_REMOVED lines=29> */
.L_x_8280:
[----:B------:R-:W-:Y:S05]  /*6870*/  BSYNC.RECONVERGENT B1 ;  /* 0x0000000000017941 */ /* 0x000fea0003800200 */
.L_x_8279:
[----:B------:R2:W5:Y:S04]  /*6880*/  @P0 LDG.E.128 R20, desc[UR8][R112.64] ;  /* 0x0000000870140981 */ /* 0x000568000c1e1d00 */
[----:B------:R2:W5:Y:S01]  /*6890*/  @P1 LDG.E.128 R24, desc[UR8][R110.64] ;  /* 0x000000086e181981 */ /* 0x000562000c1e1d00 */
[----:B------:R-:W-:Y:S05]  /*68a0*/  @!P0 BRA `(.L_x_8281) ;  /* 0x0000002c00948947 */ /* 0x000fea0003800000 */
[----:B------:R-:W-:Y:S01]  /*68b0*/  ISETP.GT.AND P2, PT, R133, RZ, PT ;  /* 0x000000ff8500720c */ /* 0x000fe20003f44270 */
[----:B------:R-:W-:-:S12]  /*68c0*/  BSSY.RECONVERGENT B1, `(.L_x_8282) ;  /* 0x0000059000017945 */ /* 0x000fd80003800200 */
[----:B0----5:R-:W-:Y:S01]  /*68d0*/  @!P2 SHF.L.U32 R117, R20, 0x10, RZ ;  /* 0x000000101475a819 */ /* 0x021fe200000006ff */
[----:B-1----:R-:W-:Y:S02]  /*68e0*/  @!P2 IMAD.MOV.U32 R100, RZ, RZ, R108 ;  /* 0x000000ffff64a224 */ /* 0x002fe400078e006c */
        /* <DEDUP_REMOVED lines=18> */
.L_x_8286:
        /* <DEDUP_REMOVED lines=13> */
.L_x_8288:
[----:B------:R-:W-:Y:S05]  /*6ae0*/  BSYNC.RECONVERGENT B3 ;  /* 0x0000000000037941 */ /* 0x000fea0003800200 */
.L_x_8287:
[----:B------:R-:W-:Y:S01]  /*6af0*/  IMAD.WIDE.U32 R102, R0, -0x326172a9, RZ ;  /* 0xcd9e8d5700667825 */ /* 0x000fe200078e00ff */
[----:B--2---:R-:W-:-:S03]  /*6b00*/  LOP3.LUT R112, R6, UR7, R101, 0x96, !PT ;  /* 0x0000000706707c12 */ /* 0x004fc6000f8e9665 */
        /* <DEDUP_REMOVED lines=40> */
.L_x_8285:
[----:B------:R-:W-:Y:S05]  /*6d90*/  BSYNC.RECONVERGENT B2 ;  /* 0x0000000000027941 */ /* 0x000fea0003800200 */
.L_x_8284:
        /* <DEDUP_REMOVED lines=11> */
.L_x_8283:
[----:B------:R-:W-:Y:S05]  /*6e50*/  BSYNC.RECONVERGENT B1 ;  /* 0x0000000000017941 */ /* 0x000fea0003800200 */
.L_x_8282:
        /* <DEDUP_REMOVED lines=23> */
.L_x_8293:
        /* <DEDUP_REMOVED lines=13> */
.L_x_8295:
[----:B------:R-:W-:Y:S05]  /*70a0*/  BSYNC.RECONVERGENT B3 ;  /* 0x0000000000037941 */ /* 0x000fea0003800200 */
.L_x_8294:
[----:B--2---:R-:W-:Y:S01]  /*70b0*/  IMAD.WIDE.U32 R110, R0, -0x326172a9, RZ ;  /* 0xcd9e8d57006e7825 */ /* 0x004fe200078e00ff */
        /* <DEDUP_REMOVED lines=41> */
.L_x_8292:
[----:B------:R-:W-:Y:S05]  /*7350*/  BSYNC.RECONVERGENT B2 ;  /* 0x0000000000027941 */ /* 0x000fea0003800200 */
.L_x_8291:
[----:B------:R-:W-:Y:S01]  /*7360*/  PRMT R100, R24, 0x7632, R100 ;  /* 0x0000763218647816 */ /* 0x000fe20000000064 */
        /* <DEDUP_REMOVED lines=12> */
.L_x_8290:
[----:B------:R-:W-:Y:S05]  /*7430*/  BSYNC.RECONVERGENT B1 ;  /* 0x0000000000017941 */ /* 0x000fea0003800200 */
.L_x_8289:
[----:B------:R-:W-:Y:S01]  /*7440*/  BSSY.RECONVERGENT B1, `(.L_x_8296) ;  /* 0x0000059000017945 */ /* 0x000fe20003800200 */
[----:B------:R-:W-:Y:S01]  /*7450*/  F2FP.BF16.F32.PACK_AB R100, RZ, R116 ;  /* 0x00000074ff64723e */ /* 0x000fe200000010ff */
[----:B------:R-:W-:Y:S01]  /*7460*/  @!P2 IMAD.U32 R115, R21, 0x10000, RZ ;  /* 0x000100001573a824 */ /* 0x000fe200078e00ff */
[----:B--2---:R-:W-:Y:S01]  /*7470*/  @!P2 MOV R110, R102 ;  /* 0x00000066006ea202 */ /* 0x004fe20000000f00 */
        /* <DEDUP_REMOVED lines=18> */
.L_x_8300:
        /* <DEDUP_REMOVED lines=13> */
.L_x_8302:
[----:B------:R-:W-:Y:S05]  /*7670*/  BSYNC.RECONVERGENT B3 ;  /* 0x0000000000037941 */ /* 0x000fea0003800200 */
.L_x_8301:
        /* <DEDUP_REMOVED lines=41> */
.L_x_8299:
[----:B------:R-:W-:Y:S05]  /*7910*/  BSYNC.RECONVERGENT B2 ;  /* 0x0000000000027941 */ /* 0x000fea0003800200 */
.L_x_8298:
        /* <DEDUP_REMOVED lines=11> */
.L_x_8297:
[----:B------:R-:W-:Y:S05]  /*79d0*/  BSYNC.RECONVERGENT B1 ;  /* 0x0000000000017941 */ /* 0x000fea0003800200 */
.L_x_8296:
        /* <DEDUP_REMOVED lines=23> */
.L_x_8307:
        /* <DEDUP_REMOVED lines=13> */
.L_x_8309:
[----:B------:R-:W-:Y:S05]  /*7c20*/  BSYNC.RECONVERGENT B3 ;  /* 0x0000000000037941 */ /* 0x000fea0003800200 */
.L_x_8308:
        /* <DEDUP_REMOVED lines=41> */
.L_x_8306:
[----:B------:R-:W-:Y:S05]  /*7ec0*/  BSYNC.RECONVERGENT B2 ;  /* 0x0000000000027941 */ /* 0x000fea0003800200 */
.L_x_8305:
        /* <DEDUP_REMOVED lines=13> */
.L_x_8304:
[----:B------:R-:W-:Y:S05]  /*7fa0*/  BSYNC.RECONVERGENT B1 ;  /* 0x0000000000017941 */ /* 0x000fea0003800200 */
.L_x_8303:
        /* <DEDUP_REMOVED lines=22> */
.L_x_8314:
        /* <DEDUP_REMOVED lines=13> */
.L_x_8316:
[----:B------:R-:W-:Y:S05]  /*81e0*/  BSYNC.RECONVERGENT B3 ;  /* 0x0000000000037941 */ /* 0x000fea0003800200 */
.L_x_8315:
        /* <DEDUP_REMOVED lines=42> */
.L_x_8313:
[----:B------:R-:W-:Y:S05]  /*8490*/  BSYNC.RECONVERGENT B2 ;  /* 0x0000000000027941 */ /* 0x000fea0003800200 */
.L_x_8312:
        /* <DEDUP_REMOVED lines=11> */
.L_x_8311:
[----:B------:R-:W-:Y:S05]  /*8550*/  BSYNC.RECONVERGENT B1 ;  /* 0x0000000000017941 */ /* 0x000fea0003800200 */
.L_x_8310:
        /* <DEDUP_REMOVED lines=23> */
.L_x_8321:
        /* <DEDUP_REMOVED lines=13> */
.L_x_8323:
[----:B------:R-:W-:Y:S05]  /*87a0*/  BSYNC.RECONVERGENT B3 ;  /* 0x0000000000037941 */ /* 0x000fea0003800200 */
.L_x_8322:
        /* <DEDUP_REMOVED lines=41> */
.L_x_8320:
[----:B------:R-:W-:Y:S05]  /*8a40*/  BSYNC.RECONVERGENT B2 ;  /* 0x0000000000027941 */ /* 0x000fea0003800200 */
.L_x_8319:
        /* <DEDUP_REMOVED lines=13> */
.L_x_8318:
[----:B------:R-:W-:Y:S05]  /*8b20*/  BSYNC.RECONVERGENT B1 ;  /* 0x0000000000017941 */ /* 0x000fea0003800200 */
.L_x_8317:
        /* <DEDUP_REMOVED lines=22> */
.L_x_8328:
        /* <DEDUP_REMOVED lines=13> */
.L_x_8330:
[----:B------:R-:W-:Y:S05]  /*8d60*/  BSYNC.RECONVERGENT B3 ;  /* 0x0000000000037941 */ /* 0x000fea0003800200 */
.L_x_8329:
        /* <DEDUP_REMOVED lines=41> */
.L_x_8327:
[----:B------:R-:W-:Y:S05]  /*9000*/  BSYNC.RECONVERGENT B2 ;  /* 0x0000000000027941 */ /* 0x000fea0003800200 */
.L_x_8326:
        /* <DEDUP_REMOVED lines=11> */
.L_x_8325:
[----:B------:R-:W-:Y:S05]  /*90c0*/  BSYNC.RECONVERGENT B1 ;  /* 0x0000000000017941 */ /* 0x000fea0003800200 */
.L_x_8324:
        /* <DEDUP_REMOVED lines=23> */
.L_x_8335:
        /* <DEDUP_REMOVED lines=13> */
.L_x_8337:
[----:B------:R-:W-:Y:S05]  /*9310*/  BSYNC.RECONVERGENT B3 ;  /* 0x0000000000037941 */ /* 0x000fea0003800200 */
.L_x_8336:
        /* <DEDUP_REMOVED lines=41> */
.L_x_8334:
[----:B------:R-:W-:Y:S05]  /*95b0*/  BSYNC.RECONVERGENT B2 ;  /* 0x0000000000027941 */ /* 0x000fea0003800200 */
.L_x_8333:
[----:B------:R-:W-:Y:S01]  /*95c0*/  PRMT R118, R27, 0x7632, R118 ;  /* 0x000076321b767816 */ /* 0x000fe20000000076 */
[----:B------:R-:W-:Y:S01]  /*95d0*/  HFMA2 R119, -RZ, RZ, 0.1171875, 0 ;  /* 0x2f800000ff777431 */ /* 0x000fe200000001ff */
[----:B------:R-:W-:-:S03]  /*95e0*/  I2FP.F32.U32 R110, R110 ;  /* 0x0000006e006e7245 */ /* 0x000fc60000201000 */
        /* <DEDUP_REMOVED lines=10> */
.L_x_8332:
[----:B------:R-:W-:Y:S05]  /*9690*/  BSYNC.RECONVERGENT B1 ;  /* 0x0000000000017941 */ /* 0x000fea0003800200 */
.L_x_8331:
[----:B------:R-:W-:Y:S02]  /*96a0*/  F2FP.BF16.F32.PACK_AB R118, RZ, R110 ;  /* 0x0000006eff76723e */ /* 0x000fe400000010ff */
[----:B------:R-:W-:Y:S02]  /*96b0*/  PRMT R102, R102, 0x5410, R132 ;  /* 0x0000541066667816 */ /* 0x000fe40000000084 */
[----:B------:R-:W-:Y:S02]  /*96c0*/  PRMT R101, R101, 0x5410, R128 ;  /* 0x0000541065657816 */ /* 0x000fe40000000080 */
[----:B------:R-:W-:Y:S02]  /*96d0*/  PRMT R100, R108, 0x5410, R100 ;  /* 0x000054106c647816 */ /* 0x000fe40000000064 */
[----:B------:R-:W-:Y:S01]  /*96e0*/  PRMT R103, R103, 0x5410, R118 ;  /* 0x0000541067677816 */ /* 0x000fe20000000076 */
[----:B------:R-:W-:Y:S06]  /*96f0*/  BRA `(.L_x_8338) ;  /* 0x0000002800ec7947 */ /* 0x000fec0003800000 */
.L_x_8281:
[----:B------:R-:W-:Y:S01]  /*9700*/  BSSY.RECONVERGENT B1, `(.L_x_8339) ;  /* 0x0000057000017945 */ /* 0x000fe20003800200 */
[----:B0-----:R-:W-:Y:S01]  /*9710*/  MOV R117, RZ ;  /* 0x000000ff00757202 */ /* 0x001fe20000000f00 */
[----:B------:R-:W-:Y:S02]  /*9720*/  IMAD.MOV.U32 R134, RZ, RZ, R108 ;  /* 0x000000ffff867224 */ /* 0x000fe400078e006c */
[----:B-1----:R-:W-:Y:S01]  /*9730*/  IMAD.MOV.U32 R100, RZ, RZ, R114 ;  /* 0x000000ffff647224 */ /* 0x002fe200078e0072 */
        /* <DEDUP_REMOVED lines=17> */
.L_x_8343:
        /* <DEDUP_REMOVED lines=13> */
.L_x_8345:
[----:B------:R-:W-:Y:S05]  /*9920*/  BSYNC.RECONVERGENT B3 ;  /* 0x0000000000037941 */ /* 0x000fea0003800200 */
.L_x_8344:
        /* <DEDUP_REMOVED lines=41> */
.L_x_8342:
[----:B------:R-:W-:Y:S05]  /*9bc0*/  BSYNC.RECONVERGENT B2 ;  /* 0x0000000000027941 */ /* 0x000fea0003800200 */
.L_x_8341:
        /* <DEDUP_REMOVED lines=10> */
.L_x_8340:
[----:B------:R-:W-:Y:S05]  /*9c70*/  BSYNC.RECONVERGENT B1 ;  /* 0x0000000000017941 */ /* 0x000fea0003800200 */
.L_x_8339:
        /* <DEDUP_REMOVED lines=18> */
.L_x_8350:
        /* <DEDUP_REMOVED lines=13> */
.L_x_8352:
[----:B------:R-:W-:Y:S05]  /*9e70*/  BSYNC.RECONVERGENT B3 ;  /* 0x0000000000037941 */ /* 0x000fea0003800200 */
.L_x_8351:
        /* <DEDUP_REMOVED lines=42> */
.L_x_8349:
[----:B------:R-:W-:Y:S05]  /*a120*/  BSYNC.RECONVERGENT B2 ;  /* 0x0000000000027941 */ /* 0x000fea0003800200 */
.L_x_8348:
        /* <DEDUP_REMOVED lines=11> */
.L_x_8347:
[----:B------:R-:W-:Y:S05]  /*a1e0*/  BSYNC.RECONVERGENT B1 ;  /* 0x0000000000017941 */ /* 0x000fea0003800200 */
.L_x_8346:
        /* <DEDUP_REMOVED lines=18> */
.L_x_8357:
        /* <DEDUP_REMOVED lines=13> */
.L_x_8359:
[----:B------:R-:W-:Y:S05]  /*a3e0*/  BSYNC.RECONVERGENT B3 ;  /* 0x0000000000037941 */ /* 0x000fea0003800200 */
.L_x_8358:
        /* <DEDUP_REMOVED lines=42> */
.L_x_8356:
[----:B------:R-:W-:Y:S05]  /*a690*/  BSYNC.RECONVERGENT B2 ;  /* 0x0000000000027941 */ /* 0x000fea0003800200 */
.L_x_8355:
        /* <DEDUP_REMOVED lines=10> */
.L_x_8354:
[----:B------:R-:W-:Y:S05]  /*a740*/  BSYNC.RECONVERGENT B1 ;  /* 0x0000000000017941 */ /* 0x000fea0003800200 */
.L_x_8353:
        /* <DEDUP_REMOVED lines=18> */
.L_x_8364:
        /* <DEDUP_REMOVED lines=13> */
.L_x_8366:
[----:B------:R-:W-:Y:S05]  /*a940*/  BSYNC.RECONVERGENT B3 ;  /* 0x0000000000037941 */ /* 0x000fea0003800200 */
.L_x_8365:
        /* <DEDUP_REMOVED lines=42> */
.L_x_8363:
[----:B------:R-:W-:Y:S05]  /*abf0*/  BSYNC.RECONVERGENT B2 ;  /* 0x0000000000027941 */ /* 0x000fea0003800200 */
.L_x_8362:
[----:B-----5:R-:W-:Y:S01]  /*ac00*/  PRMT R101, R25, 0x7632, R101 ;  /* 0x0000763219657816 */ /* 0x020fe20000000065 */
[----:B--2---:R-:W-:Y:S01]  /*ac10*/  HFMA2 R111, -RZ, RZ, 0.1171875, 0 ;  /* 0x2f800000ff6f7431 */ /* 0x004fe200000001ff */
        /* <DEDUP_REMOVED lines=9> */
.L_x_8361:
[----:B------:R-:W-:Y:S05]  /*acb0*/  BSYNC.RECONVERGENT B1 ;  /* 0x0000000000017941 */ /* 0x000fea0003800200 */
.L_x_8360:
[----:B------:R-:W-:Y:S01]  /*acc0*/  BSSY.RECONVERGENT B1, `(.L_x_8367) ;  /* 0x0000055000017945 */ /* 0x000fe20003800200 */
[----:B------:R-:W-:Y:S01]  /*acd0*/  F2FP.BF16.F32.PACK_AB R101, RZ, R114 ;  /* 0x00000072ff65723e */ /* 0x000fe200000010ff */
[----:B--2---:R-:W-:Y:S01]  /*ace0*/  IMAD.MOV.U32 R113, RZ, RZ, RZ ;  /* 0x000000ffff717224 */ /* 0x004fe200078e00ff */
        /* <DEDUP_REMOVED lines=15> */
.L_x_8371:
        /* <DEDUP_REMOVED lines=13> */
.L_x_8373:
[----:B------:R-:W-:Y:S05]  /*aeb0*/  BSYNC.RECONVERGENT B3 ;  /* 0x0000000000037941 */ /* 0x000fea0003800200 */
.L_x_8372:
        /* <DEDUP_REMOVED lines=42> */
.L_x_8370:
[----:B------:R-:W-:Y:S05]  /*b160*/  BSYNC.RECONVERGENT B2 ;  /* 0x0000000000027941 */ /* 0x000fea0003800200 */
.L_x_8369:
        /* <DEDUP_REMOVED lines=10> */
.L_x_8368:
[----:B------:R-:W-:Y:S05]  /*b210*/  BSYNC.RECONVERGENT B1 ;  /* 0x0000000000017941 */ /* 0x000fea0003800200 */
.L_x_8367:
        /* <DEDUP_REMOVED lines=18> */
.L_x_8378:
        /* <DEDUP_REMOVED lines=13> */
.L_x_8380:
[----:B------:R-:W-:Y:S05]  /*b410*/  BSYNC.RECONVERGENT B3 ;  /* 0x0000000000037941 */ /* 0x000fea0003800200 */
.L_x_8379:
        /* <DEDUP_REMOVED lines=42> */
.L_x_8377:
[----:B------:R-:W-:Y:S05]  /*b6c0*/  BSYNC.RECONVERGENT B2 ;  /* 0x0000000000027941 */ /* 0x000fea0003800200 */
.L_x_8376:
        /* <DEDUP_REMOVED lines=11> */
.L_x_8375:
[----:B------:R-:W-:Y:S05]  /*b780*/  BSYNC.RECONVERGENT B1 ;  /* 0x0000000000017941 */ /* 0x000fea0003800200 */
.L_x_8374:
        /* <DEDUP_REMOVED lines=18> */
.L_x_8385:
        /* <DEDUP_REMOVED lines=13> */
.L_x_8387:
[----:B------:R-:W-:Y:S05]  /*b980*/  BSYNC.RECONVERGENT B3 ;  /* 0x0000000000037941 */ /* 0x000fea0003800200 */
.L_x_8386:
        /* <DEDUP_REMOVED lines=42> */
.L_x_8384:
[----:B------:R-:W-:Y:S05]  /*bc30*/  BSYNC.RECONVERGENT B2 ;  /* 0x0000000000027941 */ /* 0x000fea0003800200 */
.L_x_8383:
        /* <DEDUP_REMOVED lines=10> */
.L_x_8382:
[----:B------:R-:W-:Y:S05]  /*bce0*/  BSYNC.RECONVERGENT B1 ;  /* 0x0000000000017941 */ /* 0x000fea0003800200 */
.L_x_8381:
        /* <DEDUP_REMOVED lines=18> */
.L_x_8392:
        /* <DEDUP_REMOVED lines=13> */
.L_x_8394:
[----:B------:R-:W-:Y:S05]  /*bee0*/  BSYNC.RECONVERGENT B3 ;  /* 0x0000000000037941 */ /* 0x000fea0003800200 */
.L_x_8393:
        /* <DEDUP_REMOVED lines=42> */
.L_x_8391:
[----:B------:R-:W-:Y:S05]  /*c190*/  BSYNC.RECONVERGENT B2 ;  /* 0x0000000000027941 */ /* 0x000fea0003800200 */
.L_x_8390:
        /* <DEDUP_REMOVED lines=11> */
.L_x_8389:
[----:B------:R-:W-:Y:S05]  /*c250*/  BSYNC.RECONVERGENT B1 ;  /* 0x0000000000017941 */ /* 0x000fea0003800200 */
.L_x_8388:
[----:B------:R-:W-:Y:S02]  /*c260*/  F2FP.BF16.F32.PACK_AB R118, RZ, R110 ;  /* 0x0000006eff76723e */ /* 0x000fe400000010ff */
[----:B------:R-:W-:Y:S02]  /*c270*/  PRMT R102, R132, 0x5410, R102 ;  /* 0x0000541084667816 */ /* 0x000fe40000000066 */
[----:B------:R-:W-:Y:S02]  /*c280*/  PRMT R101, R128, 0x5410, R101 ;  /* 0x0000541080657816 */ /* 0x000fe40000000065 */
[----:B------:R-:W-:Y:S02]  /*c290*/  PRMT R100, R108, 0x5410, R100 ;  /* 0x000054106c647816 */ /* 0x000fe40000000064 */
[----:B------:R-:W-:-:S07]  /*c2a0*/  PRMT R103, R103, 0x5410, R118 ;  /* 0x0000541067677816 */ /* 0x000fce0000000076 */
.L_x_8338:
[C---:B------:R-:W-:Y:S01]  /*c2b0*/  VIADD R131, R129.reuse, 0x20 ;  /* 0x0000002081837836 */ /* 0x040fe20000000000 */
[----:B------:R-:W0:Y:S01]  /*c2c0*/  @P1 LDC.64 R118, c[0x0][0x390] ;  /* 0x0000e400ff761b82 */ /* 0x000e220000000a00 */
[----:B------:R-:W-:Y:S01]  /*c2d0*/  VIADD R108, R129, 0x40 ;  /* 0x00000040816c7836 */ /* 0x000fe20000000000 */
[----:B------:R-:W-:Y:S01]  /*c2e0*/  IADD3 R109, PT, PT, R109, 0x40, RZ ;  /* 0x000000406d6d7810 */ /* 0x000fe20007ffe0ff */
[----:B------:R-:W-:Y:S01]  /*c2f0*/  IMAD.WIDE.U32 R128, R131, 0x10, R120 ;  /* 0x0000001083807825 */ /* 0x000fe200078e0078 */
[----:B------:R-:W-:Y:S04]  /*c300*/  BSSY.RECONVERGENT B1, `(.L_x_8395) ;  /* 0x000001a000017945 */ /* 0x000fe80003800200 */
        /* <DEDUP_REMOVED lines=25> */
.L_x_8396:
[----:B------:R-:W-:Y:S05]  /*c4a0*/  BSYNC.RECONVERGENT B1 ;  /* 0x0000000000017941 */ /* 0x000fea0003800200 */
.L_x_8395:
[----:B-----5:R1:W5:Y:S04]  /*c4b0*/  @P1 LDG.E.128 R24, desc[UR8][R118.64] ;  /* 0x0000000876181981 */ /* 0x020368000c1e1d00 */
[----:B------:R1:W5:Y:S01]  /*c4c0*/  @P0 LDG.E.128 R20, desc[UR8][R122.64] ;  /* 0x000000087a140981 */ /* 0x000362000c1e1d00 */
[----:B------:R-:W-:Y:S05]  /*c4d0*/  @!P0 BRA `(.L_x_8397) ;  /* 0x0000002c00948947 */ /* 0x000fea0003800000 */
[----:B------:R-:W-:Y:S01]  /*c4e0*/  ISETP.GT.AND P0, PT, R133, RZ, PT ;  /* 0x000000ff8500720c */ /* 0x000fe20003f04270 */
[----:B------:R-:W-:-:S12]  /*c4f0*/  BSSY.RECONVERGENT B1, `(.L_x_8398) ;  /* 0x0000058000017945 */ /* 0x000fd80003800200 */
[----:B-----5:R-:W-:Y:S01]  /*c500*/  @!P0 IMAD.U32 R130, R20, 0x10000, RZ ;  /* 0x0001000014828824 */ /* 0x020fe200078e00ff */
        /* <DEDUP_REMOVED lines=19> */
.L_x_8402:
        /* <DEDUP_REMOVED lines=13> */
.L_x_8404:
[----:B------:R-:W-:Y:S05]  /*c710*/  BSYNC.RECONVERGENT B3 ;  /* 0x0000000000037941 */ /* 0x000fea0003800200 */
.L_x_8403:
        /* <DEDUP_REMOVED lines=41> */
.L_x_8401:
[----:B------:R-:W-:Y:S05]  /*c9b0*/  BSYNC.RECONVERGENT B2 ;  /* 0x0000000000027941 */ /* 0x000fea0003800200 */
.L_x_8400:
        /* <DEDUP_REMOVED lines=11> */
.L_x_8399:
[----:B------:R-:W-:Y:S05]  /*ca70*/  BSYNC.RECONVERGENT B1 ;  /* 0x0000000000017941 */ /* 0x000fea0003800200 */
.L_x_8398:
        /* <DEDUP_REMOVED lines=23> */
.L_x_8409:
        /* <DEDUP_REMOVED lines=13> */
.L_x_8411:
[----:B------:R-:W-:Y:S05]  /*ccc0*/  BSYNC.RECONVERGENT B3 ;  /* 0x0000000000037941 */ /* 0x000fea0003800200 */
.L_x_8410:
[----:B------:R-:W-:Y:S01]  /*ccd0*/  IMAD.WIDE.U32 R100, R0, -0x326172a9, RZ ;  /* 0xcd9e8d5700647825 */ /* 0x000fe200078e00ff */
[----:B-1----:R-:W-:Y:S02]  /*cce0*/  LOP3.LUT R118, R6, UR7, R103, 0x96, !PT ;  /* 0x0000000706767c12 */ /* 0x002fe4000f8e9667 */
        /* <DEDUP_REMOVED lines=39> */
.L_x_8408:
[----:B------:R-:W-:Y:S05]  /*cf60*/  BSYNC.RECONVERGENT B2 ;  /* 0x0000000000027941 */ /* 0x000fea0003800200 */
.L_x_8407:
[----:B------:R-:W-:Y:S01]  /*cf70*/  PRMT R100, R24, 0x7632, R100 ;  /* 0x0000763218647816 */ /* 0x000fe20000000064 */
        /* <DEDUP_REMOVED lines=12> */
.L_x_8406:
[----:B------:R-:W-:Y:S05]  /*d040*/  BSYNC.RECONVERGENT B1 ;  /* 0x0000000000017941 */ /* 0x000fea0003800200 */
.L_x_8405:
        /* <DEDUP_REMOVED lines=22> */
.L_x_8416:
        /* <DEDUP_REMOVED lines=13> */
.L_x_8418:
[----:B------:R-:W-:Y:S05]  /*d280*/  BSYNC.RECONVERGENT B3 ;  /* 0x0000000000037941 */ /* 0x000fea0003800200 */
.L_x_8417:
        /* <DEDUP_REMOVED lines=41> */
.L_x_8415:
[----:B------:R-:W-:Y:S05]  /*d520*/  BSYNC.RECONVERGENT B2 ;  /* 0x0000000000027941 */ /* 0x000fea0003800200 */
.L_x_8414:
        /* <DEDUP_REMOVED lines=11> */
.L_x_8413:
[----:B------:R-:W-:Y:S05]  /*d5e0*/  BSYNC.RECONVERGENT B1 ;  /* 0x0000000000017941 */ /* 0x000fea0003800200 */
.L_x_8412:
[----:B-1----:R-:W-:Y:S01]  /*d5f0*/  @!P0 PRMT R123, R21, 0x7632, R123 ;  /* 0x00007632157b8816 */ /* 0x002fe2000000007b */
        /* <DEDUP_REMOVED lines=22> */
.L_x_8423:
        /* <DEDUP_REMOVED lines=13> */
.L_x_8425:
[----:B------:R-:W-:Y:S05]  /*d830*/  BSYNC.RECONVERGENT B3 ;  /* 0x0000000000037941 */ /* 0x000fea0003800200 */
.L_x_8424:
        /* <DEDUP_REMOVED lines=41> */
.L_x_8422:
[----:B------:R-:W-:Y:S05]  /*dad0*/  BSYNC.RECONVERGENT B2 ;  /* 0x0000000000027941 */ /* 0x000fea0003800200 */
.L_x_8421:
        /* <DEDUP_REMOVED lines=13> */
.L_x_8420:
[----:B------:R-:W-:Y:S05]  /*dbb0*/  BSYNC.RECONVERGENT B1 ;  /* 0x0000000000017941 */ /* 0x000fea0003800200 */
.L_x_8419:
        /* <DEDUP_REMOVED lines=22> */
.L_x_8430:
        /* <DEDUP_REMOVED lines=13> */
.L_x_8432:
[----:B------:R-:W-:Y:S05]  /*ddf0*/  BSYNC.RECONVERGENT B3 ;  /* 0x0000000000037941 */ /* 0x000fea0003800200 */
.L_x_8431:
        /* <DEDUP_REMOVED lines=41> */
.L_x_8429:
[----:B------:R-:W-:Y:S05]  /*e090*/  BSYNC.RECONVERGENT B2 ;  /* 0x0000000000027941 */ /* 0x000fea0003800200 */
.L_x_8428:
        /* <DEDUP_REMOVED lines=11> */
.L_x_8427:
[----:B------:R-:W-:Y:S05]  /*e150*/  BSYNC.RECONVERGENT B1 ;  /* 0x0000000000017941 */ /* 0x000fea0003800200 */
.L_x_8426:
        /* <DEDUP_REMOVED lines=23> */
.L_x_8437:
        /* <DEDUP_REMOVED lines=13> */
.L_x_8439:
[----:B------:R-:W-:Y:S05]  /*e3a0*/  BSYNC.RECONVERGENT B3 ;  /* 0x0000000000037941 */ /* 0x000fea0003800200 */
.L_x_8438:
        /* <DEDUP_REMOVED lines=41> */
.L_x_8436:
[----:B------:R-:W-:Y:S05]  /*e640*/  BSYNC.RECONVERGENT B2 ;  /* 0x0000000000027941 */ /* 0x000fea0003800200 */
.L_x_8435:
        /* <DEDUP_REMOVED lines=13> */
.L_x_8434:
[----:B------:R-:W-:Y:S05]  /*e720*/  BSYNC.RECONVERGENT B1 ;  /* 0x0000000000017941 */ /* 0x000fea0003800200 */
.L_x_8433:
        /* <DEDUP_REMOVED lines=22> */
.L_x_8444:
        /* <DEDUP_REMOVED lines=13> */
.L_x_8446:
[----:B------:R-:W-:Y:S05]  /*e960*/  BSYNC.RECONVERGENT B3 ;  /* 0x0000000000037941 */ /* 0x000fea0003800200 */
.L_x_8445:
        /* <DEDUP_REMOVED lines=43> */
.L_x_8443:
[----:B------:R-:W-:Y:S05]  /*ec20*/  BSYNC.RECONVERGENT B2 ;  /* 0x0000000000027941 */ /* 0x000fea0003800200 */
.L_x_8442:
        /* <DEDUP_REMOVED lines=11> */
.L_x_8441:
[----:B------:R-:W-:Y:S05]  /*ece0*/  BSYNC.RECONVERGENT B1 ;  /* 0x0000000000017941 */ /* 0x000fea0003800200 */
.L_x_8440:
        /* <DEDUP_REMOVED lines=23> */
.L_x_8451:
        /* <DEDUP_REMOVED lines=13> */
.L_x_8453:
[----:B------:R-:W-:Y:S05]  /*ef30*/  BSYNC.RECONVERGENT B3 ;  /* 0x0000000000037941 */ /* 0x000fea0003800200 */
.L_x_8452:
        /* <DEDUP_REMOVED lines=42> */
.L_x_8450:
[----:B------:R-:W-:Y:S05]  /*f1e0*/  BSYNC.RECONVERGENT B2 ;  /* 0x0000000000027941 */ /* 0x000fea0003800200 */
.L_x_8449:
        /* <DEDUP_REMOVED lines=13> */
.L_x_8448:
[----:B------:R-:W-:Y:S05]  /*f2c0*/  BSYNC.RECONVERGENT B1 ;  /* 0x0000000000017941 */ /* 0x000fea0003800200 */
.L_x_8447:
[----:B------:R-:W-:Y:S02]  /*f2d0*/  F2FP.BF16.F32.PACK_AB R103, RZ, R142 ;  /* 0x0000008eff67723e */ /* 0x000fe400000010ff */
[----:B------:R-:W-:Y:S02]  /*f2e0*/  PRMT R102, R139, 0x5410, R141 ;  /* 0x000054108b667816 */ /* 0x000fe4000000008d */
[----:B------:R-:W-:Y:S02]  /*f2f0*/  PRMT R101, R137, 0x5410, R136 ;  /* 0x0000541089657816 */ /* 0x000fe40000000088 */
[----:B------:R-:W-:Y:S02]  /*f300*/  PRMT R100, R135, 0x5410, R134 ;  /* 0x0000541087647816 */ /* 0x000fe40000000086 */
[----:B------:R-:W-:Y:S01]  /*f310*/  PRMT R103, R131, 0x5410, R103 ;  /* 0x0000541083677816 */ /* 0x000fe20000000067 */
[----:B------:R-:W-:Y:S06]  /*f320*/  BRA `(.L_x_8454) ;  /* 0x0000002800f07947 */ /* 0x000fec0003800000 */
.L_x_8397:
        /* <DEDUP_REMOVED lines=21> */
.L_x_8459:
        /* <DEDUP_REMOVED lines=13> */
.L_x_8461:
[----:B------:R-:W-:Y:S05]  /*f550*/  BSYNC.RECONVERGENT B3 ;  /* 0x0000000000037941 */ /* 0x000fea0003800200 */
.L_x_8460:
        /* <DEDUP_REMOVED lines=41> */
.L_x_8458:
[----:B------:R-:W-:Y:S05]  /*f7f0*/  BSYNC.RECONVERGENT B2 ;  /* 0x0000000000027941 */ /* 0x000fea0003800200 */
.L_x_8457:
        /* <DEDUP_REMOVED lines=10> */
.L_x_8456:
[----:B------:R-:W-:Y:S05]  /*f8a0*/  BSYNC.RECONVERGENT B1 ;  /* 0x0000000000017941 */ /* 0x000fea0003800200 */
.L_x_8455:
        /* <DEDUP_REMOVED lines=18> */
.L_x_8466:
        /* <DEDUP_REMOVED lines=13> */
.L_x_8468:
[----:B------:R-:W-:Y:S05]  /*faa0*/  BSYNC.RECONVERGENT B3 ;  /* 0x0000000000037941 */ /* 0x000fea0003800200 */
.L_x_8467:
        /* <DEDUP_REMOVED lines=42> */
.L_x_8465:
[----:B------:R-:W-:Y:S05]  /*fd50*/  BSYNC.RECONVERGENT B2 ;  /* 0x0000000000027941 */ /* 0x000fea0003800200 */
.L_x_8464:
        /* <DEDUP_REMOVED lines=11> */
.L_x_8463:
[----:B------:R-:W-:Y:S05]  /*fe10*/  BSYNC.RECONVERGENT B1 ;  /* 0x0000000000017941 */ /* 0x000fea0003800200 */
.L_x_8462:
        /* <DEDUP_REMOVED lines=18> */
.L_x_8473:
        /* <DEDUP_REMOVED lines=13> */
.L_x_8475:
[----:B------:R-:W-:Y:S05]  /*10010*/  BSYNC.RECONVERGENT B3 ;  /* 0x0000000000037941 */ /* 0x000fea0003800200 */
.L_x_8474:
        /* <DEDUP_REMOVED lines=42> */
.L_x_8472:
[----:B------:R-:W-:Y:S05]  /*102c0*/  BSYNC.RECONVERGENT B2 ;  /* 0x0000000000027941 */ /* 0x000fea0003800200 */
.L_x_8471:
        /* <DEDUP_REMOVED lines=10> */
.L_x_8470:
[----:B------:R-:W-:Y:S05]  /*10370*/  BSYNC.RECONVERGENT B1 ;  /* 0x0000000000017941 */ /* 0x000fea0003800200 */
.L_x_8469:
        /* <DEDUP_REMOVED lines=18> */
.L_x_8480:
        /* <DEDUP_REMOVED lines=13> */
.L_x_8482:
[----:B------:R-:W-:Y:S05]  /*10570*/  BSYNC.RECONVERGENT B3 ;  /* 0x0000000000037941 */ /* 0x000fea0003800200 */
.L_x_8481:
        /* <DEDUP_REMOVED lines=42> */
.L_x_8479:
[----:B------:R-:W-:Y:S05]  /*10820*/  BSYNC.RECONVERGENT B2 ;  /* 0x0000000000027941 */ /* 0x000fea0003800200 */
.L_x_8478:
        /* <DEDUP_REMOVED lines=11> */
.L_x_8477:
[----:B------:R-:W-:Y:S05]  /*108e0*/  BSYNC.RECONVERGENT B1 ;  /* 0x0000000000017941 */ /* 0x000fea0003800200 */
.L_x_8476:
        /* <DEDUP_REMOVED lines=18> */
.L_x_8487:
        /* <DEDUP_REMOVED lines=13> */
.L_x_8489:
[----:B------:R-:W-:Y:S05]  /*10ae0*/  BSYNC.RECONVERGENT B3 ;  /* 0x0000000000037941 */ /* 0x000fea0003800200 */
.L_x_8488:
        /* <DEDUP_REMOVED lines=42> */
.L_x_8486:
[----:B------:R-:W-:Y:S05]  /*10d90*/  BSYNC.RECONVERGENT B2 ;  /* 0x0000000000027941 */ /* 0x000fea0003800200 */
.L_x_8485:
        /* <DEDUP_REMOVED lines=10> */
.L_x_8484:
[----:B------:R-:W-:Y:S05]  /*10e40*/  BSYNC.RECONVERGENT B1 ;  /* 0x0000000000017941 */ /* 0x000fea0003800200 */
.L_x_8483:
        /* <DEDUP_REMOVED lines=18> */
.L_x_8494:
        /* <DEDUP_REMOVED lines=13> */
.L_x_8496:
[----:B------:R-:W-:Y:S05]  /*11040*/  BSYNC.RECONVERGENT B3 ;  /* 0x0000000000037941 */ /* 0x000fea0003800200 */
.L_x_8495:
        /* <DEDUP_REMOVED lines=42> */
.L_x_8493:
[----:B------:R-:W-:Y:S05]  /*112f0*/  BSYNC.RECONVERGENT B2 ;  /* 0x0000000000027941 */ /* 0x000fea0003800200 */
.L_x_8492:
        /* <DEDUP_REMOVED lines=11> */
.L_x_8491:
[----:B------:R-:W-:Y:S05]  /*113b0*/  BSYNC.RECONVERGENT B1 ;  /* 0x0000000000017941 */ /* 0x000fea0003800200 */
.L_x_8490:
        /* <DEDUP_REMOVED lines=18> */
.L_x_8501:
        /* <DEDUP_REMOVED lines=13> */
.L_x_8503:
[----:B------:R-:W-:Y:S05]  /*115b0*/  BSYNC.RECONVERGENT B3 ;  /* 0x0000000000037941 */ /* 0x000fea0003800200 */
.L_x_8502:
        /* <DEDUP_REMOVED lines=42> */
.L_x_8500:
[----:B------:R-:W-:Y:S05]  /*11860*/  BSYNC.RECONVERGENT B2 ;  /* 0x0000000000027941 */ /* 0x000fea0003800200 */
.L_x_8499:
        /* <DEDUP_REMOVED lines=10> */
.L_x_8498:
[----:B------:R-:W-:Y:S05]  /*11910*/  BSYNC.RECONVERGENT B1 ;  /* 0x0000000000017941 */ /* 0x000fea0003800200 */
.L_x_8497:
        /* <DEDUP_REMOVED lines=18> */
.L_x_8508:
        /* <DEDUP_REMOVED lines=13> */
.L_x_8510:
[----:B------:R-:W-:Y:S05]  /*11b10*/  BSYNC.RECONVERGENT B3 ;  /* 0x0000000000037941 */ /* 0x000fea0003800200 */
.L_x_8509:
        /* <DEDUP_REMOVED lines=43> */
.L_x_8507:
[----:B------:R-:W-:Y:S05]  /*11dd0*/  BSYNC.RECONVERGENT B2 ;  /* 0x0000000000027941 */ /* 0x000fea0003800200 */
.L_x_8506:
[----:B-----5:R-:W-:Y:S02]  /*11de0*/  PRMT R102, R27, 0x7632, R102 ;  /* 0x000076321b667816 */ /* 0x020fe40000000066 */
        /* <DEDUP_REMOVED lines=10> */
.L_x_8505:
[----:B------:R-:W-:Y:S05]  /*11e90*/  BSYNC.RECONVERGENT B1 ;  /* 0x0000000000017941 */ /* 0x000fea0003800200 */
.L_x_8504:
[----:B------:R-:W-:Y:S02]  /*11ea0*/  F2FP.BF16.F32.PACK_AB R103, RZ, R142 ;  /* 0x0000008eff67723e */ /* 0x000fe400000010ff */
[----:B------:R-:W-:Y:S02]  /*11eb0*/  PRMT R102, R137, 0x5410, R138 ;  /* 0x0000541089667816 */ /* 0x000fe4000000008a */
[----:B------:R-:W-:Y:S02]  /*11ec0*/  PRMT R101, R135, 0x5410, R136 ;  /* 0x0000541087657816 */ /* 0x000fe40000000088 */
[----:B------:R-:W-:Y:S02]  /*11ed0*/  PRMT R100, R134, 0x5410, R133 ;  /* 0x0000541086647816 */ /* 0x000fe40000000085 */
[----:B------:R-:W-:-:S07]  /*11ee0*/  PRMT R103, R131, 0x5410, R103 ;  /* 0x0000541083677816 */ /* 0x000fce0000000067 */
.L_x_8454:
        /* <DEDUP_REMOVED lines=48> */
.L_x_8512:
[----:B------:R-:W-:Y:S05]  /*121f0*/  BSYNC.RECONVERGENT B1 ;  /* 0x0000000000017941 */ /* 0x000fea0003800200 */
.L_x_8511:
        /* <DEDUP_REMOVED lines=72> */
.L_x_8528:
        /* <DEDUP_REMOVED lines=17> */
[----:B------:R-:W-:-:S04]  /*12790*/  VIADD R7, R7, 0xffffffff ;  /* 0xffffffff07077836 */ /* 0x000fc80000000000 */
[C---:B------:R-:W-:Y:S01]  /*127a0*/  FADD.FTZ R164, -R108.reuse, R119 ;  /* 0x000000776ca47221 */ /* 0x040fe20000010100 */
[C---:B------:R-:W-:Y:S01]  /*127b0*/  FADD.FTZ R103, -R108.reuse, R118 ;  /* 0x000000766c677221 */ /* 0x040fe20000010100 */
[----:B------:R-:W-:Y:S01]  /*127c0*/  IMAD R7, R7, R8, RZ ;  /* 0x0000000807077224 */ /* 0x000fe200078e02ff */
[----:B------:R-:W0:Y:S01]  /*127d0*/  LDC.64 R118, c[0x0][0x428] ;  /* 0x00010a00ff767b82 */ /* 0x000e220000000a00 */
[C---:B------:R-:W-:Y:S01]  /*127e0*/  FADD.FTZ R100, -R108.reuse, R9 ;  /* 0x000000096c647221 */ /* 0x040fe20000010100 */
[C---:B------:R-:W-:Y:S01]  /*127f0*/  FADD.FTZ R112, -R108.reuse, R112 ;  /* 0x000000706c707221 */ /* 0x040fe20000010100 */
[C---:B------:R-:W-:Y:S01]  /*12800*/  FADD.FTZ R102, -R108.reuse, R11 ;  /* 0x0000000b6c667221 */ /* 0x040fe20000010100 */
[----:B------:R-:W-:Y:S01]  /*12810*/  SHF.R.S32.HI R8, RZ, 0x1f, R7 ;  /* 0x0000001fff087819 */ /* 0x000fe20000011407 */
        /* <DEDUP_REMOVED lines=44> */
[----:B------:R-:W-:Y:S01]  /*12ae0*/  FMUL.FTZ R142, R109, R142 ;  /* 0x0000008e6d8e7220 */ /* 0x000fe20000410000 */
[----:B------:R-:W-:Y:S01]  /*12af0*/  FFMA.FTZ R128, R122, R85, R61 ;  /* 0x000000557a807223 */ /* 0x000fe2000001003d */
[----:B------:R-:W-:Y:S01]  /*12b00*/  FFMA.FTZ R13, R13, R96, R72 ;  /* 0x000000600d0d7223 */ /* 0x000fe20000010048 */
[----:B------:R-:W-:Y:S01]  /*12b10*/  FFMA.FTZ R100, R100, R97, R73 ;  /* 0x0000006164647223 */ /* 0x000fe20000010049 */
[----:B------:R-:W-:Y:S01]  /*12b20*/  FFMA.FTZ R109, R101, R90, R66 ;  /* 0x0000005a656d7223 */ /* 0x000fe20000010042 */
[----:B------:R-:W-:Y:S01]  /*12b30*/  FFMA.FTZ R122, R110, R91, R67 ;  /* 0x0000005b6e7a7223 */ /* 0x000fe20000010043 */
[----:B------:R-:W-:Y:S01]  /*12b40*/  IADD3 R117, PT, PT, R9, 0x20, RZ ;  /* 0x0000002009757810 */ /* 0x000fe20007ffe0ff */
[----:B------:R-:W-:Y:S01]  /*12b50*/  FFMA.FTZ R17, R17, R92, R68 ;  /* 0x0000005c11117223 */ /* 0x000fe20000010044 */
[----:B------:R-:W-:Y:S01]  /*12b60*/  FFMA.FTZ R19, R19, R94, R70 ;  /* 0x0000005e13137223 */ /* 0x000fe20000010046 */
[----:B------:R-:W-:-:S02]  /*12b70*/  VIADD R103, R9, 0x40 ;  /* 0x0000004009677836 */ /* 0x000fc40000000000 */
        /* <DEDUP_REMOVED lines=21> */
[----:B------:R-:W-:Y:S01]  /*12cd0*/  F2FP.BF16.F32.PACK_AB R101, R134, R15 ;  /* 0x0000000f8665723e */ /* 0x000fe200000010ff */
[--C-:B------:R-:W-:Y:S01]  /*12ce0*/  IMAD.WIDE.U32 R116, R117, 0x10, R118.reuse ;  /* 0x0000001075747825 */ /* 0x100fe200078e0076 */
[----:B------:R-:W-:Y:S02]  /*12cf0*/  F2FP.BF16.F32.PACK_AB R111, R156, R107 ;  /* 0x0000006b9c6f723e */ /* 0x000fe400000010ff */
[----:B------:R-:W-:Y:S01]  /*12d00*/  F2FP.BF16.F32.PACK_AB R110, R128, R105 ;  /* 0x00000069806e723e */ /* 0x000fe200000010ff */
[----:B------:R-:W-:Y:S01]  /*12d10*/  IMAD.WIDE.U32 R118, R103, 0x10, R118 ;  /* 0x0000001067767825 */ /* 0x000fe200078e0076 */
[----:B------:R-:W-:Y:S02]  /*12d20*/  F2FP.BF16.F32.PACK_AB R103, R146, R19 ;  /* 0x000000139267723e */ /* 0x000fe400000010ff */
[----:B------:R-:W-:Y:S02]  /*12d30*/  F2FP.BF16.F32.PACK_AB R108, R108, R7 ;  /* 0x000000076c6c723e */ /* 0x000fe400000010ff */
[----:B------:R-:W-:Y:S01]  /*12d40*/  F2FP.BF16.F32.PACK_AB R115, R142, R115 ;  /* 0x000000738e73723e */ /* 0x000fe200000010ff */
[----:B------:R1:W-:Y:S01]  /*12d50*/  STG.E.128 desc[UR8][R8.64], R100 ;  /* 0x0000006408007986 */ /* 0x0003e2000c101d08 */
[----:B------:R-:W-:-:S02]  /*12d60*/  F2FP.BF16.F32.PACK_AB R114, R122, R13 ;  /* 0x0000000d7a72723e */ /* 0x000fc400000010ff */
[----:B------:R-:W-:Y:S01]  /*12d70*/  F2FP.BF16.F32.PACK_AB R113, R120, R113 ;  /* 0x000000717871723e */ /* 0x000fe200000010ff */
[----:B------:R1:W-:Y:S01]  /*12d80*/  STG.E.128 desc[UR8][R116.64], R108 ;  /* 0x0000006c74007986 */ /* 0x0003e2000c101d08 */
[----:B------:R-:W-:-:S05]  /*12d90*/  F2FP.BF16.F32.PACK_AB R112, R112, R11 ;  /* 0x0000000b7070723e */ /* 0x000fca00000010ff */
[----:B------:R1:W-:Y:S02]  /*12da0*/  STG.E.128 desc[UR8][R118.64], R112 ;  /* 0x0000007076007986 */ /* 0x0003e4000c101d08 */
.L_x_8515:
[----:B------:R-:W-:Y:S05]  /*12db0*/  BSYNC.RECONVERGENT B1 ;  /* 0x0000000000017941 */ /* 0x000fea0003800200 */
.L_x_8514:
[----:B-1----:R-:W1:Y:S02]  /*12dc0*/  LDC.64 R8, c[0x0][0x380] ;  /* 0x0000e000ff087b82 */ /* 0x002e640000000a00 */
[----:B-1----:R-:W-:-:S04]  /*12dd0*/  LEA R3, R8, R3, 0x2 ;  /* 0x0000000308037211 */ /* 0x002fc800078e10ff */
[----:B------:R-:W-:-:S13]  /*12de0*/  ISETP.GE.AND P0, PT, R3, R9, PT ;  /* 0x000000090300720c */ /* 0x000fda0003f06270 */
[----:B------:R-:W-:Y:S05]  /*12df0*/  @!P0 BRA `(.L_x_8516) ;  /* 0xfffffedc00308947 */ /* 0x000fea000383ffff */
[----:B------:R-:W-:Y:S05]  /*12e00*/  BSYNC B0 ;  /* 0x0000000000007941 */ /* 0x000fea0003800000 */
.L_x_8164:
[----:B------:R-:W-:Y:S05]  /*12e10*/  EXIT ;  /* 0x000000000000794d */ /* 0x000fea0003800000 */
.L_x_8513:
        /* <DEDUP_REMOVED lines=8> */
.L_x_8518:
[----:B------:R-:W-:Y:S05]  /*12ea0*/  BSYNC B1 ;  /* 0x0000000000017941 */ /* 0x000fea0003800000 */
.L_x_8517:
        /* <DEDUP_REMOVED lines=10> */
.L_x_8519:
[----:B------:R-:W-:Y:S01]  /*12f50*/  HFMA2 R135, -RZ, RZ, 0, 2.384185791015625e-07 ;  /* 0x00000004ff877431 */ /* 0x000fe200000001ff */
[----:B------:R-:W-:-:S05]  /*12f60*/  MOV R100, R121 ;  /* 0x0000007900647202 */ /* 0x000fca0000000f00 */
[----:B------:R-:W-:-:S04]  /*12f70*/  FADD.FTZ R102, R101, R100 ;  /* 0x0000006465667221 */ /* 0x000fc80000010000 */
[----:B------:R-:W-:-:S07]  /*12f80*/  IMAD.MOV.U32 R134, RZ, RZ, R102 ;  /* 0x000000ffff867224 */ /* 0x000fce00078e0066 */
[----:B------:R-:W-:Y:S05]  /*12f90*/  WARPSYNC.COLLECTIVE R133, `(.L_x_8520) ;  /* 0x0000000085087348 */ /* 0x000fea0003c00000 */
[----:B------:R0:W1:Y:S02]  /*12fa0*/  SHFL.BFLY P0, R121, R134, R135, R136 ;  /* 0x0c00008786797389 */ /* 0x0000640000000088 */
[----:B01----:R-:W-:Y:S05]  /*12fb0*/  ENDCOLLECTIVE ;  /* 0x000000000000791b */ /* 0x003fea0003800000 */
.L_x_8520:
[----:B------:R-:W-:Y:S02]  /*12fc0*/  IMAD.MOV.U32 R135, RZ, RZ, 0x8 ;  /* 0x00000008ff877424 */ /* 0x000fe400078e00ff */
[----:B------:R-:W-:-:S04]  /*12fd0*/  IMAD.MOV.U32 R103, RZ, RZ, R121 ;  /* 0x000000ffff677224 */ /* 0x000fc800078e0079 */
[----:B------:R-:W-:-:S05]  /*12fe0*/  FADD.FTZ R103, R102, R103 ;  /* 0x0000006766677221 */ /* 0x000fca0000010000 */
[----:B------:R-:W-:-:S07]  /*12ff0*/  MOV R134, R103 ;  /* 0x0000006700867202 */ /* 0x000fce0000000f00 */
[----:B------:R-:W-:Y:S05]  /*13000*/  WARPSYNC.COLLECTIVE R133, `(.L_x_8521) ;  /* 0x0000000085087348 */ /* 0x000fea0003c00000 */
[----:B------:R0:W1:Y:S02]  /*13010*/  SHFL.BFLY P0, R121, R134, R135, R136 ;  /* 0x0c00008786797389 */ /* 0x0000640000000088 */
[----:B01----:R-:W-:Y:S05]  /*13020*/  ENDCOLLECTIVE ;  /* 0x000000000000791b */ /* 0x003fea0003800000 */
.L_x_8521:
[----:B------:R-:W-:Y:S01]  /*13030*/  HFMA2 R135, -RZ, RZ, 0, 9.5367431640625e-07 ;  /* 0x00000010ff877431 */ /* 0x000fe200000001ff */
[----:B------:R-:W-:-:S05]  /*13040*/  MOV R100, R121 ;  /* 0x0000007900647202 */ /* 0x000fca0000000f00 */
[----:B------:R-:W-:-:S04]  /*13050*/  FADD.FTZ R120, R103, R100 ;  /* 0x0000006467787221 */ /* 0x000fc80000010000 */
[----:B------:R-:W-:-:S07]  /*13060*/  IMAD.MOV.U32 R134, RZ, RZ, R120 ;  /* 0x000000ffff867224 */ /* 0x000fce00078e0078 */
[----:B------:R-:W-:Y:S05]  /*13070*/  WARPSYNC.COLLECTIVE R133, `(.L_x_8522) ;  /* 0x0000000085087348 */ /* 0x000fea0003c00000 */
[----:B------:R0:W1:Y:S02]  /*13080*/  SHFL.BFLY P0, R121, R134, R135, R136 ;  /* 0x0c00008786797389 */ /* 0x0000640000000088 */
[----:B01----:R-:W-:Y:S05]  /*13090*/  ENDCOLLECTIVE ;  /* 0x000000000000791b */ /* 0x003fea0003800000 */
.L_x_8522:
        /* <DEDUP_REMOVED lines=55> */
.L_x_8523:
[----:B------:R-:W-:Y:S02]  /*13410*/  IMAD.MOV.U32 R135, RZ, RZ, 0x2 ;  /* 0x00000002ff877424 */ /* 0x000fe400078e00ff */
[----:B------:R-:W-:-:S04]  /*13420*/  IMAD.MOV.U32 R101, RZ, RZ, R121 ;  /* 0x000000ffff657224 */ /* 0x000fc800078e0079 */
[----:B------:R-:W-:-:S05]  /*13430*/  FADD.FTZ R101, R100, R101 ;  /* 0x0000006564657221 */ /* 0x000fca0000010000 */
[----:B------:R-:W-:-:S07]  /*13440*/  MOV R134, R101 ;  /* 0x0000006500867202 */ /* 0x000fce0000000f00 */
[----:B------:R-:W-:Y:S05]  /*13450*/  WARPSYNC.COLLECTIVE R133, `(.L_x_8524) ;  /* 0x0000000085087348 */ /* 0x000fea0003c00000 */
[----:B------:R0:W1:Y:S02]  /*13460*/  SHFL.BFLY P0, R121, R134, R135, R136 ;  /* 0x0c00008786797389 */ /* 0x0000640000000088 */
[----:B01----:R-:W-:Y:S05]  /*13470*/  ENDCOLLECTIVE ;  /* 0x000000000000791b */ /* 0x003fea0003800000 */
.L_x_8524:
[----:B------:R-:W-:Y:S01]  /*13480*/  HFMA2 R135, -RZ, RZ, 0, 2.384185791015625e-07 ;  /* 0x00000004ff877431 */ /* 0x000fe200000001ff */
[----:B------:R-:W-:-:S05]  /*13490*/  MOV R102, R121 ;  /* 0x0000007900667202 */ /* 0x000fca0000000f00 */
[----:B------:R-:W-:-:S04]  /*134a0*/  FADD.FTZ R102, R101, R102 ;  /* 0x0000006665667221 */ /* 0x000fc80000010000 */
[----:B------:R-:W-:-:S07]  /*134b0*/  IMAD.MOV.U32 R134, RZ, RZ, R102 ;  /* 0x000000ffff867224 */ /* 0x000fce00078e0066 */
[----:B------:R-:W-:Y:S05]  /*134c0*/  WARPSYNC.COLLECTIVE R133, `(.L_x_8525) ;  /* 0x0000000085087348 */ /* 0x000fea0003c00000 */
[----:B------:R0:W1:Y:S02]  /*134d0*/  SHFL.BFLY P0, R121, R134, R135, R136 ;  /* 0x0c00008786797389 */ /* 0x0000640000000088 */
[----:B01----:R-:W-:Y:S05]  /*134e0*/  ENDCOLLECTIVE ;  /* 0x000000000000791b */ /* 0x003fea0003800000 */
.L_x_8525:
[----:B------:R-:W-:Y:S02]  /*134f0*/  IMAD.MOV.U32 R135, RZ, RZ, 0x8 ;  /* 0x00000008ff877424 */ /* 0x000fe400078e00ff */
[----:B------:R-:W-:-:S04]  /*13500*/  IMAD.MOV.U32 R103, RZ, RZ, R121 ;  /* 0x000000ffff677224 */ /* 0x000fc800078e0079 */
[----:B------:R-:W-:-:S05]  /*13510*/  FADD.FTZ R103, R102, R103 ;  /* 0x0000006766677221 */ /* 0x000fca0000010000 */
[----:B------:R-:W-:-:S07]  /*13520*/  MOV R134, R103 ;  /* 0x0000006700867202 */ /* 0x000fce0000000f00 */
[----:B------:R-:W-:Y:S05]  /*13530*/  WARPSYNC.COLLECTIVE R133, `(.L_x_8526) ;  /* 0x0000000085087348 */ /* 0x000fea0003c00000 */
[----:B------:R0:W1:Y:S02]  /*13540*/  SHFL.BFLY P0, R121, R134, R135, R136 ;  /* 0x0c00008786797389 */ /* 0x0000640000000088 */
[----:B01----:R-:W-:Y:S05]  /*13550*/  ENDCOLLECTIVE ;  /* 0x000000000000791b */ /* 0x003fea0003800000 */
.L_x_8526:
[----:B------:R-:W-:Y:S01]  /*13560*/  HFMA2 R135, -RZ, RZ, 0, 9.5367431640625e-07 ;  /* 0x00000010ff877431 */ /* 0x000fe200000001ff */
[----:B------:R-:W-:-:S05]  /*13570*/  MOV R120, R121 ;  /* 0x0000007900787202 */ /* 0x000fca0000000f00 */
[----:B------:R-:W-:-:S04]  /*13580*/  FADD.FTZ R120, R103, R120 ;  /* 0x0000007867787221 */ /* 0x000fc80000010000 */
[----:B------:R-:W-:-:S07]  /*13590*/  IMAD.MOV.U32 R134, RZ, RZ, R120 ;  /* 0x000000ffff867224 */ /* 0x000fce00078e0078 */
[----:B------:R-:W-:Y:S05]  /*135a0*/  WARPSYNC.COLLECTIVE R133, `(.L_x_8527) ;  /* 0x0000000085087348 */ /* 0x000fea0003c00000 */
[----:B------:R0:W1:Y:S02]  /*135b0*/  SHFL.BFLY P0, R121, R134, R135, R136 ;  /* 0x0c00008786797389 */ /* 0x0000640000000088 */
[----:B01----:R-:W-:Y:S05]  /*135c0*/  ENDCOLLECTIVE ;  /* 0x000000000000791b */ /* 0x003fea0003800000 */
.L_x_8527:
[----:B------:R-:W-:Y:S05]  /*135d0*/  BRA `(.L_x_8528) ;  /* 0xfffffff000287947 */ /* 0x000fea000383ffff */
.L_x_8529:
        /* <DEDUP_REMOVED lines=10> */
.L_x_28749:


//--------------------- .text._ZN10layer_norm13ln_fwd_kernelINS_13Kernel_traitsI13__nv_bfloat16S2_fS2_fjLj768ELj1ELj4ELj1ELj16ENS_18Kernel_traits_baseILj768ES2_S2_fS2_fjLj128EEEEELb0ELb0ELb0ELb0EEEvNS_9FwdParamsE --------------------------
	.section	.text._ZN10layer_norm13ln_fwd_kernelINS_13Kernel_traitsI13__nv_bfloat16S2_fS2_fjLj768ELj1ELj4ELj1ELj16ENS_18Kernel_traits_baseILj768ES2_S2_fS2_fjLj128EEEEELb0ELb0ELb0ELb0EEEvNS_9FwdParamsE,"ax",@progbits
	.align	128
        .global         _ZN10layer_norm13ln_fwd_kernelINS_13Kernel_traitsI13__nv_bfloat16S2_fS2_fjLj768ELj1ELj4ELj1ELj16ENS_18Kernel_traits_baseILj768ES2_S2_fS2_fjLj128EEEEELb0ELb0ELb0ELb0EEEvNS_9FwdParamsE
        .type           _ZN10layer_norm13ln_fwd_kernelINS_13Kernel_traitsI13__nv_bfloat16S2_fS2_fjLj768ELj1ELj4ELj1ELj16ENS_18Kernel_traits_baseILj768ES2_S2_fS2_fjLj128EEEEELb0ELb0ELb0ELb0EEEvNS_9FwdParamsE,@function
        .size           _ZN10layer_norm13ln_fwd_kernelINS_13Kernel_traitsI13__nv_bfloat16S2_fS2_fjLj768ELj1ELj4ELj1ELj16ENS_18Kernel_traits_baseILj768ES2_S2_fS2_fjLj128EEEEELb0ELb0ELb0ELb0EEEvNS_9FwdParamsE,(.L_x_28750 - _ZN10layer_norm13ln_fwd_kernelINS_13Kernel_traitsI13__nv_bfloat16S2_fS2_fjLj768ELj1ELj4ELj1ELj16ENS_18Kernel_traits_baseILj768ES2_S2_fS2_fjLj128EEEEELb0ELb0ELb0ELb0EEEvNS_9FwdParamsE)
        .other          _ZN10layer_norm13ln_fwd_kernelINS_13Kernel_traitsI13__nv_bfloat16S2_fS2_fjLj768ELj1ELj4ELj1ELj16ENS_18Kernel_traits_baseILj768ES2_S2_fS2_fjLj128EEEEELb0ELb0ELb0ELb0EEEvNS_9FwdParamsE,@"STO_CUDA_ENTRY STV_DEFAULT"
_ZN10layer_norm13ln_fwd_kernelINS_13Kernel_traitsI13__nv_bfloat16S2_fS2_fjLj768ELj1ELj4ELj1ELj16ENS_18Kernel_traits_baseILj768ES2_S2_fS2_fjLj128EEEEELb0ELb0ELb0ELb0EEEvNS_9FwdParamsE:
.text._ZN10layer_norm13ln_fwd_kernelINS_13Kernel_traitsI13__nv_bfloat16S2_fS2_fjLj768ELj1ELj4ELj1ELj16ENS_18Kernel_traits_baseILj768ES2_S2_fS2_fjLj128EEEEELb0ELb0ELb0ELb0EEEvNS_9FwdParamsE:
        /* <DEDUP_REMOVED lines=44> */
.L_x_8531:
        /* <DEDUP_REMOVED lines=23> */
.L_x_8532:
[----:B------:R-:W-:Y:S05]  /*0430*/  BSYNC.RECONVERGENT B0 ;  /* 0x0000000000007941 */ /* 0x000fea0003800200 */
.L_x_8530:
[----:B------:R-:W0:Y:S02]  /*0440*/  LDCU UR4, c[0x0][0x384] ;  /* 0x00007080ff0477ac */ /* 0x000e240008000800 */
[----:B0-----:R-:W-:-:S13]  /*0450*/  ISETP.GE.AND P0, PT, R77, UR4, PT ;  /* 0x000000044d007c0c */ /* 0x001fda000bf06270 */
[----:B------:R-:W-:Y:S05]  /*0460*/  @P0 EXIT ;  /* 0x000000000000094d */ /* 0x000fea0003800000 */
[----:B------:R-:W0:Y:S01]  /*0470*/  LDCU.64 UR4, c[0x0][0x3e0] ;  /* 0x00007c00ff0477ac */ /* 0x000e220008000a00 */
[----:B-----5:R-:W-:Y:S02]  /*0480*/  PRMT R76, R19, 0x7632, R76 ;  /* 0x00007632134c7816 */ /* 0x020fe4000000004c */
[----:B------:R-:W-:Y:S01]  /*0490*/  PRMT R75, R23, 0x7632, R75 ;  /* 0x00007632174b7816 */ /* 0x000fe2000000004b */
[----:B------:R-:W1:Y:S01]  /*04a0*/  LDCU UR10, c[0x0][0x388] ;  /* 0x00007100ff0a77ac */ /* 0x000e620008000800 */
[----:B------:R-:W-:Y:S02]  /*04b0*/  PRMT R74, R18, 0x7632, R74 ;  /* 0x00007632124a7816 */ /* 0x000fe4000000004a */
[----:B------:R-:W-:Y:S01]  /*04c0*/  PRMT R73, R22, 0x7632, R73 ;  /* 0x0000763216497816 */ /* 0x000fe20000000049 */
[----:B------:R-:W2:Y:S01]  /*04d0*/  LDCU.U8 UR8, c[0x0][0x410] ;  /* 0x00008200ff0877ac */ /* 0x000ea20008000000 */
[----:B------:R-:W-:Y:S02]  /*04e0*/  PRMT R72, R17, 0x7632, R72 ;  /* 0x0000763211487816 */ /* 0x000fe40000000048 */
[----:B------:R-:W-:Y:S01]  /*04f0*/  PRMT R71, R21, 0x7632, R71 ;  /* 0x0000763215477816 */ /* 0x000fe20000000047 */
[----:B------:R-:W3:Y:S01]  /*0500*/  LDCU UR9, c[0x0][0x448] ;  /* 0x00008900ff0977ac */ /* 0x000ee20008000800 */
[----:B------:R-:W-:-:S02]  /*0510*/  PRMT R70, R16, 0x7632, R70 ;  /* 0x0000763210467816 */ /* 0x000fc40000000046 */
[----:B------:R-:W-:Y:S02]  /*0520*/  PRMT R69, R20, 0x7632, R69 ;  /* 0x0000763214457816 */ /* 0x000fe40000000045 */
[----:B------:R-:W-:Y:S02]  /*0530*/  PRMT R68, R27, 0x7632, R68 ;  /* 0x000076321b447816 */ /* 0x000fe40000000044 */
[----:B0-----:R-:W-:Y:S02]  /*0540*/  ISETP.NE.U32.AND P0, PT, RZ, UR4, PT ;  /* 0x00000004ff007c0c */ /* 0x001fe4000bf05070 */
        /* <DEDUP_REMOVED lines=15> */
[----:B------:R-:W-:Y:S01]  /*0640*/  ISETP.NE.AND.EX P0, PT, RZ, UR5, PT, P0 ;  /* 0x00000005ff007c0c */ /* 0x000fe2000bf05300 */
[----:B-123--:R-:W0:-:S12]  /*0650*/  LDCU.64 UR4, c[0x0][0x3a0] ;  /* 0x00007400ff0477ac */ /* 0x00ee180008000a00 */
.L_x_8552:
[----:B------:R-:W1:Y:S02]  /*0660*/  @P0 LDC.64 R56, c[0x0][0x3e0] ;  /* 0x0000f800ff380b82 */ /* 0x000e640000000a00 */
[----:B-1----:R-:W-:-:S06]  /*0670*/  @P0 IMAD.WIDE R56, R77, 0x2, R56 ;  /* 0x000000024d380825 */ /* 0x002fcc00078e0238 */
        /* <DEDUP_REMOVED lines=11> */
[----:B------:R-:W1:Y:S02]  /*0730*/  LDC.64 R12, c[0x0][0x390] ;  /* 0x0000e400ff0c7b82 */ /* 0x000e640000000a00 */
[----:B-1----:R-:W-:-:S05]  /*0740*/  IMAD.WIDE.U32 R12, R80, 0x10, R12 ;  /* 0x00000010500c7825 */ /* 0x002fca00078e000c */
[----:B------:R1:W5:Y:S01]  /*0750*/  LDG.E.128 R56, desc[UR6][R12.64] ;  /* 0x000000060c387981 */ /* 0x000362000c1e1d00 */
[----:B0-----:R-:W-:-:S04]  /*0760*/  UISETP.NE.U32.AND UP0, UPT, UR4, URZ, UPT ;  /* 0x000000ff0400728c */ /* 0x001fc8000bf05070 */
[----:B------:R-:W-:-:S09]  /*0770*/  UISETP.NE.AND.EX UP0, UPT, UR5, URZ, UPT, UP0 ;  /* 0x000000ff0500728c */ /* 0x000fd2000bf05300 */
[----:B-1----:R-:W-:Y:S05]  /*0780*/  BRA.U !UP0, `(.L_x_8535) ;  /* 0x0000000108647547 */ /* 0x002fea000b800000 */
[----:B------:R-:W0:Y:S02]  /*0790*/  LDC.64 R82, c[0x0][0x3a0] ;  /* 0x0000e800ff527b82 */ /* 0x000e240000000a00 */
[----:B0-----:R-:W-:-:S05]  /*07a0*/  IMAD.WIDE.U32 R82, R80, 0x20, R82 ;  /* 0x0000002050527825 */ /* 0x001fca00078e0052 */
[----:B------:R-:W2:Y:S04]  /*07b0*/  LDG.E.128 R12, desc[UR6][R82.64] ;  /* 0x00000006520c7981 */ /* 0x000ea8000c1e1d00 */
[----:B------:R-:W3:Y:S01]  /*07c0*/  LDG.E.128 R60, desc[UR6][R82.64+0x10] ;  /* 0x00001006523c7981 */ /* 0x000ee2000c1e1d00 */
[C---:B-----5:R-:W-:Y:S02]  /*07d0*/  PRMT R84, R56.reuse, 0x7632, R84 ;  /* 0x0000763238547816 */ /* 0x060fe40000000054 */
[----:B------:R-:W-:Y:S02]  /*07e0*/  SHF.L.U32 R85, R56, 0x10, RZ ;  /* 0x0000001038557819 */ /* 0x000fe400000006ff */
[----:B------:R-:W-:Y:S02]  /*07f0*/  SHF.L.U32 R84, R84, 0x10, RZ ;  /* 0x0000001054547819 */ /* 0x000fe400000006ff */
[----:B------:R-:W-:-:S02]  /*0800*/  PRMT R56, R57, 0x7632, R56 ;  /* 0x0000763239387816 */ /* 0x000fc40000000038 */
[----:B------:R-:W-:Y:S02]  /*0810*/  SHF.L.U32 R57, R57, 0x10, RZ ;  /* 0x0000001039397819 */ /* 0x000fe400000006ff */
[----:B------:R-:W-:Y:S01]  /*0820*/  SHF.L.U32 R56, R56, 0x10, RZ ;  /* 0x0000001038387819 */ /* 0x000fe200000006ff */
[-C--:B--2---:R-:W-:Y:S01]  /*0830*/  FFMA.FTZ R12, R85, R81.reuse, R12 ;  /* 0x00000051550c7223 */ /* 0x084fe2000001000c */
[-C--:B------:R-:W-:Y:S01]  /*0840*/  FFMA.FTZ R13, R84, R81.reuse, R13 ;  /* 0x00000051540d7223 */ /* 0x080fe2000001000d */
[C---:B------:R-:W-:Y:S01]  /*0850*/  PRMT R84, R58.reuse, 0x7632, R84 ;  /* 0x000076323a547816 */ /* 0x040fe20000000054 */
[-C--:B------:R-:W-:Y:S01]  /*0860*/  FFMA.FTZ R14, R57, R81.reuse, R14 ;  /* 0x00000051390e7223 */ /* 0x080fe2000001000e */
[----:B------:R-:W-:Y:S01]  /*0870*/  SHF.L.U32 R85, R58, 0x10, RZ ;  /* 0x000000103a557819 */ /* 0x000fe200000006ff */
[-C--:B------:R-:W-:Y:S01]  /*0880*/  FFMA.FTZ R15, R56, R81.reuse, R15 ;  /* 0x00000051380f7223 */ /* 0x080fe2000001000f */
[C---:B------:R-:W-:Y:S02]  /*0890*/  PRMT R58, R59.reuse, 0x7632, R58 ;  /* 0x000076323b3a7816 */ /* 0x040fe4000000003a */
[----:B------:R-:W-:Y:S01]  /*08a0*/  SHF.L.U32 R59, R59, 0x10, RZ ;  /* 0x000000103b3b7819 */ /* 0x000fe200000006ff */
[----:B---3--:R-:W-:Y:S01]  /*08b0*/  FFMA.FTZ R60, R85, R81, R60 ;  /* 0x00000051553c7223 */ /* 0x008fe2000001003c */
[----:B------:R-:W-:-:S02]  /*08c0*/  SHF.L.U32 R84, R84, 0x10, RZ ;  /* 0x0000001054547819 */ /* 0x000fc400000006ff */
[----:B------:R-:W-:Y:S01]  /*08d0*/  SHF.L.U32 R58, R58, 0x10, RZ ;  /* 0x000000103a3a7819 */ /* 0x000fe200000006ff */
[-C--:B------:R-:W-:Y:S02]  /*08e0*/  FFMA.FTZ R62, R59, R81.reuse, R62 ;  /* 0x000000513b3e7223 */ /* 0x080fe4000001003e */
[-C--:B------:R-:W-:Y:S02]  /*08f0*/  FFMA.FTZ R61, R84, R81.reuse, R61 ;  /* 0x00000051543d7223 */ /* 0x080fe4000001003d */
[----:B------:R-:W-:Y:S01]  /*0900*/  FFMA.FTZ R63, R58, R81, R63 ;  /* 0x000000513a3f7223 */ /* 0x000fe2000001003f */
[----:B------:R-:W-:Y:S06]  /*0910*/  BRA `(.L_x_8536) ;  /* 0x0000000000507947 */ /* 0x000fec0003800000 */
.L_x_8535:
[C---:B-----5:R-:W-:Y:S02]  /*0920*/  PRMT R13, R57.reuse, 0x7632, R13 ;  /* 0x00007632390d7816 */ /* 0x060fe4000000000d */
[----:B------:R-:W-:Y:S02]  /*0930*/  SHF.L.U32 R14, R57, 0x10, RZ ;  /* 0x00000010390e7819 */ /* 0x000fe400000006ff */
[----:B------:R-:W-:Y:S02]  /*0940*/  PRMT R12, R56, 0x7632, R12 ;  /* 0x00007632380c7816 */ /* 0x000fe4000000000c */
[----:B------:R-:W-:Y:S01]  /*0950*/  PRMT R15, R58, 0x7632, R15 ;  /* 0x000076323a0f7816 */ /* 0x000fe2000000000f */
[----:B------:R-:W-:Y:S01]  /*0960*/  FMUL.FTZ R14, R14, R81 ;  /* 0x000000510e0e7220 */ /* 0x000fe20000410000 */
[----:B------:R-:W-:Y:S02]  /*0970*/  PRMT R57, R59, 0x7632, R57 ;  /* 0x000076323b397816 */ /* 0x000fe40000000039 */
        /* <DEDUP_REMOVED lines=14> */
.L_x_8536:
[----:B------:R-:W0:Y:S01]  /*0a60*/  LDC.64 R56, c[0x0][0x3a8] ;  /* 0x0000ea00ff387b82 */ /* 0x000e220000000a00 */
[C---:B------:R-:W-:Y:S01]  /*0a70*/  IADD3 R82, PT, PT, R80.reuse, 0x20, RZ ;  /* 0x0000002050527810 */ /* 0x040fe20007ffe0ff */
[----:B0-----:R-:W-:-:S05]  /*0a80*/  IMAD.WIDE.U32 R56, R80, 0x20, R56 ;  /* 0x0000002050387825 */ /* 0x001fca00078e0038 */
[----:B------:R1:W-:Y:S04]  /*0a90*/  STG.E.128 desc[UR6][R56.64], R12 ;  /* 0x0000000c38007986 */ /* 0x0003e8000c101d06 */
[----:B------:R1:W-:Y:S02]  /*0aa0*/  STG.E.128 desc[UR6][R56.64+0x10], R60 ;  /* 0x0000103c38007986 */ /* 0x0003e4000c101d06 */
.L_x_8534:
[----:B0-----:R-:W-:Y:S05]  /*0ab0*/  BSYNC.RECONVERGENT B0 ;  /* 0x0000000000007941 */ /* 0x001fea0003800200 */
.L_x_8533:
[----:B------:R-:W-:Y:S01]  /*0ac0*/  ISETP.GE.U32.AND P2, PT, R78, 0x40, PT ;  /* 0x000000404e00780c */ /* 0x000fe20003f46070 */
[----:B------:R-:W-:Y:S03]  /*0ad0*/  BSSY.RECONVERGENT B0, `(.L_x_8537) ;  /* 0x000003b000007945 */ /* 0x000fe60003800200 */
[----:B-1----:R-:W-:-:S09]  /*0ae0*/  P2R R56, PR, RZ, 0x4 ;  /* 0x00000004ff387803 */ /* 0x002fd20000000000 */
        /* <DEDUP_REMOVED lines=9> */
[----:B------:R-:W2:Y:S04]  /*0b80*/  LDG.E.128 R40, desc[UR6][R84.64] ;  /* 0x0000000654287981 */ /* 0x000ea8000c1e1d00 */
[----:B------:R-:W3:Y:S01]  /*0b90*/  LDG.E.128 R56, desc[UR6][R84.64+0x10] ;  /* 0x0000100654387981 */ /* 0x000ee2000c1e1d00 */
[C---:B-----5:R-:W-:Y:S02]  /*0ba0*/  PRMT R83, R44.reuse, 0x7632, R83 ;  /* 0x000076322c537816 */ /* 0x060fe40000000053 */
[----:B------:R-:W-:Y:S02]  /*0bb0*/  SHF.L.U32 R87, R44, 0x10, RZ ;  /* 0x000000102c577819 */ /* 0x000fe400000006ff */
[----:B------:R-:W-:Y:S02]  /*0bc0*/  SHF.L.U32 R44, R83, 0x10, RZ ;  /* 0x00000010532c7819 */ /* 0x000fe400000006ff */
[----:B------:R-:W-:-:S02]  /*0bd0*/  SHF.L.U32 R83, R45, 0x10, RZ ;  /* 0x000000102d537819 */ /* 0x000fc400000006ff */
[----:B------:R-:W-:Y:S02]  /*0be0*/  PRMT R45, R45, 0x7632, R45 ;  /* 0x000076322d2d7816 */ /* 0x000fe4000000002d */
[C---:B------:R-:W-:Y:S02]  /*0bf0*/  PRMT R86, R47.reuse, 0x7632, R86 ;  /* 0x000076322f567816 */ /* 0x040fe40000000056 */
[----:B------:R-:W-:Y:S02]  /*0c00*/  SHF.L.U32 R47, R47, 0x10, RZ ;  /* 0x000000102f2f7819 */ /* 0x000fe400000006ff */
[----:B------:R-:W-:Y:S01]  /*0c10*/  SHF.L.U32 R86, R86, 0x10, RZ ;  /* 0x0000001056567819 */ /* 0x000fe200000006ff */
[-C--:B--2---:R-:W-:Y:S01]  /*0c20*/  FFMA.FTZ R42, R83, R81.reuse, R42 ;  /* 0x00000051532a7223 */ /* 0x084fe2000001002a */
[----:B------:R-:W-:Y:S01]  /*0c30*/  PRMT R83, R46, 0x7632, R83 ;  /* 0x000076322e537816 */ /* 0x000fe20000000053 */
[-C--:B------:R-:W-:Y:S01]  /*0c40*/  FFMA.FTZ R41, R44, R81.reuse, R41 ;  /* 0x000000512c297223 */ /* 0x080fe20000010029 */
[----:B------:R-:W-:Y:S01]  /*0c50*/  SHF.L.U32 R44, R45, 0x10, RZ ;  /* 0x000000102d2c7819 */ /* 0x000fe200000006ff */
[----:B------:R-:W-:Y:S01]  /*0c60*/  FFMA.FTZ R40, R87, R81, R40 ;  /* 0x0000005157287223 */ /* 0x000fe20000010028 */
[----:B------:R-:W-:-:S02]  /*0c70*/  SHF.L.U32 R45, R46, 0x10, RZ ;  /* 0x000000102e2d7819 */ /* 0x000fc400000006ff */
[----:B------:R-:W-:Y:S01]  /*0c80*/  SHF.L.U32 R46, R83, 0x10, RZ ;  /* 0x00000010532e7819 */ /* 0x000fe200000006ff */
[-C--:B------:R-:W-:Y:S02]  /*0c90*/  FFMA.FTZ R43, R44, R81.reuse, R43 ;  /* 0x000000512c2b7223 */ /* 0x080fe4000001002b */
[-C--:B---3--:R-:W-:Y:S02]  /*0ca0*/  FFMA.FTZ R44, R45, R81.reuse, R56 ;  /* 0x000000512d2c7223 */ /* 0x088fe40000010038 */
[-C--:B------:R-:W-:Y:S01]  /*0cb0*/  FFMA.FTZ R45, R46, R81.reuse, R57 ;  /* 0x000000512e2d7223 */ /* 0x080fe20000010039 */
[-C--:B------:R-:W-:Y:S01]  /*0cc0*/  FFMA.FTZ R46, R47, R81.reuse, R58 ;  /* 0x000000512f2e7223 */ /* 0x080fe2000001003a */
[----:B------:R-:W-:Y:S01]  /*0cd0*/  FFMA.FTZ R47, R86, R81, R59 ;  /* 0x00000051562f7223 */ /* 0x000fe2000001003b */
[----:B------:R-:W-:Y:S06]  /*0ce0*/  BRA `(.L_x_8540) ;  /* 0x0000000000507947 */ /* 0x000fec0003800000 */
.L_x_8539:
        /* <DEDUP_REMOVED lines=19> */
[----:B------:R-:W-:-:S07]  /*0e20*/  FMUL.FTZ R47, R88, R81 ;  /* 0x00000051582f7220 */ /* 0x000fce0000410000 */
.L_x_8540:
[----:B------:R-:W0:Y:S02]  /*0e30*/  LDC.64 R56, c[0x0][0x3a8] ;  /* 0x0000ea00ff387b82 */ /* 0x000e240000000a00 */
[C---:B0-----:R-:W-:Y:S01]  /*0e40*/  IMAD.WIDE.U32 R56, R82.reuse, 0x20, R56 ;  /* 0x0000002052387825 */ /* 0x041fe200078e0038 */
[----:B------:R-:W-:-:S04]  /*0e50*/  IADD3 R82, PT, PT, R82, 0x20, RZ ;  /* 0x0000002052527810 */ /* 0x000fc80007ffe0ff */
[----:B------:R0:W-:Y:S04]  /*0e60*/  STG.E.128 desc[UR6][R56.64], R40 ;  /* 0x0000002838007986 */ /* 0x0001e8000c101d06 */
[----:B------:R0:W-:Y:S02]  /*0e70*/  STG.E.128 desc[UR6][R56.64+0x10], R44 ;  /* 0x0000102c38007986 */ /* 0x0001e4000c101d06 */
.L_x_8538:
[----:B------:R-:W-:Y:S05]  /*0e80*/  BSYNC.RECONVERGENT B0 ;  /* 0x0000000000007941 */ /* 0x000fea0003800200 */
.L_x_8537:
[----:B------:R-:W-:Y:S01]  /*0e90*/  ISETP.GE.U32.AND P2, PT, R78, 0x60, PT ;  /* 0x000000604e00780c */ /* 0x000fe20003f46070 */
[----:B------:R-:W-:-:S12]  /*0ea0*/  BSSY.RECONVERGENT B0, `(.L_x_8541) ;  /* 0x0000039000007945 */ /* 0x000fd80003800200 */
[----:B------:R-:W-:Y:S05]  /*0eb0*/  @!P2 BRA `(.L_x_8542) ;  /* 0x0000000000dca947 */ /* 0x000fea0003800000 */
[----:B------:R-:W1:Y:S02]  /*0ec0*/  LDC.64 R48, c[0x0][0x390] ;  /* 0x0000e400ff307b82 */ /* 0x000e640000000a00 */
[----:B-1----:R-:W-:-:S05]  /*0ed0*/  IMAD.WIDE.U32 R48, R82, 0x10, R48 ;  /* 0x0000001052307825 */ /* 0x002fca00078e0030 */
[----:B------:R1:W5:Y:S01]  /*0ee0*/  LDG.E.128 R52, desc[UR6][R48.64] ;  /* 0x0000000630347981 */ /* 0x000362000c1e1d00 */
[----:B------:R-:W-:-:S04]  /*0ef0*/  UISETP.NE.U32.AND UP0, UPT, UR4, URZ, UPT ;  /* 0x000000ff0400728c */ /* 0x000fc8000bf05070 */
[----:B------:R-:W-:-:S09]  /*0f00*/  UISETP.NE.AND.EX UP0, UPT, UR5, URZ, UPT, UP0 ;  /* 0x000000ff0500728c */ /* 0x000fd2000bf05300 */
[----:B-1----:R-:W-:Y:S05]  /*0f10*/  BRA.U !UP0, `(.L_x_8543) ;  /* 0x0000000108647547 */ /* 0x002fea000b800000 */
[----:B------:R-:W1:Y:S02]  /*0f20*/  LDC.64 R84, c[0x0][0x3a0] ;  /* 0x0000e800ff547b82 */ /* 0x000e640000000a00 */
[----:B-1----:R-:W-:-:S05]  /*0f30*/  IMAD.WIDE.U32 R84, R82, 0x20, R84 ;  /* 0x0000002052547825 */ /* 0x002fca00078e0054 */
[----:B------:R-:W2:Y:S04]  /*0f40*/  LDG.E.128 R48, desc[UR6][R84.64] ;  /* 0x0000000654307981 */ /* 0x000ea8000c1e1d00 */
[----:B0-----:R-:W3:Y:S01]  /*0f50*/  LDG.E.128 R56, desc[UR6][R84.64+0x10] ;  /* 0x0000100654387981 */ /* 0x001ee2000c1e1d00 */
        /* <DEDUP_REMOVED lines=21> */
.L_x_8543:
        /* <DEDUP_REMOVED lines=9> */
[----:B0-----:R-:W-:Y:S01]  /*1140*/  SHF.L.U32 R56, R48, 0x10, RZ ;  /* 0x0000001030387819 */ /* 0x001fe200000006ff */
        /* <DEDUP_REMOVED lines=10> */
.L_x_8544:
[----:B------:R-:W0:Y:S02]  /*11f0*/  LDC.64 R56, c[0x0][0x3a8] ;  /* 0x0000ea00ff387b82 */ /* 0x000e240000000a00 */
[----:B0-----:R-:W-:-:S05]  /*1200*/  IMAD.WIDE.U32 R56, R82, 0x20, R56 ;  /* 0x0000002052387825 */ /* 0x001fca00078e0038 */
[----:B------:R1:W-:Y:S04]  /*1210*/  STG.E.128 desc[UR6][R56.64], R48 ;  /* 0x0000003038007986 */ /* 0x0003e8000c101d06 */
[----:B------:R1:W-:Y:S02]  /*1220*/  STG.E.128 desc[UR6][R56.64+0x10], R52 ;  /* 0x0000103438007986 */ /* 0x0003e4000c101d06 */
.L_x_8542:
[----:B------:R-:W-:Y:S05]  /*1230*/  BSYNC.RECONVERGENT B0 ;  /* 0x0000000000007941 */ /* 0x000fea0003800200 */
.L_x_8541:
        /* <DEDUP_REMOVED lines=100> */
.L_x_8564:
        /* <DEDUP_REMOVED lines=16> */
[--C-:B------:R-:W-:Y:S01]  /*1980*/  FADD.FTZ R85, R13, -R81.reuse ;  /* 0x800000510d557221 */ /* 0x100fe20000010000 */
[--C-:B0-----:R-:W-:Y:S01]  /*1990*/  FADD.FTZ R57, R12, -R81.reuse ;  /* 0x800000510c397221 */ /* 0x101fe20000010000 */
[----:B------:R-:W-:Y:S02]  /*19a0*/  SHF.L.U32 R58, R9, 0x10, RZ ;  /* 0x00000010093a7819 */ /* 0x000fe400000006ff */
[----:B------:R-:W-:Y:S01]  /*19b0*/  SHF.L.U32 R82, R8, 0x10, RZ ;  /* 0x0000001008527819 */ /* 0x000fe200000006ff */
[C---:B------:R-:W-:Y:S01]  /*19c0*/  FMUL.FTZ R85, R84.reuse, R85 ;  /* 0x0000005554557220 */ /* 0x040fe20000410000 */
[----:B------:R-:W-:Y:S01]  /*19d0*/  FMUL.FTZ R56, R84, R57 ;  /* 0x0000003954387220 */ /* 0x000fe20000410000 */
[----:B------:R-:W-:Y:S01]  /*19e0*/  SHF.L.U32 R59, R36, 0x10, RZ ;  /* 0x00000010243b7819 */ /* 0x000fe200000006ff */
[----:B------:R-:W-:Y:S01]  /*19f0*/  FADD.FTZ R57, R14, -R81 ;  /* 0x800000510e397221 */ /* 0x000fe20000010000 */
[----:B------:R-:W-:Y:S01]  /*1a00*/  SHF.L.U32 R83, R32, 0x10, RZ ;  /* 0x0000001020537819 */ /* 0x000fe200000006ff */
[----:B------:R-:W-:Y:S01]  /*1a10*/  FFMA.FTZ R85, R85, R58, R82 ;  /* 0x0000003a55557223 */ /* 0x000fe20000010052 */
[----:B------:R-:W-:Y:S01]  /*1a20*/  SHF.L.U32 R58, R37, 0x10, RZ ;  /* 0x00000010253a7819 */ /* 0x000fe200000006ff */
[----:B------:R-:W-:Y:S01]  /*1a30*/  FMUL.FTZ R57, R84, R57 ;  /* 0x0000003954397220 */ /* 0x000fe20000410000 */
[----:B------:R-:W-:Y:S01]  /*1a40*/  SHF.L.U32 R82, R33, 0x10, RZ ;  /* 0x0000001021527819 */ /* 0x000fe200000006ff */
[----:B------:R-:W-:Y:S01]  /*1a50*/  FFMA.FTZ R56, R56, R59, R83 ;  /* 0x0000003b38387223 */ /* 0x000fe20000010053 */
[--C-:B------:R-:W-:Y:S01]  /*1a60*/  FADD.FTZ R59, R15, -R81.reuse ;  /* 0x800000510f3b7221 */ /* 0x100fe20000010000 */
[----:B------:R-:W-:Y:S01]  /*1a70*/  SHF.L.U32 R86, R7, 0x10, RZ ;  /* 0x0000001007567819 */ /* 0x000fe200000006ff */
[----:B------:R-:W-:Y:S01]  /*1a80*/  FADD.FTZ R83, R60, -R81 ;  /* 0x800000513c537221 */ /* 0x000fe20000010000 */
[----:B------:R-:W-:Y:S01]  /*1a90*/  FFMA.FTZ R57, R57, R58, R82 ;  /* 0x0000003a39397223 */ /* 0x000fe20000010052 */
[----:B------:R-:W-:Y:S01]  /*1aa0*/  SHF.L.U32 R58, R6, 0x10, RZ ;  /* 0x00000010063a7819 */ /* 0x000fe200000006ff */
[----:B------:R-:W-:Y:S01]  /*1ab0*/  FMUL.FTZ R59, R84, R59 ;  /* 0x0000003b543b7220 */ /* 0x000fe20000410000 */
[----:B------:R-:W-:-:S02]  /*1ac0*/  SHF.L.U32 R82, R5, 0x10, RZ ;  /* 0x0000001005527819 */ /* 0x000fc400000006ff */
[----:B------:R-:W-:Y:S01]  /*1ad0*/  SHF.L.U32 R88, R4, 0x10, RZ ;  /* 0x0000001004587819 */ /* 0x000fe200000006ff */
[----:B------:R-:W-:Y:S01]  /*1ae0*/  FFMA.FTZ R86, R59, R86, R58 ;  /* 0x000000563b567223 */ /* 0x000fe2000001003a */
[----:B------:R-:W-:Y:S01]  /*1af0*/  FMUL.FTZ R58, R84, R83 ;  /* 0x00000053543a7220 */ /* 0x000fe20000410000 */
[----:B------:R-:W-:Y:S02]  /*1b00*/  SHF.L.U32 R59, R38, 0x10, RZ ;  /* 0x00000010263b7819 */ /* 0x000fe400000006ff */
[----:B------:R-:W-:Y:S02]  /*1b10*/  SHF.L.U32 R83, R34, 0x10, RZ ;  /* 0x0000001022537819 */ /* 0x000fe400000006ff */
[----:B------:R-:W-:Y:S02]  /*1b20*/  F2FP.BF16.F32.PACK_AB R57, R86, R57 ;  /* 0x000000395639723e */ /* 0x000fe400000010ff */
[----:B------:R-:W-:Y:S01]  /*1b30*/  F2FP.BF16.F32.PACK_AB R56, R85, R56 ;  /* 0x000000385538723e */ /* 0x000fe200000010ff */
[----:B------:R-:W-:Y:S01]  /*1b40*/  FFMA.FTZ R58, R58, R59, R83 ;  /* 0x0000003b3a3a7223 */ /* 0x000fe20000010053 */
[--C-:B------:R-:W-:Y:S01]  /*1b50*/  FADD.FTZ R59, R61, -R81.reuse ;  /* 0x800000513d3b7221 */ /* 0x100fe20000010000 */
[----:B------:R-:W-:-:S03]  /*1b60*/  FADD.FTZ R83, R63, -R81 ;  /* 0x800000513f537221 */ /* 0x000fc60000010000 */
[C---:B------:R-:W-:Y:S01]  /*1b70*/  FMUL.FTZ R59, R84.reuse, R59 ;  /* 0x0000003b543b7220 */ /* 0x040fe20000410000 */
[----:B------:R-:W-:-:S03]  /*1b80*/  FMUL.FTZ R83, R84, R83 ;  /* 0x0000005354537220 */ /* 0x000fc60000410000 */
[----:B------:R-:W-:Y:S01]  /*1b90*/  FFMA.FTZ R87, R59, R82, R88 ;  /* 0x000000523b577223 */ /* 0x000fe20000010058 */
[----:B------:R-:W-:Y:S01]  /*1ba0*/  FADD.FTZ R59, R62, -R81 ;  /* 0x800000513e3b7221 */ /* 0x000fe20000010000 */
[----:B------:R-:W-:Y:S02]  /*1bb0*/  SHF.L.U32 R82, R39, 0x10, RZ ;  /* 0x0000001027527819 */ /* 0x000fe400000006ff */
[----:B------:R-:W-:Y:S01]  /*1bc0*/  SHF.L.U32 R88, R35, 0x10, RZ ;  /* 0x0000001023587819 */ /* 0x000fe200000006ff */
[----:B------:R-:W-:Y:S01]  /*1bd0*/  FMUL.FTZ R59, R84, R59 ;  /* 0x0000003b543b7220 */ /* 0x000fe20000410000 */
[----:B------:R-:W-:-:S03]  /*1be0*/  F2FP.BF16.F32.PACK_AB R58, R87, R58 ;  /* 0x0000003a573a723e */ /* 0x000fc600000010ff */
[----:B------:R-:W-:Y:S01]  /*1bf0*/  FFMA.FTZ R59, R59, R82, R88 ;  /* 0x000000523b3b7223 */ /* 0x000fe20000010058 */
[----:B------:R-:W-:Y:S02]  /*1c00*/  SHF.L.U32 R82, R3, 0x10, RZ ;  /* 0x0000001003527819 */ /* 0x000fe400000006ff */
[----:B------:R-:W-:-:S05]  /*1c10*/  SHF.L.U32 R88, R2, 0x10, RZ ;  /* 0x0000001002587819 */ /* 0x000fca00000006ff */
[----:B------:R-:W-:Y:S02]  /*1c20*/  FFMA.FTZ R88, R83, R82, R88 ;  /* 0x0000005253587223 */ /* 0x000fe40000010058 */
[----:B------:R-:W0:Y:S03]  /*1c30*/  LDC.64 R82, c[0x0][0x428] ;  /* 0x00010a00ff527b82 */ /* 0x000e260000000a00 */
[----:B------:R-:W-:Y:S01]  /*1c40*/  F2FP.BF16.F32.PACK_AB R59, R88, R59 ;  /* 0x0000003b583b723e */ /* 0x000fe200000010ff */
[C---:B0-----:R-:W-:Y:S01]  /*1c50*/  IMAD.WIDE.U32 R82, R80.reuse, 0x10, R82 ;  /* 0x0000001050527825 */ /* 0x041fe200078e0052 */
[----:B------:R-:W-:-:S04]  /*1c60*/  IADD3 R80, PT, PT, R80, 0x20, RZ ;  /* 0x0000002050507810 */ /* 0x000fc80007ffe0ff */
[----:B------:R1:W-:Y:S03]  /*1c70*/  STG.E.128 desc[UR6][R82.64], R56 ;  /* 0x0000003852007986 */ /* 0x0003e6000c101d06 */
.L_x_8547:
[----:B------:R-:W-:Y:S05]  /*1c80*/  BSYNC.RECONVERGENT B0 ;  /* 0x0000000000007941 */ /* 0x000fea0003800200 */
.L_x_8546:
[----:B------:R-:W-:Y:S01]  /*1c90*/  ISETP.GE.U32.AND P1, PT, R78, 0x40, PT ;  /* 0x000000404e00780c */ /* 0x000fe20003f26070 */
[----:B------:R-:W-:-:S12]  /*1ca0*/  BSSY.RECONVERGENT B0, `(.L_x_8548) ;  /* 0x0000032000007945 */ /* 0x000fd80003800200 */
[----:B------:R-:W-:Y:S05]  /*1cb0*/  @!P1 BRA `(.L_x_8549) ;  /* 0x0000000000c09947 */ /* 0x000fea0003800000 */
[--C-:B------:R-:W-:Y:S01]  /*1cc0*/  FADD.FTZ R85, R41, -R81.reuse ;  /* 0x8000005129557221 */ /* 0x100fe20000010000 */
[--C-:B01----:R-:W-:Y:S01]  /*1cd0*/  FADD.FTZ R57, R40, -R81.reuse ;  /* 0x8000005128397221 */ /* 0x103fe20000010000 */
        /* <DEDUP_REMOVED lines=46> */
.L_x_8549:
[----:B------:R-:W-:Y:S05]  /*1fc0*/  BSYNC.RECONVERGENT B0 ;  /* 0x0000000000007941 */ /* 0x000fea0003800200 */
.L_x_8548:
[----:B------:R-:W-:Y:S04]  /*1fd0*/  BSSY.RECONVERGENT B0, `(.L_x_8550) ;  /* 0x0000031000007945 */ /* 0x000fe80003800200 */
[----:B------:R-:W-:Y:S05]  /*1fe0*/  @!P2 BRA `(.L_x_8551) ;  /* 0x0000000000bca947 */ /* 0x000fea0003800000 */
[--C-:B012---:R-:W-:Y:S01]  /*1ff0*/  FADD.FTZ R57, R48, -R81.reuse ;  /* 0x8000005130397221 */ /* 0x107fe20000010000 */
[----:B------:R-:W-:Y:S01]  /*2000*/  SHF.L.U32 R82, R20, 0x10, RZ ;  /* 0x0000001014527819 */ /* 0x000fe200000006ff */
[--C-:B------:R-:W-:Y:S01]  /*2010*/  FADD.FTZ R59, R50, -R81.reuse ;  /* 0x80000051323b7221 */ /* 0x100fe20000010000 */
[----:B------:R-:W-:Y:S01]  /*2020*/  SHF.L.U32 R56, R16, 0x10, RZ ;  /* 0x0000001010387819 */ /* 0x000fe200000006ff */
[C---:B------:R-:W-:Y:S01]  /*2030*/  FMUL.FTZ R57, R84.reuse, R57 ;  /* 0x0000003954397220 */ /* 0x040fe20000410000 */
        /* <DEDUP_REMOVED lines=8> */
[----:B------:R-:W-:Y:S01]  /*20c0*/  FMUL.FTZ R57, R84, R57 ;  /* 0x0000003954397220 */ /* 0x000fe20000410000 */
[--C-:B------:R-:W-:Y:S01]  /*20d0*/  FADD.FTZ R59, R52, -R81.reuse ;  /* 0x80000051343b7221 */ /* 0x100fe20000010000 */
[----:B------:R-:W-:Y:S02]  /*20e0*/  SHF.L.U32 R85, R18, 0x10, RZ ;  /* 0x0000001012557819 */ /* 0x000fe400000006ff */
[----:B------:R-:W-:Y:S01]  /*20f0*/  FFMA.FTZ R83, R57, R56, R58 ;  /* 0x0000003839537223 */ /* 0x000fe2000001003a */
[----:B------:R-:W-:Y:S01]  /*2100*/  FMUL.FTZ R58, R84, R59 ;  /* 0x0000003b543a7220 */ /* 0x000fe20000410000 */
[----:B------:R-:W-:Y:S01]  /*2110*/  SHF.L.U32 R57, R22, 0x10, RZ ;  /* 0x0000001016397819 */ /* 0x000fe200000006ff */
[----:B------:R-:W-:Y:S01]  /*2120*/  FADD.FTZ R59, R53, -R81 ;  /* 0x80000051353b7221 */ /* 0x000fe20000010000 */
[----:B------:R-:W-:-:S02]  /*2130*/  SHF.L.U32 R56, R73, 0x10, RZ ;  /* 0x0000001049387819 */ /* 0x000fc400000006ff */
[----:B------:R-:W-:Y:S01]  /*2140*/  SHF.L.U32 R88, R74, 0x10, RZ ;  /* 0x000000104a587819 */ /* 0x000fe200000006ff */
[----:B------:R-:W-:Y:S01]  /*2150*/  FMUL.FTZ R59, R84, R59 ;  /* 0x0000003b543b7220 */ /* 0x000fe20000410000 */
[----:B------:R-:W-:Y:S01]  /*2160*/  FFMA.FTZ R58, R58, R57, R85 ;  /* 0x000000393a3a7223 */ /* 0x000fe20000010055 */
[----:B------:R-:W-:Y:S01]  /*2170*/  FADD.FTZ R57, R54, -R81 ;  /* 0x8000005136397221 */ /* 0x000fe20000010000 */
[----:B------:R-:W-:Y:S01]  /*2180*/  SHF.L.U32 R90, R76, 0x10, RZ ;  /* 0x000000104c5a7819 */ /* 0x000fe200000006ff */
[----:B------:R-:W-:Y:S01]  /*2190*/  FFMA.FTZ R85, R59, R56, R88 ;  /* 0x000000383b557223 */ /* 0x000fe20000010058 */
[----:B------:R-:W-:Y:S01]  /*21a0*/  SHF.L.U32 R56, R23, 0x10, RZ ;  /* 0x0000001017387819 */ /* 0x000fe200000006ff */
[----:B------:R-:W-:Y:S01]  /*21b0*/  FMUL.FTZ R57, R84, R57 ;  /* 0x0000003954397220 */ /* 0x000fe20000410000 */
[----:B------:R-:W-:Y:S02]  /*21c0*/  SHF.L.U32 R88, R19, 0x10, RZ ;  /* 0x0000001013587819 */ /* 0x000fe400000006ff */
[----:B------:R-:W-:-:S03]  /*21d0*/  F2FP.BF16.F32.PACK_AB R58, R85, R58 ;  /* 0x0000003a553a723e */ /* 0x000fc600000010ff */
[----:B------:R-:W-:Y:S01]  /*21e0*/  FFMA.FTZ R59, R57, R56, R88 ;  /* 0x00000038393b7223 */ /* 0x000fe20000010058 */
[--C-:B------:R-:W-:Y:S01]  /*21f0*/  FADD.FTZ R57, R55, -R81.reuse ;  /* 0x8000005137397221 */ /* 0x100fe20000010000 */
[----:B------:R-:W-:Y:S01]  /*2200*/  SHF.L.U32 R88, R75, 0x10, RZ ;  /* 0x000000104b587819 */ /* 0x000fe200000006ff */
[----:B------:R-:W-:Y:S02]  /*2210*/  FADD.FTZ R81, R49, -R81 ;  /* 0x8000005131517221 */ /* 0x000fe40000010000 */
[C---:B------:R-:W-:Y:S02]  /*2220*/  FMUL.FTZ R87, R84.reuse, R57 ;  /* 0x0000003954577220 */ /* 0x040fe40000410000 */
[----:B------:R-:W0:Y:S01]  /*2230*/  LDC.64 R56, c[0x0][0x428] ;  /* 0x00010a00ff387b82 */ /* 0x000e220000000a00 */
[----:B------:R-:W-:Y:S01]  /*2240*/  FMUL.FTZ R81, R84, R81 ;  /* 0x0000005154517220 */ /* 0x000fe20000410000 */
[----:B------:R-:W-:Y:S01]  /*2250*/  FFMA.FTZ R90, R87, R88, R90 ;  /* 0x00000058575a7223 */ /* 0x000fe2000001005a */
[----:B------:R-:W-:-:S02]  /*2260*/  SHF.L.U32 R84, R69, 0x10, RZ ;  /* 0x0000001045547819 */ /* 0x000fc400000006ff */
[----:B------:R-:W-:Y:S02]  /*2270*/  SHF.L.U32 R88, R70, 0x10, RZ ;  /* 0x0000001046587819 */ /* 0x000fe400000006ff */
[----:B------:R-:W-:-:S03]  /*2280*/  F2FP.BF16.F32.PACK_AB R59, R90, R59 ;  /* 0x0000003b5a3b723e */ /* 0x000fc600000010ff */
[----:B------:R-:W-:Y:S01]  /*2290*/  FFMA.FTZ R87, R81, R84, R88 ;  /* 0x0000005451577223 */ /* 0x000fe20000010058 */
[----:B0-----:R-:W-:Y:S01]  /*22a0*/  IMAD.WIDE.U32 R80, R80, 0x10, R56 ;  /* 0x0000001050507825 */ /* 0x001fe200078e0038 */
[----:B------:R-:W-:-:S03]  /*22b0*/  F2FP.BF16.F32.PACK_AB R57, R83, R86 ;  /* 0x000000565339723e */ /* 0x000fc600000010ff */
[----:B------:R-:W-:-:S05]  /*22c0*/  F2FP.BF16.F32.PACK_AB R56, R87, R82 ;  /* 0x000000525738723e */ /* 0x000fca00000010ff */
[----:B------:R3:W-:Y:S02]  /*22d0*/  STG.E.128 desc[UR6][R80.64], R56 ;  /* 0x0000003850007986 */ /* 0x0007e4000c101d06 */
.L_x_8551:
[----:B------:R-:W-:Y:S05]  /*22e0*/  BSYNC.RECONVERGENT B0 ;  /* 0x0000000000007941 */ /* 0x000fea0003800200 */
.L_x_8550:
[----:B0123--:R-:W0:Y:S02]  /*22f0*/  LDC.64 R56, c[0x0][0x380] ;  /* 0x0000e000ff387b82 */ /* 0x00fe240000000a00 */
[----:B0-----:R-:W-:-:S04]  /*2300*/  LEA R77, R56, R77, 0x2 ;  /* 0x0000004d384d7211 */ /* 0x001fc800078e10ff */
[----:B------:R-:W-:-:S13]  /*2310*/  ISETP.GE.AND P1, PT, R77, R57, PT ;  /* 0x000000394d00720c */ /* 0x000fda0003f26270 */
[----:B------:R-:W-:Y:S05]  /*2320*/  @!P1 BRA `(.L_x_8552) ;  /* 0xffffffe000cc9947 */ /* 0x000fea000383ffff */
[----:B------:R-:W-:Y:S05]  /*2330*/  EXIT ;  /* 0x000000000000794d */ /* 0x000fea0003800000 */
.L_x_8545:
        /* <DEDUP_REMOVED lines=8> */
.L_x_8554:
[----:B------:R-:W-:Y:S05]  /*23c0*/  BSYNC B0 ;  /* 0x0000000000007941 */ /* 0x000fea0003800000 */
.L_x_8553:
        /* <DEDUP_REMOVED lines=9> */
.L_x_8555:
[----:B------:R-:W-:Y:S01]  /*2460*/  HFMA2 R88, -RZ, RZ, 0, 2.384185791015625e-07 ;  /* 0x00000004ff587431 */ /* 0x000fe200000001ff */
[----:B------:R-:W-:-:S05]  /*2470*/  MOV R57, R85 ;  /* 0x0000005500397202 */ /* 0x000fca0000000f00 */
[----:B------:R-:W-:-:S05]  /*2480*/  FADD.FTZ R81, R58, R57 ;  /* 0x000000393a517221 */ /* 0x000fca0000010000 */
[----:B------:R-:W-:-:S07]  /*2490*/  MOV R87, R81 ;  /* 0x0000005100577202 */ /* 0x000fce0000000f00 */
[----:B------:R-:W-:Y:S05]  /*24a0*/  WARPSYNC.COLLECTIVE R86, `(.L_x_8556) ;  /* 0x0000000056087348 */ /* 0x000fea0003c00000 */
[----:B------:R0:W1:Y:S02]  /*24b0*/  SHFL.BFLY P6, R85, R87, R88, R89 ;  /* 0x0c00005857557389 */ /* 0x00006400000c0059 */
[----:B01----:R-:W-:Y:S05]  /*24c0*/  ENDCOLLECTIVE ;  /* 0x000000000000791b */ /* 0x003fea0003800000 */
.L_x_8556:
[----:B------:R-:W-:Y:S01]  /*24d0*/  HFMA2 R88, -RZ, RZ, 0, 4.76837158203125e-07 ;  /* 0x00000008ff587431 */ /* 0x000fe200000001ff */
[----:B------:R-:W-:-:S05]  /*24e0*/  MOV R56, R85 ;  /* 0x0000005500387202 */ /* 0x000fca0000000f00 */
[----:B------:R-:W-:-:S05]  /*24f0*/  FADD.FTZ R82, R81, R56 ;  /* 0x0000003851527221 */ /* 0x000fca0000010000 */
[----:B------:R-:W-:-:S07]  /*2500*/  MOV R87, R82 ;  /* 0x0000005200577202 */ /* 0x000fce0000000f00 */
[----:B------:R-:W-:Y:S05]  /*2510*/  WARPSYNC.COLLECTIVE R86, `(.L_x_8557) ;  /* 0x0000000056087348 */ /* 0x000fea0003c00000 */
[----:B------:R0:W1:Y:S02]  /*2520*/  SHFL.BFLY P6, R85, R87, R88, R89 ;  /* 0x0c00005857557389 */ /* 0x00006400000c0059 */
[----:B01----:R-:W-:Y:S05]  /*2530*/  ENDCOLLECTIVE ;  /* 0x000000000000791b */ /* 0x003fea0003800000 */
.L_x_8557:
        /* <DEDUP_REMOVED lines=8> */
.L_x_8558:
        /* <DEDUP_REMOVED lines=57> */
.L_x_8559:
[----:B------:R-:W-:Y:S01]  /*2950*/  HFMA2 R88, -RZ, RZ, 0, 1.1920928955078125e-07 ;  /* 0x00000002ff587431 */ /* 0x000fe200000001ff */
[----:B------:R-:W-:-:S05]  /*2960*/  MOV R59, R85 ;  /* 0x00000055003b7202 */ /* 0x000fca0000000f00 */
[----:B------:R-:W-:-:S05]  /*2970*/  FADD.FTZ R59, R56, R59 ;  /* 0x0000003b383b7221 */ /* 0x000fca0000010000 */
[----:B------:R-:W-:-:S07]  /*2980*/  MOV R87, R59 ;  /* 0x0000003b00577202 */ /* 0x000fce0000000f00 */
[----:B------:R-:W-:Y:S05]  /*2990*/  WARPSYNC.COLLECTIVE R86, `(.L_x_8560) ;  /* 0x0000000056087348 */ /* 0x000fea0003c00000 */
[----:B------:R0:W1:Y:S02]  /*29a0*/  SHFL.BFLY P6, R85, R87, R88, R89 ;  /* 0x0c00005857557389 */ /* 0x00006400000c0059 */
[----:B01----:R-:W-:Y:S05]  /*29b0*/  ENDCOLLECTIVE ;  /* 0x000000000000791b */ /* 0x003fea0003800000 */
.L_x_8560:
[----:B------:R-:W-:Y:S01]  /*29c0*/  HFMA2 R88, -RZ, RZ, 0, 2.384185791015625e-07 ;  /* 0x00000004ff587431 */ /* 0x000fe200000001ff */
[----:B------:R-:W-:-:S05]  /*29d0*/  MOV R58, R85 ;  /* 0x00000055003a7202 */ /* 0x000fca0000000f00 */
[----:B------:R-:W-:-:S05]  /*29e0*/  FADD.FTZ R58, R59, R58 ;  /* 0x0000003a3b3a7221 */ /* 0x000fca0000010000 */
[----:B------:R-:W-:-:S07]  /*29f0*/  MOV R87, R58 ;  /* 0x0000003a00577202 */ /* 0x000fce0000000f00 */
[----:B------:R-:W-:Y:S05]  /*2a00*/  WARPSYNC.COLLECTIVE R86, `(.L_x_8561) ;  /* 0x0000000056087348 */ /* 0x000fea0003c00000 */
[----:B------:R0:W1:Y:S02]  /*2a10*/  SHFL.BFLY P6, R85, R87, R88, R89 ;  /* 0x0c00005857557389 */ /* 0x00006400000c0059 */
[----:B01----:R-:W-:Y:S05]  /*2a20*/  ENDCOLLECTIVE ;  /* 0x000000000000791b */ /* 0x003fea0003800000 */
.L_x_8561:
[----:B------:R-:W-:Y:S01]  /*2a30*/  HFMA2 R88, -RZ, RZ, 0, 4.76837158203125e-07 ;  /* 0x00000008ff587431 */ /* 0x000fe200000001ff */
[----:B------:R-:W-:-:S05]  /*2a40*/  MOV R81, R85 ;  /* 0x0000005500517202 */ /* 0x000fca0000000f00 */
[----:B------:R-:W-:-:S05]  /*2a50*/  FADD.FTZ R81, R58, R81 ;  /* 0x000000513a517221 */ /* 0x000fca0000010000 */
[----:B------:R-:W-:-:S07]  /*2a60*/  MOV R87, R81 ;  /* 0x0000005100577202 */ /* 0x000fce0000000f00 */
[----:B------:R-:W-:Y:S05]  /*2a70*/  WARPSYNC.COLLECTIVE R86, `(.L_x_8562) ;  /* 0x0000000056087348 */ /* 0x000fea0003c00000 */
[----:B------:R0:W1:Y:S02]  /*2a80*/  SHFL.BFLY P6, R85, R87, R88, R89 ;  /* 0x0c00005857557389 */ /* 0x00006400000c0059 */
[----:B01----:R-:W-:Y:S05]  /*2a90*/  ENDCOLLECTIVE ;  /* 0x000000000000791b */ /* 0x003fea0003800000 */
.L_x_8562:
[----:B------:R-:W-:Y:S01]  /*2aa0*/  HFMA2 R88, -RZ, RZ, 0, 9.5367431640625e-07 ;  /* 0x00000010ff587431 */ /* 0x000fe200000001ff */
[----:B------:R-:W-:-:S05]  /*2ab0*/  MOV R82, R85 ;  /* 0x0000005500527202 */ /* 0x000fca0000000f00 */
[----:B------:R-:W-:-:S05]  /*2ac0*/  FADD.FTZ R82, R81, R82 ;  /* 0x0000005251527221 */ /* 0x000fca0000010000 */
[----:B------:R-:W-:-:S07]  /*2ad0*/  MOV R87, R82 ;  /* 0x0000005200577202 */ /* 0x000fce0000000f00 */
[----:B------:R-:W-:Y:S05]  /*2ae0*/  WARPSYNC.COLLECTIVE R86, `(.L_x_8563) ;  /* 0x0000000056087348 */ /* 0x000fea0003c00000 */
[----:B------:R0:W1:Y:S02]  /*2af0*/  SHFL.BFLY P6, R85, R87, R88, R89 ;  /* 0x0c00005857557389 */ /* 0x00006400000c0059 */
[----:B01----:R-:W-:Y:S05]  /*2b00*/  ENDCOLLECTIVE ;  /* 0x000000000000791b */ /* 0x003fea0003800000 */
.L_x_8563:
[----:B------:R-:W-:Y:S05]  /*2b10*/  BRA `(.L_x_8564) ;  /* 0xffffffec00587947 */ /* 0x000fea000383ffff */
.L_x_8565:
        /* <DEDUP_REMOVED lines=14> */
.L_x_28750:


//--------------------- .text._ZN10layer_norm13ln_fwd_kernelINS_13Kernel_traitsI13__nv_bfloat16S2_fS2_fjLj768ELj1ELj4ELj1ELj16ENS_18Kernel_traits_baseILj768ES2_S2_fS2_fjLj128EEEEELb0ELb0ELb0ELb1EEEvNS_9FwdParamsE --------------------------
	.section	.text._ZN10layer_norm13ln_fwd_kernelINS_13Kernel_traitsI13__nv_bfloat16S2_fS2_fjLj768ELj1ELj4ELj1ELj16ENS_18Kernel_traits_baseILj768ES2_S2_fS2_fjLj128EEEEELb0ELb0ELb0ELb1EEEvNS_9FwdParamsE,"ax",@progbits
	.align	128
        .global         _ZN10layer_norm13ln_fwd_kernelINS_13Kernel_traitsI13__nv_bfloat16S2_fS2_fjLj768ELj1ELj4ELj1ELj16ENS_18Kernel_traits_baseILj768ES2_S2_fS2_fjLj128EEEEELb0ELb0ELb0ELb1EEEvNS_9FwdParamsE
        .type           _ZN10layer_norm13ln_fwd_kernelINS_13Kernel_traitsI13__nv_bfloat16S2_fS2_fjLj768ELj1ELj4ELj1ELj16ENS_18Kernel_traits_baseILj768ES2_S2_fS2_fjLj128EEEEELb0ELb0ELb0ELb1EEEvNS_9FwdParamsE,@function
        .size           _ZN10layer_norm13ln_fwd_kernelINS_13Kernel_traitsI13__nv_bfloat16S2_fS2_fjLj768ELj1ELj4ELj1ELj16ENS_18Kernel_traits_baseILj768ES2_S2_fS2_fjLj128EEEEELb0ELb0ELb0ELb1EEEvNS_9FwdParamsE,(.L_x_28751 - _ZN10layer_norm13ln_fwd_kernelINS_13Kernel_traitsI13__nv_bfloat16S2_fS2_fjLj768ELj1ELj4ELj1ELj16ENS_18Kernel_traits_baseILj768ES2_S2_fS2_fjLj128EEEEELb0ELb0ELb0ELb1EEEvNS_9FwdParamsE)
        .other          _ZN10layer_norm13ln_fwd_kernelINS_13Kernel_traitsI13__nv_bfloat16S2_fS2_fjLj768ELj1ELj4ELj1ELj16ENS_18Kernel_traits_baseILj768ES2_S2_fS2_fjLj128EEEEELb0ELb0ELb0ELb1EEEvNS_9FwdParamsE,@"STO_CUDA_ENTRY STV_DEFAULT"
_ZN10layer_norm13ln_fwd_kernelINS_13Kernel_traitsI13__nv_bfloat16S2_fS2_fjLj768ELj1ELj4ELj1ELj16ENS_18Kernel_traits_baseILj768ES2_S2_fS2_fjLj128EEEEELb0ELb0ELb0ELb1EEEvNS_9FwdParamsE:
.text._ZN10layer_norm13ln_fwd_kernelINS_13Kernel_traitsI13__nv_bfloat16S2_fS2_fjLj768ELj1ELj4ELj1ELj16ENS_18Kernel_traits_baseILj768ES2_S2_fS2_fjLj128EEEEELb0ELb0ELb0ELb1EEEvNS_9FwdParamsE:
        /* <DEDUP_REMOVED lines=23> */
[-C--:B---3--:R-:W-:Y:S02]  /*0170*/  @P0 MOV R77, R72.reuse ;  /* 0x00000048004d0202 */ /* 0x088fe40000000f00 */
[----:B------:R-:W-:Y:S02]  /*0180*/  @!P0 MOV R77, R72 ;  /* 0x00000048004d8202 */ /* 0x000fe40000000f00 */
[----:B------:R-:W-:-:S07]  /*0190*/  @P0 MOV R69, R74 ;  /* 0x0000004a00450202 */ /* 0x000fce0000000f00 */
[----:B----4-:R-:W-:Y:S05]  /*01a0*/  @P1 EXIT ;  /* 0x000000000000194d */ /* 0x010fea0003800000 */
[----:B------:R-:W0:Y:S01]  /*01b0*/  LDCU.64 UR4, c[0x0][0x3e0] ;  /* 0x00007c00ff0477ac */ /* 0x000e220008000a00 */
[----:B-----5:R-:W-:Y:S02]  /*01c0*/  @!P0 CS2R R66, SRZ ;  /* 0x0000000000428805 */ /* 0x020fe4000001ff00 */
[----:B------:R-:W-:Y:S02]  /*01d0*/  @!P0 CS2R R64, SRZ ;  /* 0x0000000000408805 */ /* 0x000fe4000001ff00 */
[----:B------:R-:W-:Y:S02]  /*01e0*/  @!P0 CS2R R50, SRZ ;  /* 0x0000000000328805 */ /* 0x000fe4000001ff00 */
[----:B------:R-:W-:Y:S02]  /*01f0*/  @!P0 CS2R R48, SRZ ;  /* 0x0000000000308805 */ /* 0x000fe4000001ff00 */
[----:B------:R-:W-:Y:S02]  /*0200*/  @!P0 CS2R R10, SRZ ;  /* 0x00000000000a8805 */ /* 0x000fe4000001ff00 */
[----:B------:R-:W-:-:S02]  /*0210*/  @!P0 CS2R R8, SRZ ;  /* 0x0000000000088805 */ /* 0x000fc4000001ff00 */
[----:B------:R-:W-:Y:S02]  /*0220*/  @P0 MOV R29, R75 ;  /* 0x0000004b001d0202 */ /* 0x000fe40000000f00 */
[----:B------:R-:W-:Y:S02]  /*0230*/  @P0 MOV R61, R56 ;  /* 0x00000038003d0202 */ /* 0x000fe40000000f00 */
[----:B------:R-:W-:Y:S02]  /*0240*/  @P0 MOV R53, R58 ;  /* 0x0000003a00350202 */ /* 0x000fe40000000f00 */
[----:B------:R-:W-:Y:S02]  /*0250*/  @P0 MOV R26, R59 ;  /* 0x0000003b001a0202 */ /* 0x000fe40000000f00 */
[----:B------:R-:W-:Y:S02]  /*0260*/  @P0 MOV R23, R16 ;  /* 0x0000001000170202 */ /* 0x000fe40000000f00 */
[----:B------:R-:W-:Y:S01]  /*0270*/  @P0 MOV R14, R17 ;  /* 0x00000011000e0202 */ /* 0x000fe20000000f00 */
[----:B0-----:R-:W-:Y:S01]  /*0280*/  UISETP.NE.U32.AND UP0, UPT, UR4, URZ, UPT ;  /* 0x000000ff0400728c */ /* 0x001fe2000bf05070 */
[----:B------:R-:W-:-:S02]  /*0290*/  @P0 MOV R15, R18 ;  /* 0x00000012000f0202 */ /* 0x000fc40000000f00 */
[----:B------:R-:W-:Y:S01]  /*02a0*/  @!P0 MOV R69, R74 ;  /* 0x0000004a00458202 */ /* 0x000fe20000000f00 */
[----:B------:R-:W-:Y:S01]  /*02b0*/  UISETP.NE.AND.EX UP0, UPT, UR5, URZ, UPT, UP0 ;  /* 0x000000ff0500728c */ /* 0x000fe2000bf05300 */
        /* <DEDUP_REMOVED lines=31> */
[----:B------:R-:W-:Y:S06]  /*04b0*/  BRA.U UP0, `(.L_x_8566) ;  /* 0x0000001900387547 */ /* 0x000fec000b800000 */
[----:B------:R-:W0:Y:S01]  /*04c0*/  LDCU.64 UR4, c[0x0][0x3a0] ;  /* 0x00007400ff0477ac */ /* 0x000e220008000a00 */
[----:B------:R-:W-:Y:S02]  /*04d0*/  SHF.L.U32 R3, R66, 0x10, RZ ;  /* 0x0000001042037819 */ /* 0x000fe400000006ff */
[----:B------:R-:W-:Y:S01]  /*04e0*/  SHF.L.U32 R0, R64, 0x10, RZ ;  /* 0x0000001040007819 */ /* 0x000fe200000006ff */
[----:B------:R-:W1:Y:S01]  /*04f0*/  LDCU.U8 UR8, c[0x0][0x410] ;  /* 0x00008200ff0877ac */ /* 0x000e620008000000 */
[----:B------:R-:W-:Y:S02]  /*0500*/  SHF.L.U32 R2, R65, 0x10, RZ ;  /* 0x0000001041027819 */ /* 0x000fe400000006ff */
[----:B------:R-:W-:Y:S02]  /*0510*/  SHF.L.U32 R74, R72, 0x10, RZ ;  /* 0x00000010484a7819 */ /* 0x000fe400000006ff */
[----:B------:R-:W-:Y:S02]  /*0520*/  SHF.L.U32 R66, R63, 0x10, RZ ;  /* 0x000000103f427819 */ /* 0x000fe400000006ff */
[----:B------:R-:W-:-:S02]  /*0530*/  SHF.L.U32 R5, R48, 0x10, RZ ;  /* 0x0000001030057819 */ /* 0x000fc400000006ff */
[----:B------:R-:W-:Y:S02]  /*0540*/  SHF.L.U32 R7, R50, 0x10, RZ ;  /* 0x0000001032077819 */ /* 0x000fe400000006ff */
[----:B------:R-:W-:Y:S02]  /*0550*/  SHF.L.U32 R72, R71, 0x10, RZ ;  /* 0x0000001047487819 */ /* 0x000fe400000006ff */
[----:B------:R-:W-:Y:S01]  /*0560*/  SHF.L.U32 R65, R60, 0x10, RZ ;  /* 0x000000103c417819 */ /* 0x000fe200000006ff */
[----:B0-----:R-:W-:Y:S01]  /*0570*/  UISETP.NE.U32.AND UP0, UPT, UR4, URZ, UPT ;  /* 0x000000ff0400728c */ /* 0x001fe2000bf05070 */
[----:B------:R-:W-:Y:S01]  /*0580*/  SHF.L.U32 R64, R61, 0x10, RZ ;  /* 0x000000103d407819 */ /* 0x000fe200000006ff */
[----:B------:R-:W0:Y:S01]  /*0590*/  LDCU UR4, c[0x0][0x388] ;  /* 0x00007100ff0477ac */ /* 0x000e220008000800 */
[----:B------:R-:W-:Y:S02]  /*05a0*/  SHF.L.U32 R63, R59, 0x10, RZ ;  /* 0x000000103b3f7819 */ /* 0x000fe400000006ff */
[----:B------:R-:W-:Y:S01]  /*05b0*/  SHF.L.U32 R4, R67, 0x10, RZ ;  /* 0x0000001043047819 */ /* 0x000fe200000006ff */
[----:B------:R-:W-:Y:S01]  /*05c0*/  UISETP.NE.AND.EX UP0, UPT, UR5, URZ, UPT, UP0 ;  /* 0x000000ff0500728c */ /* 0x000fe2000bf05300 */
[----:B------:R-:W-:Y:S01]  /*05d0*/  SHF.L.U32 R6, R49, 0x10, RZ ;  /* 0x0000001031067819 */ /* 0x000fe200000006ff */
[----:B------:R-:W2:Y:S01]  /*05e0*/  LDCU UR5, c[0x0][0x448] ;  /* 0x00008900ff0577ac */ /* 0x000ea20008000800 */
        /* <DEDUP_REMOVED lines=34> */
[----:B012---:R-:W-:-:S07]  /*0810*/  SHF.L.U32 R46, R46, 0x10, RZ ;  /* 0x000000102e2e7819 */ /* 0x007fce00000006ff */
.L_x_8574:
[----:B0-2---:R-:W0:Y:S01]  /*0820*/  LDC.64 R36, c[0x0][0x390] ;  /* 0x0000e400ff247b82 */ /* 0x005e220000000a00 */
[----:B------:R-:W-:-:S05]  /*0830*/  IMAD R16, R76, UR4, RZ ;  /* 0x000000044c107c24 */ /* 0x000fca000f8e02ff */
[----:B------:R-:W-:-:S04]  /*0840*/  SHF.R.S32.HI R17, RZ, 0x1f, R16 ;  /* 0x0000001fff117819 */ /* 0x000fc80000011410 */
[----:B------:R-:W-:-:S04]  /*0850*/  LEA.HI R17, R17, R16, RZ, 0x3 ;  /* 0x0000001011117211 */ /* 0x000fc800078f18ff */
[----:B------:R-:W-:-:S05]  /*0860*/  LEA.HI.SX32 R80, R17, R78, 0x1d ;  /* 0x0000004e11507211 */ /* 0x000fca00078feaff */
[----:B0-----:R-:W-:-:S06]  /*0870*/  IMAD.WIDE.U32 R20, R80, 0x10, R36 ;  /* 0x0000001050147825 */ /* 0x001fcc00078e0024 */
[----:B------:R-:W5:Y:S01]  /*0880*/  LDG.E.128 R20, desc[UR6][R20.64] ;  /* 0x0000000614147981 */ /* 0x000f62000c1e1d00 */
[----:B------:R-:W-:Y:S05]  /*0890*/  BRA.U !UP0, `(.L_x_8567) ;  /* 0x0000000108647547 */ /* 0x000fea000b800000 */
[----:B------:R-:W0:Y:S02]  /*08a0*/  LDC.64 R28, c[0x0][0x3a0] ;  /* 0x0000e800ff1c7b82 */ /* 0x000e240000000a00 */
[----:B0-----:R-:W-:-:S05]  /*08b0*/  IMAD.WIDE.U32 R28, R80, 0x20, R28 ;  /* 0x00000020501c7825 */ /* 0x001fca00078e001c */
[----:B------:R-:W2:Y:S04]  /*08c0*/  LDG.E.128 R16, desc[UR6][R28.64] ;  /* 0x000000061c107981 */ /* 0x000ea8000c1e1d00 */
[----:B------:R0:W3:Y:S01]  /*08d0*/  LDG.E.128 R24, desc[UR6][R28.64+0x10] ;  /* 0x000010061c187981 */ /* 0x0000e2000c1e1d00 */
[C---:B-----5:R-:W-:Y:S02]  /*08e0*/  PRMT R30, R20.reuse, 0x7632, R30 ;  /* 0x00007632141e7816 */ /* 0x060fe4000000001e */
[----:B------:R-:W-:Y:S02]  /*08f0*/  SHF.L.U32 R31, R20, 0x10, RZ ;  /* 0x00000010141f7819 */ /* 0x000fe400000006ff */
[----:B------:R-:W-:Y:S02]  /*0900*/  PRMT R20, R21, 0x7632, R20 ;  /* 0x0000763215147816 */ /* 0x000fe40000000014 */
[----:B------:R-:W-:-:S02]  /*0910*/  PRMT R32, R22, 0x7632, R32 ;  /* 0x0000763216207816 */ /* 0x000fc40000000020 */
[----:B------:R-:W-:Y:S02]  /*0920*/  SHF.L.U32 R33, R22, 0x10, RZ ;  /* 0x0000001016217819 */ /* 0x000fe400000006ff */
[----:B------:R-:W-:Y:S02]  /*0930*/  PRMT R22, R23, 0x7632, R22 ;  /* 0x0000763217167816 */ /* 0x000fe40000000016 */
[----:B------:R-:W-:Y:S02]  /*0940*/  SHF.L.U32 R21, R21, 0x10, RZ ;  /* 0x0000001015157819 */ /* 0x000fe400000006ff */
[----:B------:R-:W-:Y:S02]  /*0950*/  SHF.L.U32 R23, R23, 0x10, RZ ;  /* 0x0000001017177819 */ /* 0x000fe400000006ff */
[----:B------:R-:W-:Y:S02]  /*0960*/  SHF.L.U32 R20, R20, 0x10, RZ ;  /* 0x0000001014147819 */ /* 0x000fe400000006ff */
[----:B------:R-:W-:-:S02]  /*0970*/  SHF.L.U32 R30, R30, 0x10, RZ ;  /* 0x000000101e1e7819 */ /* 0x000fc400000006ff */
[----:B------:R-:W-:Y:S02]  /*0980*/  SHF.L.U32 R32, R32, 0x10, RZ ;  /* 0x0000001020207819 */ /* 0x000fe400000006ff */
[----:B0-----:R-:W-:Y:S01]  /*0990*/  SHF.L.U32 R28, R22, 0x10, RZ ;  /* 0x00000010161c7819 */ /* 0x001fe200000006ff */
[----:B--2---:R-:W-:Y:S01]  /*09a0*/  FADD.FTZ R18, R18, R21 ;  /* 0x0000001512127221 */ /* 0x004fe20000010000 */
[----:B------:R-:W-:Y:S01]  /*09b0*/  FADD.FTZ R19, R19, R20 ;  /* 0x0000001413137221 */ /* 0x000fe20000010000 */
[----:B------:R-:W-:Y:S01]  /*09c0*/  FADD.FTZ R16, R16, R31 ;  /* 0x0000001f10107221 */ /* 0x000fe20000010000 */
[----:B------:R-:W-:Y:S01]  /*09d0*/  FADD.FTZ R17, R17, R30 ;  /* 0x0000001e11117221 */ /* 0x000fe20000010000 */
[----:B---3--:R-:W-:Y:S01]  /*09e0*/  FADD.FTZ R22, R26, R23 ;  /* 0x000000171a167221 */ /* 0x008fe20000010000 */
[----:B------:R-:W-:Y:S01]  /*09f0*/  FADD.FTZ R20, R24, R33 ;  /* 0x0000002118147221 */ /* 0x000fe20000010000 */
[----:B------:R-:W-:Y:S01]  /*0a00*/  FADD.FTZ R21, R25, R32 ;  /* 0x0000002019157221 */ /* 0x000fe20000010000 */
[----:B------:R-:W-:Y:S01]  /*0a10*/  FADD.FTZ R23, R27, R28 ;  /* 0x0000001c1b177221 */ /* 0x000fe20000010000 */
[----:B------:R-:W-:Y:S06]  /*0a20*/  BRA `(.L_x_8568) ;  /* 0x0000000000307947 */ /* 0x000fec0003800000 */
.L_x_8567:
[----:B-----5:R-:W-:Y:S02]  /*0a30*/  PRMT R17, R20, 0x7632, R17 ;  /* 0x0000763214117816 */ /* 0x020fe40000000011 */
[----:B------:R-:W-:Y:S02]  /*0a40*/  PRMT R19, R21, 0x7632, R19 ;  /* 0x0000763215137816 */ /* 0x000fe40000000013 */
[----:B------:R-:W-:Y:S02]  /*0a50*/  PRMT R24, R22, 0x7632, R24 ;  /* 0x0000763216187816 */ /* 0x000fe40000000018 */
[----:B------:R-:W-:Y:S02]  /*0a60*/  PRMT R25, R23, 0x7632, R25 ;  /* 0x0000763217197816 */ /* 0x000fe40000000019 */
[----:B------:R-:W-:Y:S02]  /*0a70*/  SHF.L.U32 R16, R20, 0x10, RZ ;  /* 0x0000001014107819 */ /* 0x000fe400000006ff */
[----:B------:R-:W-:-:S02]  /*0a80*/  SHF.L.U32 R20, R22, 0x10, RZ ;  /* 0x0000001016147819 */ /* 0x000fc400000006ff */
[----:B------:R-:W-:Y:S02]  /*0a90*/  SHF.L.U32 R18, R21, 0x10, RZ ;  /* 0x0000001015127819 */ /* 0x000fe400000006ff */
[----:B------:R-:W-:Y:S02]  /*0aa0*/  SHF.L.U32 R22, R23, 0x10, RZ ;  /* 0x0000001017167819 */ /* 0x000fe400000006ff */
[----:B------:R-:W-:Y:S02]  /*0ab0*/  SHF.L.U32 R17, R17, 0x10, RZ ;  /* 0x0000001011117819 */ /* 0x000fe400000006ff */
[----:B------:R-:W-:Y:S02]  /*0ac0*/  SHF.L.U32 R19, R19, 0x10, RZ ;  /* 0x0000001013137819 */ /* 0x000fe400000006ff */
[----:B------:R-:W-:Y:S02]  /*0ad0*/  SHF.L.U32 R21, R24, 0x10, RZ ;  /* 0x0000001018157819 */ /* 0x000fe400000006ff */
[----:B------:R-:W-:-:S07]  /*0ae0*/  SHF.L.U32 R23, R25, 0x10, RZ ;  /* 0x0000001019177819 */ /* 0x000fce00000006ff */
.L_x_8568:
[----:B------:R-:W0:Y:S01]  /*0af0*/  LDC.64 R84, c[0x0][0x3a8] ;  /* 0x0000ea00ff547b82 */ /* 0x000e220000000a00 */
[----:B------:R-:W-:-:S05]  /*0b00*/  IADD3 R81, PT, PT, R80, 0x20, RZ ;  /* 0x0000002050517810 */ /* 0x000fca0007ffe0ff */
[----:B------:R-:W-:-:S04]  /*0b10*/  IMAD.WIDE.U32 R28, R81, 0x10, R36 ;  /* 0x00000010511c7825 */ /* 0x000fc800078e0024 */
[----:B0-----:R-:W-:-:S05]  /*0b20*/  IMAD.WIDE.U32 R24, R80, 0x20, R84 ;  /* 0x0000002050187825 */ /* 0x001fca00078e0054 */
[----:B------:R0:W-:Y:S04]  /*0b30*/  STG.E.128 desc[UR6][R24.64], R16 ;  /* 0x0000001018007986 */ /* 0x0001e8000c101d06 */
[----:B------:R0:W-:Y:S04]  /*0b40*/  STG.E.128 desc[UR6][R24.64+0x10], R20 ;  /* 0x0000101418007986 */ /* 0x0001e8000c101d06 */
[----:B------:R-:W5:Y:S01]  /*0b50*/  LDG.E.128 R28, desc[UR6][R28.64] ;  /* 0x000000061c1c7981 */ /* 0x000f62000c1e1d00 */
[----:B------:R-:W-:Y:S05]  /*0b60*/  BRA.U !UP0, `(.L_x_8569) ;  /* 0x0000000108647547 */ /* 0x000fea000b800000 */
[----:B------:R-:W1:Y:S02]  /*0b70*/  LDC.64 R38, c[0x0][0x3a0] ;  /* 0x0000e800ff267b82 */ /* 0x000e640000000a00 */
[----:B-1----:R-:W-:-:S05]  /*0b80*/  IMAD.WIDE.U32 R38, R81, 0x20, R38 ;  /* 0x0000002051267825 */ /* 0x002fca00078e0026 */
[----:B0-----:R-:W2:Y:S04]  /*0b90*/  LDG.E.128 R24, desc[UR6][R38.64] ;  /* 0x0000000626187981 */ /* 0x001ea8000c1e1d00 */
        /* <DEDUP_REMOVED lines=22> */
.L_x_8569:
[----:B0----5:R-:W-:Y:S02]  /*0d00*/  PRMT R25, R28, 0x7632, R25 ;  /* 0x000076321c197816 */ /* 0x021fe40000000019 */
        /* <DEDUP_REMOVED lines=11> */
.L_x_8570:
[----:B------:R-:W-:Y:S01]  /*0dc0*/  IADD3 R83, PT, PT, R80, 0x40, RZ ;  /* 0x0000004050537810 */ /* 0x000fe20007ffe0ff */
[----:B------:R-:W-:-:S04]  /*0dd0*/  IMAD.WIDE.U32 R32, R81, 0x20, R84 ;  /* 0x0000002051207825 */ /* 0x000fc800078e0054 */
[----:B------:R-:W-:Y:S01]  /*0de0*/  IMAD.WIDE.U32 R36, R83, 0x10, R36 ;  /* 0x0000001053247825 */ /* 0x000fe200078e0024 */
[----:B------:R0:W-:Y:S04]  /*0df0*/  STG.E.128 desc[UR6][R32.64], R24 ;  /* 0x0000001820007986 */ /* 0x0001e8000c101d06 */
[----:B------:R0:W-:Y:S04]  /*0e00*/  STG.E.128 desc[UR6][R32.64+0x10], R28 ;  /* 0x0000101c20007986 */ /* 0x0001e8000c101d06 */
[----:B------:R-:W5:Y:S01]  /*0e10*/  LDG.E.128 R36, desc[UR6][R36.64] ;  /* 0x0000000624247981 */ /* 0x000f62000c1e1d00 */
[----:B------:R-:W-:Y:S05]  /*0e20*/  BRA.U !UP0, `(.L_x_8571) ;  /* 0x0000000108647547 */ /* 0x000fea000b800000 */
[----:B------:R-:W1:Y:S02]  /*0e30*/  LDC.64 R86, c[0x0][0x3a0] ;  /* 0x0000e800ff567b82 */ /* 0x000e640000000a00 */
[----:B-1----:R-:W-:-:S05]  /*0e40*/  IMAD.WIDE.U32 R86, R83, 0x20, R86 ;  /* 0x0000002053567825 */ /* 0x002fca00078e0056 */
[----:B0-----:R-:W2:Y:S04]  /*0e50*/  LDG.E.128 R32, desc[UR6][R86.64] ;  /* 0x0000000656207981 */ /* 0x001ea8000c1e1d00 */
[----:B------:R-:W3:Y:S01]  /*0e60*/  LDG.E.128 R40, desc[UR6][R86.64+0x10] ;  /* 0x0000100656287981 */ /* 0x000ee2000c1e1d00 */
[C---:B-----5:R-:W-:Y:S02]  /*0e70*/  SHF.L.U32 R79, R36.reuse, 0x10, RZ ;  /* 0x00000010244f7819 */ /* 0x060fe400000006ff */
[----:B------:R-:W-:-:S04]  /*0e80*/  PRMT R36, R36, 0x7632, R36 ;  /* 0x0000763224247816 */ /* 0x000fc80000000024 */
[----:B------:R-:W-:Y:S01]  /*0e90*/  SHF.L.U32 R36, R36, 0x10, RZ ;  /* 0x0000001024247819 */ /* 0x000fe200000006ff */
[--C-:B--2---:R-:W-:Y:S01]  /*0ea0*/  FADD.FTZ R32, R32, R79.reuse ;  /* 0x0000004f20207221 */ /* 0x104fe20000010000 */
[----:B------:R-:W-:-:S03]  /*0eb0*/  PRMT R79, R37, 0x7632, R79 ;  /* 0x00007632254f7816 */ /* 0x000fc6000000004f */
[--C-:B------:R-:W-:Y:S01]  /*0ec0*/  FADD.FTZ R33, R33, R36.reuse ;  /* 0x0000002421217221 */ /* 0x100fe20000010000 */
[----:B------:R-:W-:Y:S02]  /*0ed0*/  SHF.L.U32 R37, R37, 0x10, RZ ;  /* 0x0000001025257819 */ /* 0x000fe400000006ff */
[----:B------:R-:W-:Y:S02]  /*0ee0*/  SHF.L.U32 R82, R79, 0x10, RZ ;  /* 0x000000104f527819 */ /* 0x000fe400000006ff */
[----:B------:R-:W-:Y:S01]  /*0ef0*/  PRMT R36, R38, 0x7632, R36 ;  /* 0x0000763226247816 */ /* 0x000fe20000000024 */
[----:B------:R-:W-:Y:S01]  /*0f00*/  FADD.FTZ R34, R34, R37 ;  /* 0x0000002522227221 */ /* 0x000fe20000010000 */
[----:B------:R-:W-:Y:S01]  /*0f10*/  PRMT R79, R39, 0x7632, R79 ;  /* 0x00007632274f7816 */ /* 0x000fe2000000004f */
[----:B------:R-:W-:Y:S01]  /*0f20*/  FADD.FTZ R35, R35, R82 ;  /* 0x0000005223237221 */ /* 0x000fe20000010000 */
[----:B------:R-:W-:Y:S02]  /*0f30*/  SHF.L.U32 R37, R38, 0x10, RZ ;  /* 0x0000001026257819 */ /* 0x000fe400000006ff */
[----:B------:R-:W-:-:S02]  /*0f40*/  SHF.L.U32 R36, R36, 0x10, RZ ;  /* 0x0000001024247819 */ /* 0x000fc400000006ff */
[----:B------:R-:W-:Y:S01]  /*0f50*/  SHF.L.U32 R39, R39, 0x10, RZ ;  /* 0x0000001027277819 */ /* 0x000fe200000006ff */
[----:B---3--:R-:W-:Y:S01]  /*0f60*/  FADD.FTZ R40, R40, R37 ;  /* 0x0000002528287221 */ /* 0x008fe20000010000 */
[----:B------:R-:W-:Y:S01]  /*0f70*/  SHF.L.U32 R38, R79, 0x10, RZ ;  /* 0x000000104f267819 */ /* 0x000fe200000006ff */
[----:B------:R-:W-:Y:S02]  /*0f80*/  FADD.FTZ R41, R41, R36 ;  /* 0x0000002429297221 */ /* 0x000fe40000010000 */
[----:B------:R-:W-:Y:S02]  /*0f90*/  FADD.FTZ R42, R42, R39 ;  /* 0x000000272a2a7221 */ /* 0x000fe40000010000 */
[----:B------:R-:W-:Y:S01]  /*0fa0*/  FADD.FTZ R43, R43, R38 ;  /* 0x000000262b2b7221 */ /* 0x000fe20000010000 */
[----:B------:R-:W-:Y:S06]  /*0fb0*/  BRA `(.L_x_8572) ;  /* 0x0000000000307947 */ /* 0x000fec0003800000 */
.L_x_8571:
        /* <DEDUP_REMOVED lines=12> */
.L_x_8572:
[----:B------:R-:W-:Y:S01]  /*1080*/  FADD.FTZ R36, RZ, R16 ;  /* 0x00000010ff247221 */ /* 0x000fe20000010000 */
[----:B------:R-:W-:Y:S01]  /*1090*/  IMAD.WIDE.U32 R84, R83, 0x20, R84 ;  /* 0x0000002053547825 */ /* 0x000fe200078e0054 */
[----:B------:R-:W-:Y:S01]  /*10a0*/  UMOV UR9, 0xffffffff ;  /* 0xffffffff00097882 */ /* 0x000fe20000000000 */
[----:B------:R-:W-:Y:S02]  /*10b0*/  ISETP.NE.AND P1, PT, R78, RZ, PT ;  /* 0x000000ff4e00720c */ /* 0x000fe40003f25270 */
[----:B------:R-:W-:Y:S01]  /*10c0*/  FADD.FTZ R37, R36, R17 ;  /* 0x0000001124257221 */ /* 0x000fe20000010000 */
[----:B------:R0:W-:Y:S03]  /*10d0*/  STG.E.128 desc[UR6][R84.64], R32 ;  /* 0x0000002054007986 */ /* 0x0001e6000c101d06 */
        /* <DEDUP_REMOVED lines=93> */
.L_x_8594:
[----:B-1----:R-:W-:Y:S01]  /*16b0*/  FADD.FTZ R79, R88, R79 ;  /* 0x0000004f584f7221 */ /* 0x002fe20000010000 */
[----:B------:R-:W-:Y:S01]  /*16c0*/  FMUL.FTZ R36, R82, R82 ;  /* 0x0000005252247220 */ /* 0x000fe20000410000 */
[----:B------:R-:W-:Y:S02]  /*16d0*/  ISETP.NE.AND P0, PT, RZ, UR8, PT ;  /* 0x00000008ff007c0c */ /* 0x000fe4000bf05270 */
[----:B------:R-:W-:Y:S02]  /*16e0*/  FFMA.FTZ R84, R79, R84, UR5 ;  /* 0x000000054f547e23 */ /* 0x000fe40008010054 */
[----:B------:R-:W-:Y:S02]  /*16f0*/  FSEL R79, R36, RZ, P0 ;  /* 0x000000ff244f7208 */ /* 0x000fe40000000000 */
[----:B------:R-:W-:Y:S01]  /*1700*/  FSEL R39, R82, RZ, !P0 ;  /* 0x000000ff52277208 */ /* 0x000fe20004000000 */
[----:B------:R-:W1:Y:S01]  /*1710*/  LDC.64 R36, c[0x0][0x428] ;  /* 0x00010a00ff247b82 */ /* 0x000e620000000a00 */
[----:B------:R-:W-:Y:S01]  /*1720*/  ISETP.NE.AND P0, PT, R78, RZ, PT ;  /* 0x000000ff4e00720c */ /* 0x000fe20003f05270 */
[----:B------:R-:W-:-:S02]  /*1730*/  FADD.FTZ R38, R84, R79 ;  /* 0x0000004f54267221 */ /* 0x000fc40000010000 */
        /* <DEDUP_REMOVED lines=33> */
[----:B------:R-:W-:Y:S01]  /*1950*/  FFMA.FTZ R19, R91, R67, R4 ;  /* 0x000000435b137223 */ /* 0x000fe20000010004 */
[----:B------:R-:W-:Y:S01]  /*1960*/  FFMA.FTZ R32, R32, R66, R65 ;  /* 0x0000004220207223 */ /* 0x000fe20000010041 */
[----:B------:R-:W-:Y:S01]  /*1970*/  FFMA.FTZ R16, R79, R77, R0 ;  /* 0x0000004d4f107223 */ /* 0x000fe20000010000 */
[----:B------:R-:W-:Y:S01]  /*1980*/  FFMA.FTZ R79, R17, R75, R74 ;  /* 0x0000004b114f7223 */ /* 0x000fe2000001004a */
[----:B------:R-:W-:Y:S01]  /*1990*/  F2FP.BF16.F32.PACK_AB R17, R24, R85 ;  /* 0x000000551811723e */ /* 0x000fe200000010ff */
[----:B------:R-:W2:Y:S01]  /*19a0*/  @!P1 LDC.64 R86, c[0x0][0x3c0] ;  /* 0x0000f000ff569b82 */ /* 0x000ea20000000a00 */
[C---:B------:R-:W-:Y:S01]  /*19b0*/  FMUL.FTZ R28, R38.reuse, R28 ;  /* 0x0000001c261c7220 */ /* 0x040fe20000410000 */
[----:B------:R-:W-:Y:S01]  /*19c0*/  FMUL.FTZ R29, R38, R29 ;  /* 0x0000001d261d7220 */ /* 0x000fe20000410000 */
[----:B------:R-:W-:Y:S01]  /*19d0*/  FFMA.FTZ R89, R89, R69, R68 ;  /* 0x0000004559597223 */ /* 0x000fe20000010044 */
[----:B------:R-:W-:Y:S01]  /*19e0*/  F2FP.BF16.F32.PACK_AB R19, R32, R19 ;  /* 0x000000132013723e */ /* 0x000fe200000010ff */
[C---:B------:R-:W-:Y:S01]  /*19f0*/  FADD.FTZ R40, -R39.reuse, R40 ;  /* 0x0000002827287221 */ /* 0x040fe20000010100 */
[C---:B------:R-:W-:Y:S01]  /*1a00*/  FADD.FTZ R41, -R39.reuse, R41 ;  /* 0x0000002927297221 */ /* 0x040fe20000010100 */
[----:B------:R-:W-:Y:S01]  /*1a10*/  FMUL.FTZ R32, R38, R22 ;  /* 0x0000001626207220 */ /* 0x000fe20000410000 */
[----:B------:R-:W3:Y:S01]  /*1a20*/  @!P0 LDC.64 R84, c[0x0][0x3c8] ;  /* 0x0000f200ff548b82 */ /* 0x000ee20000000a00 */
[----:B------:R-:W-:Y:S01]  /*1a30*/  FADD.FTZ R39, -R39, R43 ;  /* 0x0000002b27277221 */ /* 0x000fe20000010100 */
[----:B------:R-:W-:Y:S01]  /*1a40*/  FFMA.FTZ R22, R28, R58, R7 ;  /* 0x0000003a1c167223 */ /* 0x000fe20000010007 */
[----:B------:R-:W-:Y:S01]  /*1a50*/  FFMA.FTZ R29, R29, R57, R56 ;  /* 0x000000391d1d7223 */ /* 0x000fe20000010038 */
[----:B------:R-:W-:Y:S01]  /*1a60*/  F2FP.BF16.F32.PACK_AB R18, R89, R26 ;  /* 0x0000001a5912723e */ /* 0x000fe200000010ff */
        /* <DEDUP_REMOVED lines=8> */
[----:B------:R-:W4:Y:S01]  /*1af0*/  LDC.64 R28, c[0x0][0x380] ;  /* 0x0000e000ff1c7b82 */ /* 0x000f220000000a00 */
        /* <DEDUP_REMOVED lines=15> */
[----:B------:R-:W-:Y:S01]  /*1bf0*/  FMUL.FTZ R41, R38, R41 ;  /* 0x0000002926297220 */ /* 0x000fe20000410000 */
        /* <DEDUP_REMOVED lines=8> */
[----:B--2---:R-:W-:Y:S01]  /*1c80*/  @!P1 IMAD.WIDE R86, R76, 0x4, R86 ;  /* 0x000000044c569825 */ /* 0x004fe200078e0256 */
[----:B------:R-:W-:-:S02]  /*1c90*/  F2FP.BF16.F32.PACK_AB R16, R79, R16 ;  /* 0x000000104f10723e */ /* 0x000fc400000010ff */
[----:B------:R-:W-:Y:S01]  /*1ca0*/  F2FP.BF16.F32.PACK_AB R26, R30, R33 ;  /* 0x000000211e1a723e */ /* 0x000fe200000010ff */
[----:B---3--:R-:W-:Y:S01]  /*1cb0*/  @!P0 IMAD.WIDE R84, R76, 0x4, R84 ;  /* 0x000000044c548825 */ /* 0x008fe200078e0254 */
[----:B------:R-:W-:Y:S01]  /*1cc0*/  F2FP.BF16.F32.PACK_AB R25, R32, R25 ;  /* 0x000000192019723e */ /* 0x000fe200000010ff */
[----:B------:R2:W-:Y:S01]  /*1cd0*/  @!P1 STG.E desc[UR6][R86.64], R82 ;  /* 0x0000005256009986 */ /* 0x0005e2000c101906 */
[----:B------:R-:W-:Y:S01]  /*1ce0*/  F2FP.BF16.F32.PACK_AB R24, R31, R24 ;  /* 0x000000181f18723e */ /* 0x000fe200000010ff */
[--C-:B-1----:R-:W-:Y:S01]  /*1cf0*/  IMAD.WIDE.U32 R42, R80, 0x10, R36.reuse ;  /* 0x00000010502a7825 */ /* 0x102fe200078e0024 */
[----:B----4-:R-:W-:Y:S01]  /*1d00*/  LEA R76, R28, R76, 0x2 ;  /* 0x0000004c1c4c7211 */ /* 0x010fe200078e10ff */
[----:B------:R2:W-:Y:S02]  /*1d10*/  @!P0 STG.E desc[UR6][R84.64], R38 ;  /* 0x0000002654008986 */ /* 0x0005e4000c101906 */
[--C-:B------:R-:W-:Y:S01]  /*1d20*/  IMAD.WIDE.U32 R80, R81, 0x10, R36.reuse ;  /* 0x0000001051507825 */ /* 0x100fe200078e0024 */
[----:B------:R-:W-:Y:S01]  /*1d30*/  ISETP.GE.AND P0, PT, R76, R29, PT ;  /* 0x0000001d4c00720c */ /* 0x000fe20003f06270 */
[----:B------:R2:W-:Y:S02]  /*1d40*/  STG.E.128 desc[UR6][R42.64], R16 ;  /* 0x000000102a007986 */ /* 0x0005e4000c101d06 */
[----:B------:R-:W-:-:S02]  /*1d50*/  IMAD.WIDE.U32 R36, R83, 0x10, R36 ;  /* 0x0000001053247825 */ /* 0x000fc400078e0024 */
[----:B------:R2:W-:Y:S04]  /*1d60*/  STG.E.128 desc[UR6][R80.64], R20 ;  /* 0x0000001450007986 */ /* 0x0005e8000c101d06 */
[----:B------:R2:W-:Y:S04]  /*1d70*/  STG.E.128 desc[UR6][R36.64], R24 ;  /* 0x0000001824007986 */ /* 0x0005e8000c101d06 */
[----:B------:R-:W-:Y:S05]  /*1d80*/  @!P0 BRA `(.L_x_8574) ;  /* 0xffffffe800a48947 */ /* 0x000fea000383ffff */
[----:B------:R-:W-:Y:S05]  /*1d90*/  EXIT ;  /* 0x000000000000794d */ /* 0x000fea0003800000 */
.L_x_8566:
[----:B------:R-:W0:Y:S01]  /*1da0*/  LDCU.64 UR4, c[0x0][0x3a0] ;  /* 0x00007400ff0477ac */ /* 0x000e220008000a00 */
[----:B------:R-:W-:Y:S02]  /*1db0*/  SHF.L.U32 R74, R64, 0x10, RZ ;  /* 0x00000010404a7819 */ /* 0x000fe400000006ff */
        /* <DEDUP_REMOVED lines=16> */
[----:B------:R-:W2:Y:S01]  /*1ec0*/  LDCU.U8 UR5, c[0x0][0x410] ;  /* 0x00008200ff0577ac */ /* 0x000ea20008000000 */
        /* <DEDUP_REMOVED lines=35> */
.L_x_8582:
[----:B0-2---:R-:W0:Y:S01]  /*2100*/  LDC.64 R24, c[0x0][0x3e0] ;  /* 0x0000f800ff187b82 */ /* 0x005e220000000a00 */
        /* <DEDUP_REMOVED lines=9> */
[----:B--2---:R-:W-:Y:S01]  /*21a0*/  SHF.L.U32 R79, R24, 0x10, RZ ;  /* 0x00000010184f7819 */ /* 0x004fe200000006ff */
[----:B------:R-:W-:Y:S06]  /*21b0*/  BRA.U !UP0, `(.L_x_8575) ;  /* 0x0000000108647547 */ /* 0x000fec000b800000 */
[----:B------:R-:W0:Y:S02]  /*21c0*/  LDC.64 R32, c[0x0][0x3a0] ;  /* 0x0000e800ff207b82 */ /* 0x000e240000000a00 */
[----:B0-----:R-:W-:-:S05]  /*21d0*/  IMAD.WIDE.U32 R32, R80, 0x20, R32 ;  /* 0x0000002050207825 */ /* 0x001fca00078e0020 */
[----:B------:R-:W2:Y:S04]  /*21e0*/  LDG.E.128 R28, desc[UR6][R32.64] ;  /* 0x00000006201c7981 */ /* 0x000ea8000c1e1d00 */
[----:B------:R-:W3:Y:S01]  /*21f0*/  LDG.E.128 R24, desc[UR6][R32.64+0x10] ;  /* 0x0000100620187981 */ /* 0x000ee2000c1e1d00 */
[C---:B-----5:R-:W-:Y:S02]  /*2200*/  PRMT R34, R20.reuse, 0x7632, R34 ;  /* 0x0000763214227816 */ /* 0x060fe40000000022 */
[----:B------:R-:W-:Y:S02]  /*2210*/  SHF.L.U32 R20, R20, 0x10, RZ ;  /* 0x0000001014147819 */ /* 0x000fe400000006ff */
        /* <DEDUP_REMOVED lines=8> */
[----:B------:R-:W-:Y:S01]  /*22a0*/  SHF.L.U32 R38, R38, 0x10, RZ ;  /* 0x0000001026267819 */ /* 0x000fe200000006ff */
[----:B--2---:R-:W-:Y:S01]  /*22b0*/  FFMA.FTZ R20, R79, R20, R28 ;  /* 0x000000144f147223 */ /* 0x004fe2000001001c */
[----:B------:R-:W-:Y:S01]  /*22c0*/  SHF.L.U32 R28, R35, 0x10, RZ ;  /* 0x00000010231c7819 */ /* 0x000fe200000006ff */
[C---:B------:R-:W-:Y:S01]  /*22d0*/  FFMA.FTZ R21, R79.reuse, R34, R29 ;  /* 0x000000224f157223 */ /* 0x040fe2000001001d */
[C---:B------:R-:W-:Y:S01]  /*22e0*/  FFMA.FTZ R22, R79.reuse, R37, R30 ;  /* 0x000000254f167223 */ /* 0x040fe2000001001e */
[C---:B---3--:R-:W-:Y:S01]  /*22f0*/  FFMA.FTZ R24, R79.reuse, R39, R24 ;  /* 0x000000274f187223 */ /* 0x048fe20000010018 */
[C---:B------:R-:W-:Y:S01]  /*2300*/  FFMA.FTZ R25, R79.reuse, R36, R25 ;  /* 0x000000244f197223 */ /* 0x040fe20000010019 */
[C---:B------:R-:W-:Y:S01]  /*2310*/  FFMA.FTZ R23, R79.reuse, R28, R31 ;  /* 0x0000001c4f177223 */ /* 0x040fe2000001001f */
[C---:B------:R-:W-:Y:S01]  /*2320*/  FFMA.FTZ R26, R79.reuse, R43, R26 ;  /* 0x0000002b4f1a7223 */ /* 0x040fe2000001001a */
[----:B------:R-:W-:Y:S01]  /*2330*/  FFMA.FTZ R27, R79, R38, R27 ;  /* 0x000000264f1b7223 */ /* 0x000fe2000001001b */
[----:B------:R-:W-:Y:S06]  /*2340*/  BRA `(.L_x_8576) ;  /* 0x0000000000507947 */ /* 0x000fec0003800000 */
.L_x_8575:
[C---:B-----5:R-:W-:Y:S02]  /*2350*/  PRMT R25, R21.reuse, 0x7632, R25 ;  /* 0x0000763215197816 */ /* 0x060fe40000000019 */
[----:B------:R-:W-:Y:S02]  /*2360*/  SHF.L.U32 R26, R21, 0x10, RZ ;  /* 0x00000010151a7819 */ /* 0x000fe400000006ff */
[C---:B------:R-:W-:Y:S02]  /*2370*/  PRMT R21, R22.reuse, 0x7632, R21 ;  /* 0x0000763216157816 */ /* 0x040fe40000000015 */
[----:B------:R-:W-:Y:S02]  /*2380*/  SHF.L.U32 R32, R22, 0x10, RZ ;  /* 0x0000001016207819 */ /* 0x000fe400000006ff */
[----:B------:R-:W-:Y:S02]  /*2390*/  PRMT R24, R20, 0x7632, R24 ;  /* 0x0000763214187816 */ /* 0x000fe40000000018 */
[----:B------:R-:W-:-:S02]  /*23a0*/  PRMT R22, R23, 0x7632, R22 ;  /* 0x0000763217167816 */ /* 0x000fc40000000016 */
[----:B------:R-:W-:Y:S02]  /*23b0*/  SHF.L.U32 R20, R20, 0x10, RZ ;  /* 0x0000001014147819 */ /* 0x000fe400000006ff */
        /* <DEDUP_REMOVED lines=8> */
[C---:B------:R-:W-:Y:S01]  /*2440*/  FMUL.FTZ R22, R79.reuse, R26 ;  /* 0x0000001a4f167220 */ /* 0x040fe20000410000 */
[C---:B------:R-:W-:Y:S01]  /*2450*/  FMUL.FTZ R26, R79.reuse, R36 ;  /* 0x000000244f1a7220 */ /* 0x040fe20000410000 */
[C---:B------:R-:W-:Y:S01]  /*2460*/  FMUL.FTZ R23, R79.reuse, R30 ;  /* 0x0000001e4f177220 */ /* 0x040fe20000410000 */
[C---:B------:R-:W-:Y:S01]  /*2470*/  FMUL.FTZ R25, R79.reuse, R34 ;  /* 0x000000224f197220 */ /* 0x040fe20000410000 */
[----:B------:R-:W-:-:S07]  /*2480*/  FMUL.FTZ R27, R79, R38 ;  /* 0x000000264f1b7220 */ /* 0x000fce0000410000 */
.L_x_8576:
        /* <DEDUP_REMOVED lines=10> */
[----:B------:R-:W2:Y:S04]  /*2530*/  LDG.E.128 R36, desc[UR6][R42.64] ;  /* 0x000000062a247981 */ /* 0x000ea8000c1e1d00 */
[----:B0-----:R-:W3:Y:S01]  /*2540*/  LDG.E.128 R32, desc[UR6][R42.64+0x10] ;  /* 0x000010062a207981 */ /* 0x001ee2000c1e1d00 */
        /* <DEDUP_REMOVED lines=21> */
.L_x_8577:
[C---:B0----5:R-:W-:Y:S02]  /*26a0*/  PRMT R33, R29.reuse, 0x7632, R33 ;  /* 0x000076321d217816 */ /* 0x061fe40000000021 */
        /* <DEDUP_REMOVED lines=19> */
.L_x_8578:
        /* <DEDUP_REMOVED lines=12> */
[C---:B------:R-:W-:Y:S02]  /*28a0*/  PRMT R88, R37.reuse, 0x7632, R88 ;  /* 0x0000763225587816 */ /* 0x040fe40000000058 */
[----:B------:R-:W-:Y:S02]  /*28b0*/  SHF.L.U32 R36, R36, 0x10, RZ ;  /* 0x0000001024247819 */ /* 0x000fe400000006ff */
[----:B------:R-:W-:-:S02]  /*28c0*/  SHF.L.U32 R37, R37, 0x10, RZ ;  /* 0x0000001025257819 */ /* 0x000fc400000006ff */
[----:B------:R-:W-:Y:S02]  /*28d0*/  SHF.L.U32 R82, R82, 0x10, RZ ;  /* 0x0000001052527819 */ /* 0x000fe400000006ff */
[----:B------:R-:W-:Y:S01]  /*28e0*/  SHF.L.U32 R88, R88, 0x10, RZ ;  /* 0x0000001058587819 */ /* 0x000fe200000006ff */
[C---:B--2---:R-:W-:Y:S01]  /*28f0*/  FFMA.FTZ R44, R79.reuse, R36, R44 ;  /* 0x000000244f2c7223 */ /* 0x044fe2000001002c */
[C---:B------:R-:W-:Y:S01]  /*2900*/  FFMA.FTZ R46, R79.reuse, R37, R46 ;  /* 0x000000254f2e7223 */ /* 0x040fe2000001002e */
[C---:B------:R-:W-:Y:S01]  /*2910*/  PRMT R36, R38.reuse, 0x7632, R36 ;  /* 0x0000763226247816 */ /* 0x040fe20000000024 */
[----:B------:R-:W-:Y:S01]  /*2920*/  FFMA.FTZ R45, R79, R82, R45 ;  /* 0x000000524f2d7223 */ /* 0x000fe2000001002d */
[----:B------:R-:W-:Y:S01]  /*2930*/  PRMT R37, R39, 0x7632, R37 ;  /* 0x0000763227257816 */ /* 0x000fe20000000025 */
[----:B------:R-:W-:Y:S01]  /*2940*/  FFMA.FTZ R47, R79, R88, R47 ;  /* 0x000000584f2f7223 */ /* 0x000fe2000001002f */
[----:B------:R-:W-:Y:S02]  /*2950*/  SHF.L.U32 R38, R38, 0x10, RZ ;  /* 0x0000001026267819 */ /* 0x000fe400000006ff */
[----:B------:R-:W-:-:S02]  /*2960*/  SHF.L.U32 R36, R36, 0x10, RZ ;  /* 0x0000001024247819 */ /* 0x000fc400000006ff */
[----:B------:R-:W-:Y:S01]  /*2970*/  SHF.L.U32 R39, R39, 0x10, RZ ;  /* 0x0000001027277819 */ /* 0x000fe200000006ff */
[----:B---3--:R-:W-:Y:S01]  /*2980*/  FFMA.FTZ R40, R79, R38, R40 ;  /* 0x000000264f287223 */ /* 0x008fe20000010028 */
[----:B------:R-:W-:Y:S01]  /*2990*/  SHF.L.U32 R82, R37, 0x10, RZ ;  /* 0x0000001025527819 */ /* 0x000fe200000006ff */
[C---:B------:R-:W-:Y:S02]  /*29a0*/  FFMA.FTZ R41, R79.reuse, R36, R41 ;  /* 0x000000244f297223 */ /* 0x040fe40000010029 */
[C---:B------:R-:W-:Y:S02]  /*29b0*/  FFMA.FTZ R42, R79.reuse, R39, R42 ;  /* 0x000000274f2a7223 */ /* 0x040fe4000001002a */
[----:B------:R-:W-:Y:S01]  /*29c0*/  FFMA.FTZ R43, R79, R82, R43 ;  /* 0x000000524f2b7223 */ /* 0x000fe2000001002b */
[----:B------:R-:W-:Y:S06]  /*29d0*/  BRA `(.L_x_8580) ;  /* 0x0000000000507947 */ /* 0x000fec0003800000 */
.L_x_8579:
[C---:B-----5:R-:W-:Y:S02]  /*29e0*/  PRMT R41, R37.reuse, 0x7632, R41 ;  /* 0x0000763225297816 */ /* 0x060fe40000000029 */
[----:B------:R-:W-:Y:S02]  /*29f0*/  SHF.L.U32 R46, R37, 0x10, RZ ;  /* 0x00000010252e7819 */ /* 0x000fe400000006ff */
[----:B------:R-:W-:Y:S02]  /*2a00*/  PRMT R40, R36, 0x7632, R40 ;  /* 0x0000763224287816 */ /* 0x000fe40000000028 */
[C---:B------:R-:W-:Y:S01]  /*2a10*/  PRMT R37, R38.reuse, 0x7632, R37 ;  /* 0x0000763226257816 */ /* 0x040fe20000000025 */
[----:B------:R-:W-:Y:S01]  /*2a20*/  FMUL.FTZ R46, R79, R46 ;  /* 0x0000002e4f2e7220 */ /* 0x000fe20000410000 */
[----:B0-----:R-:W-:Y:S02]  /*2a30*/  PRMT R43, R39, 0x7632, R43 ;  /* 0x00007632272b7816 */ /* 0x001fe4000000002b */
[----:B------:R-:W-:-:S02]  /*2a40*/  SHF.L.U32 R42, R38, 0x10, RZ ;  /* 0x00000010262a7819 */ /* 0x000fc400000006ff */
        /* <DEDUP_REMOVED lines=10> */
[C---:B------:R-:W-:Y:S01]  /*2af0*/  FMUL.FTZ R47, R79.reuse, R82 ;  /* 0x000000524f2f7220 */ /* 0x040fe20000410000 */
[----:B------:R-:W-:-:S02]  /*2b00*/  FMUL.FTZ R41, R79, R86 ;  /* 0x000000564f297220 */ /* 0x000fc40000410000 */
[----:B------:R-:W-:-:S07]  /*2b10*/  FMUL.FTZ R43, R79, R90 ;  /* 0x0000005a4f2b7220 */ /* 0x000fce0000410000 */
.L_x_8580:
        /* <DEDUP_REMOVED lines=99> */
.L_x_8606:
[----:B-1----:R-:W-:Y:S01]  /*3150*/  FADD.FTZ R79, R88, R79 ;  /* 0x0000004f584f7221 */ /* 0x002fe20000010000 */
[----:B------:R-:W-:Y:S01]  /*3160*/  FMUL.FTZ R36, R82, R82 ;  /* 0x0000005252247220 */ /* 0x000fe20000410000 */
[----:B------:R-:W-:Y:S02]  /*3170*/  ISETP.NE.AND P0, PT, RZ, UR5, PT ;  /* 0x00000005ff007c0c */ /* 0x000fe4000bf05270 */
[----:B------:R-:W-:Y:S02]  /*3180*/  FFMA.FTZ R84, R79, R84, UR8 ;  /* 0x000000084f547e23 */ /* 0x000fe40008010054 */
[----:B------:R-:W-:Y:S02]  /*3190*/  FSEL R79, R36, RZ, P0 ;  /* 0x000000ff244f7208 */ /* 0x000fe40000000000 */
[----:B------:R-:W-:Y:S01]  /*31a0*/  FSEL R39, R82, RZ, !P0 ;  /* 0x000000ff52277208 */ /* 0x000fe20004000000 */
[----:B------:R-:W1:Y:S02]  /*31b0*/  LDC.64 R36, c[0x0][0x428] ;  /* 0x00010a00ff247b82 */ /* 0x000e640000000a00 */
        /* <DEDUP_REMOVED lines=35> */
[C---:B------:R-:W-:Y:S01]  /*33f0*/  FADD.FTZ R41, -R39.reuse, R41 ;  /* 0x0000002927297221 */ /* 0x040fe20000010100 */
[----:B------:R-:W-:Y:S01]  /*3400*/  FADD.FTZ R26, -R39, R42 ;  /* 0x0000002a271a7221 */ /* 0x000fe20000010100 */
[----:B------:R-:W-:Y:S01]  /*3410*/  FFMA.FTZ R85, R85, R73, R70 ;  /* 0x0000004955557223 */ /* 0x000fe20000010046 */
[----:B------:R-:W-:Y:S01]  /*3420*/  FFMA.FTZ R28, R23, R71, R68 ;  /* 0x00000047171c7223 */ /* 0x000fe20000010044 */
[----:B------:R-:W-:Y:S01]  /*3430*/  FADD.FTZ R39, -R39, R43 ;  /* 0x0000002b27277221 */ /* 0x000fe20000010100 */
[----:B------:R-:W-:Y:S01]  /*3440*/  F2FP.BF16.F32.PACK_AB R20, R79, R20 ;  /* 0x000000144f14723e */ /* 0x000fe200000010ff */
[C---:B------:R-:W-:Y:S01]  /*3450*/  FMUL.FTZ R31, R38.reuse, R31 ;  /* 0x0000001f261f7220 */ /* 0x040fe20000410000 */
[----:B------:R-:W-:Y:S01]  /*3460*/  F2FP.BF16.F32.PACK_AB R22, R89, R22 ;  /* 0x000000165916723e */ /* 0x000fe200000010ff */
[----:B------:R-:W-:Y:S01]  /*3470*/  FMUL.FTZ R79, R38, R32 ;  /* 0x00000020264f7220 */ /* 0x000fe20000410000 */
[----:B------:R-:W-:Y:S01]  /*3480*/  F2FP.BF16.F32.PACK_AB R21, R28, R85 ;  /* 0x000000551c15723e */ /* 0x000fe200000010ff */
[----:B------:R-:W2:Y:S01]  /*3490*/  @!P1 LDC.64 R86, c[0x0][0x3c0] ;  /* 0x0000f000ff569b82 */ /* 0x000ea20000000a00 */
[C---:B------:R-:W-:Y:S01]  /*34a0*/  FMUL.FTZ R33, R38.reuse, R33 ;  /* 0x0000002126217220 */ /* 0x040fe20000410000 */
[C---:B------:R-:W-:Y:S01]  /*34b0*/  FMUL.FTZ R89, R38.reuse, R26 ;  /* 0x0000001a26597220 */ /* 0x040fe20000410000 */
[C---:B------:R-:W-:Y:S01]  /*34c0*/  FMUL.FTZ R32, R38.reuse, R39 ;  /* 0x0000002726207220 */ /* 0x040fe20000410000 */
[----:B------:R-:W-:Y:S01]  /*34d0*/  FMUL.FTZ R91, R38, R91 ;  /* 0x0000005b265b7220 */ /* 0x000fe20000410000 */
[----:B------:R-:W-:Y:S01]  /*34e0*/  FFMA.FTZ R28, R31, R55, R52 ;  /* 0x000000371f1c7223 */ /* 0x000fe20000010034 */
[----:B------:R-:W-:Y:S01]  /*34f0*/  FFMA.FTZ R26, R79, R53, R50 ;  /* 0x000000354f1a7223 */ /* 0x000fe20000010032 */
[----:B------:R-:W-:Y:S01]  /*3500*/  FFMA.FTZ R33, R33, R51, R6 ;  /* 0x0000003321217223 */ /* 0x000fe20000010006 */
[----:B------:R-:W3:Y:S01]  /*3510*/  @!P1 LDC.64 R84, c[0x0][0x3c8] ;  /* 0x0000f200ff549b82 */ /* 0x000ee20000000a00 */
[----:B------:R-:W-:Y:S01]  /*3520*/  FFMA.FTZ R31, R89, R19, R0 ;  /* 0x00000013591f7223 */ /* 0x000fe20000010000 */
[----:B------:R-:W-:Y:S01]  /*3530*/  FFMA.FTZ R32, R32, R48, R49 ;  /* 0x0000003020207223 */ /* 0x000fe20000010031 */
[----:B-1----:R-:W-:-:S04]  /*3540*/  IMAD.WIDE.U32 R42, R80, 0x10, R36 ;  /* 0x00000010502a7825 */ /* 0x002fc800078e0024 */
[----:B------:R-:W-:Y:S01]  /*3550*/  FFMA.FTZ R91, R91, R65, R62 ;  /* 0x000000415b5b7223 */ /* 0x000fe2000001003e */
[C---:B------:R-:W-:Y:S01]  /*3560*/  FMUL.FTZ R25, R38.reuse, R25 ;  /* 0x0000001926197220 */ /* 0x040fe20000410000 */
[----:B------:R-:W-:Y:S01]  /*3570*/  FMUL.FTZ R27, R38, R27 ;  /* 0x0000001b261b7220 */ /* 0x000fe20000410000 */
[----:B------:R-:W-:-:S04]  /*3580*/  IMAD.WIDE.U32 R80, R81, 0x10, R36 ;  /* 0x0000001051507825 */ /* 0x000fc800078e0024 */
[C---:B------:R-:W-:Y:S01]  /*3590*/  FMUL.FTZ R34, R38.reuse, R34 ;  /* 0x0000002226227220 */ /* 0x040fe20000410000 */
[----:B------:R-:W-:Y:S01]  /*35a0*/  F2FP.BF16.F32.PACK_AB R26, R33, R26 ;  /* 0x0000001a211a723e */ /* 0x000fe200000010ff */
[----:B------:R-:W-:Y:S01]  /*35b0*/  FMUL.FTZ R29, R38, R29 ;  /* 0x0000001d261d7220 */ /* 0x000fe20000410000 */
[----:B------:R-:W-:-:S04]  /*35c0*/  IMAD.WIDE.U32 R36, R83, 0x10, R36 ;  /* 0x0000001053247825 */ /* 0x000fc800078e0024 */
[----:B------:R-:W-:Y:S01]  /*35d0*/  FMUL.FTZ R83, R38, R24 ;  /* 0x0000001826537220 */ /* 0x000fe20000410000 */
[----:B------:R-:W-:Y:S01]  /*35e0*/  F2FP.BF16.F32.PACK_AB R31, R32, R31 ;  /* 0x0000001f201f723e */ /* 0x000fe200000010ff */
[----:B------:R-:W-:Y:S01]  /*35f0*/  FFMA.FTZ R24, R25, R61, R58 ;  /* 0x0000003d19187223 */ /* 0x000fe2000001003a */
[----:B------:R-:W1:Y:S01]  /*3600*/  LDC.64 R32, c[0x0][0x380] ;  /* 0x0000e000ff207b82 */ /* 0x000e620000000a00 */
[----:B------:R-:W-:Y:S01]  /*3610*/  F2FP.BF16.F32.PACK_AB R23, R30, R91 ;  /* 0x0000005b1e17723e */ /* 0x000fe200000010ff */
[----:B------:R-:W-:Y:S01]  /*3620*/  FFMA.FTZ R25, R27, R57, R54 ;  /* 0x000000391b197223 */ /* 0x000fe20000010036 */
[----:B------:R-:W-:Y:S01]  /*3630*/  FFMA.FTZ R27, R34, R8, R5 ;  /* 0x00000008221b7223 */ /* 0x000fe20000010005 */
[----:B------:R-:W-:Y:S01]  /*3640*/  FFMA.FTZ R30, R83, R7, R10 ;  /* 0x00000007531e7223 */ /* 0x000fe2000001000a */
[----:B------:R-:W-:Y:S01]  /*3650*/  FFMA.FTZ R29, R29, R59, R56 ;  /* 0x0000003b1d1d7223 */ /* 0x000fe20000010038 */
[C---:B------:R-:W-:Y:S01]  /*3660*/  FMUL.FTZ R35, R38.reuse, R35 ;  /* 0x0000002326237220 */ /* 0x040fe20000410000 */
[C---:B------:R-:W-:Y:S01]  /*3670*/  FMUL.FTZ R45, R38.reuse, R45 ;  /* 0x0000002d262d7220 */ /* 0x040fe20000410000 */
[----:B------:R-:W-:Y:S01]  /*3680*/  FMUL.FTZ R47, R38, R47 ;  /* 0x0000002f262f7220 */ /* 0x000fe20000410000 */
[----:B------:R-:W-:Y:S01]  /*3690*/  F2FP.BF16.F32.PACK_AB R27, R30, R27 ;  /* 0x0000001b1e1b723e */ /* 0x000fe200000010ff */
        /* <DEDUP_REMOVED lines=11> */
[----:B--2---:R-:W-:-:S02]  /*3750*/  @!P1 IMAD.WIDE R86, R76, 0x4, R86 ;  /* 0x000000044c569825 */ /* 0x004fc400078e0256 */
[----:B------:R-:W-:Y:S02]  /*3760*/  F2FP.BF16.F32.PACK_AB R30, R41, R30 ;  /* 0x0000001e291e723e */ /* 0x000fe400000010ff */
[----:B---3--:R-:W-:Y:S01]  /*3770*/  @!P1 IMAD.WIDE R84, R76, 0x4, R84 ;  /* 0x000000044c549825 */ /* 0x008fe200078e0254 */
[----:B------:R-:W-:Y:S01]  /*3780*/  F2FP.BF16.F32.PACK_AB R29, R34, R29 ;  /* 0x0000001d221d723e */ /* 0x000fe200000010ff */
[----:B------:R2:W-:Y:S01]  /*3790*/  @!P1 STG.E desc[UR6][R86.64], R82 ;  /* 0x0000005256009986 */ /* 0x0005e2000c101906 */
[----:B------:R-:W-:Y:S02]  /*37a0*/  F2FP.BF16.F32.PACK_AB R28, R45, R28 ;  /* 0x0000001c2d1c723e */ /* 0x000fe400000010ff */
[----:B-1----:R-:W-:Y:S01]  /*37b0*/  LEA R76, R32, R76, 0x2 ;  /* 0x0000004c204c7211 */ /* 0x002fe200078e10ff */
[----:B------:R2:W-:Y:S03]  /*37c0*/  @!P1 STG.E desc[UR6][R84.64], R38 ;  /* 0x0000002654009986 */ /* 0x0005e6000c101906 */
[----:B------:R-:W-:Y:S01]  /*37d0*/  ISETP.GE.AND P0, PT, R76, R33, PT ;  /* 0x000000214c00720c */ /* 0x000fe20003f06270 */
[----:B------:R2:W-:Y:S04]  /*37e0*/  STG.E.128 desc[UR6][R42.64], R20 ;  /* 0x000000142a007986 */ /* 0x0005e8000c101d06 */
[----:B------:R2:W-:Y:S04]  /*37f0*/  STG.E.128 desc[UR6][R80.64], R24 ;  /* 0x0000001850007986 */ /* 0x0005e8000c101d06 */
[----:B------:R2:W-:Y:S04]  /*3800*/  STG.E.128 desc[UR6][R36.64], R28 ;  /* 0x0000001c24007986 */ /* 0x0005e8000c101d06 */
[----:B------:R-:W-:Y:S05]  /*3810*/  @!P0 BRA `(.L_x_8582) ;  /* 0xffffffe800388947 */ /* 0x000fea000383ffff */
[----:B------:R-:W-:Y:S05]  /*3820*/  EXIT ;  /* 0x000000000000794d */ /* 0x000fea0003800000 */
.L_x_8573:
[----:B------:R-:W-:Y:S01]  /*3830*/  HFMA2 R37, -RZ, RZ, 0, 5.9604644775390625e-08 ;  /* 0x00000001ff257431 */ /* 0x000fe200000001ff */
[----:B------:R-:W-:Y:S01]  /*3840*/  BSSY B0, `(.L_x_8583) ;  /* 0x0000006000007945 */ /* 0x000fe20003800000 */
[----:B------:R-:W-:Y:S02]  /*3850*/  MOV R38, 0x1f ;  /* 0x0000001f00267802 */ /* 0x000fe40000000f00 */
[----:B------:R-:W-:-:S07]  /*3860*/  MOV R39, 0xffffffff ;  /* 0xffffffff00277802 */ /* 0x000fce0000000f00 */
[----:B------:R-:W-:Y:S05]  /*3870*/  WARPSYNC.COLLECTIVE R39, `(.L_x_8584) ;  /* 0x0000000027087348 */ /* 0x000fea0003c00000 */
[----:B------:R0:W1:Y:S02]  /*3880*/  SHFL.BFLY P0, R79, R36, R37, R38 ;  /* 0x0c000025244f7389 */ /* 0x0000640000000026 */
[----:B01----:R-:W-:Y:S05]  /*3890*/  ENDCOLLECTIVE ;  /* 0x000000000000791b */ /* 0x003fea0003800000 */
.L_x_8584:
[----:B------:R-:W-:Y:S05]  /*38a0*/  BSYNC B0 ;  /* 0x0000000000007941 */ /* 0x000fea0003800000 */
.L_x_8583:
        /* <DEDUP_REMOVED lines=9> */
.L_x_8585:
[----:B------:R-:W-:Y:S02]  /*3940*/  HFMA2 R37, -RZ, RZ, 0, 2.384185791015625e-07 ;  /* 0x00000004ff257431 */ /* 0x000fe400000001ff */
[----:B------:R-:W-:-:S05]  /*3950*/  FADD.FTZ R86, R85, R79 ;  /* 0x0000004f55567221 */ /* 0x000fca0000010000 */
[----:B------:R-:W-:-:S07]  /*3960*/  MOV R36, R86 ;  /* 0x0000005600247202 */ /* 0x000fce0000000f00 */
[----:B------:R-:W-:Y:S05]  /*3970*/  WARPSYNC.COLLECTIVE R39, `(.L_x_8586) ;  /* 0x0000000027087348 */ /* 0x000fea0003c00000 */
[----:B------:R0:W1:Y:S02]  /*3980*/  SHFL.BFLY P0, R79, R36, R37, R38 ;  /* 0x0c000025244f7389 */ /* 0x0000640000000026 */
[----:B01----:R-:W-:Y:S05]  /*3990*/  ENDCOLLECTIVE ;  /* 0x000000000000791b */ /* 0x003fea0003800000 */
.L_x_8586:
[----:B------:R-:W-:Y:S02]  /*39a0*/  HFMA2 R37, -RZ, RZ, 0, 4.76837158203125e-07 ;  /* 0x00000008ff257431 */ /* 0x000fe400000001ff */
[----:B------:R-:W-:-:S05]  /*39b0*/  FADD.FTZ R87, R86, R79 ;  /* 0x0000004f56577221 */ /* 0x000fca0000010000 */
[----:B------:R-:W-:-:S07]  /*39c0*/  MOV R36, R87 ;  /* 0x0000005700247202 */ /* 0x000fce0000000f00 */
[----:B------:R-:W-:Y:S05]  /*39d0*/  WARPSYNC.COLLECTIVE R39, `(.L_x_8587) ;  /* 0x0000000027087348 */ /* 0x000fea0003c00000 */
[----:B------:R0:W1:Y:S02]  /*39e0*/  SHFL.BFLY P0, R79, R36, R37, R38 ;  /* 0x0c000025244f7389 */ /* 0x0000640000000026 */
[----:B01----:R-:W-:Y:S05]  /*39f0*/  ENDCOLLECTIVE ;  /* 0x000000000000791b */ /* 0x003fea0003800000 */
.L_x_8587:
[----:B------:R-:W-:Y:S02]  /*3a00*/  HFMA2 R37, -RZ, RZ, 0, 9.5367431640625e-07 ;  /* 0x00000010ff257431 */ /* 0x000fe400000001ff */
[----:B------:R-:W-:-:S05]  /*3a10*/  FADD.FTZ R88, R87, R79 ;  /* 0x0000004f57587221 */ /* 0x000fca0000010000 */
[----:B------:R-:W-:-:S07]  /*3a20*/  MOV R36, R88 ;  /* 0x0000005800247202 */ /* 0x000fce0000000f00 */
[----:B------:R-:W-:Y:S05]  /*3a30*/  WARPSYNC.COLLECTIVE R39, `(.L_x_8588) ;  /* 0x0000000027087348 */ /* 0x000fea0003c00000 */
[----:B------:R0:W1:Y:S02]  /*3a40*/  SHFL.BFLY P0, R79, R36, R37, R38 ;  /* 0x0c000025244f7389 */ /* 0x0000640000000026 */
[----:B01----:R-:W-:Y:S05]  /*3a50*/  ENDCOLLECTIVE ;  /* 0x000000000000791b */ /* 0x003fea0003800000 */
.L_x_8588:
        /* <DEDUP_REMOVED lines=54> */
.L_x_8589:
[----:B------:R-:W-:Y:S02]  /*3dc0*/  HFMA2 R37, -RZ, RZ, 0, 1.1920928955078125e-07 ;  /* 0x00000002ff257431 */ /* 0x000fe400000001ff */
[----:B------:R-:W-:-:S05]  /*3dd0*/  FADD.FTZ R85, R36, R79 ;  /* 0x0000004f24557221 */ /* 0x000fca0000010000 */
[----:B------:R-:W-:-:S07]  /*3de0*/  MOV R36, R85 ;  /* 0x0000005500247202 */ /* 0x000fce0000000f00 */
[----:B------:R-:W-:Y:S05]  /*3df0*/  WARPSYNC.COLLECTIVE R39, `(.L_x_8590) ;  /* 0x0000000027087348 */ /* 0x000fea0003c00000 */
[----:B------:R0:W1:Y:S02]  /*3e00*/  SHFL.BFLY P0, R79, R36, R37, R38 ;  /* 0x0c000025244f7389 */ /* 0x0000640000000026 */
[----:B01----:R-:W-:Y:S05]  /*3e10*/  ENDCOLLECTIVE ;  /* 0x000000000000791b */ /* 0x003fea0003800000 */
.L_x_8590:
[----:B------:R-:W-:Y:S02]  /*3e20*/  HFMA2 R37, -RZ, RZ, 0, 2.384185791015625e-07 ;  /* 0x00000004ff257431 */ /* 0x000fe400000001ff */
[----:B------:R-:W-:-:S05]  /*3e30*/  FADD.FTZ R86, R85, R79 ;  /* 0x0000004f55567221 */ /* 0x000fca0000010000 */
[----:B------:R-:W-:-:S07]  /*3e40*/  MOV R36, R86 ;  /* 0x0000005600247202 */ /* 0x000fce0000000f00 */
[----:B------:R-:W-:Y:S05]  /*3e50*/  WARPSYNC.COLLECTIVE R39, `(.L_x_8591) ;  /* 0x0000000027087348 */ /* 0x000fea0003c00000 */
[----:B------:R0:W1:Y:S02]  /*3e60*/  SHFL.BFLY P0, R79, R36, R37, R38 ;  /* 0x0c000025244f7389 */ /* 0x0000640000000026 */
[----:B01----:R-:W-:Y:S05]  /*3e70*/  ENDCOLLECTIVE ;  /* 0x000000000000791b */ /* 0x003fea0003800000 */
.L_x_8591:
[----:B------:R-:W-:Y:S02]  /*3e80*/  HFMA2 R37, -RZ, RZ, 0, 4.76837158203125e-07 ;  /* 0x00000008ff257431 */ /* 0x000fe400000001ff */
[----:B------:R-:W-:-:S05]  /*3e90*/  FADD.FTZ R87, R86, R79 ;  /* 0x0000004f56577221 */ /* 0x000fca0000010000 */
[----:B------:R-:W-:-:S07]  /*3ea0*/  MOV R36, R87 ;  /* 0x0000005700247202 */ /* 0x000fce0000000f00 */
[----:B------:R-:W-:Y:S05]  /*3eb0*/  WARPSYNC.COLLECTIVE R39, `(.L_x_8592) ;  /* 0x0000000027087348 */ /* 0x000fea0003c00000 */
[----:B------:R0:W1:Y:S02]  /*3ec0*/  SHFL.BFLY P0, R79, R36, R37, R38 ;  /* 0x0c000025244f7389 */ /* 0x0000640000000026 */
[----:B01----:R-:W-:Y:S05]  /*3ed0*/  ENDCOLLECTIVE ;  /* 0x000000000000791b */ /* 0x003fea0003800000 */
.L_x_8592:
[----:B------:R-:W-:Y:S02]  /*3ee0*/  HFMA2 R37, -RZ, RZ, 0, 9.5367431640625e-07 ;  /* 0x00000010ff257431 */ /* 0x000fe400000001ff */
[----:B------:R-:W-:-:S05]  /*3ef0*/  FADD.FTZ R88, R87, R79 ;  /* 0x0000004f57587221 */ /* 0x000fca0000010000 */
[----:B------:R-:W-:-:S07]  /*3f00*/  MOV R36, R88 ;  /* 0x0000005800247202 */ /* 0x000fce0000000f00 */
[----:B------:R-:W-:Y:S05]  /*3f10*/  WARPSYNC.COLLECTIVE R39, `(.L_x_8593) ;  /* 0x0000000027087348 */ /* 0x000fea0003c00000 */
[----:B------:R0:W1:Y:S02]  /*3f20*/  SHFL.BFLY P0, R79, R36, R37, R38 ;  /* 0x0c000025244f7389 */ /* 0x0000640000000026 */
[----:B01----:R-:W-:Y:S05]  /*3f30*/  ENDCOLLECTIVE ;  /* 0x000000000000791b */ /* 0x003fea0003800000 */
.L_x_8593:
[----:B------:R-:W-:Y:S05]  /*3f40*/  BRA `(.L_x_8594) ;  /* 0xffffffd400d87947 */ /* 0x000fea000383ffff */
.L_x_8581:
[----:B------:R-:W-:Y:S01]  /*3f50*/  HFMA2 R38, -RZ, RZ, 0, 1.847743988037109375e-06 ;  /* 0x0000001fff267431 */ /* 0x000fe200000001ff */
[----:B------:R-:W-:Y:S01]  /*3f60*/  BSSY B0, `(.L_x_8595) ;  /* 0x0000006000007945 */ /* 0x000fe20003800000 */
[----:B------:R-:W-:Y:S02]  /*3f70*/  MOV R37, 0x1 ;  /* 0x0000000100257802 */ /* 0x000fe40000000f00 */
[----:B------:R-:W-:-:S07]  /*3f80*/  MOV R39, 0xffffffff ;  /* 0xffffffff00277802 */ /* 0x000fce0000000f00 */
[----:B------:R-:W-:Y:S05]  /*3f90*/  WARPSYNC.COLLECTIVE R39, `(.L_x_8596) ;  /* 0x0000000027087348 */ /* 0x000fea0003c00000 */
[----:B------:R0:W1:Y:S02]  /*3fa0*/  SHFL.BFLY P0, R79, R36, R37, R38 ;  /* 0x0c000025244f7389 */ /* 0x0000640000000026 */
[----:B01----:R-:W-:Y:S05]  /*3fb0*/  ENDCOLLECTIVE ;  /* 0x000000000000791b */ /* 0x003fea0003800000 */
.L_x_8596:
[----:B------:R-:W-:Y:S05]  /*3fc0*/  BSYNC B0 ;  /* 0x0000000000007941 */ /* 0x000fea0003800000 */
.L_x_8595:
        /* <DEDUP_REMOVED lines=9> */
.L_x_8597:
[----:B------:R-:W-:Y:S02]  /*4060*/  HFMA2 R37, -RZ, RZ, 0, 2.384185791015625e-07 ;  /* 0x00000004ff257431 */ /* 0x000fe400000001ff */
[----:B------:R-:W-:-:S05]  /*4070*/  FADD.FTZ R86, R85, R79 ;  /* 0x0000004f55567221 */ /* 0x000fca0000010000 */
[----:B------:R-:W-:-:S07]  /*4080*/  MOV R36, R86 ;  /* 0x0000005600247202 */ /* 0x000fce0000000f00 */
[----:B------:R-:W-:Y:S05]  /*4090*/  WARPSYNC.COLLECTIVE R39, `(.L_x_8598) ;  /* 0x0000000027087348 */ /* 0x000fea0003c00000 */
[----:B------:R0:W1:Y:S02]  /*40a0*/  SHFL.BFLY P0, R79, R36, R37, R38 ;  /* 0x0c000025244f7389 */ /* 0x0000640000000026 */
[----:B01----:R-:W-:Y:S05]  /*40b0*/  ENDCOLLECTIVE ;  /* 0x000000000000791b */ /* 0x003fea0003800000 */
.L_x_8598:
[----:B------:R-:W-:Y:S02]  /*40c0*/  HFMA2 R37, -RZ, RZ, 0, 4.76837158203125e-07 ;  /* 0x00000008ff257431 */ /* 0x000fe400000001ff */
[----:B------:R-:W-:-:S05]  /*40d0*/  FADD.FTZ R87, R86, R79 ;  /* 0x0000004f56577221 */ /* 0x000fca0000010000 */
[----:B------:R-:W-:-:S07]  /*40e0*/  MOV R36, R87 ;  /* 0x0000005700247202 */ /* 0x000fce0000000f00 */
[----:B------:R-:W-:Y:S05]  /*40f0*/  WARPSYNC.COLLECTIVE R39, `(.L_x_8599) ;  /* 0x0000000027087348 */ /* 0x000fea0003c00000 */
[----:B------:R0:W1:Y:S02]  /*4100*/  SHFL.BFLY P0, R79, R36, R37, R38 ;  /* 0x0c000025244f7389 */ /* 0x0000640000000026 */
[----:B01----:R-:W-:Y:S05]  /*4110*/  ENDCOLLECTIVE ;  /* 0x000000000000791b */ /* 0x003fea0003800000 */
.L_x_8599:
[----:B------:R-:W-:Y:S02]  /*4120*/  HFMA2 R37, -RZ, RZ, 0, 9.5367431640625e-07 ;  /* 0x00000010ff257431 */ /* 0x000fe400000001ff */
[----:B------:R-:W-:-:S05]  /*4130*/  FADD.FTZ R88, R87, R79 ;  /* 0x0000004f57587221 */ /* 0x000fca0000010000 */
[----:B------:R-:W-:-:S07]  /*4140*/  MOV R36, R88 ;  /* 0x0000005800247202 */ /* 0x000fce0000000f00 */
[----:B------:R-:W-:Y:S05]  /*4150*/  WARPSYNC.COLLECTIVE R39, `(.L_x_8600) ;  /* 0x0000000027087348 */ /* 0x000fea0003c00000 */
[----:B------:R0:W1:Y:S02]  /*4160*/  SHFL.BFLY P0, R79, R36, R37, R38 ;  /* 0x0c000025244f7389 */ /* 0x0000640000000026 */
[----:B01----:R-:W-:Y:S05]  /*4170*/  ENDCOLLECTIVE ;  /* 0x000000000000791b */ /* 0x003fea0003800000 */
.L_x_8600:
        /* <DEDUP_REMOVED lines=54> */
.L_x_8601:
[----:B------:R-:W-:Y:S02]  /*44e0*/  HFMA2 R37, -RZ, RZ, 0, 1.1920928955078125e-07 ;  /* 0x00000002ff257431 */ /* 0x000fe400000001ff */
[----:B------:R-:W-:-:S05]  /*44f0*/  FADD.FTZ R85, R36, R79 ;  /* 0x0000004f24557221 */ /* 0x000fca0000010000 */
[----:B------:R-:W-:-:S07]  /*4500*/  MOV R36, R85 ;  /* 0x0000005500247202 */ /* 0x000fce0000000f00 */
[----:B------:R-:W-:Y:S05]  /*4510*/  WARPSYNC.COLLECTIVE R39, `(.L_x_8602) ;  /* 0x0000000027087348 */ /* 0x000fea0003c00000 */
[----:B------:R0:W1:Y:S02]  /*4520*/  SHFL.BFLY P0, R79, R36, R37, R38 ;  /* 0x0c000025244f7389 */ /* 0x0000640000000026 */
[----:B01----:R-:W-:Y:S05]  /*4530*/  ENDCOLLECTIVE ;  /* 0x000000000000791b */ /* 0x003fea0003800000 */
.L_x_8602:
[----:B------:R-:W-:Y:S02]  /*4540*/  HFMA2 R37, -RZ, RZ, 0, 2.384185791015625e-07 ;  /* 0x00000004ff257431 */ /* 0x000fe400000001ff */
[----:B------:R-:W-:-:S05]  /*4550*/  FADD.FTZ R86, R85, R79 ;  /* 0x0000004f55567221 */ /* 0x000fca0000010000 */
[----:B------:R-:W-:-:S07]  /*4560*/  MOV R36, R86 ;  /* 0x0000005600247202 */ /* 0x000fce0000000f00 */
[----:B------:R-:W-:Y:S05]  /*4570*/  WARPSYNC.COLLECTIVE R39, `(.L_x_8603) ;  /* 0x0000000027087348 */ /* 0x000fea0003c00000 */
[----:B------:R0:W1:Y:S02]  /*4580*/  SHFL.BFLY P0, R79, R36, R37, R38 ;  /* 0x0c000025244f7389 */ /* 0x0000640000000026 */
[----:B01----:R-:W-:Y:S05]  /*4590*/  ENDCOLLECTIVE ;  /* 0x000000000000791b */ /* 0x003fea0003800000 */
.L_x_8603:
[----:B------:R-:W-:Y:S02]  /*45a0*/  HFMA2 R37, -RZ, RZ, 0, 4.76837158203125e-07 ;  /* 0x00000008ff257431 */ /* 0x000fe400000001ff */
[----:B------:R-:W-:-:S05]  /*45b0*/  FADD.FTZ R87, R86, R79 ;  /* 0x0000004f56577221 */ /* 0x000fca0000010000 */
[----:B------:R-:W-:-:S07]  /*45c0*/  MOV R36, R87 ;  /* 0x0000005700247202 */ /* 0x000fce0000000f00 */
[----:B------:R-:W-:Y:S05]  /*45d0*/  WARPSYNC.COLLECTIVE R39, `(.L_x_8604) ;  /* 0x0000000027087348 */ /* 0x000fea0003c00000 */
[----:B------:R0:W1:Y:S02]  /*45e0*/  SHFL.BFLY P0, R79, R36, R37, R38 ;  /* 0x0c000025244f7389 */ /* 0x0000640000000026 */
[----:B01----:R-:W-:Y:S05]  /*45f0*/  ENDCOLLECTIVE ;  /* 0x000000000000791b */ /* 0x003fea0003800000 */
.L_x_8604:
[----:B------:R-:W-:Y:S02]  /*4600*/  HFMA2 R37, -RZ, RZ, 0, 9.5367431640625e-07 ;  /* 0x00000010ff257431 */ /* 0x000fe400000001ff */
[----:B------:R-:W-:-:S05]  /*4610*/  FADD.FTZ R88, R87, R79 ;  /* 0x0000004f57587221 */ /* 0x000fca0000010000 */
[----:B------:R-:W-:-:S07]  /*4620*/  MOV R36, R88 ;  /* 0x0000005800247202 */ /* 0x000fce0000000f00 */
[----:B------:R-:W-:Y:S05]  /*4630*/  WARPSYNC.COLLECTIVE R39, `(.L_x_8605) ;  /* 0x0000000027087348 */ /* 0x000fea0003c00000 */
[----:B------:R0:W1:Y:S02]  /*4640*/  SHFL.BFLY P0, R79, R36, R37, R38 ;  /* 0x0c000025244f7389 */ /* 0x0000640000000026 */
[----:B01----:R-:W-:Y:S05]  /*4650*/  ENDCOLLECTIVE ;  /* 0x000000000000791b */ /* 0x003fea0003800000 */
.L_x_8605:
[----:B------:R-:W-:Y:S05]  /*4660*/  BRA `(.L_x_8606) ;  /* 0xffffffe800b87947 */ /* 0x000fea000383ffff */
.L_x_8607:
        /* <DEDUP_REMOVED lines=9> */
.L_x_28751:


//--------------------- .text._ZN10layer_norm13ln_fwd_kernelINS_13Kernel_traitsI13__nv_bfloat16S2_fS2_fjLj768ELj1ELj4ELj1ELj16ENS_18Kernel_traits_baseILj768ES2_S2_fS2_fjLj128EEEEELb0ELb0ELb1ELb0EEEvNS_9FwdParamsE --------------------------
	.section	.text._ZN10layer_norm13ln_fwd_kernelINS_13Kernel_traitsI13__nv_bfloat16S2_fS2_fjLj768ELj1ELj4ELj1ELj16ENS_18Kernel_traits_baseILj768ES2_S2_fS2_fjLj128EEEEELb0ELb0ELb1ELb0EEEvNS_9FwdParamsE,"ax",@progbits
	.align	128
        .global         _ZN10layer_norm13ln_fwd_kernelINS_13Kernel_traitsI13__nv_bfloat16S2_fS2_fjLj768ELj1ELj4ELj1ELj16ENS_18Kernel_traits_baseILj768ES2_S2_fS2_fjLj128EEEEELb0ELb0ELb1ELb0EEEvNS_9FwdParamsE
        .type           _ZN10layer_norm13ln_fwd_kernelINS_13Kernel_traitsI13__nv_bfloat16S2_fS2_fjLj768ELj1ELj4ELj1ELj16ENS_18Kernel_traits_baseILj768ES2_S2_fS2_fjLj128EEEEELb0ELb0ELb1ELb0EEEvNS_9FwdParamsE,@function
        .size           _ZN10layer_norm13ln_fwd_kernelINS_13Kernel_traitsI13__nv_bfloat16S2_fS2_fjLj768ELj1ELj4ELj1ELj16ENS_18Kernel_traits_baseILj768ES2_S2_fS2_fjLj128EEEEELb0ELb0ELb1ELb0EEEvNS_9FwdParamsE,(.L_x_28752 - _ZN10layer_norm13ln_fwd_kernelINS_13Kernel_traitsI13__nv_bfloat16S2_fS2_fjLj768ELj1ELj4ELj1ELj16ENS_18Kernel_traits_baseILj768ES2_S2_fS2_fjLj128EEEEELb0ELb0ELb1ELb0EEEvNS_9FwdParamsE)
        .other          _ZN10layer_norm13ln_fwd_kernelINS_13Kernel_traitsI13__nv_bfloat16S2_fS2_fjLj768ELj1ELj4ELj1ELj16ENS_18Kernel_traits_baseILj768ES2_S2_fS2_fjLj128EEEEELb0ELb0ELb1ELb0EEEvNS_9FwdParamsE,@"STO_CUDA_ENTRY STV_DEFAULT"
_ZN10layer_norm13ln_fwd_kernelINS_13Kernel_traitsI13__nv_bfloat16S2_fS2_fjLj768ELj1ELj4ELj1ELj16ENS_18Kernel_traits_baseILj768ES2_S2_fS2_fjLj128EEEEELb0ELb0ELb1ELb0EEEvNS_9FwdParamsE:
.text._ZN10layer_norm13ln_fwd_kernelINS_13Kernel_traitsI13__nv_bfloat16S2_fS2_fjLj768ELj1ELj4ELj1ELj16ENS_18Kernel_traits_baseILj768ES2_S2_fS2_fjLj128EEEEELb0ELb0ELb1ELb0EEEvNS_9FwdParamsE:
        /* <DEDUP_REMOVED lines=44> */
.L_x_8609:
        /* <DEDUP_REMOVED lines=23> */
.L_x_8610:
[----:B------:R-:W-:Y:S05]  /*0430*/  BSYNC.RECONVERGENT B0 ;  /* 0x0000000000007941 */ /* 0x000fea0003800200 */
.L_x_8608:
        /* <DEDUP_REMOVED lines=25> */
[----:B012---:R-:W-:-:S07]  /*05d0*/  PRMT R9, R12, 0x7632, R9 ;  /* 0x000076320c097816 */ /* 0x007fce0000000009 */
.L_x_8636:
[----:B------:R-:W0:Y:S02]  /*05e0*/  LDC.64 R64, c[0x0][0x3f0] ;  /* 0x0000fc00ff407b82 */ /* 0x000e240000000a00 */
[----:B0-----:R-:W-:-:S06]  /*05f0*/  IMAD.WIDE R66, R77, 0x4, R64 ;  /* 0x000000044d427825 */ /* 0x001fcc00078e0240 */
[----:B------:R-:W0:Y:S01]  /*0600*/  LDC.64 R64, c[0x0][0x3f8] ;  /* 0x0000fe00ff407b82 */ /* 0x000e220000000a00 */
[----:B------:R-:W2:Y:S01]  /*0610*/  LDG.E R66, desc[UR6][R66.64] ;  /* 0x0000000642427981 */ /* 0x000ea2000c1e1900 */
[----:B0-----:R-:W-:-:S06]  /*0620*/  IMAD.WIDE R82, R77, 0x4, R64 ;  /* 0x000000044d527825 */ /* 0x001fcc00078e0240 */
[----:B------:R-:W0:Y:S01]  /*0630*/  LDC R64, c[0x0][0x388] ;  /* 0x0000e200ff407b82 */ /* 0x000e220000000800 */
[----:B------:R1:W5:Y:S01]  /*0640*/  LDG.E R65, desc[UR6][R82.64] ;  /* 0x0000000652417981 */ /* 0x000362000c1e1900 */
[----:B------:R-:W-:Y:S01]  /*0650*/  ISETP.GE.U32.AND P0, PT, R78, 0x20, PT ;  /* 0x000000204e00780c */ /* 0x000fe20003f06070 */
[----:B------:R-:W-:Y:S01]  /*0660*/  BSSY.RECONVERGENT B0, `(.L_x_8611) ;  /* 0x0000062000007945 */ /* 0x000fe20003800200 */
[----:B--2---:R-:W-:-:S13]  /*0670*/  ISETP.GE.AND P3, PT, R66, 0x1, PT ;  /* 0x000000014200780c */ /* 0x004fda0003f66270 */
[----:B------:R-:W-:-:S05]  /*0680*/  @P3 IADD3 R81, PT, PT, R66, -0x1, RZ ;  /* 0xffffffff42513810 */ /* 0x000fca0007ffe0ff */
[-C--:B0-----:R-:W-:Y:S02]  /*0690*/  @P3 IMAD R80, R81, R64.reuse, RZ ;  /* 0x0000004051503224 */ /* 0x081fe400078e02ff */
        /* <DEDUP_REMOVED lines=8> */
[----:B-1----:R-:W-:Y:S06]  /*0720*/  @!P0 BRA `(.L_x_8612) ;  /* 0x0000000400548947 */ /* 0x002fec0003800000 */
[----:B------:R-:W-:Y:S04]  /*0730*/  BSSY.RECONVERGENT B1, `(.L_x_8613) ;  /* 0x0000005000017945 */ /* 0x000fe80003800200 */
[----:B------:R-:W-:Y:S05]  /*0740*/  @!P3 BRA `(.L_x_8614) ;  /* 0x00000000000cb947 */ /* 0x000fea0003800000 */
[----:B------:R-:W0:Y:S02]  /*0750*/  LDC.64 R36, c[0x0][0x390] ;  /* 0x0000e400ff247b82 */ /* 0x000e240000000a00 */
[----:B0-----:R-:W-:-:S06]  /*0760*/  IMAD.WIDE.U32 R36, R80, 0x10, R36 ;  /* 0x0000001050247825 */ /* 0x001fcc00078e0024 */
[----:B------:R-:W5:Y:S02]  /*0770*/  LDG.E.128 R36, desc[UR6][R36.64] ;  /* 0x0000000624247981 */ /* 0x000f64000c1e1d00 */
.L_x_8614:
[----:B------:R-:W-:Y:S05]  /*0780*/  BSYNC.RECONVERGENT B1 ;  /* 0x0000000000017941 */ /* 0x000fea0003800200 */
.L_x_8613:
[----:B------:R-:W-:-:S04]  /*0790*/  UISETP.NE.U32.AND UP0, UPT, UR4, URZ, UPT ;  /* 0x000000ff0400728c */ /* 0x000fc8000bf05070 */
[----:B------:R-:W-:-:S09]  /*07a0*/  UISETP.NE.AND.EX UP0, UPT, UR5, URZ, UPT, UP0 ;  /* 0x000000ff0500728c */ /* 0x000fd2000bf05300 */
[----:B------:R-:W-:Y:S05]  /*07b0*/  BRA.U !UP0, `(.L_x_8615) ;  /* 0x0000000108887547 */ /* 0x000fea000b800000 */
[----:B------:R-:W0:Y:S02]  /*07c0*/  LDC.64 R82, c[0x0][0x3a0] ;  /* 0x0000e800ff527b82 */ /* 0x000e240000000a00 */
[----:B0-----:R-:W-:-:S05]  /*07d0*/  IMAD.WIDE.U32 R82, R67, 0x20, R82 ;  /* 0x0000002043527825 */ /* 0x001fca00078e0052 */
[----:B------:R-:W2:Y:S04]  /*07e0*/  LDG.E.128 R40, desc[UR6][R82.64] ;  /* 0x0000000652287981 */ /* 0x000ea8000c1e1d00 */
[----:B------:R0:W3:Y:S01]  /*07f0*/  LDG.E.128 R44, desc[UR6][R82.64+0x10] ;  /* 0x00001006522c7981 */ /* 0x0000e2000c1e1d00 */
[----:B------:R-:W-:-:S13]  /*0800*/  ISETP.GT.AND P1, PT, R66, RZ, PT ;  /* 0x000000ff4200720c */ /* 0x000fda0003f24270 */
[----:B------:R-:W2:Y:S01]  /*0810*/  @P1 LDC R84, c[0x0][0x40c] ;  /* 0x00010300ff541b82 */ /* 0x000ea20000000800 */
[----:B-----5:R-:W-:-:S07]  /*0820*/  @P1 SHF.L.U32 R81, R36, 0x10, RZ ;  /* 0x0000001024511819 */ /* 0x020fce00000006ff */
[----:B------:R-:W1:Y:S08]  /*0830*/  @P1 LDC R86, c[0x0][0x40c] ;  /* 0x00010300ff561b82 */ /* 0x000e700000000800 */
[----:B------:R-:W4:Y:S08]  /*0840*/  @P1 LDC R85, c[0x0][0x40c] ;  /* 0x00010300ff551b82 */ /* 0x000f300000000800 */
[----:B0-----:R-:W3:Y:S08]  /*0850*/  @P1 LDC R83, c[0x0][0x40c] ;  /* 0x00010300ff531b82 */ /* 0x001ef00000000800 */
[----:B------:R-:W0:Y:S01]  /*0860*/  @P1 LDC R87, c[0x0][0x40c] ;  /* 0x00010300ff571b82 */ /* 0x000e220000000800 */
[----:B--2---:R-:W-:Y:S01]  /*0870*/  @P1 FFMA.FTZ R40, R81, R84, R40 ;  /* 0x0000005451281223 */ /* 0x004fe20000010028 */
[----:B------:R-:W-:-:S04]  /*0880*/  @P1 PRMT R81, R36, 0x7632, R81 ;  /* 0x0000763224511816 */ /* 0x000fc80000000051 */
[----:B------:R-:W-:Y:S02]  /*0890*/  @P1 SHF.L.U32 R84, R81, 0x10, RZ ;  /* 0x0000001051541819 */ /* 0x000fe400000006ff */
[----:B------:R-:W-:-:S03]  /*08a0*/  @P1 SHF.L.U32 R81, R37, 0x10, RZ ;  /* 0x0000001025511819 */ /* 0x000fc600000006ff */
[----:B----4-:R-:W-:Y:S02]  /*08b0*/  @P1 FFMA.FTZ R41, R84, R85, R41 ;  /* 0x0000005554291223 */ /* 0x010fe40000010029 */
[----:B-1----:R-:W-:Y:S01]  /*08c0*/  @P1 FFMA.FTZ R42, R81, R86, R42 ;  /* 0x00000056512a1223 */ /* 0x002fe2000001002a */
[----:B------:R-:W-:Y:S01]  /*08d0*/  @P1 PRMT R81, R37, 0x7632, R81 ;  /* 0x0000763225511816 */ /* 0x000fe20000000051 */
[----:B------:R-:W1:Y:S03]  /*08e0*/  @P1 LDC R85, c[0x0][0x40c] ;  /* 0x00010300ff551b82 */ /* 0x000e660000000800 */
[----:B------:R-:W-:Y:S02]  /*08f0*/  @P1 SHF.L.U32 R82, R81, 0x10, RZ ;  /* 0x0000001051521819 */ /* 0x000fe400000006ff */
[----:B------:R-:W-:-:S03]  /*0900*/  @P1 SHF.L.U32 R81, R38, 0x10, RZ ;  /* 0x0000001026511819 */ /* 0x000fc600000006ff */
[----:B------:R-:W2:Y:S01]  /*0910*/  @P1 LDC R84, c[0x0][0x40c] ;  /* 0x00010300ff541b82 */ /* 0x000ea20000000800 */
[----:B0-----:R-:W-:Y:S01]  /*0920*/  @P1 FFMA.FTZ R43, R82, R87, R43 ;  /* 0x00000057522b1223 */ /* 0x001fe2000001002b */
[----:B---3--:R-:W-:Y:S01]  /*0930*/  @P1 FFMA.FTZ R44, R81, R83, R44 ;  /* 0x00000053512c1223 */ /* 0x008fe2000001002c */
[----:B------:R-:W-:-:S04]  /*0940*/  @P1 PRMT R81, R38, 0x7632, R81 ;  /* 0x0000763226511816 */ /* 0x000fc80000000051 */
[----:B------:R-:W-:Y:S01]  /*0950*/  @P1 SHF.L.U32 R82, R81, 0x10, RZ ;  /* 0x0000001051521819 */ /* 0x000fe200000006ff */
[----:B------:R-:W0:Y:S01]  /*0960*/  @P1 LDC R83, c[0x0][0x40c] ;  /* 0x00010300ff531b82 */ /* 0x000e220000000800 */
[----:B------:R-:W-:-:S05]  /*0970*/  @P1 SHF.L.U32 R81, R39, 0x10, RZ ;  /* 0x0000001027511819 */ /* 0x000fca00000006ff */
[----:B-1----:R-:W-:Y:S01]  /*0980*/  @P1 FFMA.FTZ R46, R81, R85, R46 ;  /* 0x00000055512e1223 */ /* 0x002fe2000001002e */
[----:B------:R-:W-:Y:S01]  /*0990*/  @P1 PRMT R81, R39, 0x7632, R81 ;  /* 0x0000763227511816 */ /* 0x000fe20000000051 */
[----:B--2---:R-:W-:-:S03]  /*09a0*/  @P1 FFMA.FTZ R45, R82, R84, R45 ;  /* 0x00000054522d1223 */ /* 0x004fc6000001002d */
[----:B------:R-:W-:-:S05]  /*09b0*/  @P1 SHF.L.U32 R82, R81, 0x10, RZ ;  /* 0x0000001051521819 */ /* 0x000fca00000006ff */
[----:B0-----:R-:W-:Y:S01]  /*09c0*/  @P1 FFMA.FTZ R47, R82, R83, R47 ;  /* 0x00000053522f1223 */ /* 0x001fe2000001002f */
[----:B------:R-:W-:Y:S06]  /*09d0*/  BRA `(.L_x_8616) ;  /* 0x0000000000907947 */ /* 0x000fec0003800000 */
.L_x_8615:
[----:B------:R-:W0:Y:S01]  /*09e0*/  @P3 LDC R45, c[0x0][0x40c] ;  /* 0x00010300ff2d3b82 */ /* 0x000e220000000800 */
[----:B-----5:R-:W-:Y:S01]  /*09f0*/  @P3 PRMT R40, R36, 0x7632, R40 ;  /* 0x0000763224283816 */ /* 0x020fe20000000028 */
[----:B------:R-:W-:Y:S01]  /*0a00*/  HFMA2 R43, -RZ, RZ, 0, 0 ;  /* 0x00000000ff2b7431 */ /* 0x000fe200000001ff */
[----:B------:R-:W-:Y:S02]  /*0a10*/  @P3 PRMT R42, R37, 0x7632, R42 ;  /* 0x00007632252a3816 */ /* 0x000fe4000000002a */
[----:B------:R-:W-:Y:S02]  /*0a20*/  @P3 SHF.L.U32 R40, R40, 0x10, RZ ;  /* 0x0000001028283819 */ /* 0x000fe400000006ff */
[----:B------:R-:W-:Y:S01]  /*0a30*/  MOV R41, RZ ;  /* 0x000000ff00297202 */ /* 0x000fe20000000f00 */
[----:B------:R-:W1:Y:S01]  /*0a40*/  @P3 LDC R47, c[0x0][0x40c] ;  /* 0x00010300ff2f3b82 */ /* 0x000e620000000800 */
[----:B------:R-:W-:Y:S02]  /*0a50*/  @P3 SHF.L.U32 R42, R42, 0x10, RZ ;  /* 0x000000102a2a3819 */ /* 0x000fe400000006ff */
[----:B------:R-:W-:-:S05]  /*0a60*/  @P3 SHF.L.U32 R84, R38, 0x10, RZ ;  /* 0x0000001026543819 */ /* 0x000fca00000006ff */
[----:B------:R-:W2:Y:S08]  /*0a70*/  @P3 LDC R83, c[0x0][0x40c] ;  /* 0x00010300ff533b82 */ /* 0x000eb00000000800 */
[----:B------:R-:W3:Y:S01]  /*0a80*/  @P3 LDC R85, c[0x0][0x40c] ;  /* 0x00010300ff553b82 */ /* 0x000ee20000000800 */
[----:B0-----:R-:W-:Y:S01]  /*0a90*/  @P3 FMUL.FTZ R41, R40, R45 ;  /* 0x0000002d28293220 */ /* 0x001fe20000410000 */
[----:B------:R-:W-:-:S02]  /*0aa0*/  @P3 PRMT R40, R38, 0x7632, R40 ;  /* 0x0000763226283816 */ /* 0x000fc40000000028 */
[----:B------:R-:W-:Y:S02]  /*0ab0*/  MOV R45, RZ ;  /* 0x000000ff002d7202 */ /* 0x000fe40000000f00 */
[----:B------:R-:W-:Y:S02]  /*0ac0*/  @P3 SHF.L.U32 R40, R40, 0x10, RZ ;  /* 0x0000001028283819 */ /* 0x000fe400000006ff */
[----:B------:R-:W0:Y:S01]  /*0ad0*/  @P3 LDC R44, c[0x0][0x40c] ;  /* 0x00010300ff2c3b82 */ /* 0x000e220000000800 */
[----:B-1----:R-:W-:Y:S01]  /*0ae0*/  @P3 FMUL.FTZ R43, R42, R47 ;  /* 0x0000002f2a2b3220 */ /* 0x002fe20000410000 */
[----:B------:R-:W-:Y:S01]  /*0af0*/  @P3 PRMT R42, R39, 0x7632, R42 ;  /* 0x00007632272a3816 */ /* 0x000fe2000000002a */
[----:B------:R-:W-:-:S03]  /*0b00*/  HFMA2 R47, -RZ, RZ, 0, 0 ;  /* 0x00000000ff2f7431 */ /* 0x000fc600000001ff */
[----:B------:R-:W-:Y:S02]  /*0b10*/  @P3 SHF.L.U32 R42, R42, 0x10, RZ ;  /* 0x000000102a2a3819 */ /* 0x000fe400000006ff */
[----:B------:R-:W1:Y:S01]  /*0b20*/  @P3 LDC R46, c[0x0][0x40c] ;  /* 0x00010300ff2e3b82 */ /* 0x000e620000000800 */
[----:B--2---:R-:W-:Y:S01]  /*0b30*/  @P3 FMUL.FTZ R45, R40, R83 ;  /* 0x00000053282d3220 */ /* 0x004fe20000410000 */
[----:B------:R-:W-:Y:S02]  /*0b40*/  @P3 SHF.L.U32 R83, R36, 0x10, RZ ;  /* 0x0000001024533819 */ /* 0x000fe400000006ff */
[----:B------:R-:W-:-:S04]  /*0b50*/  MOV R40, RZ ;  /* 0x000000ff00287202 */ /* 0x000fc80000000f00 */
[----:B------:R-:W2:Y:S01]  /*0b60*/  @P3 LDC R81, c[0x0][0x40c] ;  /* 0x00010300ff513b82 */ /* 0x000ea20000000800 */
[----:B---3--:R-:W-:Y:S01]  /*0b70*/  @P3 FMUL.FTZ R47, R42, R85 ;  /* 0x000000552a2f3220 */ /* 0x008fe20000410000 */
[----:B------:R-:W-:Y:S01]  /*0b80*/  @P3 SHF.L.U32 R85, R37, 0x10, RZ ;  /* 0x0000001025553819 */ /* 0x000fe200000006ff */
[----:B------:R-:W-:-:S05]  /*0b90*/  HFMA2 R42, -RZ, RZ, 0, 0 ;  /* 0x00000000ff2a7431 */ /* 0x000fca00000001ff */
[----:B------:R-:W3:Y:S01]  /*0ba0*/  @P3 LDC R82, c[0x0][0x40c] ;  /* 0x00010300ff523b82 */ /* 0x000ee20000000800 */
[----:B0-----:R-:W-:Y:S01]  /*0bb0*/  @P3 FMUL.FTZ R40, R83, R44 ;  /* 0x0000002c53283220 */ /* 0x001fe20000410000 */
[----:B------:R-:W-:Y:S02]  /*0bc0*/  @P3 SHF.L.U32 R83, R39, 0x10, RZ ;  /* 0x0000001027533819 */ /* 0x000fe400000006ff */
[----:B------:R-:W-:Y:S01]  /*0bd0*/  MOV R44, RZ ;  /* 0x000000ff002c7202 */ /* 0x000fe20000000f00 */
[----:B-1----:R-:W-:Y:S01]  /*0be0*/  @P3 FMUL.FTZ R42, R85, R46 ;  /* 0x0000002e552a3220 */ /* 0x002fe20000410000 */
[----:B------:R-:W-:Y:S02]  /*0bf0*/  HFMA2 R46, -RZ, RZ, 0, 0 ;  /* 0x00000000ff2e7431 */ /* 0x000fe400000001ff */
[----:B--2---:R-:W-:Y:S01]  /*0c00*/  @P3 FMUL.FTZ R44, R84, R81 ;  /* 0x00000051542c3220 */ /* 0x004fe20000410000 */
[----:B---3--:R-:W-:-:S07]  /*0c10*/  @P3 FMUL.FTZ R46, R83, R82 ;  /* 0x00000052532e3220 */ /* 0x008fce0000410000 */
.L_x_8616:
[----:B------:R-:W0:Y:S01]  /*0c20*/  LDC.64 R82, c[0x0][0x3a8] ;  /* 0x0000ea00ff527b82 */ /* 0x000e220000000a00 */
[----:B------:R-:W-:Y:S01]  /*0c30*/  IADD3 R80, PT, PT, R80, 0x20, RZ ;  /* 0x0000002050507810 */ /* 0x000fe20007ffe0ff */
[C---:B0-----:R-:W-:Y:S01]  /*0c40*/  IMAD.WIDE.U32 R82, R67.reuse, 0x20, R82 ;  /* 0x0000002043527825 */ /* 0x041fe200078e0052 */
[----:B------:R-:W-:-:S04]  /*0c50*/  IADD3 R67, PT, PT, R67, 0x20, RZ ;  /* 0x0000002043437810 */ /* 0x000fc80007ffe0ff */
[----:B------:R0:W-:Y:S04]  /*0c60*/  STG.E.128 desc[UR6][R82.64], R40 ;  /* 0x0000002852007986 */ /* 0x0001e8000c101d06 */
[----:B------:R0:W-:Y:S02]  /*0c70*/  STG.E.128 desc[UR6][R82.64+0x10], R44 ;  /* 0x0000102c52007986 */ /* 0x0001e4000c101d06 */
.L_x_8612:
[----:B------:R-:W-:Y:S05]  /*0c80*/  BSYNC.RECONVERGENT B0 ;  /* 0x0000000000007941 */ /* 0x000fea0003800200 */
.L_x_8611:
        /* <DEDUP_REMOVED lines=8> */
.L_x_8620:
[----:B------:R-:W-:Y:S05]  /*0d10*/  BSYNC.RECONVERGENT B1 ;  /* 0x0000000000017941 */ /* 0x000fea0003800200 */
.L_x_8619:
[----:B------:R-:W-:-:S04]  /*0d20*/  UISETP.NE.U32.AND UP0, UPT, UR4, URZ, UPT ;  /* 0x000000ff0400728c */ /* 0x000fc8000bf05070 */
[----:B------:R-:W-:-:S09]  /*0d30*/  UISETP.NE.AND.EX UP0, UPT, UR5, URZ, UPT, UP0 ;  /* 0x000000ff0500728c */ /* 0x000fd2000bf05300 */
[----:B------:R-:W-:Y:S05]  /*0d40*/  BRA.U !UP0, `(.L_x_8621) ;  /* 0x0000000108887547 */ /* 0x000fea000b800000 */
[----:B0-----:R-:W0:Y:S02]  /*0d50*/  LDC.64 R82, c[0x0][0x3a0] ;  /* 0x0000e800ff527b82 */ /* 0x001e240000000a00 */
        /* <DEDUP_REMOVED lines=33> */
.L_x_8621:
[----:B------:R-:W1:Y:S01]  /*0f70*/  @P3 LDC R53, c[0x0][0x40c] ;  /* 0x00010300ff353b82 */ /* 0x000e620000000800 */
[----:B-----5:R-:W-:Y:S01]  /*0f80*/  @P3 PRMT R48, R36, 0x7632, R48 ;  /* 0x0000763224303816 */ /* 0x020fe20000000030 */
[----:B------:R-:W-:Y:S01]  /*0f90*/  HFMA2 R51, -RZ, RZ, 0, 0 ;  /* 0x00000000ff337431 */ /* 0x000fe200000001ff */
[----:B------:R-:W-:Y:S02]  /*0fa0*/  @P3 PRMT R50, R37, 0x7632, R50 ;  /* 0x0000763225323816 */ /* 0x000fe40000000032 */
[----:B------:R-:W-:Y:S02]  /*0fb0*/  @P3 SHF.L.U32 R48, R48, 0x10, RZ ;  /* 0x0000001030303819 */ /* 0x000fe400000006ff */
[----:B------:R-:W-:Y:S01]  /*0fc0*/  MOV R49, RZ ;  /* 0x000000ff00317202 */ /* 0x000fe20000000f00 */
[----:B------:R-:W2:Y:S01]  /*0fd0*/  @P3 LDC R55, c[0x0][0x40c] ;  /* 0x00010300ff373b82 */ /* 0x000ea20000000800 */
[----:B------:R-:W-:Y:S02]  /*0fe0*/  @P3 SHF.L.U32 R50, R50, 0x10, RZ ;  /* 0x0000001032323819 */ /* 0x000fe400000006ff */
[----:B------:R-:W-:-:S05]  /*0ff0*/  @P3 SHF.L.U32 R84, R38, 0x10, RZ ;  /* 0x0000001026543819 */ /* 0x000fca00000006ff */
[----:B0-----:R-:W0:Y:S08]  /*1000*/  @P3 LDC R83, c[0x0][0x40c] ;  /* 0x00010300ff533b82 */ /* 0x001e300000000800 */
[----:B------:R-:W3:Y:S01]  /*1010*/  @P3 LDC R85, c[0x0][0x40c] ;  /* 0x00010300ff553b82 */ /* 0x000ee20000000800 */
[----:B-1----:R-:W-:Y:S01]  /*1020*/  @P3 FMUL.FTZ R49, R48, R53 ;  /* 0x0000003530313220 */ /* 0x002fe20000410000 */
[----:B------:R-:W-:-:S02]  /*1030*/  @P3 PRMT R48, R38, 0x7632, R48 ;  /* 0x0000763226303816 */ /* 0x000fc40000000030 */
[----:B------:R-:W-:Y:S02]  /*1040*/  MOV R53, RZ ;  /* 0x000000ff00357202 */ /* 0x000fe40000000f00 */
[----:B------:R-:W-:Y:S02]  /*1050*/  @P3 SHF.L.U32 R48, R48, 0x10, RZ ;  /* 0x0000001030303819 */ /* 0x000fe400000006ff */
[----:B------:R-:W1:Y:S01]  /*1060*/  @P3 LDC R52, c[0x0][0x40c] ;  /* 0x00010300ff343b82 */ /* 0x000e620000000800 */
[----:B--2---:R-:W-:Y:S01]  /*1070*/  @P3 FMUL.FTZ R51, R50, R55 ;  /* 0x0000003732333220 */ /* 0x004fe20000410000 */
[----:B------:R-:W-:Y:S01]  /*1080*/  @P3 PRMT R50, R39, 0x7632, R50 ;  /* 0x0000763227323816 */ /* 0x000fe20000000032 */
[----:B------:R-:W-:-:S03]  /*1090*/  HFMA2 R55, -RZ, RZ, 0, 0 ;  /* 0x00000000ff377431 */ /* 0x000fc600000001ff */
[----:B------:R-:W-:Y:S02]  /*10a0*/  @P3 SHF.L.U32 R50, R50, 0x10, RZ ;  /* 0x0000001032323819 */ /* 0x000fe400000006ff */
[----:B------:R-:W2:Y:S01]  /*10b0*/  @P3 LDC R54, c[0x0][0x40c] ;  /* 0x00010300ff363b82 */ /* 0x000ea20000000800 */
[----:B0-----:R-:W-:Y:S01]  /*10c0*/  @P3 FMUL.FTZ R53, R48, R83 ;  /* 0x0000005330353220 */ /* 0x001fe20000410000 */
[----:B------:R-:W-:Y:S02]  /*10d0*/  @P3 SHF.L.U32 R83, R36, 0x10, RZ ;  /* 0x0000001024533819 */ /* 0x000fe400000006ff */
[----:B------:R-:W-:-:S04]  /*10e0*/  MOV R48, RZ ;  /* 0x000000ff00307202 */ /* 0x000fc80000000f00 */
[----:B------:R-:W0:Y:S01]  /*10f0*/  @P3 LDC R81, c[0x0][0x40c] ;  /* 0x00010300ff513b82 */ /* 0x000e220000000800 */
[----:B---3--:R-:W-:Y:S01]  /*1100*/  @P3 FMUL.FTZ R55, R50, R85 ;  /* 0x0000005532373220 */ /* 0x008fe20000410000 */
[----:B------:R-:W-:Y:S01]  /*1110*/  @P3 SHF.L.U32 R85, R37, 0x10, RZ ;  /* 0x0000001025553819 */ /* 0x000fe200000006ff */
[----:B------:R-:W-:-:S05]  /*1120*/  HFMA2 R50, -RZ, RZ, 0, 0 ;  /* 0x00000000ff327431 */ /* 0x000fca00000001ff */
[----:B------:R-:W3:Y:S01]  /*1130*/  @P3 LDC R82, c[0x0][0x40c] ;  /* 0x00010300ff523b82 */ /* 0x000ee20000000800 */
[----:B-1----:R-:W-:Y:S01]  /*1140*/  @P3 FMUL.FTZ R48, R83, R52 ;  /* 0x0000003453303220 */ /* 0x002fe20000410000 */
[----:B------:R-:W-:Y:S02]  /*1150*/  @P3 SHF.L.U32 R83, R39, 0x10, RZ ;  /* 0x0000001027533819 */ /* 0x000fe400000006ff */
[----:B------:R-:W-:Y:S01]  /*1160*/  MOV R52, RZ ;  /* 0x000000ff00347202 */ /* 0x000fe20000000f00 */
[----:B--2---:R-:W-:Y:S01]  /*1170*/  @P3 FMUL.FTZ R50, R85, R54 ;  /* 0x0000003655323220 */ /* 0x004fe20000410000 */
[----:B------:R-:W-:Y:S02]  /*1180*/  HFMA2 R54, -RZ, RZ, 0, 0 ;  /* 0x00000000ff367431 */ /* 0x000fe400000001ff */
[----:B0-----:R-:W-:Y:S01]  /*1190*/  @P3 FMUL.FTZ R52, R84, R81 ;  /* 0x0000005154343220 */ /* 0x001fe20000410000 */
[----:B---3--:R-:W-:-:S07]  /*11a0*/  @P3 FMUL.FTZ R54, R83, R82 ;  /* 0x0000005253363220 */ /* 0x008fce0000410000 */
.L_x_8622:
[----:B------:R-:W0:Y:S01]  /*11b0*/  LDC.64 R82, c[0x0][0x3a8] ;  /* 0x0000ea00ff527b82 */ /* 0x000e220000000a00 */
[----:B------:R-:W-:Y:S01]  /*11c0*/  IADD3 R80, PT, PT, R80, 0x20, RZ ;  /* 0x0000002050507810 */ /* 0x000fe20007ffe0ff */
[C---:B0-----:R-:W-:Y:S01]  /*11d0*/  IMAD.WIDE.U32 R82, R67.reuse, 0x20, R82 ;  /* 0x0000002043527825 */ /* 0x041fe200078e0052 */
[----:B------:R-:W-:-:S04]  /*11e0*/  IADD3 R67, PT, PT, R67, 0x20, RZ ;  /* 0x0000002043437810 */ /* 0x000fc80007ffe0ff */
[----:B------:R1:W-:Y:S04]  /*11f0*/  STG.E.128 desc[UR6][R82.64], R48 ;  /* 0x0000003052007986 */ /* 0x0003e8000c101d06 */
[----:B------:R1:W-:Y:S02]  /*1200*/  STG.E.128 desc[UR6][R82.64+0x10], R52 ;  /* 0x0000103452007986 */ /* 0x0003e4000c101d06 */
.L_x_8618:
[----:B------:R-:W-:Y:S05]  /*1210*/  BSYNC.RECONVERGENT B0 ;  /* 0x0000000000007941 */ /* 0x000fea0003800200 */
.L_x_8617:
        /* <DEDUP_REMOVED lines=8> */
.L_x_8626:
[----:B------:R-:W-:Y:S05]  /*12a0*/  BSYNC.RECONVERGENT B1 ;  /* 0x0000000000017941 */ /* 0x000fea0003800200 */
.L_x_8625:
[----:B------:R-:W-:-:S04]  /*12b0*/  UISETP.NE.U32.AND UP0, UPT, UR4, URZ, UPT ;  /* 0x000000ff0400728c */ /* 0x000fc8000bf05070 */
[----:B------:R-:W-:-:S09]  /*12c0*/  UISETP.NE.AND.EX UP0, UPT, UR5, URZ, UPT, UP0 ;  /* 0x000000ff0500728c */ /* 0x000fd2000bf05300 */
[----:B------:R-:W-:Y:S05]  /*12d0*/  BRA.U !UP0, `(.L_x_8627) ;  /* 0x0000000108887547 */ /* 0x000fea000b800000 */
[----:B------:R-:W2:Y:S02]  /*12e0*/  LDC.64 R80, c[0x0][0x3a0] ;  /* 0x0000e800ff507b82 */ /* 0x000ea40000000a00 */
[----:B--2---:R-:W-:-:S05]  /*12f0*/  IMAD.WIDE.U32 R80, R67, 0x20, R80 ;  /* 0x0000002043507825 */ /* 0x004fca00078e0050 */
[----:B------:R-:W2:Y:S04]  /*1300*/  LDG.E.128 R56, desc[UR6][R80.64] ;  /* 0x0000000650387981 */ /* 0x000ea8000c1e1d00 */
[----:B------:R3:W4:Y:S01]  /*1310*/  LDG.E.128 R60, desc[UR6][R80.64+0x10] ;  /* 0x00001006503c7981 */ /* 0x000722000c1e1d00 */
[----:B------:R-:W-:-:S13]  /*1320*/  ISETP.GT.AND P3, PT, R66, RZ, PT ;  /* 0x000000ff4200720c */ /* 0x000fda0003f64270 */
[----:B01----:R-:W2:Y:S01]  /*1330*/  @P3 LDC R82, c[0x0][0x40c] ;  /* 0x00010300ff523b82 */ /* 0x003ea20000000800 */
[C---:B-----5:R-:W-:Y:S02]  /*1340*/  @P3 SHF.L.U32 R83, R36.reuse, 0x10, RZ ;  /* 0x0000001024533819 */ /* 0x060fe400000006ff */
[----:B------:R-:W-:Y:S02]  /*1350*/  @P3 PRMT R66, R36, 0x7632, R66 ;  /* 0x0000763224423816 */ /* 0x000fe40000000042 */
[----:B---3--:R-:W-:Y:S02]  /*1360*/  @P3 SHF.L.U32 R81, R37, 0x10, RZ ;  /* 0x0000001025513819 */ /* 0x008fe400000006ff */
[----:B------:R-:W-:Y:S01]  /*1370*/  @P3 SHF.L.U32 R66, R66, 0x10, RZ ;  /* 0x0000001042423819 */ /* 0x000fe200000006ff */
[----:B------:R-:W0:Y:S08]  /*1380*/  @P3 LDC R84, c[0x0][0x40c] ;  /* 0x00010300ff543b82 */ /* 0x000e300000000800 */
[----:B------:R-:W1:Y:S08]  /*1390*/  @P3 LDC R85, c[0x0][0x40c] ;  /* 0x00010300ff553b82 */ /* 0x000e700000000800 */
[----:B------:R-:W4:Y:S01]  /*13a0*/  @P3 LDC R80, c[0x0][0x40c] ;  /* 0x00010300ff503b82 */ /* 0x000f220000000800 */
[----:B--2---:R-:W-:Y:S01]  /*13b0*/  @P3 FFMA.FTZ R56, R83, R82, R56 ;  /* 0x0000005253383223 */ /* 0x004fe20000010038 */
[----:B0-----:R-:W-:-:S06]  /*13c0*/  @P3 FFMA.FTZ R57, R66, R84, R57 ;  /* 0x0000005442393223 */ /* 0x001fcc0000010039 */
[----:B------:R-:W0:Y:S01]  /*13d0*/  @P3 LDC R82, c[0x0][0x40c] ;  /* 0x00010300ff523b82 */ /* 0x000e220000000800 */
[----:B------:R-:W-:Y:S01]  /*13e0*/  @P3 PRMT R66, R37, 0x7632, R66 ;  /* 0x0000763225423816 */ /* 0x000fe20000000042 */
[----:B-1----:R-:W-:Y:S01]  /*13f0*/  @P3 FFMA.FTZ R58, R81, R85, R58 ;  /* 0x00000055513a3223 */ /* 0x002fe2000001003a */
[----:B------:R-:W-:Y:S02]  /*1400*/  @P3 SHF.L.U32 R81, R38, 0x10, RZ ;  /* 0x0000001026513819 */ /* 0x000fe400000006ff */
[----:B------:R-:W-:-:S03]  /*1410*/  @P3 SHF.L.U32 R66, R66, 0x10, RZ ;  /* 0x0000001042423819 */ /* 0x000fc600000006ff */
[----:B------:R-:W1:Y:S01]  /*1420*/  @P3 LDC R83, c[0x0][0x40c] ;  /* 0x00010300ff533b82 */ /* 0x000e620000000800 */
[----:B----4-:R-:W-:Y:S01]  /*1430*/  @P3 FFMA.FTZ R60, R81, R80, R60 ;  /* 0x00000050513c3223 */ /* 0x010fe2000001003c */
[C---:B------:R-:W-:Y:S02]  /*1440*/  @P3 PRMT R80, R39.reuse, 0x7632, R80 ;  /* 0x0000763227503816 */ /* 0x040fe40000000050 */
[----:B------:R-:W-:Y:S02]  /*1450*/  @P3 SHF.L.U32 R81, R39, 0x10, RZ ;  /* 0x0000001027513819 */ /* 0x000fe400000006ff */
[----:B------:R-:W-:Y:S02]  /*1460*/  @P3 SHF.L.U32 R80, R80, 0x10, RZ ;  /* 0x0000001050503819 */ /* 0x000fe400000006ff */
[----:B------:R-:W2:Y:S01]  /*1470*/  @P3 LDC R84, c[0x0][0x40c] ;  /* 0x00010300ff543b82 */ /* 0x000ea20000000800 */
[----:B0-----:R-:W-:Y:S01]  /*1480*/  @P3 FFMA.FTZ R59, R66, R82, R59 ;  /* 0x00000052423b3223 */ /* 0x001fe2000001003b */
[----:B------:R-:W-:-:S06]  /*1490*/  @P3 PRMT R66, R38, 0x7632, R66 ;  /* 0x0000763226423816 */ /* 0x000fcc0000000042 */
[----:B------:R-:W0:Y:S01]  /*14a0*/  @P3 LDC R82, c[0x0][0x40c] ;  /* 0x00010300ff523b82 */ /* 0x000e220000000800 */
[----:B------:R-:W-:-:S05]  /*14b0*/  @P3 SHF.L.U32 R66, R66, 0x10, RZ ;  /* 0x0000001042423819 */ /* 0x000fca00000006ff */
[----:B-1----:R-:W-:Y:S01]  /*14c0*/  @P3 FFMA.FTZ R61, R66, R83, R61 ;  /* 0x00000053423d3223 */ /* 0x002fe2000001003d */
[----:B--2---:R-:W-:Y:S01]  /*14d0*/  @P3 FFMA.FTZ R63, R80, R84, R63 ;  /* 0x00000054503f3223 */ /* 0x004fe2000001003f */
[----:B0-----:R-:W-:Y:S01]  /*14e0*/  @P3 FFMA.FTZ R62, R81, R82, R62 ;  /* 0x00000052513e3223 */ /* 0x001fe2000001003e */
[----:B------:R-:W-:Y:S06]  /*14f0*/  BRA `(.L_x_8628) ;  /* 0x0000000000907947 */ /* 0x000fec0003800000 */
.L_x_8627:
[----:B------:R-:W2:Y:S01]  /*1500*/  @P3 LDC R61, c[0x0][0x40c] ;  /* 0x00010300ff3d3b82 */ /* 0x000ea20000000800 */
[----:B-----5:R-:W-:Y:S01]  /*1510*/  @P3 PRMT R56, R36, 0x7632, R56 ;  /* 0x0000763224383816 */ /* 0x020fe20000000038 */
[----:B------:R-:W-:Y:S01]  /*1520*/  HFMA2 R59, -RZ, RZ, 0, 0 ;  /* 0x00000000ff3b7431 */ /* 0x000fe200000001ff */
[----:B------:R-:W-:Y:S02]  /*1530*/  @P3 PRMT R58, R37, 0x7632, R58 ;  /* 0x00007632253a3816 */ /* 0x000fe4000000003a */
[----:B------:R-:W-:Y:S02]  /*1540*/  @P3 SHF.L.U32 R56, R56, 0x10, RZ ;  /* 0x0000001038383819 */ /* 0x000fe400000006ff */
[----:B------:R-:W-:Y:S01]  /*1550*/  MOV R57, RZ ;  /* 0x000000ff00397202 */ /* 0x000fe20000000f00 */
[----:B------:R-:W3:Y:S01]  /*1560*/  @P3 LDC R63, c[0x0][0x40c] ;  /* 0x00010300ff3f3b82 */ /* 0x000ee20000000800 */
[----:B------:R-:W-:Y:S02]  /*1570*/  @P3 SHF.L.U32 R58, R58, 0x10, RZ ;  /* 0x000000103a3a3819 */ /* 0x000fe400000006ff */
[----:B------:R-:W-:-:S02]  /*1580*/  @P3 PRMT R60, R39, 0x7632, R60 ;  /* 0x00007632273c3816 */ /* 0x000fc4000000003c */
[----:B------:R-:W-:Y:S02]  /*1590*/  @P3 SHF.L.U32 R62, R36, 0x10, RZ ;  /* 0x00000010243e3819 */ /* 0x000fe400000006ff */
[----:B------:R-:W-:Y:S01]  /*15a0*/  @P3 SHF.L.U32 R60, R60, 0x10, RZ ;  /* 0x000000103c3c3819 */ /* 0x000fe200000006ff */
[----:B------:R-:W4:Y:S01]  /*15b0*/  @P3 LDC R81, c[0x0][0x40c] ;  /* 0x00010300ff513b82 */ /* 0x000f220000000800 */
[----:B------:R-:W-:Y:S02]  /*15c0*/  @P3 SHF.L.U32 R66, R37, 0x10, RZ ;  /* 0x0000001025423819 */ /* 0x000fe400000006ff */
[----:B------:R-:W-:-:S05]  /*15d0*/  @P3 SHF.L.U32 R80, R38, 0x10, RZ ;  /* 0x0000001026503819 */ /* 0x000fca00000006ff */
[----:B------:R-:W4:Y:S01]  /*15e0*/  @P3 LDC R87, c[0x0][0x40c] ;  /* 0x00010300ff573b82 */ /* 0x000f220000000800 */
[----:B--2---:R-:W-:Y:S01]  /*15f0*/  @P3 FMUL.FTZ R57, R56, R61 ;  /* 0x0000003d38393220 */ /* 0x004fe20000410000 */
[----:B------:R-:W-:Y:S02]  /*1600*/  @P3 PRMT R56, R38, 0x7632, R56 ;  /* 0x0000763226383816 */ /* 0x000fe40000000038 */
[----:B------:R-:W-:-:S04]  /*1610*/  MOV R61, RZ ;  /* 0x000000ff003d7202 */ /* 0x000fc80000000f00 */
[----:B------:R-:W2:Y:S01]  /*1620*/  @P3 LDC R89, c[0x0][0x40c] ;  /* 0x00010300ff593b82 */ /* 0x000ea20000000800 */
[----:B---3--:R-:W-:Y:S01]  /*1630*/  @P3 FMUL.FTZ R59, R58, R63 ;  /* 0x0000003f3a3b3220 */ /* 0x008fe20000410000 */
[----:B------:R-:W-:Y:S01]  /*1640*/  @P3 SHF.L.U32 R58, R56, 0x10, RZ ;  /* 0x00000010383a3819 */ /* 0x000fe200000006ff */
[----:B------:R-:W-:Y:S01]  /*1650*/  HFMA2 R63, -RZ, RZ, 0, 0 ;  /* 0x00000000ff3f7431 */ /* 0x000fe200000001ff */
[----:B------:R-:W-:-:S04]  /*1660*/  MOV R56, RZ ;  /* 0x000000ff00387202 */ /* 0x000fc80000000f00 */
[----:B01----:R-:W0:Y:S01]  /*1670*/  @P3 LDC R83, c[0x0][0x40c] ;  /* 0x00010300ff533b82 */ /* 0x003e220000000800 */
[----:B----4-:R-:W-:Y:S01]  /*1680*/  @P3 FMUL.FTZ R56, R62, R81 ;  /* 0x000000513e383220 */ /* 0x010fe20000410000 */
[----:B------:R-:W-:Y:S01]  /*1690*/  @P3 SHF.L.U32 R81, R39, 0x10, RZ ;  /* 0x0000001027513819 */ /* 0x000fe200000006ff */
[----:B------:R-:W-:-:S05]  /*16a0*/  HFMA2 R62, -RZ, RZ, 0, 0 ;  /* 0x00000000ff3e7431 */ /* 0x000fca00000001ff */
[----:B------:R-:W1:Y:S01]  /*16b0*/  @P3 LDC R85, c[0x0][0x40c] ;  /* 0x00010300ff553b82 */ /* 0x000e620000000800 */
[----:B------:R-:W-:Y:S01]  /*16c0*/  @P3 FMUL.FTZ R61, R58, R87 ;  /* 0x000000573a3d3220 */ /* 0x000fe20000410000 */
[----:B------:R-:W-:-:S06]  /*16d0*/  HFMA2 R58, -RZ, RZ, 0, 0 ;  /* 0x00000000ff3a7431 */ /* 0x000fcc00000001ff */
[----:B------:R-:W3:Y:S01]  /*16e0*/  @P3 LDC R82, c[0x0][0x40c] ;  /* 0x00010300ff523b82 */ /* 0x000ee20000000800 */
[----:B--2---:R-:W-:Y:S01]  /*16f0*/  @P3 FMUL.FTZ R63, R60, R89 ;  /* 0x000000593c3f3220 */ /* 0x004fe20000410000 */
[----:B------:R-:W-:Y:S01]  /*1700*/  MOV R60, RZ ;  /* 0x000000ff003c7202 */ /* 0x000fe20000000f00 */
[----:B0-----:R-:W-:Y:S01]  /*1710*/  @P3 FMUL.FTZ R58, R66, R83 ;  /* 0x00000053423a3220 */ /* 0x001fe20000410000 */
[----:B-1----:R-:W-:Y:S01]  /*1720*/  @P3 FMUL.FTZ R60, R80, R85 ;  /* 0x00000055503c3220 */ /* 0x002fe20000410000 */
[----:B---3--:R-:W-:-:S07]  /*1730*/  @P3 FMUL.FTZ R62, R81, R82 ;  /* 0x00000052513e3220 */ /* 0x008fce0000410000 */
.L_x_8628:
[----:B------:R-:W0:Y:S02]  /*1740*/  LDC.64 R80, c[0x0][0x3a8] ;  /* 0x0000ea00ff507b82 */ /* 0x000e240000000a00 */
[----:B0-----:R-:W-:-:S05]  /*1750*/  IMAD.WIDE.U32 R80, R67, 0x20, R80 ;  /* 0x0000002043507825 */ /* 0x001fca00078e0050 */
[----:B------:R2:W-:Y:S04]  /*1760*/  STG.E.128 desc[UR6][R80.64], R56 ;  /* 0x0000003850007986 */ /* 0x0005e8000c101d06 */
[----:B------:R2:W-:Y:S02]  /*1770*/  STG.E.128 desc[UR6][R80.64+0x10], R60 ;  /* 0x0000103c50007986 */ /* 0x0005e4000c101d06 */
.L_x_8624:
[----:B------:R-:W-:Y:S05]  /*1780*/  BSYNC.RECONVERGENT B0 ;  /* 0x0000000000007941 */ /* 0x000fea0003800200 */
.L_x_8623:
[----:B------:R-:W-:Y:S01]  /*1790*/  FADD.FTZ R66, RZ, R40 ;  /* 0x00000028ff427221 */ /* 0x000fe20000010000 */
        /* <DEDUP_REMOVED lines=11> */
[----:B--2---:R-:W-:-:S05]  /*1850*/  FSEL R81, R66, RZ, P0 ;  /* 0x000000ff42517208 */ /* 0x004fca0000000000 */
        /* <DEDUP_REMOVED lines=17> */
[----:B------:R-:W2:Y:S02]  /*1970*/  SHFL.BFLY PT, R66, R81, 0x1, 0x1f ;  /* 0x0c201f0051427f89 */ /* 0x000ea400000e0000 */
[----:B--2---:R-:W-:-:S05]  /*1980*/  FADD.FTZ R80, R81, R66 ;  /* 0x0000004251507221 */ /* 0x004fca0000010000 */
[----:B------:R-:W0:Y:S02]  /*1990*/  SHFL.BFLY PT, R67, R80, 0x2, 0x1f ;  /* 0x0c401f0050437f89 */ /* 0x000e2400000e0000 */
[----:B01----:R-:W-:-:S05]  /*19a0*/  FADD.FTZ R82, R80, R67 ;  /* 0x0000004350527221 */ /* 0x003fca0000010000 */
        /* <DEDUP_REMOVED lines=66> */
.L_x_8648:
        /* <DEDUP_REMOVED lines=72> */
.L_x_8633:
[----:B------:R-:W-:Y:S05]  /*2250*/  BSYNC.RECONVERGENT B1 ;  /* 0x0000000000017941 */ /* 0x000fea0003800200 */
.L_x_8632:
[----:B------:R-:W-:Y:S04]  /*2260*/  BSSY.RECONVERGENT B1, `(.L_x_8634) ;  /* 0x0000034000017945 */ /* 0x000fe80003800200 */
[----:B------:R-:W-:Y:S05]  /*2270*/  @!P1 BRA `(.L_x_8635) ;  /* 0x0000000000c89947 */ /* 0x000fea0003800000 */
[----:B0-----:R-:W-:Y:S01]  /*2280*/  FADD.FTZ R65, R48, -R84 ;  /* 0x8000005430417221 */ /* 0x001fe20000010000 */
[----:B------:R-:W-:Y:S01]  /*2290*/  PRMT R66, R20, 0x7632, R66 ;  /* 0x0000763214427816 */ /* 0x000fe20000000042 */
[----:B------:R-:W-:Y:S01]  /*22a0*/  FADD.FTZ R81, R49, -R84 ;  /* 0x8000005431517221 */ /* 0x000fe20000010000 */
[----:B------:R-:W-:Y:S01]  /*22b0*/  PRMT R80, R24, 0x7632, R80 ;  /* 0x0000763218507816 */ /* 0x000fe20000000050 */
[----:B------:R-:W-:Y:S01]  /*22c0*/  FMUL.FTZ R64, R82, R65 ;  /* 0x0000004152407220 */ /* 0x000fe20000410000 */
[----:B------:R-:W-:Y:S01]  /*22d0*/  SHF.L.U32 R67, R20, 0x10, RZ ;  /* 0x0000001014437819 */ /* 0x000fe200000006ff */
[----:B------:R-:W-:Y:S01]  /*22e0*/  FMUL.FTZ R81, R82, R81 ;  /* 0x0000005152517220 */ /* 0x000fe20000410000 */
[----:B------:R-:W-:Y:S02]  /*22f0*/  SHF.L.U32 R65, R24, 0x10, RZ ;  /* 0x0000001018417819 */ /* 0x000fe400000006ff */
[----:B------:R-:W-:Y:S02]  /*2300*/  SHF.L.U32 R66, R66, 0x10, RZ ;  /* 0x0000001042427819 */ /* 0x000fe400000006ff */
[----:B------:R-:W-:Y:S01]  /*2310*/  SHF.L.U32 R80, R80, 0x10, RZ ;  /* 0x0000001050507819 */ /* 0x000fe200000006ff */
[----:B------:R-:W-:Y:S01]  /*2320*/  FFMA.FTZ R64, R64, R67, R65 ;  /* 0x0000004340407223 */ /* 0x000fe20000010041 */
[--C-:B------:R-:W-:Y:S01]  /*2330*/  FADD.FTZ R65, R50, -R84.reuse ;  /* 0x8000005432417221 */ /* 0x100fe20000010000 */
[----:B------:R-:W-:Y:S01]  /*2340*/  FADD.FTZ R67, R51, -R84 ;  /* 0x8000005433437221 */ /* 0x000fe20000010000 */
[----:B------:R-:W-:Y:S01]  /*2350*/  SHF.L.U32 R86, R0, 0x10, RZ ;  /* 0x0000001000567819 */ /* 0x000fe200000006ff */
[----:B------:R-:W-:Y:S01]  /*2360*/  FFMA.FTZ R85, R81, R66, R80 ;  /* 0x0000004251557223 */ /* 0x000fe20000010050 */
[----:B------:R-:W-:Y:S01]  /*2370*/  SHF.L.U32 R66, R21, 0x10, RZ ;  /* 0x0000001015427819 */ /* 0x000fe200000006ff */
[C---:B------:R-:W-:Y:S01]  /*2380*/  FMUL.FTZ R65, R82.reuse, R65 ;  /* 0x0000004152417220 */ /* 0x040fe20000410000 */
[----:B------:R-:W-:Y:S01]  /*2390*/  SHF.L.U32 R80, R25, 0x10, RZ ;  /* 0x0000001019507819 */ /* 0x000fe200000006ff */
[----:B------:R-:W-:Y:S01]  /*23a0*/  FMUL.FTZ R67, R82, R67 ;  /* 0x0000004352437220 */ /* 0x000fe20000410000 */
[----:B------:R-:W-:Y:S01]  /*23b0*/  FADD.FTZ R81, R52, -R84 ;  /* 0x8000005434517221 */ /* 0x000fe20000010000 */
[----:B------:R-:W-:-:S02]  /*23c0*/  SHF.L.U32 R88, R68, 0x10, RZ ;  /* 0x0000001044587819 */ /* 0x000fc400000006ff */
[----:B------:R-:W-:Y:S01]  /*23d0*/  FFMA.FTZ R65, R65, R66, R80 ;  /* 0x0000004241417223 */ /* 0x000fe20000010050 */
[----:B------:R-:W-:Y:S02]  /*23e0*/  SHF.L.U32 R66, R10, 0x10, RZ ;  /* 0x000000100a427819 */ /* 0x000fe400000006ff */
[----:B------:R-:W-:Y:S02]  /*23f0*/  SHF.L.U32 R80, R11, 0x10, RZ ;  /* 0x000000100b507819 */ /* 0x000fe400000006ff */
[----:B------:R-:W-:Y:S01]  /*2400*/  F2FP.BF16.F32.PACK_AB R64, R85, R64 ;  /* 0x000000405540723e */ /* 0x000fe200000010ff */
[----:B------:R-:W-:Y:S01]  /*2410*/  FFMA.FTZ R86, R67, R86, R66 ;  /* 0x0000005643567223 */ /* 0x000fe20000010042 */
[----:B------:R-:W-:Y:S01]  /*2420*/  FMUL.FTZ R66, R82, R81 ;  /* 0x0000005152427220 */ /* 0x000fe20000410000 */
[----:B------:R-:W-:Y:S02]  /*2430*/  SHF.L.U32 R67, R22, 0x10, RZ ;  /* 0x0000001016437819 */ /* 0x000fe400000006ff */
[----:B------:R-:W-:-:S02]  /*2440*/  SHF.L.U32 R81, R26, 0x10, RZ ;  /* 0x000000101a517819 */ /* 0x000fc400000006ff */
        /* <DEDUP_REMOVED lines=21> */
.L_x_8635:
[----:B------:R-:W-:Y:S05]  /*25a0*/  BSYNC.RECONVERGENT B1 ;  /* 0x0000000000017941 */ /* 0x000fea0003800200 */
.L_x_8634:
[----:B------:R-:W-:Y:S05]  /*25b0*/  @!P2 BRA `(.L_x_8631) ;  /* 0x0000000000c4a947 */ /* 0x000fea0003800000 */
[----:B01----:R-:W-:Y:S01]  /*25c0*/  PRMT R64, R28, 0x7632, R64 ;  /* 0x000076321c407816 */ /* 0x003fe20000000040 */
[----:B------:R-:W-:Y:S01]  /*25d0*/  FADD.FTZ R65, R57, -R84 ;  /* 0x8000005439417221 */ /* 0x000fe20000010000 */
[----:B------:R-:W-:Y:S01]  /*25e0*/  PRMT R66, R32, 0x7632, R66 ;  /* 0x0000763220427816 */ /* 0x000fe20000000042 */
[----:B------:R-:W-:Y:S01]  /*25f0*/  FADD.FTZ R67, R58, -R84 ;  /* 0x800000543a437221 */ /* 0x000fe20000010000 */
[----:B------:R-:W-:Y:S01]  /*2600*/  SHF.L.U32 R64, R64, 0x10, RZ ;  /* 0x0000001040407819 */ /* 0x000fe200000006ff */
[----:B------:R-:W-:Y:S01]  /*2610*/  FMUL.FTZ R65, R82, R65 ;  /* 0x0000004152417220 */ /* 0x000fe20000410000 */
[----:B------:R-:W-:Y:S01]  /*2620*/  SHF.L.U32 R66, R66, 0x10, RZ ;  /* 0x0000001042427819 */ /* 0x000fe200000006ff */
[----:B------:R-:W-:Y:S01]  /*2630*/  FMUL.FTZ R67, R82, R67 ;  /* 0x0000004352437220 */ /* 0x000fe20000410000 */
[----:B------:R-:W-:Y:S02]  /*2640*/  SHF.L.U32 R80, R29, 0x10, RZ ;  /* 0x000000101d507819 */ /* 0x000fe400000006ff */
[----:B------:R-:W-:Y:S01]  /*2650*/  SHF.L.U32 R86, R33, 0x10, RZ ;  /* 0x0000001021567819 */ /* 0x000fe200000006ff */
[----:B------:R-:W-:Y:S01]  /*2660*/  FFMA.FTZ R85, R65, R64, R66 ;  /* 0x0000004041557223 */ /* 0x000fe20000010042 */
[----:B------:R-:W-:Y:S01]  /*2670*/  FADD.FTZ R65, R59, -R84 ;  /* 0x800000543b417221 */ /* 0x000fe20000010000 */
[----:B------:R-:W-:-:S02]  /*2680*/  SHF.L.U32 R64, R72, 0x10, RZ ;  /* 0x0000001048407819 */ /* 0x000fc400000006ff */
[----:B------:R-:W-:Y:S01]  /*2690*/  FFMA.FTZ R87, R67, R80, R86 ;  /* 0x0000005043577223 */ /* 0x000fe20000010056 */
[----:B------:R-:W-:Y:S01]  /*26a0*/  SHF.L.U32 R86, R71, 0x10, RZ ;  /* 0x0000001047567819 */ /* 0x000fe200000006ff */
[----:B------:R-:W-:Y:S01]  /*26b0*/  FMUL.FTZ R65, R82, R65 ;  /* 0x0000004152417220 */ /* 0x000fe20000410000 */
[----:B------:R-:W-:Y:S01]  /*26c0*/  FADD.FTZ R67, R60, -R84 ;  /* 0x800000543c437221 */ /* 0x000fe20000010000 */
        /* <DEDUP_REMOVED lines=15> */
[----:B------:R-:W-:-:S02]  /*27c0*/  SHF.L.U32 R91, R76, 0x10, RZ ;  /* 0x000000104c5b7819 */ /* 0x000fc400000006ff */
[----:B------:R-:W-:Y:S01]  /*27d0*/  F2FP.BF16.F32.PACK_AB R66, R81, R66 ;  /* 0x000000425142723e */ /* 0x000fe200000010ff */
[----:B------:R-:W-:Y:S01]  /*27e0*/  FFMA.FTZ R67, R65, R64, R80 ;  /* 0x0000004041437223 */ /* 0x000fe20000010050 */
[----:B------:R-:W-:-:S04]  /*27f0*/  FADD.FTZ R65, R63, -R84 ;  /* 0x800000543f417221 */ /* 0x000fc80000010000 */
[----:B------:R-:W-:Y:S02]  /*2800*/  FMUL.FTZ R80, R82, R65 ;  /* 0x0000004152507220 */ /* 0x000fe40000410000 */
[----:B------:R-:W0:Y:S02]  /*2810*/  LDC.64 R64, c[0x0][0x428] ;  /* 0x00010a00ff407b82 */ /* 0x000e240000000a00 */
[----:B------:R-:W-:Y:S01]  /*2820*/  FFMA.FTZ R88, R80, R89, R91 ;  /* 0x0000005950587223 */ /* 0x000fe2000001005b */
[----:B------:R-:W-:Y:S01]  /*2830*/  FADD.FTZ R89, R56, -R84 ;  /* 0x8000005438597221 */ /* 0x000fe20000010000 */
[----:B------:R-:W-:-:S03]  /*2840*/  SHF.L.U32 R80, R28, 0x10, RZ ;  /* 0x000000101c507819 */ /* 0x000fc600000006ff */
[----:B------:R-:W-:Y:S01]  /*2850*/  FMUL.FTZ R89, R82, R89 ;  /* 0x0000005952597220 */ /* 0x000fe20000410000 */
[----:B------:R-:W-:Y:S02]  /*2860*/  SHF.L.U32 R82, R32, 0x10, RZ ;  /* 0x0000001020527819 */ /* 0x000fe400000006ff */
[----:B------:R-:W-:-:S03]  /*2870*/  F2FP.BF16.F32.PACK_AB R67, R88, R67 ;  /* 0x000000435843723e */ /* 0x000fc600000010ff */
[----:B------:R-:W-:Y:S01]  /*2880*/  FFMA.FTZ R82, R89, R80, R82 ;  /* 0x0000005059527223 */ /* 0x000fe20000010052 */
[----:B0-----:R-:W-:Y:S01]  /*2890*/  IMAD.WIDE.U32 R80, R83, 0x10, R64 ;  /* 0x0000001053507825 */ /* 0x001fe200078e0040 */
[----:B------:R-:W-:-:S03]  /*28a0*/  F2FP.BF16.F32.PACK_AB R65, R86, R87 ;  /* 0x000000575641723e */ /* 0x000fc600000010ff */
[----:B------:R-:W-:-:S05]  /*28b0*/  F2FP.BF16.F32.PACK_AB R64, R85, R82 ;  /* 0x000000525540723e */ /* 0x000fca00000010ff */
[----:B------:R2:W-:Y:S02]  /*28c0*/  STG.E.128 desc[UR6][R80.64], R64 ;  /* 0x0000004050007986 */ /* 0x0005e4000c101d06 */
.L_x_8631:
[----:B------:R-:W-:Y:S05]  /*28d0*/  BSYNC.RECONVERGENT B0 ;  /* 0x0000000000007941 */ /* 0x000fea0003800200 */
.L_x_8630:
[----:B012---:R-:W0:Y:S02]  /*28e0*/  LDC.64 R64, c[0x0][0x380] ;  /* 0x0000e000ff407b82 */ /* 0x007e240000000a00 */
[----:B0-----:R-:W-:-:S04]  /*28f0*/  LEA R77, R64, R77, 0x2 ;  /* 0x0000004d404d7211 */ /* 0x001fc800078e10ff */
[----:B------:R-:W-:-:S13]  /*2900*/  ISETP.GE.AND P0, PT, R77, R65, PT ;  /* 0x000000414d00720c */ /* 0x000fda0003f06270 */
[----:B------:R-:W-:Y:S05]  /*2910*/  @!P0 BRA `(.L_x_8636) ;  /* 0xffffffdc00308947 */ /* 0x000fea000383ffff */
[----:B------:R-:W-:Y:S05]  /*2920*/  EXIT ;  /* 0x000000000000794d */ /* 0x000fea0003800000 */
.L_x_8629:
[----:B------:R-:W-:Y:S01]  /*2930*/  HFMA2 R88, -RZ, RZ, 0, 5.9604644775390625e-08 ;  /* 0x00000001ff587431 */ /* 0x000fe200000001ff */
[----:B------:R-:W-:Y:S01]  /*2940*/  BSSY B0, `(.L_x_8637) ;  /* 0x0000007000007945 */ /* 0x000fe20003800000 */
[----:B------:R-:W-:Y:S02]  /*2950*/  MOV R89, R81 ;  /* 0x0000005100597202 */ /* 0x000fe40000000f00 */
[----:B------:R-:W-:Y:S02]  /*2960*/  MOV R91, 0x1f ;  /* 0x0000001f005b7802 */ /* 0x000fe40000000f00 */
[----:B------:R-:W-:-:S07]  /*2970*/  MOV R86, 0xffffffff ;  /* 0xffffffff00567802 */ /* 0x000fce0000000f00 */
[----:B01---5:R-:W-:Y:S05]  /*2980*/  WARPSYNC.COLLECTIVE R86, `(.L_x_8638) ;  /* 0x0000000056087348 */ /* 0x023fea0003c00000 */
[----:B------:R2:W3:Y:S02]  /*2990*/  SHFL.BFLY P6, R87, R89, R88, R91 ;  /* 0x0c00005859577389 */ /* 0x0004e400000c005b */
[----:B0123-5:R-:W-:Y:S05]  /*29a0*/  ENDCOLLECTIVE ;  /* 0x000000000000791b */ /* 0x02ffea0003800000 */
.L_x_8638:
[----:B------:R-:W-:Y:S05]  /*29b0*/  BSYNC B0 ;  /* 0x0000000000007941 */ /* 0x000fea0003800000 */
.L_x_8637:
        /* <DEDUP_REMOVED lines=9> */
.L_x_8639:
[----:B------:R-:W-:Y:S01]  /*2a50*/  HFMA2 R88, -RZ, RZ, 0, 2.384185791015625e-07 ;  /* 0x00000004ff587431 */ /* 0x000fe200000001ff */
[----:B------:R-:W-:-:S05]  /*2a60*/  MOV R67, R87 ;  /* 0x0000005700437202 */ /* 0x000fca0000000f00 */
[----:B------:R-:W-:-:S05]  /*2a70*/  FADD.FTZ R82, R80, R67 ;  /* 0x0000004350527221 */ /* 0x000fca0000010000 */
[----:B------:R-:W-:-:S07]  /*2a80*/  MOV R89, R82 ;  /* 0x0000005200597202 */ /* 0x000fce0000000f00 */
[----:B------:R-:W-:Y:S05]  /*2a90*/  WARPSYNC.COLLECTIVE R86, `(.L_x_8640) ;  /* 0x0000000056087348 */ /* 0x000fea0003c00000 */
[----:B------:R0:W1:Y:S02]  /*2aa0*/  SHFL.BFLY P6, R87, R89, R88, R91 ;  /* 0x0c00005859577389 */ /* 0x00006400000c005b */
[----:B01----:R-:W-:Y:S05]  /*2ab0*/  ENDCOLLECTIVE ;  /* 0x000000000000791b */ /* 0x003fea0003800000 */
.L_x_8640:
[----:B------:R-:W-:Y:S01]  /*2ac0*/  HFMA2 R88, -RZ, RZ, 0, 4.76837158203125e-07 ;  /* 0x00000008ff587431 */ /* 0x000fe200000001ff */
[----:B------:R-:W-:-:S05]  /*2ad0*/  MOV R67, R87 ;  /* 0x0000005700437202 */ /* 0x000fca0000000f00 */
[----:B------:R-:W-:-:S05]  /*2ae0*/  FADD.FTZ R84, R82, R67 ;  /* 0x0000004352547221 */ /* 0x000fca0000010000 */
[----:B------:R-:W-:-:S07]  /*2af0*/  MOV R89, R84 ;  /* 0x0000005400597202 */ /* 0x000fce0000000f00 */
[----:B------:R-:W-:Y:S05]  /*2b00*/  WARPSYNC.COLLECTIVE R86, `(.L_x_8641) ;  /* 0x0000000056087348 */ /* 0x000fea0003c00000 */
[----:B------:R0:W1:Y:S02]  /*2b10*/  SHFL.BFLY P6, R87, R89, R88, R91 ;  /* 0x0c00005859577389 */ /* 0x00006400000c005b */
[----:B01----:R-:W-:Y:S05]  /*2b20*/  ENDCOLLECTIVE ;  /* 0x000000000000791b */ /* 0x003fea0003800000 */
.L_x_8641:
        /* <DEDUP_REMOVED lines=8> */
.L_x_8642:
        /* <DEDUP_REMOVED lines=57> */
.L_x_8643:
[----:B------:R-:W-:Y:S01]  /*2f40*/  HFMA2 R88, -RZ, RZ, 0, 1.1920928955078125e-07 ;  /* 0x00000002ff587431 */ /* 0x000fe200000001ff */
[----:B------:R-:W-:-:S05]  /*2f50*/  MOV R81, R87 ;  /* 0x0000005700517202 */ /* 0x000fca0000000f00 */
[----:B------:R-:W-:-:S05]  /*2f60*/  FADD.FTZ R81, R66, R81 ;  /* 0x0000005142517221 */ /* 0x000fca0000010000 */
[----:B------:R-:W-:-:S07]  /*2f70*/  MOV R89, R81 ;  /* 0x0000005100597202 */ /* 0x000fce0000000f00 */
[----:B------:R-:W-:Y:S05]  /*2f80*/  WARPSYNC.COLLECTIVE R86, `(.L_x_8644) ;  /* 0x0000000056087348 */ /* 0x000fea0003c00000 */
[----:B------:R0:W1:Y:S02]  /*2f90*/  SHFL.BFLY P6, R87, R89, R88, R91 ;  /* 0x0c00005859577389 */ /* 0x00006400000c005b */
[----:B01----:R-:W-:Y:S05]  /*2fa0*/  ENDCOLLECTIVE ;  /* 0x000000000000791b */ /* 0x003fea0003800000 */
.L_x_8644:
[----:B------:R-:W-:Y:S01]  /*2fb0*/  HFMA2 R88, -RZ, RZ, 0, 2.384185791015625e-07 ;  /* 0x00000004ff587431 */ /* 0x000fe200000001ff */
[----:B------:R-:W-:-:S05]  /*2fc0*/  MOV R80, R87 ;  /* 0x0000005700507202 */ /* 0x000fca0000000f00 */
[----:B------:R-:W-:-:S05]  /*2fd0*/  FADD.FTZ R80, R81, R80 ;  /* 0x0000005051507221 */ /* 0x000fca0000010000 */
[----:B------:R-:W-:-:S07]  /*2fe0*/  MOV R89, R80 ;  /* 0x0000005000597202 */ /* 0x000fce0000000f00 */
[----:B------:R-:W-:Y:S05]  /*2ff0*/  WARPSYNC.COLLECTIVE R86, `(.L_x_8645) ;  /* 0x0000000056087348 */ /* 0x000fea0003c00000 */
[----:B------:R0:W1:Y:S02]  /*3000*/  SHFL.BFLY P6, R87, R89, R88, R91 ;  /* 0x0c00005859577389 */ /* 0x00006400000c005b */
[----:B01----:R-:W-:Y:S05]  /*3010*/  ENDCOLLECTIVE ;  /* 0x000000000000791b */ /* 0x003fea0003800000 */
.L_x_8645:
[----:B------:R-:W-:Y:S01]  /*3020*/  HFMA2 R88, -RZ, RZ, 0, 4.76837158203125e-07 ;  /* 0x00000008ff587431 */ /* 0x000fe200000001ff */
[----:B------:R-:W-:-:S05]  /*3030*/  MOV R85, R87 ;  /* 0x0000005700557202 */ /* 0x000fca0000000f00 */
[----:B------:R-:W-:-:S05]  /*3040*/  FADD.FTZ R85, R80, R85 ;  /* 0x0000005550557221 */ /* 0x000fca0000010000 */
[----:B------:R-:W-:-:S07]  /*3050*/  MOV R89, R85 ;  /* 0x0000005500597202 */ /* 0x000fce0000000f00 */
[----:B------:R-:W-:Y:S05]  /*3060*/  WARPSYNC.COLLECTIVE R86, `(.L_x_8646) ;  /* 0x0000000056087348 */ /* 0x000fea0003c00000 */
[----:B------:R0:W1:Y:S02]  /*3070*/  SHFL.BFLY P6, R87, R89, R88, R91 ;  /* 0x0c00005859577389 */ /* 0x00006400000c005b */
[----:B01----:R-:W-:Y:S05]  /*3080*/  ENDCOLLECTIVE ;  /* 0x000000000000791b */ /* 0x003fea0003800000 */
.L_x_8646:
[----:B------:R-:W-:Y:S01]  /*3090*/  HFMA2 R88, -RZ, RZ, 0, 9.5367431640625e-07 ;  /* 0x00000010ff587431 */ /* 0x000fe200000001ff */
[----:B------:R-:W-:-:S05]  /*30a0*/  MOV R82, R87 ;  /* 0x0000005700527202 */ /* 0x000fca0000000f00 */
[----:B------:R-:W-:-:S05]  /*30b0*/  FADD.FTZ R82, R85, R82 ;  /* 0x0000005255527221 */ /* 0x000fca0000010000 */
[----:B------:R-:W-:-:S07]  /*30c0*/  MOV R89, R82 ;  /* 0x0000005200597202 */ /* 0x000fce0000000f00 */
[----:B------:R-:W-:Y:S05]  /*30d0*/  WARPSYNC.COLLECTIVE R86, `(.L_x_8647) ;  /* 0x0000000056087348 */ /* 0x000fea0003c00000 */
[----:B------:R0:W1:Y:S02]  /*30e0*/  SHFL.BFLY P6, R87, R89, R88, R91 ;  /* 0x0c00005859577389 */ /* 0x00006400000c005b */
[----:B01----:R-:W-:Y:S05]  /*30f0*/  ENDCOLLECTIVE ;  /* 0x000000000000791b */ /* 0x003fea0003800000 */
.L_x_8647:
[----:B------:R-:W-:Y:S05]  /*3100*/  BRA `(.L_x_8648) ;  /* 0xffffffec00307947 */ /* 0x000fea000383ffff */
.L_x_8649:
        /* <DEDUP_REMOVED lines=15> */
.L_x_28752:


//--------------------- .text._ZN10layer_norm13ln_fwd_kernelINS_13Kernel_traitsI13__nv_bfloat16S2_fS2_fjLj768ELj1ELj4ELj1ELj16ENS_18Kernel_traits_baseILj768ES2_S2_fS2_fjLj128EEEEELb0ELb0ELb1ELb1EEEvNS_9FwdParamsE --------------------------
	.section	.text._ZN10layer_norm13ln_fwd_kernelINS_13Kernel_traitsI13__nv_bfloat16S2_fS2_fjLj768ELj1ELj4ELj1ELj16ENS_18Kernel_traits_baseILj768ES2_S2_fS2_fjLj128EEEEELb0ELb0ELb1ELb1EEEvNS_9FwdParamsE,"ax",@progbits
	.align	128
        .global         _ZN10layer_norm13ln_fwd_kernelINS_13Kernel_traitsI13__nv_bfloat16S2_fS2_fjLj768ELj1ELj4ELj1ELj16ENS_18Kernel_traits_baseILj768ES2_S2_fS2_fjLj128EEEEELb0ELb0ELb1ELb1EEEvNS_9FwdParamsE
        .type           _ZN10layer_norm13ln_fwd_kernelINS_13Kernel_traitsI13__nv_bfloat16S2_fS2_fjLj768ELj1ELj4ELj1ELj16ENS_18Kernel_traits_baseILj768ES2_S2_fS2_fjLj128EEEEELb0ELb0ELb1ELb1EEEvNS_9FwdParamsE,@function
        .size           _ZN10layer_norm13ln_fwd_kernelINS_13Kernel_traitsI13__nv_bfloat16S2_fS2_fjLj768ELj1ELj4ELj1ELj16ENS_18Kernel_traits_baseILj768ES2_S2_fS2_fjLj128EEEEELb0ELb0ELb1ELb1EEEvNS_9FwdParamsE,(.L_x_28753 - _ZN10layer_norm13ln_fwd_kernelINS_13Kernel_traitsI13__nv_bfloat16S2_fS2_fjLj768ELj1ELj4ELj1ELj16ENS_18Kernel_traits_baseILj768ES2_S2_fS2_fjLj128EEEEELb0ELb0ELb1ELb1EEEvNS_9FwdParamsE)
        .other          _ZN10layer_norm13ln_fwd_kernelINS_13Kernel_traitsI13__nv_bfloat16S2_fS2_fjLj768ELj1ELj4ELj1ELj16ENS_18Kernel_traits_baseILj768ES2_S2_fS2_fjLj128EEEEELb0ELb0ELb1ELb1EEEvNS_9FwdParamsE,@"STO_CUDA_ENTRY STV_DEFAULT"
_ZN10layer_norm13ln_fwd_kernelINS_13Kernel_traitsI13__nv_bfloat16S2_fS2_fjLj768ELj1ELj4ELj1ELj16ENS_18Kernel_traits_baseILj768ES2_S2_fS2_fjLj128EEEEELb0ELb0ELb1ELb1EEEvNS_9FwdParamsE:
.text._ZN10layer_norm13ln_fwd_kernelINS_13Kernel_traitsI13__nv_bfloat16S2_fS2_fjLj768ELj1ELj4ELj1ELj16ENS_18Kernel_traits_baseILj768ES2_S2_fS2_fjLj128EEEEELb0ELb0ELb1ELb1EEEvNS_9FwdParamsE:
        /* <DEDUP_REMOVED lines=31> */
[----:B------:R-:W-:Y:S02]  /*01f0*/  @P0 MOV R59, R4 ;  /* 0x00000004003b0202 */ /* 0x000fe40000000f00 */
        /* <DEDUP_REMOVED lines=14> */
[----:B------:R-:W-:Y:S02]  /*02e0*/  @!P0 MOV R60, R19 ;  /* 0x00000013003c8202 */ /* 0x000fe40000000f00 */
[----:B------:R-:W-:Y:S02]  /*02f0*/  @!P0 MOV R59, R4 ;  /* 0x00000004003b8202 */ /* 0x000fe40000000f00 */
[----:B------:R-:W-:Y:S02]  /*0300*/  @!P0 MOV R58, R5 ;  /* 0x00000005003a8202 */ /* 0x000fe40000000f00 */
[----:B------:R-:W-:Y:S02]  /*0310*/  @!P0 MOV R0, R6 ;  /* 0x0000000600008202 */ /* 0x000fe40000000f00 */
[----:B------:R-:W-:Y:S02]  /*0320*/  @!P0 MOV R2, R7 ;  /* 0x0000000700028202 */ /* 0x000fe40000000f00 */
[----:B------:R-:W-:Y:S01]  /*0330*/  @!P0 MOV R43, RZ ;  /* 0x000000ff002b8202 */ /* 0x000fe20000000f00 */
[----:B--2---:R-:W-:Y:S06]  /*0340*/  @P1 EXIT ;  /* 0x000000000000194d */ /* 0x004fec0003800000 */
[----:B-----5:R-:W-:Y:S02]  /*0350*/  @!P0 MOV R42, RZ ;  /* 0x000000ff002a8202 */ /* 0x020fe40000000f00 */
[----:B------:R-:W-:Y:S02]  /*0360*/  @!P0 CS2R R40, SRZ ;  /* 0x0000000000288805 */ /* 0x000fe4000001ff00 */
[----:B------:R-:W-:Y:S01]  /*0370*/  PRMT R3, R60, 0x7632, R3 ;  /* 0x000076323c037816 */ /* 0x000fe20000000003 */
[----:B------:R-:W0:Y:S01]  /*0380*/  LDCU.U8 UR8, c[0x0][0x410] ;  /* 0x00008200ff0877ac */ /* 0x000e220008000000 */
[----:B------:R-:W-:Y:S02]  /*0390*/  PRMT R4, R46, 0x7632, R4 ;  /* 0x000076322e047816 */ /* 0x000fe40000000004 */
[----:B------:R-:W-:Y:S01]  /*03a0*/  PRMT R5, R61, 0x7632, R5 ;  /* 0x000076323d057816 */ /* 0x000fe20000000005 */
[----:B------:R-:W1:Y:S01]  /*03b0*/  LDCU UR9, c[0x0][0x448] ;  /* 0x00008900ff0977ac */ /* 0x000e620008000800 */
[----:B------:R-:W-:-:S02]  /*03c0*/  PRMT R6, R45, 0x7632, R6 ;  /* 0x000076322d067816 */ /* 0x000fc40000000006 */
[----:B------:R-:W-:Y:S01]  /*03d0*/  PRMT R7, R62, 0x7632, R7 ;  /* 0x000076323e077816 */ /* 0x000fe20000000007 */
[----:B------:R-:W2:Y:S01]  /*03e0*/  LDCU.64 UR4, c[0x0][0x3a0] ;  /* 0x00007400ff0477ac */ /* 0x000ea20008000a00 */
        /* <DEDUP_REMOVED lines=9> */
[----:B012---:R-:W-:-:S07]  /*0480*/  PRMT R57, R67, 0x7632, R57 ;  /* 0x0000763243397816 */ /* 0x007fce0000000039 */
.L_x_8663:
[----:B0-----:R-:W0:Y:S08]  /*0490*/  LDC.64 R76, c[0x0][0x3f0] ;  /* 0x0000fc00ff4c7b82 */ /* 0x001e300000000a00 */
[----:B------:R-:W1:Y:S01]  /*04a0*/  LDC R71, c[0x0][0x388] ;  /* 0x0000e200ff477b82 */ /* 0x000e620000000800 */
[----:B0-----:R-:W-:-:S06]  /*04b0*/  IMAD.WIDE R76, R68, 0x4, R76 ;  /* 0x00000004444c7825 */ /* 0x001fcc00078e024c */
[----:B------:R-:W2:Y:S02]  /*04c0*/  LDG.E R76, desc[UR6][R76.64] ;  /* 0x000000064c4c7981 */ /* 0x000ea4000c1e1900 */
[----:B--2---:R-:W-:-:S13]  /*04d0*/  ISETP.GE.AND P1, PT, R76, 0x1, PT ;  /* 0x000000014c00780c */ /* 0x004fda0003f26270 */
[----:B------:R-:W-:Y:S01]  /*04e0*/  @P1 IADD3 R16, PT, PT, R76, -0x1, RZ ;  /* 0xffffffff4c101810 */ /* 0x000fe20007ffe0ff */
[----:B------:R-:W0:Y:S04]  /*04f0*/  @P1 LDC.64 R20, c[0x0][0x390] ;  /* 0x0000e400ff141b82 */ /* 0x000e280000000a00 */
[----:B-1----:R-:W-:-:S04]  /*0500*/  @P1 IMAD R18, R16, R71, RZ ;  /* 0x0000004710121224 */ /* 0x002fc800078e02ff */
[----:B------:R-:W1:Y:S01]  /*0510*/  LDC.64 R16, c[0x0][0x3f8] ;  /* 0x0000fe00ff107b82 */ /* 0x000e620000000a00 */
[----:B------:R-:W-:-:S04]  /*0520*/  @P1 SHF.R.S32.HI R19, RZ, 0x1f, R18 ;  /* 0x0000001fff131819 */ /* 0x000fc80000011412 */
[----:B------:R-:W-:Y:S01]  /*0530*/  @P1 LEA.HI R22, R19, R18, RZ, 0x3 ;  /* 0x0000001213161211 */ /* 0x000fe200078f18ff */
[----:B------:R-:W-:-:S03]  /*0540*/  HFMA2 R18, -RZ, RZ, 0, 0 ;  /* 0x00000000ff127431 */ /* 0x000fc600000001ff */
        /* <DEDUP_REMOVED lines=17> */
[----:B0-----:R-:W-:-:S05]  /*0660*/  IMAD.WIDE.U32 R16, R19, 0x20, R16 ;  /* 0x0000002013107825 */ /* 0x001fca00078e0010 */
[----:B------:R-:W2:Y:S04]  /*0670*/  LDG.E.128 R32, desc[UR6][R16.64] ;  /* 0x0000000610207981 */ /* 0x000ea8000c1e1d00 */
[----:B------:R0:W3:Y:S01]  /*0680*/  LDG.E.128 R28, desc[UR6][R16.64+0x10] ;  /* 0x00001006101c7981 */ /* 0x0000e2000c1e1d00 */
[----:B------:R-:W-:-:S13]  /*0690*/  ISETP.GT.AND P2, PT, R76, RZ, PT ;  /* 0x000000ff4c00720c */ /* 0x000fda0003f44270 */
[----:B------:R-:W2:Y:S01]  /*06a0*/  @P2 LDC R22, c[0x0][0x40c] ;  /* 0x00010300ff162b82 */ /* 0x000ea20000000800 */
[C---:B------:R-:W-:Y:S02]  /*06b0*/  @P2 PRMT R20, R36.reuse, 0x7632, R20 ;  /* 0x0000763224142816 */ /* 0x040fe40000000014 */
[----:B------:R-:W-:Y:S02]  /*06c0*/  @P2 SHF.L.U32 R21, R36, 0x10, RZ ;  /* 0x0000001024152819 */ /* 0x000fe400000006ff */
[----:B------:R-:W-:Y:S02]  /*06d0*/  @P2 SHF.L.U32 R20, R20, 0x10, RZ ;  /* 0x0000001014142819 */ /* 0x000fe400000006ff */
[C---:B0-----:R-:W-:Y:S01]  /*06e0*/  @P2 PRMT R16, R37.reuse, 0x7632, R16 ;  /* 0x0000763225102816 */ /* 0x041fe20000000010 */
[----:B------:R-:W0:Y:S01]  /*06f0*/  @P2 LDC R24, c[0x0][0x40c] ;  /* 0x00010300ff182b82 */ /* 0x000e220000000800 */
[----:B------:R-:W-:Y:S02]  /*0700*/  @P2 SHF.L.U32 R23, R37, 0x10, RZ ;  /* 0x0000001025172819 */ /* 0x000fe400000006ff */
[----:B------:R-:W-:-:S02]  /*0710*/  @P2 SHF.L.U32 R17, R38, 0x10, RZ ;  /* 0x0000001026112819 */ /* 0x000fc400000006ff */
[----:B------:R-:W-:-:S03]  /*0720*/  @P2 SHF.L.U32 R16, R16, 0x10, RZ ;  /* 0x0000001010102819 */ /* 0x000fc600000006ff */
[----:B------:R-:W1:Y:S08]  /*0730*/  @P2 LDC R25, c[0x0][0x40c] ;  /* 0x00010300ff192b82 */ /* 0x000e700000000800 */
[----:B------:R-:W4:Y:S08]  /*0740*/  @P2 LDC R26, c[0x0][0x40c] ;  /* 0x00010300ff1a2b82 */ /* 0x000f300000000800 */
[----:B------:R-:W3:Y:S08]  /*0750*/  @P2 LDC R27, c[0x0][0x40c] ;  /* 0x00010300ff1b2b82 */ /* 0x000ef00000000800 */
[----:B------:R-:W3:Y:S08]  /*0760*/  @P2 LDC R52, c[0x0][0x40c] ;  /* 0x00010300ff342b82 */ /* 0x000ef00000000800 */
[----:B------:R-:W3:Y:S08]  /*0770*/  @P2 LDC R53, c[0x0][0x40c] ;  /* 0x00010300ff352b82 */ /* 0x000ef00000000800 */
[----:B------:R-:W3:Y:S01]  /*0780*/  @P2 LDC R54, c[0x0][0x40c] ;  /* 0x00010300ff362b82 */ /* 0x000ee20000000800 */
[----:B--2---:R-:W-:Y:S01]  /*0790*/  @P2 FFMA.FTZ R32, R21, R22, R32 ;  /* 0x0000001615202223 */ /* 0x004fe20000010020 */
[----:B0-----:R-:W-:Y:S01]  /*07a0*/  @P2 FFMA.FTZ R33, R20, R24, R33 ;  /* 0x0000001814212223 */ /* 0x001fe20000010021 */
[----:B------:R-:W-:Y:S01]  /*07b0*/  @P2 PRMT R20, R38, 0x7632, R20 ;  /* 0x0000763226142816 */ /* 0x000fe20000000014 */
[----:B-1----:R-:W-:Y:S01]  /*07c0*/  @P2 FFMA.FTZ R34, R23, R25, R34 ;  /* 0x0000001917222223 */ /* 0x002fe20000010022 */
[C---:B------:R-:W-:Y:S01]  /*07d0*/  @P2 PRMT R22, R39.reuse, 0x7632, R22 ;  /* 0x0000763227162816 */ /* 0x040fe20000000016 */
[----:B----4-:R-:W-:Y:S01]  /*07e0*/  @P2 FFMA.FTZ R35, R16, R26, R35 ;  /* 0x0000001a10232223 */ /* 0x010fe20000010023 */
[----:B------:R-:W-:Y:S01]  /*07f0*/  @P2 SHF.L.U32 R21, R39, 0x10, RZ ;  /* 0x0000001027152819 */ /* 0x000fe200000006ff */
[----:B---3--:R-:W-:Y:S01]  /*0800*/  @P2 FFMA.FTZ R28, R17, R27, R28 ;  /* 0x0000001b111c2223 */ /* 0x008fe2000001001c */
[----:B------:R-:W-:-:S02]  /*0810*/  @P2 SHF.L.U32 R20, R20, 0x10, RZ ;  /* 0x0000001014142819 */ /* 0x000fc400000006ff */
[----:B------:R-:W-:Y:S01]  /*0820*/  @P2 SHF.L.U32 R22, R22, 0x10, RZ ;  /* 0x0000001016162819 */ /* 0x000fe200000006ff */
[----:B------:R-:W-:Y:S02]  /*0830*/  @P2 FFMA.FTZ R30, R21, R53, R30 ;  /* 0x00000035151e2223 */ /* 0x000fe4000001001e */
[----:B------:R-:W-:Y:S02]  /*0840*/  @P2 FFMA.FTZ R29, R20, R52, R29 ;  /* 0x00000034141d2223 */ /* 0x000fe4000001001d */
[----:B------:R-:W-:Y:S01]  /*0850*/  @P2 FFMA.FTZ R31, R22, R54, R31 ;  /* 0x00000036161f2223 */ /* 0x000fe2000001001f */
[----:B------:R-:W-:Y:S06]  /*0860*/  BRA `(.L_x_8651) ;  /* 0x0000000000707947 */ /* 0x000fec0003800000 */
.L_x_8650:
        /* <DEDUP_REMOVED lines=9> */
[----:B------:R-:W-:-:S07]  /*0900*/  CS2R R30, SRZ ;  /* 0x00000000001e7805 */ /* 0x000fce000001ff00 */
[----:B------:R-:W2:Y:S08]  /*0910*/  @P1 LDC R26, c[0x0][0x40c] ;  /* 0x00010300ff1a1b82 */ /* 0x000eb00000000800 */
[----:B------:R-:W3:Y:S01]  /*0920*/  @P1 LDC R53, c[0x0][0x40c] ;  /* 0x00010300ff351b82 */ /* 0x000ee20000000800 */
[----:B0-----:R-:W-:Y:S01]  /*0930*/  @P1 FMUL.FTZ R33, R21, R16 ;  /* 0x0000001015211220 */ /* 0x001fe20000410000 */
[----:B------:R-:W-:-:S02]  /*0940*/  @P1 SHF.L.U32 R16, R36, 0x10, RZ ;  /* 0x0000001024101819 */ /* 0x000fc400000006ff */
[----:B------:R-:W-:-:S04]  /*0950*/  @P1 SHF.L.U32 R21, R38, 0x10, RZ ;  /* 0x0000001026151819 */ /* 0x000fc800000006ff */
[----:B------:R-:W0:Y:S01]  /*0960*/  @P1 LDC R17, c[0x0][0x40c] ;  /* 0x00010300ff111b82 */ /* 0x000e220000000800 */
[----:B-1----:R-:W-:Y:S01]  /*0970*/  @P1 FMUL.FTZ R35, R20, R27 ;  /* 0x0000001b14231220 */ /* 0x002fe20000410000 */
[----:B------:R-:W-:-:S06]  /*0980*/  @P1 SHF.L.U32 R20, R37, 0x10, RZ ;  /* 0x0000001025141819 */ /* 0x000fcc00000006ff */
[----:B------:R-:W1:Y:S01]  /*0990*/  @P1 LDC R25, c[0x0][0x40c] ;  /* 0x00010300ff191b82 */ /* 0x000e620000000800 */
[----:B--2---:R-:W-:Y:S01]  /*09a0*/  @P1 FMUL.FTZ R29, R23, R26 ;  /* 0x0000001a171d1220 */ /* 0x004fe20000410000 */
[----:B------:R-:W-:-:S06]  /*09b0*/  @P1 SHF.L.U32 R23, R39, 0x10, RZ ;  /* 0x0000001027171819 */ /* 0x000fcc00000006ff */
[----:B------:R-:W2:Y:S01]  /*09c0*/  @P1 LDC R24, c[0x0][0x40c] ;  /* 0x00010300ff181b82 */ /* 0x000ea20000000800 */
[----:B---3--:R-:W-:-:S07]  /*09d0*/  @P1 FMUL.FTZ R31, R22, R53 ;  /* 0x00000035161f1220 */ /* 0x008fce0000410000 */
[----:B------:R-:W3:Y:S01]  /*09e0*/  @P1 LDC R52, c[0x0][0x40c] ;  /* 0x00010300ff341b82 */ /* 0x000ee20000000800 */
[----:B0-----:R-:W-:Y:S01]  /*09f0*/  @P1 FMUL.FTZ R32, R16, R17 ;  /* 0x0000001110201220 */ /* 0x001fe20000410000 */
[----:B-1----:R-:W-:Y:S01]  /*0a00*/  @P1 FMUL.FTZ R34, R20, R25 ;  /* 0x0000001914221220 */ /* 0x002fe20000410000 */
[----:B--2---:R-:W-:Y:S01]  /*0a10*/  @P1 FMUL.FTZ R28, R21, R24 ;  /* 0x00000018151c1220 */ /* 0x004fe20000410000 */
[----:B---3--:R-:W-:-:S07]  /*0a20*/  @P1 FMUL.FTZ R30, R23, R52 ;  /* 0x00000034171e1220 */ /* 0x008fce0000410000 */
.L_x_8651:
[----:B------:R-:W0:Y:S01]  /*0a30*/  LDC.64 R72, c[0x0][0x3a8] ;  /* 0x0000ea00ff487b82 */ /* 0x000e220000000a00 */
[----:B------:R-:W-:Y:S01]  /*0a40*/  BSSY.RECONVERGENT B0, `(.L_x_8652) ;  /* 0x0000009000007945 */ /* 0x000fe20003800200 */
[----:B0-----:R-:W-:-:S05]  /*0a50*/  IMAD.WIDE.U32 R16, R19, 0x20, R72 ;  /* 0x0000002013107825 */ /* 0x001fca00078e0048 */
[----:B------:R0:W-:Y:S04]  /*0a60*/  STG.E.128 desc[UR6][R16.64], R32 ;  /* 0x0000002010007986 */ /* 0x0001e8000c101d06 */
[----:B------:R0:W-:Y:S01]  /*0a70*/  STG.E.128 desc[UR6][R16.64+0x10], R28 ;  /* 0x0000101c10007986 */ /* 0x0001e2000c101d06 */
[----:B------:R-:W-:Y:S05]  /*0a80*/  @!P1 BRA `(.L_x_8653) ;  /* 0x0000000000109947 */ /* 0x000fea0003800000 */
[----:B0-----:R-:W0:Y:S01]  /*0a90*/  LDC.64 R16, c[0x0][0x390] ;  /* 0x0000e400ff107b82 */ /* 0x001e220000000a00 */
[----:B------:R-:W-:-:S05]  /*0aa0*/  IADD3 R21, PT, PT, R18, 0x20, RZ ;  /* 0x0000002012157810 */ /* 0x000fca0007ffe0ff */
[----:B0-----:R-:W-:-:S05]  /*0ab0*/  IMAD.WIDE.U32 R16, R21, 0x10, R16 ;  /* 0x0000001015107825 */ /* 0x001fca00078e0010 */
[----:B------:R1:W5:Y:S02]  /*0ac0*/  LDG.E.128 R36, desc[UR6][R16.64] ;  /* 0x0000000610247981 */ /* 0x000364000c1e1d00 */
.L_x_8653:
[----:B------:R-:W-:Y:S05]  /*0ad0*/  BSYNC.RECONVERGENT B0 ;  /* 0x0000000000007941 */ /* 0x000fea0003800200 */
.L_x_8652:
[----:B------:R-:W-:Y:S05]  /*0ae0*/  @!P0 BRA `(.L_x_8654) ;  /* 0x00000000008c8947 */ /* 0x000fea0003800000 */
[----:B01----:R-:W0:Y:S01]  /*0af0*/  LDC.64 R16, c[0x0][0x3a0] ;  /* 0x0000e800ff107b82 */ /* 0x003e220000000a00 */
[----:B------:R-:W-:-:S05]  /*0b00*/  IADD3 R21, PT, PT, R19, 0x20, RZ ;  /* 0x0000002013157810 */ /* 0x000fca0007ffe0ff */
[----:B0-----:R-:W-:-:S05]  /*0b10*/  IMAD.WIDE.U32 R16, R21, 0x20, R16 ;  /* 0x0000002015107825 */ /* 0x001fca00078e0010 */
[----:B------:R-:W2:Y:S04]  /*0b20*/  LDG.E.128 R24, desc[UR6][R16.64] ;  /* 0x0000000610187981 */ /* 0x000ea8000c1e1d00 */
[----:B------:R0:W3:Y:S01]  /*0b30*/  LDG.E.128 R20, desc[UR6][R16.64+0x10] ;  /* 0x0000100610147981 */ /* 0x0000e2000c1e1d00 */
[----:B------:R-:W-:-:S13]  /*0b40*/  ISETP.GT.AND P2, PT, R76, RZ, PT ;  /* 0x000000ff4c00720c */ /* 0x000fda0003f44270 */
[----:B------:R-:W2:Y:S01]  /*0b50*/  @P2 LDC R77, c[0x0][0x40c] ;  /* 0x00010300ff4d2b82 */ /* 0x000ea20000000800 */
[C---:B-----5:R-:W-:Y:S02]  /*0b60*/  @P2 SHF.L.U32 R75, R36.reuse, 0x10, RZ ;  /* 0x00000010244b2819 */ /* 0x060fe400000006ff */
[----:B------:R-:W-:Y:S02]  /*0b70*/  @P2 PRMT R55, R36, 0x7632, R55 ;  /* 0x0000763224372816 */ /* 0x000fe40000000037 */
[----:B------:R-:W-:Y:S02]  /*0b80*/  @P2 SHF.L.U32 R79, R37, 0x10, RZ ;  /* 0x00000010254f2819 */ /* 0x000fe400000006ff */
[----:B------:R-:W-:Y:S01]  /*0b90*/  @P2 SHF.L.U32 R74, R55, 0x10, RZ ;  /* 0x00000010374a2819 */ /* 0x000fe200000006ff */
[----:B------:R-:W1:Y:S01]  /*0ba0*/  @P2 LDC R78, c[0x0][0x40c] ;  /* 0x00010300ff4e2b82 */ /* 0x000e620000000800 */
[----:B------:R-:W-:Y:S02]  /*0bb0*/  @P2 PRMT R55, R37, 0x7632, R55 ;  /* 0x0000763225372816 */ /* 0x000fe40000000037 */
[----:B------:R-:W-:-:S05]  /*0bc0*/  @P2 SHF.L.U32 R81, R39, 0x10, RZ ;  /* 0x0000001027512819 */ /* 0x000fca00000006ff */
[----:B------:R-:W4:Y:S08]  /*0bd0*/  @P2 LDC R80, c[0x0][0x40c] ;  /* 0x00010300ff502b82 */ /* 0x000f300000000800 */
[----:B------:R-:W3:Y:S08]  /*0be0*/  @P2 LDC R52, c[0x0][0x40c] ;  /* 0x00010300ff342b82 */ /* 0x000ef00000000800 */
[----:B------:R-:W3:Y:S08]  /*0bf0*/  @P2 LDC R53, c[0x0][0x40c] ;  /* 0x00010300ff352b82 */ /* 0x000ef00000000800 */
[----:B------:R-:W3:Y:S08]  /*0c00*/  @P2 LDC R54, c[0x0][0x40c] ;  /* 0x00010300ff362b82 */ /* 0x000ef00000000800 */
[----:B0-----:R-:W3:Y:S08]  /*0c10*/  @P2 LDC R17, c[0x0][0x40c] ;  /* 0x00010300ff112b82 */ /* 0x001ef00000000800 */
[----:B------:R-:W0:Y:S01]  /*0c20*/  @P2 LDC R16, c[0x0][0x40c] ;  /* 0x00010300ff102b82 */ /* 0x000e220000000800 */
[----:B--2---:R-:W-:Y:S01]  /*0c30*/  @P2 FFMA.FTZ R24, R75, R77, R24 ;  /* 0x0000004d4b182223 */ /* 0x004fe20000010018 */
[----:B------:R-:W-:Y:S01]  /*0c40*/  @P2 PRMT R75, R38, 0x7632, R75 ;  /* 0x00007632264b2816 */ /* 0x000fe2000000004b */
[----:B-1----:R-:W-:Y:S01]  /*0c50*/  @P2 FFMA.FTZ R25, R74, R78, R25 ;  /* 0x0000004e4a192223 */ /* 0x002fe20000010019 */
[----:B------:R-:W-:Y:S01]  /*0c60*/  @P2 PRMT R77, R39, 0x7632, R77 ;  /* 0x00007632274d2816 */ /* 0x000fe2000000004d */
[----:B----4-:R-:W-:Y:S01]  /*0c70*/  @P2 FFMA.FTZ R26, R79, R80, R26 ;  /* 0x000000504f1a2223 */ /* 0x010fe2000001001a */
[----:B------:R-:W-:Y:S01]  /*0c80*/  @P2 SHF.L.U32 R79, R38, 0x10, RZ ;  /* 0x00000010264f2819 */ /* 0x000fe200000006ff */
[----:B---3--:R-:W-:Y:S01]  /*0c90*/  @P2 FFMA.FTZ R22, R81, R17, R22 ;  /* 0x0000001151162223 */ /* 0x008fe20000010016 */
[----:B------:R-:W-:-:S02]  /*0ca0*/  @P2 SHF.L.U32 R74, R55, 0x10, RZ ;  /* 0x00000010374a2819 */ /* 0x000fc400000006ff */
[----:B------:R-:W-:Y:S01]  /*0cb0*/  @P2 SHF.L.U32 R78, R75, 0x10, RZ ;  /* 0x000000104b4e2819 */ /* 0x000fe200000006ff */
[----:B------:R-:W-:Y:S01]  /*0cc0*/  @P2 FFMA.FTZ R20, R79, R53, R20 ;  /* 0x000000354f142223 */ /* 0x000fe20000010014 */
[----:B------:R-:W-:Y:S01]  /*0cd0*/  @P2 SHF.L.U32 R80, R77, 0x10, RZ ;  /* 0x000000104d502819 */ /* 0x000fe200000006ff */
[----:B------:R-:W-:Y:S02]  /*0ce0*/  @P2 FFMA.FTZ R27, R74, R52, R27 ;  /* 0x000000344a1b2223 */ /* 0x000fe4000001001b */
[----:B------:R-:W-:Y:S02]  /*0cf0*/  @P2 FFMA.FTZ R21, R78, R54, R21 ;  /* 0x000000364e152223 */ /* 0x000fe40000010015 */
[----:B0-----:R-:W-:Y:S01]  /*0d00*/  @P2 FFMA.FTZ R23, R80, R16, R23 ;  /* 0x0000001050172223 */ /* 0x001fe20000010017 */
[----:B------:R-:W-:Y:S06]  /*0d10*/  BRA `(.L_x_8655) ;  /* 0x0000000000847947 */ /* 0x000fec0003800000 */
.L_x_8654:
[----:B------:R-:W2:Y:S01]  /*0d20*/  @P1 LDC R23, c[0x0][0x40c] ;  /* 0x00010300ff171b82 */ /* 0x000ea20000000800 */
[----:B01---5:R-:W-:Y:S02]  /*0d30*/  @P1 PRMT R16, R36, 0x7632, R16 ;  /* 0x0000763224101816 */ /* 0x023fe40000000010 */
[----:B------:R-:W-:Y:S02]  /*0d40*/  CS2R R24, SRZ ;  /* 0x0000000000187805 */ /* 0x000fe4000001ff00 */
[----:B------:R-:W-:Y:S02]  /*0d50*/  @P1 PRMT R17, R37, 0x7632, R17 ;  /* 0x0000763225111816 */ /* 0x000fe40000000011 */
[----:B------:R-:W-:Y:S02]  /*0d60*/  CS2R R26, SRZ ;  /* 0x00000000001a7805 */ /* 0x000fe4000001ff00 */
[----:B------:R-:W-:Y:S02]  /*0d70*/  @P1 PRMT R20, R38, 0x7632, R20 ;  /* 0x0000763226141816 */ /* 0x000fe40000000014 */
[----:B------:R-:W-:Y:S01]  /*0d80*/  @P1 SHF.L.U32 R16, R16, 0x10, RZ ;  /* 0x0000001010101819 */ /* 0x000fe200000006ff */
[----:B------:R-:W0:Y:S01]  /*0d90*/  @P1 LDC R22, c[0x0][0x40c] ;  /* 0x00010300ff161b82 */ /* 0x000e220000000800 */
[----:B------:R-:W-:-:S02]  /*0da0*/  @P1 SHF.L.U32 R17, R17, 0x10, RZ ;  /* 0x0000001011111819 */ /* 0x000fc400000006ff */
[----:B------:R-:W-:Y:S02]  /*0db0*/  @P1 SHF.L.U32 R20, R20, 0x10, RZ ;  /* 0x0000001014141819 */ /* 0x000fe400000006ff */
[----:B------:R-:W-:Y:S02]  /*0dc0*/  MOV R21, RZ ;  /* 0x000000ff00157202 */ /* 0x000fe40000000f00 */
[----:B------:R-:W-:Y:S01]  /*0dd0*/  @P1 SHF.L.U32 R55, R38, 0x10, RZ ;  /* 0x0000001026371819 */ /* 0x000fe200000006ff */
[----:B------:R-:W1:Y:S01]  /*0de0*/  @P1 LDC R53, c[0x0][0x40c] ;  /* 0x00010300ff351b82 */ /* 0x000e620000000800 */
[----:B------:R-:W-:-:S07]  /*0df0*/  @P1 SHF.L.U32 R75, R39, 0x10, RZ ;  /* 0x00000010274b1819 */ /* 0x000fce00000006ff */
[----:B------:R-:W3:Y:S01]  /*0e00*/  @P1 LDC R77, c[0x0][0x40c] ;  /* 0x00010300ff4d1b82 */ /* 0x000ee20000000800 */
[----:B--2---:R-:W-:Y:S01]  /*0e10*/  @P1 FMUL.FTZ R25, R16, R23 ;  /* 0x0000001710191220 */ /* 0x004fe20000410000 */
[----:B------:R-:W-:-:S04]  /*0e20*/  @P1 PRMT R16, R39, 0x7632, R16 ;  /* 0x0000763227101816 */ /* 0x000fc80000000010 */
[----:B------:R-:W-:Y:S02]  /*0e30*/  @P1 SHF.L.U32 R16, R16, 0x10, RZ ;  /* 0x0000001010101819 */ /* 0x000fe400000006ff */
[----:B------:R-:W2:Y:S01]  /*0e40*/  @P1 LDC R52, c[0x0][0x40c] ;  /* 0x00010300ff341b82 */ /* 0x000ea20000000800 */
[----:B0-----:R-:W-:Y:S01]  /*0e50*/  @P1 FMUL.FTZ R27, R17, R22 ;  /* 0x00000016111b1220 */ /* 0x001fe20000410000 */
[----:B------:R-:W-:Y:S02]  /*0e60*/  @P1 SHF.L.U32 R17, R36, 0x10, RZ ;  /* 0x0000001024111819 */ /* 0x000fe400000006ff */
[----:B------:R-:W-:-:S04]  /*0e70*/  CS2R R22, SRZ ;  /* 0x0000000000167805 */ /* 0x000fc8000001ff00 */
[----:B------:R-:W0:Y:S01]  /*0e80*/  @P1 LDC R54, c[0x0][0x40c] ;  /* 0x00010300ff361b82 */ /* 0x000e220000000800 */
[----:B-1----:R-:W-:Y:S01]  /*0e90*/  @P1 FMUL.FTZ R21, R20, R53 ;  /* 0x0000003514151220 */ /* 0x002fe20000410000 */
[----:B------:R-:W-:Y:S01]  /*0ea0*/  @P1 SHF.L.U32 R53, R37, 0x10, RZ ;  /* 0x0000001025351819 */ /* 0x000fe200000006ff */
[----:B------:R-:W-:-:S05]  /*0eb0*/  HFMA2 R20, -RZ, RZ, 0, 0 ;  /* 0x00000000ff147431 */ /* 0x000fca00000001ff */
[----:B------:R-:W1:Y:S01]  /*0ec0*/  @P1 LDC R74, c[0x0][0x40c] ;  /* 0x00010300ff4a1b82 */ /* 0x000e620000000800 */
[----:B---3--:R-:W-:-:S07]  /*0ed0*/  @P1 FMUL.FTZ R23, R16, R77 ;  /* 0x0000004d10171220 */ /* 0x008fce0000410000 */
[----:B------:R-:W3:Y:S01]  /*0ee0*/  @P1 LDC R78, c[0x0][0x40c] ;  /* 0x00010300ff4e1b82 */ /* 0x000ee20000000800 */
[----:B--2---:R-:W-:Y:S01]  /*0ef0*/  @P1 FMUL.FTZ R24, R17, R52 ;  /* 0x0000003411181220 */ /* 0x004fe20000410000 */
[----:B0-----:R-:W-:Y:S01]  /*0f00*/  @P1 FMUL.FTZ R26, R53, R54 ;  /* 0x00000036351a1220 */ /* 0x001fe20000410000 */
[----:B-1----:R-:W-:Y:S01]  /*0f10*/  @P1 FMUL.FTZ R20, R55, R74 ;  /* 0x0000004a37141220 */ /* 0x002fe20000410000 */
[----:B---3--:R-:W-:-:S07]  /*0f20*/  @P1 FMUL.FTZ R22, R75, R78 ;  /* 0x0000004e4b161220 */ /* 0x008fce0000410000 */
.L_x_8655:
[----:B------:R-:W-:Y:S01]  /*0f30*/  IADD3 R17, PT, PT, R19, 0x20, RZ ;  /* 0x0000002013117810 */ /* 0x000fe20007ffe0ff */
[----:B------:R-:W-:Y:S04]  /*0f40*/  BSSY.RECONVERGENT B0, `(.L_x_8656) ;  /* 0x0000009000007945 */ /* 0x000fe80003800200 */
[----:B------:R-:W-:-:S05]  /*0f50*/  IMAD.WIDE.U32 R16, R17, 0x20, R72 ;  /* 0x0000002011107825 */ /* 0x000fca00078e0048 */
[----:B------:R0:W-:Y:S04]  /*0f60*/  STG.E.128 desc[UR6][R16.64], R24 ;  /* 0x0000001810007986 */ /* 0x0001e8000c101d06 */
[----:B------:R0:W-:Y:S01]  /*0f70*/  STG.E.128 desc[UR6][R16.64+0x10], R20 ;  /* 0x0000101410007986 */ /* 0x0001e2000c101d06 */
[----:B------:R-:W-:Y:S05]  /*0f80*/  @!P1 BRA `(.L_x_8657) ;  /* 0x0000000000109947 */ /* 0x000fea0003800000 */
[----:B0-----:R-:W0:Y:S01]  /*0f90*/  LDC.64 R16, c[0x0][0x390] ;  /* 0x0000e400ff107b82 */ /* 0x001e220000000a00 */
[----:B------:R-:W-:-:S05]  /*0fa0*/  IADD3 R37, PT, PT, R18, 0x40, RZ ;  /* 0x0000004012257810 */ /* 0x000fca0007ffe0ff */
[----:B0-----:R-:W-:-:S05]  /*0fb0*/  IMAD.WIDE.U32 R16, R37, 0x10, R16 ;  /* 0x0000001025107825 */ /* 0x001fca00078e0010 */
[----:B------:R1:W5:Y:S02]  /*0fc0*/  LDG.E.128 R36, desc[UR6][R16.64] ;  /* 0x0000000610247981 */ /* 0x000364000c1e1d00 */
.L_x_8657:
[----:B------:R-:W-:Y:S05]  /*0fd0*/  BSYNC.RECONVERGENT B0 ;  /* 0x0000000000007941 */ /* 0x000fea0003800200 */
.L_x_8656:
[----:B------:R-:W-:Y:S01]  /*0fe0*/  IADD3 R77, PT, PT, R19, 0x40, RZ ;  /* 0x00000040134d7810 */ /* 0x000fe20007ffe0ff */
[----:B------:R-:W-:Y:S06]  /*0ff0*/  @!P0 BRA `(.L_x_8658) ;  /* 0x0000000000888947 */ /* 0x000fec0003800000 */
[----:B------:R-:W2:Y:S02]  /*1000*/  LDC.64 R74, c[0x0][0x3a0] ;  /* 0x0000e800ff4a7b82 */ /* 0x000ea40000000a00 */
[----:B--2---:R-:W-:-:S05]  /*1010*/  IMAD.WIDE.U32 R74, R77, 0x20, R74 ;  /* 0x000000204d4a7825 */ /* 0x004fca00078e004a */
[----:B01----:R-:W2:Y:S04]  /*1020*/  LDG.E.128 R16, desc[UR6][R74.64] ;  /* 0x000000064a107981 */ /* 0x003ea8000c1e1d00 */
[----:B------:R0:W3:Y:S01]  /*1030*/  LDG.E.128 R52, desc[UR6][R74.64+0x10] ;  /* 0x000010064a347981 */ /* 0x0000e2000c1e1d00 */
[----:B------:R-:W-:-:S13]  /*1040*/  ISETP.GT.AND P0, PT, R76, RZ, PT ;  /* 0x000000ff4c00720c */ /* 0x000fda0003f04270 */
[----:B------:R-:W2:Y:S01]  /*1050*/  @P0 LDC R82, c[0x0][0x40c] ;  /* 0x00010300ff520b82 */ /* 0x000ea20000000800 */
[C---:B-----5:R-:W-:Y:S02]  /*1060*/  @P0 PRMT R76, R36.reuse, 0x7632, R76 ;  /* 0x00007632244c0816 */ /* 0x060fe4000000004c */
[----:B------:R-:W-:Y:S02]  /*1070*/  @P0 SHF.L.U32 R81, R36, 0x10, RZ ;  /* 0x0000001024510819 */ /* 0x000fe400000006ff */
[----:B------:R-:W-:-:S03]  /*1080*/  @P0 SHF.L.U32 R76, R76, 0x10, RZ ;  /* 0x000000104c4c0819 */ /* 0x000fc600000006ff */
[----:B------:R-:W1:Y:S08]  /*1090*/  @P0 LDC R80, c[0x0][0x40c] ;  /* 0x00010300ff500b82 */ /* 0x000e700000000800 */
[----:B------:R-:W4:Y:S08]  /*10a0*/  @P0 LDC R83, c[0x0][0x40c] ;  /* 0x00010300ff530b82 */ /* 0x000f300000000800 */
[----:B------:R-:W4:Y:S08]  /*10b0*/  @P0 LDC R78, c[0x0][0x40c] ;  /* 0x00010300ff4e0b82 */ /* 0x000f300000000800 */
[----:B------:R-:W3:Y:S08]  /*10c0*/  @P0 LDC R79, c[0x0][0x40c] ;  /* 0x00010300ff4f0b82 */ /* 0x000ef00000000800 */
[----:B0-----:R-:W0:Y:S08]  /*10d0*/  @P0 LDC R74, c[0x0][0x40c] ;  /* 0x00010300ff4a0b82 */ /* 0x001e300000000800 */
[----:B------:R-:W0:Y:S01]  /*10e0*/  @P0 LDC R75, c[0x0][0x40c] ;  /* 0x00010300ff4b0b82 */ /* 0x000e220000000800 */
[----:B--2---:R-:W-:Y:S01]  /*10f0*/  @P0 FFMA.FTZ R17, R76, R82, R17 ;  /* 0x000000524c110223 */ /* 0x004fe20000010011 */
[----:B-1----:R-:W-:-:S06]  /*1100*/  @P0 FFMA.FTZ R16, R81, R80, R16 ;  /* 0x0000005051100223 */ /* 0x002fcc0000010010 */
[----:B------:R-:W1:Y:S01]  /*1110*/  @P0 LDC R76, c[0x0][0x40c] ;  /* 0x00010300ff4c0b82 */ /* 0x000e620000000800 */
[C---:B------:R-:W-:Y:S02]  /*1120*/  @P0 PRMT R80, R37.reuse, 0x7632, R80 ;  /* 0x0000763225500816 */ /* 0x040fe40000000050 */
[----:B------:R-:W-:Y:S02]  /*1130*/  @P0 SHF.L.U32 R81, R37, 0x10, RZ ;  /* 0x0000001025510819 */ /* 0x000fe400000006ff */
[----:B------:R-:W-:-:S03]  /*1140*/  @P0 SHF.L.U32 R80, R80, 0x10, RZ ;  /* 0x0000001050500819 */ /* 0x000fc600000006ff */
[----:B----4-:R-:W-:Y:S01]  /*1150*/  @P0 FFMA.FTZ R18, R81, R83, R18 ;  /* 0x0000005351120223 */ /* 0x010fe20000010012 */
[----:B------:R-:W-:Y:S01]  /*1160*/  @P0 SHF.L.U32 R81, R38, 0x10, RZ ;  /* 0x0000001026510819 */ /* 0x000fe200000006ff */
[----:B------:R-:W-:Y:S01]  /*1170*/  @P0 FFMA.FTZ R19, R80, R78, R19 ;  /* 0x0000004e50130223 */ /* 0x000fe20000010013 */
[----:B------:R-:W-:Y:S02]  /*1180*/  @P0 PRMT R78, R38, 0x7632, R78 ;  /* 0x00007632264e0816 */ /* 0x000fe4000000004e */
[----:B------:R-:W-:Y:S01]  /*1190*/  @P0 PRMT R80, R39, 0x7632, R80 ;  /* 0x0000763227500816 */ /* 0x000fe20000000050 */
[----:B---3--:R-:W-:Y:S01]  /*11a0*/  @P0 FFMA.FTZ R52, R81, R79, R52 ;  /* 0x0000004f51340223 */ /* 0x008fe20000010034 */
[----:B------:R-:W-:Y:S02]  /*11b0*/  @P0 SHF.L.U32 R79, R39, 0x10, RZ ;  /* 0x00000010274f0819 */ /* 0x000fe400000006ff */
[----:B------:R-:W-:Y:S02]  /*11c0*/  @P0 SHF.L.U32 R78, R78, 0x10, RZ ;  /* 0x000000104e4e0819 */ /* 0x000fe400000006ff */
[----:B------:R-:W-:Y:S01]  /*11d0*/  @P0 SHF.L.U32 R80, R80, 0x10, RZ ;  /* 0x0000001050500819 */ /* 0x000fe200000006ff */
[----:B0-----:R-:W-:-:S02]  /*11e0*/  @P0 FFMA.FTZ R54, R79, R75, R54 ;  /* 0x0000004b4f360223 */ /* 0x001fc40000010036 */
[----:B------:R-:W-:Y:S02]  /*11f0*/  @P0 FFMA.FTZ R53, R78, R74, R53 ;  /* 0x0000004a4e350223 */ /* 0x000fe40000010035 */
[----:B-1----:R-:W-:Y:S01]  /*1200*/  @P0 FFMA.FTZ R55, R80, R76, R55 ;  /* 0x0000004c50370223 */ /* 0x002fe20000010037 */
[----:B------:R-:W-:Y:S06]  /*1210*/  BRA `(.L_x_8659) ;  /* 0x0000000000907947 */ /* 0x000fec0003800000 */
.L_x_8658:
[----:B------:R-:W2:Y:S01]  /*1220*/  @P1 LDC R79, c[0x0][0x40c] ;  /* 0x00010300ff4f1b82 */ /* 0x000ea20000000800 */
[----:B01---5:R-:W-:Y:S01]  /*1230*/  @P1 PRMT R16, R36, 0x7632, R16 ;  /* 0x0000763224101816 */ /* 0x023fe20000000010 */
[----:B------:R-:W-:Y:S01]  /*1240*/  HFMA2 R19, -RZ, RZ, 0, 0 ;  /* 0x00000000ff137431 */ /* 0x000fe200000001ff */
[----:B------:R-:W-:Y:S01]  /*1250*/  @P1 PRMT R18, R37, 0x7632, R18 ;  /* 0x0000763225121816 */ /* 0x000fe20000000012 */
[----:B------:R-:W-:Y:S01]  /*1260*/  HFMA2 R55, -RZ, RZ, 0, 0 ;  /* 0x00000000ff377431 */ /* 0x000fe200000001ff */
[----:B------:R-:W-:Y:S02]  /*1270*/  @P1 PRMT R52, R38, 0x7632, R52 ;  /* 0x0000763226341816 */ /* 0x000fe40000000034 */
[----:B------:R-:W-:Y:S01]  /*1280*/  @P1 PRMT R54, R39, 0x7632, R54 ;  /* 0x0000763227361816 */ /* 0x000fe20000000036 */
[----:B------:R-:W0:Y:S01]  /*1290*/  @P1 LDC R81, c[0x0][0x40c] ;  /* 0x00010300ff511b82 */ /* 0x000e220000000800 */
[----:B------:R-:W-:Y:S02]  /*12a0*/  @P1 SHF.L.U32 R16, R16, 0x10, RZ ;  /* 0x0000001010101819 */ /* 0x000fe400000006ff */
[----:B------:R-:W-:-:S02]  /*12b0*/  @P1 SHF.L.U32 R18, R18, 0x10, RZ ;  /* 0x0000001012121819 */ /* 0x000fc400000006ff */
[----:B------:R-:W-:Y:S02]  /*12c0*/  @P1 SHF.L.U32 R52, R52, 0x10, RZ ;  /* 0x0000001034341819 */ /* 0x000fe400000006ff */
[----:B------:R-:W-:Y:S01]  /*12d0*/  MOV R17, RZ ;  /* 0x000000ff00117202 */ /* 0x000fe20000000f00 */
[----:B------:R-:W1:Y:S01]  /*12e0*/  @P1 LDC R83, c[0x0][0x40c] ;  /* 0x00010300ff531b82 */ /* 0x000e620000000800 */
[----:B------:R-:W-:Y:S02]  /*12f0*/  MOV R53, RZ ;  /* 0x000000ff00357202 */ /* 0x000fe40000000f00 */
[----:B------:R-:W-:Y:S02]  /*1300*/  @P1 SHF.L.U32 R54, R54, 0x10, RZ ;  /* 0x0000001036361819 */ /* 0x000fe400000006ff */
[----:B------:R-:W-:-:S03]  /*1310*/  @P1 SHF.L.U32 R80, R37, 0x10, RZ ;  /* 0x0000001025501819 */ /* 0x000fc600000006ff */
[----:B------:R-:W3:Y:S01]  /*1320*/  @P1 LDC R85, c[0x0][0x40c] ;  /* 0x00010300ff551b82 */ /* 0x000ee20000000800 */
[----:B--2---:R-:W-:Y:S01]  /*1330*/  @P1 FMUL.FTZ R17, R16, R79 ;  /* 0x0000004f10111220 */ /* 0x004fe20000410000 */
[----:B------:R-:W-:Y:S02]  /*1340*/  @P1 SHF.L.U32 R79, R36, 0x10, RZ ;  /* 0x00000010244f1819 */ /* 0x000fe400000006ff */
[----:B------:R-:W-:-:S04]  /*1350*/  MOV R16, RZ ;  /* 0x000000ff00107202 */ /* 0x000fc80000000f00 */
[----:B------:R-:W2:Y:S01]  /*1360*/  @P1 LDC R74, c[0x0][0x40c] ;  /* 0x00010300ff4a1b82 */ /* 0x000ea20000000800 */
[----:B0-----:R-:W-:Y:S01]  /*1370*/  @P1 FMUL.FTZ R19, R18, R81 ;  /* 0x0000005112131220 */ /* 0x001fe20000410000 */
[----:B------:R-:W-:Y:S01]  /*1380*/  @P1 SHF.L.U32 R81, R38, 0x10, RZ ;  /* 0x0000001026511819 */ /* 0x000fe200000006ff */
[----:B------:R-:W-:-:S05]  /*1390*/  HFMA2 R18, -RZ, RZ, 0, 0 ;  /* 0x00000000ff127431 */ /* 0x000fca00000001ff */
[----:B------:R-:W0:Y:S01]  /*13a0*/  @P1 LDC R75, c[0x0][0x40c] ;  /* 0x00010300ff4b1b82 */ /* 0x000e220000000800 */
[----:B-1----:R-:W-:Y:S01]  /*13b0*/  @P1 FMUL.FTZ R53, R52, R83 ;  /* 0x0000005334351220 */ /* 0x002fe20000410000 */
[----:B------:R-:W-:Y:S02]  /*13c0*/  @P1 SHF.L.U32 R83, R39, 0x10, RZ ;  /* 0x0000001027531819 */ /* 0x000fe400000006ff */
[----:B------:R-:W-:-:S04]  /*13d0*/  MOV R52, RZ ;  /* 0x000000ff00347202 */ /* 0x000fc80000000f00 */
[----:B------:R-:W1:Y:S01]  /*13e0*/  @P1 LDC R76, c[0x0][0x40c] ;  /* 0x00010300ff4c1b82 */ /* 0x000e620000000800 */
[----:B---3--:R-:W-:Y:S01]  /*13f0*/  @P1 FMUL.FTZ R55, R54, R85 ;  /* 0x0000005536371220 */ /* 0x008fe20000410000 */
[----:B------:R-:W-:-:S06]  /*1400*/  HFMA2 R54, -RZ, RZ, 0, 0 ;  /* 0x00000000ff367431 */ /* 0x000fcc00000001ff */
[----:B------:R-:W3:Y:S01]  /*1410*/  @P1 LDC R78, c[0x0][0x40c] ;  /* 0x00010300ff4e1b82 */ /* 0x000ee20000000800 */
[----:B--2---:R-:W-:Y:S01]  /*1420*/  @P1 FMUL.FTZ R16, R79, R74 ;  /* 0x0000004a4f101220 */ /* 0x004fe20000410000 */
[----:B0-----:R-:W-:Y:S01]  /*1430*/  @P1 FMUL.FTZ R18, R80, R75 ;  /* 0x0000004b50121220 */ /* 0x001fe20000410000 */
[----:B-1----:R-:W-:Y:S01]  /*1440*/  @P1 FMUL.FTZ R52, R81, R76 ;  /* 0x0000004c51341220 */ /* 0x002fe20000410000 */
[----:B---3--:R-:W-:-:S07]  /*1450*/  @P1 FMUL.FTZ R54, R83, R78 ;  /* 0x0000004e53361220 */ /* 0x008fce0000410000 */
.L_x_8659:
        /* <DEDUP_REMOVED lines=99> */
.L_x_8675:
        /* <DEDUP_REMOVED lines=17> */
[----:B------:R-:W-:Y:S02]  /*1ba0*/  FSEL R70, R79, RZ, !P0 ;  /* 0x000000ff4f467208 */ /* 0x000fe40004000000 */
[----:B------:R-:W-:Y:S01]  /*1bb0*/  SHF.L.U32 R73, R51, 0x10, RZ ;  /* 0x0000001033497819 */ /* 0x000fe200000006ff */
[----:B------:R-:W-:Y:S01]  /*1bc0*/  IMAD R71, R72, R71, RZ ;  /* 0x0000004748477224 */ /* 0x000fe200078e02ff */
[----:B------:R-:W-:Y:S01]  /*1bd0*/  SHF.L.U32 R75, R45, 0x10, RZ ;  /* 0x000000102d4b7819 */ /* 0x000fe200000006ff */
        /* <DEDUP_REMOVED lines=24> */
[----:B------:R-:W-:Y:S01]  /*1d60*/  SHF.L.U32 R21, R67, 0x10, RZ ;  /* 0x0000001043157819 */ /* 0x000fe200000006ff */
[C---:B------:R-:W-:Y:S01]  /*1d70*/  FMUL.FTZ R32, R77.reuse, R32 ;  /* 0x000000204d207220 */ /* 0x040fe20000410000 */
[----:B------:R-:W-:Y:S01]  /*1d80*/  SHF.L.U32 R19, R48, 0x10, RZ ;  /* 0x0000001030137819 */ /* 0x000fe200000006ff */
[----:B------:R-:W-:Y:S01]  /*1d90*/  FMUL.FTZ R23, R77, R72 ;  /* 0x000000484d177220 */ /* 0x000fe20000410000 */
[----:B------:R-:W-:Y:S01]  /*1da0*/  SHF.L.U32 R17, R57, 0x10, RZ ;  /* 0x0000001039117819 */ /* 0x000fe200000006ff */
[----:B------:R-:W-:Y:S01]  /*1db0*/  FMUL.FTZ R25, R77, R16 ;  /* 0x000000104d197220 */ /* 0x000fe20000410000 */
[----:B------:R-:W-:Y:S01]  /*1dc0*/  SHF.L.U32 R70, R56, 0x10, RZ ;  /* 0x0000001038467819 */ /* 0x000fe200000006ff */
[----:B------:R-:W-:Y:S01]  /*1dd0*/  FFMA.FTZ R16, R32, R21, R19 ;  /* 0x0000001520107223 */ /* 0x000fe20000010013 */
[----:B------:R-:W-:Y:S01]  /*1de0*/  SHF.L.U32 R21, R15, 0x10, RZ ;  /* 0x000000100f157819 */ /* 0x000fe200000006ff */
[----:B------:R-:W-:Y:S01]  /*1df0*/  FMUL.FTZ R74, R77, R74 ;  /* 0x0000004a4d4a7220 */ /* 0x000fe20000410000 */
[----:B------:R-:W-:Y:S01]  /*1e00*/  SHF.L.U32 R27, R14, 0x10, RZ ;  /* 0x000000100e1b7819 */ /* 0x000fe200000006ff */
[----:B------:R-:W-:Y:S01]  /*1e10*/  FFMA.FTZ R23, R23, R17, R70 ;  /* 0x0000001117177223 */ /* 0x000fe20000010046 */
        /* <DEDUP_REMOVED lines=9> */
[----:B------:R-:W-:Y:S01]  /*1eb0*/  FFMA.FTZ R74, R74, R21, R27 ;  /* 0x000000154a4a7223 */ /* 0x000fe2000001001b */
        /* <DEDUP_REMOVED lines=8> */
[----:B------:R-:W-:Y:S01]  /*1f40*/  FMUL.FTZ R78, R77, R78 ;  /* 0x0000004e4d4e7220 */ /* 0x000fe20000410000 */
[----:B------:R-:W-:Y:S01]  /*1f50*/  SHF.L.U32 R35, R9, 0x10, RZ ;  /* 0x0000001009237819 */ /* 0x000fe200000006ff */
[C---:B------:R-:W-:Y:S01]  /*1f60*/  FMUL.FTZ R80, R77.reuse, R80 ;  /* 0x000000504d507220 */ /* 0x040fe20000410000 */
[----:B------:R-:W-:Y:S01]  /*1f70*/  SHF.L.U32 R53, R8, 0x10, RZ ;  /* 0x0000001008357819 */ /* 0x000fe200000006ff */
[C---:B------:R-:W-:Y:S01]  /*1f80*/  FMUL.FTZ R26, R77.reuse, R26 ;  /* 0x0000001a4d1a7220 */ /* 0x040fe20000410000 */
        /* <DEDUP_REMOVED lines=16> */
[----:B------:R-:W-:Y:S01]  /*2090*/  SHF.L.U32 R77, R7, 0x10, RZ ;  /* 0x00000010074d7819 */ /* 0x000fe200000006ff */
[----:B------:R-:W-:Y:S01]  /*20a0*/  FFMA.FTZ R78, R78, R27, R29 ;  /* 0x0000001b4e4e7223 */ /* 0x000fe2000001001d */
[----:B------:R-:W-:Y:S01]  /*20b0*/  SHF.L.U32 R79, R6, 0x10, RZ ;  /* 0x00000010064f7819 */ /* 0x000fe200000006ff */
[----:B------:R-:W-:Y:S01]  /*20c0*/  FFMA.FTZ R27, R80, R35, R53 ;  /* 0x00000023501b7223 */ /* 0x000fe20000010035 */
[----:B------:R-:W-:Y:S01]  /*20d0*/  FFMA.FTZ R26, R26, R73, R75 ;  /* 0x000000491a1a7223 */ /* 0x000fe2000001004b */
[----:B------:R-:W-:Y:S01]  /*20e0*/  FFMA.FTZ R24, R24, R31, R33 ;  /* 0x0000001f18187223 */ /* 0x000fe20000010021 */
        /* <DEDUP_REMOVED lines=8> */
[----:B------:R-:W-:Y:S01]  /*2170*/  FFMA.FTZ R34, R25, R34, R28 ;  /* 0x0000002219227223 */ /* 0x000fe2000001001c */
[----:B------:R-:W-:Y:S02]  /*2180*/  PRMT R79, R47, 0x7632, R79 ;  /* 0x000076322f4f7816 */ /* 0x000fe4000000004f */
[----:B------:R-:W-:Y:S01]  /*2190*/  SHF.L.U32 R29, R61, 0x10, RZ ;  /* 0x000000103d1d7819 */ /* 0x000fe200000006ff */
[----:B------:R-:W-:Y:S01]  /*21a0*/  FFMA.FTZ R73, R84, R73, R33 ;  /* 0x0000004954497223 */ /* 0x000fe20000010021 */
[----:B------:R-:W-:Y:S01]  /*21b0*/  SHF.L.U32 R31, R46, 0x10, RZ ;  /* 0x000000102e1f7819 */ /* 0x000fe200000006ff */
[----:B------:R-:W0:Y:S01]  /*21c0*/  LDC.64 R32, c[0x0][0x428] ;  /* 0x00010a00ff207b82 */ /* 0x000e220000000a00 */
[----:B------:R-:W-:-:S02]  /*21d0*/  PRMT R53, R59, 0x7632, R53 ;  /* 0x000076323b357816 */ /* 0x000fc40000000035 */
[----:B------:R-:W-:Y:S01]  /*21e0*/  PRMT R25, R40, 0x7632, R25 ;  /* 0x0000763228197816 */ /* 0x000fe20000000019 */
[----:B------:R-:W-:Y:S01]  /*21f0*/  FFMA.FTZ R20, R20, R29, R31 ;  /* 0x0000001d14147223 */ /* 0x000fe2000001001f */
[----:B------:R-:W-:Y:S02]  /*2200*/  SHF.L.U32 R77, R3, 0x10, RZ ;  /* 0x00000010034d7819 */ /* 0x000fe400000006ff */
[----:B------:R-:W-:Y:S02]  /*2210*/  SHF.L.U32 R79, R79, 0x10, RZ ;  /* 0x000000104f4f7819 */ /* 0x000fe400000006ff */
[----:B------:R-:W-:Y:S02]  /*2220*/  SHF.L.U32 R53, R53, 0x10, RZ ;  /* 0x0000001035357819 */ /* 0x000fe400000006ff */
[----:B------:R-:W-:Y:S01]  /*2230*/  SHF.L.U32 R25, R25, 0x10, RZ ;  /* 0x0000001019197819 */ /* 0x000fe200000006ff */
[----:B------:R-:W-:Y:S01]  /*2240*/  FFMA.FTZ R75, R86, R77, R79 ;  /* 0x0000004d564b7223 */ /* 0x000fe2000001004f */
[----:B------:R-:W-:-:S02]  /*2250*/  SHF.L.U32 R29, R58, 0x10, RZ ;  /* 0x000000103a1d7819 */ /* 0x000fc400000006ff */
[C---:B------:R-:W-:Y:S01]  /*2260*/  SHF.L.U32 R31, R41.reuse, 0x10, RZ ;  /* 0x00000010291f7819 */ /* 0x040fe200000006ff */
[----:B------:R-:W-:Y:S01]  /*2270*/  FFMA.FTZ R53, R88, R53, R25 ;  /* 0x0000003558357223 */ /* 0x000fe20000010019 */
[----:B------:R-:W-:Y:S02]  /*2280*/  SHF.R.S32.HI R28, RZ, 0x1f, R71 ;  /* 0x0000001fff1c7819 */ /* 0x000fe40000011447 */
[----:B------:R-:W-:Y:S01]  /*2290*/  PRMT R77, R58, 0x7632, R77 ;  /* 0x000076323a4d7816 */ /* 0x000fe2000000004d */
[----:B------:R-:W-:Y:S01]  /*22a0*/  FFMA.FTZ R25, R18, R29, R31 ;  /* 0x0000001d12197223 */ /* 0x000fe2000001001f */
[----:B------:R-:W-:Y:S02]  /*22b0*/  PRMT R79, R41, 0x7632, R79 ;  /* 0x00007632294f7816 */ /* 0x000fe4000000004f */
[----:B------:R-:W-:Y:S02]  /*22c0*/  LEA.HI R28, R28, R71, RZ, 0x3 ;  /* 0x000000471c1c7211 */ /* 0x000fe400078f18ff */
[----:B------:R-:W-:-:S02]  /*22d0*/  SHF.L.U32 R81, R0, 0x10, RZ ;  /* 0x0000001000517819 */ /* 0x000fc400000006ff */
[----:B------:R-:W-:Y:S02]  /*22e0*/  SHF.L.U32 R77, R77, 0x10, RZ ;  /* 0x000000104d4d7819 */ /* 0x000fe400000006ff */
[----:B------:R-:W-:Y:S02]  /*22f0*/  SHF.L.U32 R79, R79, 0x10, RZ ;  /* 0x000000104f4f7819 */ /* 0x000fe400000006ff */
[----:B------:R-:W-:Y:S02]  /*2300*/  SHF.L.U32 R83, R42, 0x10, RZ ;  /* 0x000000102a537819 */ /* 0x000fe400000006ff */
        /* <DEDUP_REMOVED lines=8> */
[----:B------:R-:W-:Y:S02]  /*2390*/  LEA.HI.SX32 R29, R28, R69, 0x1d ;  /* 0x000000451c1d7211 */ /* 0x000fe400078feaff */
[----:B------:R-:W-:Y:S01]  /*23a0*/  SHF.L.U32 R79, R2, 0x10, RZ ;  /* 0x00000010024f7819 */ /* 0x000fe200000006ff */
[----:B------:R-:W-:Y:S01]  /*23b0*/  FFMA.FTZ R71, R92, R71, R31 ;  /* 0x000000475c477223 */ /* 0x000fe2000001001f */
[----:B------:R-:W-:-:S02]  /*23c0*/  SHF.L.U32 R81, R43, 0x10, RZ ;  /* 0x000000102b517819 */ /* 0x000fc400000006ff */
[----:B------:R-:W-:Y:S02]  /*23d0*/  SHF.L.U32 R18, R18, 0x10, RZ ;  /* 0x0000001012127819 */ /* 0x000fe400000006ff */
[----:B------:R-:W-:Y:S01]  /*23e0*/  SHF.L.U32 R28, R30, 0x10, RZ ;  /* 0x000000101e1c7819 */ /* 0x000fe200000006ff */
[----:B------:R-:W-:Y:S01]  /*23f0*/  FFMA.FTZ R54, R54, R79, R81 ;  /* 0x0000004f36367223 */ /* 0x000fe20000010051 */
[C---:B------:R-:W-:Y:S02]  /*2400*/  IADD3 R31, PT, PT, R29.reuse, 0x20, RZ ;  /* 0x000000201d1f7810 */ /* 0x040fe40007ffe0ff */
[----:B------:R-:W-:Y:S01]  /*2410*/  IADD3 R77, PT, PT, R29, 0x40, RZ ;  /* 0x000000401d4d7810 */ /* 0x000fe20007ffe0ff */
[----:B------:R-:W-:Y:S01]  /*2420*/  FFMA.FTZ R55, R55, R18, R28 ;  /* 0x0000001237377223 */ /* 0x000fe2000001001c */
[----:B------:R-:W-:Y:S01]  /*2430*/  F2FP.BF16.F32.PACK_AB R16, R23, R16 ;  /* 0x000000101710723e */ /* 0x000fe200000010ff */
        /* <DEDUP_REMOVED lines=8> */
[----:B------:R-:W-:Y:S01]  /*24c0*/  F2FP.BF16.F32.PACK_AB R21, R35, R26 ;  /* 0x0000001a2315723e */ /* 0x000fe200000010ff */
[----:B------:R1:W-:Y:S01]  /*24d0*/  STG.E.128 desc[UR6][R28.64], R16 ;  /* 0x000000101c007986 */ /* 0x0003e2000c101d06 */
[----:B------:R-:W-:-:S02]  /*24e0*/  F2FP.BF16.F32.PACK_AB R20, R27, R24 ;  /* 0x000000181b14723e */ /* 0x000fc400000010ff */
[----:B------:R-:W-:Y:S02]  /*24f0*/  F2FP.BF16.F32.PACK_AB R27, R55, R54 ;  /* 0x00000036371b723e */ /* 0x000fe400000010ff */
[----:B------:R-:W-:Y:S01]  /*2500*/  F2FP.BF16.F32.PACK_AB R26, R71, R52 ;  /* 0x00000034471a723e */ /* 0x000fe200000010ff */
[----:B------:R1:W-:Y:S01]  /*2510*/  STG.E.128 desc[UR6][R30.64], R20 ;  /* 0x000000141e007986 */ /* 0x0003e2000c101d06 */
[----:B------:R-:W-:Y:S02]  /*2520*/  F2FP.BF16.F32.PACK_AB R25, R90, R25 ;  /* 0x000000195a19723e */ /* 0x000fe400000010ff */
[----:B------:R-:W-:-:S05]  /*2530*/  F2FP.BF16.F32.PACK_AB R24, R53, R34 ;  /* 0x000000223518723e */ /* 0x000fca00000010ff */
[----:B------:R1:W-:Y:S02]  /*2540*/  STG.E.128 desc[UR6][R32.64], R24 ;  /* 0x0000001820007986 */ /* 0x0003e4000c101d06 */
.L_x_8662:
[----:B------:R-:W-:Y:S05]  /*2550*/  BSYNC.RECONVERGENT B0 ;  /* 0x0000000000007941 */ /* 0x000fea0003800200 */
.L_x_8661:
[----:B-1----:R-:W1:Y:S02]  /*2560*/  LDC.64 R16, c[0x0][0x380] ;  /* 0x0000e000ff107b82 */ /* 0x002e640000000a00 */
[----:B-1----:R-:W-:-:S04]  /*2570*/  LEA R68, R16, R68, 0x2 ;  /* 0x0000004410447211 */ /* 0x002fc800078e10ff */
[----:B------:R-:W-:-:S13]  /*2580*/  ISETP.GE.AND P0, PT, R68, R17, PT ;  /* 0x000000114400720c */ /* 0x000fda0003f06270 */
[----:B------:R-:W-:Y:S05]  /*2590*/  @!P0 BRA `(.L_x_8663) ;  /* 0xffffffdc00bc8947 */ /* 0x000fea000383ffff */
[----:B------:R-:W-:Y:S05]  /*25a0*/  EXIT ;  /* 0x000000000000794d */ /* 0x000fea0003800000 */
.L_x_8660:
        /* <DEDUP_REMOVED lines=8> */
.L_x_8665:
[----:B------:R-:W-:Y:S05]  /*2630*/  BSYNC B0 ;  /* 0x0000000000007941 */ /* 0x000fea0003800000 */
.L_x_8664:
        /* <DEDUP_REMOVED lines=10> */
.L_x_8666:
[----:B------:R-:W-:Y:S01]  /*26e0*/  HFMA2 R82, -RZ, RZ, 0, 2.384185791015625e-07 ;  /* 0x00000004ff527431 */ /* 0x000fe200000001ff */
[----:B------:R-:W-:-:S05]  /*26f0*/  MOV R72, R81 ;  /* 0x0000005100487202 */ /* 0x000fca0000000f00 */
[----:B------:R-:W-:-:S05]  /*2700*/  FADD.FTZ R75, R73, R72 ;  /* 0x00000048494b7221 */ /* 0x000fca0000010000 */
[----:B------:R-:W-:-:S07]  /*2710*/  MOV R83, R75 ;  /* 0x0000004b00537202 */ /* 0x000fce0000000f00 */
[----:B------:R-:W-:Y:S05]  /*2720*/  WARPSYNC.COLLECTIVE R80, `(.L_x_8667) ;  /* 0x0000000050087348 */ /* 0x000fea0003c00000 */
[----:B------:R0:W1:Y:S02]  /*2730*/  SHFL.BFLY P0, R81, R83, R82, R85 ;  /* 0x0c00005253517389 */ /* 0x0000640000000055 */
[----:B01----:R-:W-:Y:S05]  /*2740*/  ENDCOLLECTIVE ;  /* 0x000000000000791b */ /* 0x003fea0003800000 */
.L_x_8667:
[----:B------:R-:W-:Y:S01]  /*2750*/  HFMA2 R82, -RZ, RZ, 0, 4.76837158203125e-07 ;  /* 0x00000008ff527431 */ /* 0x000fe200000001ff */
[----:B------:R-:W-:-:S05]  /*2760*/  MOV R72, R81 ;  /* 0x0000005100487202 */ /* 0x000fca0000000f00 */
[----:B------:R-:W-:-:S05]  /*2770*/  FADD.FTZ R77, R75, R72 ;  /* 0x000000484b4d7221 */ /* 0x000fca0000010000 */
[----:B------:R-:W-:-:S07]  /*2780*/  MOV R83, R77 ;  /* 0x0000004d00537202 */ /* 0x000fce0000000f00 */
[----:B------:R-:W-:Y:S05]  /*2790*/  WARPSYNC.COLLECTIVE R80, `(.L_x_8668) ;  /* 0x0000000050087348 */ /* 0x000fea0003c00000 */
[----:B------:R0:W1:Y:S02]  /*27a0*/  SHFL.BFLY P0, R81, R83, R82, R85 ;  /* 0x0c00005253517389 */ /* 0x0000640000000055 */
[----:B01----:R-:W-:Y:S05]  /*27b0*/  ENDCOLLECTIVE ;  /* 0x000000000000791b */ /* 0x003fea0003800000 */
.L_x_8668:
[----:B------:R-:W-:Y:S01]  /*27c0*/  HFMA2 R82, -RZ, RZ, 0, 9.5367431640625e-07 ;  /* 0x00000010ff527431 */ /* 0x000fe200000001ff */
[----:B------:R-:W-:-:S05]  /*27d0*/  MOV R72, R81 ;  /* 0x0000005100487202 */ /* 0x000fca0000000f00 */
[----:B------:R-:W-:-:S05]  /*27e0*/  FADD.FTZ R78, R77, R72 ;  /* 0x000000484d4e7221 */ /* 0x000fca0000010000 */
[----:B------:R-:W-:-:S07]  /*27f0*/  MOV R83, R78 ;  /* 0x0000004e00537202 */ /* 0x000fce0000000f00 */
[----:B------:R-:W-:Y:S05]  /*2800*/  WARPSYNC.COLLECTIVE R80, `(.L_x_8669) ;  /* 0x0000000050087348 */ /* 0x000fea0003c00000 */
[----:B------:R0:W1:Y:S02]  /*2810*/  SHFL.BFLY P0, R81, R83, R82, R85 ;  /* 0x0c00005253517389 */ /* 0x0000640000000055 */
[----:B01----:R-:W-:Y:S05]  /*2820*/  ENDCOLLECTIVE ;  /* 0x000000000000791b */ /* 0x003fea0003800000 */
.L_x_8669:
        /* <DEDUP_REMOVED lines=56> */
.L_x_8670:
[----:B------:R-:W-:Y:S01]  /*2bb0*/  HFMA2 R82, -RZ, RZ, 0, 1.1920928955078125e-07 ;  /* 0x00000002ff527431 */ /* 0x000fe200000001ff */
[----:B------:R-:W-:-:S05]  /*2bc0*/  MOV R73, R81 ;  /* 0x0000005100497202 */ /* 0x000fca0000000f00 */
[----:B------:R-:W-:-:S05]  /*2bd0*/  FADD.FTZ R73, R72, R73 ;  /* 0x0000004948497221 */ /* 0x000fca0000010000 */
[----:B------:R-:W-:-:S07]  /*2be0*/  MOV R83, R73 ;  /* 0x0000004900537202 */ /* 0x000fce0000000f00 */
[----:B------:R-:W-:Y:S05]  /*2bf0*/  WARPSYNC.COLLECTIVE R80, `(.L_x_8671) ;  /* 0x0000000050087348 */ /* 0x000fea0003c00000 */
[----:B------:R0:W1:Y:S02]  /*2c00*/  SHFL.BFLY P0, R81, R83, R82, R85 ;  /* 0x0c00005253517389 */ /* 0x0000640000000055 */
[----:B01----:R-:W-:Y:S05]  /*2c10*/  ENDCOLLECTIVE ;  /* 0x000000000000791b */ /* 0x003fea0003800000 */
.L_x_8671:
[----:B------:R-:W-:Y:S01]  /*2c20*/  HFMA2 R82, -RZ, RZ, 0, 2.384185791015625e-07 ;  /* 0x00000004ff527431 */ /* 0x000fe200000001ff */
[----:B------:R-:W-:-:S05]  /*2c30*/  MOV R74, R81 ;  /* 0x00000051004a7202 */ /* 0x000fca0000000f00 */
[----:B------:R-:W-:-:S05]  /*2c40*/  FADD.FTZ R74, R73, R74 ;  /* 0x0000004a494a7221 */ /* 0x000fca0000010000 */
[----:B------:R-:W-:-:S07]  /*2c50*/  MOV R83, R74 ;  /* 0x0000004a00537202 */ /* 0x000fce0000000f00 */
[----:B------:R-:W-:Y:S05]  /*2c60*/  WARPSYNC.COLLECTIVE R80, `(.L_x_8672) ;  /* 0x0000000050087348 */ /* 0x000fea0003c00000 */
[----:B------:R0:W1:Y:S02]  /*2c70*/  SHFL.BFLY P0, R81, R83, R82, R85 ;  /* 0x0c00005253517389 */ /* 0x0000640000000055 */
[----:B01----:R-:W-:Y:S05]  /*2c80*/  ENDCOLLECTIVE ;  /* 0x000000000000791b */ /* 0x003fea0003800000 */
.L_x_8672:
[----:B------:R-:W-:Y:S01]  /*2c90*/  HFMA2 R82, -RZ, RZ, 0, 4.76837158203125e-07 ;  /* 0x00000008ff527431 */ /* 0x000fe200000001ff */
[----:B------:R-:W-:-:S05]  /*2ca0*/  MOV R75, R81 ;  /* 0x00000051004b7202 */ /* 0x000fca0000000f00 */
[----:B------:R-:W-:-:S05]  /*2cb0*/  FADD.FTZ R75, R74, R75 ;  /* 0x0000004b4a4b7221 */ /* 0x000fca0000010000 */
[----:B------:R-:W-:-:S07]  /*2cc0*/  MOV R83, R75 ;  /* 0x0000004b00537202 */ /* 0x000fce0000000f00 */
[----:B------:R-:W-:Y:S05]  /*2cd0*/  WARPSYNC.COLLECTIVE R80, `(.L_x_8673) ;  /* 0x0000000050087348 */ /* 0x000fea0003c00000 */
[----:B------:R0:W1:Y:S02]  /*2ce0*/  SHFL.BFLY P0, R81, R83, R82, R85 ;  /* 0x0c00005253517389 */ /* 0x0000640000000055 */
[----:B01----:R-:W-:Y:S05]  /*2cf0*/  ENDCOLLECTIVE ;  /* 0x000000000000791b */ /* 0x003fea0003800000 */
.L_x_8673:
[----:B------:R-:W-:Y:S01]  /*2d00*/  HFMA2 R82, -RZ, RZ, 0, 9.5367431640625e-07 ;  /* 0x00000010ff527431 */ /* 0x000fe200000001ff */
[----:B------:R-:W-:-:S05]  /*2d10*/  MOV R78, R81 ;  /* 0x00000051004e7202 */ /* 0x000fca0000000f00 */
[----:B------:R-:W-:-:S05]  /*2d20*/  FADD.FTZ R78, R75, R78 ;  /* 0x0000004e4b4e7221 */ /* 0x000fca0000010000 */
[----:B------:R-:W-:-:S07]  /*2d30*/  MOV R83, R78 ;  /* 0x0000004e00537202 */ /* 0x000fce0000000f00 */
[----:B------:R-:W-:Y:S05]  /*2d40*/  WARPSYNC.COLLECTIVE R80, `(.L_x_8674) ;  /* 0x0000000050087348 */ /* 0x000fea0003c00000 */
[----:B------:R0:W1:Y:S02]  /*2d50*/  SHFL.BFLY P0, R81, R83, R82, R85 ;  /* 0x0c00005253517389 */ /* 0x0000640000000055 */
[----:B01----:R-:W-:Y:S05]  /*2d60*/  ENDCOLLECTIVE ;  /* 0x000000000000791b */ /* 0x003fea0003800000 */
.L_x_8674:
[----:B------:R-:W-:Y:S01]  /*2d70*/  MOV R77, R81 ;  /* 0x00000051004d7202 */ /* 0x000fe20000000f00 */
[----:B------:R-:W-:Y:S06]  /*2d80*/  BRA `(.L_x_8675) ;  /* 0xffffffec00407947 */ /* 0x000fec000383ffff */
.L_x_8676:
        /* <DEDUP_REMOVED lines=15> */
.L_x_28753:


//--------------------- .text._ZN10layer_norm13ln_fwd_kernelINS_13Kernel_traitsI13__nv_bfloat16S2_fS2_fjLj768ELj1ELj4ELj1ELj16ENS_18Kernel_traits_baseILj768ES2_S2_fS2_fjLj128EEEEELb0ELb1ELb0ELb0EEEvNS_9FwdParamsE --------------------------
	.section	.text._ZN10layer_norm13ln_fwd_kernelINS_13Kernel_traitsI13__nv_bfloat16S2_fS2_fjLj768ELj1ELj4ELj1ELj16ENS_18Kernel_traits_baseILj768ES2_S2_fS2_fjLj128EEEEELb0ELb1ELb0ELb0EEEvNS_9FwdParamsE,"ax",@progbits
	.align	128
        .global         _ZN10layer_norm13ln_fwd_kernelINS_13Kernel_traitsI13__nv_bfloat16S2_fS2_fjLj768ELj1ELj4ELj1ELj16ENS_18Kernel_traits_baseILj768ES2_S2_fS2_fjLj128EEEEELb0ELb1ELb0ELb0EEEvNS_9FwdParamsE
        .type           _ZN10layer_norm13ln_fwd_kernelINS_13Kernel_traitsI13__nv_bfloat16S2_fS2_fjLj768ELj1ELj4ELj1ELj16ENS_18Kernel_traits_baseILj768ES2_S2_fS2_fjLj128EEEEELb0ELb1ELb0ELb0EEEvNS_9FwdParamsE,@function
        .size           _ZN10layer_norm13ln_fwd_kernelINS_13Kernel_traitsI13__nv_bfloat16S2_fS2_fjLj768ELj1ELj4ELj1ELj16ENS_18Kernel_traits_baseILj768ES2_S2_fS2_fjLj128EEEEELb0ELb1ELb0ELb0EEEvNS_9FwdParamsE,(.L_x_28754 - _ZN10layer_norm13ln_fwd_kernelINS_13Kernel_traitsI13__nv_bfloat16S2_fS2_fjLj768ELj1ELj4ELj1ELj16ENS_18Kernel_traits_baseILj768ES2_S2_fS2_fjLj128EEEEELb0ELb1ELb0ELb0EEEvNS_9FwdParamsE)
        .other          _ZN10layer_norm13ln_fwd_kernelINS_13Kernel_traitsI13__nv_bfloat16S2_fS2_fjLj768ELj1ELj4ELj1ELj16ENS_18Kernel_traits_baseILj768ES2_S2_fS2_fjLj128EEEEELb0ELb1ELb0ELb0EEEvNS_9FwdParamsE,@"STO_CUDA_ENTRY STV_DEFAULT"
_ZN10layer_norm13ln_fwd_kernelINS_13Kernel_traitsI13__nv_bfloat16S2_fS2_fjLj768ELj1ELj4ELj1ELj16ENS_18Kernel_traits_baseILj768ES2_S2_fS2_fjLj128EEEEELb0ELb1ELb0ELb0EEEvNS_9FwdParamsE:
.text._ZN10layer_norm13ln_fwd_kernelINS_13Kernel_traitsI13__nv_bfloat16S2_fS2_fjLj768ELj1ELj4ELj1ELj16ENS_18Kernel_traits_baseILj768ES2_S2_fS2_fjLj128EEEEELb0ELb1ELb0ELb0EEEvNS_9FwdParamsE:
        /* <DEDUP_REMOVED lines=53> */
.L_x_8678:
        /* <DEDUP_REMOVED lines=32> */
.L_x_8679:
[----:B------:R-:W-:Y:S05]  /*0550*/  BSYNC.RECONVERGENT B0 ;  /* 0x0000000000007941 */ /* 0x000fea0003800200 */
.L_x_8677:
        /* <DEDUP_REMOVED lines=46> */
.L_x_8699:
[----:B------:R-:W1:Y:S02]  /*0840*/  @P0 LDC.64 R84, c[0x0][0x3e0] ;  /* 0x0000f800ff540b82 */ /* 0x000e640000000a00 */
[----:B-1----:R-:W-:-:S06]  /*0850*/  @P0 IMAD.WIDE R84, R109, 0x2, R84 ;  /* 0x000000026d540825 */ /* 0x002fcc00078e0254 */
[----:B------:R-:W2:Y:S01]  /*0860*/  @P0 LDG.E.U16 R84, desc[UR6][R84.64] ;  /* 0x0000000654540981 */ /* 0x000ea2000c1e1500 */
[----:B------:R-:W-:Y:S01]  /*0870*/  IMAD R86, R109, UR10, RZ ;  /* 0x0000000a6d567c24 */ /* 0x000fe2000f8e02ff */
[----:B------:R-:W-:Y:S01]  /*0880*/  ISETP.GE.U32.AND P1, PT, R110, 0x20, PT ;  /* 0x000000206e00780c */ /* 0x000fe20003f26070 */
[----:B------:R-:W-:Y:S03]  /*0890*/  BSSY.RECONVERGENT B0, `(.L_x_8680) ;  /* 0x0000060000007945 */ /* 0x000fe60003800200 */
[----:B------:R-:W-:-:S04]  /*08a0*/  SHF.R.S32.HI R87, RZ, 0x1f, R86 ;  /* 0x0000001fff577819 */ /* 0x000fc80000011456 */
[----:B------:R-:W-:Y:S01]  /*08b0*/  LEA.HI R112, R87, R86, RZ, 0x3 ;  /* 0x0000005657707211 */ /* 0x000fe200078f18ff */
[----:B------:R-:W-:-:S03]  /*08c0*/  HFMA2 R86, -RZ, RZ, 1.875, 0 ;  /* 0x3f800000ff567431 */ /* 0x000fc600000001ff */
[----:B------:R-:W-:-:S04]  /*08d0*/  LEA.HI.SX32 R112, R112, R111, 0x1d ;  /* 0x0000006f70707211 */ /* 0x000fc800078feaff */
[----:B------:R-:W-:Y:S02]  /*08e0*/  MOV R87, R112 ;  /* 0x0000007000577202 */ /* 0x000fe40000000f00 */
[----:B--2---:R-:W-:Y:S01]  /*08f0*/  @P0 SHF.L.U32 R86, R84, 0x10, RZ ;  /* 0x0000001054560819 */ /* 0x004fe200000006ff */
[----:B------:R-:W-:Y:S06]  /*0900*/  @!P1 BRA `(.L_x_8681) ;  /* 0x0000000400609947 */ /* 0x000fec0003800000 */
[----:B------:R-:W1:Y:S02]  /*0910*/  LDC.64 R60, c[0x0][0x390] ;  /* 0x0000e400ff3c7b82 */ /* 0x000e640000000a00 */
[----:B-1----:R-:W-:-:S06]  /*0920*/  IMAD.WIDE.U32 R60, R112, 0x10, R60 ;  /* 0x00000010703c7825 */ /* 0x002fcc00078e003c */
[----:B------:R-:W5:Y:S01]  /*0930*/  LDG.E.128 R60, desc[UR6][R60.64] ;  /* 0x000000063c3c7981 */ /* 0x000f62000c1e1d00 */
[----:B0-----:R-:W-:-:S04]  /*0940*/  UISETP.NE.U32.AND UP0, UPT, UR4, URZ, UPT ;  /* 0x000000ff0400728c */ /* 0x001fc8000bf05070 */
[----:B------:R-:W-:-:S09]  /*0950*/  UISETP.NE.AND.EX UP0, UPT, UR5, URZ, UPT, UP0 ;  /* 0x000000ff0500728c */ /* 0x000fd2000bf05300 */
[----:B------:R-:W-:Y:S05]  /*0960*/  BRA.U !UP0, `(.L_x_8682) ;  /* 0x0000000108a47547 */ /* 0x000fea000b800000 */
[----:B------:R-:W0:Y:S02]  /*0970*/  LDC.64 R64, c[0x0][0x3a0] ;  /* 0x0000e800ff407b82 */ /* 0x000e240000000a00 */
[----:B0-----:R-:W-:-:S05]  /*0980*/  IMAD.WIDE.U32 R64, R112, 0x20, R64 ;  /* 0x0000002070407825 */ /* 0x001fca00078e0040 */
[----:B------:R-:W2:Y:S04]  /*0990*/  LDG.E.128 R52, desc[UR6][R64.64] ;  /* 0x0000000640347981 */ /* 0x000ea8000c1e1d00 */
[----:B------:R0:W3:Y:S01]  /*09a0*/  LDG.E.128 R56, desc[UR6][R64.64+0x10] ;  /* 0x0000100640387981 */ /* 0x0000e2000c1e1d00 */
[----:B-----5:R-:W-:Y:S02]  /*09b0*/  PRMT R84, R60, 0x7632, R84 ;  /* 0x000076323c547816 */ /* 0x020fe40000000054 */
[C---:B------:R-:W-:Y:S02]  /*09c0*/  PRMT R114, R61.reuse, 0x7632, R114 ;  /* 0x000076323d727816 */ /* 0x040fe40000000072 */
[----:B------:R-:W-:Y:S02]  /*09d0*/  SHF.L.U32 R115, R61, 0x10, RZ ;  /* 0x000000103d737819 */ /* 0x000fe400000006ff */
[----:B------:R-:W-:-:S02]  /*09e0*/  SHF.L.U32 R61, R84, 0x10, RZ ;  /* 0x00000010543d7819 */ /* 0x000fc400000006ff */
[----:B------:R-:W-:Y:S01]  /*09f0*/  SHF.L.U32 R113, R60, 0x10, RZ ;  /* 0x000000103c717819 */ /* 0x000fe200000006ff */
[-C--:B------:R-:W-:Y:S01]  /*0a00*/  FMUL.FTZ R115, R115, R86.reuse ;  /* 0x0000005673737220 */ /* 0x080fe20000410000 */
[----:B0-----:R-:W-:Y:S02]  /*0a10*/  SHF.L.U32 R65, R114, 0x10, RZ ;  /* 0x0000001072417819 */ /* 0x001fe400000006ff */
[C---:B------:R-:W-:Y:S01]  /*0a20*/  PRMT R66, R62.reuse, 0x7632, R66 ;  /* 0x000076323e427816 */ /* 0x040fe20000000042 */
[-C--:B------:R-:W-:Y:S01]  /*0a30*/  FMUL.FTZ R113, R113, R86.reuse ;  /* 0x0000005671717220 */ /* 0x080fe20000410000 */
[----:B------:R-:W-:Y:S01]  /*0a40*/  PRMT R67, R63, 0x7632, R67 ;  /* 0x000076323f437816 */ /* 0x000fe20000000043 */
[-C--:B------:R-:W-:Y:S01]  /*0a50*/  FMUL.FTZ R84, R65, R86.reuse ;  /* 0x0000005641547220 */ /* 0x080fe20000410000 */
[----:B------:R-:W-:Y:S02]  /*0a60*/  SHF.L.U32 R87, R63, 0x10, RZ ;  /* 0x000000103f577819 */ /* 0x000fe400000006ff */
[----:B------:R-:W-:Y:S01]  /*0a70*/  SHF.L.U32 R85, R62, 0x10, RZ ;  /* 0x000000103e557819 */ /* 0x000fe200000006ff */
[-C--:B------:R-:W-:Y:S01]  /*0a80*/  FMUL.FTZ R62, R61, R86.reuse ;  /* 0x000000563d3e7220 */ /* 0x080fe20000410000 */
[----:B------:R-:W-:Y:S01]  /*0a90*/  SHF.L.U32 R63, R103, 0x10, RZ ;  /* 0x00000010673f7819 */ /* 0x000fe200000006ff */
[-C--:B------:R-:W-:Y:S01]  /*0aa0*/  FMUL.FTZ R87, R87, R86.reuse ;  /* 0x0000005657577220 */ /* 0x080fe20000410000 */
[----:B------:R-:W-:Y:S01]  /*0ab0*/  SHF.L.U32 R114, R102, 0x10, RZ ;  /* 0x0000001066727819 */ /* 0x000fe200000006ff */
[----:B------:R-:W-:Y:S01]  /*0ac0*/  FMUL.FTZ R85, R85, R86 ;  /* 0x0000005655557220 */ /* 0x000fe20000410000 */
[----:B------:R-:W-:-:S02]  /*0ad0*/  SHF.L.U32 R60, R24, 0x10, RZ ;  /* 0x00000010183c7819 */ /* 0x000fc400000006ff */
[----:B------:R-:W-:Y:S02]  /*0ae0*/  SHF.L.U32 R64, R25, 0x10, RZ ;  /* 0x0000001019407819 */ /* 0x000fe400000006ff */
[----:B------:R-:W-:Y:S02]  /*0af0*/  SHF.L.U32 R65, R66, 0x10, RZ ;  /* 0x0000001042417819 */ /* 0x000fe400000006ff */
[----:B------:R-:W-:-:S03]  /*0b00*/  SHF.L.U32 R67, R67, 0x10, RZ ;  /* 0x0000001043437819 */ /* 0x000fc600000006ff */
[----:B------:R-:W-:Y:S01]  /*0b10*/  FMUL.FTZ R66, R65, R86 ;  /* 0x0000005641427220 */ /* 0x000fe20000410000 */
[----:B--2---:R-:W-:Y:S01]  /*0b20*/  FFMA.FTZ R61, R62, R63, R53 ;  /* 0x0000003f3e3d7223 */ /* 0x004fe20000010035 */
[----:B------:R-:W-:Y:S01]  /*0b30*/  FFMA.FTZ R63, R84, R114, R55 ;  /* 0x00000072543f7223 */ /* 0x000fe20000010037 */
[----:B------:R-:W-:Y:S01]  /*0b40*/  FFMA.FTZ R60, R113, R60, R52 ;  /* 0x0000003c713c7223 */ /* 0x000fe20000010034 */
[----:B------:R-:W-:Y:S01]  /*0b50*/  FFMA.FTZ R62, R115, R64, R54 ;  /* 0x00000040733e7223 */ /* 0x000fe20000010036 */
[----:B------:R-:W-:Y:S01]  /*0b60*/  SHF.L.U32 R84, R101, 0x10, RZ ;  /* 0x0000001065547819 */ /* 0x000fe200000006ff */
[----:B------:R-:W-:Y:S01]  /*0b70*/  FMUL.FTZ R114, R67, R86 ;  /* 0x0000005643727220 */ /* 0x000fe20000410000 */
[----:B------:R-:W-:Y:S02]  /*0b80*/  SHF.L.U32 R64, R26, 0x10, RZ ;  /* 0x000000101a407819 */ /* 0x000fe400000006ff */
[----:B------:R-:W-:Y:S01]  /*0b90*/  SHF.L.U32 R113, R27, 0x10, RZ ;  /* 0x000000101b717819 */ /* 0x000fe200000006ff */
[----:B---3--:R-:W-:Y:S01]  /*0ba0*/  FFMA.FTZ R65, R66, R84, R57 ;  /* 0x0000005442417223 */ /* 0x008fe20000010039 */
[----:B------:R-:W-:Y:S01]  /*0bb0*/  SHF.L.U32 R115, R100, 0x10, RZ ;  /* 0x0000001064737819 */ /* 0x000fe200000006ff */
[----:B------:R-:W-:-:S02]  /*0bc0*/  FFMA.FTZ R64, R85, R64, R56 ;  /* 0x0000004055407223 */ /* 0x000fc40000010038 */
[----:B------:R-:W-:Y:S02]  /*0bd0*/  FFMA.FTZ R66, R87, R113, R58 ;  /* 0x0000007157427223 */ /* 0x000fe4000001003a */
[----:B------:R-:W-:Y:S01]  /*0be0*/  FFMA.FTZ R67, R114, R115, R59 ;  /* 0x0000007372437223 */ /* 0x000fe2000001003b */
[----:B------:R-:W-:Y:S06]  /*0bf0*/  BRA `(.L_x_8683) ;  /* 0x0000000000907947 */ /* 0x000fec0003800000 */
.L_x_8682:
[C---:B-----5:R-:W-:Y:S02]  /*0c00*/  PRMT R67, R61.reuse, 0x7632, R67 ;  /* 0x000076323d437816 */ /* 0x060fe40000000043 */
[----:B------:R-:W-:Y:S02]  /*0c10*/  SHF.L.U32 R87, R61, 0x10, RZ ;  /* 0x000000103d577819 */ /* 0x000fe400000006ff */
[C---:B------:R-:W-:Y:S02]  /*0c20*/  PRMT R61, R63.reuse, 0x7632, R61 ;  /* 0x000076323f3d7816 */ /* 0x040fe4000000003d */
[----:B------:R-:W-:Y:S01]  /*0c30*/  SHF.L.U32 R63, R63, 0x10, RZ ;  /* 0x000000103f3f7819 */ /* 0x000fe200000006ff */
[-C--:B------:R-:W-:Y:S01]  /*0c40*/  FMUL.FTZ R87, R87, R86.reuse ;  /* 0x0000005657577220 */ /* 0x080fe20000410000 */
[C---:B------:R-:W-:Y:S02]  /*0c50*/  SHF.L.U32 R85, R60.reuse, 0x10, RZ ;  /* 0x000000103c557819 */ /* 0x040fe400000006ff */
[----:B------:R-:W-:Y:S01]  /*0c60*/  SHF.L.U32 R66, R27, 0x10, RZ ;  /* 0x000000101b427819 */ /* 0x000fe200000006ff */
[-C--:B------:R-:W-:Y:S01]  /*0c70*/  FMUL.FTZ R63, R63, R86.reuse ;  /* 0x000000563f3f7220 */ /* 0x080fe20000410000 */
[----:B------:R-:W-:Y:S01]  /*0c80*/  PRMT R65, R60, 0x7632, R65 ;  /* 0x000076323c417816 */ /* 0x000fe20000000041 */
[----:B------:R-:W-:Y:S01]  /*0c90*/  FMUL.FTZ R85, R85, R86 ;  /* 0x0000005655557220 */ /* 0x000fe20000410000 */
        /* <DEDUP_REMOVED lines=25> */
[----:B------:R-:W-:-:S07]  /*0e30*/  FMUL.FTZ R67, R87, R118 ;  /* 0x0000007657437220 */ /* 0x000fce0000410000 */
.L_x_8683:
[----:B------:R-:W0:Y:S01]  /*0e40*/  LDC.64 R84, c[0x0][0x3a8] ;  /* 0x0000ea00ff547b82 */ /* 0x000e220000000a00 */
[C---:B------:R-:W-:Y:S01]  /*0e50*/  IADD3 R87, PT, PT, R112.reuse, 0x20, RZ ;  /* 0x0000002070577810 */ /* 0x040fe20007ffe0ff */
[----:B0-----:R-:W-:-:S05]  /*0e60*/  IMAD.WIDE.U32 R84, R112, 0x20, R84 ;  /* 0x0000002070547825 */ /* 0x001fca00078e0054 */
[----:B------:R1:W-:Y:S04]  /*0e70*/  STG.E.128 desc[UR6][R84.64], R60 ;  /* 0x0000003c54007986 */ /* 0x0003e8000c101d06 */
[----:B------:R1:W-:Y:S02]  /*0e80*/  STG.E.128 desc[UR6][R84.64+0x10], R64 ;  /* 0x0000104054007986 */ /* 0x0003e4000c101d06 */
.L_x_8681:
[----:B0-----:R-:W-:Y:S05]  /*0e90*/  BSYNC.RECONVERGENT B0 ;  /* 0x0000000000007941 */ /* 0x001fea0003800200 */
.L_x_8680:
[----:B------:R-:W-:Y:S01]  /*0ea0*/  ISETP.GE.U32.AND P2, PT, R110, 0x40, PT ;  /* 0x000000406e00780c */ /* 0x000fe20003f46070 */
[----:B------:R-:W-:Y:S03]  /*0eb0*/  BSSY.RECONVERGENT B0, `(.L_x_8684) ;  /* 0x000005b000007945 */ /* 0x000fe60003800200 */
[----:B-1----:R-:W-:-:S09]  /*0ec0*/  P2R R84, PR, RZ, 0x4 ;  /* 0x00000004ff547803 */ /* 0x002fd20000000000 */
        /* <DEDUP_REMOVED lines=8> */
[----:B------:R0:W5:Y:S04]  /*0f50*/  @P2 LDG.E.128 R52, desc[UR6][R72.64] ;  /* 0x0000000648342981 */ /* 0x000168000c1e1d00 */
[----:B------:R0:W5:Y:S01]  /*0f60*/  @P2 LDG.E.128 R56, desc[UR6][R72.64+0x10] ;  /* 0x0000100648382981 */ /* 0x000162000c1e1d00 */
[----:B------:R-:W-:Y:S05]  /*0f70*/  @!P2 BRA `(.L_x_8686) ;  /* 0x000000000094a947 */ /* 0x000fea0003800000 */
[----:B0----5:R-:W-:Y:S02]  /*0f80*/  SHF.L.U32 R73, R68, 0x10, RZ ;  /* 0x0000001044497819 */ /* 0x021fe400000006ff */
[----:B------:R-:W-:Y:S02]  /*0f90*/  SHF.L.U32 R72, R36, 0x10, RZ ;  /* 0x0000001024487819 */ /* 0x000fe400000006ff */
[----:B------:R-:W-:Y:S01]  /*0fa0*/  PRMT R75, R68, 0x7632, R75 ;  /* 0x00007632444b7816 */ /* 0x000fe2000000004b */
[----:B------:R-:W-:Y:S01]  /*0fb0*/  FMUL.FTZ R85, R73, R86 ;  /* 0x0000005649557220 */ /* 0x000fe20000410000 */
[C---:B------:R-:W-:Y:S02]  /*0fc0*/  PRMT R73, R69.reuse, 0x7632, R73 ;  /* 0x0000763245497816 */ /* 0x040fe40000000049 */
[----:B------:R-:W-:Y:S01]  /*0fd0*/  SHF.L.U32 R69, R69, 0x10, RZ ;  /* 0x0000001045457819 */ /* 0x000fe200000006ff */
[----:B------:R-:W-:Y:S01]  /*0fe0*/  FFMA.FTZ R68, R85, R72, R52 ;  /* 0x0000004855447223 */ /* 0x000fe20000010034 */
[----:B------:R-:W-:-:S02]  /*0ff0*/  SHF.L.U32 R85, R70, 0x10, RZ ;  /* 0x0000001046557819 */ /* 0x000fc400000006ff */
[----:B------:R-:W-:Y:S01]  /*1000*/  SHF.L.U32 R113, R71, 0x10, RZ ;  /* 0x0000001047717819 */ /* 0x000fe200000006ff */
[-C--:B------:R-:W-:Y:S01]  /*1010*/  FMUL.FTZ R69, R69, R86.reuse ;  /* 0x0000005645457220 */ /* 0x080fe20000410000 */
[----:B------:R-:W-:Y:S01]  /*1020*/  SHF.L.U32 R72, R38, 0x10, RZ ;  /* 0x0000001026487819 */ /* 0x000fe200000006ff */
[-C--:B------:R-:W-:Y:S01]  /*1030*/  FMUL.FTZ R85, R85, R86.reuse ;  /* 0x0000005655557220 */ /* 0x080fe20000410000 */
[----:B------:R-:W-:Y:S01]  /*1040*/  PRMT R84, R70, 0x7632, R84 ;  /* 0x0000763246547816 */ /* 0x000fe20000000054 */
[----:B------:R-:W-:Y:S01]  /*1050*/  FMUL.FTZ R113, R113, R86 ;  /* 0x0000005671717220 */ /* 0x000fe20000410000 */
[----:B------:R-:W-:Y:S01]  /*1060*/  PRMT R114, R71, 0x7632, R114 ;  /* 0x0000763247727816 */ /* 0x000fe20000000072 */
[----:B------:R-:W-:Y:S01]  /*1070*/  FFMA.FTZ R72, R85, R72, R56 ;  /* 0x0000004855487223 */ /* 0x000fe20000010038 */
[----:B------:R-:W-:Y:S02]  /*1080*/  SHF.L.U32 R70, R37, 0x10, RZ ;  /* 0x0000001025467819 */ /* 0x000fe400000006ff */
[----:B------:R-:W-:-:S02]  /*1090*/  SHF.L.U32 R74, R39, 0x10, RZ ;  /* 0x00000010274a7819 */ /* 0x000fc400000006ff */
[----:B------:R-:W-:Y:S01]  /*10a0*/  SHF.L.U32 R75, R75, 0x10, RZ ;  /* 0x000000104b4b7819 */ /* 0x000fe200000006ff */
[----:B------:R-:W-:Y:S01]  /*10b0*/  FFMA.FTZ R70, R69, R70, R54 ;  /* 0x0000004645467223 */ /* 0x000fe20000010036 */
[----:B------:R-:W-:Y:S01]  /*10c0*/  SHF.L.U32 R73, R73, 0x10, RZ ;  /* 0x0000001049497819 */ /* 0x000fe200000006ff */
[----:B------:R-:W-:Y:S01]  /*10d0*/  FFMA.FTZ R74, R113, R74, R58 ;  /* 0x0000004a714a7223 */ /* 0x000fe2000001003a */
        /* <DEDUP_REMOVED lines=9> */
[----:B------:R-:W-:Y:S01]  /*1170*/  FFMA.FTZ R69, R84, R69, R53 ;  /* 0x0000004554457223 */ /* 0x000fe20000010035 */
[----:B------:R-:W-:Y:S01]  /*1180*/  SHF.L.U32 R75, R96, 0x10, RZ ;  /* 0x00000010604b7819 */ /* 0x000fe200000006ff */
[----:B------:R-:W-:-:S02]  /*1190*/  FFMA.FTZ R71, R114, R71, R55 ;  /* 0x0000004772477223 */ /* 0x000fc40000010037 */
[----:B------:R-:W-:Y:S02]  /*11a0*/  FFMA.FTZ R73, R116, R113, R57 ;  /* 0x0000007174497223 */ /* 0x000fe40000010039 */
[----:B------:R-:W-:Y:S01]  /*11b0*/  FFMA.FTZ R75, R118, R75, R59 ;  /* 0x0000004b764b7223 */ /* 0x000fe2000001003b */
[----:B------:R-:W-:Y:S06]  /*11c0*/  BRA `(.L_x_8687) ;  /* 0x0000000000907947 */ /* 0x000fec0003800000 */
.L_x_8686:
[----:B0----5:R-:W-:Y:S02]  /*11d0*/  SHF.L.U32 R73, R68, 0x10, RZ ;  /* 0x0000001044497819 */ /* 0x021fe400000006ff */
[----:B------:R-:W-:Y:S02]  /*11e0*/  SHF.L.U32 R85, R36, 0x10, RZ ;  /* 0x0000001024557819 */ /* 0x000fe400000006ff */
[----:B------:R-:W-:Y:S01]  /*11f0*/  PRMT R75, R68, 0x7632, R75 ;  /* 0x00007632444b7816 */ /* 0x000fe2000000004b */
[----:B------:R-:W-:Y:S01]  /*1200*/  FMUL.FTZ R72, R73, R86 ;  /* 0x0000005649487220 */ /* 0x000fe20000410000 */
[----:B------:R-:W-:Y:S02]  /*1210*/  PRMT R73, R69, 0x7632, R73 ;  /* 0x0000763245497816 */ /* 0x000fe40000000049 */
[----:B------:R-:W-:Y:S01]  /*1220*/  SHF.L.U32 R113, R70, 0x10, RZ ;  /* 0x0000001046717819 */ /* 0x000fe200000006ff */
[----:B------:R-:W-:Y:S01]  /*1230*/  FMUL.FTZ R68, R72, R85 ;  /* 0x0000005548447220 */ /* 0x000fe20000410000 */
[----:B------:R-:W-:-:S02]  /*1240*/  SHF.L.U32 R115, R71, 0x10, RZ ;  /* 0x0000001047737819 */ /* 0x000fc400000006ff */
[----:B------:R-:W-:Y:S01]  /*1250*/  PRMT R85, R70, 0x7632, R85 ;  /* 0x0000763246557816 */ /* 0x000fe20000000055 */
[-C--:B------:R-:W-:Y:S01]  /*1260*/  FMUL.FTZ R113, R113, R86.reuse ;  /* 0x0000005671717220 */ /* 0x080fe20000410000 */
[----:B------:R-:W-:Y:S01]  /*1270*/  PRMT R71, R71, 0x7632, R71 ;  /* 0x0000763247477816 */ /* 0x000fe20000000047 */
[-C--:B------:R-:W-:Y:S01]  /*1280*/  FMUL.FTZ R115, R115, R86.reuse ;  /* 0x0000005673737220 */ /* 0x080fe20000410000 */
[----:B------:R-:W-:Y:S02]  /*1290*/  SHF.L.U32 R69, R69, 0x10, RZ ;  /* 0x0000001045457819 */ /* 0x000fe400000006ff */
[----:B------:R-:W-:Y:S02]  /*12a0*/  SHF.L.U32 R72, R38, 0x10, RZ ;  /* 0x0000001026487819 */ /* 0x000fe400000006ff */
        /* <DEDUP_REMOVED lines=22> */
.L_x_8687:
[----:B------:R-:W0:Y:S02]  /*1410*/  LDC.64 R84, c[0x0][0x3a8] ;  /* 0x0000ea00ff547b82 */ /* 0x000e240000000a00 */
[C---:B0-----:R-:W-:Y:S01]  /*1420*/  IMAD.WIDE.U32 R84, R87.reuse, 0x20, R84 ;  /* 0x0000002057547825 */ /* 0x041fe200078e0054 */
[----:B------:R-:W-:-:S04]  /*1430*/  IADD3 R87, PT, PT, R87, 0x20, RZ ;  /* 0x0000002057577810 */ /* 0x000fc80007ffe0ff */
[----:B------:R0:W-:Y:S04]  /*1440*/  STG.E.128 desc[UR6][R84.64], R68 ;  /* 0x0000004454007986 */ /* 0x0001e8000c101d06 */
[----:B------:R0:W-:Y:S02]  /*1450*/  STG.E.128 desc[UR6][R84.64+0x10], R72 ;  /* 0x0000104854007986 */ /* 0x0001e4000c101d06 */
.L_x_8685:
[----:B------:R-:W-:Y:S05]  /*1460*/  BSYNC.RECONVERGENT B0 ;  /* 0x0000000000007941 */ /* 0x000fea0003800200 */
.L_x_8684:
        /* <DEDUP_REMOVED lines=10> */
[----:B------:R1:W5:Y:S04]  /*1510*/  @P3 LDG.E.128 R52, desc[UR6][R80.64] ;  /* 0x0000000650343981 */ /* 0x000368000c1e1d00 */
[----:B------:R1:W5:Y:S01]  /*1520*/  @P3 LDG.E.128 R56, desc[UR6][R80.64+0x10] ;  /* 0x0000100650383981 */ /* 0x000362000c1e1d00 */
[----:B------:R-:W-:Y:S05]  /*1530*/  @!P3 BRA `(.L_x_8690) ;  /* 0x000000000094b947 */ /* 0x000fea0003800000 */
[C---:B-1---5:R-:W-:Y:S02]  /*1540*/  PRMT R80, R76.reuse, 0x7632, R80 ;  /* 0x000076324c507816 */ /* 0x062fe40000000050 */
[----:B------:R-:W-:Y:S02]  /*1550*/  SHF.L.U32 R81, R76, 0x10, RZ ;  /* 0x000000104c517819 */ /* 0x000fe400000006ff */
[----:B0-----:R-:W-:Y:S02]  /*1560*/  SHF.L.U32 R85, R77, 0x10, RZ ;  /* 0x000000104d557819 */ /* 0x001fe400000006ff */
[C---:B------:R-:W-:Y:S01]  /*1570*/  SHF.L.U32 R115, R78.reuse, 0x10, RZ ;  /* 0x000000104e737819 */ /* 0x040fe200000006ff */
        /* <DEDUP_REMOVED lines=15> */
[----:B------:R-:W-:Y:S01]  /*1670*/  SHF.L.U32 R117, R84, 0x10, RZ ;  /* 0x0000001054757819 */ /* 0x000fe200000006ff */
[-C--:B------:R-:W-:Y:S01]  /*1680*/  FMUL.FTZ R84, R83, R86.reuse ;  /* 0x0000005653547220 */ /* 0x080fe20000410000 */
[----:B------:R-:W-:Y:S01]  /*1690*/  SHF.L.U32 R121, R78, 0x10, RZ ;  /* 0x000000104e797819 */ /* 0x000fe200000006ff */
[----:B------:R-:W-:Y:S01]  /*16a0*/  FFMA.FTZ R78, R85, R79, R54 ;  /* 0x0000004f554e7223 */ /* 0x000fe20000010036 */
[-C--:B------:R-:W-:Y:S01]  /*16b0*/  FMUL.FTZ R114, R113, R86.reuse ;  /* 0x0000005671727220 */ /* 0x080fe20000410000 */
        /* <DEDUP_REMOVED lines=9> */
[----:B------:R-:W-:Y:S02]  /*1750*/  FFMA.FTZ R79, R114, R79, R55 ;  /* 0x0000004f724f7223 */ /* 0x000fe40000010037 */
[----:B------:R-:W-:Y:S02]  /*1760*/  FFMA.FTZ R81, R116, R81, R57 ;  /* 0x0000005174517223 */ /* 0x000fe40000010039 */
[----:B------:R-:W-:Y:S01]  /*1770*/  FFMA.FTZ R83, R86, R83, R59 ;  /* 0x0000005356537223 */ /* 0x000fe2000001003b */
[----:B------:R-:W-:Y:S06]  /*1780*/  BRA `(.L_x_8691) ;  /* 0x0000000000907947 */ /* 0x000fec0003800000 */
.L_x_8690:
[----:B-1---5:R-:W-:Y:S02]  /*1790*/  PRMT R81, R76, 0x7632, R81 ;  /* 0x000076324c517816 */ /* 0x022fe40000000051 */
[----:B------:R-:W-:Y:S02]  /*17a0*/  PRMT R82, R77, 0x7632, R82 ;  /* 0x000076324d527816 */ /* 0x000fe40000000052 */
[----:B0-----:R-:W-:Y:S02]  /*17b0*/  PRMT R84, R78, 0x7632, R84 ;  /* 0x000076324e547816 */ /* 0x001fe40000000054 */
[C---:B------:R-:W-:Y:S02]  /*17c0*/  PRMT R114, R79.reuse, 0x7632, R114 ;  /* 0x000076324f727816 */ /* 0x040fe40000000072 */
        /* <DEDUP_REMOVED lines=32> */
.L_x_8691:
[----:B------:R-:W0:Y:S02]  /*19d0*/  LDC.64 R84, c[0x0][0x3a8] ;  /* 0x0000ea00ff547b82 */ /* 0x000e240000000a00 */
[----:B0-----:R-:W-:-:S05]  /*19e0*/  IMAD.WIDE.U32 R84, R87, 0x20, R84 ;  /* 0x0000002057547825 */ /* 0x001fca00078e0054 */
[----:B------:R1:W-:Y:S04]  /*19f0*/  STG.E.128 desc[UR6][R84.64], R76 ;  /* 0x0000004c54007986 */ /* 0x0003e8000c101d06 */
[----:B------:R1:W-:Y:S02]  /*1a00*/  STG.E.128 desc[UR6][R84.64+0x10], R80 ;  /* 0x0000105054007986 */ /* 0x0003e4000c101d06 */
.L_x_8689:
[----:B------:R-:W-:Y:S05]  /*1a10*/  BSYNC.RECONVERGENT B0 ;  /* 0x0000000000007941 */ /* 0x000fea0003800200 */
.L_x_8688:
        /* <DEDUP_REMOVED lines=45> */
[----:B------:R-:W-:Y:S01]  /*1cf0*/  FADD.FTZ R86, R69, -R115 ;  /* 0x8000007345567221 */ /* 0x000fe20000010000 */
[----:B------:R-:W-:-:S04]  /*1d00*/  FFMA.FTZ R84, R84, R84, RZ ;  /* 0x0000005454547223 */ /* 0x000fc800000100ff */
        /* <DEDUP_REMOVED lines=53> */
.L_x_8711:
        /* <DEDUP_REMOVED lines=17> */
[----:B------:R-:W-:Y:S02]  /*2170*/  SHF.L.U32 R87, R16, 0x10, RZ ;  /* 0x0000001010577819 */ /* 0x000fe400000006ff */
[----:B------:R-:W-:Y:S01]  /*2180*/  SHF.L.U32 R115, R20, 0x10, RZ ;  /* 0x0000001014737819 */ /* 0x000fe200000006ff */
[----:B------:R-:W-:Y:S01]  /*2190*/  FMUL.FTZ R84, R116, R85 ;  /* 0x0000005574547220 */ /* 0x000fe20000410000 */
        /* <DEDUP_REMOVED lines=15> */
[----:B------:R-:W-:Y:S01]  /*2290*/  SHF.L.U32 R86, R88, 0x10, RZ ;  /* 0x0000001058567819 */ /* 0x000fe200000006ff */
[----:B------:R-:W-:Y:S01]  /*22a0*/  FMUL.FTZ R87, R116, R87 ;  /* 0x0000005774577220 */ /* 0x000fe20000410000 */
[----:B------:R-:W-:Y:S02]  /*22b0*/  SHF.L.U32 R114, R15, 0x10, RZ ;  /* 0x000000100f727819 */ /* 0x000fe400000006ff */
        /* <DEDUP_REMOVED lines=26> */
.L_x_8694:
[----:B------:R-:W-:Y:S05]  /*2460*/  BSYNC.RECONVERGENT B0 ;  /* 0x0000000000007941 */ /* 0x000fea0003800200 */
.L_x_8693:
[----:B------:R-:W-:Y:S01]  /*2470*/  ISETP.GE.U32.AND P1, PT, R110, 0x40, PT ;  /* 0x000000406e00780c */ /* 0x000fe20003f26070 */
[----:B------:R-:W-:-:S12]  /*2480*/  BSSY.RECONVERGENT B0, `(.L_x_8695) ;  /* 0x0000032000007945 */ /* 0x000fd80003800200 */
[----:B------:R-:W-:Y:S05]  /*2490*/  @!P1 BRA `(.L_x_8696) ;  /* 0x0000000000c09947 */ /* 0x000fea0003800000 */
[--C-:B01----:R-:W-:Y:S01]  /*24a0*/  FADD.FTZ R85, R68, -R113.reuse ;  /* 0x8000007144557221 */ /* 0x103fe20000010000 */
        /* <DEDUP_REMOVED lines=47> */
.L_x_8696:
[----:B------:R-:W-:Y:S05]  /*27a0*/  BSYNC.RECONVERGENT B0 ;  /* 0x0000000000007941 */ /* 0x000fea0003800200 */
.L_x_8695:
[----:B------:R-:W-:Y:S04]  /*27b0*/  BSSY.RECONVERGENT B0, `(.L_x_8697) ;  /* 0x0000031000007945 */ /* 0x000fe80003800200 */
[----:B------:R-:W-:Y:S05]  /*27c0*/  @!P2 BRA `(.L_x_8698) ;  /* 0x0000000000bca947 */ /* 0x000fea0003800000 */
[--C-:B012---:R-:W-:Y:S01]  /*27d0*/  FADD.FTZ R85, R76, -R113.reuse ;  /* 0x800000714c557221 */ /* 0x107fe20000010000 */
        /* <DEDUP_REMOVED lines=13> */
[----:B------:R-:W-:-:S02]  /*28b0*/  SHF.L.U32 R115, R46, 0x10, RZ ;  /* 0x000000102e737819 */ /* 0x000fc400000006ff */
[----:B------:R-:W-:Y:S01]  /*28c0*/  SHF.L.U32 R114, R105, 0x10, RZ ;  /* 0x0000001069727819 */ /* 0x000fe200000006ff */
[----:B------:R-:W-:Y:S01]  /*28d0*/  FFMA.FTZ R118, R87, R118, R86 ;  /* 0x0000007657767223 */ /* 0x000fe20000010056 */
[----:B------:R-:W-:Y:S01]  /*28e0*/  FADD.FTZ R87, R80, -R113 ;  /* 0x8000007150577221 */ /* 0x000fe20000010000 */
[----:B------:R-:W-:-:S03]  /*28f0*/  SHF.L.U32 R120, R106, 0x10, RZ ;  /* 0x000000106a787819 */ /* 0x000fc600000006ff */
        /* <DEDUP_REMOVED lines=9> */
[--C-:B------:R-:W-:Y:S01]  /*2990*/  FADD.FTZ R87, R82, -R113.reuse ;  /* 0x8000007152577221 */ /* 0x100fe20000010000 */
[----:B------:R-:W-:Y:S01]  /*29a0*/  SHF.L.U32 R114, R43, 0x10, RZ ;  /* 0x000000102b727819 */ /* 0x000fe200000006ff */
[----:B------:R-:W-:Y:S01]  /*29b0*/  FADD.FTZ R113, R77, -R113 ;  /* 0x800000714d717221 */ /* 0x000fe20000010000 */
[----:B------:R-:W-:Y:S01]  /*29c0*/  SHF.L.U32 R120, R47, 0x10, RZ ;  /* 0x000000102f787819 */ /* 0x000fe200000006ff */
[C---:B------:R-:W-:Y:S01]  /*29d0*/  FMUL.FTZ R87, R116.reuse, R87 ;  /* 0x0000005774577220 */ /* 0x040fe20000410000 */
[----:B------:R-:W-:Y:S01]  /*29e0*/  F2FP.BF16.F32.PACK_AB R86, R117, R86 ;  /* 0x000000567556723e */ /* 0x000fe200000010ff */
[----:B------:R-:W-:Y:S01]  /*29f0*/  FMUL.FTZ R113, R116, R113 ;  /* 0x0000007174717220 */ /* 0x000fe20000410000 */
[----:B------:R-:W-:Y:S01]  /*2a00*/  SHF.L.U32 R116, R3, 0x10, RZ ;  /* 0x0000001003747819 */ /* 0x000fe200000006ff */
[----:B------:R-:W-:Y:S01]  /*2a10*/  FFMA.FTZ R87, R87, R114, R120 ;  /* 0x0000007257577223 */ /* 0x000fe20000010078 */
[----:B------:R-:W-:-:S02]  /*2a20*/  SHF.L.U32 R114, R107, 0x10, RZ ;  /* 0x000000106b727819 */ /* 0x000fc400000006ff */
[----:B------:R-:W-:-:S05]  /*2a30*/  SHF.L.U32 R120, R108, 0x10, RZ ;  /* 0x000000106c787819 */ /* 0x000fca00000006ff */
[----:B------:R-:W-:Y:S01]  /*2a40*/  FFMA.FTZ R122, R115, R114, R120 ;  /* 0x00000072737a7223 */ /* 0x000fe20000010078 */
[----:B------:R-:W-:Y:S01]  /*2a50*/  SHF.L.U32 R120, R2, 0x10, RZ ;  /* 0x0000001002787819 */ /* 0x000fe200000006ff */
[----:B------:R-:W0:Y:S03]  /*2a60*/  LDC.64 R114, c[0x0][0x428] ;  /* 0x00010a00ff727b82 */ /* 0x000e260000000a00 */
[----:B------:R-:W-:Y:S01]  /*2a70*/  F2FP.BF16.F32.PACK_AB R87, R122, R87 ;  /* 0x000000577a57723e */ /* 0x000fe200000010ff */
[----:B------:R-:W-:-:S05]  /*2a80*/  FFMA.FTZ R113, R113, R116, R120 ;  /* 0x0000007471717223 */ /* 0x000fca0000010078 */
[----:B------:R-:W-:Y:S01]  /*2a90*/  F2FP.BF16.F32.PACK_AB R84, R113, R84 ;  /* 0x000000547154723e */ /* 0x000fe200000010ff */
[----:B0-----:R-:W-:-:S05]  /*2aa0*/  IMAD.WIDE.U32 R114, R112, 0x10, R114 ;  /* 0x0000001070727825 */ /* 0x001fca00078e0072 */
[----:B------:R3:W-:Y:S02]  /*2ab0*/  STG.E.128 desc[UR6][R114.64], R84 ;  /* 0x0000005472007986 */ /* 0x0007e4000c101d06 */
.L_x_8698:
[----:B------:R-:W-:Y:S05]  /*2ac0*/  BSYNC.RECONVERGENT B0 ;  /* 0x0000000000007941 */ /* 0x000fea0003800200 */
.L_x_8697:
[----:B0123--:R-:W0:Y:S02]  /*2ad0*/  LDC.64 R84, c[0x0][0x380] ;  /* 0x0000e000ff547b82 */ /* 0x00fe240000000a00 */
[----:B0-----:R-:W-:-:S04]  /*2ae0*/  LEA R109, R84, R109, 0x2 ;  /* 0x0000006d546d7211 */ /* 0x001fc800078e10ff */
[----:B------:R-:W-:-:S13]  /*2af0*/  ISETP.GE.AND P1, PT, R109, R85, PT ;  /* 0x000000556d00720c */ /* 0x000fda0003f26270 */
[----:B------:R-:W-:Y:S05]  /*2b00*/  @!P1 BRA `(.L_x_8699) ;  /* 0xffffffdc004c9947 */ /* 0x000fea000383ffff */
[----:B------:R-:W-:Y:S05]  /*2b10*/  EXIT ;  /* 0x000000000000794d */ /* 0x000fea0003800000 */
.L_x_8692:
        /* <DEDUP_REMOVED lines=8> */
.L_x_8701:
[----:B------:R-:W-:Y:S05]  /*2ba0*/  BSYNC B0 ;  /* 0x0000000000007941 */ /* 0x000fea0003800000 */
.L_x_8700:
        /* <DEDUP_REMOVED lines=9> */
.L_x_8702:
[----:B------:R-:W-:Y:S01]  /*2c40*/  HFMA2 R120, -RZ, RZ, 0, 2.384185791015625e-07 ;  /* 0x00000004ff787431 */ /* 0x000fe200000001ff */
[----:B------:R-:W-:-:S05]  /*2c50*/  MOV R85, R117 ;  /* 0x0000007500557202 */ /* 0x000fca0000000f00 */
[----:B------:R-:W-:-:S05]  /*2c60*/  FADD.FTZ R113, R86, R85 ;  /* 0x0000005556717221 */ /* 0x000fca0000010000 */
[----:B------:R-:W-:-:S07]  /*2c70*/  MOV R119, R113 ;  /* 0x0000007100777202 */ /* 0x000fce0000000f00 */
[----:B------:R-:W-:Y:S05]  /*2c80*/  WARPSYNC.COLLECTIVE R118, `(.L_x_8703) ;  /* 0x0000000076087348 */ /* 0x000fea0003c00000 */
[----:B------:R0:W1:Y:S02]  /*2c90*/  SHFL.BFLY P6, R117, R119, R120, R121 ;  /* 0x0c00007877757389 */ /* 0x00006400000c0079 */
[----:B01----:R-:W-:Y:S05]  /*2ca0*/  ENDCOLLECTIVE ;  /* 0x000000000000791b */ /* 0x003fea0003800000 */
.L_x_8703:
[----:B------:R-:W-:Y:S01]  /*2cb0*/  HFMA2 R120, -RZ, RZ, 0, 4.76837158203125e-07 ;  /* 0x00000008ff787431 */ /* 0x000fe200000001ff */
[----:B------:R-:W-:-:S05]  /*2cc0*/  MOV R84, R117 ;  /* 0x0000007500547202 */ /* 0x000fca0000000f00 */
[----:B------:R-:W-:-:S05]  /*2cd0*/  FADD.FTZ R114, R113, R84 ;  /* 0x0000005471727221 */ /* 0x000fca0000010000 */
[----:B------:R-:W-:-:S07]  /*2ce0*/  MOV R119, R114 ;  /* 0x0000007200777202 */ /* 0x000fce0000000f00 */
[----:B------:R-:W-:Y:S05]  /*2cf0*/  WARPSYNC.COLLECTIVE R118, `(.L_x_8704) ;  /* 0x0000000076087348 */ /* 0x000fea0003c00000 */
[----:B------:R0:W1:Y:S02]  /*2d00*/  SHFL.BFLY P6, R117, R119, R120, R121 ;  /* 0x0c00007877757389 */ /* 0x00006400000c0079 */
[----:B01----:R-:W-:Y:S05]  /*2d10*/  ENDCOLLECTIVE ;  /* 0x000000000000791b */ /* 0x003fea0003800000 */
.L_x_8704:
        /* <DEDUP_REMOVED lines=8> */
.L_x_8705:
        /* <DEDUP_REMOVED lines=57> */
.L_x_8706:
[----:B------:R-:W-:Y:S01]  /*3130*/  HFMA2 R120, -RZ, RZ, 0, 1.1920928955078125e-07 ;  /* 0x00000002ff787431 */ /* 0x000fe200000001ff */
[----:B------:R-:W-:-:S05]  /*3140*/  MOV R87, R117 ;  /* 0x0000007500577202 */ /* 0x000fca0000000f00 */
[----:B------:R-:W-:-:S05]  /*3150*/  FADD.FTZ R87, R84, R87 ;  /* 0x0000005754577221 */ /* 0x000fca0000010000 */
[----:B------:R-:W-:-:S07]  /*3160*/  MOV R119, R87 ;  /* 0x0000005700777202 */ /* 0x000fce0000000f00 */
[----:B------:R-:W-:Y:S05]  /*3170*/  WARPSYNC.COLLECTIVE R118, `(.L_x_8707) ;  /* 0x0000000076087348 */ /* 0x000fea0003c00000 */
[----:B------:R0:W1:Y:S02]  /*3180*/  SHFL.BFLY P6, R117, R119, R120, R121 ;  /* 0x0c00007877757389 */ /* 0x00006400000c0079 */
[----:B01----:R-:W-:Y:S05]  /*3190*/  ENDCOLLECTIVE ;  /* 0x000000000000791b */ /* 0x003fea0003800000 */
.L_x_8707:
[----:B------:R-:W-:Y:S01]  /*31a0*/  HFMA2 R120, -RZ, RZ, 0, 2.384185791015625e-07 ;  /* 0x00000004ff787431 */ /* 0x000fe200000001ff */
[----:B------:R-:W-:-:S05]  /*31b0*/  MOV R86, R117 ;  /* 0x0000007500567202 */ /* 0x000fca0000000f00 */
[----:B------:R-:W-:-:S05]  /*31c0*/  FADD.FTZ R86, R87, R86 ;  /* 0x0000005657567221 */ /* 0x000fca0000010000 */
[----:B------:R-:W-:-:S07]  /*31d0*/  MOV R119, R86 ;  /* 0x0000005600777202 */ /* 0x000fce0000000f00 */
[----:B------:R-:W-:Y:S05]  /*31e0*/  WARPSYNC.COLLECTIVE R118, `(.L_x_8708) ;  /* 0x0000000076087348 */ /* 0x000fea0003c00000 */
[----:B------:R0:W1:Y:S02]  /*31f0*/  SHFL.BFLY P6, R117, R119, R120, R121 ;  /* 0x0c00007877757389 */ /* 0x00006400000c0079 */
[----:B01----:R-:W-:Y:S05]  /*3200*/  ENDCOLLECTIVE ;  /* 0x000000000000791b */ /* 0x003fea0003800000 */
.L_x_8708:
[----:B------:R-:W-:Y:S01]  /*3210*/  HFMA2 R120, -RZ, RZ, 0, 4.76837158203125e-07 ;  /* 0x00000008ff787431 */ /* 0x000fe200000001ff */
[----:B------:R-:W-:-:S05]  /*3220*/  MOV R113, R117 ;  /* 0x0000007500717202 */ /* 0x000fca0000000f00 */
[----:B------:R-:W-:-:S05]  /*3230*/  FADD.FTZ R113, R86, R113 ;  /* 0x0000007156717221 */ /* 0x000fca0000010000 */
[----:B------:R-:W-:-:S07]  /*3240*/  MOV R119, R113 ;  /* 0x0000007100777202 */ /* 0x000fce0000000f00 */
[----:B------:R-:W-:Y:S05]  /*3250*/  WARPSYNC.COLLECTIVE R118, `(.L_x_8709) ;  /* 0x0000000076087348 */ /* 0x000fea0003c00000 */
[----:B------:R0:W1:Y:S02]  /*3260*/  SHFL.BFLY P6, R117, R119, R120, R121 ;  /* 0x0c00007877757389 */ /* 0x00006400000c0079 */
[----:B01----:R-:W-:Y:S05]  /*3270*/  ENDCOLLECTIVE ;  /* 0x000000000000791b */ /* 0x003fea0003800000 */
.L_x_8709:
[----:B------:R-:W-:Y:S01]  /*3280*/  HFMA2 R120, -RZ, RZ, 0, 9.5367431640625e-07 ;  /* 0x00000010ff787431 */ /* 0x000fe200000001ff */
[----:B------:R-:W-:-:S05]  /*3290*/  MOV R114, R117 ;  /* 0x0000007500727202 */ /* 0x000fca0000000f00 */
[----:B------:R-:W-:-:S05]  /*32a0*/  FADD.FTZ R114, R113, R114 ;  /* 0x0000007271727221 */ /* 0x000fca0000010000 */
[----:B------:R-:W-:-:S07]  /*32b0*/  MOV R119, R114 ;  /* 0x0000007200777202 */ /* 0x000fce0000000f00 */
[----:B------:R-:W-:Y:S05]  /*32c0*/  WARPSYNC.COLLECTIVE R118, `(.L_x_8710) ;  /* 0x0000000076087348 */ /* 0x000fea0003c00000 */
[----:B------:R0:W1:Y:S02]  /*32d0*/  SHFL.BFLY P6, R117, R119, R120, R121 ;  /* 0x0c00007877757389 */ /* 0x00006400000c0079 */
[----:B01----:R-:W-:Y:S05]  /*32e0*/  ENDCOLLECTIVE ;  /* 0x000000000000791b */ /* 0x003fea0003800000 */
.L_x_8710:
[----:B------:R-:W-:Y:S05]  /*32f0*/  BRA `(.L_x_8711) ;  /* 0xffffffec00587947 */ /* 0x000fea000383ffff */
.L_x_8712:
        /* <DEDUP_REMOVED lines=16> */
.L_x_28754:


//--------------------- .text._ZN10layer_norm13ln_fwd_kernelINS_13Kernel_traitsI13__nv_bfloat16S2_fS2_fjLj768ELj1ELj4ELj1ELj16ENS_18Kernel_traits_baseILj768ES2_S2_fS2_fjLj128EEEEELb0ELb1ELb0ELb1EEEvNS_9FwdParamsE --------------------------
	.section	.text._ZN10layer_norm13ln_fwd_kernelINS_13Kernel_traitsI13__nv_bfloat16S2_fS2_fjLj768ELj1ELj4ELj1ELj16ENS_18Kernel_traits_baseILj768ES2_S2_fS2_fjLj128EEEEELb0ELb1ELb0ELb1EEEvNS_9FwdParamsE,"ax",@progbits
	.align	128
        .global         _ZN10layer_norm13ln_fwd_kernelINS_13Kernel_traitsI13__nv_bfloat16S2_fS2_fjLj768ELj1ELj4ELj1ELj16ENS_18Kernel_traits_baseILj768ES2_S2_fS2_fjLj128EEEEELb0ELb1ELb0ELb1EEEvNS_9FwdParamsE
        .type           _ZN10layer_norm13ln_fwd_kernelINS_13Kernel_traitsI13__nv_bfloat16S2_fS2_fjLj768ELj1ELj4ELj1ELj16ENS_18Kernel_traits_baseILj768ES2_S2_fS2_fjLj128EEEEELb0ELb1ELb0ELb1EEEvNS_9FwdParamsE,@function
        .size           _ZN10layer_norm13ln_fwd_kernelINS_13Kernel_traitsI13__nv_bfloat16S2_fS2_fjLj768ELj1ELj4ELj1ELj16ENS_18Kernel_traits_baseILj768ES2_S2_fS2_fjLj128EEEEELb0ELb1ELb0ELb1EEEvNS_9FwdParamsE,(.L_x_28755 - _ZN10layer_norm13ln_fwd_kernelINS_13Kernel_traitsI13__nv_bfloat16S2_fS2_fjLj768ELj1ELj4ELj1ELj16ENS_18Kernel_traits_baseILj768ES2_S2_fS2_fjLj128EEEEELb0ELb1ELb0ELb1EEEvNS_9FwdParamsE)
        .other          _ZN10layer_norm13ln_fwd_kernelINS_13Kernel_traitsI13__nv_bfloat16S2_fS2_fjLj768ELj1ELj4ELj1ELj16ENS_18Kernel_traits_baseILj768ES2_S2_fS2_fjLj128EEEEELb0ELb1ELb0ELb1EEEvNS_9FwdParamsE,@"STO_CUDA_ENTRY STV_DEFAULT"
_ZN10layer_norm13ln_fwd_kernelINS_13Kernel_traitsI13__nv_bfloat16S2_fS2_fjLj768ELj1ELj4ELj1ELj16ENS_18Kernel_traits_baseILj768ES2_S2_fS2_fjLj128EEEEELb0ELb1ELb0ELb1EEEvNS_9FwdParamsE:
.text._ZN10layer_norm13ln_fwd_kernelINS_13Kernel_traitsI13__nv_bfloat16S2_fS2_fjLj768ELj1ELj4ELj1ELj16ENS_18Kernel_traits_baseILj768ES2_S2_fS2_fjLj128EEEEELb0ELb1ELb0ELb1EEEvNS_9FwdParamsE:
        /* <DEDUP_REMOVED lines=18> */
[----:B------:R2:W4:Y:S01]  /*0120*/  LDG.E.128 R8, desc[UR6][R2.64+0x400] ;  /* 0x0004000602087981 */ /* 0x000522000c1e1d00 */
[----:B-1----:R-:W-:-:S03]  /*0130*/  @P0 IMAD.WIDE.U32 R28, R106, 0x10, R28 ;  /* 0x000000106a1c0825 */ /* 0x002fc600078e001c */
[----:B------:R1:W5:Y:S04]  /*0140*/  LDG.E.128 R4, desc[UR6][R30.64+0x400] ;  /* 0x000400061e047981 */ /* 0x000368000c1e1d00 */
[----:B------:R1:W5:Y:S04]  /*0150*/  @P0 LDG.E.128 R12, desc[UR6][R28.64] ;  /* 0x000000061c0c0981 */ /* 0x000368000c1e1d00 */
[----:B------:R1:W5:Y:S04]  /*0160*/  @P0 LDG.E.128 R16, desc[UR6][R28.64+0x200] ;  /* 0x000200061c100981 */ /* 0x000368000c1e1d00 */
[----:B------:R1:W5:Y:S01]  /*0170*/  @P0 LDG.E.128 R20, desc[UR6][R28.64+0x400] ;  /* 0x000400061c140981 */ /* 0x000362000c1e1d00 */
[----:B0-----:R-:W-:Y:S01]  /*0180*/  USHF.L.U32 UR4, UR4, 0x2, URZ ;  /* 0x0000000204047899 */ /* 0x001fe200080006ff */
[----:B------:R-:W-:-:S05]  /*0190*/  SHF.R.U32.HI R105, RZ, 0x5, R105 ;  /* 0x00000005ff697819 */ /* 0x000fca0000011669 */
[----:B------:R-:W-:-:S04]  /*01a0*/  LOP3.LUT R105, R105, UR4, RZ, 0xfc, !PT ;  /* 0x0000000469697c12 */ /* 0x000fc8000f8efcff */
[----:B------:R-:W-:Y:S02]  /*01b0*/  ISETP.GE.AND P1, PT, R105, UR5, PT ;  /* 0x0000000569007c0c */ /* 0x000fe4000bf26270 */
        /* <DEDUP_REMOVED lines=12> */
[----:B----4-:R-:W-:Y:S02]  /*0280*/  @P0 MOV R104, R36 ;  /* 0x0000002400680202 */ /* 0x010fe40000000f00 */
[----:B------:R-:W-:Y:S02]  /*0290*/  @!P0 CS2R R14, SRZ ;  /* 0x00000000000e8805 */ /* 0x000fe4000001ff00 */
[----:B------:R-:W-:Y:S02]  /*02a0*/  @P0 MOV R103, R37 ;  /* 0x0000002500670202 */ /* 0x000fe40000000f00 */
[----:B------:R-:W-:Y:S02]  /*02b0*/  @!P0 CS2R R12, SRZ ;  /* 0x00000000000c8805 */ /* 0x000fe4000001ff00 */
        /* <DEDUP_REMOVED lines=26> */
[----:B-1----:R-:W-:Y:S06]  /*0460*/  @P1 EXIT ;  /* 0x000000000000194d */ /* 0x002fec0003800000 */
[----:B------:R-:W0:Y:S01]  /*0470*/  LDCU.64 UR8, c[0x0][0x3e0] ;  /* 0x00007c00ff0877ac */ /* 0x000e220008000a00 */
[----:B-----5:R-:W-:Y:S02]  /*0480*/  @!P0 CS2R R18, SRZ ;  /* 0x0000000000128805 */ /* 0x020fe4000001ff00 */
[----:B------:R-:W-:Y:S02]  /*0490*/  @!P0 CS2R R16, SRZ ;  /* 0x0000000000108805 */ /* 0x000fe4000001ff00 */
[----:B------:R-:W-:Y:S01]  /*04a0*/  @!P0 CS2R R22, SRZ ;  /* 0x0000000000168805 */ /* 0x000fe2000001ff00 */
[----:B------:R-:W1:Y:S01]  /*04b0*/  LDCU.U8 UR4, c[0x0][0x410] ;  /* 0x00008200ff0477ac */ /* 0x000e620008000000 */
[----:B------:R-:W-:Y:S02]  /*04c0*/  @!P0 CS2R R20, SRZ ;  /* 0x0000000000148805 */ /* 0x000fe4000001ff00 */
[----:B------:R-:W-:Y:S02]  /*04d0*/  PRMT R92, R15, 0x7632, R92 ;  /* 0x000076320f5c7816 */ /* 0x000fe4000000005c */
[----:B------:R-:W-:Y:S01]  /*04e0*/  PRMT R94, R14, 0x7632, R94 ;  /* 0x000076320e5e7816 */ /* 0x000fe2000000005e */
[----:B------:R-:W2:Y:S01]  /*04f0*/  LDCU UR5, c[0x0][0x388] ;  /* 0x00007100ff0577ac */ /* 0x000ea20008000800 */
[----:B------:R-:W-:-:S02]  /*0500*/  PRMT R96, R13, 0x7632, R96 ;  /* 0x000076320d607816 */ /* 0x000fc40000000060 */
[----:B------:R-:W-:Y:S01]  /*0510*/  PRMT R98, R12, 0x7632, R98 ;  /* 0x000076320c627816 */ /* 0x000fe20000000062 */
[----:B------:R-:W3:Y:S01]  /*0520*/  LDCU UR10, c[0x0][0x448] ;  /* 0x00008900ff0a77ac */ /* 0x000ee20008000800 */
        /* <DEDUP_REMOVED lines=28> */
[----:B0-----:R-:W-:-:S02]  /*06f0*/  ISETP.NE.U32.AND P0, PT, RZ, UR8, PT ;  /* 0x00000008ff007c0c */ /* 0x001fc4000bf05070 */
        /* <DEDUP_REMOVED lines=28> */
[----:B-1----:R-:W-:Y:S02]  /*08c0*/  ISETP.NE.AND P2, PT, RZ, UR4, PT ;  /* 0x00000004ff007c0c */ /* 0x002fe4000bf45270 */
        /* <DEDUP_REMOVED lines=24> */
[----:B------:R-:W-:Y:S01]  /*0a50*/  ISETP.NE.AND.EX P0, PT, RZ, UR9, PT, P0 ;  /* 0x00000009ff007c0c */ /* 0x000fe2000bf05300 */
[----:B--23--:R-:W0:-:S12]  /*0a60*/  LDCU.64 UR8, c[0x0][0x3a0] ;  /* 0x00007400ff0877ac */ /* 0x00ce180008000a00 */
.L_x_8720:
[----:B-1----:R-:W1:Y:S01]  /*0a70*/  @P0 LDC.64 R36, c[0x0][0x3e0] ;  /* 0x0000f800ff240b82 */ /* 0x002e620000000a00 */
[----:B------:R-:W-:-:S05]  /*0a80*/  IMAD R32, R105, UR5, RZ ;  /* 0x0000000569207c24 */ /* 0x000fca000f8e02ff */
[----:B------:R-:W-:Y:S02]  /*0a90*/  SHF.R.S32.HI R33, RZ, 0x1f, R32 ;  /* 0x0000001fff217819 */ /* 0x000fe40000011420 */
[----:B------:R-:W2:Y:S02]  /*0aa0*/  LDC.64 R48, c[0x0][0x390] ;  /* 0x0000e400ff307b82 */ /* 0x000ea40000000a00 */
[----:B------:R-:W-:-:S04]  /*0ab0*/  LEA.HI R33, R33, R32, RZ, 0x3 ;  /* 0x0000002021217211 */ /* 0x000fc800078f18ff */
[----:B------:R-:W-:Y:S01]  /*0ac0*/  LEA.HI.SX32 R109, R33, R106, 0x1d ;  /* 0x0000006a216d7211 */ /* 0x000fe200078feaff */
[----:B-1----:R-:W-:-:S06]  /*0ad0*/  @P0 IMAD.WIDE R36, R105, 0x2, R36 ;  /* 0x0000000269240825 */ /* 0x002fcc00078e0224 */
[----:B------:R-:W3:Y:S01]  /*0ae0*/  @P0 LDG.E.U16 R36, desc[UR6][R36.64] ;  /* 0x0000000624240981 */ /* 0x000ee2000c1e1500 */
[----:B--2---:R-:W-:-:S06]  /*0af0*/  IMAD.WIDE.U32 R32, R109, 0x10, R48 ;  /* 0x000000106d207825 */ /* 0x004fcc00078e0030 */
[----:B------:R-:W5:Y:S01]  /*0b00*/  LDG.E.128 R32, desc[UR6][R32.64] ;  /* 0x0000000620207981 */ /* 0x000f62000c1e1d00 */
[----:B0-----:R-:W-:Y:S01]  /*0b10*/  ISETP.NE.U32.AND P1, PT, RZ, UR8, PT ;  /* 0x00000008ff007c0c */ /* 0x001fe2000bf25070 */
[----:B------:R-:W-:-:S03]  /*0b20*/  HFMA2 R107, -RZ, RZ, 1.875, 0 ;  /* 0x3f800000ff6b7431 */ /* 0x000fc600000001ff */
[----:B------:R-:W-:Y:S02]  /*0b30*/  ISETP.NE.AND.EX P1, PT, RZ, UR9, PT, P1 ;  /* 0x00000009ff007c0c */ /* 0x000fe4000bf25310 */
[----:B---3--:R-:W-:-:S11]  /*0b40*/  @P0 SHF.L.U32 R107, R36, 0x10, RZ ;  /* 0x00000010246b0819 */ /* 0x008fd600000006ff */
[----:B------:R-:W-:Y:S05]  /*0b50*/  @!P1 BRA `(.L_x_8713) ;  /* 0x0000000000a49947 */ /* 0x000fea0003800000 */
[----:B------:R-:W0:Y:S02]  /*0b60*/  LDC.64 R36, c[0x0][0x3a0] ;  /* 0x0000e800ff247b82 */ /* 0x000e240000000a00 */
[----:B0-----:R-:W-:-:S05]  /*0b70*/  IMAD.WIDE.U32 R36, R109, 0x20, R36 ;  /* 0x000000206d247825 */ /* 0x001fca00078e0024 */
[----:B------:R-:W2:Y:S04]  /*0b80*/  LDG.E.128 R24, desc[UR6][R36.64] ;  /* 0x0000000624187981 */ /* 0x000ea8000c1e1d00 */
[----:B------:R0:W3:Y:S01]  /*0b90*/  LDG.E.128 R28, desc[UR6][R36.64+0x10] ;  /* 0x00001006241c7981 */ /* 0x0000e2000c1e1d00 */
[C---:B-----5:R-:W-:Y:S02]  /*0ba0*/  PRMT R38, R32.reuse, 0x7632, R38 ;  /* 0x0000763220267816 */ /* 0x060fe40000000026 */
[----:B------:R-:W-:Y:S02]  /*0bb0*/  PRMT R39, R33, 0x7632, R39 ;  /* 0x0000763221277816 */ /* 0x000fe40000000027 */
[----:B------:R-:W-:Y:S02]  /*0bc0*/  SHF.L.U32 R32, R32, 0x10, RZ ;  /* 0x0000001020207819 */ /* 0x000fe400000006ff */
[----:B------:R-:W-:-:S02]  /*0bd0*/  SHF.L.U32 R38, R38, 0x10, RZ ;  /* 0x0000001026267819 */ /* 0x000fc400000006ff */
[----:B------:R-:W-:Y:S02]  /*0be0*/  SHF.L.U32 R42, R39, 0x10, RZ ;  /* 0x00000010272a7819 */ /* 0x000fe400000006ff */
[----:B------:R-:W-:Y:S01]  /*0bf0*/  PRMT R41, R34, 0x7632, R41 ;  /* 0x0000763222297816 */ /* 0x000fe20000000029 */
[-C--:B------:R-:W-:Y:S01]  /*0c00*/  FMUL.FTZ R38, R38, R107.reuse ;  /* 0x0000006b26267220 */ /* 0x080fe20000410000 */
[----:B------:R-:W-:Y:S01]  /*0c10*/  SHF.L.U32 R44, R34, 0x10, RZ ;  /* 0x00000010222c7819 */ /* 0x000fe200000006ff */
[-C--:B------:R-:W-:Y:S01]  /*0c20*/  FMUL.FTZ R42, R42, R107.reuse ;  /* 0x0000006b2a2a7220 */ /* 0x080fe20000410000 */
[----:B------:R-:W-:Y:S01]  /*0c30*/  SHF.L.U32 R40, R33, 0x10, RZ ;  /* 0x0000001021287819 */ /* 0x000fe200000006ff */
[-C--:B------:R-:W-:Y:S01]  /*0c40*/  FMUL.FTZ R33, R32, R107.reuse ;  /* 0x0000006b20217220 */ /* 0x080fe20000410000 */
[C---:B------:R-:W-:Y:S02]  /*0c50*/  PRMT R43, R35.reuse, 0x7632, R43 ;  /* 0x00007632232b7816 */ /* 0x040fe4000000002b */
[----:B------:R-:W-:Y:S01]  /*0c60*/  SHF.L.U32 R46, R35, 0x10, RZ ;  /* 0x00000010232e7819 */ /* 0x000fe200000006ff */
[----:B0-----:R-:W-:Y:S01]  /*0c70*/  FMUL.FTZ R37, R40, R107 ;  /* 0x0000006b28257220 */ /* 0x001fe20000410000 */
[----:B------:R-:W-:-:S02]  /*0c80*/  SHF.L.U32 R34, R104, 0x10, RZ ;  /* 0x0000001068227819 */ /* 0x000fc400000006ff */
[----:B------:R-:W-:Y:S02]  /*0c90*/  SHF.L.U32 R35, R75, 0x10, RZ ;  /* 0x000000104b237819 */ /* 0x000fe400000006ff */
[----:B------:R-:W-:Y:S02]  /*0ca0*/  SHF.L.U32 R39, R74, 0x10, RZ ;  /* 0x000000104a277819 */ /* 0x000fe400000006ff */
[----:B------:R-:W-:Y:S02]  /*0cb0*/  SHF.L.U32 R36, R103, 0x10, RZ ;  /* 0x0000001067247819 */ /* 0x000fe400000006ff */
[----:B------:R-:W-:Y:S01]  /*0cc0*/  SHF.L.U32 R40, R101, 0x10, RZ ;  /* 0x0000001065287819 */ /* 0x000fe200000006ff */
[----:B--2---:R-:W-:Y:S01]  /*0cd0*/  FFMA.FTZ R32, R33, R34, R24 ;  /* 0x0000002221207223 */ /* 0x004fe20000010018 */
[----:B------:R-:W-:Y:S01]  /*0ce0*/  FFMA.FTZ R33, R38, R35, R25 ;  /* 0x0000002326217223 */ /* 0x000fe20000010019 */
        /* <DEDUP_REMOVED lines=11> */
[----:B---3--:R-:W-:Y:S01]  /*0da0*/  FFMA.FTZ R36, R37, R36, R28 ;  /* 0x0000002425247223 */ /* 0x008fe2000001001c */
[----:B------:R-:W-:Y:S01]  /*0db0*/  FFMA.FTZ R37, R38, R39, R29 ;  /* 0x0000002726257223 */ /* 0x000fe2000001001d */
[----:B------:R-:W-:Y:S01]  /*0dc0*/  FFMA.FTZ R38, R41, R40, R30 ;  /* 0x0000002829267223 */ /* 0x000fe2000001001e */
[----:B------:R-:W-:Y:S01]  /*0dd0*/  FFMA.FTZ R39, R42, R43, R31 ;  /* 0x0000002b2a277223 */ /* 0x000fe2000001001f */
[----:B------:R-:W-:Y:S06]  /*0de0*/  BRA `(.L_x_8714) ;  /* 0x0000000000907947 */ /* 0x000fec0003800000 */
.L_x_8713:
[----:B-----5:R-:W-:Y:S02]  /*0df0*/  SHF.L.U32 R36, R33, 0x10, RZ ;  /* 0x0000001021247819 */ /* 0x020fe400000006ff */
[C---:B------:R-:W-:Y:S02]  /*0e00*/  PRMT R41, R34.reuse, 0x7632, R41 ;  /* 0x0000763222297816 */ /* 0x040fe40000000029 */
[----:B------:R-:W-:Y:S01]  /*0e10*/  SHF.L.U32 R34, R34, 0x10, RZ ;  /* 0x0000001022227819 */ /* 0x000fe200000006ff */
[-C--:B------:R-:W-:Y:S01]  /*0e20*/  FMUL.FTZ R36, R36, R107.reuse ;  /* 0x0000006b24247220 */ /* 0x080fe20000410000 */
[C---:B------:R-:W-:Y:S02]  /*0e30*/  SHF.L.U32 R40, R35.reuse, 0x10, RZ ;  /* 0x0000001023287819 */ /* 0x040fe400000006ff */
[----:B------:R-:W-:Y:S01]  /*0e40*/  PRMT R45, R35, 0x7632, R45 ;  /* 0x00007632232d7816 */ /* 0x000fe2000000002d */
[-C--:B------:R-:W-:Y:S01]  /*0e50*/  FMUL.FTZ R38, R34, R107.reuse ;  /* 0x0000006b22267220 */ /* 0x080fe20000410000 */
[----:B------:R-:W-:Y:S01]  /*0e60*/  SHF.L.U32 R35, R103, 0x10, RZ ;  /* 0x0000001067237819 */ /* 0x000fe200000006ff */
[----:B------:R-:W-:Y:S01]  /*0e70*/  FMUL.FTZ R40, R40, R107 ;  /* 0x0000006b28287220 */ /* 0x000fe20000410000 */
[----:B------:R-:W-:-:S02]  /*0e80*/  PRMT R37, R32, 0x7632, R37 ;  /* 0x0000763220257816 */ /* 0x000fc40000000025 */
[----:B------:R-:W-:Y:S01]  /*0e90*/  SHF.L.U32 R43, R102, 0x10, RZ ;  /* 0x00000010662b7819 */ /* 0x000fe200000006ff */
[----:B------:R-:W-:Y:S01]  /*0ea0*/  FMUL.FTZ R34, R36, R35 ;  /* 0x0000002324227220 */ /* 0x000fe20000410000 */
[----:B------:R-:W-:Y:S02]  /*0eb0*/  SHF.L.U32 R32, R32, 0x10, RZ ;  /* 0x0000001020207819 */ /* 0x000fe400000006ff */
[----:B------:R-:W-:Y:S01]  /*0ec0*/  SHF.L.U32 R47, R101, 0x10, RZ ;  /* 0x00000010652f7819 */ /* 0x000fe200000006ff */
[----:B------:R-:W-:Y:S01]  /*0ed0*/  FMUL.FTZ R36, R38, R43 ;  /* 0x0000002b26247220 */ /* 0x000fe20000410000 */
        /* <DEDUP_REMOVED lines=21> */
.L_x_8714:
[----:B------:R-:W0:Y:S01]  /*1030*/  LDC.64 R114, c[0x0][0x3a8] ;  /* 0x0000ea00ff727b82 */ /* 0x000e220000000a00 */
[----:B------:R-:W-:-:S05]  /*1040*/  IADD3 R111, PT, PT, R109, 0x20, RZ ;  /* 0x000000206d6f7810 */ /* 0x000fca0007ffe0ff */
[----:B------:R-:W-:Y:S02]  /*1050*/  IMAD.WIDE.U32 R40, R111, 0x10, R48 ;  /* 0x000000106f287825 */ /* 0x000fe400078e0030 */
[----:B------:R-:W1:Y:S02]  /*1060*/  @P1 LDC.64 R44, c[0x0][0x3a0] ;  /* 0x0000e800ff2c1b82 */ /* 0x000e640000000a00 */
[----:B0-----:R-:W-:-:S05]  /*1070*/  IMAD.WIDE.U32 R46, R109, 0x20, R114 ;  /* 0x000000206d2e7825 */ /* 0x001fca00078e0072 */
[----:B------:R0:W-:Y:S01]  /*1080*/  STG.E.128 desc[UR6][R46.64], R32 ;  /* 0x000000202e007986 */ /* 0x0001e2000c101d06 */
[----:B-1----:R-:W-:-:S03]  /*1090*/  @P1 IMAD.WIDE.U32 R44, R111, 0x20, R44 ;  /* 0x000000206f2c1825 */ /* 0x002fc600078e002c */
[----:B------:R0:W-:Y:S04]  /*10a0*/  STG.E.128 desc[UR6][R46.64+0x10], R36 ;  /* 0x000010242e007986 */ /* 0x0001e8000c101d06 */
[----:B------:R0:W5:Y:S04]  /*10b0*/  @P1 LDG.E.128 R24, desc[UR6][R44.64] ;  /* 0x000000062c181981 */ /* 0x000168000c1e1d00 */
[----:B------:R0:W5:Y:S04]  /*10c0*/  @P1 LDG.E.128 R28, desc[UR6][R44.64+0x10] ;  /* 0x000010062c1c1981 */ /* 0x000168000c1e1d00 */
[----:B------:R-:W5:Y:S01]  /*10d0*/  LDG.E.128 R40, desc[UR6][R40.64] ;  /* 0x0000000628287981 */ /* 0x000f62000c1e1d00 */
[----:B------:R-:W-:Y:S05]  /*10e0*/  @!P1 BRA `(.L_x_8715) ;  /* 0x0000000000949947 */ /* 0x000fea0003800000 */
[C---:B0----5:R-:W-:Y:S02]  /*10f0*/  PRMT R45, R40.reuse, 0x7632, R45 ;  /* 0x00007632282d7816 */ /* 0x061fe4000000002d */
[----:B------:R-:W-:Y:S02]  /*1100*/  SHF.L.U32 R40, R40, 0x10, RZ ;  /* 0x0000001028287819 */ /* 0x000fe400000006ff */
[----:B------:R-:W-:Y:S02]  /*1110*/  SHF.L.U32 R44, R41, 0x10, RZ ;  /* 0x00000010292c7819 */ /* 0x000fe400000006ff */
[C---:B------:R-:W-:Y:S02]  /*1120*/  SHF.L.U32 R50, R42.reuse, 0x10, RZ ;  /* 0x000000102a327819 */ /* 0x040fe400000006ff */
[----:B------:R-:W-:Y:S02]  /*1130*/  SHF.L.U32 R54, R43, 0x10, RZ ;  /* 0x000000102b367819 */ /* 0x000fe400000006ff */
[----:B------:R-:W-:Y:S01]  /*1140*/  PRMT R51, R42, 0x7632, R51 ;  /* 0x000076322a337816 */ /* 0x000fe20000000033 */
[-C--:B------:R-:W-:Y:S01]  /*1150*/  FMUL.FTZ R53, R50, R107.reuse ;  /* 0x0000006b32357220 */ /* 0x080fe20000410000 */
[----:B------:R-:W-:Y:S01]  /*1160*/  PRMT R47, R41, 0x7632, R47 ;  /* 0x00007632292f7816 */ /* 0x000fe2000000002f */
[-C--:B------:R-:W-:Y:S01]  /*1170*/  FMUL.FTZ R41, R40, R107.reuse ;  /* 0x0000006b28297220 */ /* 0x080fe20000410000 */
[----:B------:R-:W-:Y:S01]  /*1180*/  SHF.L.U32 R42, R100, 0x10, RZ ;  /* 0x00000010642a7819 */ /* 0x000fe200000006ff */
[-C--:B------:R-:W-:Y:S01]  /*1190*/  FMUL.FTZ R113, R54, R107.reuse ;  /* 0x0000006b36717220 */ /* 0x080fe20000410000 */
[----:B------:R-:W-:Y:S01]  /*11a0*/  PRMT R55, R43, 0x7632, R55 ;  /* 0x000076322b377816 */ /* 0x000fe20000000037 */
[----:B------:R-:W-:Y:S01]  /*11b0*/  FMUL.FTZ R43, R44, R107 ;  /* 0x0000006b2c2b7220 */ /* 0x000fe20000410000 */
[----:B------:R-:W-:Y:S01]  /*11c0*/  SHF.L.U32 R46, R0, 0x10, RZ ;  /* 0x00000010002e7819 */ /* 0x000fe200000006ff */
[----:B------:R-:W-:Y:S01]  /*11d0*/  FFMA.FTZ R40, R41, R42, R24 ;  /* 0x0000002a29287223 */ /* 0x000fe20000010018 */
[----:B------:R-:W-:-:S02]  /*11e0*/  SHF.L.U32 R52, R2, 0x10, RZ ;  /* 0x0000001002347819 */ /* 0x000fc400000006ff */
[----:B------:R-:W-:Y:S01]  /*11f0*/  SHF.L.U32 R108, R3, 0x10, RZ ;  /* 0x00000010036c7819 */ /* 0x000fe200000006ff */
[----:B------:R-:W-:Y:S01]  /*1200*/  FFMA.FTZ R42, R43, R46, R26 ;  /* 0x0000002e2b2a7223 */ /* 0x000fe2000001001a */
        /* <DEDUP_REMOVED lines=19> */
.L_x_8715:
[----:B0----5:R-:W-:Y:S02]  /*1340*/  SHF.L.U32 R44, R41, 0x10, RZ ;  /* 0x00000010292c7819 */ /* 0x021fe400000006ff */
        /* <DEDUP_REMOVED lines=35> */
.L_x_8716:
[----:B------:R-:W0:Y:S01]  /*1580*/  @P1 LDC.64 R50, c[0x0][0x3a0] ;  /* 0x0000e800ff321b82 */ /* 0x000e220000000a00 */
[----:B------:R-:W-:Y:S01]  /*1590*/  IADD3 R113, PT, PT, R109, 0x40, RZ ;  /* 0x000000406d717810 */ /* 0x000fe20007ffe0ff */
[----:B------:R-:W-:-:S04]  /*15a0*/  IMAD.WIDE.U32 R52, R111, 0x20, R114 ;  /* 0x000000206f347825 */ /* 0x000fc800078e0072 */
[C---:B------:R-:W-:Y:S01]  /*15b0*/  IMAD.WIDE.U32 R48, R113.reuse, 0x10, R48 ;  /* 0x0000001071307825 */ /* 0x040fe200078e0030 */
[----:B------:R1:W-:Y:S04]  /*15c0*/  STG.E.128 desc[UR6][R52.64], R40 ;  /* 0x0000002834007986 */ /* 0x0003e8000c101d06 */
[----:B------:R1:W-:Y:S01]  /*15d0*/  STG.E.128 desc[UR6][R52.64+0x10], R44 ;  /* 0x0000102c34007986 */ /* 0x0003e2000c101d06 */
[----:B0-----:R-:W-:-:S03]  /*15e0*/  @P1 IMAD.WIDE.U32 R54, R113, 0x20, R50 ;  /* 0x0000002071361825 */ /* 0x001fc600078e0032 */
[----:B------:R-:W5:Y:S04]  /*15f0*/  LDG.E.128 R48, desc[UR6][R48.64] ;  /* 0x0000000630307981 */ /* 0x000f68000c1e1d00 */
[----:B------:R1:W5:Y:S04]  /*1600*/  @P1 LDG.E.128 R24, desc[UR6][R54.64] ;  /* 0x0000000636181981 */ /* 0x000368000c1e1d00 */
[----:B------:R1:W5:Y:S01]  /*1610*/  @P1 LDG.E.128 R28, desc[UR6][R54.64+0x10] ;  /* 0x00001006361c1981 */ /* 0x000362000c1e1d00 */
[----:B------:R-:W-:Y:S05]  /*1620*/  @!P1 BRA `(.L_x_8717) ;  /* 0x0000000000949947 */ /* 0x000fea0003800000 */
[C---:B-1---5:R-:W-:Y:S02]  /*1630*/  PRMT R52, R48.reuse, 0x7632, R52 ;  /* 0x0000763230347816 */ /* 0x062fe40000000034 */
[----:B------:R-:W-:Y:S02]  /*1640*/  SHF.L.U32 R48, R48, 0x10, RZ ;  /* 0x0000001030307819 */ /* 0x000fe400000006ff */
        /* <DEDUP_REMOVED lines=9> */
[C---:B------:R-:W-:Y:S02]  /*16e0*/  PRMT R54, R49.reuse, 0x7632, R54 ;  /* 0x0000763231367816 */ /* 0x040fe40000000036 */
[----:B------:R-:W-:Y:S01]  /*16f0*/  SHF.L.U32 R108, R49, 0x10, RZ ;  /* 0x00000010316c7819 */ /* 0x000fe200000006ff */
[----:B------:R-:W-:Y:S01]  /*1700*/  FMUL.FTZ R49, R50, R107 ;  /* 0x0000006b32317220 */ /* 0x000fe20000410000 */
[----:B------:R-:W-:Y:S01]  /*1710*/  FFMA.FTZ R48, R53, R51, R24 ;  /* 0x0000003335307223 */ /* 0x000fe20000010018 */
[----:B------:R-:W-:Y:S02]  /*1720*/  SHF.L.U32 R52, R6, 0x10, RZ ;  /* 0x0000001006347819 */ /* 0x000fe400000006ff */
[----:B------:R-:W-:Y:S01]  /*1730*/  SHF.L.U32 R54, R54, 0x10, RZ ;  /* 0x0000001036367819 */ /* 0x000fe200000006ff */
[-C--:B------:R-:W-:Y:S01]  /*1740*/  FMUL.FTZ R55, R108, R107.reuse ;  /* 0x0000006b6c377220 */ /* 0x080fe20000410000 */
[----:B------:R-:W-:Y:S01]  /*1750*/  SHF.L.U32 R50, R5, 0x10, RZ ;  /* 0x0000001005327819 */ /* 0x000fe200000006ff */
[----:B------:R-:W-:Y:S01]  /*1760*/  FFMA.FTZ R52, R49, R52, R28 ;  /* 0x0000003431347223 */ /* 0x000fe2000001001c */
[----:B------:R-:W-:Y:S01]  /*1770*/  SHF.L.U32 R51, R67, 0x10, RZ ;  /* 0x0000001043337819 */ /* 0x000fe200000006ff */
[----:B------:R-:W-:Y:S01]  /*1780*/  FMUL.FTZ R108, R54, R107 ;  /* 0x0000006b366c7220 */ /* 0x000fe20000410000 */
[----:B------:R-:W-:Y:S01]  /*1790*/  SHF.L.U32 R110, R110, 0x10, RZ ;  /* 0x000000106e6e7819 */ /* 0x000fe200000006ff */
[----:B------:R-:W-:Y:S01]  /*17a0*/  FFMA.FTZ R50, R55, R50, R26 ;  /* 0x0000003237327223 */ /* 0x000fe2000001001a */
[----:B------:R-:W-:Y:S01]  /*17b0*/  SHF.L.U32 R112, R112, 0x10, RZ ;  /* 0x0000001070707819 */ /* 0x000fe200000006ff */
[----:B------:R-:W-:Y:S01]  /*17c0*/  FFMA.FTZ R49, R116, R51, R25 ;  /* 0x0000003374317223 */ /* 0x000fe20000010019 */
        /* <DEDUP_REMOVED lines=11> */
.L_x_8717:
[C---:B-1---5:R-:W-:Y:S02]  /*1880*/  SHF.L.U32 R54, R48.reuse, 0x10, RZ ;  /* 0x0000001030367819 */ /* 0x062fe400000006ff */
[----:B------:R-:W-:Y:S02]  /*1890*/  PRMT R52, R48, 0x7632, R52 ;  /* 0x0000763230347816 */ /* 0x000fe40000000034 */
[C---:B------:R-:W-:Y:S02]  /*18a0*/  PRMT R53, R49.reuse, 0x7632, R53 ;  /* 0x0000763231357816 */ /* 0x040fe40000000035 */
[----:B------:R-:W-:Y:S01]  /*18b0*/  SHF.L.U32 R108, R49, 0x10, RZ ;  /* 0x00000010316c7819 */ /* 0x000fe200000006ff */
[-C--:B------:R-:W-:Y:S01]  /*18c0*/  FMUL.FTZ R49, R54, R107.reuse ;  /* 0x0000006b36317220 */ /* 0x080fe20000410000 */
[----:B------:R-:W-:Y:S02]  /*18d0*/  SHF.L.U32 R112, R50, 0x10, RZ ;  /* 0x0000001032707819 */ /* 0x000fe400000006ff */
[----:B------:R-:W-:Y:S01]  /*18e0*/  SHF.L.U32 R48, R4, 0x10, RZ ;  /* 0x0000001004307819 */ /* 0x000fe200000006ff */
[----:B------:R-:W-:Y:S01]  /*18f0*/  FMUL.FTZ R54, R108, R107 ;  /* 0x0000006b6c367220 */ /* 0x000fe20000410000 */
[----:B------:R-:W-:-:S02]  /*1900*/  PRMT R55, R50, 0x7632, R55 ;  /* 0x0000763232377816 */ /* 0x000fc40000000037 */
[----:B------:R-:W-:Y:S01]  /*1910*/  PRMT R116, R51, 0x7632, R116 ;  /* 0x0000763233747816 */ /* 0x000fe20000000074 */
        /* <DEDUP_REMOVED lines=26> */
.L_x_8718:
        /* <DEDUP_REMOVED lines=99> */
.L_x_8732:
[----:B-1----:R-:W-:Y:S01]  /*20f0*/  FADD.FTZ R119, R114, R119 ;  /* 0x0000007772777221 */ /* 0x002fe20000010000 */
[----:B------:R-:W-:-:S03]  /*2100*/  FMUL.FTZ R112, R107, R107 ;  /* 0x0000006b6b707220 */ /* 0x000fc60000410000 */
[----:B------:R-:W-:Y:S01]  /*2110*/  FFMA.FTZ R108, R119, R110, UR10 ;  /* 0x0000000a776c7e23 */ /* 0x000fe2000801006e */
[----:B------:R-:W-:Y:S02]  /*2120*/  FSEL R110, R107, RZ, !P2 ;  /* 0x000000ff6b6e7208 */ /* 0x000fe40005000000 */
[----:B------:R-:W-:-:S03]  /*2130*/  FSEL R119, R112, RZ, P2 ;  /* 0x000000ff70777208 */ /* 0x000fc60001000000 */
[C---:B------:R-:W-:Y:S01]  /*2140*/  FADD.FTZ R115, -R110.reuse, R32 ;  /* 0x000000206e737221 */ /* 0x040fe20000010100 */
[----:B------:R-:W-:Y:S01]  /*2150*/  FADD.FTZ R117, -R110, R33 ;  /* 0x000000216e757221 */ /* 0x000fe20000010100 */
[----:B------:R-:W-:Y:S01]  /*2160*/  FADD.FTZ R108, R108, R119 ;  /* 0x000000776c6c7221 */ /* 0x000fe20000010000 */
[----:B------:R-:W1:Y:S01]  /*2170*/  LDC.64 R32, c[0x0][0x428] ;  /* 0x00010a00ff207b82 */ /* 0x000e620000000a00 */
        /* <DEDUP_REMOVED lines=23> */
[----:B------:R-:W-:Y:S01]  /*22f0*/  FMUL.FTZ R39, R108, R39 ;  /* 0x000000276c277220 */ /* 0x000fe20000410000 */
[----:B-1----:R-:W-:-:S04]  /*2300*/  IMAD.WIDE.U32 R46, R109, 0x10, R32 ;  /* 0x000000106d2e7825 */ /* 0x002fc800078e0020 */
[C---:B------:R-:W-:Y:S01]  /*2310*/  FMUL.FTZ R109, R108.reuse, R36 ;  /* 0x000000246c6d7220 */ /* 0x040fe20000410000 */
[----:B------:R-:W-:Y:S01]  /*2320*/  FFMA.FTZ R35, R35, R61, R8 ;  /* 0x0000003d23237223 */ /* 0x000fe20000010008 */
[----:B------:R-:W-:Y:S01]  /*2330*/  FFMA.FTZ R112, R39, R93, R92 ;  /* 0x0000005d27707223 */ /* 0x000fe2000001005c */
[----:B------:R-:W-:Y:S01]  /*2340*/  FMUL.FTZ R39, R108, R34 ;  /* 0x000000226c277220 */ /* 0x000fe20000410000 */
[----:B------:R-:W-:Y:S01]  /*2350*/  FADD.FTZ R53, -R110, R53 ;  /* 0x000000356e357221 */ /* 0x000fe20000010100 */
[----:B------:R-:W-:-:S04]  /*2360*/  IMAD.WIDE.U32 R54, R111, 0x10, R32 ;  /* 0x000000106f367825 */ /* 0x000fc800078e0020 */
[----:B------:R-:W-:Y:S01]  /*2370*/  FMUL.FTZ R119, R108, R119 ;  /* 0x000000776c777220 */ /* 0x000fe20000410000 */
[----:B------:R-:W-:Y:S01]  /*2380*/  F2FP.BF16.F32.PACK_AB R35, R112, R35 ;  /* 0x000000237023723e */ /* 0x000fe200000010ff */
[----:B------:R-:W-:Y:S01]  /*2390*/  FMUL.FTZ R112, R108, R123 ;  /* 0x0000007b6c707220 */ /* 0x000fe20000410000 */
[----:B------:R-:W-:Y:S01]  /*23a0*/  FFMA.FTZ R39, R39, R57, R12 ;  /* 0x0000003927277223 */ /* 0x000fe2000001000c */
[----:B------:R-:W-:-:S04]  /*23b0*/  IMAD.WIDE.U32 R110, R113, 0x10, R32 ;  /* 0x00000010716e7825 */ /* 0x000fc800078e0020 */
[----:B------:R-:W-:Y:S01]  /*23c0*/  FMUL.FTZ R32, R108, R115 ;  /* 0x000000736c207220 */ /* 0x000fe20000410000 */
[----:B------:R-:W-:Y:S01]  /*23d0*/  FFMA.FTZ R34, R112, R60, R9 ;  /* 0x0000003c70227223 */ /* 0x000fe20000010009 */
[----:B------:R-:W-:Y:S01]  /*23e0*/  FFMA.FTZ R112, R109, R85, R84 ;  /* 0x000000556d707223 */ /* 0x000fe20000010054 */
[C---:B------:R-:W-:Y:S01]  /*23f0*/  FMUL.FTZ R121, R108.reuse, R121 ;  /* 0x000000796c797220 */ /* 0x040fe20000410000 */
[----:B0-----:R-:W0:Y:S01]  /*2400*/  @!P1 LDC.64 R114, c[0x0][0x3c0] ;  /* 0x0000f000ff729b82 */ /* 0x001e220000000a00 */
[C---:B------:R-:W-:Y:S01]  /*2410*/  FMUL.FTZ R44, R108.reuse, R44 ;  /* 0x0000002c6c2c7220 */ /* 0x040fe20000410000 */
[----:B------:R-:W-:Y:S01]  /*2420*/  FMUL.FTZ R45, R108, R45 ;  /* 0x0000002d6c2d7220 */ /* 0x000fe20000410000 */
[----:B------:R-:W-:Y:S01]  /*2430*/  F2FP.BF16.F32.PACK_AB R39, R112, R39 ;  /* 0x000000277027723e */ /* 0x000fe200000010ff */
[C---:B------:R-:W-:Y:S01]  /*2440*/  FMUL.FTZ R117, R108.reuse, R117 ;  /* 0x000000756c757220 */ /* 0x040fe20000410000 */
[----:B------:R-:W-:Y:S01]  /*2450*/  FFMA.FTZ R33, R119, R63, R10 ;  /* 0x0000003f77217223 */ /* 0x000fe2000001000a */
[----:B------:R-:W-:Y:S01]  /*2460*/  FFMA.FTZ R36, R121, R97, R96 ;  /* 0x0000006179247223 */ /* 0x000fe20000010060 */
[----:B------:R-:W-:Y:S01]  /*2470*/  FMUL.FTZ R109, R108, R38 ;  /* 0x000000266c6d7220 */ /* 0x000fe20000410000 */
[----:B------:R-:W1:Y:S01]  /*2480*/  @!P1 LDC.64 R112, c[0x0][0x3c8] ;  /* 0x0000f200ff709b82 */ /* 0x000e620000000a00 */
        /* <DEDUP_REMOVED lines=8> */
[C---:B------:R-:W-:Y:S01]  /*2510*/  FMUL.FTZ R37, R108.reuse, R42 ;  /* 0x0000002a6c257220 */ /* 0x040fe20000410000 */
[----:B------:R-:W2:Y:S01]  /*2520*/  LDC.64 R44, c[0x0][0x380] ;  /* 0x0000e000ff2c7b82 */ /* 0x000ea20000000a00 */
[----:B------:R-:W-:Y:S01]  /*2530*/  F2FP.BF16.F32.PACK_AB R32, R117, R32 ;  /* 0x000000207520723e */ /* 0x000fe200000010ff */
[C---:B------:R-:W-:Y:S01]  /*2540*/  FMUL.FTZ R43, R108.reuse, R43 ;  /* 0x0000002b6c2b7220 */ /* 0x040fe20000410000 */
[----:B------:R-:W-:Y:S01]  /*2550*/  FMUL.FTZ R117, R108, R40 ;  /* 0x000000286c757220 */ /* 0x000fe20000410000 */
[----:B------:R-:W-:Y:S01]  /*2560*/  FFMA.FTZ R36, R36, R58, R15 ;  /* 0x0000003a24247223 */ /* 0x000fe2000001000f */
[----:B------:R-:W-:Y:S01]  /*2570*/  FFMA.FTZ R41, R41, R91, R90 ;  /* 0x0000005b29297223 */ /* 0x000fe2000001005a */
[----:B------:R-:W-:Y:S01]  /*2580*/  FFMA.FTZ R37, R37, R59, R14 ;  /* 0x0000003b25257223 */ /* 0x000fe2000001000e */
[----:B------:R-:W-:Y:S01]  /*2590*/  FFMA.FTZ R40, R43, R89, R88 ;  /* 0x000000592b287223 */ /* 0x000fe20000010058 */
[C---:B------:R-:W-:Y:S01]  /*25a0*/  FMUL.FTZ R125, R108.reuse, R125 ;  /* 0x0000007d6c7d7220 */ /* 0x040fe20000410000 */
        /* <DEDUP_REMOVED lines=33> */
.L_x_8719:
        /* <DEDUP_REMOVED lines=8> */
.L_x_8722:
[----:B------:R-:W-:Y:S05]  /*2840*/  BSYNC B0 ;  /* 0x0000000000007941 */ /* 0x000fea0003800000 */
.L_x_8721:
        /* <DEDUP_REMOVED lines=9> */
.L_x_8723:
[----:B------:R-:W-:Y:S01]  /*28e0*/  HFMA2 R120, -RZ, RZ, 0, 2.384185791015625e-07 ;  /* 0x00000004ff787431 */ /* 0x000fe200000001ff */
[----:B------:R-:W-:-:S05]  /*28f0*/  MOV R107, R119 ;  /* 0x00000077006b7202 */ /* 0x000fca0000000f00 */
[----:B------:R-:W-:-:S05]  /*2900*/  FADD.FTZ R114, R112, R107 ;  /* 0x0000006b70727221 */ /* 0x000fca0000010000 */
[----:B------:R-:W-:-:S07]  /*2910*/  MOV R121, R114 ;  /* 0x0000007200797202 */ /* 0x000fce0000000f00 */
[----:B------:R-:W-:Y:S05]  /*2920*/  WARPSYNC.COLLECTIVE R118, `(.L_x_8724) ;  /* 0x0000000076087348 */ /* 0x000fea0003c00000 */
[----:B------:R0:W1:Y:S02]  /*2930*/  SHFL.BFLY P3, R119, R121, R120, R123 ;  /* 0x0c00007879777389 */ /* 0x000064000006007b */
[----:B01----:R-:W-:Y:S05]  /*2940*/  ENDCOLLECTIVE ;  /* 0x000000000000791b */ /* 0x003fea0003800000 */
.L_x_8724:
[----:B------:R-:W-:Y:S01]  /*2950*/  HFMA2 R120, -RZ, RZ, 0, 4.76837158203125e-07 ;  /* 0x00000008ff787431 */ /* 0x000fe200000001ff */
[----:B------:R-:W-:-:S05]  /*2960*/  MOV R107, R119 ;  /* 0x00000077006b7202 */ /* 0x000fca0000000f00 */
[----:B------:R-:W-:-:S05]  /*2970*/  FADD.FTZ R115, R114, R107 ;  /* 0x0000006b72737221 */ /* 0x000fca0000010000 */
[----:B------:R-:W-:-:S07]  /*2980*/  MOV R121, R115 ;  /* 0x0000007300797202 */ /* 0x000fce0000000f00 */
[----:B------:R-:W-:Y:S05]  /*2990*/  WARPSYNC.COLLECTIVE R118, `(.L_x_8725) ;  /* 0x0000000076087348 */ /* 0x000fea0003c00000 */
[----:B------:R0:W1:Y:S02]  /*29a0*/  SHFL.BFLY P3, R119, R121, R120, R123 ;  /* 0x0c00007879777389 */ /* 0x000064000006007b */
[----:B01----:R-:W-:Y:S05]  /*29b0*/  ENDCOLLECTIVE ;  /* 0x000000000000791b */ /* 0x003fea0003800000 */
.L_x_8725:
        /* <DEDUP_REMOVED lines=8> */
.L_x_8726:
        /* <DEDUP_REMOVED lines=56> */
.L_x_8727:
[----:B------:R-:W-:Y:S01]  /*2dc0*/  HFMA2 R120, -RZ, RZ, 0, 1.1920928955078125e-07 ;  /* 0x00000002ff787431 */ /* 0x000fe200000001ff */
[----:B------:R-:W-:-:S05]  /*2dd0*/  MOV R115, R119 ;  /* 0x0000007700737202 */ /* 0x000fca0000000f00 */
[----:B------:R-:W-:-:S05]  /*2de0*/  FADD.FTZ R115, R108, R115 ;  /* 0x000000736c737221 */ /* 0x000fca0000010000 */
[----:B------:R-:W-:-:S07]  /*2df0*/  MOV R121, R115 ;  /* 0x0000007300797202 */ /* 0x000fce0000000f00 */
[----:B------:R-:W-:Y:S05]  /*2e00*/  WARPSYNC.COLLECTIVE R118, `(.L_x_8728) ;  /* 0x0000000076087348 */ /* 0x000fea0003c00000 */
[----:B------:R0:W1:Y:S02]  /*2e10*/  SHFL.BFLY P3, R119, R121, R120, R123 ;  /* 0x0c00007879777389 */ /* 0x000064000006007b */
[----:B01----:R-:W-:Y:S05]  /*2e20*/  ENDCOLLECTIVE ;  /* 0x000000000000791b */ /* 0x003fea0003800000 */
.L_x_8728:
[----:B------:R-:W-:Y:S01]  /*2e30*/  HFMA2 R120, -RZ, RZ, 0, 2.384185791015625e-07 ;  /* 0x00000004ff787431 */ /* 0x000fe200000001ff */
[----:B------:R-:W-:-:S05]  /*2e40*/  MOV R112, R119 ;  /* 0x0000007700707202 */ /* 0x000fca0000000f00 */
[----:B------:R-:W-:-:S05]  /*2e50*/  FADD.FTZ R112, R115, R112 ;  /* 0x0000007073707221 */ /* 0x000fca0000010000 */
[----:B------:R-:W-:-:S07]  /*2e60*/  MOV R121, R112 ;  /* 0x0000007000797202 */ /* 0x000fce0000000f00 */
[----:B------:R-:W-:Y:S05]  /*2e70*/  WARPSYNC.COLLECTIVE R118, `(.L_x_8729) ;  /* 0x0000000076087348 */ /* 0x000fea0003c00000 */
[----:B------:R0:W1:Y:S02]  /*2e80*/  SHFL.BFLY P3, R119, R121, R120, R123 ;  /* 0x0c00007879777389 */ /* 0x000064000006007b */
[----:B01----:R-:W-:Y:S05]  /*2e90*/  ENDCOLLECTIVE ;  /* 0x000000000000791b */ /* 0x003fea0003800000 */
.L_x_8729:
[----:B------:R-:W-:Y:S01]  /*2ea0*/  HFMA2 R120, -RZ, RZ, 0, 4.76837158203125e-07 ;  /* 0x00000008ff787431 */ /* 0x000fe200000001ff */
[----:B------:R-:W-:-:S05]  /*2eb0*/  MOV R117, R119 ;  /* 0x0000007700757202 */ /* 0x000fca0000000f00 */
[----:B------:R-:W-:-:S05]  /*2ec0*/  FADD.FTZ R117, R112, R117 ;  /* 0x0000007570757221 */ /* 0x000fca0000010000 */
[----:B------:R-:W-:-:S07]  /*2ed0*/  MOV R121, R117 ;  /* 0x0000007500797202 */ /* 0x000fce0000000f00 */
[----:B------:R-:W-:Y:S05]  /*2ee0*/  WARPSYNC.COLLECTIVE R118, `(.L_x_8730) ;  /* 0x0000000076087348 */ /* 0x000fea0003c00000 */
[----:B------:R0:W1:Y:S02]  /*2ef0*/  SHFL.BFLY P3, R119, R121, R120, R123 ;  /* 0x0c00007879777389 */ /* 0x000064000006007b */
[----:B01----:R-:W-:Y:S05]  /*2f00*/  ENDCOLLECTIVE ;  /* 0x000000000000791b */ /* 0x003fea0003800000 */
.L_x_8730:
[----:B------:R-:W-:Y:S01]  /*2f10*/  HFMA2 R120, -RZ, RZ, 0, 9.5367431640625e-07 ;  /* 0x00000010ff787431 */ /* 0x000fe200000001ff */
[----:B------:R-:W-:-:S05]  /*2f20*/  MOV R114, R119 ;  /* 0x0000007700727202 */ /* 0x000fca0000000f00 */
[----:B------:R-:W-:-:S05]  /*2f30*/  FADD.FTZ R114, R117, R114 ;  /* 0x0000007275727221 */ /* 0x000fca0000010000 */
[----:B------:R-:W-:-:S07]  /*2f40*/  MOV R121, R114 ;  /* 0x0000007200797202 */ /* 0x000fce0000000f00 */
[----:B------:R-:W-:Y:S05]  /*2f50*/  WARPSYNC.COLLECTIVE R118, `(.L_x_8731) ;  /* 0x0000000076087348 */ /* 0x000fea0003c00000 */
[----:B------:R0:W1:Y:S02]  /*2f60*/  SHFL.BFLY P3, R119, R121, R120, R123 ;  /* 0x0c00007879777389 */ /* 0x000064000006007b */
[----:B01----:R-:W-:Y:S05]  /*2f70*/  ENDCOLLECTIVE ;  /* 0x000000000000791b */ /* 0x003fea0003800000 */
.L_x_8731:
[----:B------:R-:W-:Y:S05]  /*2f80*/  BRA `(.L_x_8732) ;  /* 0xfffffff000587947 */ /* 0x000fea000383ffff */
.L_x_8733:
        /* <DEDUP_REMOVED lines=15> */
.L_x_28755:


//--------------------- .text._ZN10layer_norm13ln_fwd_kernelINS_13Kernel_traitsI13__nv_bfloat16S2_fS2_fjLj768ELj1ELj4ELj1ELj16ENS_18Kernel_traits_baseILj768ES2_S2_fS2_fjLj128EEEEELb0ELb1ELb1ELb0EEEvNS_9FwdParamsE --------------------------
	.section	.text._ZN10layer_norm13ln_fwd_kernelINS_13Kernel_traitsI13__nv_bfloat16S2_fS2_fjLj768ELj1ELj4ELj1ELj16ENS_18Kernel_traits_baseILj768ES2_S2_fS2_fjLj128EEEEELb0ELb1ELb1ELb0EEEvNS_9FwdParamsE,"ax",@progbits
	.align	128
        .global         _ZN10layer_norm13ln_fwd_kernelINS_13Kernel_traitsI13__nv_bfloat16S2_fS2_fjLj768ELj1ELj4ELj1ELj16ENS_18Kernel_traits_baseILj768ES2_S2_fS2_fjLj128EEEEELb0ELb1ELb1ELb0EEEvNS_9FwdParamsE
        .type           _ZN10layer_norm13ln_fwd_kernelINS_13Kernel_traitsI13__nv_bfloat16S2_fS2_fjLj768ELj1ELj4ELj1ELj16ENS_18Kernel_traits_baseILj768ES2_S2_fS2_fjLj128EEEEELb0ELb1ELb1ELb0EEEvNS_9FwdParamsE,@function
        .size           _ZN10layer_norm13ln_fwd_kernelINS_13Kernel_traitsI13__nv_bfloat16S2_fS2_fjLj768ELj1ELj4ELj1ELj16ENS_18Kernel_traits_baseILj768ES2_S2_fS2_fjLj128EEEEELb0ELb1ELb1ELb0EEEvNS_9FwdParamsE,(.L_x_28756 - _ZN10layer_norm13ln_fwd_kernelINS_13Kernel_traitsI13__nv_bfloat16S2_fS2_fjLj768ELj1ELj4ELj1ELj16ENS_18Kernel_traits_baseILj768ES2_S2_fS2_fjLj128EEEEELb0ELb1ELb1ELb0EEEvNS_9FwdParamsE)
        .other          _ZN10layer_norm13ln_fwd_kernelINS_13Kernel_traitsI13__nv_bfloat16S2_fS2_fjLj768ELj1ELj4ELj1ELj16ENS_18Kernel_traits_baseILj768ES2_S2_fS2_fjLj128EEEEELb0ELb1ELb1ELb0EEEvNS_9FwdParamsE,@"STO_CUDA_ENTRY STV_DEFAULT"
_ZN10layer_norm13ln_fwd_kernelINS_13Kernel_traitsI13__nv_bfloat16S2_fS2_fjLj768ELj1ELj4ELj1ELj16ENS_18Kernel_traits_baseILj768ES2_S2_fS2_fjLj128EEEEELb0ELb1ELb1ELb0EEEvNS_9FwdParamsE:
.text._ZN10layer_norm13ln_fwd_kernelINS_13Kernel_traitsI13__nv_bfloat16S2_fS2_fjLj768ELj1ELj4ELj1ELj16ENS_18Kernel_traits_baseILj768ES2_S2_fS2_fjLj128EEEEELb0ELb1ELb1ELb0EEEvNS_9FwdParamsE:
        /* <DEDUP_REMOVED lines=53> */
.L_x_8735:
        /* <DEDUP_REMOVED lines=32> */
.L_x_8736:
[----:B------:R-:W-:Y:S05]  /*0550*/  BSYNC.RECONVERGENT B0 ;  /* 0x0000000000007941 */ /* 0x000fea0003800200 */
.L_x_8734:
[----:B------:R-:W0:Y:S02]  /*0560*/  LDCU UR4, c[0x0][0x384] ;  /* 0x00007080ff0477ac */ /* 0x000e240008000800 */
[----:B0-----:R-:W-:-:S13]  /*0570*/  ISETP.GE.AND P0, PT, R3, UR4, PT ;  /* 0x0000000403007c0c */ /* 0x001fda000bf06270 */
[----:B------:R-:W-:Y:S05]  /*0580*/  @P0 EXIT ;  /* 0x000000000000094d */ /* 0x000fea0003800000 */
[----:B-----5:R-:W-:Y:S01]  /*0590*/  PRMT R4, R39, 0x7632, R4 ;  /* 0x0000763227047816 */ /* 0x020fe20000000004 */
[----:B------:R-:W0:Y:S01]  /*05a0*/  LDCU UR10, c[0x0][0x40c] ;  /* 0x00008180ff0a77ac */ /* 0x000e220008000800 */
[----:B------:R-:W-:Y:S02]  /*05b0*/  PRMT R5, R42, 0x7632, R5 ;  /* 0x000076322a057816 */ /* 0x000fe40000000005 */
        /* <DEDUP_REMOVED lines=35> */
[----:B0123--:R-:W-:-:S07]  /*07f0*/  PRMT R114, R20, 0x7632, R114 ;  /* 0x0000763214727816 */ /* 0x00ffce0000000072 */
.L_x_8761:
[----:B0-----:R-:W0:Y:S08]  /*0800*/  LDC.64 R84, c[0x0][0x3f0] ;  /* 0x0000fc00ff547b82 */ /* 0x001e300000000a00 */
        /* <DEDUP_REMOVED lines=8> */
[----:B------:R-:W-:Y:S04]  /*0890*/  BSSY.RECONVERGENT B0, `(.L_x_8737) ;  /* 0x000008a000007945 */ /* 0x000fe80003800200 */
[----:B------:R-:W-:Y:S02]  /*08a0*/  SHF.R.S32.HI R118, RZ, 0x1f, R117 ;  /* 0x0000001fff767819 */ /* 0x000fe40000011475 */
[----:B--2---:R-:W-:-:S13]  /*08b0*/  ISETP.GE.AND P3, PT, R86, 0x1, PT ;  /* 0x000000015600780c */ /* 0x004fda0003f66270 */
[----:B------:R-:W-:-:S05]  /*08c0*/  @P3 IADD3 R119, PT, PT, R86, -0x1, RZ ;  /* 0xffffffff56773810 */ /* 0x000fca0007ffe0ff */
[----:B------:R-:W-:Y:S01]  /*08d0*/  @P3 IMAD R120, R119, R116, RZ ;  /* 0x0000007477783224 */ /* 0x000fe200078e02ff */
[----:B------:R-:W-:Y:S01]  /*08e0*/  LEA.HI R119, R118, R117, RZ, 0x3 ;  /* 0x0000007576777211 */ /* 0x000fe200078f18ff */
[----:B------:R-:W-:-:S03]  /*08f0*/  HFMA2 R117, -RZ, RZ, 0, 0 ;  /* 0x00000000ff757431 */ /* 0x000fc600000001ff */
[----:B------:R-:W-:-:S04]  /*0900*/  @P3 SHF.R.S32.HI R87, RZ, 0x1f, R120 ;  /* 0x0000001fff573819 */ /* 0x000fc80000011478 */
[----:B------:R-:W-:-:S04]  /*0910*/  @P3 LEA.HI R87, R87, R120, RZ, 0x3 ;  /* 0x0000007857573211 */ /* 0x000fc800078f18ff */
        /* <DEDUP_REMOVED lines=8> */
.L_x_8740:
[----:B------:R-:W-:Y:S05]  /*09a0*/  BSYNC.RECONVERGENT B1 ;  /* 0x0000000000017941 */ /* 0x000fea0003800200 */
.L_x_8739:
[----:B------:R-:W-:Y:S01]  /*09b0*/  UISETP.NE.U32.AND UP0, UPT, UR4, URZ, UPT ;  /* 0x000000ff0400728c */ /* 0x000fe2000bf05070 */
[----:B------:R-:W-:Y:S03]  /*09c0*/  BSSY.RECONVERGENT B1, `(.L_x_8741) ;  /* 0x0000070000017945 */ /* 0x000fe60003800200 */
[----:B------:R-:W-:-:S09]  /*09d0*/  UISETP.NE.AND.EX UP0, UPT, UR5, URZ, UPT, UP0 ;  /* 0x000000ff0500728c */ /* 0x000fd2000bf05300 */
[----:B------:R-:W-:Y:S05]  /*09e0*/  BRA.U !UP0, `(.L_x_8742) ;  /* 0x0000000108e87547 */ /* 0x000fea000b800000 */
[----:B------:R-:W0:Y:S02]  /*09f0*/  LDC.64 R60, c[0x0][0x3a0] ;  /* 0x0000e800ff3c7b82 */ /* 0x000e240000000a00 */
[----:B0-----:R-:W-:-:S05]  /*0a00*/  IMAD.WIDE.U32 R60, R87, 0x20, R60 ;  /* 0x00000020573c7825 */ /* 0x001fca00078e003c */
[----:B------:R-:W2:Y:S04]  /*0a10*/  LDG.E.128 R52, desc[UR6][R60.64] ;  /* 0x000000063c347981 */ /* 0x000ea8000c1e1d00 */
[----:B------:R2:W3:Y:S01]  /*0a20*/  LDG.E.128 R56, desc[UR6][R60.64+0x10] ;  /* 0x000010063c387981 */ /* 0x0004e2000c1e1d00 */
[----:B------:R-:W-:-:S13]  /*0a30*/  ISETP.GT.AND P0, PT, R86, RZ, PT ;  /* 0x000000ff5600720c */ /* 0x000fda0003f04270 */
[----:B------:R-:W0:Y:S01]  /*0a40*/  @P0 LDC R65, c[0x0][0x40c] ;  /* 0x00010300ff410b82 */ /* 0x000e220000000800 */
[C---:B-----5:R-:W-:Y:S02]  /*0a50*/  @P0 PRMT R63, R48.reuse, 0x7632, R63 ;  /* 0x00007632303f0816 */ /* 0x060fe4000000003f */
[----:B------:R-:W-:Y:S02]  /*0a60*/  @P0 SHF.L.U32 R62, R48, 0x10, RZ ;  /* 0x00000010303e0819 */ /* 0x000fe400000006ff */
[----:B------:R-:W-:-:S03]  /*0a70*/  @P0 SHF.L.U32 R64, R63, 0x10, RZ ;  /* 0x000000103f400819 */ /* 0x000fc600000006ff */
[----:B------:R-:W1:Y:S08]  /*0a80*/  @P0 LDC R67, c[0x0][0x40c] ;  /* 0x00010300ff430b82 */ /* 0x000e700000000800 */
[----:B------:R-:W4:Y:S08]  /*0a90*/  @P0 LDC R85, c[0x0][0x40c] ;  /* 0x00010300ff550b82 */ /* 0x000f300000000800 */
[----:B------:R-:W4:Y:S01]  /*0aa0*/  @P0 LDC R66, c[0x0][0x40c] ;  /* 0x00010300ff420b82 */ /* 0x000f220000000800 */
[----:B0-----:R-:W-:Y:S01]  /*0ab0*/  @P0 FMUL.FTZ R63, R62, R65 ;  /* 0x000000413e3f0220 */ /* 0x001fe20000410000 */
[----:B------:R-:W-:-:S02]  /*0ac0*/  @P0 SHF.L.U32 R65, R114, 0x10, RZ ;  /* 0x0000001072410819 */ /* 0x000fc400000006ff */
[----:B------:R-:W-:Y:S01]  /*0ad0*/  @P0 SHF.L.U32 R62, R20, 0x10, RZ ;  /* 0x00000010143e0819 */ /* 0x000fe200000006ff */
[----:B-1----:R-:W-:-:S03]  /*0ae0*/  @P0 FMUL.FTZ R64, R64, R67 ;  /* 0x0000004340400220 */ /* 0x002fc60000410000 */
[----:B------:R-:W0:Y:S08]  /*0af0*/  @P0 LDC R84, c[0x0][0x40c] ;  /* 0x00010300ff540b82 */ /* 0x000e300000000800 */
[----:B------:R-:W1:Y:S01]  /*0b00*/  @P0 LDC R67, c[0x0][0x40c] ;  /* 0x00010300ff430b82 */ /* 0x000e620000000800 */
[----:B--2---:R-:W-:Y:S01]  /*0b10*/  MOV R61, R53 ;  /* 0x00000035003d7202 */ /* 0x004fe20000000f00 */
[----:B------:R-:W-:Y:S01]  /*0b20*/  @P0 FFMA.FTZ R61, R64, R65, R53 ;  /* 0x00000041403d0223 */ /* 0x000fe20000010035 */
[----:B------:R-:W-:Y:S01]  /*0b30*/  @!P0 MOV R60, R52 ;  /* 0x00000034003c8202 */ /* 0x000fe20000000f00 */
[----:B------:R-:W-:Y:S01]  /*0b40*/  @P0 FFMA.FTZ R60, R63, R62, R52 ;  /* 0x0000003e3f3c0223 */ /* 0x000fe20000010034 */
[----:B------:R-:W-:-:S02]  /*0b50*/  @P0 PRMT R64, R49, 0x7632, R64 ;  /* 0x0000763231400816 */ /* 0x000fc40000000040 */
[----:B------:R-:W-:Y:S02]  /*0b60*/  @P0 SHF.L.U32 R62, R49, 0x10, RZ ;  /* 0x00000010313e0819 */ /* 0x000fe400000006ff */
[----:B------:R-:W-:Y:S02]  /*0b70*/  @P0 SHF.L.U32 R65, R64, 0x10, RZ ;  /* 0x0000001040410819 */ /* 0x000fe400000006ff */
[----:B------:R-:W-:Y:S01]  /*0b80*/  @P0 SHF.L.U32 R64, R21, 0x10, RZ ;  /* 0x0000001015400819 */ /* 0x000fe200000006ff */
[----:B----4-:R-:W-:Y:S01]  /*0b90*/  @P0 FMUL.FTZ R63, R62, R85 ;  /* 0x000000553e3f0220 */ /* 0x010fe20000410000 */
[----:B------:R-:W-:Y:S01]  /*0ba0*/  MOV R62, R54 ;  /* 0x00000036003e7202 */ /* 0x000fe20000000f00 */
[----:B------:R-:W2:Y:S02]  /*0bb0*/  @P0 LDC R85, c[0x0][0x40c] ;  /* 0x00010300ff550b82 */ /* 0x000ea40000000800 */
[----:B------:R-:W-:Y:S01]  /*0bc0*/  @P0 FFMA.FTZ R62, R63, R64, R54 ;  /* 0x000000403f3e0223 */ /* 0x000fe20000010036 */
[----:B------:R-:W-:Y:S01]  /*0bd0*/  @P0 FMUL.FTZ R64, R65, R66 ;  /* 0x0000004241400220 */ /* 0x000fe20000410000 */
[----:B------:R-:W-:Y:S01]  /*0be0*/  @P0 SHF.L.U32 R65, R113, 0x10, RZ ;  /* 0x0000001071410819 */ /* 0x000fe200000006ff */
[----:B------:R-:W-:Y:S01]  /*0bf0*/  @P0 IMAD.U32 R66, R22, 0x10000, RZ ;  /* 0x0001000016420824 */ /* 0x000fe200078e00ff */
[----:B------:R-:W-:-:S03]  /*0c00*/  MOV R63, R55 ;  /* 0x00000037003f7202 */ /* 0x000fc60000000f00 */
[----:B------:R-:W-:Y:S01]  /*0c10*/  @P0 FFMA.FTZ R63, R64, R65, R55 ;  /* 0x00000041403f0223 */ /* 0x000fe20000010037 */
[----:B------:R-:W-:-:S05]  /*0c20*/  @P0 SHF.L.U32 R64, R50, 0x10, RZ ;  /* 0x0000001032400819 */ /* 0x000fca00000006ff */
[----:B-1----:R-:W-:Y:S01]  /*0c30*/  @P0 FMUL.FTZ R65, R64, R67 ;  /* 0x0000004340410220 */ /* 0x002fe20000410000 */
[----:B---3--:R-:W-:Y:S02]  /*0c40*/  MOV R64, R56 ;  /* 0x0000003800407202 */ /* 0x008fe40000000f00 */
[----:B------:R-:W-:Y:S01]  /*0c50*/  @P0 SHF.L.U32 R67, R112, 0x10, RZ ;  /* 0x0000001070430819 */ /* 0x000fe200000006ff */
[----:B------:R-:W-:Y:S01]  /*0c60*/  @P0 FFMA.FTZ R64, R65, R66, R56 ;  /* 0x0000004241400223 */ /* 0x000fe20000010038 */
[----:B------:R-:W-:-:S04]  /*0c70*/  @P0 PRMT R65, R50, 0x7632, R65 ;  /* 0x0000763232410816 */ /* 0x000fc80000000041 */
[----:B------:R-:W-:-:S05]  /*0c80*/  @P0 SHF.L.U32 R65, R65, 0x10, RZ ;  /* 0x0000001041410819 */ /* 0x000fca00000006ff */
[----:B0-----:R-:W-:Y:S01]  /*0c90*/  @P0 FMUL.FTZ R66, R65, R84 ;  /* 0x0000005441420220 */ /* 0x001fe20000410000 */
[----:B------:R-:W-:Y:S02]  /*0ca0*/  MOV R65, R57 ;  /* 0x0000003900417202 */ /* 0x000fe40000000f00 */
[----:B------:R-:W-:Y:S01]  /*0cb0*/  @P0 SHF.L.U32 R84, R23, 0x10, RZ ;  /* 0x0000001017540819 */ /* 0x000fe200000006ff */
[----:B------:R-:W-:Y:S01]  /*0cc0*/  @P0 FFMA.FTZ R65, R66, R67, R57 ;  /* 0x0000004342410223 */ /* 0x000fe20000010039 */
[----:B------:R-:W-:-:S05]  /*0cd0*/  @P0 SHF.L.U32 R66, R51, 0x10, RZ ;  /* 0x0000001033420819 */ /* 0x000fca00000006ff */
[----:B--2---:R-:W-:Y:S01]  /*0ce0*/  @P0 FMUL.FTZ R67, R66, R85 ;  /* 0x0000005542430220 */ /* 0x004fe20000410000 */
[----:B------:R-:W-:-:S03]  /*0cf0*/  MOV R66, R58 ;  /* 0x0000003a00427202 */ /* 0x000fc60000000f00 */
[----:B------:R-:W-:Y:S01]  /*0d00*/  @P0 FFMA.FTZ R66, R67, R84, R58 ;  /* 0x0000005443420223 */ /* 0x000fe2000001003a */
[----:B------:R-:W-:Y:S01]  /*0d10*/  MOV R67, R59 ;  /* 0x0000003b00437202 */ /* 0x000fe20000000f00 */
[----:B------:R-:W-:Y:S06]  /*0d20*/  @!P0 BRA `(.L_x_8743) ;  /* 0x0000000000e48947 */ /* 0x000fec0003800000 */
[----:B------:R-:W-:-:S04]  /*0d30*/  PRMT R67, R51, 0x7632, R67 ;  /* 0x0000763233437816 */ /* 0x000fc80000000043 */
[----:B------:R-:W-:-:S05]  /*0d40*/  SHF.L.U32 R67, R67, 0x10, RZ ;  /* 0x0000001043437819 */ /* 0x000fca00000006ff */
[----:B------:R-:W-:Y:S01]  /*0d50*/  FMUL.FTZ R84, R67, UR10 ;  /* 0x0000000a43547c20 */ /* 0x000fe20008410000 */
[----:B------:R-:W-:-:S05]  /*0d60*/  SHF.L.U32 R67, R111, 0x10, RZ ;  /* 0x000000106f437819 */ /* 0x000fca00000006ff */
[----:B------:R-:W-:Y:S01]  /*0d70*/  FFMA.FTZ R67, R84, R67, R59 ;  /* 0x0000004354437223 */ /* 0x000fe2000001003b */
[----:B------:R-:W-:Y:S06]  /*0d80*/  BRA `(.L_x_8743) ;  /* 0x0000000000cc7947 */ /* 0x000fec0003800000 */
.L_x_8742:
[----:B------:R-:W0:Y:S01]  /*0d90*/  @P3 LDC R62, c[0x0][0x40c] ;  /* 0x00010300ff3e3b82 */ /* 0x000e220000000800 */
[C---:B-----5:R-:W-:Y:S02]  /*0da0*/  @P3 PRMT R60, R48.reuse, 0x7632, R60 ;  /* 0x00007632303c3816 */ /* 0x060fe4000000003c */
[----:B------:R-:W-:Y:S02]  /*0db0*/  @P3 SHF.L.U32 R61, R48, 0x10, RZ ;  /* 0x00000010303d3819 */ /* 0x000fe400000006ff */
[----:B------:R-:W-:Y:S02]  /*0dc0*/  @P3 SHF.L.U32 R60, R60, 0x10, RZ ;  /* 0x000000103c3c3819 */ /* 0x000fe400000006ff */
[----:B------:R-:W-:Y:S01]  /*0dd0*/  @P3 SHF.L.U32 R64, R20, 0x10, RZ ;  /* 0x0000001014403819 */ /* 0x000fe200000006ff */
[----:B------:R-:W1:Y:S08]  /*0de0*/  @P3 LDC R65, c[0x0][0x40c] ;  /* 0x00010300ff413b82 */ /* 0x000e700000000800 */
[----:B------:R-:W2:Y:S08]  /*0df0*/  @P3 LDC R66, c[0x0][0x40c] ;  /* 0x00010300ff423b82 */ /* 0x000eb00000000800 */
[----:B------:R-:W3:Y:S01]  /*0e00*/  @P3 LDC R84, c[0x0][0x40c] ;  /* 0x00010300ff543b82 */ /* 0x000ee20000000800 */
[----:B0-----:R-:W-:Y:S01]  /*0e10*/  @P3 FMUL.FTZ R63, R61, R62 ;  /* 0x0000003e3d3f3220 */ /* 0x001fe20000410000 */
[----:B-1----:R-:W-:Y:S01]  /*0e20*/  @P3 FMUL.FTZ R62, R60, R65 ;  /* 0x000000413c3e3220 */ /* 0x002fe20000410000 */
[----:B------:R-:W-:-:S02]  /*0e30*/  @P3 SHF.L.U32 R65, R114, 0x10, RZ ;  /* 0x0000001072413819 */ /* 0x000fc400000006ff */
[----:B------:R-:W-:-:S03]  /*0e40*/  CS2R R60, SRZ ;  /* 0x00000000003c7805 */ /* 0x000fc6000001ff00 */
[----:B------:R-:W0:Y:S01]  /*0e50*/  @P3 LDC R67, c[0x0][0x40c] ;  /* 0x00010300ff433b82 */ /* 0x000e220000000800 */
[----:B------:R-:W-:Y:S01]  /*0e60*/  @P3 FMUL.FTZ R60, R63, R64 ;  /* 0x000000403f3c3220 */ /* 0x000fe20000410000 */
[C---:B------:R-:W-:Y:S01]  /*0e70*/  @P3 SHF.L.U32 R63, R49.reuse, 0x10, RZ ;  /* 0x00000010313f3819 */ /* 0x040fe200000006ff */
[----:B------:R-:W-:Y:S01]  /*0e80*/  @P3 FMUL.FTZ R61, R62, R65 ;  /* 0x000000413e3d3220 */ /* 0x000fe20000410000 */
[----:B------:R-:W-:Y:S02]  /*0e90*/  @P3 PRMT R62, R49, 0x7632, R62 ;  /* 0x00007632313e3816 */ /* 0x000fe4000000003e */
[----:B------:R-:W-:Y:S01]  /*0ea0*/  @P3 SHF.L.U32 R65, R21, 0x10, RZ ;  /* 0x0000001015413819 */ /* 0x000fe200000006ff */
[----:B--2---:R-:W-:Y:S01]  /*0eb0*/  @P3 FMUL.FTZ R66, R63, R66 ;  /* 0x000000423f423220 */ /* 0x004fe20000410000 */
[----:B------:R-:W-:Y:S01]  /*0ec0*/  @P3 SHF.L.U32 R63, R62, 0x10, RZ ;  /* 0x000000103e3f3819 */ /* 0x000fe200000006ff */
[----:B------:R-:W-:Y:S01]  /*0ed0*/  HFMA2 R62, -RZ, RZ, 0, 0 ;  /* 0x00000000ff3e7431 */ /* 0x000fe200000001ff */
[----:B------:R-:W1:Y:S01]  /*0ee0*/  @P3 LDC R85, c[0x0][0x40c] ;  /* 0x00010300ff553b82 */ /* 0x000e620000000800 */
[----:B------:R-:W-:Y:S01]  /*0ef0*/  @P3 FMUL.FTZ R62, R66, R65 ;  /* 0x00000041423e3220 */ /* 0x000fe20000410000 */
[----:B------:R-:W-:Y:S01]  /*0f00*/  @P3 SHF.L.U32 R65, R113, 0x10, RZ ;  /* 0x0000001071413819 */ /* 0x000fe200000006ff */
[----:B---3--:R-:W-:Y:S01]  /*0f10*/  @P3 FMUL.FTZ R64, R63, R84 ;  /* 0x000000543f403220 */ /* 0x008fe20000410000 */
[----:B------:R-:W-:-:S02]  /*0f20*/  MOV R63, RZ ;  /* 0x000000ff003f7202 */ /* 0x000fc40000000f00 */
[----:B------:R-:W-:Y:S01]  /*0f30*/  @P3 SHF.L.U32 R66, R22, 0x10, RZ ;  /* 0x0000001016423819 */ /* 0x000fe200000006ff */
[----:B------:R-:W-:Y:S01]  /*0f40*/  @P3 FMUL.FTZ R63, R64, R65 ;  /* 0x00000041403f3220 */ /* 0x000fe20000410000 */
[----:B------:R-:W2:Y:S01]  /*0f50*/  @P3 LDC R84, c[0x0][0x40c] ;  /* 0x00010300ff543b82 */ /* 0x000ea20000000800 */
[C---:B------:R-:W-:Y:S01]  /*0f60*/  @P3 IMAD.U32 R64, R50.reuse, 0x10000, RZ ;  /* 0x0001000032403824 */ /* 0x040fe200078e00ff */
[----:B------:R-:W-:-:S03]  /*0f70*/  @P3 PRMT R65, R50, 0x7632, R65 ;  /* 0x0000763232413816 */ /* 0x000fc60000000041 */
[----:B0-----:R-:W-:Y:S01]  /*0f80*/  @P3 FMUL.FTZ R67, R64, R67 ;  /* 0x0000004340433220 */ /* 0x001fe20000410000 */
[----:B------:R-:W-:Y:S02]  /*0f90*/  @P3 SHF.L.U32 R65, R65, 0x10, RZ ;  /* 0x0000001041413819 */ /* 0x000fe400000006ff */
[----:B------:R-:W0:Y:S01]  /*0fa0*/  @P3 LDC R118, c[0x0][0x40c] ;  /* 0x00010300ff763b82 */ /* 0x000e220000000800 */
[----:B------:R-:W-:Y:S02]  /*0fb0*/  HFMA2 R64, -RZ, RZ, 0, 0 ;  /* 0x00000000ff407431 */ /* 0x000fe400000001ff */
[----:B------:R-:W-:Y:S01]  /*0fc0*/  @P3 FMUL.FTZ R64, R67, R66 ;  /* 0x0000004243403220 */ /* 0x000fe20000410000 */
[----:B------:R-:W-:Y:S01]  /*0fd0*/  @P3 SHF.L.U32 R67, R112, 0x10, RZ ;  /* 0x0000001070433819 */ /* 0x000fe200000006ff */
[----:B--2---:R-:W-:Y:S01]  /*0fe0*/  @P3 FMUL.FTZ R66, R65, R84 ;  /* 0x0000005441423220 */ /* 0x004fe20000410000 */
[----:B------:R-:W-:Y:S02]  /*0ff0*/  MOV R65, RZ ;  /* 0x000000ff00417202 */ /* 0x000fe40000000f00 */
[----:B------:R-:W-:Y:S01]  /*1000*/  @P3 SHF.L.U32 R84, R23, 0x10, RZ ;  /* 0x0000001017543819 */ /* 0x000fe200000006ff */
[----:B------:R-:W-:Y:S01]  /*1010*/  @P3 FMUL.FTZ R65, R66, R67 ;  /* 0x0000004342413220 */ /* 0x000fe20000410000 */
[----:B------:R-:W-:-:S02]  /*1020*/  @P3 SHF.L.U32 R66, R51, 0x10, RZ ;  /* 0x0000001033423819 */ /* 0x000fc400000006ff */
[----:B------:R-:W-:-:S03]  /*1030*/  @P3 PRMT R67, R51, 0x7632, R67 ;  /* 0x0000763233433816 */ /* 0x000fc60000000043 */
[----:B-1----:R-:W-:Y:S01]  /*1040*/  @P3 FMUL.FTZ R85, R66, R85 ;  /* 0x0000005542553220 */ /* 0x002fe20000410000 */
[----:B------:R-:W-:Y:S01]  /*1050*/  @P3 SHF.L.U32 R67, R67, 0x10, RZ ;  /* 0x0000001043433819 */ /* 0x000fe200000006ff */
[----:B------:R-:W-:Y:S02]  /*1060*/  HFMA2 R66, -RZ, RZ, 0, 0 ;  /* 0x00000000ff427431 */ /* 0x000fe400000001ff */
[----:B------:R-:W-:Y:S01]  /*1070*/  @P3 FMUL.FTZ R66, R85, R84 ;  /* 0x0000005455423220 */ /* 0x000fe20000410000 */
[----:B------:R-:W-:Y:S01]  /*1080*/  @P3 SHF.L.U32 R85, R111, 0x10, RZ ;  /* 0x000000106f553819 */ /* 0x000fe200000006ff */
[----:B0-----:R-:W-:Y:S01]  /*1090*/  @P3 FMUL.FTZ R84, R67, R118 ;  /* 0x0000007643543220 */ /* 0x001fe20000410000 */
[----:B------:R-:W-:-:S03]  /*10a0*/  MOV R67, RZ ;  /* 0x000000ff00437202 */ /* 0x000fc60000000f00 */
[----:B------:R-:W-:-:S07]  /*10b0*/  @P3 FMUL.FTZ R67, R84, R85 ;  /* 0x0000005554433220 */ /* 0x000fce0000410000 */
.L_x_8743:
[----:B------:R-:W-:Y:S05]  /*10c0*/  BSYNC.RECONVERGENT B1 ;  /* 0x0000000000017941 */ /* 0x000fea0003800200 */
.L_x_8741:
[----:B------:R-:W0:Y:S01]  /*10d0*/  LDC.64 R84, c[0x0][0x3a8] ;  /* 0x0000ea00ff547b82 */ /* 0x000e220000000a00 */
[----:B------:R-:W-:Y:S01]  /*10e0*/  IADD3 R117, PT, PT, R117, 0x20, RZ ;  /* 0x0000002075757810 */ /* 0x000fe20007ffe0ff */
[C---:B0-----:R-:W-:Y:S01]  /*10f0*/  IMAD.WIDE.U32 R84, R87.reuse, 0x20, R84 ;  /* 0x0000002057547825 */ /* 0x041fe200078e0054 */
[----:B------:R-:W-:-:S04]  /*1100*/  IADD3 R87, PT, PT, R87, 0x20, RZ ;  /* 0x0000002057577810 */ /* 0x000fc80007ffe0ff */
[----:B------:R0:W-:Y:S04]  /*1110*/  STG.E.128 desc[UR6][R84.64], R60 ;  /* 0x0000003c54007986 */ /* 0x0001e8000c101d06 */
[----:B------:R0:W-:Y:S02]  /*1120*/  STG.E.128 desc[UR6][R84.64+0x10], R64 ;  /* 0x0000104054007986 */ /* 0x0001e4000c101d06 */
.L_x_8738:
[----:B------:R-:W-:Y:S05]  /*1130*/  BSYNC.RECONVERGENT B0 ;  /* 0x0000000000007941 */ /* 0x000fea0003800200 */
.L_x_8737:
        /* <DEDUP_REMOVED lines=10> */
[----:B------:R1:W5:Y:S04]  /*11e0*/  @P0 LDG.E.128 R52, desc[UR6][R68.64] ;  /* 0x0000000644340981 */ /* 0x000368000c1e1d00 */
[----:B------:R1:W5:Y:S01]  /*11f0*/  @P0 LDG.E.128 R56, desc[UR6][R68.64+0x10] ;  /* 0x0000100644380981 */ /* 0x000362000c1e1d00 */
[----:B------:R-:W-:Y:S04]  /*1200*/  BSSY.RECONVERGENT B1, `(.L_x_8746) ;  /* 0x000006b000017945 */ /* 0x000fe80003800200 */
[----:B------:R-:W-:Y:S05]  /*1210*/  @!P0 BRA `(.L_x_8747) ;  /* 0x0000000000d88947 */ /* 0x000fea0003800000 */
[----:B------:R-:W-:-:S13]  /*1220*/  ISETP.GT.AND P0, PT, R86, RZ, PT ;  /* 0x000000ff5600720c */ /* 0x000fda0003f04270 */
[----:B-1----:R-:W1:Y:S01]  /*1230*/  @P0 LDC R70, c[0x0][0x40c] ;  /* 0x00010300ff460b82 */ /* 0x002e620000000800 */
[C---:B-----5:R-:W-:Y:S02]  /*1240*/  @P0 PRMT R68, R48.reuse, 0x7632, R68 ;  /* 0x0000763230440816 */ /* 0x060fe40000000044 */
[----:B------:R-:W-:Y:S02]  /*1250*/  @P0 SHF.L.U32 R69, R48, 0x10, RZ ;  /* 0x0000001030450819 */ /* 0x000fe400000006ff */
[----:B------:R-:W-:Y:S02]  /*1260*/  @P0 SHF.L.U32 R68, R68, 0x10, RZ ;  /* 0x0000001044440819 */ /* 0x000fe400000006ff */
[----:B------:R-:W-:Y:S01]  /*1270*/  @P0 SHF.L.U32 R72, R110, 0x10, RZ ;  /* 0x000000106e480819 */ /* 0x000fe200000006ff */
[----:B------:R-:W2:Y:S08]  /*1280*/  @P0 LDC R71, c[0x0][0x40c] ;  /* 0x00010300ff470b82 */ /* 0x000eb00000000800 */
[----:B------:R-:W3:Y:S08]  /*1290*/  @P0 LDC R74, c[0x0][0x40c] ;  /* 0x00010300ff4a0b82 */ /* 0x000ef00000000800 */
[----:B------:R-:W4:Y:S01]  /*12a0*/  @P0 LDC R75, c[0x0][0x40c] ;  /* 0x00010300ff4b0b82 */ /* 0x000f220000000800 */
[----:B-1----:R-:W-:Y:S01]  /*12b0*/  @P0 FMUL.FTZ R73, R69, R70 ;  /* 0x0000004645490220 */ /* 0x002fe20000410000 */
[----:B------:R-:W-:Y:S01]  /*12c0*/  MOV R69, R53 ;  /* 0x0000003500457202 */ /* 0x000fe20000000f00 */
[----:B--2---:R-:W-:Y:S01]  /*12d0*/  @P0 FMUL.FTZ R70, R68, R71 ;  /* 0x0000004744460220 */ /* 0x004fe20000410000 */
[----:B------:R-:W-:-:S04]  /*12e0*/  @P0 SHF.L.U32 R71, R32, 0x10, RZ ;  /* 0x0000001020470819 */ /* 0x000fc800000006ff */
[----:B0-----:R-:W0:Y:S01]  /*12f0*/  @P0 LDC R85, c[0x0][0x40c] ;  /* 0x00010300ff550b82 */ /* 0x001e220000000800 */
[----:B------:R-:W-:Y:S01]  /*1300*/  MOV R68, R52 ;  /* 0x0000003400447202 */ /* 0x000fe20000000f00 */
[----:B------:R-:W-:Y:S01]  /*1310*/  @P0 FFMA.FTZ R69, R70, R72, R53 ;  /* 0x0000004846450223 */ /* 0x000fe20000010035 */
[----:B------:R-:W-:Y:S01]  /*1320*/  @P0 PRMT R70, R49, 0x7632, R70 ;  /* 0x0000763231460816 */ /* 0x000fe20000000046 */
[----:B------:R-:W-:Y:S01]  /*1330*/  @P0 FFMA.FTZ R68, R73, R71, R52 ;  /* 0x0000004749440223 */ /* 0x000fe20000010034 */
[----:B------:R-:W-:-:S03]  /*1340*/  @P0 SHF.L.U32 R71, R49, 0x10, RZ ;  /* 0x0000001031470819 */ /* 0x000fc600000006ff */
[----:B------:R-:W-:Y:S01]  /*1350*/  @P0 IMAD.U32 R72, R70, 0x10000, RZ ;  /* 0x0001000046480824 */ /* 0x000fe200078e00ff */
[----:B------:R-:W-:Y:S01]  /*1360*/  MOV R70, R54 ;  /* 0x0000003600467202 */ /* 0x000fe20000000f00 */
[----:B---3--:R-:W-:Y:S01]  /*1370*/  @P0 FMUL.FTZ R73, R71, R74 ;  /* 0x0000004a47490220 */ /* 0x008fe20000410000 */
[----:B------:R-:W-:Y:S01]  /*1380*/  @P0 SHF.L.U32 R71, R33, 0x10, RZ ;  /* 0x0000001021470819 */ /* 0x000fe200000006ff */
[----:B------:R-:W1:Y:S01]  /*1390*/  @P0 LDC R74, c[0x0][0x40c] ;  /* 0x00010300ff4a0b82 */ /* 0x000e620000000800 */
[----:B----4-:R-:W-:Y:S01]  /*13a0*/  @P0 FMUL.FTZ R72, R72, R75 ;  /* 0x0000004b48480220 */ /* 0x010fe20000410000 */
[----:B------:R-:W-:Y:S02]  /*13b0*/  @P0 SHF.L.U32 R75, R108, 0x10, RZ ;  /* 0x000000106c4b0819 */ /* 0x000fe400000006ff */
[----:B------:R-:W-:Y:S01]  /*13c0*/  @P0 FFMA.FTZ R70, R73, R71, R54 ;  /* 0x0000004749460223 */ /* 0x000fe20000010036 */
[----:B------:R-:W-:Y:S02]  /*13d0*/  @P0 SHF.L.U32 R73, R109, 0x10, RZ ;  /* 0x000000106d490819 */ /* 0x000fe400000006ff */
[----:B------:R-:W-:-:S03]  /*13e0*/  MOV R71, R55 ;  /* 0x0000003700477202 */ /* 0x000fc60000000f00 */
[----:B------:R-:W-:Y:S01]  /*13f0*/  @P0 FFMA.FTZ R71, R72, R73, R55 ;  /* 0x0000004948470223 */ /* 0x000fe20000010037 */
[----:B------:R-:W-:Y:S02]  /*1400*/  @P0 SHF.L.U32 R72, R50, 0x10, RZ ;  /* 0x0000001032480819 */ /* 0x000fe400000006ff */
[----:B------:R-:W-:-:S03]  /*1410*/  @P0 SHF.L.U32 R73, R34, 0x10, RZ ;  /* 0x0000001022490819 */ /* 0x000fc600000006ff */
[----:B0-----:R-:W-:Y:S01]  /*1420*/  @P0 FMUL.FTZ R85, R72, R85 ;  /* 0x0000005548550220 */ /* 0x001fe20000410000 */
[----:B------:R-:W-:-:S03]  /*1430*/  MOV R72, R56 ;  /* 0x0000003800487202 */ /* 0x000fc60000000f00 */
[----:B------:R-:W-:Y:S01]  /*1440*/  @P0 FFMA.FTZ R72, R85, R73, R56 ;  /* 0x0000004955480223 */ /* 0x000fe20000010038 */
[----:B------:R-:W-:Y:S01]  /*1450*/  @P0 PRMT R73, R50, 0x7632, R73 ;  /* 0x0000763232490816 */ /* 0x000fe20000000049 */
[----:B------:R-:W0:Y:S03]  /*1460*/  @P0 LDC R85, c[0x0][0x40c] ;  /* 0x00010300ff550b82 */ /* 0x000e260000000800 */
[----:B------:R-:W-:-:S05]  /*1470*/  @P0 SHF.L.U32 R73, R73, 0x10, RZ ;  /* 0x0000001049490819 */ /* 0x000fca00000006ff */
[----:B-1----:R-:W-:Y:S01]  /*1480*/  @P0 FMUL.FTZ R74, R73, R74 ;  /* 0x0000004a494a0220 */ /* 0x002fe20000410000 */
[----:B------:R-:W-:-:S03]  /*1490*/  MOV R73, R57 ;  /* 0x0000003900497202 */ /* 0x000fc60000000f00 */
[----:B------:R-:W-:Y:S01]  /*14a0*/  @P0 FFMA.FTZ R73, R74, R75, R57 ;  /* 0x0000004b4a490223 */ /* 0x000fe20000010039 */
[----:B------:R-:W-:Y:S02]  /*14b0*/  @P0 SHF.L.U32 R74, R51, 0x10, RZ ;  /* 0x00000010334a0819 */ /* 0x000fe400000006ff */
[----:B------:R-:W-:-:S03]  /*14c0*/  @P0 SHF.L.U32 R75, R35, 0x10, RZ ;  /* 0x00000010234b0819 */ /* 0x000fc600000006ff */
[----:B0-----:R-:W-:Y:S01]  /*14d0*/  @P0 FMUL.FTZ R85, R74, R85 ;  /* 0x000000554a550220 */ /* 0x001fe20000410000 */
        /* <DEDUP_REMOVED lines=10> */
.L_x_8747:
[----:B-1----:R-:W1:Y:S01]  /*1580*/  @P3 LDC R70, c[0x0][0x40c] ;  /* 0x00010300ff463b82 */ /* 0x002e620000000800 */
[C---:B-----5:R-:W-:Y:S02]  /*1590*/  @P3 PRMT R68, R48.reuse, 0x7632, R68 ;  /* 0x0000763230443816 */ /* 0x060fe40000000044 */
[----:B------:R-:W-:Y:S02]  /*15a0*/  @P3 SHF.L.U32 R69, R48, 0x10, RZ ;  /* 0x0000001030453819 */ /* 0x000fe400000006ff */
[----:B------:R-:W-:Y:S02]  /*15b0*/  @P3 SHF.L.U32 R68, R68, 0x10, RZ ;  /* 0x0000001044443819 */ /* 0x000fe400000006ff */
[----:B------:R-:W-:Y:S01]  /*15c0*/  @P3 SHF.L.U32 R72, R32, 0x10, RZ ;  /* 0x0000001020483819 */ /* 0x000fe200000006ff */
[----:B------:R-:W2:Y:S08]  /*15d0*/  @P3 LDC R73, c[0x0][0x40c] ;  /* 0x00010300ff493b82 */ /* 0x000eb00000000800 */
[----:B------:R-:W3:Y:S08]  /*15e0*/  @P3 LDC R74, c[0x0][0x40c] ;  /* 0x00010300ff4a3b82 */ /* 0x000ef00000000800 */
[----:B0-----:R-:W0:Y:S01]  /*15f0*/  @P3 LDC R84, c[0x0][0x40c] ;  /* 0x00010300ff543b82 */ /* 0x001e220000000800 */
[----:B-1----:R-:W-:Y:S01]  /*1600*/  @P3 FMUL.FTZ R71, R69, R70 ;  /* 0x0000004645473220 */ /* 0x002fe20000410000 */
[----:B--2---:R-:W-:Y:S01]  /*1610*/  @P3 FMUL.FTZ R70, R68, R73 ;  /* 0x0000004944463220 */ /* 0x004fe20000410000 */
[----:B------:R-:W-:-:S02]  /*1620*/  @P3 SHF.L.U32 R73, R110, 0x10, RZ ;  /* 0x000000106e493819 */ /* 0x000fc400000006ff */
[----:B------:R-:W-:-:S03]  /*1630*/  CS2R R68, SRZ ;  /* 0x0000000000447805 */ /* 0x000fc6000001ff00 */
[----:B------:R-:W1:Y:S01]  /*1640*/  @P3 LDC R75, c[0x0][0x40c] ;  /* 0x00010300ff4b3b82 */ /* 0x000e620000000800 */
[----:B------:R-:W-:Y:S01]  /*1650*/  @P3 FMUL.FTZ R68, R71, R72 ;  /* 0x0000004847443220 */ /* 0x000fe20000410000 */
[----:B------:R-:W-:Y:S01]  /*1660*/  @P3 SHF.L.U32 R71, R49, 0x10, RZ ;  /* 0x0000001031473819 */ /* 0x000fe200000006ff */
[----:B------:R-:W-:Y:S01]  /*1670*/  @P3 FMUL.FTZ R69, R73, R70 ;  /* 0x0000004649453220 */ /* 0x000fe20000410000 */
[----:B------:R-:W-:Y:S02]  /*1680*/  @P3 PRMT R70, R49, 0x7632, R70 ;  /* 0x0000763231463816 */ /* 0x000fe40000000046 */
[----:B------:R-:W-:Y:S01]  /*1690*/  @P3 SHF.L.U32 R73, R33, 0x10, RZ ;  /* 0x0000001021493819 */ /* 0x000fe200000006ff */
[----:B---3--:R-:W-:Y:S01]  /*16a0*/  @P3 FMUL.FTZ R74, R71, R74 ;  /* 0x0000004a474a3220 */ /* 0x008fe20000410000 */
[----:B------:R-:W2:Y:S01]  /*16b0*/  @P3 LDC R85, c[0x0][0x40c] ;  /* 0x00010300ff553b82 */ /* 0x000ea20000000800 */
[----:B------:R-:W-:Y:S02]  /*16c0*/  @P3 IMAD.U32 R71, R70, 0x10000, RZ ;  /* 0x0001000046473824 */ /* 0x000fe400078e00ff */
[----:B------:R-:W-:-:S02]  /*16d0*/  HFMA2 R70, -RZ, RZ, 0, 0 ;  /* 0x00000000ff467431 */ /* 0x000fc400000001ff */
[----:B------:R-:W-:Y:S01]  /*16e0*/  @P3 FMUL.FTZ R70, R74, R73 ;  /* 0x000000494a463220 */ /* 0x000fe20000410000 */
[----:B------:R-:W-:Y:S01]  /*16f0*/  @P3 SHF.L.U32 R73, R109, 0x10, RZ ;  /* 0x000000106d493819 */ /* 0x000fe200000006ff */
[----:B0-----:R-:W-:Y:S01]  /*1700*/  @P3 FMUL.FTZ R72, R71, R84 ;  /* 0x0000005447483220 */ /* 0x001fe20000410000 */
[----:B------:R-:W-:Y:S01]  /*1710*/  MOV R71, RZ ;  /* 0x000000ff00477202 */ /* 0x000fe20000000f00 */
[----:B------:R-:W0:Y:S02]  /*1720*/  @P3 LDC R84, c[0x0][0x40c] ;  /* 0x00010300ff543b82 */ /* 0x000e240000000800 */
[----:B------:R-:W-:Y:S01]  /*1730*/  @P3 FMUL.FTZ R71, R73, R72 ;  /* 0x0000004849473220 */ /* 0x000fe20000410000 */
[C---:B------:R-:W-:Y:S02]  /*1740*/  @P3 SHF.L.U32 R72, R50.reuse, 0x10, RZ ;  /* 0x0000001032483819 */ /* 0x040fe400000006ff */
[----:B------:R-:W-:Y:S02]  /*1750*/  @P3 PRMT R73, R50, 0x7632, R73 ;  /* 0x0000763232493816 */ /* 0x000fe40000000049 */
[----:B------:R-:W-:Y:S01]  /*1760*/  @P3 SHF.L.U32 R74, R34, 0x10, RZ ;  /* 0x00000010224a3819 */ /* 0x000fe200000006ff */
[----:B------:R-:W3:Y:S01]  /*1770*/  @P3 LDC R118, c[0x0][0x40c] ;  /* 0x00010300ff763b82 */ /* 0x000ee20000000800 */
[----:B-1----:R-:W-:Y:S01]  /*1780*/  @P3 FMUL.FTZ R75, R72, R75 ;  /* 0x0000004b484b3220 */ /* 0x002fe20000410000 */
[----:B------:R-:W-:Y:S01]  /*1790*/  @P3 SHF.L.U32 R73, R73, 0x10, RZ ;  /* 0x0000001049493819 */ /* 0x000fe200000006ff */
[----:B------:R-:W-:-:S02]  /*17a0*/  HFMA2 R72, -RZ, RZ, 0, 0 ;  /* 0x00000000ff487431 */ /* 0x000fc400000001ff */
[----:B------:R-:W-:Y:S01]  /*17b0*/  @P3 FMUL.FTZ R72, R75, R74 ;  /* 0x0000004a4b483220 */ /* 0x000fe20000410000 */
[----:B------:R-:W-:Y:S01]  /*17c0*/  @P3 SHF.L.U32 R75, R108, 0x10, RZ ;  /* 0x000000106c4b3819 */ /* 0x000fe200000006ff */
[----:B0-----:R-:W-:Y:S01]  /*17d0*/  @P3 FMUL.FTZ R74, R73, R84 ;  /* 0x00000054494a3220 */ /* 0x001fe20000410000 */
[----:B------:R-:W-:Y:S02]  /*17e0*/  MOV R73, RZ ;  /* 0x000000ff00497202 */ /* 0x000fe40000000f00 */
[----:B------:R-:W-:Y:S01]  /*17f0*/  @P3 SHF.L.U32 R84, R35, 0x10, RZ ;  /* 0x0000001023543819 */ /* 0x000fe200000006ff */
[----:B------:R-:W-:Y:S01]  /*1800*/  @P3 FMUL.FTZ R73, R75, R74 ;  /* 0x0000004a4b493220 */ /* 0x000fe20000410000 */
[C---:B------:R-:W-:Y:S02]  /*1810*/  @P3 SHF.L.U32 R74, R51.reuse, 0x10, RZ ;  /* 0x00000010334a3819 */ /* 0x040fe400000006ff */
[----:B------:R-:W-:-:S03]  /*1820*/  @P3 PRMT R75, R51, 0x7632, R75 ;  /* 0x00007632334b3816 */ /* 0x000fc6000000004b */
[----:B--2---:R-:W-:Y:S01]  /*1830*/  @P3 FMUL.FTZ R85, R74, R85 ;  /* 0x000000554a553220 */ /* 0x004fe20000410000 */
[----:B------:R-:W-:Y:S01]  /*1840*/  @P3 SHF.L.U32 R75, R75, 0x10, RZ ;  /* 0x000000104b4b3819 */ /* 0x000fe200000006ff */
[----:B------:R-:W-:Y:S02]  /*1850*/  HFMA2 R74, -RZ, RZ, 0, 0 ;  /* 0x00000000ff4a7431 */ /* 0x000fe400000001ff */
[----:B------:R-:W-:Y:S01]  /*1860*/  @P3 FMUL.FTZ R74, R85, R84 ;  /* 0x00000054554a3220 */ /* 0x000fe20000410000 */
[----:B------:R-:W-:Y:S01]  /*1870*/  @P3 SHF.L.U32 R85, R107, 0x10, RZ ;  /* 0x000000106b553819 */ /* 0x000fe200000006ff */
[----:B---3--:R-:W-:Y:S01]  /*1880*/  @P3 FMUL.FTZ R84, R75, R118 ;  /* 0x000000764b543220 */ /* 0x008fe20000410000 */
[----:B------:R-:W-:-:S03]  /*1890*/  MOV R75, RZ ;  /* 0x000000ff004b7202 */ /* 0x000fc60000000f00 */
[----:B------:R-:W-:-:S07]  /*18a0*/  @P3 FMUL.FTZ R75, R85, R84 ;  /* 0x00000054554b3220 */ /* 0x000fce0000410000 */
.L_x_8748:
[----:B------:R-:W-:Y:S05]  /*18b0*/  BSYNC.RECONVERGENT B1 ;  /* 0x0000000000017941 */ /* 0x000fea0003800200 */
.L_x_8746:
[----:B------:R-:W0:Y:S01]  /*18c0*/  LDC.64 R84, c[0x0][0x3a8] ;  /* 0x0000ea00ff547b82 */ /* 0x000e220000000a00 */
[----:B------:R-:W-:Y:S01]  /*18d0*/  IADD3 R117, PT, PT, R117, 0x20, RZ ;  /* 0x0000002075757810 */ /* 0x000fe20007ffe0ff */
[C---:B0-----:R-:W-:Y:S01]  /*18e0*/  IMAD.WIDE.U32 R84, R87.reuse, 0x20, R84 ;  /* 0x0000002057547825 */ /* 0x041fe200078e0054 */
[----:B------:R-:W-:-:S04]  /*18f0*/  IADD3 R87, PT, PT, R87, 0x20, RZ ;  /* 0x0000002057577810 */ /* 0x000fc80007ffe0ff */
[----:B------:R1:W-:Y:S04]  /*1900*/  STG.E.128 desc[UR6][R84.64], R68 ;  /* 0x0000004454007986 */ /* 0x0003e8000c101d06 */
[----:B------:R1:W-:Y:S02]  /*1910*/  STG.E.128 desc[UR6][R84.64+0x10], R72 ;  /* 0x0000104854007986 */ /* 0x0003e4000c101d06 */
.L_x_8745:
[----:B------:R-:W-:Y:S05]  /*1920*/  BSYNC.RECONVERGENT B0 ;  /* 0x0000000000007941 */ /* 0x000fea0003800200 */
.L_x_8744:
        /* <DEDUP_REMOVED lines=10> */
[----:B------:R2:W5:Y:S04]  /*19d0*/  @P0 LDG.E.128 R52, desc[UR6][R76.64] ;  /* 0x000000064c340981 */ /* 0x000568000c1e1d00 */
[----:B------:R2:W5:Y:S01]  /*19e0*/  @P0 LDG.E.128 R56, desc[UR6][R76.64+0x10] ;  /* 0x000010064c380981 */ /* 0x000562000c1e1d00 */
[----:B------:R-:W-:Y:S04]  /*19f0*/  BSSY.RECONVERGENT B1, `(.L_x_8751) ;  /* 0x000006c000017945 */ /* 0x000fe80003800200 */
[----:B------:R-:W-:Y:S05]  /*1a00*/  @!P0 BRA `(.L_x_8752) ;  /* 0x0000000000d88947 */ /* 0x000fea0003800000 */
[----:B------:R-:W-:Y:S02]  /*1a10*/  ISETP.GT.AND P0, PT, R86, RZ, PT ;  /* 0x000000ff5600720c */ /* 0x000fe40003f04270 */
[----:B--2--5:R-:W-:-:S11]  /*1a20*/  MOV R76, R52 ;  /* 0x00000034004c7202 */ /* 0x024fd60000000f00 */
[----:B------:R-:W2:Y:S01]  /*1a30*/  @P0 LDC R80, c[0x0][0x40c] ;  /* 0x00010300ff500b82 */ /* 0x000ea20000000800 */
[C---:B------:R-:W-:Y:S02]  /*1a40*/  @P0 PRMT R77, R48.reuse, 0x7632, R77 ;  /* 0x00007632304d0816 */ /* 0x040fe4000000004d */
[----:B------:R-:W-:Y:S02]  /*1a50*/  @P0 SHF.L.U32 R79, R48, 0x10, RZ ;  /* 0x00000010304f0819 */ /* 0x000fe400000006ff */
[----:B------:R-:W-:Y:S01]  /*1a60*/  @P0 SHF.L.U32 R78, R77, 0x10, RZ ;  /* 0x000000104d4e0819 */ /* 0x000fe200000006ff */
[----:B------:R-:W-:Y:S02]  /*1a70*/  @P0 IMAD.U32 R77, R44, 0x10000, RZ ;  /* 0x000100002c4d0824 */ /* 0x000fe400078e00ff */
[----:B------:R-:W3:Y:S08]  /*1a80*/  @P0 LDC R81, c[0x0][0x40c] ;  /* 0x00010300ff510b82 */ /* 0x000ef00000000800 */
[----:B01----:R-:W0:Y:S08]  /*1a90*/  @P0 LDC R85, c[0x0][0x40c] ;  /* 0x00010300ff550b82 */ /* 0x003e300000000800 */
[----:B------:R-:W1:Y:S01]  /*1aa0*/  @P0 LDC R82, c[0x0][0x40c] ;  /* 0x00010300ff520b82 */ /* 0x000e620000000800 */
[----:B--2---:R-:W-:-:S04]  /*1ab0*/  @P0 FMUL.FTZ R79, R79, R80 ;  /* 0x000000504f4f0220 */ /* 0x004fc80000410000 */
[----:B------:R-:W-:Y:S01]  /*1ac0*/  @P0 FFMA.FTZ R76, R79, R77, R52 ;  /* 0x0000004d4f4c0223 */ /* 0x000fe20000010034 */
[----:B------:R-:W-:Y:S02]  /*1ad0*/  @P0 PRMT R79, R49, 0x7632, R79 ;  /* 0x00007632314f0816 */ /* 0x000fe4000000004f */
[----:B------:R-:W2:Y:S01]  /*1ae0*/  @P0 LDC R84, c[0x0][0x40c] ;  /* 0x00010300ff540b82 */ /* 0x000ea20000000800 */
[----:B---3--:R-:W-:Y:S01]  /*1af0*/  @P0 FMUL.FTZ R78, R78, R81 ;  /* 0x000000514e4e0220 */ /* 0x008fe20000410000 */
[----:B------:R-:W-:Y:S02]  /*1b00*/  @P0 SHF.L.U32 R80, R79, 0x10, RZ ;  /* 0x000000104f500819 */ /* 0x000fe400000006ff */
[----:B------:R-:W-:Y:S02]  /*1b10*/  @P0 SHF.L.U32 R81, R49, 0x10, RZ ;  /* 0x0000001031510819 */ /* 0x000fe400000006ff */
[----:B------:R-:W-:Y:S01]  /*1b20*/  @P0 SHF.L.U32 R79, R106, 0x10, RZ ;  /* 0x000000106a4f0819 */ /* 0x000fe200000006ff */
[----:B0-----:R-:W-:Y:S01]  /*1b30*/  @P0 FMUL.FTZ R80, R80, R85 ;  /* 0x0000005550500220 */ /* 0x001fe20000410000 */
[----:B------:R-:W0:Y:S01]  /*1b40*/  @P0 LDC R117, c[0x0][0x40c] ;  /* 0x00010300ff750b82 */ /* 0x000e220000000800 */
[----:B------:R-:W-:-:S02]  /*1b50*/  MOV R77, R53 ;  /* 0x00000035004d7202 */ /* 0x000fc40000000f00 */
[----:B------:R-:W-:Y:S01]  /*1b60*/  @P0 FFMA.FTZ R77, R78, R79, R53 ;  /* 0x0000004f4e4d0223 */ /* 0x000fe20000010035 */
[----:B------:R-:W-:Y:S02]  /*1b70*/  MOV R78, R54 ;  /* 0x00000036004e7202 */ /* 0x000fe40000000f00 */
[----:B------:R-:W-:Y:S01]  /*1b80*/  MOV R79, R55 ;  /* 0x00000037004f7202 */ /* 0x000fe20000000f00 */
[----:B-1----:R-:W-:Y:S01]  /*1b90*/  @P0 FMUL.FTZ R83, R81, R82 ;  /* 0x0000005251530220 */ /* 0x002fe20000410000 */
[----:B------:R-:W1:Y:S01]  /*1ba0*/  @P0 LDC R85, c[0x0][0x40c] ;  /* 0x00010300ff550b82 */ /* 0x000e620000000800 */
[----:B------:R-:W-:Y:S02]  /*1bb0*/  @P0 SHF.L.U32 R81, R45, 0x10, RZ ;  /* 0x000000102d510819 */ /* 0x000fe400000006ff */
[----:B------:R-:W-:-:S03]  /*1bc0*/  @P0 SHF.L.U32 R82, R105, 0x10, RZ ;  /* 0x0000001069520819 */ /* 0x000fc600000006ff */
[----:B------:R-:W-:Y:S01]  /*1bd0*/  @P0 FFMA.FTZ R78, R83, R81, R54 ;  /* 0x00000051534e0223 */ /* 0x000fe20000010036 */
[----:B------:R-:W-:Y:S01]  /*1be0*/  @P0 SHF.L.U32 R81, R50, 0x10, RZ ;  /* 0x0000001032510819 */ /* 0x000fe200000006ff */
[----:B------:R-:W-:Y:S01]  /*1bf0*/  @P0 FFMA.FTZ R79, R80, R82, R55 ;  /* 0x00000052504f0223 */ /* 0x000fe20000010037 */
[----:B------:R-:W-:-:S03]  /*1c00*/  @P0 PRMT R80, R50, 0x7632, R80 ;  /* 0x0000763232500816 */ /* 0x000fc60000000050 */
[----:B--2---:R-:W-:Y:S01]  /*1c10*/  @P0 FMUL.FTZ R83, R81, R84 ;  /* 0x0000005451530220 */ /* 0x004fe20000410000 */
[----:B------:R-:W-:Y:S02]  /*1c20*/  @P0 SHF.L.U32 R81, R46, 0x10, RZ ;  /* 0x000000102e510819 */ /* 0x000fe400000006ff */
[----:B------:R-:W-:Y:S02]  /*1c30*/  @P0 SHF.L.U32 R82, R80, 0x10, RZ ;  /* 0x0000001050520819 */ /* 0x000fe400000006ff */
[----:B------:R-:W-:Y:S01]  /*1c40*/  MOV R80, R56 ;  /* 0x0000003800507202 */ /* 0x000fe20000000f00 */
[----:B------:R-:W-:Y:S01]  /*1c50*/  @P0 FFMA.FTZ R80, R83, R81, R56 ;  /* 0x0000005153500223 */ /* 0x000fe20000010038 */
[----:B------:R-:W-:Y:S02]  /*1c60*/  @P0 SHF.L.U32 R83, R104, 0x10, RZ ;  /* 0x0000001068530819 */ /* 0x000fe400000006ff */
[----:B------:R-:W-:Y:S02]  /*1c70*/  @P0 SHF.L.U32 R84, R51, 0x10, RZ ;  /* 0x0000001033540819 */ /* 0x000fe400000006ff */
[----:B------:R-:W-:Y:S01]  /*1c80*/  MOV R81, R57 ;  /* 0x0000003900517202 */ /* 0x000fe20000000f00 */
[----:B-1----:R-:W-:-:S02]  /*1c90*/  @P0 FMUL.FTZ R82, R82, R85 ;  /* 0x0000005552520220 */ /* 0x002fc40000410000 */
[----:B0-----:R-:W-:Y:S02]  /*1ca0*/  @P0 FMUL.FTZ R117, R84, R117 ;  /* 0x0000007554750220 */ /* 0x001fe40000410000 */
[----:B------:R-:W-:Y:S01]  /*1cb0*/  @P0 FFMA.FTZ R81, R82, R83, R57 ;  /* 0x0000005352510223 */ /* 0x000fe20000010039 */
[----:B------:R-:W-:Y:S02]  /*1cc0*/  @P0 SHF.L.U32 R83, R47, 0x10, RZ ;  /* 0x000000102f530819 */ /* 0x000fe400000006ff */
[----:B------:R-:W-:-:S03]  /*1cd0*/  MOV R82, R58 ;  /* 0x0000003a00527202 */ /* 0x000fc60000000f00 */
[----:B------:R-:W-:Y:S01]  /*1ce0*/  @P0 FFMA.FTZ R82, R117, R83, R58 ;  /* 0x0000005375520223 */ /* 0x000fe2000001003a */
[----:B------:R-:W-:Y:S01]  /*1cf0*/  MOV R83, R59 ;  /* 0x0000003b00537202 */ /* 0x000fe20000000f00 */
[----:B------:R-:W-:Y:S06]  /*1d00*/  @!P0 BRA `(.L_x_8753) ;  /* 0x0000000000e88947 */ /* 0x000fec0003800000 */
[----:B------:R-:W-:Y:S02]  /*1d10*/  PRMT R83, R51, 0x7632, R83 ;  /* 0x0000763233537816 */ /* 0x000fe40000000053 */
[----:B------:R-:W-:Y:S02]  /*1d20*/  SHF.L.U32 R85, R103, 0x10, RZ ;  /* 0x0000001067557819 */ /* 0x000fe400000006ff */
[----:B------:R-:W-:-:S05]  /*1d30*/  SHF.L.U32 R83, R83, 0x10, RZ ;  /* 0x0000001053537819 */ /* 0x000fca00000006ff */
[----:B------:R-:W-:-:S04]  /*1d40*/  FMUL.FTZ R84, R83, UR10 ;  /* 0x0000000a53547c20 */ /* 0x000fc80008410000 */
[----:B------:R-:W-:Y:S01]  /*1d50*/  FFMA.FTZ R83, R84, R85, R59 ;  /* 0x0000005554537223 */ /* 0x000fe2000001003b */
[----:B------:R-:W-:Y:S06]  /*1d60*/  BRA `(.L_x_8753) ;  /* 0x0000000000d07947 */ /* 0x000fec0003800000 */
.L_x_8752:
[----:B--2---:R-:W2:Y:S01]  /*1d70*/  @P3 LDC R77, c[0x0][0x40c] ;  /* 0x00010300ff4d3b82 */ /* 0x004ea20000000800 */
[----:B-----5:R-:W-:Y:S01]  /*1d80*/  @P3 SHF.L.U32 R76, R48, 0x10, RZ ;  /* 0x00000010304c3819 */ /* 0x020fe200000006ff */
[----:B------:R-:W-:Y:S01]  /*1d90*/  @P3 IMAD.U32 R79, R44, 0x10000, RZ ;  /* 0x000100002c4f3824 */ /* 0x000fe200078e00ff */
[----:B------:R-:W-:-:S05]  /*1da0*/  @P3 SHF.L.U32 R82, R49, 0x10, RZ ;  /* 0x0000001031523819 */ /* 0x000fca00000006ff */
[----:B------:R-:W3:Y:S08]  /*1db0*/  @P3 LDC R83, c[0x0][0x40c] ;  /* 0x00010300ff533b82 */ /* 0x000ef00000000800 */
[----:B01----:R-:W0:Y:S01]  /*1dc0*/  @P3 LDC R85, c[0x0][0x40c] ;  /* 0x00010300ff553b82 */ /* 0x003e220000000800 */
[----:B--2---:R-:W-:-:S07]  /*1dd0*/  @P3 FMUL.FTZ R78, R76, R77 ;  /* 0x0000004d4c4e3220 */ /* 0x004fce0000410000 */
[----:B------:R-:W1:Y:S01]  /*1de0*/  @P3 LDC R80, c[0x0][0x40c] ;  /* 0x00010300ff503b82 */ /* 0x000e620000000800 */
[----:B------:R-:W-:Y:S01]  /*1df0*/  @P3 PRMT R77, R48, 0x7632, R77 ;  /* 0x00007632304d3816 */ /* 0x000fe2000000004d */
[----:B------:R-:W-:Y:S02]  /*1e00*/  HFMA2 R76, -RZ, RZ, 0, 0 ;  /* 0x00000000ff4c7431 */ /* 0x000fe400000001ff */
[----:B------:R-:W-:Y:S01]  /*1e10*/  @P3 FMUL.FTZ R76, R78, R79 ;  /* 0x0000004f4e4c3220 */ /* 0x000fe20000410000 */
[----:B------:R-:W-:Y:S02]  /*1e20*/  @P3 SHF.L.U32 R79, R106, 0x10, RZ ;  /* 0x000000106a4f3819 */ /* 0x000fe400000006ff */
[----:B------:R-:W-:Y:S01]  /*1e30*/  @P3 SHF.L.U32 R78, R77, 0x10, RZ ;  /* 0x000000104d4e3819 */ /* 0x000fe200000006ff */
[----:B------:R-:W2:Y:S01]  /*1e40*/  @P3 LDC R81, c[0x0][0x40c] ;  /* 0x00010300ff513b82 */ /* 0x000ea20000000800 */
[----:B------:R-:W-:-:S03]  /*1e50*/  MOV R77, RZ ;  /* 0x000000ff004d7202 */ /* 0x000fc60000000f00 */
[----:B---3--:R-:W-:-:S04]  /*1e60*/  @P3 FMUL.FTZ R78, R78, R83 ;  /* 0x000000534e4e3220 */ /* 0x008fc80000410000 */
[----:B------:R-:W-:Y:S01]  /*1e70*/  @P3 FMUL.FTZ R77, R79, R78 ;  /* 0x0000004e4f4d3220 */ /* 0x000fe20000410000 */
[----:B------:R-:W-:Y:S01]  /*1e80*/  @P3 PRMT R79, R49, 0x7632, R79 ;  /* 0x00007632314f3816 */ /* 0x000fe2000000004f */
[----:B0-----:R-:W-:Y:S01]  /*1e90*/  @P3 FMUL.FTZ R82, R82, R85 ;  /* 0x0000005552523220 */ /* 0x001fe20000410000 */
[----:B------:R-:W-:Y:S01]  /*1ea0*/  @P3 SHF.L.U32 R85, R45, 0x10, RZ ;  /* 0x000000102d553819 */ /* 0x000fe200000006ff */
[----:B------:R-:W0:Y:S01]  /*1eb0*/  @P3 LDC R84, c[0x0][0x40c] ;  /* 0x00010300ff543b82 */ /* 0x000e220000000800 */
[----:B------:R-:W-:Y:S01]  /*1ec0*/  @P3 SHF.L.U32 R83, R79, 0x10, RZ ;  /* 0x000000104f533819 */ /* 0x000fe200000006ff */
[----:B------:R-:W-:Y:S01]  /*1ed0*/  HFMA2 R78, -RZ, RZ, 0, 0 ;  /* 0x00000000ff4e7431 */ /* 0x000fe200000001ff */
[----:B------:R-:W-:Y:S01]  /*1ee0*/  MOV R79, RZ ;  /* 0x000000ff004f7202 */ /* 0x000fe20000000f00 */
[----:B------:R-:W-:Y:S01]  /*1ef0*/  @P3 FMUL.FTZ R78, R82, R85 ;  /* 0x00000055524e3220 */ /* 0x000fe20000410000 */
[----:B------:R-:W-:Y:S01]  /*1f00*/  @P3 SHF.L.U32 R85, R105, 0x10, RZ ;  /* 0x0000001069553819 */ /* 0x000fe200000006ff */
[----:B-1----:R-:W-:Y:S01]  /*1f10*/  @P3 FMUL.FTZ R80, R83, R80 ;  /* 0x0000005053503220 */ /* 0x002fe20000410000 */
[----:B------:R-:W-:Y:S01]  /*1f20*/  @P3 SHF.L.U32 R82, R50, 0x10, RZ ;  /* 0x0000001032523819 */ /* 0x000fe200000006ff */
[----:B------:R-:W1:Y:S01]  /*1f30*/  @P3 LDC R86, c[0x0][0x40c] ;  /* 0x00010300ff563b82 */ /* 0x000e620000000800 */
[----:B------:R-:W-:Y:S01]  /*1f40*/  @P3 SHF.L.U32 R83, R46, 0x10, RZ ;  /* 0x000000102e533819 */ /* 0x000fe200000006ff */
[----:B------:R-:W-:Y:S01]  /*1f50*/  @P3 FMUL.FTZ R79, R85, R80 ;  /* 0x00000050554f3220 */ /* 0x000fe20000410000 */
[----:B------:R-:W-:Y:S01]  /*1f60*/  @P3 PRMT R80, R50, 0x7632, R80 ;  /* 0x0000763232503816 */ /* 0x000fe20000000050 */
[----:B--2---:R-:W-:-:S03]  /*1f70*/  @P3 FMUL.FTZ R82, R82, R81 ;  /* 0x0000005152523220 */ /* 0x004fc60000410000 */
[----:B------:R-:W-:Y:S01]  /*1f80*/  @P3 SHF.L.U32 R81, R80, 0x10, RZ ;  /* 0x0000001050513819 */ /* 0x000fe200000006ff */
[----:B------:R-:W2:Y:S01]  /*1f90*/  @P3 LDC R85, c[0x0][0x40c] ;  /* 0x00010300ff553b82 */ /* 0x000ea20000000800 */
[----:B------:R-:W-:Y:S02]  /*1fa0*/  HFMA2 R80, -RZ, RZ, 0, 0 ;  /* 0x00000000ff507431 */ /* 0x000fe400000001ff */
[----:B------:R-:W-:Y:S01]  /*1fb0*/  @P3 FMUL.FTZ R80, R82, R83 ;  /* 0x0000005352503220 */ /* 0x000fe20000410000 */
[----:B------:R-:W-:Y:S01]  /*1fc0*/  @P3 SHF.L.U32 R83, R104, 0x10, RZ ;  /* 0x0000001068533819 */ /* 0x000fe200000006ff */
[----:B0-----:R-:W-:Y:S01]  /*1fd0*/  @P3 FMUL.FTZ R82, R81, R84 ;  /* 0x0000005451523220 */ /* 0x001fe20000410000 */
[----:B------:R-:W-:Y:S02]  /*1fe0*/  MOV R81, RZ ;  /* 0x000000ff00517202 */ /* 0x000fe40000000f00 */
[----:B------:R-:W-:Y:S01]  /*1ff0*/  @P3 SHF.L.U32 R84, R47, 0x10, RZ ;  /* 0x000000102f543819 */ /* 0x000fe200000006ff */
[----:B------:R-:W-:Y:S01]  /*2000*/  @P3 FMUL.FTZ R81, R83, R82 ;  /* 0x0000005253513220 */ /* 0x000fe20000410000 */
[----:B------:R-:W-:-:S02]  /*2010*/  @P3 SHF.L.U32 R82, R51, 0x10, RZ ;  /* 0x0000001033523819 */ /* 0x000fc400000006ff */
[----:B------:R-:W-:-:S04]  /*2020*/  @P3 PRMT R83, R51, 0x7632, R83 ;  /* 0x0000763233533816 */ /* 0x000fc80000000053 */
[----:B------:R-:W-:Y:S01]  /*2030*/  @P3 SHF.L.U32 R83, R83, 0x10, RZ ;  /* 0x0000001053533819 */ /* 0x000fe200000006ff */
[----:B--2---:R-:W-:Y:S01]  /*2040*/  @P3 FMUL.FTZ R85, R82, R85 ;  /* 0x0000005552553220 */ /* 0x004fe20000410000 */
[----:B------:R-:W-:-:S03]  /*2050*/  HFMA2 R82, -RZ, RZ, 0, 0 ;  /* 0x00000000ff527431 */ /* 0x000fc600000001ff */
[----:B------:R-:W-:Y:S01]  /*2060*/  @P3 FMUL.FTZ R82, R85, R84 ;  /* 0x0000005455523220 */ /* 0x000fe20000410000 */
[----:B------:R-:W-:Y:S01]  /*2070*/  @P3 SHF.L.U32 R85, R103, 0x10, RZ ;  /* 0x0000001067553819 */ /* 0x000fe200000006ff */
[----:B-1----:R-:W-:Y:S01]  /*2080*/  @P3 FMUL.FTZ R84, R83, R86 ;  /* 0x0000005653543220 */ /* 0x002fe20000410000 */
[----:B------:R-:W-:-:S03]  /*2090*/  IMAD.MOV.U32 R83, RZ, RZ, RZ ;  /* 0x000000ffff537224 */ /* 0x000fc600078e00ff */
[----:B------:R-:W-:-:S07]  /*20a0*/  @P3 FMUL.FTZ R83, R85, R84 ;  /* 0x0000005455533220 */ /* 0x000fce0000410000 */
.L_x_8753:
[----:B------:R-:W-:Y:S05]  /*20b0*/  BSYNC.RECONVERGENT B1 ;  /* 0x0000000000017941 */ /* 0x000fea0003800200 */
.L_x_8751:
[----:B------:R-:W0:Y:S02]  /*20c0*/  LDC.64 R84, c[0x0][0x3a8] ;  /* 0x0000ea00ff547b82 */ /* 0x000e240000000a00 */
[----:B0-----:R-:W-:-:S05]  /*20d0*/  IMAD.WIDE.U32 R84, R87, 0x20, R84 ;  /* 0x0000002057547825 */ /* 0x001fca00078e0054 */
[----:B------:R2:W-:Y:S04]  /*20e0*/  STG.E.128 desc[UR6][R84.64], R76 ;  /* 0x0000004c54007986 */ /* 0x0005e8000c101d06 */
[----:B------:R2:W-:Y:S02]  /*20f0*/  STG.E.128 desc[UR6][R84.64+0x10], R80 ;  /* 0x0000105054007986 */ /* 0x0005e4000c101d06 */
.L_x_8750:
[----:B------:R-:W-:Y:S05]  /*2100*/  BSYNC.RECONVERGENT B0 ;  /* 0x0000000000007941 */ /* 0x000fea0003800200 */
.L_x_8749:
        /* <DEDUP_REMOVED lines=100> */
.L_x_8773:
        /* <DEDUP_REMOVED lines=34> */
[--C-:B------:R-:W-:Y:S01]  /*2970*/  FADD.FTZ R85, R61, -R119.reuse ;  /* 0x800000773d557221 */ /* 0x100fe20000010000 */
[----:B------:R-:W-:Y:S01]  /*2980*/  FADD.FTZ R87, R63, -R119 ;  /* 0x800000773f577221 */ /* 0x000fe20000010000 */
[----:B------:R-:W-:-:S02]  /*2990*/  SHF.L.U32 R117, R18, 0x10, RZ ;  /* 0x0000001012757819 */ /* 0x000fc400000006ff */
[C---:B------:R-:W-:Y:S01]  /*29a0*/  FMUL.FTZ R85, R118.reuse, R85 ;  /* 0x0000005576557220 */ /* 0x040fe20000410000 */
[----:B------:R-:W-:Y:S01]  /*29b0*/  FMUL.FTZ R87, R118, R87 ;  /* 0x0000005776577220 */ /* 0x000fe20000410000 */
[----:B0-----:R-:W-:Y:S02]  /*29c0*/  SHF.L.U32 R122, R97, 0x10, RZ ;  /* 0x00000010617a7819 */ /* 0x001fe400000006ff */
        /* <DEDUP_REMOVED lines=8> */
[----:B------:R-:W-:-:S03]  /*2a50*/  SHF.L.U32 R116, R98, 0x10, RZ ;  /* 0x0000001062747819 */ /* 0x000fc600000006ff */
[----:B------:R-:W-:Y:S01]  /*2a60*/  FFMA.FTZ R120, R87, R120, R86 ;  /* 0x0000007857787223 */ /* 0x000fe20000010056 */
[----:B------:R-:W-:-:S04]  /*2a70*/  FADD.FTZ R87, R64, -R119 ;  /* 0x8000007740577221 */ /* 0x000fc80000010000 */
[----:B------:R-:W-:Y:S01]  /*2a80*/  FMUL.FTZ R86, R118, R87 ;  /* 0x0000005776567220 */ /* 0x000fe20000410000 */
[----:B------:R-:W-:Y:S02]  /*2a90*/  SHF.L.U32 R87, R14, 0x10, RZ ;  /* 0x000000100e577819 */ /* 0x000fe400000006ff */
[----:B------:R-:W-:-:S03]  /*2aa0*/  F2FP.BF16.F32.PACK_AB R85, R120, R85 ;  /* 0x000000557855723e */ /* 0x000fc600000010ff */
[----:B------:R-:W-:Y:S01]  /*2ab0*/  FFMA.FTZ R86, R86, R87, R117 ;  /* 0x0000005756567223 */ /* 0x000fe20000010075 */
[----:B------:R-:W-:-:S04]  /*2ac0*/  FADD.FTZ R87, R65, -R119 ;  /* 0x8000007741577221 */ /* 0x000fc80000010000 */
[----:B------:R-:W-:-:S04]  /*2ad0*/  FMUL.FTZ R87, R118, R87 ;  /* 0x0000005776577220 */ /* 0x000fc80000410000 */
        /* <DEDUP_REMOVED lines=9> */
[----:B------:R-:W-:-:S05]  /*2b70*/  FFMA.FTZ R116, R123, R116, R122 ;  /* 0x000000747b747223 */ /* 0x000fca000001007a */
[----:B------:R-:W-:Y:S02]  /*2b80*/  F2FP.BF16.F32.PACK_AB R87, R116, R87 ;  /* 0x000000577457723e */ /* 0x000fe400000010ff */
[----:B------:R-:W0:Y:S02]  /*2b90*/  LDC.64 R116, c[0x0][0x428] ;  /* 0x00010a00ff747b82 */ /* 0x000e240000000a00 */
[C---:B0-----:R-:W-:Y:S01]  /*2ba0*/  IMAD.WIDE.U32 R116, R115.reuse, 0x10, R116 ;  /* 0x0000001073747825 */ /* 0x041fe200078e0074 */
[----:B------:R-:W-:-:S04]  /*2bb0*/  IADD3 R115, PT, PT, R115, 0x20, RZ ;  /* 0x0000002073737810 */ /* 0x000fc80007ffe0ff */
[----:B------:R1:W-:Y:S03]  /*2bc0*/  STG.E.128 desc[UR6][R116.64], R84 ;  /* 0x0000005474007986 */ /* 0x0003e6000c101d06 */
.L_x_8758:
[----:B------:R-:W-:Y:S05]  /*2bd0*/  BSYNC.RECONVERGENT B1 ;  /* 0x0000000000017941 */ /* 0x000fea0003800200 */
.L_x_8757:
[----:B------:R-:W-:Y:S04]  /*2be0*/  BSSY.RECONVERGENT B1, `(.L_x_8759) ;  /* 0x0000032000017945 */ /* 0x000fe80003800200 */
[----:B------:R-:W-:Y:S05]  /*2bf0*/  @!P1 BRA `(.L_x_8760) ;  /* 0x0000000000c09947 */ /* 0x000fea0003800000 */
[--C-:B-1----:R-:W-:Y:S01]  /*2c00*/  FADD.FTZ R85, R68, -R119.reuse ;  /* 0x8000007744557221 */ /* 0x102fe20000010000 */
[----:B------:R-:W-:Y:S01]  /*2c10*/  SHF.L.U32 R87, R28, 0x10, RZ ;  /* 0x000000101c577819 */ /* 0x000fe200000006ff */
[----:B------:R-:W-:Y:S01]  /*2c20*/  IMAD.U32 R116, R93, 0x10000, RZ ;  /* 0x000100005d747824 */ /* 0x000fe200078e00ff */
[----:B------:R-:W-:Y:S01]  /*2c30*/  SHF.L.U32 R86, R94, 0x10, RZ ;  /* 0x000000105e567819 */ /* 0x000fe200000006ff */
[----:B------:R-:W-:Y:S01]  /*2c40*/  FMUL.FTZ R84, R118, R85 ;  /* 0x0000005576547220 */ /* 0x000fe20000410000 */
[----:B------:R-:W-:Y:S01]  /*2c50*/  SHF.L.U32 R85, R24, 0x10, RZ ;  /* 0x0000001018557819 */ /* 0x000fe200000006ff */
[----:B------:R-:W-:Y:S01]  /*2c60*/  FADD.FTZ R123, R75, -R119 ;  /* 0x800000774b7b7221 */ /* 0x000fe20000010000 */
[----:B------:R-:W-:Y:S02]  /*2c70*/  SHF.L.U32 R120, R92, 0x10, RZ ;  /* 0x000000105c787819 */ /* 0x000fe400000006ff */
[----:B------:R-:W-:Y:S01]  /*2c80*/  SHF.L.U32 R117, R30, 0x10, RZ ;  /* 0x000000101e757819 */ /* 0x000fe200000006ff */
[----:B------:R-:W-:Y:S01]  /*2c90*/  FFMA.FTZ R84, R84, R85, R87 ;  /* 0x0000005554547223 */ /* 0x000fe20000010057 */
[--C-:B------:R-:W-:Y:S01]  /*2ca0*/  FADD.FTZ R85, R69, -R119.reuse ;  /* 0x8000007745557221 */ /* 0x100fe20000010000 */
[----:B------:R-:W-:Y:S01]  /*2cb0*/  FADD.FTZ R87, R71, -R119 ;  /* 0x8000007747577221 */ /* 0x000fe20000010000 */
[----:B0-----:R-:W-:Y:S01]  /*2cc0*/  SHF.L.U32 R122, R89, 0x10, RZ ;  /* 0x00000010597a7819 */ /* 0x001fe200000006ff */
[C---:B------:R-:W-:Y:S01]  /*2cd0*/  FMUL.FTZ R123, R118.reuse, R123 ;  /* 0x0000007b767b7220 */ /* 0x040fe20000410000 */
        /* <DEDUP_REMOVED lines=34> */
.L_x_8760:
[----:B------:R-:W-:Y:S05]  /*2f00*/  BSYNC.RECONVERGENT B1 ;  /* 0x0000000000017941 */ /* 0x000fea0003800200 */
.L_x_8759:
[----:B------:R-:W-:Y:S05]  /*2f10*/  @!P4 BRA `(.L_x_8756) ;  /* 0x0000000000c0c947 */ /* 0x000fea0003800000 */
[----:B-12---:R-:W-:Y:S01]  /*2f20*/  FADD.FTZ R85, R76, -R119 ;  /* 0x800000774c557221 */ /* 0x006fe20000010000 */
[----:B------:R-:W-:Y:S02]  /*2f30*/  SHF.L.U32 R87, R40, 0x10, RZ ;  /* 0x0000001028577819 */ /* 0x000fe400000006ff */
        /* <DEDUP_REMOVED lines=24> */
[----:B------:R-:W-:Y:S01]  /*30c0*/  IMAD.U32 R87, R38, 0x10000, RZ ;  /* 0x0001000026577824 */ /* 0x000fe200078e00ff */
[----:B------:R-:W-:-:S03]  /*30d0*/  F2FP.BF16.F32.PACK_AB R85, R120, R85 ;  /* 0x000000557855723e */ /* 0x000fc600000010ff */
[----:B------:R-:W-:Y:S01]  /*30e0*/  FFMA.FTZ R86, R86, R87, R117 ;  /* 0x0000005756567223 */ /* 0x000fe20000010075 */
[----:B------:R-:W-:-:S04]  /*30f0*/  FADD.FTZ R87, R81, -R119 ;  /* 0x8000007751577221 */ /* 0x000fc80000010000 */
[----:B------:R-:W-:-:S04]  /*3100*/  FMUL.FTZ R87, R118, R87 ;  /* 0x0000005776577220 */ /* 0x000fc80000410000 */
[----:B------:R-:W-:Y:S01]  /*3110*/  FFMA.FTZ R123, R87, R116, R122 ;  /* 0x00000074577b7223 */ /* 0x000fe2000001007a */
[--C-:B------:R-:W-:Y:S01]  /*3120*/  FADD.FTZ R87, R82, -R119.reuse ;  /* 0x8000007752577221 */ /* 0x100fe20000010000 */
[----:B------:R-:W-:Y:S01]  /*3130*/  FADD.FTZ R119, R83, -R119 ;  /* 0x8000007753777221 */ /* 0x000fe20000010000 */
[----:B------:R-:W-:Y:S02]  /*3140*/  SHF.L.U32 R116, R39, 0x10, RZ ;  /* 0x0000001027747819 */ /* 0x000fe400000006ff */
[C---:B------:R-:W-:Y:S01]  /*3150*/  SHF.L.U32 R122, R43.reuse, 0x10, RZ ;  /* 0x000000102b7a7819 */ /* 0x040fe200000006ff */
[C---:B------:R-:W-:Y:S01]  /*3160*/  FMUL.FTZ R87, R118.reuse, R87 ;  /* 0x0000005776577220 */ /* 0x040fe20000410000 */
[----:B------:R-:W-:Y:S01]  /*3170*/  FMUL.FTZ R119, R118, R119 ;  /* 0x0000007776777220 */ /* 0x000fe20000410000 */
[----:B------:R-:W-:Y:S02]  /*3180*/  PRMT R118, R43, 0x7632, R118 ;  /* 0x000076322b767816 */ /* 0x000fe40000000076 */
[----:B------:R-:W-:Y:S01]  /*3190*/  FFMA.FTZ R87, R87, R116, R122 ;  /* 0x0000007457577223 */ /* 0x000fe2000001007a */
[----:B------:R-:W-:-:S02]  /*31a0*/  SHF.L.U32 R116, R4, 0x10, RZ ;  /* 0x0000001004747819 */ /* 0x000fc400000006ff */
[----:B------:R-:W-:Y:S02]  /*31b0*/  SHF.L.U32 R118, R118, 0x10, RZ ;  /* 0x0000001076767819 */ /* 0x000fe400000006ff */
[----:B------:R-:W-:-:S03]  /*31c0*/  F2FP.BF16.F32.PACK_AB R86, R123, R86 ;  /* 0x000000567b56723e */ /* 0x000fc600000010ff */
[----:B------:R-:W-:Y:S02]  /*31d0*/  FFMA.FTZ R118, R119, R116, R118 ;  /* 0x0000007477767223 */ /* 0x000fe40000010076 */
[----:B------:R-:W0:Y:S03]  /*31e0*/  LDC.64 R116, c[0x0][0x428] ;  /* 0x00010a00ff747b82 */ /* 0x000e260000000a00 */
[----:B------:R-:W-:Y:S01]  /*31f0*/  F2FP.BF16.F32.PACK_AB R87, R118, R87 ;  /* 0x000000577657723e */ /* 0x000fe200000010ff */
[----:B0-----:R-:W-:-:S05]  /*3200*/  IMAD.WIDE.U32 R116, R115, 0x10, R116 ;  /* 0x0000001073747825 */ /* 0x001fca00078e0074 */
[----:B------:R3:W-:Y:S02]  /*3210*/  STG.E.128 desc[UR6][R116.64], R84 ;  /* 0x0000005474007986 */ /* 0x0007e4000c101d06 */
.L_x_8756:
[----:B------:R-:W-:Y:S05]  /*3220*/  BSYNC.RECONVERGENT B0 ;  /* 0x0000000000007941 */ /* 0x000fea0003800200 */
.L_x_8755:
[----:B-123--:R-:W1:Y:S02]  /*3230*/  LDC.64 R84, c[0x0][0x380] ;  /* 0x0000e000ff547b82 */ /* 0x00ee640000000a00 */
[----:B-1----:R-:W-:-:S04]  /*3240*/  LEA R3, R84, R3, 0x2 ;  /* 0x0000000354037211 */ /* 0x002fc800078e10ff */
[----:B------:R-:W-:-:S13]  /*3250*/  ISETP.GE.AND P0, PT, R3, R85, PT ;  /* 0x000000550300720c */ /* 0x000fda0003f06270 */
[----:B------:R-:W-:Y:S05]  /*3260*/  @!P0 BRA `(.L_x_8761) ;  /* 0xffffffd400648947 */ /* 0x000fea000383ffff */
[----:B------:R-:W-:Y:S05]  /*3270*/  EXIT ;  /* 0x000000000000794d */ /* 0x000fea0003800000 */
.L_x_8754:
        /* <DEDUP_REMOVED lines=8> */
.L_x_8763:
[----:B------:R-:W-:Y:S05]  /*3300*/  BSYNC B0 ;  /* 0x0000000000007941 */ /* 0x000fea0003800000 */
.L_x_8762:
        /* <DEDUP_REMOVED lines=10> */
.L_x_8764:
[----:B------:R-:W-:Y:S01]  /*33b0*/  HFMA2 R117, -RZ, RZ, 0, 2.384185791015625e-07 ;  /* 0x00000004ff757431 */ /* 0x000fe200000001ff */
[----:B------:R-:W-:-:S05]  /*33c0*/  MOV R119, R124 ;  /* 0x0000007c00777202 */ /* 0x000fca0000000f00 */
[----:B------:R-:W-:-:S05]  /*33d0*/  FADD.FTZ R121, R120, R119 ;  /* 0x0000007778797221 */ /* 0x000fca0000010000 */
[----:B------:R-:W-:-:S07]  /*33e0*/  MOV R125, R121 ;  /* 0x00000079007d7202 */ /* 0x000fce0000000f00 */
[----:B------:R-:W-:Y:S05]  /*33f0*/  WARPSYNC.COLLECTIVE R87, `(.L_x_8765) ;  /* 0x0000000057087348 */ /* 0x000fea0003c00000 */
[----:B------:R0:W1:Y:S02]  /*3400*/  SHFL.BFLY P6, R124, R125, R117, R118 ;  /* 0x0c0000757d7c7389 */ /* 0x00006400000c0076 */
[----:B01----:R-:W-:Y:S05]  /*3410*/  ENDCOLLECTIVE ;  /* 0x000000000000791b */ /* 0x003fea0003800000 */
.L_x_8765:
[----:B------:R-:W-:Y:S01]  /*3420*/  HFMA2 R117, -RZ, RZ, 0, 4.76837158203125e-07 ;  /* 0x00000008ff757431 */ /* 0x000fe200000001ff */
[----:B------:R-:W-:-:S05]  /*3430*/  MOV R84, R124 ;  /* 0x0000007c00547202 */ /* 0x000fca0000000f00 */
[----:B------:R-:W-:-:S04]  /*3440*/  FADD.FTZ R122, R121, R84 ;  /* 0x00000054797a7221 */ /* 0x000fc80000010000 */
[----:B------:R-:W-:-:S07]  /*3450*/  IMAD.MOV.U32 R125, RZ, RZ, R122 ;  /* 0x000000ffff7d7224 */ /* 0x000fce00078e007a */
[----:B------:R-:W-:Y:S05]  /*3460*/  WARPSYNC.COLLECTIVE R87, `(.L_x_8766) ;  /* 0x0000000057087348 */ /* 0x000fea0003c00000 */
[----:B------:R0:W1:Y:S02]  /*3470*/  SHFL.BFLY P6, R124, R125, R117, R118 ;  /* 0x0c0000757d7c7389 */ /* 0x00006400000c0076 */
[----:B01----:R-:W-:Y:S05]  /*3480*/  ENDCOLLECTIVE ;  /* 0x000000000000791b */ /* 0x003fea0003800000 */
.L_x_8766:
[----:B------:R-:W-:Y:S01]  /*3490*/  HFMA2 R117, -RZ, RZ, 0, 9.5367431640625e-07 ;  /* 0x00000010ff757431 */ /* 0x000fe200000001ff */
[----:B------:R-:W-:-:S05]  /*34a0*/  MOV R119, R124 ;  /* 0x0000007c00777202 */ /* 0x000fca0000000f00 */
[----:B------:R-:W-:-:S05]  /*34b0*/  FADD.FTZ R123, R122, R119 ;  /* 0x000000777a7b7221 */ /* 0x000fca0000010000 */
[----:B------:R-:W-:-:S07]  /*34c0*/  MOV R125, R123 ;  /* 0x0000007b007d7202 */ /* 0x000fce0000000f00 */
[----:B------:R-:W-:Y:S05]  /*34d0*/  WARPSYNC.COLLECTIVE R87, `(.L_x_8767) ;  /* 0x0000000057087348 */ /* 0x000fea0003c00000 */
[----:B------:R0:W1:Y:S02]  /*34e0*/  SHFL.BFLY P6, R124, R125, R117, R118 ;  /* 0x0c0000757d7c7389 */ /* 0x00006400000c0076 */
[----:B01----:R-:W-:Y:S05]  /*34f0*/  ENDCOLLECTIVE ;  /* 0x000000000000791b */ /* 0x003fea0003800000 */
.L_x_8767:
        /* <DEDUP_REMOVED lines=58> */
.L_x_8768:
[----:B------:R-:W-:Y:S01]  /*38a0*/  HFMA2 R117, -RZ, RZ, 0, 1.1920928955078125e-07 ;  /* 0x00000002ff757431 */ /* 0x000fe200000001ff */
[----:B------:R-:W-:-:S05]  /*38b0*/  MOV R85, R124 ;  /* 0x0000007c00557202 */ /* 0x000fca0000000f00 */
[----:B------:R-:W-:-:S05]  /*38c0*/  FADD.FTZ R85, R84, R85 ;  /* 0x0000005554557221 */ /* 0x000fca0000010000 */
[----:B------:R-:W-:-:S07]  /*38d0*/  MOV R125, R85 ;  /* 0x00000055007d7202 */ /* 0x000fce0000000f00 */
[----:B------:R-:W-:Y:S05]  /*38e0*/  WARPSYNC.COLLECTIVE R87, `(.L_x_8769) ;  /* 0x0000000057087348 */ /* 0x000fea0003c00000 */
[----:B------:R0:W1:Y:S02]  /*38f0*/  SHFL.BFLY P6, R124, R125, R117, R118 ;  /* 0x0c0000757d7c7389 */ /* 0x00006400000c0076 */
[----:B01----:R-:W-:Y:S05]  /*3900*/  ENDCOLLECTIVE ;  /* 0x000000000000791b */ /* 0x003fea0003800000 */
.L_x_8769:
[----:B------:R-:W-:Y:S01]  /*3910*/  HFMA2 R117, -RZ, RZ, 0, 2.384185791015625e-07 ;  /* 0x00000004ff757431 */ /* 0x000fe200000001ff */
[----:B------:R-:W-:-:S05]  /*3920*/  MOV R120, R124 ;  /* 0x0000007c00787202 */ /* 0x000fca0000000f00 */
[----:B------:R-:W-:-:S05]  /*3930*/  FADD.FTZ R120, R85, R120 ;  /* 0x0000007855787221 */ /* 0x000fca0000010000 */
[----:B------:R-:W-:-:S07]  /*3940*/  MOV R125, R120 ;  /* 0x00000078007d7202 */ /* 0x000fce0000000f00 */
[----:B------:R-:W-:Y:S05]  /*3950*/  WARPSYNC.COLLECTIVE R87, `(.L_x_8770) ;  /* 0x0000000057087348 */ /* 0x000fea0003c00000 */
[----:B------:R0:W1:Y:S02]  /*3960*/  SHFL.BFLY P6, R124, R125, R117, R118 ;  /* 0x0c0000757d7c7389 */ /* 0x00006400000c0076 */
[----:B01----:R-:W-:Y:S05]  /*3970*/  ENDCOLLECTIVE ;  /* 0x000000000000791b */ /* 0x003fea0003800000 */
.L_x_8770:
[----:B------:R-:W-:Y:S01]  /*3980*/  HFMA2 R117, -RZ, RZ, 0, 4.76837158203125e-07 ;  /* 0x00000008ff757431 */ /* 0x000fe200000001ff */
[----:B------:R-:W-:-:S05]  /*3990*/  MOV R121, R124 ;  /* 0x0000007c00797202 */ /* 0x000fca0000000f00 */
[----:B------:R-:W-:-:S05]  /*39a0*/  FADD.FTZ R121, R120, R121 ;  /* 0x0000007978797221 */ /* 0x000fca0000010000 */
[----:B------:R-:W-:-:S07]  /*39b0*/  MOV R125, R121 ;  /* 0x00000079007d7202 */ /* 0x000fce0000000f00 */
[----:B------:R-:W-:Y:S05]  /*39c0*/  WARPSYNC.COLLECTIVE R87, `(.L_x_8771) ;  /* 0x0000000057087348 */ /* 0x000fea0003c00000 */
[----:B------:R0:W1:Y:S02]  /*39d0*/  SHFL.BFLY P6, R124, R125, R117, R118 ;  /* 0x0c0000757d7c7389 */ /* 0x00006400000c0076 */
[----:B01----:R-:W-:Y:S05]  /*39e0*/  ENDCOLLECTIVE ;  /* 0x000000000000791b */ /* 0x003fea0003800000 */
.L_x_8771:
[----:B------:R-:W-:Y:S01]  /*39f0*/  HFMA2 R117, -RZ, RZ, 0, 9.5367431640625e-07 ;  /* 0x00000010ff757431 */ /* 0x000fe200000001ff */
[----:B------:R-:W-:-:S05]  /*3a00*/  MOV R122, R124 ;  /* 0x0000007c007a7202 */ /* 0x000fca0000000f00 */
[----:B------:R-:W-:-:S05]  /*3a10*/  FADD.FTZ R122, R121, R122 ;  /* 0x0000007a797a7221 */ /* 0x000fca0000010000 */
[----:B------:R-:W-:-:S07]  /*3a20*/  MOV R125, R122 ;  /* 0x0000007a007d7202 */ /* 0x000fce0000000f00 */
[----:B------:R-:W-:Y:S05]  /*3a30*/  WARPSYNC.COLLECTIVE R87, `(.L_x_8772) ;  /* 0x0000000057087348 */ /* 0x000fea0003c00000 */
[----:B------:R0:W1:Y:S02]  /*3a40*/  SHFL.BFLY P6, R124, R125, R117, R118 ;  /* 0x0c0000757d7c7389 */ /* 0x00006400000c0076 */
[----:B01----:R-:W-:Y:S05]  /*3a50*/  ENDCOLLECTIVE ;  /* 0x000000000000791b */ /* 0x003fea0003800000 */
.L_x_8772:
[----:B------:R-:W-:Y:S01]  /*3a60*/  MOV R123, R124 ;  /* 0x0000007c007b7202 */ /* 0x000fe20000000f00 */
[----:B------:R-:W-:Y:S06]  /*3a70*/  BRA `(.L_x_8773) ;  /* 0xffffffec00347947 */ /* 0x000fec000383ffff */
.L_x_8774:
        /* <DEDUP_REMOVED lines=16> */
.L_x_28756:


//--------------------- .text._ZN10layer_norm13ln_fwd_kernelINS_13Kernel_traitsI13__nv_bfloat16S2_fS2_fjLj768ELj1ELj4ELj1ELj16ENS_18Kernel_traits_baseILj768ES2_S2_fS2_fjLj128EEEEELb0ELb1ELb1ELb1EEEvNS_9FwdParamsE --------------------------
	.section	.text._ZN10layer_norm13ln_fwd_kernelINS_13Kernel_traitsI13__nv_bfloat16S2_fS2_fjLj768ELj1ELj4ELj1ELj16ENS_18Kernel_traits_baseILj768ES2_S2_fS2_fjLj128EEEEELb0ELb1ELb1ELb1EEEvNS_9FwdParamsE,"ax",@progbits
	.align	128
        .global         _ZN10layer_norm13ln_fwd_kernelINS_13Kernel_traitsI13__nv_bfloat16S2_fS2_fjLj768ELj1ELj4ELj1ELj16ENS_18Kernel_traits_baseILj768ES2_S2_fS2_fjLj128EEEEELb0ELb1ELb1ELb1EEEvNS_9FwdParamsE
        .type           _ZN10layer_norm13ln_fwd_kernelINS_13Kernel_traitsI13__nv_bfloat16S2_fS2_fjLj768ELj1ELj4ELj1ELj16ENS_18Kernel_traits_baseILj768ES2_S2_fS2_fjLj128EEEEELb0ELb1ELb1ELb1EEEvNS_9FwdParamsE,@function
        .size           _ZN10layer_norm13ln_fwd_kernelINS_13Kernel_traitsI13__nv_bfloat16S2_fS2_fjLj768ELj1ELj4ELj1ELj16ENS_18Kernel_traits_baseILj768ES2_S2_fS2_fjLj128EEEEELb0ELb1ELb1ELb1EEEvNS_9FwdParamsE,(.L_x_28757 - _ZN10layer_norm13ln_fwd_kernelINS_13Kernel_traitsI13__nv_bfloat16S2_fS2_fjLj768ELj1ELj4ELj1ELj16ENS_18Kernel_traits_baseILj768ES2_S2_fS2_fjLj128EEEEELb0ELb1ELb1ELb1EEEvNS_9FwdParamsE)
        .other          _ZN10layer_norm13ln_fwd_kernelINS_13Kernel_traitsI13__nv_bfloat16S2_fS2_fjLj768ELj1ELj4ELj1ELj16ENS_18Kernel_traits_baseILj768ES2_S2_fS2_fjLj128EEEEELb0ELb1ELb1ELb1EEEvNS_9FwdParamsE,@"STO_CUDA_ENTRY STV_DEFAULT"
_ZN10layer_norm13ln_fwd_kernelINS_13Kernel_traitsI13__nv_bfloat16S2_fS2_fjLj768ELj1ELj4ELj1ELj16ENS_18Kernel_traits_baseILj768ES2_S2_fS2_fjLj128EEEEELb0ELb1ELb1ELb1EEEvNS_9FwdParamsE:
.text._ZN10layer_norm13ln_fwd_kernelINS_13Kernel_traitsI13__nv_bfloat16S2_fS2_fjLj768ELj1ELj4ELj1ELj16ENS_18Kernel_traits_baseILj768ES2_S2_fS2_fjLj128EEEEELb0ELb1ELb1ELb1EEEvNS_9FwdParamsE:
        /* <DEDUP_REMOVED lines=22> */
[----:B------:R-:W5:Y:S01]  /*0160*/  @P0 LDG.E.128 R24, desc[UR6][R8.64+0x200] ;  /* 0x0002000608180981 */ /* 0x000f62000c1e1d00 */
[----:B0-----:R-:W-:Y:S01]  /*0170*/  USHF.L.U32 UR4, UR4, 0x2, URZ ;  /* 0x0000000204047899 */ /* 0x001fe200080006ff */
[----:B------:R-:W-:Y:S02]  /*0180*/  SHF.R.U32.HI R72, RZ, 0x5, R72 ;  /* 0x00000005ff487819 */ /* 0x000fe40000011648 */
[----:B------:R0:W5:Y:S03]  /*0190*/  @P0 LDG.E.128 R20, desc[UR6][R8.64+0x400] ;  /* 0x0004000608140981 */ /* 0x000166000c1e1d00 */
[----:B------:R-:W-:-:S04]  /*01a0*/  LOP3.LUT R72, R72, UR4, RZ, 0xfc, !PT ;  /* 0x0000000448487c12 */ /* 0x000fc8000f8efcff */
[----:B-1----:R-:W-:Y:S02]  /*01b0*/  ISETP.GE.AND P1, PT, R72, UR5, PT ;  /* 0x0000000548007c0c */ /* 0x002fe4000bf26270 */
[----:B---3--:R-:W-:Y:S02]  /*01c0*/  @P0 MOV R2, R12 ;  /* 0x0000000c00020202 */ /* 0x008fe40000000f00 */
[----:B------:R-:W-:Y:S02]  /*01d0*/  @P0 MOV R3, R13 ;  /* 0x0000000d00030202 */ /* 0x000fe40000000f00 */
[----:B------:R-:W-:Y:S02]  /*01e0*/  @P0 MOV R4, R14 ;  /* 0x0000000e00040202 */ /* 0x000fe40000000f00 */
[----:B------:R-:W-:Y:S02]  /*01f0*/  @P0 MOV R5, R15 ;  /* 0x0000000f00050202 */ /* 0x000fe40000000f00 */
[----:B----4-:R-:W-:Y:S01]  /*0200*/  @P0 MOV R6, R16 ;  /* 0x0000001000060202 */ /* 0x010fe20000000f00 */
[----:B------:R-:W-:Y:S01]  /*0210*/  @!P0 IMAD.MOV.U32 R6, RZ, RZ, R16 ;  /* 0x000000ffff068224 */ /* 0x000fe200078e0010 */
[----:B------:R-:W-:-:S02]  /*0220*/  @P0 MOV R7, R17 ;  /* 0x0000001100070202 */ /* 0x000fc40000000f00 */
[----:B0-----:R-:W-:Y:S02]  /*0230*/  @P0 MOV R8, R18 ;  /* 0x0000001200080202 */ /* 0x001fe40000000f00 */
[----:B------:R-:W-:Y:S02]  /*0240*/  @P0 MOV R9, R19 ;  /* 0x0000001300090202 */ /* 0x000fe40000000f00 */
[----:B------:R-:W-:Y:S02]  /*0250*/  @!P0 MOV R2, R12 ;  /* 0x0000000c00028202 */ /* 0x000fe40000000f00 */
[----:B------:R-:W-:Y:S01]  /*0260*/  @!P0 MOV R3, R13 ;  /* 0x0000000d00038202 */ /* 0x000fe20000000f00 */
[----:B------:R-:W-:Y:S01]  /*0270*/  @P0 IMAD.MOV.U32 R13, RZ, RZ, R47 ;  /* 0x000000ffff0d0224 */ /* 0x000fe200078e002f */
[----:B------:R-:W-:Y:S01]  /*0280*/  @!P0 MOV R4, R14 ;  /* 0x0000000e00048202 */ /* 0x000fe20000000f00 */
[----:B------:R-:W-:Y:S01]  /*0290*/  @P0 IMAD.MOV.U32 R73, RZ, RZ, R34 ;  /* 0x000000ffff490224 */ /* 0x000fe200078e0022 */
[----:B------:R-:W-:-:S02]  /*02a0*/  @!P0 MOV R5, R15 ;  /* 0x0000000f00058202 */ /* 0x000fc40000000f00 */
[----:B------:R-:W-:Y:S02]  /*02b0*/  @!P0 MOV R7, R17 ;  /* 0x0000001100078202 */ /* 0x000fe40000000f00 */
[----:B------:R-:W-:Y:S02]  /*02c0*/  @!P0 MOV R8, R18 ;  /* 0x0000001200088202 */ /* 0x000fe40000000f00 */
[----:B------:R-:W-:Y:S02]  /*02d0*/  @!P0 CS2R R30, SRZ ;  /* 0x00000000001e8805 */ /* 0x000fe4000001ff00 */
[----:B------:R-:W-:Y:S02]  /*02e0*/  @!P0 MOV R9, R19 ;  /* 0x0000001300098202 */ /* 0x000fe40000000f00 */
[----:B------:R-:W-:Y:S02]  /*02f0*/  @!P0 CS2R R28, SRZ ;  /* 0x00000000001c8805 */ /* 0x000fe4000001ff00 */
[----:B------:R-:W-:-:S02]  /*0300*/  @P0 MOV R10, R44 ;  /* 0x0000002c000a0202 */ /* 0x000fc40000000f00 */
[----:B------:R-:W-:Y:S02]  /*0310*/  @!P0 CS2R R26, SRZ ;  /* 0x00000000001a8805 */ /* 0x000fe4000001ff00 */
[----:B------:R-:W-:Y:S02]  /*0320*/  @P0 MOV R11, R45 ;  /* 0x0000002d000b0202 */ /* 0x000fe40000000f00 */
[----:B------:R-:W-:Y:S02]  /*0330*/  @P0 MOV R12, R46 ;  /* 0x0000002e000c0202 */ /* 0x000fe40000000f00 */
[----:B------:R-:W-:Y:S02]  /*0340*/  @P0 MOV R14, R40 ;  /* 0x00000028000e0202 */ /* 0x000fe40000000f00 */
[----:B------:R-:W-:Y:S02]  /*0350*/  @P0 MOV R15, R41 ;  /* 0x00000029000f0202 */ /* 0x000fe40000000f00 */
[----:B------:R-:W-:Y:S01]  /*0360*/  @P0 MOV R16, R42 ;  /* 0x0000002a00100202 */ /* 0x000fe20000000f00 */
[----:B------:R-:W-:Y:S01]  /*0370*/  @!P0 IMAD.MOV.U32 R16, RZ, RZ, R42 ;  /* 0x000000ffff108224 */ /* 0x000fe200078e002a */
        /* <DEDUP_REMOVED lines=22> */
[----:B------:R-:W-:Y:S01]  /*04e0*/  @!P0 MOV R74, R35 ;  /* 0x00000023004a8202 */ /* 0x000fe20000000f00 */
[----:B------:R-:W-:Y:S06]  /*04f0*/  @P1 EXIT ;  /* 0x000000000000194d */ /* 0x000fec0003800000 */
[----:B-----5:R-:W-:Y:S02]  /*0500*/  @!P0 CS2R R24, SRZ ;  /* 0x0000000000188805 */ /* 0x020fe4000001ff00 */
[----:B------:R-:W-:Y:S02]  /*0510*/  @!P0 CS2R R22, SRZ ;  /* 0x0000000000168805 */ /* 0x000fe4000001ff00 */
[----:B------:R-:W-:Y:S02]  /*0520*/  @!P0 CS2R R20, SRZ ;  /* 0x0000000000148805 */ /* 0x000fe4000001ff00 */
[----:B------:R-:W-:Y:S01]  /*0530*/  PRMT R76, R69, 0x7632, R76 ;  /* 0x00007632454c7816 */ /* 0x000fe2000000004c */
[----:B------:R-:W0:Y:S01]  /*0540*/  LDCU UR10, c[0x0][0x40c] ;  /* 0x00008180ff0a77ac */ /* 0x000e220008000800 */
[----:B------:R-:W-:Y:S02]  /*0550*/  PRMT R78, R68, 0x7632, R78 ;  /* 0x00007632444e7816 */ /* 0x000fe4000000004e */
[----:B------:R-:W-:Y:S01]  /*0560*/  PRMT R75, R23, 0x7632, R75 ;  /* 0x00007632174b7816 */ /* 0x000fe2000000004b */
[----:B------:R-:W1:Y:S01]  /*0570*/  LDCU.U8 UR8, c[0x0][0x410] ;  /* 0x00008200ff0877ac */ /* 0x000e620008000000 */
[----:B------:R-:W-:-:S02]  /*0580*/  PRMT R77, R22, 0x7632, R77 ;  /* 0x00007632164d7816 */ /* 0x000fc4000000004d */
[----:B------:R-:W-:Y:S01]  /*0590*/  PRMT R79, R21, 0x7632, R79 ;  /* 0x00007632154f7816 */ /* 0x000fe2000000004f */
[----:B------:R-:W2:Y:S01]  /*05a0*/  LDCU UR9, c[0x0][0x448] ;  /* 0x00008900ff0977ac */ /* 0x000ea20008000800 */
[----:B------:R-:W-:Y:S02]  /*05b0*/  PRMT R80, R19, 0x7632, R80 ;  /* 0x0000763213507816 */ /* 0x000fe40000000050 */
[----:B------:R-:W-:Y:S01]  /*05c0*/  PRMT R81, R20, 0x7632, R81 ;  /* 0x0000763214517816 */ /* 0x000fe20000000051 */
[----:B------:R-:W3:Y:S01]  /*05d0*/  LDCU.64 UR4, c[0x0][0x3a0] ;  /* 0x00007400ff0477ac */ /* 0x000ee20008000a00 */
        /* <DEDUP_REMOVED lines=28> */
[----:B0123--:R-:W-:-:S07]  /*07a0*/  PRMT R110, R6, 0x7632, R110 ;  /* 0x00007632066e7816 */ /* 0x00ffce000000006e */
.L_x_8787:
[----:B------:R-:W0:Y:S08]  /*07b0*/  LDC.64 R44, c[0x0][0x3f0] ;  /* 0x0000fc00ff2c7b82 */ /* 0x000e300000000a00 */
[----:B------:R-:W1:Y:S01]  /*07c0*/  LDC R113, c[0x0][0x388] ;  /* 0x0000e200ff717b82 */ /* 0x000e620000000800 */
[----:B0-----:R-:W-:-:S06]  /*07d0*/  IMAD.WIDE R66, R72, 0x4, R44 ;  /* 0x0000000448427825 */ /* 0x001fcc00078e022c */
        /* <DEDUP_REMOVED lines=15> */
[----:B------:R-:W-:Y:S01]  /*08d0*/  IMAD R48, R72, R113, RZ ;  /* 0x0000007148307224 */ /* 0x000fe200078e02ff */
[----:B------:R-:W-:Y:S02]  /*08e0*/  BSSY.RECONVERGENT B0, `(.L_x_8775) ;  /* 0x000006d000007945 */ /* 0x000fe40003800200 */
        /* <DEDUP_REMOVED lines=14> */
[----:B------:R-:W1:Y:S01]  /*09d0*/  @P2 LDC R51, c[0x0][0x40c] ;  /* 0x00010300ff332b82 */ /* 0x000e620000000800 */
[----:B------:R-:W-:Y:S02]  /*09e0*/  @P2 SHF.L.U32 R50, R50, 0x10, RZ ;  /* 0x0000001032322819 */ /* 0x000fe400000006ff */
[----:B0-----:R-:W-:Y:S02]  /*09f0*/  @P2 SHF.L.U32 R44, R33, 0x10, RZ ;  /* 0x00000010212c2819 */ /* 0x001fe400000006ff */
[----:B------:R-:W-:Y:S02]  /*0a00*/  @P2 SHF.L.U32 R49, R49, 0x10, RZ ;  /* 0x0000001031312819 */ /* 0x000fe400000006ff */
[----:B------:R-:W-:Y:S01]  /*0a10*/  @P2 SHF.L.U32 R46, R32, 0x10, RZ ;  /* 0x00000010202e2819 */ /* 0x000fe200000006ff */
[----:B------:R-:W0:Y:S01]  /*0a20*/  @P2 LDC R53, c[0x0][0x40c] ;  /* 0x00010300ff352b82 */ /* 0x000e220000000800 */
[----:B------:R-:W-:Y:S02]  /*0a30*/  @P2 SHF.L.U32 R55, R35, 0x10, RZ ;  /* 0x0000001023372819 */ /* 0x000fe400000006ff */
[----:B------:R-:W-:-:S05]  /*0a40*/  @P2 SHF.L.U32 R59, R108, 0x10, RZ ;  /* 0x000000106c3b2819 */ /* 0x000fca00000006ff */
[----:B------:R-:W4:Y:S08]  /*0a50*/  @P2 LDC R54, c[0x0][0x40c] ;  /* 0x00010300ff362b82 */ /* 0x000f300000000800 */
[----:B------:R-:W4:Y:S01]  /*0a60*/  @P2 LDC R47, c[0x0][0x40c] ;  /* 0x00010300ff2f2b82 */ /* 0x000f220000000800 */
[----:B-1----:R-:W-:-:S07]  /*0a70*/  @P2 FMUL.FTZ R50, R50, R51 ;  /* 0x0000003332322220 */ /* 0x002fce0000410000 */
[----:B------:R-:W1:Y:S01]  /*0a80*/  @P2 LDC R58, c[0x0][0x40c] ;  /* 0x00010300ff3a2b82 */ /* 0x000e620000000800 */
[----:B0-----:R-:W-:Y:S01]  /*0a90*/  @P2 FMUL.FTZ R51, R44, R53 ;  /* 0x000000352c332220 */ /* 0x001fe20000410000 */
[----:B------:R-:W-:Y:S01]  /*0aa0*/  @P2 IMAD.U32 R53, R48, 0x10000, RZ ;  /* 0x0001000030352824 */ /* 0x000fe200078e00ff */
[----:B------:R-:W-:-:S05]  /*0ab0*/  @P2 SHF.L.U32 R48, R110, 0x10, RZ ;  /* 0x000000106e302819 */ /* 0x000fca00000006ff */
[----:B------:R-:W0:Y:S01]  /*0ac0*/  @P2 LDC R56, c[0x0][0x40c] ;  /* 0x00010300ff382b82 */ /* 0x000e220000000800 */
[----:B----4-:R-:W-:Y:S01]  /*0ad0*/  @P2 FMUL.FTZ R54, R49, R54 ;  /* 0x0000003631362220 */ /* 0x010fe20000410000 */
[----:B------:R-:W-:-:S06]  /*0ae0*/  @P2 SHF.L.U32 R49, R34, 0x10, RZ ;  /* 0x0000001022312819 */ /* 0x000fcc00000006ff */
[----:B------:R-:W4:Y:S01]  /*0af0*/  @P2 LDC R60, c[0x0][0x40c] ;  /* 0x00010300ff3c2b82 */ /* 0x000f220000000800 */
[----:B------:R-:W-:Y:S01]  /*0b00*/  @P2 FMUL.FTZ R47, R46, R47 ;  /* 0x0000002f2e2f2220 */ /* 0x000fe20000410000 */
[----:B------:R-:W-:Y:S01]  /*0b10*/  @P2 SHF.L.U32 R46, R6, 0x10, RZ ;  /* 0x00000010062e2819 */ /* 0x000fe200000006ff */
[----:B-1----:R-:W-:Y:S01]  /*0b20*/  @P2 FMUL.FTZ R58, R53, R58 ;  /* 0x0000003a353a2220 */ /* 0x002fe20000410000 */
[----:B------:R-:W-:Y:S01]  /*0b30*/  @P2 SHF.L.U32 R53, R7, 0x10, RZ ;  /* 0x0000001007352819 */ /* 0x000fe200000006ff */
[----:B0-----:R-:W-:Y:S01]  /*0b40*/  @P2 FMUL.FTZ R57, R49, R56 ;  /* 0x0000003831392220 */ /* 0x001fe20000410000 */
[----:B------:R-:W-:Y:S01]  /*0b50*/  @P2 SHF.L.U32 R56, R8, 0x10, RZ ;  /* 0x0000001008382819 */ /* 0x000fe200000006ff */
[----:B----4-:R-:W-:Y:S01]  /*0b60*/  @P2 FMUL.FTZ R61, R55, R60 ;  /* 0x0000003c373d2220 */ /* 0x010fe20000410000 */
[----:B------:R-:W-:Y:S01]  /*0b70*/  @P2 SHF.L.U32 R55, R109, 0x10, RZ ;  /* 0x000000106d372819 */ /* 0x000fe200000006ff */
[----:B------:R-:W-:Y:S01]  /*0b80*/  @P2 IMAD.U32 R60, R9, 0x10000, RZ ;  /* 0x00010000093c2824 */ /* 0x000fe200078e00ff */
[----:B--2---:R-:W-:Y:S01]  /*0b90*/  @!P2 MOV R44, R36 ;  /* 0x00000024002ca202 */ /* 0x004fe20000000f00 */
[----:B------:R-:W-:Y:S01]  /*0ba0*/  @P2 FFMA.FTZ R44, R47, R46, R36 ;  /* 0x0000002e2f2c2223 */ /* 0x000fe20000010024 */
[----:B------:R-:W-:Y:S01]  /*0bb0*/  MOV R45, R37 ;  /* 0x00000025002d7202 */ /* 0x000fe20000000f00 */
[----:B------:R-:W-:Y:S01]  /*0bc0*/  @P2 FFMA.FTZ R45, R50, R48, R37 ;  /* 0x00000030322d2223 */ /* 0x000fe20000010025 */
[----:B------:R-:W-:Y:S01]  /*0bd0*/  MOV R46, R38 ;  /* 0x00000026002e7202 */ /* 0x000fe20000000f00 */
[----:B------:R-:W-:Y:S01]  /*0be0*/  @P2 FFMA.FTZ R46, R51, R53, R38 ;  /* 0x00000035332e2223 */ /* 0x000fe20000010026 */
[----:B------:R-:W-:Y:S01]  /*0bf0*/  MOV R47, R39 ;  /* 0x00000027002f7202 */ /* 0x000fe20000000f00 */
[----:B------:R-:W-:Y:S01]  /*0c00*/  @P2 FFMA.FTZ R47, R54, R55, R39 ;  /* 0x00000037362f2223 */ /* 0x000fe20000010027 */
[----:B---3--:R-:W-:Y:S01]  /*0c10*/  MOV R48, R40 ;  /* 0x0000002800307202 */ /* 0x008fe20000000f00 */
[----:B------:R-:W-:Y:S01]  /*0c20*/  @P2 FFMA.FTZ R48, R57, R56, R40 ;  /* 0x0000003839302223 */ /* 0x000fe20000010028 */
[----:B------:R-:W-:Y:S01]  /*0c30*/  MOV R49, R41 ;  /* 0x0000002900317202 */ /* 0x000fe20000000f00 */
[----:B------:R-:W-:Y:S01]  /*0c40*/  @P2 FFMA.FTZ R49, R58, R59, R41 ;  /* 0x0000003b3a312223 */ /* 0x000fe20000010029 */
[----:B------:R-:W-:Y:S01]  /*0c50*/  MOV R50, R42 ;  /* 0x0000002a00327202 */ /* 0x000fe20000000f00 */
[----:B------:R-:W-:Y:S01]  /*0c60*/  @P2 FFMA.FTZ R50, R61, R60, R42 ;  /* 0x0000003c3d322223 */ /* 0x000fe2000001002a */
[----:B------:R-:W-:Y:S01]  /*0c70*/  MOV R51, R43 ;  /* 0x0000002b00337202 */ /* 0x000fe20000000f00 */
[----:B------:R-:W-:Y:S06]  /*0c80*/  @!P2 BRA `(.L_x_8777) ;  /* 0x0000000000c8a947 */ /* 0x000fec0003800000 */
[----:B------:R-:W-:Y:S02]  /*0c90*/  SHF.L.U32 R52, R52, 0x10, RZ ;  /* 0x0000001034347819 */ /* 0x000fe400000006ff */
[----:B------:R-:W-:-:S03]  /*0ca0*/  SHF.L.U32 R51, R107, 0x10, RZ ;  /* 0x000000106b337819 */ /* 0x000fc600000006ff */
[----:B------:R-:W-:-:S04]  /*0cb0*/  FMUL.FTZ R52, R52, UR10 ;  /* 0x0000000a34347c20 */ /* 0x000fc80008410000 */
[----:B------:R-:W-:Y:S01]  /*0cc0*/  FFMA.FTZ R51, R52, R51, R43 ;  /* 0x0000003334337223 */ /* 0x000fe2000001002b */
[----:B------:R-:W-:Y:S06]  /*0cd0*/  BRA `(.L_x_8777) ;  /* 0x0000000000b47947 */ /* 0x000fec0003800000 */
.L_x_8776:
[----:B------:R-:W0:Y:S01]  /*0ce0*/  @P1 LDC R45, c[0x0][0x40c] ;  /* 0x00010300ff2d1b82 */ /* 0x000e220000000800 */
[----:B------:R-:W-:Y:S02]  /*0cf0*/  @P1 SHF.L.U32 R44, R32, 0x10, RZ ;  /* 0x00000010202c1819 */ /* 0x000fe400000006ff */
[----:B------:R-:W-:Y:S02]  /*0d00*/  @P1 SHF.L.U32 R48, R48, 0x10, RZ ;  /* 0x0000001030301819 */ /* 0x000fe400000006ff */
[----:B------:R-:W-:Y:S02]  /*0d10*/  @P1 SHF.L.U32 R50, R50, 0x10, RZ ;  /* 0x0000001032321819 */ /* 0x000fe400000006ff */
[----:B------:R-:W-:Y:S01]  /*0d20*/  @P1 SHF.L.U32 R49, R49, 0x10, RZ ;  /* 0x0000001031311819 */ /* 0x000fe200000006ff */
[----:B------:R-:W1:Y:S01]  /*0d30*/  @P1 LDC R55, c[0x0][0x40c] ;  /* 0x00010300ff371b82 */ /* 0x000e620000000800 */
[----:B------:R-:W-:Y:S02]  /*0d40*/  @P1 SHF.L.U32 R59, R9, 0x10, RZ ;  /* 0x00000010093b1819 */ /* 0x000fe400000006ff */
[----:B------:R-:W-:-:S05]  /*0d50*/  @P1 SHF.L.U32 R61, R107, 0x10, RZ ;  /* 0x000000106b3d1819 */ /* 0x000fca00000006ff */
[----:B------:R-:W2:Y:S08]  /*0d60*/  @P1 LDC R51, c[0x0][0x40c] ;  /* 0x00010300ff331b82 */ /* 0x000eb00000000800 */
[----:B------:R-:W3:Y:S01]  /*0d70*/  @P1 LDC R53, c[0x0][0x40c] ;  /* 0x00010300ff351b82 */ /* 0x000ee20000000800 */
[----:B0-----:R-:W-:Y:S01]  /*0d80*/  @P1 FMUL.FTZ R47, R44, R45 ;  /* 0x0000002d2c2f1220 */ /* 0x001fe20000410000 */
[----:B------:R-:W-:Y:S01]  /*0d90*/  @P1 IMAD.U32 R44, R33, 0x10000, RZ ;  /* 0x00010000212c1824 */ /* 0x000fe200078e00ff */
[----:B------:R-:W-:-:S05]  /*0da0*/  @P1 SHF.L.U32 R45, R34, 0x10, RZ ;  /* 0x00000010222d1819 */ /* 0x000fca00000006ff */
[----:B------:R-:W0:Y:S01]  /*0db0*/  @P1 LDC R46, c[0x0][0x40c] ;  /* 0x00010300ff2e1b82 */ /* 0x000e220000000800 */
[----:B-1----:R-:W-:Y:S01]  /*0dc0*/  @P1 FMUL.FTZ R57, R48, R55 ;  /* 0x0000003730391220 */ /* 0x002fe20000410000 */
[----:B------:R-:W-:Y:S02]  /*0dd0*/  @P1 SHF.L.U32 R55, R52, 0x10, RZ ;  /* 0x0000001034371819 */ /* 0x000fe400000006ff */
[----:B------:R-:W-:Y:S02]  /*0de0*/  @P1 SHF.L.U32 R52, R7, 0x10, RZ ;  /* 0x0000001007341819 */ /* 0x000fe400000006ff */
[----:B------:R-:W-:Y:S02]  /*0df0*/  @P1 SHF.L.U32 R48, R6, 0x10, RZ ;  /* 0x0000001006301819 */ /* 0x000fe400000006ff */
[----:B------:R-:W1:Y:S01]  /*0e00*/  @P1 LDC R56, c[0x0][0x40c] ;  /* 0x00010300ff381b82 */ /* 0x000e620000000800 */
[----:B--2---:R-:W-:Y:S01]  /*0e10*/  @P1 FMUL.FTZ R50, R50, R51 ;  /* 0x0000003332321220 */ /* 0x004fe20000410000 */
[----:B------:R-:W-:-:S06]  /*0e20*/  @P1 SHF.L.U32 R51, R35, 0x10, RZ ;  /* 0x0000001023331819 */ /* 0x000fcc00000006ff */
[----:B------:R-:W2:Y:S01]  /*0e30*/  @P1 LDC R60, c[0x0][0x40c] ;  /* 0x00010300ff3c1b82 */ /* 0x000ea20000000800 */
[----:B---3--:R-:W-:-:S07]  /*0e40*/  @P1 FMUL.FTZ R53, R44, R53 ;  /* 0x000000352c351220 */ /* 0x008fce0000410000 */
[----:B------:R-:W3:Y:S01]  /*0e50*/  @P1 LDC R58, c[0x0][0x40c] ;  /* 0x00010300ff3a1b82 */ /* 0x000ee20000000800 */
[----:B0-----:R-:W-:Y:S01]  /*0e60*/  @P1 FMUL.FTZ R54, R49, R46 ;  /* 0x0000002e31361220 */ /* 0x001fe20000410000 */
[----:B------:R-:W-:Y:S02]  /*0e70*/  @P1 SHF.L.U32 R49, R110, 0x10, RZ ;  /* 0x000000106e311819 */ /* 0x000fe400000006ff */
[----:B------:R-:W-:Y:S01]  /*0e80*/  MOV R46, RZ ;  /* 0x000000ff002e7202 */ /* 0x000fe20000000f00 */
[----:B------:R-:W-:Y:S01]  /*0e90*/  @P1 FMUL.FTZ R46, R53, R52 ;  /* 0x00000034352e1220 */ /* 0x000fe20000410000 */
[----:B------:R-:W-:Y:S01]  /*0ea0*/  @P1 SHF.L.U32 R53, R109, 0x10, RZ ;  /* 0x000000106d351819 */ /* 0x000fe200000006ff */
[----:B-1----:R-:W-:Y:S01]  /*0eb0*/  @P1 FMUL.FTZ R56, R45, R56 ;  /* 0x000000382d381220 */ /* 0x002fe20000410000 */
[----:B------:R-:W-:Y:S02]  /*0ec0*/  CS2R R44, SRZ ;  /* 0x00000000002c7805 */ /* 0x000fe4000001ff00 */
[----:B------:R-:W-:Y:S01]  /*0ed0*/  @P1 SHF.L.U32 R52, R108, 0x10, RZ ;  /* 0x000000106c341819 */ /* 0x000fe200000006ff */
[----:B------:R-:W-:Y:S01]  /*0ee0*/  @P1 FMUL.FTZ R44, R47, R48 ;  /* 0x000000302f2c1220 */ /* 0x000fe20000410000 */
[----:B------:R-:W-:Y:S01]  /*0ef0*/  @P1 FMUL.FTZ R45, R50, R49 ;  /* 0x00000031322d1220 */ /* 0x000fe20000410000 */
[----:B------:R-:W-:-:S02]  /*0f00*/  CS2R R48, SRZ ;  /* 0x0000000000307805 */ /* 0x000fc4000001ff00 */
[----:B------:R-:W-:Y:S01]  /*0f10*/  MOV R47, RZ ;  /* 0x000000ff002f7202 */ /* 0x000fe20000000f00 */
[----:B------:R-:W-:Y:S01]  /*0f20*/  @P1 FMUL.FTZ R47, R54, R53 ;  /* 0x00000035362f1220 */ /* 0x000fe20000410000 */
[----:B--2---:R-:W-:Y:S01]  /*0f30*/  @P1 FMUL.FTZ R60, R55, R60 ;  /* 0x0000003c373c1220 */ /* 0x004fe20000410000 */
[----:B------:R-:W-:Y:S02]  /*0f40*/  @P1 IMAD.U32 R55, R8, 0x10000, RZ ;  /* 0x0001000008371824 */ /* 0x000fe400078e00ff */
[----:B------:R-:W-:Y:S02]  /*0f50*/  @P1 FMUL.FTZ R49, R57, R52 ;  /* 0x0000003439311220 */ /* 0x000fe40000410000 */
[----:B------:R-:W-:Y:S01]  /*0f60*/  @P1 FMUL.FTZ R48, R56, R55 ;  /* 0x0000003738301220 */ /* 0x000fe20000410000 */
[----:B---3--:R-:W-:Y:S01]  /*0f70*/  @P1 FMUL.FTZ R58, R51, R58 ;  /* 0x0000003a333a1220 */ /* 0x008fe20000410000 */
[----:B------:R-:W-:Y:S02]  /*0f80*/  CS2R R50, SRZ ;  /* 0x0000000000327805 */ /* 0x000fe4000001ff00 */
[----:B------:R-:W-:Y:S01]  /*0f90*/  @P1 FMUL.FTZ R51, R60, R61 ;  /* 0x0000003d3c331220 */ /* 0x000fe20000410000 */
[----:B------:R-:W-:-:S07]  /*0fa0*/  @P1 FMUL.FTZ R50, R58, R59 ;  /* 0x0000003b3a321220 */ /* 0x000fce0000410000 */
.L_x_8777:
[----:B------:R-:W-:Y:S05]  /*0fb0*/  BSYNC.RECONVERGENT B0 ;  /* 0x0000000000007941 */ /* 0x000fea0003800200 */
.L_x_8775:
[----:B------:R-:W0:Y:S01]  /*0fc0*/  LDC.64 R114, c[0x0][0x3a8] ;  /* 0x0000ea00ff727b82 */ /* 0x000e220000000a00 */
[----:B------:R-:W-:Y:S02]  /*0fd0*/  @P1 IADD3 R59, PT, PT, R65, 0x20, RZ ;  /* 0x00000020413b1810 */ /* 0x000fe40007ffe0ff */
[----:B------:R-:W-:-:S05]  /*0fe0*/  @P0 IADD3 R61, PT, PT, R111, 0x20, RZ ;  /* 0x000000206f3d0810 */ /* 0x000fca0007ffe0ff */
[----:B------:R-:W1:Y:S08]  /*0ff0*/  @P1 LDC.64 R54, c[0x0][0x390] ;  /* 0x0000e400ff361b82 */ /* 0x000e700000000a00 */
[----:B------:R-:W2:Y:S01]  /*1000*/  @P0 LDC.64 R52, c[0x0][0x3a0] ;  /* 0x0000e800ff340b82 */ /* 0x000ea20000000a00 */
[----:B0-----:R-:W-:-:S05]  /*1010*/  IMAD.WIDE.U32 R56, R111, 0x20, R114 ;  /* 0x000000206f387825 */ /* 0x001fca00078e0072 */
[----:B------:R0:W-:Y:S01]  /*1020*/  STG.E.128 desc[UR6][R56.64], R44 ;  /* 0x0000002c38007986 */ /* 0x0001e2000c101d06 */
[----:B-1----:R-:W-:-:S03]  /*1030*/  @P1 IMAD.WIDE.U32 R54, R59, 0x10, R54 ;  /* 0x000000103b361825 */ /* 0x002fc600078e0036 */
[----:B------:R0:W-:Y:S04]  /*1040*/  STG.E.128 desc[UR6][R56.64+0x10], R48 ;  /* 0x0000103038007986 */ /* 0x0001e8000c101d06 */
[----:B------:R0:W5:Y:S01]  /*1050*/  @P1 LDG.E.128 R32, desc[UR6][R54.64] ;  /* 0x0000000636201981 */ /* 0x000162000c1e1d00 */
[----:B--2---:R-:W-:-:S05]  /*1060*/  @P0 IMAD.WIDE.U32 R52, R61, 0x20, R52 ;  /* 0x000000203d340825 */ /* 0x004fca00078e0034 */
[----:B------:R0:W5:Y:S04]  /*1070*/  @P0 LDG.E.128 R36, desc[UR6][R52.64] ;  /* 0x0000000634240981 */ /* 0x000168000c1e1d00 */
[----:B------:R0:W5:Y:S01]  /*1080*/  @P0 LDG.E.128 R40, desc[UR6][R52.64+0x10] ;  /* 0x0000100634280981 */ /* 0x000162000c1e1d00 */
[----:B------:R-:W-:Y:S04]  /*1090*/  BSSY.RECONVERGENT B0, `(.L_x_8778) ;  /* 0x000006b000007945 */ /* 0x000fe80003800200 */
[----:B------:R-:W-:Y:S05]  /*10a0*/  @!P0 BRA `(.L_x_8779) ;  /* 0x0000000000d88947 */ /* 0x000fea0003800000 */
[----:B------:R-:W-:-:S13]  /*10b0*/  ISETP.GT.AND P2, PT, R66, RZ, PT ;  /* 0x000000ff4200720c */ /* 0x000fda0003f44270 */
[----:B0-----:R-:W0:Y:S01]  /*10c0*/  @P2 LDC R54, c[0x0][0x40c] ;  /* 0x00010300ff362b82 */ /* 0x001e220000000800 */
[C---:B-----5:R-:W-:Y:S02]  /*10d0*/  @P2 SHF.L.U32 R53, R32.reuse, 0x10, RZ ;  /* 0x0000001020352819 */ /* 0x060fe400000006ff */
        /* <DEDUP_REMOVED lines=8> */
[----:B------:R-:W-:-:S05]  /*1160*/  @P2 PRMT R53, R33, 0x7632, R53 ;  /* 0x0000763221352816 */ /* 0x000fca0000000035 */
[----:B------:R-:W-:Y:S01]  /*1170*/  @P2 IMAD.U32 R59, R53, 0x10000, RZ ;  /* 0x00010000353b2824 */ /* 0x000fe200078e00ff */
[----:B------:R-:W0:Y:S01]  /*1180*/  @P2 LDC R67, c[0x0][0x40c] ;  /* 0x00010300ff432b82 */ /* 0x000e220000000800 */
[----:B------:R-:W-:Y:S02]  /*1190*/  MOV R53, R37 ;  /* 0x0000002500357202 */ /* 0x000fe40000000f00 */
[----:B-1----:R-:W-:-:S05]  /*11a0*/  @P2 FMUL.FTZ R60, R59, R60 ;  /* 0x0000003c3b3c2220 */ /* 0x002fca0000410000 */
[----:B------:R-:W1:Y:S01]  /*11b0*/  @P2 LDC R56, c[0x0][0x40c] ;  /* 0x00010300ff382b82 */ /* 0x000e620000000800 */
[----:B--2---:R-:W-:Y:S01]  /*11c0*/  @P2 FMUL.FTZ R54, R52, R55 ;  /* 0x0000003734362220 */ /* 0x004fe20000410000 */
[----:B------:R-:W-:Y:S02]  /*11d0*/  @P2 SHF.L.U32 R55, R14, 0x10, RZ ;  /* 0x000000100e372819 */ /* 0x000fe400000006ff */
[----:B------:R-:W-:-:S03]  /*11e0*/  MOV R52, R36 ;  /* 0x0000002400347202 */ /* 0x000fc60000000f00 */
[----:B------:R-:W-:Y:S01]  /*11f0*/  @P2 FFMA.FTZ R52, R63, R55, R36 ;  /* 0x000000373f342223 */ /* 0x000fe20000010024 */
[----:B------:R-:W2:Y:S01]  /*1200*/  @P2 LDC R57, c[0x0][0x40c] ;  /* 0x00010300ff392b82 */ /* 0x000ea20000000800 */
[----:B---3--:R-:W-:Y:S01]  /*1210*/  @P2 FMUL.FTZ R61, R61, R58 ;  /* 0x0000003a3d3d2220 */ /* 0x008fe20000410000 */
[----:B------:R-:W-:Y:S02]  /*1220*/  @P2 SHF.L.U32 R58, R106, 0x10, RZ ;  /* 0x000000106a3a2819 */ /* 0x000fe400000006ff */
[----:B------:R-:W-:Y:S02]  /*1230*/  @P2 SHF.L.U32 R63, R35, 0x10, RZ ;  /* 0x00000010233f2819 */ /* 0x000fe400000006ff */
[----:B------:R-:W-:Y:S01]  /*1240*/  MOV R55, R39 ;  /* 0x0000002700377202 */ /* 0x000fe20000000f00 */
[----:B------:R-:W-:Y:S01]  /*1250*/  @P2 FFMA.FTZ R53, R54, R58, R37 ;  /* 0x0000003a36352223 */ /* 0x000fe20000010025 */
[----:B0-----:R-:W-:Y:S01]  /*1260*/  @P2 FMUL.FTZ R59, R62, R67 ;  /* 0x000000433e3b2220 */ /* 0x001fe20000410000 */
[----:B------:R-:W-:-:S02]  /*1270*/  @P2 PRMT R62, R34, 0x7632, R62 ;  /* 0x00007632223e2816 */ /* 0x000fc4000000003e */
[----:B------:R-:W-:Y:S02]  /*1280*/  @P2 SHF.L.U32 R58, R15, 0x10, RZ ;  /* 0x000000100f3a2819 */ /* 0x000fe400000006ff */
[----:B------:R-:W-:Y:S02]  /*1290*/  @P2 SHF.L.U32 R64, R62, 0x10, RZ ;  /* 0x000000103e402819 */ /* 0x000fe400000006ff */
[----:B------:R-:W-:Y:S01]  /*12a0*/  @P2 SHF.L.U32 R62, R105, 0x10, RZ ;  /* 0x00000010693e2819 */ /* 0x000fe200000006ff */
[----:B-1----:R-:W-:Y:S01]  /*12b0*/  @P2 FMUL.FTZ R67, R63, R56 ;  /* 0x000000383f432220 */ /* 0x002fe20000410000 */
[----:B------:R-:W-:Y:S01]  /*12c0*/  MOV R54, R38 ;  /* 0x0000002600367202 */ /* 0x000fe20000000f00 */
[----:B------:R-:W-:Y:S01]  /*12d0*/  @P2 FFMA.FTZ R54, R61, R58, R38 ;  /* 0x0000003a3d362223 */ /* 0x000fe20000010026 */
[----:B------:R-:W-:Y:S01]  /*12e0*/  @P2 SHF.L.U32 R61, R104, 0x10, RZ ;  /* 0x00000010683d2819 */ /* 0x000fe200000006ff */
[----:B------:R-:W-:Y:S01]  /*12f0*/  @P2 FFMA.FTZ R55, R60, R62, R39 ;  /* 0x0000003e3c372223 */ /* 0x000fe20000010027 */
[----:B------:R-:W-:Y:S01]  /*1300*/  @P2 SHF.L.U32 R60, R16, 0x10, RZ ;  /* 0x00000010103c2819 */ /* 0x000fe200000006ff */
[--C-:B------:R-:W-:Y:S01]  /*1310*/  IMAD.MOV.U32 R56, RZ, RZ, R40.reuse ;  /* 0x000000ffff387224 */ /* 0x100fe200078e0028 */
[----:B------:R-:W-:Y:S01]  /*1320*/  @P2 SHF.L.U32 R63, R17, 0x10, RZ ;  /* 0x00000010113f2819 */ /* 0x000fe200000006ff */
[----:B--2---:R-:W-:Y:S01]  /*1330*/  @P2 FMUL.FTZ R64, R64, R57 ;  /* 0x0000003940402220 */ /* 0x004fe20000410000 */
[----:B------:R-:W-:Y:S01]  /*1340*/  MOV R57, R41 ;  /* 0x0000002900397202 */ /* 0x000fe20000000f00 */
[----:B------:R-:W-:Y:S01]  /*1350*/  @P2 FFMA.FTZ R56, R59, R60, R40 ;  /* 0x0000003c3b382223 */ /* 0x000fe20000010028 */
[----:B------:R-:W-:Y:S01]  /*1360*/  MOV R58, R42 ;  /* 0x0000002a003a7202 */ /* 0x000fe20000000f00 */
[----:B------:R-:W-:Y:S01]  /*1370*/  @P2 FFMA.FTZ R57, R64, R61, R41 ;  /* 0x0000003d40392223 */ /* 0x000fe20000010029 */
        /* <DEDUP_REMOVED lines=9> */
.L_x_8779:
[----:B0-----:R-:W0:Y:S01]  /*1410*/  @P1 LDC R55, c[0x0][0x40c] ;  /* 0x00010300ff371b82 */ /* 0x001e220000000800 */
[C---:B-----5:R-:W-:Y:S02]  /*1420*/  @P1 PRMT R52, R32.reuse, 0x7632, R52 ;  /* 0x0000763220341816 */ /* 0x060fe40000000034 */
[----:B------:R-:W-:Y:S02]  /*1430*/  @P1 SHF.L.U32 R54, R32, 0x10, RZ ;  /* 0x0000001020361819 */ /* 0x000fe400000006ff */
[----:B------:R-:W-:Y:S01]  /*1440*/  @P1 SHF.L.U32 R58, R33, 0x10, RZ ;  /* 0x00000010213a1819 */ /* 0x000fe200000006ff */
[----:B------:R-:W-:Y:S01]  /*1450*/  @P1 IMAD.U32 R53, R52, 0x10000, RZ ;  /* 0x0001000034351824 */ /* 0x000fe200078e00ff */
[----:B------:R-:W-:Y:S01]  /*1460*/  @P1 SHF.L.U32 R60, R106, 0x10, RZ ;  /* 0x000000106a3c1819 */ /* 0x000fe200000006ff */
[----:B------:R-:W1:Y:S01]  /*1470*/  @P1 LDC R56, c[0x0][0x40c] ;  /* 0x00010300ff381b82 */ /* 0x000e620000000800 */
[----:B------:R-:W-:Y:S01]  /*1480*/  @P1 SHF.L.U32 R57, R14, 0x10, RZ ;  /* 0x000000100e391819 */ /* 0x000fe200000006ff */
[----:B------:R-:W-:Y:S01]  /*1490*/  HFMA2 R52, -RZ, RZ, 0, 0 ;  /* 0x00000000ff347431 */ /* 0x000fe200000001ff */
[----:B------:R-:W-:-:S02]  /*14a0*/  @P1 SHF.L.U32 R62, R15, 0x10, RZ ;  /* 0x000000100f3e1819 */ /* 0x000fc400000006ff */
[----:B------:R-:W-:-:S03]  /*14b0*/  @P1 SHF.L.U32 R64, R34, 0x10, RZ ;  /* 0x0000001022401819 */ /* 0x000fc600000006ff */
[----:B------:R-:W2:Y:S08]  /*14c0*/  @P1 LDC R59, c[0x0][0x40c] ;  /* 0x00010300ff3b1b82 */ /* 0x000eb00000000800 */
[----:B------:R-:W3:Y:S01]  /*14d0*/  @P1 LDC R63, c[0x0][0x40c] ;  /* 0x00010300ff3f1b82 */ /* 0x000ee20000000800 */
[----:B0-----:R-:W-:-:S04]  /*14e0*/  @P1 FMUL.FTZ R54, R54, R55 ;  /* 0x0000003736361220 */ /* 0x001fc80000410000 */
[----:B------:R-:W-:Y:S01]  /*14f0*/  @P1 FMUL.FTZ R52, R54, R57 ;  /* 0x0000003936341220 */ /* 0x000fe20000410000 */
[----:B------:R-:W-:Y:S02]  /*1500*/  HFMA2 R54, -RZ, RZ, 0, 0 ;  /* 0x00000000ff367431 */ /* 0x000fe400000001ff */
[----:B------:R-:W0:Y:S01]  /*1510*/  @P1 LDC R67, c[0x0][0x40c] ;  /* 0x00010300ff431b82 */ /* 0x000e220000000800 */
[----:B-1----:R-:W-:Y:S01]  /*1520*/  @P1 FMUL.FTZ R55, R53, R56 ;  /* 0x0000003835371220 */ /* 0x002fe20000410000 */
[----:B------:R-:W-:-:S04]  /*1530*/  @P1 PRMT R53, R33, 0x7632, R53 ;  /* 0x0000763221351816 */ /* 0x000fc80000000035 */
[----:B------:R-:W-:Y:S01]  /*1540*/  @P1 SHF.L.U32 R56, R53, 0x10, RZ ;  /* 0x0000001035381819 */ /* 0x000fe200000006ff */
[----:B--2---:R-:W-:Y:S01]  /*1550*/  @P1 FMUL.FTZ R61, R58, R59 ;  /* 0x0000003b3a3d1220 */ /* 0x004fe20000410000 */
[----:B------:R-:W-:Y:S01]  /*1560*/  MOV R53, RZ ;  /* 0x000000ff00357202 */ /* 0x000fe20000000f00 */
[----:B------:R-:W1:Y:S01]  /*1570*/  @P1 LDC R59, c[0x0][0x40c] ;  /* 0x00010300ff3b1b82 */ /* 0x000e620000000800 */
[----:B------:R-:W-:Y:S01]  /*1580*/  @P1 FMUL.FTZ R53, R60, R55 ;  /* 0x000000373c351220 */ /* 0x000fe20000410000 */
[----:B------:R-:W-:Y:S01]  /*1590*/  @P1 FMUL.FTZ R54, R61, R62 ;  /* 0x0000003e3d361220 */ /* 0x000fe20000410000 */
[----:B------:R-:W-:Y:S01]  /*15a0*/  @P1 SHF.L.U32 R62, R105, 0x10, RZ ;  /* 0x00000010693e1819 */ /* 0x000fe200000006ff */
[----:B------:R-:W-:Y:S01]  /*15b0*/  IMAD.MOV.U32 R55, RZ, RZ, RZ ;  /* 0x000000ffff377224 */ /* 0x000fe200078e00ff */
[----:B------:R-:W-:Y:S01]  /*15c0*/  @P1 PRMT R61, R34, 0x7632, R61 ;  /* 0x00007632223d1816 */ /* 0x000fe2000000003d */
[----:B---3--:R-:W-:Y:S01]  /*15d0*/  @P1 FMUL.FTZ R57, R56, R63 ;  /* 0x0000003f38391220 */ /* 0x008fe20000410000 */
[----:B------:R-:W-:Y:S01]  /*15e0*/  @P1 SHF.L.U32 R63, R16, 0x10, RZ ;  /* 0x00000010103f1819 */ /* 0x000fe200000006ff */
[----:B------:R-:W2:Y:S01]  /*15f0*/  @P1 LDC R58, c[0x0][0x40c] ;  /* 0x00010300ff3a1b82 */ /* 0x000ea20000000800 */
[----:B------:R-:W-:Y:S01]  /*1600*/  MOV R56, RZ ;  /* 0x000000ff00387202 */ /* 0x000fe20000000f00 */
[----:B------:R-:W-:Y:S01]  /*1610*/  @P1 FMUL.FTZ R55, R62, R57 ;  /* 0x000000393e371220 */ /* 0x000fe20000410000 */
[----:B------:R-:W-:Y:S01]  /*1620*/  @P1 SHF.L.U32 R62, R61, 0x10, RZ ;  /* 0x000000103d3e1819 */ /* 0x000fe200000006ff */
[----:B------:R-:W-:Y:S01]  /*1630*/  HFMA2 R57, -RZ, RZ, 0, 0 ;  /* 0x00000000ff397431 */ /* 0x000fe200000001ff */
[----:B------:R-:W-:Y:S01]  /*1640*/  @P1 PRMT R61, R35, 0x7632, R61 ;  /* 0x00007632233d1816 */ /* 0x000fe2000000003d */
[----:B0-----:R-:W-:Y:S01]  /*1650*/  @P1 FMUL.FTZ R64, R64, R67 ;  /* 0x0000004340401220 */ /* 0x001fe20000410000 */
[----:B------:R-:W-:Y:S01]  /*1660*/  @P1 SHF.L.U32 R67, R103, 0x10, RZ ;  /* 0x0000001067431819 */ /* 0x000fe200000006ff */
[----:B------:R-:W0:Y:S01]  /*1670*/  @P1 LDC R60, c[0x0][0x40c] ;  /* 0x00010300ff3c1b82 */ /* 0x000e220000000800 */
[----:B------:R-:W-:Y:S01]  /*1680*/  @P1 SHF.L.U32 R61, R61, 0x10, RZ ;  /* 0x000000103d3d1819 */ /* 0x000fe200000006ff */
[----:B------:R-:W-:Y:S01]  /*1690*/  @P1 FMUL.FTZ R56, R64, R63 ;  /* 0x0000003f40381220 */ /* 0x000fe20000410000 */
[----:B------:R-:W-:-:S02]  /*16a0*/  @P1 SHF.L.U32 R63, R35, 0x10, RZ ;  /* 0x00000010233f1819 */ /* 0x000fc400000006ff */
[----:B------:R-:W-:Y:S01]  /*16b0*/  @P1 SHF.L.U32 R64, R104, 0x10, RZ ;  /* 0x0000001068401819 */ /* 0x000fe200000006ff */
[----:B-1----:R-:W-:Y:S01]  /*16c0*/  @P1 FMUL.FTZ R59, R62, R59 ;  /* 0x0000003b3e3b1220 */ /* 0x002fe20000410000 */
[----:B------:R-:W-:-:S03]  /*16d0*/  @P1 SHF.L.U32 R62, R17, 0x10, RZ ;  /* 0x00000010113e1819 */ /* 0x000fc600000006ff */
[----:B------:R-:W-:Y:S01]  /*16e0*/  @P1 FMUL.FTZ R57, R64, R59 ;  /* 0x0000003b40391220 */ /* 0x000fe20000410000 */
[----:B--2---:R-:W-:Y:S01]  /*16f0*/  @P1 FMUL.FTZ R63, R63, R58 ;  /* 0x0000003a3f3f1220 */ /* 0x004fe20000410000 */
[----:B------:R-:W-:-:S03]  /*1700*/  CS2R R58, SRZ ;  /* 0x00000000003a7805 */ /* 0x000fc6000001ff00 */
[----:B------:R-:W-:Y:S01]  /*1710*/  @P1 FMUL.FTZ R58, R63, R62 ;  /* 0x0000003e3f3a1220 */ /* 0x000fe20000410000 */
[----:B0-----:R-:W-:-:S04]  /*1720*/  @P1 FMUL.FTZ R60, R61, R60 ;  /* 0x0000003c3d3c1220 */ /* 0x001fc80000410000 */
[----:B------:R-:W-:-:S07]  /*1730*/  @P1 FMUL.FTZ R59, R67, R60 ;  /* 0x0000003c433b1220 */ /* 0x000fce0000410000 */
.L_x_8780:
[----:B------:R-:W-:Y:S05]  /*1740*/  BSYNC.RECONVERGENT B0 ;  /* 0x0000000000007941 */ /* 0x000fea0003800200 */
.L_x_8778:
        /* <DEDUP_REMOVED lines=9> */
[----:B------:R0:W-:Y:S04]  /*17e0*/  STG.E.128 desc[UR6][R64.64+0x10], R56 ;  /* 0x0000103840007986 */ /* 0x0001e8000c101d06 */
[----:B------:R0:W5:Y:S04]  /*17f0*/  @P1 LDG.E.128 R32, desc[UR6][R62.64] ;  /* 0x000000063e201981 */ /* 0x000168000c1e1d00 */
[----:B------:R0:W5:Y:S04]  /*1800*/  @P0 LDG.E.128 R36, desc[UR6][R60.64] ;  /* 0x000000063c240981 */ /* 0x000168000c1e1d00 */
[----:B------:R0:W5:Y:S01]  /*1810*/  @P0 LDG.E.128 R40, desc[UR6][R60.64+0x10] ;  /* 0x000010063c280981 */ /* 0x000162000c1e1d00 */
[----:B------:R-:W-:Y:S04]  /*1820*/  BSSY.RECONVERGENT B0, `(.L_x_8781) ;  /* 0x000006b000007945 */ /* 0x000fe80003800200 */
[----:B------:R-:W-:Y:S05]  /*1830*/  @!P0 BRA `(.L_x_8782) ;  /* 0x0000000000d88947 */ /* 0x000fea0003800000 */
[----:B------:R-:W-:-:S13]  /*1840*/  ISETP.GT.AND P0, PT, R66, RZ, PT ;  /* 0x000000ff4200720c */ /* 0x000fda0003f04270 */
[----:B0-----:R-:W0:Y:S01]  /*1850*/  @P0 LDC R62, c[0x0][0x40c] ;  /* 0x00010300ff3e0b82 */ /* 0x001e220000000800 */
[C---:B-----5:R-:W-:Y:S01]  /*1860*/  @P0 PRMT R60, R32.reuse, 0x7632, R60 ;  /* 0x00007632203c0816 */ /* 0x060fe2000000003c */
[----:B------:R-:W-:Y:S01]  /*1870*/  @P0 IMAD.U32 R61, R32, 0x10000, RZ ;  /* 0x00010000203d0824 */ /* 0x000fe200078e00ff */
[----:B------:R-:W-:Y:S02]  /*1880*/  @P0 SHF.L.U32 R64, R102, 0x10, RZ ;  /* 0x0000001066400819 */ /* 0x000fe400000006ff */
[----:B------:R-:W-:-:S03]  /*1890*/  @P0 SHF.L.U32 R60, R60, 0x10, RZ ;  /* 0x000000103c3c0819 */ /* 0x000fc600000006ff */
[----:B------:R-:W1:Y:S08]  /*18a0*/  @P0 LDC R63, c[0x0][0x40c] ;  /* 0x00010300ff3f0b82 */ /* 0x000e700000000800 */
[----:B------:R-:W2:Y:S08]  /*18b0*/  @P0 LDC R66, c[0x0][0x40c] ;  /* 0x00010300ff420b82 */ /* 0x000eb00000000800 */
[----:B------:R-:W3:Y:S01]  /*18c0*/  @P0 LDC R67, c[0x0][0x40c] ;  /* 0x00010300ff430b82 */ /* 0x000ee20000000800 */
[----:B0-----:R-:W-:Y:S01]  /*18d0*/  @P0 FMUL.FTZ R65, R61, R62 ;  /* 0x0000003e3d410220 */ /* 0x001fe20000410000 */
[----:B------:R-:W-:Y:S01]  /*18e0*/  MOV R61, R37 ;  /* 0x00000025003d7202 */ /* 0x000fe20000000f00 */
[----:B-1----:R-:W-:Y:S01]  /*18f0*/  @P0 FMUL.FTZ R62, R60, R63 ;  /* 0x0000003f3c3e0220 */ /* 0x002fe20000410000 */
[----:B------:R-:W-:-:S04]  /*1900*/  @P0 SHF.L.U32 R63, R70, 0x10, RZ ;  /* 0x00000010463f0819 */ /* 0x000fc800000006ff */
[----:B------:R-:W0:Y:S01]  /*1910*/  @P0 LDC R117, c[0x0][0x40c] ;  /* 0x00010300ff750b82 */ /* 0x000e220000000800 */
[----:B------:R-:W-:Y:S01]  /*1920*/  MOV R60, R36 ;  /* 0x00000024003c7202 */ /* 0x000fe20000000f00 */
[----:B------:R-:W-:Y:S01]  /*1930*/  @P0 FFMA.FTZ R61, R62, R64, R37 ;  /* 0x000000403e3d0223 */ /* 0x000fe20000010025 */
[----:B------:R-:W-:Y:S01]  /*1940*/  @P0 PRMT R62, R33, 0x7632, R62 ;  /* 0x00007632213e0816 */ /* 0x000fe2000000003e */
[----:B------:R-:W-:Y:S01]  /*1950*/  @P0 FFMA.FTZ R60, R65, R63, R36 ;  /* 0x0000003f413c0223 */ /* 0x000fe20000010024 */
[----:B------:R-:W-:Y:S02]  /*1960*/  @P0 SHF.L.U32 R63, R33, 0x10, RZ ;  /* 0x00000010213f0819 */ /* 0x000fe400000006ff */
[----:B------:R-:W-:Y:S02]  /*1970*/  @P0 SHF.L.U32 R64, R62, 0x10, RZ ;  /* 0x000000103e400819 */ /* 0x000fe400000006ff */
[----:B------:R-:W-:Y:S01]  /*1980*/  MOV R62, R38 ;  /* 0x00000026003e7202 */ /* 0x000fe20000000f00 */
[----:B--2---:R-:W-:Y:S01]  /*1990*/  @P0 FMUL.FTZ R65, R63, R66 ;  /* 0x000000423f410220 */ /* 0x004fe20000410000 */
[----:B------:R-:W-:Y:S01]  /*19a0*/  @P0 SHF.L.U32 R63, R71, 0x10, RZ ;  /* 0x00000010473f0819 */ /* 0x000fe200000006ff */
[----:B------:R-:W1:Y:S01]  /*19b0*/  @P0 LDC R66, c[0x0][0x40c] ;  /* 0x00010300ff420b82 */ /* 0x000e620000000800 */
[----:B---3--:R-:W-:Y:S01]  /*19c0*/  @P0 FMUL.FTZ R64, R64, R67 ;  /* 0x0000004340400220 */ /* 0x008fe20000410000 */
[----:B------:R-:W-:-:S02]  /*19d0*/  @P0 SHF.L.U32 R67, R100, 0x10, RZ ;  /* 0x0000001064430819 */ /* 0x000fc400000006ff */
[----:B------:R-:W-:Y:S01]  /*19e0*/  @P0 FFMA.FTZ R62, R65, R63, R38 ;  /* 0x0000003f413e0223 */ /* 0x000fe20000010026 */
[----:B------:R-:W-:Y:S02]  /*19f0*/  @P0 SHF.L.U32 R65, R101, 0x10, RZ ;  /* 0x0000001065410819 */ /* 0x000fe400000006ff */
[----:B------:R-:W-:-:S03]  /*1a00*/  MOV R63, R39 ;  /* 0x00000027003f7202 */ /* 0x000fc60000000f00 */
[----:B------:R-:W-:Y:S01]  /*1a10*/  @P0 FFMA.FTZ R63, R64, R65, R39 ;  /* 0x00000041403f0223 */ /* 0x000fe20000010027 */
[----:B------:R-:W-:Y:S01]  /*1a20*/  @P0 IMAD.U32 R64, R34, 0x10000, RZ ;  /* 0x0001000022400824 */ /* 0x000fe200078e00ff */
        /* <DEDUP_REMOVED lines=23> */
.L_x_8782:
        /* <DEDUP_REMOVED lines=14> */
[----:B------:R-:W-:Y:S01]  /*1c80*/  @P1 SHF.L.U32 R63, R33, 0x10, RZ ;  /* 0x00000010213f1819 */ /* 0x000fe200000006ff */
        /* <DEDUP_REMOVED lines=14> */
[C---:B------:R-:W-:Y:S02]  /*1d70*/  @P1 SHF.L.U32 R64, R34.reuse, 0x10, RZ ;  /* 0x0000001022401819 */ /* 0x040fe400000006ff */
[----:B------:R-:W-:-:S03]  /*1d80*/  @P1 PRMT R65, R34, 0x7632, R65 ;  /* 0x0000763222411816 */ /* 0x000fc60000000041 */
[----:B0-----:R-:W-:Y:S01]  /*1d90*/  @P1 FMUL.FTZ R67, R64, R67 ;  /* 0x0000004340431220 */ /* 0x001fe20000410000 */
[----:B------:R-:W-:Y:S01]  /*1da0*/  @P1 SHF.L.U32 R65, R65, 0x10, RZ ;  /* 0x0000001041411819 */ /* 0x000fe200000006ff */
[----:B------:R-:W0:Y:S01]  /*1db0*/  @P1 LDC R118, c[0x0][0x40c] ;  /* 0x00010300ff761b82 */ /* 0x000e220000000800 */
[----:B------:R-:W-:Y:S02]  /*1dc0*/  IMAD.MOV.U32 R64, RZ, RZ, RZ ;  /* 0x000000ffff407224 */ /* 0x000fe400078e00ff */
[----:B------:R-:W-:Y:S01]  /*1dd0*/  @P1 FMUL.FTZ R64, R67, R66 ;  /* 0x0000004243401220 */ /* 0x000fe20000410000 */
[----:B------:R-:W-:Y:S01]  /*1de0*/  @P1 SHF.L.U32 R67, R100, 0x10, RZ ;  /* 0x0000001064431819 */ /* 0x000fe200000006ff */
[----:B--2---:R-:W-:Y:S01]  /*1df0*/  @P1 FMUL.FTZ R66, R65, R112 ;  /* 0x0000007041421220 */ /* 0x004fe20000410000 */
[----:B------:R-:W-:Y:S01]  /*1e00*/  HFMA2 R65, -RZ, RZ, 0, 0 ;  /* 0x00000000ff417431 */ /* 0x000fe200000001ff */
[----:B------:R-:W-:Y:S02]  /*1e10*/  @P1 SHF.L.U32 R112, R74, 0x10, RZ ;  /* 0x000000104a701819 */ /* 0x000fe400000006ff */
[----:B------:R-:W-:Y:S01]  /*1e20*/  @P1 FMUL.FTZ R65, R67, R66 ;  /* 0x0000004243411220 */ /* 0x000fe20000410000 */
[----:B------:R-:W-:-:S02]  /*1e30*/  @P1 SHF.L.U32 R66, R35, 0x10, RZ ;  /* 0x0000001023421819 */ /* 0x000fc400000006ff */
[----:B------:R-:W-:-:S03]  /*1e40*/  @P1 PRMT R67, R35, 0x7632, R67 ;  /* 0x0000763223431816 */ /* 0x000fc60000000043 */
[----:B-1----:R-:W-:Y:S01]  /*1e50*/  @P1 FMUL.FTZ R117, R66, R117 ;  /* 0x0000007542751220 */ /* 0x002fe20000410000 */
[----:B------:R-:W-:Y:S02]  /*1e60*/  @P1 SHF.L.U32 R67, R67, 0x10, RZ ;  /* 0x0000001043431819 */ /* 0x000fe400000006ff */
[----:B------:R-:W-:Y:S01]  /*1e70*/  MOV R66, RZ ;  /* 0x000000ff00427202 */ /* 0x000fe20000000f00 */
[----:B------:R-:W-:Y:S01]  /*1e80*/  @P1 FMUL.FTZ R66, R117, R112 ;  /* 0x0000007075421220 */ /* 0x000fe20000410000 */
[----:B------:R-:W-:Y:S01]  /*1e90*/  @P1 SHF.L.U32 R117, R99, 0x10, RZ ;  /* 0x0000001063751819 */ /* 0x000fe200000006ff */
[----:B0-----:R-:W-:Y:S01]  /*1ea0*/  @P1 FMUL.FTZ R112, R67, R118 ;  /* 0x0000007643701220 */ /* 0x001fe20000410000 */
[----:B------:R-:W-:-:S03]  /*1eb0*/  HFMA2 R67, -RZ, RZ, 0, 0 ;  /* 0x00000000ff437431 */ /* 0x000fc600000001ff */
[----:B------:R-:W-:-:S07]  /*1ec0*/  @P1 FMUL.FTZ R67, R117, R112 ;  /* 0x0000007075431220 */ /* 0x000fce0000410000 */
.L_x_8783:
[----:B------:R-:W-:Y:S05]  /*1ed0*/  BSYNC.RECONVERGENT B0 ;  /* 0x0000000000007941 */ /* 0x000fea0003800200 */
.L_x_8781:
        /* <DEDUP_REMOVED lines=99> */
.L_x_8799:
        /* <DEDUP_REMOVED lines=8> */
[----:B------:R-:W-:-:S04]  /*2590*/  FADD.FTZ R111, R112, R111 ;  /* 0x0000006f706f7221 */ /* 0x000fc80000010000 */
[----:B------:R-:W2:Y:S01]  /*25a0*/  MUFU.RSQ R114, R111 ;  /* 0x0000006f00727308 */ /* 0x000ea20000001400 */
[----:B0-----:R-:W-:-:S04]  /*25b0*/  @!P1 IMAD.WIDE R118, R72, 0x4, R118 ;  /* 0x0000000448769825 */ /* 0x001fc800078e0276 */
[----:B-1----:R-:W-:-:S05]  /*25c0*/  @!P1 IMAD.WIDE R120, R72, 0x4, R120 ;  /* 0x0000000448789825 */ /* 0x002fca00078e0278 */
[----:B------:R0:W-:Y:S04]  /*25d0*/  @!P1 STG.E desc[UR6][R120.64], R115 ;  /* 0x0000007378009986 */ /* 0x0001e8000c101906 */
        /* <DEDUP_REMOVED lines=9> */
[C---:B------:R-:W-:Y:S01]  /*2670*/  FADD.FTZ R47, -R115.reuse, R47 ;  /* 0x0000002f732f7221 */ /* 0x040fe20000010100 */
[----:B------:R-:W-:Y:S01]  /*2680*/  FADD.FTZ R51, -R115, R51 ;  /* 0x0000003373337221 */ /* 0x000fe20000010100 */
[----:B------:R-:W-:Y:S01]  /*2690*/  FMUL.FTZ R44, R114, R111 ;  /* 0x0000006f722c7220 */ /* 0x000fe20000410000 */
[----:B------:R-:W-:Y:S01]  /*26a0*/  SHF.L.U32 R111, R2, 0x10, RZ ;  /* 0x00000010026f7819 */ /* 0x000fe200000006ff */
[C---:B------:R-:W-:Y:S01]  /*26b0*/  FMUL.FTZ R45, R114.reuse, R45 ;  /* 0x0000002d722d7220 */ /* 0x040fe20000410000 */
[----:B------:R-:W-:Y:S01]  /*26c0*/  FMUL.FTZ R47, R114, R47 ;  /* 0x0000002f722f7220 */ /* 0x000fe20000410000 */
[----:B------:R-:W-:-:S02]  /*26d0*/  IADD3 R116, PT, PT, R116, -0x1, RZ ;  /* 0xffffffff74747810 */ /* 0x000fc40007ffe0ff */
[----:B------:R-:W-:Y:S01]  /*26e0*/  FFMA.FTZ R44, R44, R111, R117 ;  /* 0x0000006f2c2c7223 */ /* 0x000fe20000010075 */
[----:B------:R-:W-:Y:S01]  /*26f0*/  FFMA.FTZ R111, R45, R112, R118 ;  /* 0x000000702d6f7223 */ /* 0x000fe20000010076 */
[----:B------:R-:W-:Y:S01]  /*2700*/  FADD.FTZ R45, -R115, R46 ;  /* 0x0000002e732d7221 */ /* 0x000fe20000010100 */
[----:B------:R-:W-:Y:S01]  /*2710*/  SHF.L.U32 R46, R3, 0x10, RZ ;  /* 0x00000010032e7819 */ /* 0x000fe200000006ff */
[----:B------:R-:W-:Y:S01]  /*2720*/  IMAD R116, R116, R113, RZ ;  /* 0x0000007174747224 */ /* 0x000fe200078e02ff */
[----:B------:R-:W-:Y:S01]  /*2730*/  SHF.L.U32 R112, R29, 0x10, RZ ;  /* 0x000000101d707819 */ /* 0x000fe200000006ff */
[----:B------:R-:W-:Y:S01]  /*2740*/  FMUL.FTZ R45, R114, R45 ;  /* 0x0000002d722d7220 */ /* 0x000fe20000410000 */
[----:B------:R-:W-:Y:S02]  /*2750*/  SHF.L.U32 R117, R30, 0x10, RZ ;  /* 0x000000101e757819 */ /* 0x000fe400000006ff */
[----:B------:R-:W-:Y:S01]  /*2760*/  SHF.L.U32 R118, R93, 0x10, RZ ;  /* 0x000000105d767819 */ /* 0x000fe200000006ff */
[----:B------:R-:W-:Y:S01]  /*2770*/  FFMA.FTZ R45, R45, R46, R112 ;  /* 0x0000002e2d2d7223 */ /* 0x000fe20000010070 */
[----:B------:R-:W-:-:S02]  /*2780*/  SHF.L.U32 R112, R96, 0x10, RZ ;  /* 0x0000001060707819 */ /* 0x000fc400000006ff */
[----:B------:R-:W-:Y:S02]  /*2790*/  SHF.L.U32 R46, R95, 0x10, RZ ;  /* 0x000000105f2e7819 */ /* 0x000fe400000006ff */
[----:B------:R-:W-:-:S03]  /*27a0*/  F2FP.BF16.F32.PACK_AB R44, R111, R44 ;  /* 0x0000002c6f2c723e */ /* 0x000fc600000010ff */
[----:B------:R-:W-:Y:S01]  /*27b0*/  FFMA.FTZ R112, R47, R112, R46 ;  /* 0x000000702f707223 */ /* 0x000fe2000001002e */
[----:B------:R-:W-:Y:S01]  /*27c0*/  FADD.FTZ R47, -R115, R48 ;  /* 0x00000030732f7221 */ /* 0x000fe20000010100 */
[----:B------:R-:W-:-:S03]  /*27d0*/  SHF.L.U32 R48, R94, 0x10, RZ ;  /* 0x000000105e307819 */ /* 0x000fc600000006ff */
[----:B------:R-:W-:Y:S01]  /*27e0*/  FMUL.FTZ R46, R114, R47 ;  /* 0x0000002f722e7220 */ /* 0x000fe20000410000 */
[----:B------:R-:W-:Y:S02]  /*27f0*/  SHF.L.U32 R47, R4, 0x10, RZ ;  /* 0x00000010042f7819 */ /* 0x000fe400000006ff */
[----:B------:R-:W-:-:S03]  /*2800*/  F2FP.BF16.F32.PACK_AB R45, R112, R45 ;  /* 0x0000002d702d723e */ /* 0x000fc600000010ff */
[----:B------:R-:W-:Y:S01]  /*2810*/  FFMA.FTZ R46, R46, R47, R117 ;  /* 0x0000002f2e2e7223 */ /* 0x000fe20000010075 */
[----:B------:R-:W-:Y:S01]  /*2820*/  FADD.FTZ R47, -R115, R49 ;  /* 0x00000031732f7221 */ /* 0x000fe20000010100 */
[----:B------:R-:W-:-:S03]  /*2830*/  SHF.L.U32 R117, R91, 0x10, RZ ;  /* 0x000000105b757819 */ /* 0x000fc600000006ff */
[----:B------:R-:W-:-:S04]  /*2840*/  FMUL.FTZ R47, R114, R47 ;  /* 0x0000002f722f7220 */ /* 0x000fc80000410000 */
[----:B------:R-:W-:Y:S01]  /*2850*/  FFMA.FTZ R49, R47, R48, R118 ;  /* 0x000000302f317223 */ /* 0x000fe20000010076 */
[----:B------:R-:W-:Y:S01]  /*2860*/  FADD.FTZ R47, -R115, R50 ;  /* 0x00000032732f7221 */ /* 0x000fe20000010100 */
[----:B------:R-:W-:Y:S02]  /*2870*/  SHF.L.U32 R48, R5, 0x10, RZ ;  /* 0x0000001005307819 */ /* 0x000fe400000006ff */
[----:B------:R-:W-:Y:S01]  /*2880*/  SHF.L.U32 R50, R31, 0x10, RZ ;  /* 0x000000101f327819 */ /* 0x000fe200000006ff */
[C---:B------:R-:W-:Y:S01]  /*2890*/  FMUL.FTZ R47, R114.reuse, R47 ;  /* 0x0000002f722f7220 */ /* 0x040fe20000410000 */
[----:B------:R-:W-:Y:S02]  /*28a0*/  SHF.L.U32 R118, R89, 0x10, RZ ;  /* 0x0000001059767819 */ /* 0x000fe400000006ff */
[----:B------:R-:W-:Y:S01]  /*28b0*/  F2FP.BF16.F32.PACK_AB R46, R49, R46 ;  /* 0x0000002e312e723e */ /* 0x000fe200000010ff */
[----:B------:R-:W-:Y:S01]  /*28c0*/  FFMA.FTZ R47, R47, R48, R50 ;  /* 0x000000302f2f7223 */ /* 0x000fe20000010032 */
[----:B------:R-:W-:Y:S01]  /*28d0*/  FMUL.FTZ R50, R114, R51 ;  /* 0x0000003372327220 */ /* 0x000fe20000410000 */
[----:B------:R-:W-:-:S04]  /*28e0*/  IMAD.U32 R51, R92, 0x10000, RZ ;  /* 0x000100005c337824 */ /* 0x000fc800078e00ff */
[----:B------:R-:W-:Y:S01]  /*28f0*/  FFMA.FTZ R50, R50, R51, R117 ;  /* 0x0000003332327223 */ /* 0x000fe20000010075 */
[----:B------:R-:W-:Y:S01]  /*2900*/  FADD.FTZ R51, -R115, R52 ;  /* 0x0000003473337221 */ /* 0x000fe20000010100 */
[----:B------:R-:W-:Y:S02]  /*2910*/  SHF.L.U32 R117, R24, 0x10, RZ ;  /* 0x0000001018757819 */ /* 0x000fe400000006ff */
[----:B------:R-:W-:Y:S01]  /*2920*/  SHF.L.U32 R52, R90, 0x10, RZ ;  /* 0x000000105a347819 */ /* 0x000fe200000006ff */
[----:B------:R-:W-:Y:S01]  /*2930*/  FMUL.FTZ R48, R114, R51 ;  /* 0x0000003372307220 */ /* 0x000fe20000410000 */
[----:B------:R-:W-:Y:S02]  /*2940*/  SHF.L.U32 R51, R10, 0x10, RZ ;  /* 0x000000100a337819 */ /* 0x000fe400000006ff */
[----:B------:R-:W-:-:S03]  /*2950*/  F2FP.BF16.F32.PACK_AB R47, R50, R47 ;  /* 0x0000002f322f723e */ /* 0x000fc600000010ff */
[----:B------:R-:W-:Y:S01]  /*2960*/  FFMA.FTZ R48, R48, R51, R117 ;  /* 0x0000003330307223 */ /* 0x000fe20000010075 */
[----:B------:R-:W-:-:S04]  /*2970*/  FADD.FTZ R51, -R115, R53 ;  /* 0x0000003573337221 */ /* 0x000fc80000010100 */
[----:B------:R-:W-:-:S04]  /*2980*/  FMUL.FTZ R51, R114, R51 ;  /* 0x0000003372337220 */ /* 0x000fc80000410000 */
[----:B------:R-:W-:Y:S01]  /*2990*/  FFMA.FTZ R53, R51, R52, R118 ;  /* 0x0000003433357223 */ /* 0x000fe20000010076 */
[----:B------:R-:W-:Y:S01]  /*29a0*/  FADD.FTZ R51, -R115, R54 ;  /* 0x0000003673337221 */ /* 0x000fe20000010100 */
[----:B------:R-:W-:Y:S02]  /*29b0*/  SHF.L.U32 R52, R11, 0x10, RZ ;  /* 0x000000100b347819 */ /* 0x000fe400000006ff */
[----:B------:R-:W-:Y:S01]  /*29c0*/  SHF.L.U32 R54, R25, 0x10, RZ ;  /* 0x0000001019367819 */ /* 0x000fe200000006ff */
[----:B------:R-:W-:Y:S01]  /*29d0*/  FMUL.FTZ R51, R114, R51 ;  /* 0x0000003372337220 */ /* 0x000fe20000410000 */
[----:B------:R-:W-:Y:S02]  /*29e0*/  SHF.L.U32 R118, R87, 0x10, RZ ;  /* 0x0000001057767819 */ /* 0x000fe400000006ff */
[----:B------:R-:W-:Y:S01]  /*29f0*/  F2FP.BF16.F32.PACK_AB R48, R53, R48 ;  /* 0x000000303530723e */ /* 0x000fe200000010ff */
        /* <DEDUP_REMOVED lines=13> */
[----:B------:R-:W-:-:S02]  /*2ad0*/  IMAD.U32 R56, R86, 0x10000, RZ ;  /* 0x0001000056387824 */ /* 0x000fc400078e00ff */
[----:B------:R-:W-:Y:S01]  /*2ae0*/  FADD.FTZ R57, -R115, R59 ;  /* 0x0000003b73397221 */ /* 0x000fe20000010100 */
[----:B------:R-:W-:-:S03]  /*2af0*/  FMUL.FTZ R51, R114, R51 ;  /* 0x0000003372337220 */ /* 0x000fc60000410000 */
[C---:B------:R-:W-:Y:S01]  /*2b00*/  FMUL.FTZ R57, R114.reuse, R57 ;  /* 0x0000003972397220 */ /* 0x040fe20000410000 */
        /* <DEDUP_REMOVED lines=8> */
[----:B------:R-:W-:-:S02]  /*2b90*/  SHF.L.U32 R56, R83, 0x10, RZ ;  /* 0x0000001053387819 */ /* 0x000fc400000006ff */
[----:B------:R-:W-:-:S03]  /*2ba0*/  SHF.L.U32 R58, R18, 0x10, RZ ;  /* 0x00000010123a7819 */ /* 0x000fc600000006ff */
[----:B------:R-:W-:Y:S01]  /*2bb0*/  FFMA.FTZ R118, R57, R118, R56 ;  /* 0x0000007639767223 */ /* 0x000fe20000010038 */
[----:B------:R-:W-:Y:S01]  /*2bc0*/  FADD.FTZ R57, -R115, R60 ;  /* 0x0000003c73397221 */ /* 0x000fe20000010100 */
[----:B------:R-:W-:Y:S02]  /*2bd0*/  SHF.L.U32 R56, R20, 0x10, RZ ;  /* 0x0000001014387819 */ /* 0x000fe400000006ff */
[----:B------:R-:W-:Y:S01]  /*2be0*/  SHF.L.U32 R60, R81, 0x10, RZ ;  /* 0x00000010513c7819 */ /* 0x000fe200000006ff */
[----:B------:R-:W-:Y:S01]  /*2bf0*/  FMUL.FTZ R57, R114, R57 ;  /* 0x0000003972397220 */ /* 0x000fe20000410000 */
        /* <DEDUP_REMOVED lines=14> */
[----:B------:R-:W-:-:S03]  /*2ce0*/  IMAD.U32 R56, R80, 0x10000, RZ ;  /* 0x0001000050387824 */ /* 0x000fc600078e00ff */
        /* <DEDUP_REMOVED lines=10> */
[----:B------:R-:W-:-:S02]  /*2d90*/  SHF.L.U32 R56, R78, 0x10, RZ ;  /* 0x000000104e387819 */ /* 0x000fc400000006ff */
[----:B------:R-:W-:Y:S01]  /*2da0*/  SHF.R.S32.HI R65, RZ, 0x1f, R116 ;  /* 0x0000001fff417819 */ /* 0x000fe20000011474 */
[----:B------:R-:W-:-:S03]  /*2db0*/  FMUL.FTZ R57, R114, R57 ;  /* 0x0000003972397220 */ /* 0x000fc60000410000 */
[----:B------:R-:W-:Y:S01]  /*2dc0*/  LEA.HI R65, R65, R116, RZ, 0x3 ;  /* 0x0000007441417211 */ /* 0x000fe200078f18ff */
[----:B------:R-:W-:Y:S01]  /*2dd0*/  FFMA.FTZ R63, R57, R56, R64 ;  /* 0x00000038393f7223 */ /* 0x000fe20000010040 */
[C---:B------:R-:W-:Y:S01]  /*2de0*/  FADD.FTZ R57, -R115.reuse, R66 ;  /* 0x0000004273397221 */ /* 0x040fe20000010100 */
[----:B------:R-:W-:Y:S01]  /*2df0*/  FADD.FTZ R115, -R115, R67 ;  /* 0x0000004373737221 */ /* 0x000fe20000010100 */
[----:B------:R-:W-:Y:S02]  /*2e00*/  SHF.L.U32 R67, R76, 0x10, RZ ;  /* 0x000000104c437819 */ /* 0x000fe400000006ff */
[C---:B------:R-:W-:Y:S01]  /*2e10*/  FMUL.FTZ R113, R114.reuse, R57 ;  /* 0x0000003972717220 */ /* 0x040fe20000410000 */
[----:B------:R-:W-:Y:S01]  /*2e20*/  FMUL.FTZ R114, R114, R115 ;  /* 0x0000007372727220 */ /* 0x000fe20000410000 */
[----:B------:R-:W0:Y:S01]  /*2e30*/  LDC.64 R56, c[0x0][0x428] ;  /* 0x00010a00ff387b82 */ /* 0x000e220000000a00 */
[----:B------:R-:W-:Y:S02]  /*2e40*/  SHF.L.U32 R115, R75, 0x10, RZ ;  /* 0x000000104b737819 */ /* 0x000fe400000006ff */
[----:B------:R-:W-:-:S02]  /*2e50*/  SHF.L.U32 R64, R69, 0x10, RZ ;  /* 0x0000001045407819 */ /* 0x000fc400000006ff */
[----:B------:R-:W-:Y:S01]  /*2e60*/  SHF.L.U32 R66, R23, 0x10, RZ ;  /* 0x0000001017427819 */ /* 0x000fe200000006ff */
[----:B------:R-:W-:Y:S01]  /*2e70*/  FFMA.FTZ R114, R114, R67, R115 ;  /* 0x0000004372727223 */ /* 0x000fe20000010073 */
[----:B------:R-:W-:Y:S02]  /*2e80*/  LEA.HI.SX32 R65, R65, R0, 0x1d ;  /* 0x0000000041417211 */ /* 0x000fe400078feaff */
[----:B------:R-:W-:Y:S01]  /*2e90*/  F2FP.BF16.F32.PACK_AB R54, R63, R62 ;  /* 0x0000003e3f36723e */ /* 0x000fe200000010ff */
[----:B------:R-:W-:Y:S01]  /*2ea0*/  FFMA.FTZ R113, R113, R64, R66 ;  /* 0x0000004071717223 */ /* 0x000fe20000010042 */
[C---:B------:R-:W-:Y:S01]  /*2eb0*/  IADD3 R115, PT, PT, R65.reuse, 0x20, RZ ;  /* 0x0000002041737810 */ /* 0x040fe20007ffe0ff */
[----:B------:R-:W-:-:S03]  /*2ec0*/  VIADD R119, R65, 0x40 ;  /* 0x0000004041777836 */ /* 0x000fc60000000000 */
[----:B------:R-:W-:Y:S01]  /*2ed0*/  F2FP.BF16.F32.PACK_AB R55, R114, R113 ;  /* 0x000000717237723e */ /* 0x000fe200000010ff */
[----:B0-----:R-:W-:-:S04]  /*2ee0*/  IMAD.WIDE.U32 R66, R65, 0x10, R56 ;  /* 0x0000001041427825 */ /* 0x001fc800078e0038 */
[--C-:B------:R-:W-:Y:S01]  /*2ef0*/  IMAD.WIDE.U32 R64, R115, 0x10, R56.reuse ;  /* 0x0000001073407825 */ /* 0x100fe200078e0038 */
[----:B------:R0:W-:Y:S03]  /*2f00*/  STG.E.128 desc[UR6][R66.64], R44 ;  /* 0x0000002c42007986 */ /* 0x0001e6000c101d06 */
[----:B------:R-:W-:Y:S01]  /*2f10*/  IMAD.WIDE.U32 R56, R119, 0x10, R56 ;  /* 0x0000001077387825 */ /* 0x000fe200078e0038 */
[----:B------:R0:W-:Y:S04]  /*2f20*/  STG.E.128 desc[UR6][R64.64], R48 ;  /* 0x0000003040007986 */ /* 0x0001e8000c101d06 */
[----:B------:R0:W-:Y:S02]  /*2f30*/  STG.E.128 desc[UR6][R56.64], R52 ;  /* 0x0000003438007986 */ /* 0x0001e4000c101d06 */
.L_x_8786:
[----:B------:R-:W-:Y:S05]  /*2f40*/  BSYNC.RECONVERGENT B0 ;  /* 0x0000000000007941 */ /* 0x000fea0003800200 */
.L_x_8785:
[----:B0-----:R-:W0:Y:S02]  /*2f50*/  LDC.64 R44, c[0x0][0x380] ;  /* 0x0000e000ff2c7b82 */ /* 0x001e240000000a00 */
[----:B0-----:R-:W-:-:S04]  /*2f60*/  LEA R72, R44, R72, 0x2 ;  /* 0x000000482c487211 */ /* 0x001fc800078e10ff */
[----:B------:R-:W-:-:S13]  /*2f70*/  ISETP.GE.AND P0, PT, R72, R45, PT ;  /* 0x0000002d4800720c */ /* 0x000fda0003f06270 */
[----:B------:R-:W-:Y:S05]  /*2f80*/  @!P0 BRA `(.L_x_8787) ;  /* 0xffffffd800088947 */ /* 0x000fea000383ffff */
[----:B------:R-:W-:Y:S05]  /*2f90*/  EXIT ;  /* 0x000000000000794d */ /* 0x000fea0003800000 */
.L_x_8784:
        /* <DEDUP_REMOVED lines=8> */
.L_x_8789:
[----:B------:R-:W-:Y:S05]  /*3020*/  BSYNC B0 ;  /* 0x0000000000007941 */ /* 0x000fea0003800000 */
.L_x_8788:
        /* <DEDUP_REMOVED lines=9> */
.L_x_8790:
[----:B------:R-:W-:Y:S01]  /*30c0*/  HFMA2 R118, -RZ, RZ, 0, 2.384185791015625e-07 ;  /* 0x00000004ff767431 */ /* 0x000fe200000001ff */
[----:B------:R-:W-:-:S05]  /*30d0*/  MOV R112, R124 ;  /* 0x0000007c00707202 */ /* 0x000fca0000000f00 */
[----:B------:R-:W-:-:S04]  /*30e0*/  FADD.FTZ R120, R119, R112 ;  /* 0x0000007077787221 */ /* 0x000fc80000010000 */
[----:B------:R-:W-:-:S07]  /*30f0*/  IMAD.MOV.U32 R123, RZ, RZ, R120 ;  /* 0x000000ffff7b7224 */ /* 0x000fce00078e0078 */
[----:B------:R-:W-:Y:S05]  /*3100*/  WARPSYNC.COLLECTIVE R114, `(.L_x_8791) ;  /* 0x0000000072087348 */ /* 0x000fea0003c00000 */
[----:B------:R0:W1:Y:S02]  /*3110*/  SHFL.BFLY P0, R124, R123, R118, R117 ;  /* 0x0c0000767b7c7389 */ /* 0x0000640000000075 */
[----:B01----:R-:W-:Y:S05]  /*3120*/  ENDCOLLECTIVE ;  /* 0x000000000000791b */ /* 0x003fea0003800000 */
.L_x_8791:
[----:B------:R-:W-:Y:S01]  /*3130*/  HFMA2 R118, -RZ, RZ, 0, 4.76837158203125e-07 ;  /* 0x00000008ff767431 */ /* 0x000fe200000001ff */
[----:B------:R-:W-:-:S05]  /*3140*/  MOV R115, R124 ;  /* 0x0000007c00737202 */ /* 0x000fca0000000f00 */
[----:B------:R-:W-:-:S05]  /*3150*/  FADD.FTZ R121, R120, R115 ;  /* 0x0000007378797221 */ /* 0x000fca0000010000 */
[----:B------:R-:W-:-:S07]  /*3160*/  MOV R123, R121 ;  /* 0x00000079007b7202 */ /* 0x000fce0000000f00 */
[----:B------:R-:W-:Y:S05]  /*3170*/  WARPSYNC.COLLECTIVE R114, `(.L_x_8792) ;  /* 0x0000000072087348 */ /* 0x000fea0003c00000 */
[----:B------:R0:W1:Y:S02]  /*3180*/  SHFL.BFLY P0, R124, R123, R118, R117 ;  /* 0x0c0000767b7c7389 */ /* 0x0000640000000075 */
[----:B01----:R-:W-:Y:S05]  /*3190*/  ENDCOLLECTIVE ;  /* 0x000000000000791b */ /* 0x003fea0003800000 */
.L_x_8792:
        /* <DEDUP_REMOVED lines=8> */
.L_x_8793:
        /* <DEDUP_REMOVED lines=57> */
.L_x_8794:
[----:B------:R-:W-:Y:S02]  /*35b0*/  HFMA2 R118, -RZ, RZ, 0, 1.1920928955078125e-07 ;  /* 0x00000002ff767431 */ /* 0x000fe400000001ff */
[----:B------:R-:W-:-:S04]  /*35c0*/  IMAD.MOV.U32 R120, RZ, RZ, R124 ;  /* 0x000000ffff787224 */ /* 0x000fc800078e007c */
[----:B------:R-:W-:-:S05]  /*35d0*/  FADD.FTZ R120, R111, R120 ;  /* 0x000000786f787221 */ /* 0x000fca0000010000 */
[----:B------:R-:W-:-:S07]  /*35e0*/  MOV R123, R120 ;  /* 0x00000078007b7202 */ /* 0x000fce0000000f00 */
[----:B------:R-:W-:Y:S05]  /*35f0*/  WARPSYNC.COLLECTIVE R114, `(.L_x_8795) ;  /* 0x0000000072087348 */ /* 0x000fea0003c00000 */
[----:B------:R0:W1:Y:S02]  /*3600*/  SHFL.BFLY P0, R124, R123, R118, R117 ;  /* 0x0c0000767b7c7389 */ /* 0x0000640000000075 */
[----:B01----:R-:W-:Y:S05]  /*3610*/  ENDCOLLECTIVE ;  /* 0x000000000000791b */ /* 0x003fea0003800000 */
.L_x_8795:
[----:B------:R-:W-:Y:S01]  /*3620*/  HFMA2 R118, -RZ, RZ, 0, 2.384185791015625e-07 ;  /* 0x00000004ff767431 */ /* 0x000fe200000001ff */
[----:B------:R-:W-:-:S05]  /*3630*/  MOV R119, R124 ;  /* 0x0000007c00777202 */ /* 0x000fca0000000f00 */
[----:B------:R-:W-:-:S05]  /*3640*/  FADD.FTZ R119, R120, R119 ;  /* 0x0000007778777221 */ /* 0x000fca0000010000 */
[----:B------:R-:W-:-:S07]  /*3650*/  MOV R123, R119 ;  /* 0x00000077007b7202 */ /* 0x000fce0000000f00 */
[----:B------:R-:W-:Y:S05]  /*3660*/  WARPSYNC.COLLECTIVE R114, `(.L_x_8796) ;  /* 0x0000000072087348 */ /* 0x000fea0003c00000 */
[----:B------:R0:W1:Y:S02]  /*3670*/  SHFL.BFLY P0, R124, R123, R118, R117 ;  /* 0x0c0000767b7c7389 */ /* 0x0000640000000075 */
[----:B01----:R-:W-:Y:S05]  /*3680*/  ENDCOLLECTIVE ;  /* 0x000000000000791b */ /* 0x003fea0003800000 */
.L_x_8796:
[----:B------:R-:W-:Y:S01]  /*3690*/  HFMA2 R118, -RZ, RZ, 0, 4.76837158203125e-07 ;  /* 0x00000008ff767431 */ /* 0x000fe200000001ff */
[----:B------:R-:W-:-:S05]  /*36a0*/  MOV R122, R124 ;  /* 0x0000007c007a7202 */ /* 0x000fca0000000f00 */
[----:B------:R-:W-:-:S05]  /*36b0*/  FADD.FTZ R122, R119, R122 ;  /* 0x0000007a777a7221 */ /* 0x000fca0000010000 */
[----:B------:R-:W-:-:S07]  /*36c0*/  MOV R123, R122 ;  /* 0x0000007a007b7202 */ /* 0x000fce0000000f00 */
[----:B------:R-:W-:Y:S05]  /*36d0*/  WARPSYNC.COLLECTIVE R114, `(.L_x_8797) ;  /* 0x0000000072087348 */ /* 0x000fea0003c00000 */
[----:B------:R0:W1:Y:S02]  /*36e0*/  SHFL.BFLY P0, R124, R123, R118, R117 ;  /* 0x0c0000767b7c7389 */ /* 0x0000640000000075 */
[----:B01----:R-:W-:Y:S05]  /*36f0*/  ENDCOLLECTIVE ;  /* 0x000000000000791b */ /* 0x003fea0003800000 */
.L_x_8797:
[----:B------:R-:W-:Y:S01]  /*3700*/  HFMA2 R118, -RZ, RZ, 0, 9.5367431640625e-07 ;  /* 0x00000010ff767431 */ /* 0x000fe200000001ff */
[----:B------:R-:W-:-:S05]  /*3710*/  MOV R121, R124 ;  /* 0x0000007c00797202 */ /* 0x000fca0000000f00 */
[----:B------:R-:W-:-:S05]  /*3720*/  FADD.FTZ R121, R122, R121 ;  /* 0x000000797a797221 */ /* 0x000fca0000010000 */
[----:B------:R-:W-:-:S07]  /*3730*/  MOV R123, R121 ;  /* 0x00000079007b7202 */ /* 0x000fce0000000f00 */
[----:B------:R-:W-:Y:S05]  /*3740*/  WARPSYNC.COLLECTIVE R114, `(.L_x_8798) ;  /* 0x0000000072087348 */ /* 0x000fea0003c00000 */
[----:B------:R0:W1:Y:S02]  /*3750*/  SHFL.BFLY P0, R124, R123, R118, R117 ;  /* 0x0c0000767b7c7389 */ /* 0x0000640000000075 */
[----:B01----:R-:W-:Y:S05]  /*3760*/  ENDCOLLECTIVE ;  /* 0x000000000000791b */ /* 0x003fea0003800000 */
.L_x_8798:
[----:B------:R-:W-:Y:S05]  /*3770*/  BRA `(.L_x_8799) ;  /* 0xffffffec00647947 */ /* 0x000fea000383ffff */
.L_x_8800:
        /* <DEDUP_REMOVED lines=16> */
.L_x_28757:


//--------------------- .text._ZN10layer_norm13ln_fwd_kernelINS_13Kernel_traitsI13__nv_bfloat16S2_fS2_fjLj768ELj1ELj4ELj1ELj16ENS_18Kernel_traits_baseILj768ES2_S2_fS2_fjLj128EEEEELb1ELb0ELb0ELb0EEEvNS_9FwdParamsE --------------------------
	.section	.text._ZN10layer_norm13ln_fwd_kernelINS_13Kernel_traitsI13__nv_bfloat16S2_fS2_fjLj768ELj1ELj4ELj1ELj16ENS_18Kernel_traits_baseILj768ES2_S2_fS2_fjLj128EEEEELb1ELb0ELb0ELb0EEEvNS_9FwdParamsE,"ax",@progbits
	.align	128
        .global         _ZN10layer_norm13ln_fwd_kernelINS_13Kernel_traitsI13__nv_bfloat16S2_fS2_fjLj768ELj1ELj4ELj1ELj16ENS_18Kernel_traits_baseILj768ES2_S2_fS2_fjLj128EEEEELb1ELb0ELb0ELb0EEEvNS_9FwdParamsE
        .type           _ZN10layer_norm13ln_fwd_kernelINS_13Kernel_traitsI13__nv_bfloat16S2_fS2_fjLj768ELj1ELj4ELj1ELj16ENS_18Kernel_traits_baseILj768ES2_S2_fS2_fjLj128EEEEELb1ELb0ELb0ELb0EEEvNS_9FwdParamsE,@function
        .size           _ZN10layer_norm13ln_fwd_kernelINS_13Kernel_traitsI13__nv_bfloat16S2_fS2_fjLj768ELj1ELj4ELj1ELj16ENS_18Kernel_traits_baseILj768ES2_S2_fS2_fjLj128EEEEELb1ELb0ELb0ELb0EEEvNS_9FwdParamsE,(.L_x_28758 - _ZN10layer_norm13ln_fwd_kernelINS_13Kernel_traitsI13__nv_bfloat16S2_fS2_fjLj768ELj1ELj4ELj1ELj16ENS_18Kernel_traits_baseILj768ES2_S2_fS2_fjLj128EEEEELb1ELb0ELb0ELb0EEEvNS_9FwdParamsE)
        .other          _ZN10layer_norm13ln_fwd_kernelINS_13Kernel_traitsI13__nv_bfloat16S2_fS2_fjLj768ELj1ELj4ELj1ELj16ENS_18Kernel_traits_baseILj768ES2_S2_fS2_fjLj128EEEEELb1ELb0ELb0ELb0EEEvNS_9FwdParamsE,@"STO_CUDA_ENTRY STV_DEFAULT"
_ZN10layer_norm13ln_fwd_kernelINS_13Kernel_traitsI13__nv_bfloat16S2_fS2_fjLj768ELj1ELj4ELj1ELj16ENS_18Kernel_traits_baseILj768ES2_S2_fS2_fjLj128EEEEELb1ELb0ELb0ELb0EEEvNS_9FwdParamsE:
.text._ZN10layer_norm13ln_fwd_kernelINS_13Kernel_traitsI13__nv_bfloat16S2_fS2_fjLj768ELj1ELj4ELj1ELj16ENS_18Kernel_traits_baseILj768ES2_S2_fS2_fjLj128EEEEELb1ELb0ELb0ELb0EEEvNS_9FwdParamsE:
        /* <DEDUP_REMOVED lines=80> */
.L_x_8802:
        /* <DEDUP_REMOVED lines=23> */
.L_x_8803:
[----:B------:R-:W-:Y:S05]  /*0670*/  BSYNC.RECONVERGENT B0 ;  /* 0x0000000000007941 */ /* 0x000fea0003800200 */
.L_x_8801:
[----:B------:R-:W0:Y:S02]  /*0680*/  LDCU UR4, c[0x0][0x384] ;  /* 0x00007080ff0477ac */ /* 0x000e240008000800 */
[----:B0-----:R-:W-:-:S13]  /*0690*/  ISETP.GE.AND P0, PT, R86, UR4, PT ;  /* 0x0000000456007c0c */ /* 0x001fda000bf06270 */
[----:B------:R-:W-:Y:S05]  /*06a0*/  @P0 EXIT ;  /* 0x000000000000094d */ /* 0x000fea0003800000 */
[----:B------:R-:W-:Y:S01]  /*06b0*/  IMAD.HI.U32 R0, R84, -0x326172a9, RZ ;  /* 0xcd9e8d5754007827 */ /* 0x000fe200078e00ff */
[----:B------:R-:W0:Y:S01]  /*06c0*/  LDCU.64 UR4, c[0x0][0x3e0] ;  /* 0x00007c00ff0477ac */ /* 0x000e220008000a00 */
[----:B------:R-:W-:Y:S01]  /*06d0*/  BSSY B0, `(.L_x_8804) ;  /* 0x000110e000007945 */ /* 0x000fe20003800000 */
[----:B-----5:R-:W-:Y:S01]  /*06e0*/  PRMT R10, R28, 0x7632, R10 ;  /* 0x000076321c0a7816 */ /* 0x020fe2000000000a */
[----:B------:R-:W-:Y:S01]  /*06f0*/  IMAD.HI.U32 R2, R83, -0x2daee0ad, RZ ;  /* 0xd2511f5353027827 */ /* 0x000fe200078e00ff */
        /* <DEDUP_REMOVED lines=50> */
[----:B------:R-:W-:Y:S01]  /*0a20*/  MOV R79, RZ ;  /* 0x000000ff004f7202 */ /* 0x000fe20000000f00 */
        /* <DEDUP_REMOVED lines=22> */
[----:B------:R-:W-:Y:S02]  /*0b90*/  LOP3.LUT R80, R7, UR28, R0, 0x96, !PT ;  /* 0x0000001c07507c12 */ /* 0x000fe4000f8e9600 */
[----:B------:R-:W-:Y:S01]  /*0ba0*/  PRMT R7, R25, 0x7632, R7 ;  /* 0x0000763219077816 */ /* 0x000fe20000000007 */
[----:B------:R-:W-:Y:S01]  /*0bb0*/  IMAD R3, R3, -0x2daee0ad, RZ ;  /* 0xd2511f5303037824 */ /* 0x000fe200078e02ff */
[----:B------:R-:W-:Y:S01]  /*0bc0*/  LOP3.LUT R82, R9, UR29, R2, 0x96, !PT ;  /* 0x0000001d09527c12 */ /* 0x000fe2000f8e9602 */
[----:B------:R-:W-:Y:S01]  /*0bd0*/  IMAD.HI.U32 R0, R80, -0x2daee0ad, RZ ;  /* 0xd2511f5350007827 */ /* 0x000fe200078e00ff */
[----:B------:R-:W-:-:S03]  /*0be0*/  PRMT R9, R24, 0x7632, R9 ;  /* 0x0000763218097816 */ /* 0x000fc60000000009 */
[----:B------:R-:W-:Y:S01]  /*0bf0*/  IMAD R5, R5, -0x326172a9, RZ ;  /* 0xcd9e8d5705057824 */ /* 0x000fe200078e02ff */
[----:B------:R-:W-:Y:S01]  /*0c00*/  LOP3.LUT R0, R3, UR31, R0, 0x96, !PT ;  /* 0x0000001f03007c12 */ /* 0x000fe2000f8e9600 */
[----:B------:R-:W-:Y:S01]  /*0c10*/  IMAD.HI.U32 R2, R82, -0x326172a9, RZ ;  /* 0xcd9e8d5752027827 */ /* 0x000fe200078e00ff */
[----:B------:R-:W-:Y:S02]  /*0c20*/  LOP3.LUT R3, R4, 0x3, RZ, 0xc0, !PT ;  /* 0x0000000304037812 */ /* 0x000fe400078ec0ff */
[----:B------:R-:W-:Y:S01]  /*0c30*/  PRMT R4, R31, 0x7632, R4 ;  /* 0x000076321f047816 */ /* 0x000fe20000000004 */
[----:B------:R-:W-:Y:S01]  /*0c40*/  IMAD R80, R80, -0x2daee0ad, RZ ;  /* 0xd2511f5350507824 */ /* 0x000fe200078e02ff */
[----:B------:R-:W-:Y:S01]  /*0c50*/  LOP3.LUT R2, R5, UR30, R2, 0x96, !PT ;  /* 0x0000001e05027c12 */ /* 0x000fe2000f8e9602 */
[----:B------:R-:W-:Y:S01]  /*0c60*/  IMAD R82, R82, -0x326172a9, RZ ;  /* 0xcd9e8d5752527824 */ /* 0x000fe200078e02ff */
[----:B0123--:R-:W-:-:S07]  /*0c70*/  PRMT R5, R26, 0x7632, R5 ;  /* 0x000076321a057816 */ /* 0x00ffce0000000005 */
.L_x_9063:
        /* <DEDUP_REMOVED lines=25> */
[----:B0-----:R-:W-:-:S05]  /*0e10*/  IMAD.WIDE.U32 R92, R88, 0x20, R92 ;  /* 0x00000020585c7825 */ /* 0x001fca00078e005c */
[----:B------:R0:W5:Y:S04]  /*0e20*/  LDG.E.128 R20, desc[UR8][R92.64] ;  /* 0x000000085c147981 */ /* 0x000168000c1e1d00 */
        /* <DEDUP_REMOVED lines=12> */
.L_x_28590:
[----:B------:R-:W-:Y:S05]  /*0ef0*/  BRX R90 -0xf00                                         (*"BRANCH_TARGETS .L_x_28591,.L_x_28592,.L_x_28593"*) ;  /* 0xfffffff05a407949 */ /* 0x000fea000383ffff */
.L_x_28593:
[----:B------:R-:W-:Y:S01]  /*0f00*/  VIADD R94, R3, 0x1 ;  /* 0x00000001035e7836 */ /* 0x000fe20000000000 */
[----:B------:R-:W-:Y:S01]  /*0f10*/  MOV R95, R2 ;  /* 0x00000002005f7202 */ /* 0x000fe20000000f00 */
[----:B------:R-:W-:Y:S01]  /*0f20*/  IMAD.MOV.U32 R90, RZ, RZ, R80 ;  /* 0x000000ffff5a7224 */ /* 0x000fe200078e0050 */
[----:B------:R-:W-:Y:S06]  /*0f30*/  BRA `(.L_x_8809) ;  /* 0x0000000000f07947 */ /* 0x000fec0003800000 */
.L_x_28591:
[----:B------:R-:W-:Y:S01]  /*0f40*/  IMAD.MOV.U32 R90, RZ, RZ, R80 ;  /* 0x000000ffff5a7224 */ /* 0x000fe200078e0050 */
[----:B------:R-:W-:Y:S01]  /*0f50*/  MOV R95, R0 ;  /* 0x00000000005f7202 */ /* 0x000fe20000000f00 */
[----:B------:R-:W-:Y:S01]  /*0f60*/  IMAD.MOV.U32 R94, RZ, RZ, 0x3 ;  /* 0x00000003ff5e7424 */ /* 0x000fe200078e00ff */
[----:B------:R-:W-:Y:S06]  /*0f70*/  BRA `(.L_x_8809) ;  /* 0x0000000000e07947 */ /* 0x000fec0003800000 */
.L_x_28592:
        /* <DEDUP_REMOVED lines=13> */
.L_x_8811:
[----:B------:R-:W-:Y:S05]  /*1050*/  BSYNC.RECONVERGENT B3 ;  /* 0x0000000000037941 */ /* 0x000fea0003800200 */
.L_x_8810:
        /* <DEDUP_REMOVED lines=42> */
.L_x_8809:
[----:B------:R-:W-:Y:S05]  /*1300*/  BSYNC.RECONVERGENT B2 ;  /* 0x0000000000027941 */ /* 0x000fea0003800200 */
.L_x_8808:
        /* <DEDUP_REMOVED lines=27> */
.L_x_8814:
        /* <DEDUP_REMOVED lines=13> */
.L_x_8816:
[----:B------:R-:W-:Y:S05]  /*1590*/  BSYNC.RECONVERGENT B3 ;  /* 0x0000000000037941 */ /* 0x000fea0003800200 */
.L_x_8815:
        /* <DEDUP_REMOVED lines=40> */
[----:B------:R-:W-:Y:S01]  /*1820*/  LOP3.LUT R0, R94, UR31, R93, 0x96, !PT ;  /* 0x0000001f5e007c12 */ /* 0x000fe2000f8e965d */
[----:B------:R-:W-:Y:S02]  /*1830*/  IMAD.MOV.U32 R90, RZ, RZ, R92 ;  /* 0x000000ffff5a7224 */ /* 0x000fe400078e005c */
[----:B------:R-:W-:-:S07]  /*1840*/  IMAD.MOV.U32 R93, RZ, RZ, RZ ;  /* 0x000000ffff5d7224 */ /* 0x000fce00078e00ff */
.L_x_8813:
[----:B------:R-:W-:Y:S05]  /*1850*/  BSYNC.RECONVERGENT B2 ;  /* 0x0000000000027941 */ /* 0x000fea0003800200 */
.L_x_8812:
        /* <DEDUP_REMOVED lines=22> */
.L_x_8819:
        /* <DEDUP_REMOVED lines=13> */
.L_x_8821:
[----:B------:R-:W-:Y:S05]  /*1a90*/  BSYNC.RECONVERGENT B3 ;  /* 0x0000000000037941 */ /* 0x000fea0003800200 */
.L_x_8820:
        /* <DEDUP_REMOVED lines=43> */
.L_x_8818:
[----:B------:R-:W-:Y:S05]  /*1d50*/  BSYNC.RECONVERGENT B2 ;  /* 0x0000000000027941 */ /* 0x000fea0003800200 */
.L_x_8817:
        /* <DEDUP_REMOVED lines=23> */
.L_x_8824:
        /* <DEDUP_REMOVED lines=13> */
.L_x_8826:
[----:B------:R-:W-:Y:S05]  /*1fa0*/  BSYNC.RECONVERGENT B3 ;  /* 0x0000000000037941 */ /* 0x000fea0003800200 */
.L_x_8825:
        /* <DEDUP_REMOVED lines=43> */
.L_x_8823:
[----:B------:R-:W-:Y:S05]  /*2260*/  BSYNC.RECONVERGENT B2 ;  /* 0x0000000000027941 */ /* 0x000fea0003800200 */
.L_x_8822:
        /* <DEDUP_REMOVED lines=22> */
.L_x_8829:
        /* <DEDUP_REMOVED lines=13> */
.L_x_8831:
[----:B------:R-:W-:Y:S05]  /*24a0*/  BSYNC.RECONVERGENT B3 ;  /* 0x0000000000037941 */ /* 0x000fea0003800200 */
.L_x_8830:
        /* <DEDUP_REMOVED lines=39> */
[----:B------:R-:W-:-:S03]  /*2720*/  LOP3.LUT R2, R2, UR30, R95, 0x96, !PT ;  /* 0x0000001e02027c12 */ /* 0x000fc6000f8e965f */
[----:B------:R-:W-:Y:S01]  /*2730*/  IMAD.MOV.U32 R82, RZ, RZ, R94 ;  /* 0x000000ffff527224 */ /* 0x000fe200078e005e */
[----:B------:R-:W-:Y:S01]  /*2740*/  LOP3.LUT R0, R92, UR31, R65, 0x96, !PT ;  /* 0x0000001f5c007c12 */ /* 0x000fe2000f8e9641 */
[----:B------:R-:W-:-:S07]  /*2750*/  IMAD.MOV.U32 R90, RZ, RZ, R64 ;  /* 0x000000ffff5a7224 */ /* 0x000fce00078e0040 */
.L_x_8828:
[----:B------:R-:W-:Y:S05]  /*2760*/  BSYNC.RECONVERGENT B2 ;  /* 0x0000000000027941 */ /* 0x000fea0003800200 */
.L_x_8827:
        /* <DEDUP_REMOVED lines=23> */
.L_x_8834:
        /* <DEDUP_REMOVED lines=13> */
.L_x_8836:
[----:B------:R-:W-:Y:S05]  /*29b0*/  BSYNC.RECONVERGENT B3 ;  /* 0x0000000000037941 */ /* 0x000fea0003800200 */
.L_x_8835:
        /* <DEDUP_REMOVED lines=43> */
.L_x_8833:
[----:B------:R-:W-:Y:S05]  /*2c70*/  BSYNC.RECONVERGENT B2 ;  /* 0x0000000000027941 */ /* 0x000fea0003800200 */
.L_x_8832:
        /* <DEDUP_REMOVED lines=22> */
.L_x_8839:
        /* <DEDUP_REMOVED lines=13> */
.L_x_8841:
[----:B------:R-:W-:Y:S05]  /*2eb0*/  BSYNC.RECONVERGENT B3 ;  /* 0x0000000000037941 */ /* 0x000fea0003800200 */
.L_x_8840:
        /* <DEDUP_REMOVED lines=43> */
.L_x_8838:
[----:B------:R-:W-:Y:S05]  /*3170*/  BSYNC.RECONVERGENT B2 ;  /* 0x0000000000027941 */ /* 0x000fea0003800200 */
.L_x_8837:
        /* <DEDUP_REMOVED lines=23> */
.L_x_8844:
        /* <DEDUP_REMOVED lines=15> */
.L_x_8846:
[----:B------:R-:W-:Y:S05]  /*33e0*/  BSYNC.RECONVERGENT B3 ;  /* 0x0000000000037941 */ /* 0x000fea0003800200 */
.L_x_8845:
        /* <DEDUP_REMOVED lines=43> */
.L_x_8843:
[----:B------:R-:W-:Y:S05]  /*36a0*/  BSYNC.RECONVERGENT B2 ;  /* 0x0000000000027941 */ /* 0x000fea0003800200 */
.L_x_8842:
[----:B------:R-:W-:Y:S02]  /*36b0*/  I2FP.F32.U32 R64, R65 ;  /* 0x0000004100407245 */ /* 0x000fe40000201000 */
[----:B------:R-:W-:-:S03]  /*36c0*/  SHF.L.U32 R94, R94, 0x10, RZ ;  /* 0x000000105e5e7819 */ /* 0x000fc600000006ff */
[----:B------:R-:W-:Y:S02]  /*36d0*/  FFMA.FTZ R99, R64, R99, 1.1641532182693481445e-10 ;  /* 0x2f00000040637423 */ /* 0x000fe40000010063 */
[----:B------:R-:W-:-:S03]  /*36e0*/  FMUL.FTZ R94, R94, R89 ;  /* 0x000000595e5e7220 */ /* 0x000fc60000410000 */
[----:B------:R-:W-:Y:S01]  /*36f0*/  FSETP.GTU.FTZ.AND P6, PT, R99, R98, PT ;  /* 0x000000626300720b */ /* 0x000fe20003fdc000 */
[----:B------:R-:W-:-:S05]  /*3700*/  FMUL.FTZ R94, R94, R91 ;  /* 0x0000005b5e5e7220 */ /* 0x000fca0000410000 */
[----:B------:R-:W-:Y:S02]  /*3710*/  FSEL R94, R94, RZ, !P6 ;  /* 0x000000ff5e5e7208 */ /* 0x000fe40007000000 */
[----:B------:R-:W-:-:S03]  /*3720*/  PLOP3.LUT P6, PT, P6, PT, PT, 0x8, 0x80 ;  /* 0x000000000080781c */ /* 0x000fc600037ce170 */
[----:B------:R-:W-:Y:S01]  /*3730*/  FADD.FTZ R71, R71, R94 ;  /* 0x0000005e47477221 */ /* 0x000fe20000010000 */
[----:B------:R-:W-:Y:S09]  /*3740*/  BRA `(.L_x_8847) ;  /* 0x0000002400f87947 */ /* 0x000ff20003800000 */
.L_x_8807:
        /* <DEDUP_REMOVED lines=16> */
.L_x_8850:
        /* <DEDUP_REMOVED lines=13> */
.L_x_8852:
[----:B------:R-:W-:Y:S05]  /*3920*/  BSYNC.RECONVERGENT B3 ;  /* 0x0000000000037941 */ /* 0x000fea0003800200 */
.L_x_8851:
        /* <DEDUP_REMOVED lines=42> */
.L_x_8849:
[----:B------:R-:W-:Y:S05]  /*3bd0*/  BSYNC.RECONVERGENT B2 ;  /* 0x0000000000027941 */ /* 0x000fea0003800200 */
.L_x_8848:
[----:B------:R-:W0:Y:S01]  /*3be0*/  LDC R71, c[0x0][0x404] ;  /* 0x00010100ff477b82 */ /* 0x000e220000000800 */
[----:B------:R-:W-:Y:S01]  /*3bf0*/  ISETP.NE.AND P0, PT, R23, 0x1, PT ;  /* 0x000000011700780c */ /* 0x000fe20003f05270 */
[----:B------:R-:W-:Y:S01]  /*3c00*/  IMAD.MOV.U32 R93, RZ, RZ, 0x2f800000 ;  /* 0x2f800000ff5d7424 */ /* 0x000fe200078e00ff */
[----:B------:R-:W-:Y:S01]  /*3c10*/  I2FP.F32.U32 R20, R20 ;  /* 0x0000001400147245 */ /* 0x000fe20000201000 */
[----:B------:R-:W-:Y:S01]  /*3c20*/  BSSY.RECONVERGENT B2, `(.L_x_8853) ;  /* 0x000004d000027945 */ /* 0x000fe20003800200 */
[C---:B-----5:R-:W-:Y:S01]  /*3c30*/  SHF.L.U32 R68, R64.reuse, 0x10, RZ ;  /* 0x0000001040447819 */ /* 0x060fe200000006ff */
[----:B------:R-:W-:Y:S01]  /*3c40*/  IMAD.MOV.U32 R3, RZ, RZ, R82 ;  /* 0x000000ffff037224 */ /* 0x000fe200078e0052 */
[----:B------:R-:W-:Y:S01]  /*3c50*/  PRMT R64, R64, 0x7632, R64 ;  /* 0x0000763240407816 */ /* 0x000fe20000000040 */
[----:B------:R-:W1:Y:S01]  /*3c60*/  LDC R22, c[0x0][0x408] ;  /* 0x00010200ff167b82 */ /* 0x000e620000000800 */
[----:B------:R-:W-:Y:S01]  /*3c70*/  FFMA.FTZ R20, R20, R93, 1.1641532182693481445e-10 ;  /* 0x2f00000014147423 */ /* 0x000fe2000001005d */
[----:B------:R-:W-:Y:S01]  /*3c80*/  FMUL.FTZ R21, R68, R89 ;  /* 0x0000005944157220 */ /* 0x000fe20000410000 */
[----:B------:R-:W-:-:S03]  /*3c90*/  IMAD.MOV.U32 R68, RZ, RZ, 0x2 ;  /* 0x00000002ff447424 */ /* 0x000fc600078e00ff */
[----:B0-----:R-:W-:-:S04]  /*3ca0*/  FSETP.LE.FTZ.AND P1, PT, R20, R71, PT ;  /* 0x000000471400720b */ /* 0x001fc80003f33000 */
[----:B------:R-:W-:Y:S01]  /*3cb0*/  P2R R80, PR, RZ, 0x2 ;  /* 0x00000002ff507803 */ /* 0x000fe20000000000 */
[----:B-1----:R-:W-:Y:S01]  /*3cc0*/  FMUL.FTZ R94, R21, R22 ;  /* 0x00000016155e7220 */ /* 0x002fe20000410000 */
        /* <DEDUP_REMOVED lines=9> */
.L_x_8855:
        /* <DEDUP_REMOVED lines=13> */
.L_x_8857:
[----:B------:R-:W-:Y:S05]  /*3e30*/  BSYNC.RECONVERGENT B3 ;  /* 0x0000000000037941 */ /* 0x000fea0003800200 */
.L_x_8856:
        /* <DEDUP_REMOVED lines=43> */
.L_x_8854:
[----:B------:R-:W-:Y:S05]  /*40f0*/  BSYNC.RECONVERGENT B2 ;  /* 0x0000000000027941 */ /* 0x000fea0003800200 */
.L_x_8853:
        /* <DEDUP_REMOVED lines=8> */
[----:B------:R-:W-:Y:S01]  /*4180*/  FSETP.LE.FTZ.AND P0, PT, R20, R71, PT ;  /* 0x000000471400720b */ /* 0x000fe20003f13000 */
[----:B------:R-:W-:Y:S01]  /*4190*/  FMUL.FTZ R91, R91, R22 ;  /* 0x000000165b5b7220 */ /* 0x000fe20000410000 */
[----:B------:R-:W-:Y:S11]  /*41a0*/  @!P1 BRA `(.L_x_8859) ;  /* 0x0000000400049947 */ /* 0x000ff60003800000 */
        /* <DEDUP_REMOVED lines=8> */
.L_x_8860:
        /* <DEDUP_REMOVED lines=13> */
.L_x_8862:
[----:B------:R-:W-:Y:S05]  /*4300*/  BSYNC.RECONVERGENT B3 ;  /* 0x0000000000037941 */ /* 0x000fea0003800200 */
.L_x_8861:
        /* <DEDUP_REMOVED lines=43> */
.L_x_8859:
[----:B------:R-:W-:Y:S05]  /*45c0*/  BSYNC.RECONVERGENT B2 ;  /* 0x0000000000027941 */ /* 0x000fea0003800200 */
.L_x_8858:
[----:B------:R-:W-:Y:S01]  /*45d0*/  ISETP.NE.AND P2, PT, R69, 0x1, PT ;  /* 0x000000014500780c */ /* 0x000fe20003f45270 */
[----:B------:R-:W-:Y:S01]  /*45e0*/  BSSY.RECONVERGENT B2, `(.L_x_8863) ;  /* 0x000004c000027945 */ /* 0x000fe20003800200 */
[----:B------:R-:W-:Y:S01]  /*45f0*/  I2FP.F32.U32 R20, R3 ;  /* 0x0000000300147245 */ /* 0x000fe20000201000 */
[----:B------:R-:W-:Y:S01]  /*4600*/  IMAD.MOV.U32 R3, RZ, RZ, R82 ;  /* 0x000000ffff037224 */ /* 0x000fe200078e0052 */
[C---:B------:R-:W-:Y:S02]  /*4610*/  SHF.L.U32 R64, R65.reuse, 0x10, RZ ;  /* 0x0000001041407819 */ /* 0x040fe400000006ff */
[----:B------:R-:W-:Y:S01]  /*4620*/  PRMT R23, R65, 0x7632, R23 ;  /* 0x0000763241177816 */ /* 0x000fe20000000017 */
[----:B------:R-:W-:Y:S01]  /*4630*/  FFMA.FTZ R20, R20, R93, 1.1641532182693481445e-10 ;  /* 0x2f00000014147423 */ /* 0x000fe2000001005d */
[----:B------:R-:W-:Y:S02]  /*4640*/  IMAD.MOV.U32 R65, RZ, RZ, 0x2 ;  /* 0x00000002ff417424 */ /* 0x000fe400078e00ff */
[----:B------:R-:W-:-:S02]  /*4650*/  FMUL.FTZ R21, R64, R89 ;  /* 0x0000005940157220 */ /* 0x000fc40000410000 */
[----:B------:R-:W-:Y:S02]  /*4660*/  FSETP.LE.FTZ.AND P1, PT, R20, R71, PT ;  /* 0x000000471400720b */ /* 0x000fe40003f33000 */
[----:B------:R-:W-:Y:S01]  /*4670*/  FMUL.FTZ R92, R21, R22 ;  /* 0x00000016155c7220 */ /* 0x000fe20000410000 */
        /* <DEDUP_REMOVED lines=9> */
.L_x_8865:
        /* <DEDUP_REMOVED lines=13> */
.L_x_8867:
[----:B------:R-:W-:Y:S05]  /*47e0*/  BSYNC.RECONVERGENT B3 ;  /* 0x0000000000037941 */ /* 0x000fea0003800200 */
.L_x_8866:
        /* <DEDUP_REMOVED lines=43> */
.L_x_8864:
[----:B------:R-:W-:Y:S05]  /*4aa0*/  BSYNC.RECONVERGENT B2 ;  /* 0x0000000000027941 */ /* 0x000fea0003800200 */
.L_x_8863:
        /* <DEDUP_REMOVED lines=19> */
.L_x_8870:
        /* <DEDUP_REMOVED lines=13> */
.L_x_8872:
[----:B------:R-:W-:Y:S05]  /*4cb0*/  BSYNC.RECONVERGENT B3 ;  /* 0x0000000000037941 */ /* 0x000fea0003800200 */
.L_x_8871:
        /* <DEDUP_REMOVED lines=43> */
.L_x_8869:
[----:B------:R-:W-:Y:S05]  /*4f70*/  BSYNC.RECONVERGENT B2 ;  /* 0x0000000000027941 */ /* 0x000fea0003800200 */
.L_x_8868:
[----:B------:R-:W-:Y:S01]  /*4f80*/  ISETP.NE.AND P4, PT, R69, 0x1, PT ;  /* 0x000000014500780c */ /* 0x000fe20003f85270 */
[----:B------:R-:W-:Y:S01]  /*4f90*/  BSSY.RECONVERGENT B2, `(.L_x_8873) ;  /* 0x000004c000027945 */ /* 0x000fe20003800200 */
[----:B------:R-:W-:Y:S01]  /*4fa0*/  I2FP.F32.U32 R20, R3 ;  /* 0x0000000300147245 */ /* 0x000fe20000201000 */
[----:B------:R-:W-:Y:S01]  /*4fb0*/  IMAD.MOV.U32 R3, RZ, RZ, R82 ;  /* 0x000000ffff037224 */ /* 0x000fe200078e0052 */
[C---:B------:R-:W-:Y:S02]  /*4fc0*/  SHF.L.U32 R64, R66.reuse, 0x10, RZ ;  /* 0x0000001042407819 */ /* 0x040fe400000006ff */
[----:B------:R-:W-:Y:S01]  /*4fd0*/  PRMT R66, R66, 0x7632, R66 ;  /* 0x0000763242427816 */ /* 0x000fe20000000042 */
[----:B------:R-:W-:Y:S02]  /*4fe0*/  FFMA.FTZ R20, R20, R93, 1.1641532182693481445e-10 ;  /* 0x2f00000014147423 */ /* 0x000fe4000001005d */
[----:B------:R-:W-:Y:S01]  /*4ff0*/  FMUL.FTZ R21, R64, R89 ;  /* 0x0000005940157220 */ /* 0x000fe20000410000 */
[----:B------:R-:W-:-:S02]  /*5000*/  IMAD.MOV.U32 R64, RZ, RZ, 0x2 ;  /* 0x00000002ff407424 */ /* 0x000fc400078e00ff */
        /* <DEDUP_REMOVED lines=11> */
.L_x_8875:
        /* <DEDUP_REMOVED lines=13> */
.L_x_8877:
[----:B------:R-:W-:Y:S05]  /*5190*/  BSYNC.RECONVERGENT B3 ;  /* 0x0000000000037941 */ /* 0x000fea0003800200 */
.L_x_8876:
        /* <DEDUP_REMOVED lines=43> */
.L_x_8874:
[----:B------:R-:W-:Y:S05]  /*5450*/  BSYNC.RECONVERGENT B2 ;  /* 0x0000000000027941 */ /* 0x000fea0003800200 */
.L_x_8873:
[----:B------:R-:W-:Y:S01]  /*5460*/  ISETP.NE.AND P5, PT, R64, 0x1, PT ;  /* 0x000000014000780c */ /* 0x000fe20003fa5270 */
[----:B------:R-:W-:Y:S01]  /*5470*/  BSSY.RECONVERGENT B2, `(.L_x_8878) ;  /* 0x000004b000027945 */ /* 0x000fe20003800200 */
[----:B------:R-:W-:Y:S01]  /*5480*/  I2FP.F32.U32 R20, R3 ;  /* 0x0000000300147245 */ /* 0x000fe20000201000 */
[----:B------:R-:W-:Y:S01]  /*5490*/  IMAD.MOV.U32 R3, RZ, RZ, R82 ;  /* 0x000000ffff037224 */ /* 0x000fe200078e0052 */
[----:B------:R-:W-:-:S03]  /*54a0*/  SHF.L.U32 R66, R66, 0x10, RZ ;  /* 0x0000001042427819 */ /* 0x000fc600000006ff */
[----:B------:R-:W-:Y:S02]  /*54b0*/  FFMA.FTZ R20, R20, R93, 1.1641532182693481445e-10 ;  /* 0x2f00000014147423 */ /* 0x000fe4000001005d */
[----:B------:R-:W-:Y:S01]  /*54c0*/  FMUL.FTZ R69, R66, R89 ;  /* 0x0000005942457220 */ /* 0x000fe20000410000 */
[----:B------:R-:W-:Y:S02]  /*54d0*/  IMAD.MOV.U32 R66, RZ, RZ, 0x2 ;  /* 0x00000002ff427424 */ /* 0x000fe400078e00ff */
        /* <DEDUP_REMOVED lines=11> */
.L_x_8880:
        /* <DEDUP_REMOVED lines=13> */
.L_x_8882:
[----:B------:R-:W-:Y:S05]  /*5660*/  BSYNC.RECONVERGENT B3 ;  /* 0x0000000000037941 */ /* 0x000fea0003800200 */
.L_x_8881:
        /* <DEDUP_REMOVED lines=43> */
.L_x_8879:
[----:B------:R-:W-:Y:S05]  /*5920*/  BSYNC.RECONVERGENT B2 ;  /* 0x0000000000027941 */ /* 0x000fea0003800200 */
.L_x_8878:
[----:B------:R-:W-:Y:S01]  /*5930*/  ISETP.NE.AND P6, PT, R66, 0x1, PT ;  /* 0x000000014200780c */ /* 0x000fe20003fc5270 */
[----:B------:R-:W-:Y:S01]  /*5940*/  BSSY.RECONVERGENT B2, `(.L_x_8883) ;  /* 0x000004e000027945 */ /* 0x000fe20003800200 */
[----:B------:R-:W-:Y:S01]  /*5950*/  I2FP.F32.U32 R20, R3 ;  /* 0x0000000300147245 */ /* 0x000fe20000201000 */
[----:B------:R-:W-:Y:S01]  /*5960*/  IMAD.MOV.U32 R3, RZ, RZ, 0x2 ;  /* 0x00000002ff037424 */ /* 0x000fe200078e00ff */
[C---:B------:R-:W-:Y:S01]  /*5970*/  SHF.L.U32 R64, R67.reuse, 0x10, RZ ;  /* 0x0000001043407819 */ /* 0x040fe200000006ff */
[----:B------:R-:W-:Y:S01]  /*5980*/  IMAD.MOV.U32 R21, RZ, RZ, R82 ;  /* 0x000000ffff157224 */ /* 0x000fe200078e0052 */
[----:B------:R-:W-:Y:S01]  /*5990*/  PRMT R95, R67, 0x7632, R95 ;  /* 0x00007632435f7816 */ /* 0x000fe2000000005f */
        /* <DEDUP_REMOVED lines=13> */
.L_x_8885:
        /* <DEDUP_REMOVED lines=15> */
.L_x_8887:
[----:B------:R-:W-:Y:S05]  /*5b60*/  BSYNC.RECONVERGENT B3 ;  /* 0x0000000000037941 */ /* 0x000fea0003800200 */
.L_x_8886:
        /* <DEDUP_REMOVED lines=43> */
.L_x_8884:
[----:B------:R-:W-:Y:S05]  /*5e20*/  BSYNC.RECONVERGENT B2 ;  /* 0x0000000000027941 */ /* 0x000fea0003800200 */
.L_x_8883:
[----:B------:R-:W-:Y:S02]  /*5e30*/  I2FP.F32.U32 R20, R21 ;  /* 0x0000001500147245 */ /* 0x000fe40000201000 */
[----:B------:R-:W-:Y:S02]  /*5e40*/  SHF.L.U32 R66, R95, 0x10, RZ ;  /* 0x000000105f427819 */ /* 0x000fe400000006ff */
[----:B------:R-:W-:Y:S01]  /*5e50*/  ISETP.NE.AND P6, PT, R80, RZ, PT ;  /* 0x000000ff5000720c */ /* 0x000fe20003fc5270 */
[----:B------:R-:W-:Y:S01]  /*5e60*/  FFMA.FTZ R64, R20, R93, 1.1641532182693481445e-10 ;  /* 0x2f00000014407423 */ /* 0x000fe2000001005d */
[----:B------:R-:W-:Y:S01]  /*5e70*/  FSEL R23, R23, RZ, P2 ;  /* 0x000000ff17177208 */ /* 0x000fe20001000000 */
[----:B------:R-:W-:Y:S01]  /*5e80*/  FMUL.FTZ R21, R66, R89 ;  /* 0x0000005942157220 */ /* 0x000fe20000410000 */
[----:B------:R-:W-:Y:S02]  /*5e90*/  FSEL R20, R94, RZ, P6 ;  /* 0x000000ff5e147208 */ /* 0x000fe40003000000 */
[----:B------:R-:W-:Y:S01]  /*5ea0*/  FSETP.GTU.FTZ.AND P6, PT, R64, R71, PT ;  /* 0x000000474000720b */ /* 0x000fe20003fdc000 */
[----:B------:R-:W-:Y:S01]  /*5eb0*/  FMUL.FTZ R21, R21, R22 ;  /* 0x0000001615157220 */ /* 0x000fe20000410000 */
[----:B------:R-:W-:-:S02]  /*5ec0*/  FSEL R22, R92, RZ, P1 ;  /* 0x000000ff5c167208 */ /* 0x000fc40000800000 */
[----:B------:R-:W-:Y:S02]  /*5ed0*/  FSEL R68, R68, RZ, P3 ;  /* 0x000000ff44447208 */ /* 0x000fe40001800000 */
[----:B------:R-:W-:Y:S02]  /*5ee0*/  FSEL R71, R21, RZ, !P6 ;  /* 0x000000ff15477208 */ /* 0x000fe40007000000 */
[----:B------:R-:W-:Y:S02]  /*5ef0*/  PLOP3.LUT P6, PT, P6, PT, PT, 0x8, 0x80 ;  /* 0x000000000080781c */ /* 0x000fe400037ce170 */
[----:B------:R-:W-:Y:S02]  /*5f00*/  FSEL R21, R91, RZ, P0 ;  /* 0x000000ff5b157208 */ /* 0x000fe40000000000 */
[----:B------:R-:W-:Y:S02]  /*5f10*/  FSEL R69, R69, RZ, P4 ;  /* 0x000000ff45457208 */ /* 0x000fe40002000000 */
[----:B------:R-:W-:-:S07]  /*5f20*/  FSEL R70, R70, RZ, P5 ;  /* 0x000000ff46467208 */ /* 0x000fce0002800000 */
.L_x_8847:
        /* <DEDUP_REMOVED lines=12> */
[----:B------:R-:W-:Y:S01]  /*5ff0*/  SEL R67, RZ, 0x1, !P3 ;  /* 0x00000001ff437807 */ /* 0x000fe20005800000 */
[----:B------:R-:W-:Y:S01]  /*6000*/  VIADD R90, R88, 0x20 ;  /* 0x00000020585a7836 */ /* 0x000fe20000000000 */
[----:B------:R-:W-:Y:S02]  /*6010*/  SEL R91, RZ, 0x1, !P6 ;  /* 0x00000001ff5b7807 */ /* 0x000fe40007000000 */
[----:B------:R-:W-:Y:S01]  /*6020*/  LOP3.LUT R67, R94, R67, RZ, 0xfc, !PT ;  /* 0x000000435e437212 */ /* 0x000fe200078efcff */
[----:B0-----:R-:W-:Y:S01]  /*6030*/  IMAD.WIDE.U32 R92, R88, 0x20, R92 ;  /* 0x00000020585c7825 */ /* 0x001fe200078e005c */
[----:B------:R-:W-:-:S04]  /*6040*/  LOP3.LUT R66, R66, R91, RZ, 0xfc, !PT ;  /* 0x0000005b42427212 */ /* 0x000fc800078efcff */
[----:B------:R0:W-:Y:S01]  /*6050*/  STG.E.128 desc[UR8][R92.64], R20 ;  /* 0x000000145c007986 */ /* 0x0001e2000c101d08 */
[----:B-1----:R-:W-:-:S03]  /*6060*/  IMAD.WIDE.U32 R64, R88, 0x8, R64 ;  /* 0x0000000858407825 */ /* 0x002fc600078e0040 */
[----:B------:R0:W-:Y:S04]  /*6070*/  STG.E.128 desc[UR8][R92.64+0x10], R68 ;  /* 0x000010445c007986 */ /* 0x0001e8000c101d08 */
[----:B------:R0:W-:Y:S02]  /*6080*/  STG.E.64 desc[UR8][R64.64], R66 ;  /* 0x0000004240007986 */ /* 0x0001e4000c101b08 */
.L_x_8806:
[----:B------:R-:W-:Y:S05]  /*6090*/  BSYNC.RECONVERGENT B1 ;  /* 0x0000000000017941 */ /* 0x000fea0003800200 */
.L_x_8805:
        /* <DEDUP_REMOVED lines=30> */
.L_x_8893:
        /* <DEDUP_REMOVED lines=13> */
.L_x_8895:
[----:B------:R-:W-:Y:S05]  /*6350*/  BSYNC.RECONVERGENT B3 ;  /* 0x0000000000037941 */ /* 0x000fea0003800200 */
.L_x_8894:
        /* <DEDUP_REMOVED lines=42> */
.L_x_8892:
[----:B------:R-:W-:Y:S05]  /*6600*/  BSYNC.RECONVERGENT B2 ;  /* 0x0000000000027941 */ /* 0x000fea0003800200 */
.L_x_8891:
        /* <DEDUP_REMOVED lines=10> */
[----:B------:R-:W-:-:S03]  /*66b0*/  PRMT R52, R52, 0x7632, R52 ;  /* 0x0000763234347816 */ /* 0x000fc60000000034 */
        /* <DEDUP_REMOVED lines=16> */
.L_x_8898:
        /* <DEDUP_REMOVED lines=13> */
.L_x_8900:
[----:B------:R-:W-:Y:S05]  /*6890*/  BSYNC.RECONVERGENT B3 ;  /* 0x0000000000037941 */ /* 0x000fea0003800200 */
.L_x_8899:
        /* <DEDUP_REMOVED lines=43> */
.L_x_8897:
[----:B------:R-:W-:Y:S05]  /*6b50*/  BSYNC.RECONVERGENT B2 ;  /* 0x0000000000027941 */ /* 0x000fea0003800200 */
.L_x_8896:
[----:B------:R-:W-:Y:S01]  /*6b60*/  I2FP.F32.U32 R3, R3 ;  /* 0x0000000300037245 */ /* 0x000fe20000201000 */
[----:B------:R-:W-:Y:S01]  /*6b70*/  IMAD.U32 R94, R52, 0x10000, RZ ;  /* 0x00010000345e7824 */ /* 0x000fe200078e00ff */
[----:B------:R-:W-:Y:S01]  /*6b80*/  ISETP.NE.AND P1, PT, R95, 0x1, PT ;  /* 0x000000015f00780c */ /* 0x000fe20003f25270 */
[----:B------:R-:W-:Y:S01]  /*6b90*/  BSSY.RECONVERGENT B2, `(.L_x_8901) ;  /* 0x000004c000027945 */ /* 0x000fe20003800200 */
[----:B------:R-:W-:Y:S02]  /*6ba0*/  HFMA2 R96, -RZ, RZ, 0, 1.1920928955078125e-07 ;  /* 0x00000002ff607431 */ /* 0x000fe400000001ff */
        /* <DEDUP_REMOVED lines=17> */
.L_x_8903:
        /* <DEDUP_REMOVED lines=13> */
.L_x_8905:
[----:B------:R-:W-:Y:S05]  /*6d90*/  BSYNC.RECONVERGENT B3 ;  /* 0x0000000000037941 */ /* 0x000fea0003800200 */
.L_x_8904:
        /* <DEDUP_REMOVED lines=43> */
.L_x_8902:
[----:B------:R-:W-:Y:S05]  /*7050*/  BSYNC.RECONVERGENT B2 ;  /* 0x0000000000027941 */ /* 0x000fea0003800200 */
.L_x_8901:
        /* <DEDUP_REMOVED lines=23> */
.L_x_8908:
        /* <DEDUP_REMOVED lines=13> */
.L_x_8910:
[----:B------:R-:W-:Y:S05]  /*72a0*/  BSYNC.RECONVERGENT B3 ;  /* 0x0000000000037941 */ /* 0x000fea0003800200 */
.L_x_8909:
        /* <DEDUP_REMOVED lines=43> */
.L_x_8907:
[----:B------:R-:W-:Y:S05]  /*7560*/  BSYNC.RECONVERGENT B2 ;  /* 0x0000000000027941 */ /* 0x000fea0003800200 */
.L_x_8906:
        /* <DEDUP_REMOVED lines=22> */
.L_x_8913:
        /* <DEDUP_REMOVED lines=13> */
.L_x_8915:
[----:B------:R-:W-:Y:S05]  /*77a0*/  BSYNC.RECONVERGENT B3 ;  /* 0x0000000000037941 */ /* 0x000fea0003800200 */
.L_x_8914:
        /* <DEDUP_REMOVED lines=43> */
.L_x_8912:
[----:B------:R-:W-:Y:S05]  /*7a60*/  BSYNC.RECONVERGENT B2 ;  /* 0x0000000000027941 */ /* 0x000fea0003800200 */
.L_x_8911:
        /* <DEDUP_REMOVED lines=8> */
[----:B------:R-:W-:-:S04]  /*7af0*/  FSETP.GTU.FTZ.AND P3, PT, R52, R93, PT ;  /* 0x0000005d3400720b */ /* 0x000fc80003f7c000 */
[----:B------:R-:W-:Y:S01]  /*7b00*/  FSEL R3, R94, RZ, !P3 ;  /* 0x000000ff5e037208 */ /* 0x000fe20005800000 */
[----:B------:R-:W-:Y:S01]  /*7b10*/  HFMA2 R94, -RZ, RZ, 0, 1.1920928955078125e-07 ;  /* 0x00000002ff5e7431 */ /* 0x000fe200000001ff */
        /* <DEDUP_REMOVED lines=12> */
.L_x_8918:
        /* <DEDUP_REMOVED lines=13> */
.L_x_8920:
[----:B------:R-:W-:Y:S05]  /*7cb0*/  BSYNC.RECONVERGENT B3 ;  /* 0x0000000000037941 */ /* 0x000fea0003800200 */
.L_x_8919:
        /* <DEDUP_REMOVED lines=41> */
[----:B------:R-:W-:Y:S01]  /*7f50*/  LOP3.LUT R0, R96, UR31, R95, 0x96, !PT ;  /* 0x0000001f60007c12 */ /* 0x000fe2000f8e965f */
[----:B------:R-:W-:-:S07]  /*7f60*/  IMAD.MOV.U32 R94, RZ, RZ, RZ ;  /* 0x000000ffff5e7224 */ /* 0x000fce00078e00ff */
.L_x_8917:
[----:B------:R-:W-:Y:S05]  /*7f70*/  BSYNC.RECONVERGENT B2 ;  /* 0x0000000000027941 */ /* 0x000fea0003800200 */
.L_x_8916:
        /* <DEDUP_REMOVED lines=22> */
.L_x_8923:
        /* <DEDUP_REMOVED lines=13> */
.L_x_8925:
[----:B------:R-:W-:Y:S05]  /*81b0*/  BSYNC.RECONVERGENT B3 ;  /* 0x0000000000037941 */ /* 0x000fea0003800200 */
.L_x_8924:
        /* <DEDUP_REMOVED lines=43> */
.L_x_8922:
[----:B------:R-:W-:Y:S05]  /*8470*/  BSYNC.RECONVERGENT B2 ;  /* 0x0000000000027941 */ /* 0x000fea0003800200 */
.L_x_8921:
[----:B------:R-:W-:Y:S01]  /*8480*/  I2FP.F32.U32 R3, R3 ;  /* 0x0000000300037245 */ /* 0x000fe20000201000 */
[----:B------:R-:W-:Y:S01]  /*8490*/  IMAD.U32 R64, R55, 0x10000, RZ ;  /* 0x0001000037407824 */ /* 0x000fe200078e00ff */
        /* <DEDUP_REMOVED lines=21> */
.L_x_8928:
        /* <DEDUP_REMOVED lines=15> */
.L_x_8930:
[----:B------:R-:W-:Y:S05]  /*86e0*/  BSYNC.RECONVERGENT B3 ;  /* 0x0000000000037941 */ /* 0x000fea0003800200 */
.L_x_8929:
        /* <DEDUP_REMOVED lines=43> */
.L_x_8927:
[----:B------:R-:W-:Y:S05]  /*89a0*/  BSYNC.RECONVERGENT B2 ;  /* 0x0000000000027941 */ /* 0x000fea0003800200 */
.L_x_8926:
[----:B------:R-:W-:Y:S01]  /*89b0*/  I2FP.F32.U32 R65, R65 ;  /* 0x0000004100417245 */ /* 0x000fe20000201000 */
[----:B------:R-:W-:-:S04]  /*89c0*/  IMAD.U32 R64, R55, 0x10000, RZ ;  /* 0x0001000037407824 */ /* 0x000fc800078e00ff */
[----:B------:R-:W-:Y:S01]  /*89d0*/  FFMA.FTZ R100, R65, R100, 1.1641532182693481445e-10 ;  /* 0x2f00000041647423 */ /* 0x000fe20000010064 */
[----:B------:R-:W-:-:S04]  /*89e0*/  FMUL.FTZ R64, R64, R89 ;  /* 0x0000005940407220 */ /* 0x000fc80000410000 */
[----:B------:R-:W-:Y:S01]  /*89f0*/  FMUL.FTZ R64, R64, R91 ;  /* 0x0000005b40407220 */ /* 0x000fe20000410000 */
[----:B------:R-:W-:-:S04]  /*8a00*/  FSETP.GTU.FTZ.AND P6, PT, R100, R93, PT ;  /* 0x0000005d6400720b */ /* 0x000fc80003fdc000 */
[----:B------:R-:W-:Y:S02]  /*8a10*/  FSEL R64, R64, RZ, !P6 ;  /* 0x000000ff40407208 */ /* 0x000fe40007000000 */
[----:B------:R-:W-:-:S03]  /*8a20*/  PLOP3.LUT P6, PT, P6, PT, PT, 0x8, 0x80 ;  /* 0x000000000080781c */ /* 0x000fc600037ce170 */
[----:B------:R-:W-:Y:S01]  /*8a30*/  FADD.FTZ R55, R67, R64 ;  /* 0x0000004043377221 */ /* 0x000fe20000010000 */
[----:B------:R-:W-:Y:S09]  /*8a40*/  BRA `(.L_x_8931) ;  /* 0x0000002400f87947 */ /* 0x000ff20003800000 */
.L_x_8890:
        /* <DEDUP_REMOVED lines=16> */
.L_x_8934:
        /* <DEDUP_REMOVED lines=13> */
.L_x_8936:
[----:B------:R-:W-:Y:S05]  /*8c20*/  BSYNC.RECONVERGENT B3 ;  /* 0x0000000000037941 */ /* 0x000fea0003800200 */
.L_x_8935:
        /* <DEDUP_REMOVED lines=42> */
.L_x_8933:
[----:B------:R-:W-:Y:S05]  /*8ed0*/  BSYNC.RECONVERGENT B2 ;  /* 0x0000000000027941 */ /* 0x000fea0003800200 */
.L_x_8932:
[----:B------:R-:W0:Y:S01]  /*8ee0*/  LDC R91, c[0x0][0x404] ;  /* 0x00010100ff5b7b82 */ /* 0x000e220000000800 */
[----:B------:R-:W-:Y:S01]  /*8ef0*/  ISETP.NE.AND P0, PT, R51, 0x1, PT ;  /* 0x000000013300780c */ /* 0x000fe20003f05270 */
[----:B------:R-:W-:Y:S01]  /*8f00*/  IMAD.MOV.U32 R95, RZ, RZ, 0x2f800000 ;  /* 0x2f800000ff5f7424 */ /* 0x000fe200078e00ff */
[----:B------:R-:W-:Y:S01]  /*8f10*/  I2FP.F32.U32 R48, R48 ;  /* 0x0000003000307245 */ /* 0x000fe20000201000 */
[C---:B-----5:R-:W-:Y:S01]  /*8f20*/  IMAD.U32 R64, R52.reuse, 0x10000, RZ ;  /* 0x0001000034407824 */ /* 0x060fe200078e00ff */
[----:B------:R-:W-:Y:S01]  /*8f30*/  BSSY.RECONVERGENT B2, `(.L_x_8937) ;  /* 0x000004c000027945 */ /* 0x000fe20003800200 */
[----:B------:R-:W-:Y:S01]  /*8f40*/  PRMT R52, R52, 0x7632, R52 ;  /* 0x0000763234347816 */ /* 0x000fe20000000034 */
[----:B------:R-:W-:Y:S01]  /*8f50*/  IMAD.MOV.U32 R3, RZ, RZ, R82 ;  /* 0x000000ffff037224 */ /* 0x000fe200078e0052 */
[----:B------:R-:W1:Y:S01]  /*8f60*/  LDC R50, c[0x0][0x408] ;  /* 0x00010200ff327b82 */ /* 0x000e620000000800 */
[----:B------:R-:W-:Y:S01]  /*8f70*/  FFMA.FTZ R48, R48, R95, 1.1641532182693481445e-10 ;  /* 0x2f00000030307423 */ /* 0x000fe2000001005f */
[----:B------:R-:W-:Y:S01]  /*8f80*/  FMUL.FTZ R49, R64, R89 ;  /* 0x0000005940317220 */ /* 0x000fe20000410000 */
[----:B------:R-:W-:-:S03]  /*8f90*/  MOV R64, 0x2 ;  /* 0x0000000200407802 */ /* 0x000fc60000000f00 */
[----:B0-----:R-:W-:-:S04]  /*8fa0*/  FSETP.LE.FTZ.AND P1, PT, R48, R91, PT ;  /* 0x0000005b3000720b */ /* 0x001fc80003f33000 */
[----:B------:R-:W-:Y:S01]  /*8fb0*/  P2R R80, PR, RZ, 0x2 ;  /* 0x00000002ff507803 */ /* 0x000fe20000000000 */
[----:B-1----:R-:W-:Y:S01]  /*8fc0*/  FMUL.FTZ R96, R49, R50 ;  /* 0x0000003231607220 */ /* 0x002fe20000410000 */
        /* <DEDUP_REMOVED lines=9> */
.L_x_8939:
        /* <DEDUP_REMOVED lines=13> */
.L_x_8941:
[----:B------:R-:W-:Y:S05]  /*9130*/  BSYNC.RECONVERGENT B3 ;  /* 0x0000000000037941 */ /* 0x000fea0003800200 */
.L_x_8940:
        /* <DEDUP_REMOVED lines=43> */
.L_x_8938:
[----:B------:R-:W-:Y:S05]  /*93f0*/  BSYNC.RECONVERGENT B2 ;  /* 0x0000000000027941 */ /* 0x000fea0003800200 */
.L_x_8937:
[----:B------:R-:W-:Y:S01]  /*9400*/  ISETP.NE.AND P1, PT, R64, 0x1, PT ;  /* 0x000000014000780c */ /* 0x000fe20003f25270 */
[----:B------:R-:W-:Y:S01]  /*9410*/  IMAD.U32 R52, R52, 0x10000, RZ ;  /* 0x0001000034347824 */ /* 0x000fe200078e00ff */
[----:B------:R-:W-:Y:S01]  /*9420*/  I2FP.F32.U32 R48, R3 ;  /* 0x0000000300307245 */ /* 0x000fe20000201000 */
[----:B------:R-:W-:Y:S01]  /*9430*/  BSSY.RECONVERGENT B2, `(.L_x_8942) ;  /* 0x0000049000027945 */ /* 0x000fe20003800200 */
[----:B------:R-:W-:Y:S02]  /*9440*/  HFMA2 R65, -RZ, RZ, 0, 1.1920928955078125e-07 ;  /* 0x00000002ff417431 */ /* 0x000fe400000001ff */
[----:B------:R-:W-:Y:S01]  /*9450*/  FMUL.FTZ R93, R52, R89 ;  /* 0x00000059345d7220 */ /* 0x000fe20000410000 */
[----:B------:R-:W-:Y:S02]  /*9460*/  IMAD.MOV.U32 R3, RZ, RZ, R82 ;  /* 0x000000ffff037224 */ /* 0x000fe400078e0052 */
[----:B------:R-:W-:Y:S01]  /*9470*/  FFMA.FTZ R48, R48, R95, 1.1641532182693481445e-10 ;  /* 0x2f00000030307423 */ /* 0x000fe2000001005f */
[----:B------:R-:W-:-:S04]  /*9480*/  FMUL.FTZ R93, R93, R50 ;  /* 0x000000325d5d7220 */ /* 0x000fc80000410000 */
[----:B------:R-:W-:Y:S01]  /*9490*/  FSETP.LE.FTZ.AND P0, PT, R48, R91, PT ;  /* 0x0000005b3000720b */ /* 0x000fe20003f13000 */
        /* <DEDUP_REMOVED lines=9> */
.L_x_8944:
        /* <DEDUP_REMOVED lines=13> */
.L_x_8946:
[----:B------:R-:W-:Y:S05]  /*9600*/  BSYNC.RECONVERGENT B3 ;  /* 0x0000000000037941 */ /* 0x000fea0003800200 */
.L_x_8945:
        /* <DEDUP_REMOVED lines=43> */
.L_x_8943:
[----:B------:R-:W-:Y:S05]  /*98c0*/  BSYNC.RECONVERGENT B2 ;  /* 0x0000000000027941 */ /* 0x000fea0003800200 */
.L_x_8942:
[----:B------:R-:W-:Y:S01]  /*98d0*/  ISETP.NE.AND P2, PT, R65, 0x1, PT ;  /* 0x000000014100780c */ /* 0x000fe20003f45270 */
[C---:B------:R-:W-:Y:S01]  /*98e0*/  IMAD.U32 R52, R53.reuse, 0x10000, RZ ;  /* 0x0001000035347824 */ /* 0x040fe200078e00ff */
[----:B------:R-:W-:Y:S01]  /*98f0*/  I2FP.F32.U32 R48, R3 ;  /* 0x0000000300307245 */ /* 0x000fe20000201000 */
[----:B------:R-:W-:Y:S01]  /*9900*/  BSSY.RECONVERGENT B2, `(.L_x_8947) ;  /* 0x000004a000027945 */ /* 0x000fe20003800200 */
[----:B------:R-:W-:Y:S01]  /*9910*/  PRMT R51, R53, 0x7632, R51 ;  /* 0x0000763235337816 */ /* 0x000fe20000000033 */
[----:B------:R-:W-:Y:S01]  /*9920*/  FMUL.FTZ R49, R52, R89 ;  /* 0x0000005934317220 */ /* 0x000fe20000410000 */
[----:B------:R-:W-:Y:S02]  /*9930*/  HFMA2 R53, -RZ, RZ, 0, 1.1920928955078125e-07 ;  /* 0x00000002ff357431 */ /* 0x000fe400000001ff */
[----:B------:R-:W-:Y:S01]  /*9940*/  FFMA.FTZ R48, R48, R95, 1.1641532182693481445e-10 ;  /* 0x2f00000030307423 */ /* 0x000fe2000001005f */
[----:B------:R-:W-:Y:S02]  /*9950*/  IMAD.MOV.U32 R3, RZ, RZ, R82 ;  /* 0x000000ffff037224 */ /* 0x000fe400078e0052 */
[----:B------:R-:W-:-:S02]  /*9960*/  FMUL.FTZ R94, R49, R50 ;  /* 0x00000032315e7220 */ /* 0x000fc40000410000 */
        /* <DEDUP_REMOVED lines=10> */
.L_x_8949:
        /* <DEDUP_REMOVED lines=13> */
.L_x_8951:
[----:B------:R-:W-:Y:S05]  /*9ae0*/  BSYNC.RECONVERGENT B3 ;  /* 0x0000000000037941 */ /* 0x000fea0003800200 */
.L_x_8950:
        /* <DEDUP_REMOVED lines=43> */
.L_x_8948:
[----:B------:R-:W-:Y:S05]  /*9da0*/  BSYNC.RECONVERGENT B2 ;  /* 0x0000000000027941 */ /* 0x000fea0003800200 */
.L_x_8947:
        /* <DEDUP_REMOVED lines=19> */
.L_x_8954:
        /* <DEDUP_REMOVED lines=13> */
.L_x_8956:
[----:B------:R-:W-:Y:S05]  /*9fb0*/  BSYNC.RECONVERGENT B3 ;  /* 0x0000000000037941 */ /* 0x000fea0003800200 */
.L_x_8955:
        /* <DEDUP_REMOVED lines=43> */
.L_x_8953:
[----:B------:R-:W-:Y:S05]  /*a270*/  BSYNC.RECONVERGENT B2 ;  /* 0x0000000000027941 */ /* 0x000fea0003800200 */
.L_x_8952:
[----:B------:R-:W-:Y:S01]  /*a280*/  ISETP.NE.AND P4, PT, R64, 0x1, PT ;  /* 0x000000014000780c */ /* 0x000fe20003f85270 */
[----:B------:R-:W-:Y:S01]  /*a290*/  IMAD.U32 R52, R54, 0x10000, RZ ;  /* 0x0001000036347824 */ /* 0x000fe200078e00ff */
[----:B------:R-:W-:Y:S01]  /*a2a0*/  I2FP.F32.U32 R48, R3 ;  /* 0x0000000300307245 */ /* 0x000fe20000201000 */
[----:B------:R-:W-:Y:S01]  /*a2b0*/  BSSY.RECONVERGENT B2, `(.L_x_8957) ;  /* 0x000004a000027945 */ /* 0x000fe20003800200 */
[----:B------:R-:W-:Y:S02]  /*a2c0*/  HFMA2 R65, -RZ, RZ, 0, 1.1920928955078125e-07 ;  /* 0x00000002ff417431 */ /* 0x000fe400000001ff */
[----:B------:R-:W-:Y:S01]  /*a2d0*/  FMUL.FTZ R49, R52, R89 ;  /* 0x0000005934317220 */ /* 0x000fe20000410000 */
[----:B------:R-:W-:Y:S01]  /*a2e0*/  PRMT R54, R54, 0x7632, R54 ;  /* 0x0000763236367816 */ /* 0x000fe20000000036 */
        /* <DEDUP_REMOVED lines=13> */
.L_x_8959:
        /* <DEDUP_REMOVED lines=13> */
.L_x_8961:
[----:B------:R-:W-:Y:S05]  /*a490*/  BSYNC.RECONVERGENT B3 ;  /* 0x0000000000037941 */ /* 0x000fea0003800200 */
.L_x_8960:
        /* <DEDUP_REMOVED lines=43> */
.L_x_8958:
[----:B------:R-:W-:Y:S05]  /*a750*/  BSYNC.RECONVERGENT B2 ;  /* 0x0000000000027941 */ /* 0x000fea0003800200 */
.L_x_8957:
        /* <DEDUP_REMOVED lines=19> */
.L_x_8964:
        /* <DEDUP_REMOVED lines=13> */
.L_x_8966:
[----:B------:R-:W-:Y:S05]  /*a960*/  BSYNC.RECONVERGENT B3 ;  /* 0x0000000000037941 */ /* 0x000fea0003800200 */
.L_x_8965:
        /* <DEDUP_REMOVED lines=43> */
.L_x_8963:
[----:B------:R-:W-:Y:S05]  /*ac20*/  BSYNC.RECONVERGENT B2 ;  /* 0x0000000000027941 */ /* 0x000fea0003800200 */
.L_x_8962:
[----:B------:R-:W-:Y:S01]  /*ac30*/  ISETP.NE.AND P6, PT, R64, 0x1, PT ;  /* 0x000000014000780c */ /* 0x000fe20003fc5270 */
[----:B------:R-:W-:Y:S01]  /*ac40*/  BSSY.RECONVERGENT B2, `(.L_x_8967) ;  /* 0x000004e000027945 */ /* 0x000fe20003800200 */
[----:B------:R-:W-:Y:S01]  /*ac50*/  I2FP.F32.U32 R48, R3 ;  /* 0x0000000300307245 */ /* 0x000fe20000201000 */
[----:B------:R-:W-:Y:S01]  /*ac60*/  IMAD.MOV.U32 R3, RZ, RZ, 0x2 ;  /* 0x00000002ff037424 */ /* 0x000fe200078e00ff */
[C---:B------:R-:W-:Y:S02]  /*ac70*/  SHF.L.U32 R54, R55.reuse, 0x10, RZ ;  /* 0x0000001037367819 */ /* 0x040fe400000006ff */
[----:B------:R-:W-:Y:S01]  /*ac80*/  PRMT R55, R55, 0x7632, R55 ;  /* 0x0000763237377816 */ /* 0x000fe20000000037 */
[----:B------:R-:W-:Y:S01]  /*ac90*/  FFMA.FTZ R48, R48, R95, 1.1641532182693481445e-10 ;  /* 0x2f00000030307423 */ /* 0x000fe2000001005f */
[----:B------:R-:W-:Y:S01]  /*aca0*/  MOV R49, R82 ;  /* 0x0000005200317202 */ /* 0x000fe20000000f00 */
[----:B------:R-:W-:-:S03]  /*acb0*/  FMUL.FTZ R65, R54, R89 ;  /* 0x0000005936417220 */ /* 0x000fc60000410000 */
[----:B------:R-:W-:Y:S01]  /*acc0*/  FSETP.LE.FTZ.AND P5, PT, R48, R91, PT ;  /* 0x0000005b3000720b */ /* 0x000fe20003fb3000 */
        /* <DEDUP_REMOVED lines=10> */
.L_x_8969:
        /* <DEDUP_REMOVED lines=15> */
.L_x_8971:
[----:B------:R-:W-:Y:S05]  /*ae60*/  BSYNC.RECONVERGENT B3 ;  /* 0x0000000000037941 */ /* 0x000fea0003800200 */
.L_x_8970:
        /* <DEDUP_REMOVED lines=43> */
.L_x_8968:
[----:B------:R-:W-:Y:S05]  /*b120*/  BSYNC.RECONVERGENT B2 ;  /* 0x0000000000027941 */ /* 0x000fea0003800200 */
.L_x_8967:
        /* <DEDUP_REMOVED lines=16> */
.L_x_8931:
        /* <DEDUP_REMOVED lines=16> */
[----:B------:R-:W-:-:S04]  /*b330*/  LOP3.LUT R66, R66, R91, RZ, 0xfc, !PT ;  /* 0x0000005b42427212 */ /* 0x000fc800078efcff */
[----:B------:R0:W-:Y:S01]  /*b340*/  STG.E.128 desc[UR8][R94.64], R48 ;  /* 0x000000305e007986 */ /* 0x0001e2000c101d08 */
[----:B-1----:R-:W-:-:S03]  /*b350*/  IMAD.WIDE.U32 R64, R90, 0x8, R64 ;  /* 0x000000085a407825 */ /* 0x002fc600078e0040 */
[----:B------:R0:W-:Y:S01]  /*b360*/  STG.E.128 desc[UR8][R94.64+0x10], R52 ;  /* 0x000010345e007986 */ /* 0x0001e2000c101d08 */
[----:B------:R-:W-:-:S03]  /*b370*/  IADD3 R90, PT, PT, R90, 0x20, RZ ;  /* 0x000000205a5a7810 */ /* 0x000fc60007ffe0ff */
[----:B------:R0:W-:Y:S04]  /*b380*/  STG.E.64 desc[UR8][R64.64], R66 ;  /* 0x0000004240007986 */ /* 0x0001e8000c101b08 */
.L_x_8889:
[----:B------:R-:W-:Y:S05]  /*b390*/  BSYNC.RECONVERGENT B1 ;  /* 0x0000000000017941 */ /* 0x000fea0003800200 */
.L_x_8888:
        /* <DEDUP_REMOVED lines=30> */
.L_x_8977:
        /* <DEDUP_REMOVED lines=13> */
.L_x_8979:
[----:B------:R-:W-:Y:S05]  /*b650*/  BSYNC.RECONVERGENT B3 ;  /* 0x0000000000037941 */ /* 0x000fea0003800200 */
.L_x_8978:
        /* <DEDUP_REMOVED lines=42> */
.L_x_8976:
[----:B------:R-:W-:Y:S05]  /*b900*/  BSYNC.RECONVERGENT B2 ;  /* 0x0000000000027941 */ /* 0x000fea0003800200 */
.L_x_8975:
        /* <DEDUP_REMOVED lines=27> */
.L_x_8982:
        /* <DEDUP_REMOVED lines=13> */
.L_x_8984:
[----:B------:R-:W-:Y:S05]  /*bb90*/  BSYNC.RECONVERGENT B3 ;  /* 0x0000000000037941 */ /* 0x000fea0003800200 */
.L_x_8983:
        /* <DEDUP_REMOVED lines=41> */
[----:B------:R-:W-:Y:S02]  /*be30*/  HFMA2 R95, -RZ, RZ, 0, 0 ;  /* 0x00000000ff5f7431 */ /* 0x000fe400000001ff */
[----:B------:R-:W-:-:S07]  /*be40*/  IMAD.MOV.U32 R92, RZ, RZ, R94 ;  /* 0x000000ffff5c7224 */ /* 0x000fce00078e005e */
.L_x_8981:
[----:B------:R-:W-:Y:S05]  /*be50*/  BSYNC.RECONVERGENT B2 ;  /* 0x0000000000027941 */ /* 0x000fea0003800200 */
.L_x_8980:
        /* <DEDUP_REMOVED lines=22> */
.L_x_8987:
        /* <DEDUP_REMOVED lines=13> */
.L_x_8989:
[----:B------:R-:W-:Y:S05]  /*c090*/  BSYNC.RECONVERGENT B3 ;  /* 0x0000000000037941 */ /* 0x000fea0003800200 */
.L_x_8988:
        /* <DEDUP_REMOVED lines=43> */
.L_x_8986:
[----:B------:R-:W-:Y:S05]  /*c350*/  BSYNC.RECONVERGENT B2 ;  /* 0x0000000000027941 */ /* 0x000fea0003800200 */
.L_x_8985:
        /* <DEDUP_REMOVED lines=23> */
.L_x_8992:
        /* <DEDUP_REMOVED lines=13> */
.L_x_8994:
[----:B------:R-:W-:Y:S05]  /*c5a0*/  BSYNC.RECONVERGENT B3 ;  /* 0x0000000000037941 */ /* 0x000fea0003800200 */
.L_x_8993:
        /* <DEDUP_REMOVED lines=43> */
.L_x_8991:
[----:B------:R-:W-:Y:S05]  /*c860*/  BSYNC.RECONVERGENT B2 ;  /* 0x0000000000027941 */ /* 0x000fea0003800200 */
.L_x_8990:
[----:B------:R-:W-:Y:S01]  /*c870*/  I2FP.F32.U32 R3, R3 ;  /* 0x0000000300037245 */ /* 0x000fe20000201000 */
[----:B------:R-:W-:Y:S01]  /*c880*/  IMAD.U32 R98, R98, 0x10000, RZ ;  /* 0x0001000062627824 */ /* 0x000fe200078e00ff */
[----:B------:R-:W-:Y:S01]  /*c890*/  ISETP.NE.AND P3, PT, R61, 0x1, PT ;  /* 0x000000013d00780c */ /* 0x000fe20003f65270 */
[----:B------:R-:W-:Y:S01]  /*c8a0*/  BSSY.RECONVERGENT B2, `(.L_x_8995) ;  /* 0x000004c000027945 */ /* 0x000fe20003800200 */
[----:B------:R-:W-:Y:S01]  /*c8b0*/  MOV R95, 0x2 ;  /* 0x00000002005f7802 */ /* 0x000fe20000000f00 */
        /* <DEDUP_REMOVED lines=17> */
.L_x_8997:
        /* <DEDUP_REMOVED lines=13> */
.L_x_8999:
[----:B------:R-:W-:Y:S05]  /*caa0*/  BSYNC.RECONVERGENT B3 ;  /* 0x0000000000037941 */ /* 0x000fea0003800200 */
.L_x_8998:
        /* <DEDUP_REMOVED lines=43> */
.L_x_8996:
[----:B------:R-:W-:Y:S05]  /*cd60*/  BSYNC.RECONVERGENT B2 ;  /* 0x0000000000027941 */ /* 0x000fea0003800200 */
.L_x_8995:
        /* <DEDUP_REMOVED lines=9> */
[----:B------:R-:W-:Y:S02]  /*ce00*/  FSEL R3, R94, RZ, !P3 ;  /* 0x000000ff5e037208 */ /* 0x000fe40005800000 */
[----:B------:R-:W-:Y:S02]  /*ce10*/  MOV R94, 0x2 ;  /* 0x00000002005e7802 */ /* 0x000fe40000000f00 */
[----:B------:R-:W-:Y:S01]  /*ce20*/  PLOP3.LUT P3, PT, P3, PT, PT, 0x8, 0x80 ;  /* 0x000000000080781c */ /* 0x000fe20001f6e170 */
[----:B------:R-:W-:Y:S01]  /*ce30*/  FADD.FTZ R60, R64, R3 ;  /* 0x00000003403c7221 */ /* 0x000fe20000010000 */
[----:B------:R-:W-:Y:S01]  /*ce40*/  IMAD.MOV.U32 R3, RZ, RZ, R82 ;  /* 0x000000ffff037224 */ /* 0x000fe200078e0052 */
        /* <DEDUP_REMOVED lines=9> */
.L_x_9002:
        /* <DEDUP_REMOVED lines=13> */
.L_x_9004:
[----:B------:R-:W-:Y:S05]  /*cfb0*/  BSYNC.RECONVERGENT B3 ;  /* 0x0000000000037941 */ /* 0x000fea0003800200 */
.L_x_9003:
        /* <DEDUP_REMOVED lines=39> */
[----:B------:R-:W-:Y:S02]  /*d230*/  IMAD.MOV.U32 R92, RZ, RZ, R94 ;  /* 0x000000ffff5c7224 */ /* 0x000fe400078e005e */
[----:B------:R-:W-:Y:S02]  /*d240*/  HFMA2 R94, -RZ, RZ, 0, 0 ;  /* 0x00000000ff5e7431 */ /* 0x000fe400000001ff */
[----:B------:R-:W-:Y:S01]  /*d250*/  IMAD.MOV.U32 R82, RZ, RZ, R98 ;  /* 0x000000ffff527224 */ /* 0x000fe200078e0062 */
[----:B------:R-:W-:-:S07]  /*d260*/  LOP3.LUT R0, R96, UR31, R95, 0x96, !PT ;  /* 0x0000001f60007c12 */ /* 0x000fce000f8e965f */
.L_x_9001:
[----:B------:R-:W-:Y:S05]  /*d270*/  BSYNC.RECONVERGENT B2 ;  /* 0x0000000000027941 */ /* 0x000fea0003800200 */
.L_x_9000:
        /* <DEDUP_REMOVED lines=22> */
.L_x_9007:
        /* <DEDUP_REMOVED lines=13> */
.L_x_9009:
[----:B------:R-:W-:Y:S05]  /*d4b0*/  BSYNC.RECONVERGENT B3 ;  /* 0x0000000000037941 */ /* 0x000fea0003800200 */
.L_x_9008:
        /* <DEDUP_REMOVED lines=43> */
.L_x_9006:
[----:B------:R-:W-:Y:S05]  /*d770*/  BSYNC.RECONVERGENT B2 ;  /* 0x0000000000027941 */ /* 0x000fea0003800200 */
.L_x_9005:
[----:B------:R-:W-:Y:S01]  /*d780*/  I2FP.F32.U32 R3, R3 ;  /* 0x0000000300037245 */ /* 0x000fe20000201000 */
[----:B------:R-:W-:Y:S01]  /*d790*/  IMAD.U32 R64, R63, 0x10000, RZ ;  /* 0x000100003f407824 */ /* 0x000fe200078e00ff */
        /* <DEDUP_REMOVED lines=21> */
.L_x_9012:
        /* <DEDUP_REMOVED lines=15> */
.L_x_9014:
[----:B------:R-:W-:Y:S05]  /*d9e0*/  BSYNC.RECONVERGENT B3 ;  /* 0x0000000000037941 */ /* 0x000fea0003800200 */
.L_x_9013:
        /* <DEDUP_REMOVED lines=40> */
[----:B------:R-:W-:Y:S02]  /*dc70*/  LOP3.LUT R0, R94, UR31, R65, 0x96, !PT ;  /* 0x0000001f5e007c12 */ /* 0x000fe4000f8e9641 */
[----:B------:R-:W-:Y:S01]  /*dc80*/  MOV R65, R92 ;  /* 0x0000005c00417202 */ /* 0x000fe20000000f00 */
[----:B------:R-:W-:-:S07]  /*dc90*/  IMAD.MOV.U32 R92, RZ, RZ, R64 ;  /* 0x000000ffff5c7224 */ /* 0x000fce00078e0040 */
.L_x_9011:
[----:B------:R-:W-:Y:S05]  /*dca0*/  BSYNC.RECONVERGENT B2 ;  /* 0x0000000000027941 */ /* 0x000fea0003800200 */
.L_x_9010:
        /* <DEDUP_REMOVED lines=10> */
.L_x_8974:
        /* <DEDUP_REMOVED lines=16> */
.L_x_9018:
        /* <DEDUP_REMOVED lines=13> */
.L_x_9020:
[----:B------:R-:W-:Y:S05]  /*df20*/  BSYNC.RECONVERGENT B3 ;  /* 0x0000000000037941 */ /* 0x000fea0003800200 */
.L_x_9019:
        /* <DEDUP_REMOVED lines=39> */
[----:B------:R-:W-:Y:S02]  /*e1a0*/  MOV R82, R64 ;  /* 0x0000004000527202 */ /* 0x000fe40000000f00 */
[----:B------:R-:W-:Y:S01]  /*e1b0*/  LOP3.LUT R0, R56, UR31, R93, 0x96, !PT ;  /* 0x0000001f38007c12 */ /* 0x000fe2000f8e965d */
[----:B------:R-:W-:-:S07]  /*e1c0*/  IMAD.MOV.U32 R56, RZ, RZ, R80 ;  /* 0x000000ffff387224 */ /* 0x000fce00078e0050 */
.L_x_9017:
[----:B------:R-:W-:Y:S05]  /*e1d0*/  BSYNC.RECONVERGENT B2 ;  /* 0x0000000000027941 */ /* 0x000fea0003800200 */
.L_x_9016:
[----:B------:R-:W0:Y:S01]  /*e1e0*/  LDC R91, c[0x0][0x404] ;  /* 0x00010100ff5b7b82 */ /* 0x000e220000000800 */
[----:B------:R-:W-:Y:S01]  /*e1f0*/  ISETP.NE.AND P0, PT, R59, 0x1, PT ;  /* 0x000000013b00780c */ /* 0x000fe20003f05270 */
[----:B------:R-:W-:Y:S01]  /*e200*/  IMAD.MOV.U32 R95, RZ, RZ, 0x2f800000 ;  /* 0x2f800000ff5f7424 */ /* 0x000fe200078e00ff */
[----:B------:R-:W-:Y:S01]  /*e210*/  I2FP.F32.U32 R56, R56 ;  /* 0x0000003800387245 */ /* 0x000fe20000201000 */
[----:B------:R-:W-:Y:S01]  /*e220*/  BSSY.RECONVERGENT B2, `(.L_x_9021) ;  /* 0x000004d000027945 */ /* 0x000fe20003800200 */
[C---:B-----5:R-:W-:Y:S02]  /*e230*/  SHF.L.U32 R64, R60.reuse, 0x10, RZ ;  /* 0x000000103c407819 */ /* 0x060fe400000006ff */
[----:B------:R-:W-:Y:S01]  /*e240*/  PRMT R60, R60, 0x7632, R60 ;  /* 0x000076323c3c7816 */ /* 0x000fe2000000003c */
[----:B------:R-:W1:Y:S01]  /*e250*/  LDC R58, c[0x0][0x408] ;  /* 0x00010200ff3a7b82 */ /* 0x000e620000000800 */
[----:B------:R-:W-:Y:S01]  /*e260*/  FFMA.FTZ R56, R56, R95, 1.1641532182693481445e-10 ;  /* 0x2f00000038387423 */ /* 0x000fe2000001005f */
[----:B------:R-:W-:Y:S01]  /*e270*/  FMUL.FTZ R57, R64, R89 ;  /* 0x0000005940397220 */ /* 0x000fe20000410000 */
[----:B------:R-:W-:Y:S01]  /*e280*/  IMAD.MOV.U32 R64, RZ, RZ, 0x2 ;  /* 0x00000002ff407424 */ /* 0x000fe200078e00ff */
[----:B------:R-:W-:-:S02]  /*e290*/  MOV R3, R82 ;  /* 0x0000005200037202 */ /* 0x000fc40000000f00 */
        /* <DEDUP_REMOVED lines=12> */
.L_x_9023:
        /* <DEDUP_REMOVED lines=13> */
.L_x_9025:
[----:B------:R-:W-:Y:S05]  /*e430*/  BSYNC.RECONVERGENT B3 ;  /* 0x0000000000037941 */ /* 0x000fea0003800200 */
.L_x_9024:
        /* <DEDUP_REMOVED lines=43> */
.L_x_9022:
[----:B------:R-:W-:Y:S05]  /*e6f0*/  BSYNC.RECONVERGENT B2 ;  /* 0x0000000000027941 */ /* 0x000fea0003800200 */
.L_x_9021:
        /* <DEDUP_REMOVED lines=19> */
.L_x_9028:
        /* <DEDUP_REMOVED lines=13> */
.L_x_9030:
[----:B------:R-:W-:Y:S05]  /*e900*/  BSYNC.RECONVERGENT B3 ;  /* 0x0000000000037941 */ /* 0x000fea0003800200 */
.L_x_9029:
        /* <DEDUP_REMOVED lines=43> */
.L_x_9027:
[----:B------:R-:W-:Y:S05]  /*ebc0*/  BSYNC.RECONVERGENT B2 ;  /* 0x0000000000027941 */ /* 0x000fea0003800200 */
.L_x_9026:
[----:B------:R-:W-:Y:S01]  /*ebd0*/  ISETP.NE.AND P2, PT, R65, 0x1, PT ;  /* 0x000000014100780c */ /* 0x000fe20003f45270 */
[----:B------:R-:W-:Y:S01]  /*ebe0*/  BSSY.RECONVERGENT B2, `(.L_x_9031) ;  /* 0x000004c000027945 */ /* 0x000fe20003800200 */
[----:B------:R-:W-:Y:S02]  /*ebf0*/  I2FP.F32.U32 R56, R3 ;  /* 0x0000000300387245 */ /* 0x000fe40000201000 */
[C---:B------:R-:W-:Y:S02]  /*ec00*/  SHF.L.U32 R60, R61.reuse, 0x10, RZ ;  /* 0x000000103d3c7819 */ /* 0x040fe400000006ff */
[----:B------:R-:W-:Y:S01]  /*ec10*/  PRMT R59, R61, 0x7632, R59 ;  /* 0x000076323d3b7816 */ /* 0x000fe2000000003b */
[----:B------:R-:W-:Y:S01]  /*ec20*/  FFMA.FTZ R56, R56, R95, 1.1641532182693481445e-10 ;  /* 0x2f00000038387423 */ /* 0x000fe2000001005f */
[----:B------:R-:W-:Y:S02]  /*ec30*/  IMAD.MOV.U32 R61, RZ, RZ, 0x2 ;  /* 0x00000002ff3d7424 */ /* 0x000fe400078e00ff */
[----:B------:R-:W-:Y:S01]  /*ec40*/  FMUL.FTZ R57, R60, R89 ;  /* 0x000000593c397220 */ /* 0x000fe20000410000 */
[----:B------:R-:W-:-:S02]  /*ec50*/  MOV R3, R82 ;  /* 0x0000005200037202 */ /* 0x000fc40000000f00 */
        /* <DEDUP_REMOVED lines=11> */
.L_x_9033:
        /* <DEDUP_REMOVED lines=13> */
.L_x_9035:
[----:B------:R-:W-:Y:S05]  /*ede0*/  BSYNC.RECONVERGENT B3 ;  /* 0x0000000000037941 */ /* 0x000fea0003800200 */
.L_x_9034:
        /* <DEDUP_REMOVED lines=43> */
.L_x_9032:
[----:B------:R-:W-:Y:S05]  /*f0a0*/  BSYNC.RECONVERGENT B2 ;  /* 0x0000000000027941 */ /* 0x000fea0003800200 */
.L_x_9031:
        /* <DEDUP_REMOVED lines=19> */
.L_x_9038:
        /* <DEDUP_REMOVED lines=13> */
.L_x_9040:
[----:B------:R-:W-:Y:S05]  /*f2b0*/  BSYNC.RECONVERGENT B3 ;  /* 0x0000000000037941 */ /* 0x000fea0003800200 */
.L_x_9039:
        /* <DEDUP_REMOVED lines=43> */
.L_x_9037:
[----:B------:R-:W-:Y:S05]  /*f570*/  BSYNC.RECONVERGENT B2 ;  /* 0x0000000000027941 */ /* 0x000fea0003800200 */
.L_x_9036:
        /* <DEDUP_REMOVED lines=20> */
.L_x_9043:
        /* <DEDUP_REMOVED lines=13> */
.L_x_9045:
[----:B------:R-:W-:Y:S05]  /*f790*/  BSYNC.RECONVERGENT B3 ;  /* 0x0000000000037941 */ /* 0x000fea0003800200 */
.L_x_9044:
        /* <DEDUP_REMOVED lines=43> */
.L_x_9042:
[----:B------:R-:W-:Y:S05]  /*fa50*/  BSYNC.RECONVERGENT B2 ;  /* 0x0000000000027941 */ /* 0x000fea0003800200 */
.L_x_9041:
        /* <DEDUP_REMOVED lines=19> */
.L_x_9048:
        /* <DEDUP_REMOVED lines=13> */
.L_x_9050:
[----:B------:R-:W-:Y:S05]  /*fc60*/  BSYNC.RECONVERGENT B3 ;  /* 0x0000000000037941 */ /* 0x000fea0003800200 */
.L_x_9049:
        /* <DEDUP_REMOVED lines=43> */
.L_x_9047:
[----:B------:R-:W-:Y:S05]  /*ff20*/  BSYNC.RECONVERGENT B2 ;  /* 0x0000000000027941 */ /* 0x000fea0003800200 */
.L_x_9046:
        /* <DEDUP_REMOVED lines=20> */
.L_x_9053:
        /* <DEDUP_REMOVED lines=15> */
.L_x_9055:
[----:B------:R-:W-:Y:S05]  /*10160*/  BSYNC.RECONVERGENT B3 ;  /* 0x0000000000037941 */ /* 0x000fea0003800200 */
.L_x_9054:
        /* <DEDUP_REMOVED lines=43> */
.L_x_9052:
[----:B------:R-:W-:Y:S05]  /*10420*/  BSYNC.RECONVERGENT B2 ;  /* 0x0000000000027941 */ /* 0x000fea0003800200 */
.L_x_9051:
        /* <DEDUP_REMOVED lines=16> */
.L_x_9015:
        /* <DEDUP_REMOVED lines=21> */
.L_x_8973:
[----:B------:R-:W-:Y:S05]  /*10680*/  BSYNC.RECONVERGENT B1 ;  /* 0x0000000000017941 */ /* 0x000fea0003800200 */
.L_x_8972:
[----:B0-----:R-:W-:Y:S01]  /*10690*/  FADD.FTZ R64, RZ, R20 ;  /* 0x00000014ff407221 */ /* 0x001fe20000010000 */
        /* <DEDUP_REMOVED lines=100> */
.L_x_9075:
[----:B-1----:R-:W-:Y:S01]  /*10ce0*/  FADD.FTZ R93, R92, R91 ;  /* 0x0000005b5c5d7221 */ /* 0x002fe20000010000 */
[----:B------:R-:W-:Y:S01]  /*10cf0*/  FMUL.FTZ R91, R89, R89 ;  /* 0x00000059595b7220 */ /* 0x000fe20000410000 */
[----:B------:R-:W-:Y:S01]  /*10d00*/  ISETP.NE.AND P1, PT, RZ, UR12, PT ;  /* 0x0000000cff007c0c */ /* 0x000fe2000bf25270 */
[----:B------:R-:W1:Y:S01]  /*10d10*/  @!P0 LDC.64 R66, c[0x0][0x3c0] ;  /* 0x0000f000ff428b82 */ /* 0x000e620000000a00 */
[----:B------:R-:W-:Y:S01]  /*10d20*/  FFMA.FTZ R90, R93, R90, UR13 ;  /* 0x0000000d5d5a7e23 */ /* 0x000fe2000801005a */
[----:B------:R-:W-:Y:S01]  /*10d30*/  BSSY.RECONVERGENT B1, `(.L_x_9057) ;  /* 0x000003b000017945 */ /* 0x000fe20003800200 */
[----:B------:R-:W-:Y:S02]  /*10d40*/  FSEL R91, R91, RZ, P1 ;  /* 0x000000ff5b5b7208 */ /* 0x000fe40000800000 */
[----:B0-----:R-:W-:-:S03]  /*10d50*/  FSEL R92, R89, RZ, !P1 ;  /* 0x000000ff595c7208 */ /* 0x001fc60004800000 */
[----:B------:R-:W0:Y:S01]  /*10d60*/  @!P0 LDC.64 R64, c[0x0][0x3c8] ;  /* 0x0000f200ff408b82 */ /* 0x000e220000000a00 */
[----:B------:R-:W-:-:S04]  /*10d70*/  FADD.FTZ R90, R90, R91 ;  /* 0x0000005b5a5a7221 */ /* 0x000fc80000010000 */
[----:B------:R-:W2:Y:S01]  /*10d80*/  MUFU.RSQ R93, R90 ;  /* 0x0000005a005d7308 */ /* 0x000ea20000001400 */
[----:B-1----:R-:W-:-:S05]  /*10d90*/  @!P0 IMAD.WIDE R66, R86, 0x4, R66 ;  /* 0x0000000456428825 */ /* 0x002fca00078e0242 */
[----:B------:R1:W-:Y:S01]  /*10da0*/  @!P0 STG.E desc[UR8][R66.64], R89 ;  /* 0x0000005942008986 */ /* 0x0003e2000c101908 */
[----:B0-----:R-:W-:-:S05]  /*10db0*/  @!P0 IMAD.WIDE R64, R86, 0x4, R64 ;  /* 0x0000000456408825 */ /* 0x001fca00078e0240 */
[----:B--2---:R1:W-:Y:S01]  /*10dc0*/  @!P0 STG.E desc[UR8][R64.64], R93 ;  /* 0x0000005d40008986 */ /* 0x0043e2000c101908 */
[----:B------:R-:W-:Y:S05]  /*10dd0*/  @!P4 BRA `(.L_x_9058) ;  /* 0x0000000000c0c947 */ /* 0x000fea0003800000 */
[--C-:B------:R-:W-:Y:S01]  /*10de0*/  FADD.FTZ R90, R68, -R92.reuse ;  /* 0x8000005c445a7221 */ /* 0x100fe20000010000 */
[--C-:B-1----:R-:W-:Y:S01]  /*10df0*/  FADD.FTZ R66, R22, -R92.reuse ;  /* 0x8000005c16427221 */ /* 0x102fe20000010000 */
[----:B------:R-:W-:Y:S01]  /*10e00*/  SHF.L.U32 R89, R45, 0x10, RZ ;  /* 0x000000102d597819 */ /* 0x000fe200000006ff */
[----:B------:R-:W-:Y:S01]  /*10e10*/  IMAD.U32 R91, R41, 0x10000, RZ ;  /* 0x00010000295b7824 */ /* 0x000fe200078e00ff */
[----:B------:R-:W-:Y:S01]  /*10e20*/  SHF.L.U32 R95, R46, 0x10, RZ ;  /* 0x000000102e5f7819 */ /* 0x000fe200000006ff */
[--C-:B------:R-:W-:Y:S01]  /*10e30*/  FADD.FTZ R94, R70, -R92.reuse ;  /* 0x8000005c465e7221 */ /* 0x100fe20000010000 */
        /* <DEDUP_REMOVED lines=42> */
.L_x_9058:
[----:B------:R-:W-:Y:S05]  /*110e0*/  BSYNC.RECONVERGENT B1 ;  /* 0x0000000000017941 */ /* 0x000fea0003800200 */
.L_x_9057:
        /* <DEDUP_REMOVED lines=51> */
.L_x_9060:
[----:B------:R-:W-:Y:S05]  /*11420*/  BSYNC.RECONVERGENT B1 ;  /* 0x0000000000017941 */ /* 0x000fea0003800200 */
.L_x_9059:
[----:B------:R-:W-:Y:S01]  /*11430*/  ISETP.GE.U32.AND P0, PT, R85, 0x60, PT ;  /* 0x000000605500780c */ /* 0x000fe20003f06070 */
[----:B------:R-:W-:-:S12]  /*11440*/  BSSY.RECONVERGENT B1, `(.L_x_9061) ;  /* 0x0000032000017945 */ /* 0x000fd80003800200 */
        /* <DEDUP_REMOVED lines=18> */
[----:B------:R-:W-:Y:S01]  /*11570*/  FMUL.FTZ R98, R93, R98 ;  /* 0x000000625d627220 */ /* 0x000fe20000410000 */
[----:B------:R-:W-:Y:S01]  /*11580*/  PRMT R106, R27, 0x7632, R106 ;  /* 0x000076321b6a7816 */ /* 0x000fe2000000006a */
        /* <DEDUP_REMOVED lines=29> */
.L_x_9062:
[----:B------:R-:W-:Y:S05]  /*11760*/  BSYNC.RECONVERGENT B1 ;  /* 0x0000000000017941 */ /* 0x000fea0003800200 */
.L_x_9061:
[----:B0123--:R-:W0:Y:S02]  /*11770*/  LDC.64 R64, c[0x0][0x380] ;  /* 0x0000e000ff407b82 */ /* 0x00fe240000000a00 */
[----:B0-----:R-:W-:-:S04]  /*11780*/  LEA R86, R64, R86, 0x2 ;  /* 0x0000005640567211 */ /* 0x001fc800078e10ff */
[----:B------:R-:W-:-:S13]  /*11790*/  ISETP.GE.AND P0, PT, R86, R65, PT ;  /* 0x000000415600720c */ /* 0x000fda0003f06270 */
[----:B------:R-:W-:Y:S05]  /*117a0*/  @!P0 BRA `(.L_x_9063) ;  /* 0xfffffef400348947 */ /* 0x000fea000383ffff */
[----:B------:R-:W-:Y:S05]  /*117b0*/  BSYNC B0 ;  /* 0x0000000000007941 */ /* 0x000fea0003800000 */
.L_x_8804:
[----:B------:R-:W-:Y:S05]  /*117c0*/  EXIT ;  /* 0x000000000000794d */ /* 0x000fea0003800000 */
.L_x_9056:
        /* <DEDUP_REMOVED lines=8> */
.L_x_9065:
[----:B------:R-:W-:Y:S05]  /*11850*/  BSYNC B1 ;  /* 0x0000000000017941 */ /* 0x000fea0003800000 */
.L_x_9064:
        /* <DEDUP_REMOVED lines=10> */
.L_x_9066:
[----:B------:R-:W-:Y:S01]  /*11900*/  HFMA2 R95, -RZ, RZ, 0, 2.384185791015625e-07 ;  /* 0x00000004ff5f7431 */ /* 0x000fe200000001ff */
[----:B------:R-:W-:-:S05]  /*11910*/  MOV R67, R94 ;  /* 0x0000005e00437202 */ /* 0x000fca0000000f00 */
[----:B------:R-:W-:-:S04]  /*11920*/  FADD.FTZ R67, R66, R67 ;  /* 0x0000004342437221 */ /* 0x000fc80000010000 */
[----:B------:R-:W-:-:S07]  /*11930*/  IMAD.MOV.U32 R96, RZ, RZ, R67 ;  /* 0x000000ffff607224 */ /* 0x000fce00078e0043 */
[----:B------:R-:W-:Y:S05]  /*11940*/  WARPSYNC.COLLECTIVE R93, `(.L_x_9067) ;  /* 0x000000005d087348 */ /* 0x000fea0003c00000 */
[----:B------:R0:W1:Y:S02]  /*11950*/  SHFL.BFLY P3, R94, R96, R95, R98 ;  /* 0x0c00005f605e7389 */ /* 0x0000640000060062 */
[----:B01----:R-:W-:Y:S05]  /*11960*/  ENDCOLLECTIVE ;  /* 0x000000000000791b */ /* 0x003fea0003800000 */
.L_x_9067:
[----:B------:R-:W-:Y:S02]  /*11970*/  IMAD.MOV.U32 R95, RZ, RZ, 0x8 ;  /* 0x00000008ff5f7424 */ /* 0x000fe400078e00ff */
[----:B------:R-:W-:-:S04]  /*11980*/  IMAD.MOV.U32 R64, RZ, RZ, R94 ;  /* 0x000000ffff407224 */ /* 0x000fc800078e005e */
[----:B------:R-:W-:-:S05]  /*11990*/  FADD.FTZ R91, R67, R64 ;  /* 0x00000040435b7221 */ /* 0x000fca0000010000 */
[----:B------:R-:W-:-:S07]  /*119a0*/  MOV R96, R91 ;  /* 0x0000005b00607202 */ /* 0x000fce0000000f00 */
[----:B------:R-:W-:Y:S05]  /*119b0*/  WARPSYNC.COLLECTIVE R93, `(.L_x_9068) ;  /* 0x000000005d087348 */ /* 0x000fea0003c00000 */
[----:B------:R0:W1:Y:S02]  /*119c0*/  SHFL.BFLY P3, R94, R96, R95, R98 ;  /* 0x0c00005f605e7389 */ /* 0x0000640000060062 */
[----:B01----:R-:W-:Y:S05]  /*119d0*/  ENDCOLLECTIVE ;  /* 0x000000000000791b */ /* 0x003fea0003800000 */
.L_x_9068:
[----:B------:R-:W-:Y:S01]  /*119e0*/  HFMA2 R95, -RZ, RZ, 0, 9.5367431640625e-07 ;  /* 0x00000010ff5f7431 */ /* 0x000fe200000001ff */
[----:B------:R-:W-:-:S05]  /*119f0*/  MOV R64, R94 ;  /* 0x0000005e00407202 */ /* 0x000fca0000000f00 */
[----:B------:R-:W-:-:S04]  /*11a00*/  FADD.FTZ R92, R91, R64 ;  /* 0x000000405b5c7221 */ /* 0x000fc80000010000 */
[----:B------:R-:W-:-:S07]  /*11a10*/  IMAD.MOV.U32 R96, RZ, RZ, R92 ;  /* 0x000000ffff607224 */ /* 0x000fce00078e005c */
[----:B------:R-:W-:Y:S05]  /*11a20*/  WARPSYNC.COLLECTIVE R93, `(.L_x_9069) ;  /* 0x000000005d087348 */ /* 0x000fea0003c00000 */
[----:B------:R0:W1:Y:S02]  /*11a30*/  SHFL.BFLY P3, R94, R96, R95, R98 ;  /* 0x0c00005f605e7389 */ /* 0x0000640000060062 */
[----:B01----:R-:W-:Y:S05]  /*11a40*/  ENDCOLLECTIVE ;  /* 0x000000000000791b */ /* 0x003fea0003800000 */
.L_x_9069:
        /* <DEDUP_REMOVED lines=57> */
.L_x_9070:
[----:B------:R-:W-:Y:S01]  /*11de0*/  HFMA2 R95, -RZ, RZ, 0, 1.1920928955078125e-07 ;  /* 0x00000002ff5f7431 */ /* 0x000fe200000001ff */
[----:B------:R-:W-:-:S05]  /*11df0*/  MOV R65, R94 ;  /* 0x0000005e00417202 */ /* 0x000fca0000000f00 */
[----:B------:R-:W-:-:S04]  /*11e00*/  FADD.FTZ R65, R64, R65 ;  /* 0x0000004140417221 */ /* 0x000fc80000010000 */
[----:B------:R-:W-:-:S07]  /*11e10*/  IMAD.MOV.U32 R96, RZ, RZ, R65 ;  /* 0x000000ffff607224 */ /* 0x000fce00078e0041 */
[----:B------:R-:W-:Y:S05]  /*11e20*/  WARPSYNC.COLLECTIVE R93, `(.L_x_9071) ;  /* 0x000000005d087348 */ /* 0x000fea0003c00000 */
[----:B------:R0:W1:Y:S02]  /*11e30*/  SHFL.BFLY P3, R94, R96, R95, R98 ;  /* 0x0c00005f605e7389 */ /* 0x0000640000060062 */
[----:B01----:R-:W-:Y:S05]  /*11e40*/  ENDCOLLECTIVE ;  /* 0x000000000000791b */ /* 0x003fea0003800000 */
.L_x_9071:
[----:B------:R-:W-:Y:S02]  /*11e50*/  IMAD.MOV.U32 R95, RZ, RZ, 0x4 ;  /* 0x00000004ff5f7424 */ /* 0x000fe400078e00ff */
[----:B------:R-:W-:-:S04]  /*11e60*/  IMAD.MOV.U32 R66, RZ, RZ, R94 ;  /* 0x000000ffff427224 */ /* 0x000fc800078e005e */
[----:B------:R-:W-:-:S05]  /*11e70*/  FADD.FTZ R66, R65, R66 ;  /* 0x0000004241427221 */ /* 0x000fca0000010000 */
[----:B------:R-:W-:-:S07]  /*11e80*/  MOV R96, R66 ;  /* 0x0000004200607202 */ /* 0x000fce0000000f00 */
[----:B------:R-:W-:Y:S05]  /*11e90*/  WARPSYNC.COLLECTIVE R93, `(.L_x_9072) ;  /* 0x000000005d087348 */ /* 0x000fea0003c00000 */
[----:B------:R0:W1:Y:S02]  /*11ea0*/  SHFL.BFLY P3, R94, R96, R95, R98 ;  /* 0x0c00005f605e7389 */ /* 0x0000640000060062 */
[----:B01----:R-:W-:Y:S05]  /*11eb0*/  ENDCOLLECTIVE ;  /* 0x000000000000791b */ /* 0x003fea0003800000 */
.L_x_9072:
[----:B------:R-:W-:Y:S01]  /*11ec0*/  HFMA2 R95, -RZ, RZ, 0, 4.76837158203125e-07 ;  /* 0x00000008ff5f7431 */ /* 0x000fe200000001ff */
[----:B------:R-:W-:-:S05]  /*11ed0*/  MOV R67, R94 ;  /* 0x0000005e00437202 */ /* 0x000fca0000000f00 */
[----:B------:R-:W-:-:S04]  /*11ee0*/  FADD.FTZ R67, R66, R67 ;  /* 0x0000004342437221 */ /* 0x000fc80000010000 */
[----:B------:R-:W-:-:S07]  /*11ef0*/  IMAD.MOV.U32 R96, RZ, RZ, R67 ;  /* 0x000000ffff607224 */ /* 0x000fce00078e0043 */
[----:B------:R-:W-:Y:S05]  /*11f00*/  WARPSYNC.COLLECTIVE R93, `(.L_x_9073) ;  /* 0x000000005d087348 */ /* 0x000fea0003c00000 */
[----:B------:R0:W1:Y:S02]  /*11f10*/  SHFL.BFLY P3, R94, R96, R95, R98 ;  /* 0x0c00005f605e7389 */ /* 0x0000640000060062 */
[----:B01----:R-:W-:Y:S05]  /*11f20*/  ENDCOLLECTIVE ;  /* 0x000000000000791b */ /* 0x003fea0003800000 */
.L_x_9073:
[----:B------:R-:W-:Y:S02]  /*11f30*/  IMAD.MOV.U32 R95, RZ, RZ, 0x10 ;  /* 0x00000010ff5f7424 */ /* 0x000fe400078e00ff */
[----:B------:R-:W-:-:S04]  /*11f40*/  IMAD.MOV.U32 R92, RZ, RZ, R94 ;  /* 0x000000ffff5c7224 */ /* 0x000fc800078e005e */
[----:B------:R-:W-:-:S05]  /*11f50*/  FADD.FTZ R92, R67, R92 ;  /* 0x0000005c435c7221 */ /* 0x000fca0000010000 */
[----:B------:R-:W-:-:S07]  /*11f60*/  MOV R96, R92 ;  /* 0x0000005c00607202 */ /* 0x000fce0000000f00 */
[----:B------:R-:W-:Y:S05]  /*11f70*/  WARPSYNC.COLLECTIVE R93, `(.L_x_9074) ;  /* 0x000000005d087348 */ /* 0x000fea0003c00000 */
[----:B------:R0:W1:Y:S02]  /*11f80*/  SHFL.BFLY P3, R94, R96, R95, R98 ;  /* 0x0c00005f605e7389 */ /* 0x0000640000060062 */
[----:B01----:R-:W-:Y:S05]  /*11f90*/  ENDCOLLECTIVE ;  /* 0x000000000000791b */ /* 0x003fea0003800000 */
.L_x_9074:
[----:B------:R-:W-:Y:S01]  /*11fa0*/  MOV R91, R94 ;  /* 0x0000005e005b7202 */ /* 0x000fe20000000f00 */
[----:B------:R-:W-:Y:S06]  /*11fb0*/  BRA `(.L_x_9075) ;  /* 0xffffffec00487947 */ /* 0x000fec000383ffff */
.L_x_9076:
        /* <DEDUP_REMOVED lines=12> */
.L_x_28758:


//--------------------- .text._ZN10layer_norm13ln_fwd_kernelINS_13Kernel_traitsI13__nv_bfloat16S2_fS2_fjLj768ELj1ELj4ELj1ELj16ENS_18Kernel_traits_baseILj768ES2_S2_fS2_fjLj128EEEEELb1ELb0ELb0ELb1EEEvNS_9FwdParamsE --------------------------
	.section	.text._ZN10layer_norm13ln_fwd_kernelINS_13Kernel_traitsI13__nv_bfloat16S2_fS2_fjLj768ELj1ELj4ELj1ELj16ENS_18Kernel_traits_baseILj768ES2_S2_fS2_fjLj128EEEEELb1ELb0ELb0ELb1EEEvNS_9FwdParamsE,"ax",@progbits
	.align	128
        .global         _ZN10layer_norm13ln_fwd_kernelINS_13Kernel_traitsI13__nv_bfloat16S2_fS2_fjLj768ELj1ELj4ELj1ELj16ENS_18Kernel_traits_baseILj768ES2_S2_fS2_fjLj128EEEEELb1ELb0ELb0ELb1EEEvNS_9FwdParamsE
        .type           _ZN10layer_norm13ln_fwd_kernelINS_13Kernel_traitsI13__nv_bfloat16S2_fS2_fjLj768ELj1ELj4ELj1ELj16ENS_18Kernel_traits_baseILj768ES2_S2_fS2_fjLj128EEEEELb1ELb0ELb0ELb1EEEvNS_9FwdParamsE,@function
        .size           _ZN10layer_norm13ln_fwd_kernelINS_13Kernel_traitsI13__nv_bfloat16S2_fS2_fjLj768ELj1ELj4ELj1ELj16ENS_18Kernel_traits_baseILj768ES2_S2_fS2_fjLj128EEEEELb1ELb0ELb0ELb1EEEvNS_9FwdParamsE,(.L_x_28759 - _ZN10layer_norm13ln_fwd_kernelINS_13Kernel_traitsI13__nv_bfloat16S2_fS2_fjLj768ELj1ELj4ELj1ELj16ENS_18Kernel_traits_baseILj768ES2_S2_fS2_fjLj128EEEEELb1ELb0ELb0ELb1EEEvNS_9FwdParamsE)
        .other          _ZN10layer_norm13ln_fwd_kernelINS_13Kernel_traitsI13__nv_bfloat16S2_fS2_fjLj768ELj1ELj4ELj1ELj16ENS_18Kernel_traits_baseILj768ES2_S2_fS2_fjLj128EEEEELb1ELb0ELb0ELb1EEEvNS_9FwdParamsE,@"STO_CUDA_ENTRY STV_DEFAULT"
_ZN10layer_norm13ln_fwd_kernelINS_13Kernel_traitsI13__nv_bfloat16S2_fS2_fjLj768ELj1ELj4ELj1ELj16ENS_18Kernel_traits_baseILj768ES2_S2_fS2_fjLj128EEEEELb1ELb0ELb0ELb1EEEvNS_9FwdParamsE:
.text._ZN10layer_norm13ln_fwd_kernelINS_13Kernel_traitsI13__nv_bfloat16S2_fS2_fjLj768ELj1ELj4ELj1ELj16ENS_18Kernel_traits_baseILj768ES2_S2_fS2_fjLj128EEEEELb1ELb0ELb0ELb1EEEvNS_9FwdParamsE:
        /* <DEDUP_REMOVED lines=51> */
[----:B------:R-:W-:Y:S01]  /*0330*/  IMAD.HI.U32 R30, R3, -0x2daee0ad, RZ ;  /* 0xd2511f53031e7827 */ /* 0x000fe200078e00ff */
[----:B------:R-:W-:Y:S01]  /*0340*/  UIADD3 UR16, UPT, UPT, UR6, 0x3c6ef372, URZ ;  /* 0x3c6ef37206107890 */ /* 0x000fe2000fffe0ff */
[----:B------:R-:W-:Y:S01]  /*0350*/  PRMT R65, R11, 0x7632, R65 ;  /* 0x000076320b417816 */ /* 0x000fe20000000041 */
[----:B------:R-:W-:Y:S01]  /*0360*/  UIADD3 UR17, UPT, UPT, UR7, 0x76cf5d0a, URZ ;  /* 0x76cf5d0a07117890 */ /* 0x000fe2000fffe0ff */
[----:B------:R-:W-:Y:S01]  /*0370*/  IMAD R29, R83, -0x326172a9, RZ ;  /* 0xcd9e8d57531d7824 */ /* 0x000fe200078e02ff */
[----:B------:R-:W-:Y:S01]  /*0380*/  LOP3.LUT R30, R31, UR15, R30, 0x96, !PT ;  /* 0x0000000f1f1e7c12 */ /* 0x000fe2000f8e961e */
[----:B------:R-:W-:Y:S01]  /*0390*/  IMAD.HI.U32 R28, R2, -0x326172a9, RZ ;  /* 0xcd9e8d57021c7827 */ /* 0x000fe200078e00ff */
[----:B------:R-:W-:Y:S01]  /*03a0*/  UIADD3 UR18, UPT, UPT, UR6, -0x255992d5, URZ ;  /* 0xdaa66d2b06127890 */ /* 0x000fe2000fffe0ff */
[----:B------:R-:W-:Y:S01]  /*03b0*/  PRMT R67, R10, 0x7632, R67 ;  /* 0x000076320a437816 */ /* 0x000fe20000000043 */
[----:B------:R-:W-:Y:S01]  /*03c0*/  UIADD3 UR19, UPT, UPT, UR7, 0x32370b8f, URZ ;  /* 0x32370b8f07137890 */ /* 0x000fe2000fffe0ff */
[----:B------:R-:W-:Y:S01]  /*03d0*/  IMAD R32, R3, -0x2daee0ad, RZ ;  /* 0xd2511f5303207824 */ /* 0x000fe200078e02ff */
[----:B------:R-:W-:Y:S01]  /*03e0*/  LOP3.LUT R28, R29, UR14, R28, 0x96, !PT ;  /* 0x0000000e1d1c7c12 */ /* 0x000fe2000f8e961c */
[----:B------:R-:W-:Y:S01]  /*03f0*/  IMAD R29, R2, -0x326172a9, RZ ;  /* 0xcd9e8d57021d7824 */ /* 0x000fe200078e02ff */
[----:B------:R-:W-:Y:S01]  /*0400*/  UIADD3 UR20, UPT, UPT, UR6, 0x78dde6e4, URZ ;  /* 0x78dde6e406147890 */ /* 0x000fe2000fffe0ff */
[----:B------:R-:W-:Y:S01]  /*0410*/  IMAD.HI.U32 R2, R30, -0x326172a9, RZ ;  /* 0xcd9e8d571e027827 */ /* 0x000fe200078e00ff */
[----:B------:R-:W-:Y:S01]  /*0420*/  UIADD3 UR21, UPT, UPT, UR7, -0x126145ec, URZ ;  /* 0xed9eba1407157890 */ /* 0x000fe2000fffe0ff */
        /* <DEDUP_REMOVED lines=13> */
[----:B------:R-:W0:Y:S01]  /*0500*/  LDCU.64 UR4, c[0x0][0x3e0] ;  /* 0x00007c00ff0477ac */ /* 0x000e220008000a00 */
[----:B------:R-:W-:Y:S01]  /*0510*/  IMAD.HI.U32 R28, R3, -0x326172a9, RZ ;  /* 0xcd9e8d57031c7827 */ /* 0x000fe200078e00ff */
[----:B------:R-:W-:-:S02]  /*0520*/  LOP3.LUT R31, R32, UR19, R31, 0x96, !PT ;  /* 0x00000013201f7c12 */ /* 0x000fc4000f8e961f */
[----:B------:R-:W-:Y:S01]  /*0530*/  @!P0 CS2R R16, SRZ ;  /* 0x0000000000108805 */ /* 0x000fe2000001ff00 */
[----:B------:R-:W-:Y:S01]  /*0540*/  UIADD3 UR26, UPT, UPT, UR6, 0x5384540f, URZ ;  /* 0x5384540f061a7890 */ /* 0x000fe2000fffe0ff */
[----:B------:R-:W-:Y:S01]  /*0550*/  IMAD R33, R2, -0x2daee0ad, RZ ;  /* 0xd2511f5302217824 */ /* 0x000fe200078e02ff */
[----:B------:R-:W-:Y:S01]  /*0560*/  LOP3.LUT R30, R29, UR18, R28, 0x96, !PT ;  /* 0x000000121d1e7c12 */ /* 0x000fe2000f8e961c */
[----:B------:R-:W-:Y:S01]  /*0570*/  IMAD R3, R3, -0x326172a9, RZ ;  /* 0xcd9e8d5703037824 */ /* 0x000fe200078e02ff */
[----:B------:R-:W-:Y:S01]  /*0580*/  UIADD3 UR27, UPT, UPT, UR7, 0x1fd5c5a3, URZ ;  /* 0x1fd5c5a3071b7890 */ /* 0x000fe2000fffe0ff */
[----:B------:R-:W-:Y:S01]  /*0590*/  IMAD.HI.U32 R2, R31, -0x326172a9, RZ ;  /* 0xcd9e8d571f027827 */ /* 0x000fe200078e00ff */
[----:B------:R-:W-:Y:S01]  /*05a0*/  UIADD3 UR28, UPT, UPT, UR6, -0xe443238, URZ ;  /* 0xf1bbcdc8061c7890 */ /* 0x000fe2000fffe0ff */
[----:B------:R-:W-:Y:S01]  /*05b0*/  PRMT R57, R15, 0x7632, R57 ;  /* 0x000076320f397816 */ /* 0x000fe20000000039 */
[----:B------:R-:W-:Y:S01]  /*05c0*/  UIADD3 UR29, UPT, UPT, UR7, -0x24c28bd8, URZ ;  /* 0xdb3d7428071d7890 */ /* 0x000fe2000fffe0ff */
[----:B------:R-:W-:Y:S01]  /*05d0*/  IMAD.HI.U32 R32, R30, -0x2daee0ad, RZ ;  /* 0xd2511f531e207827 */ /* 0x000fe200078e00ff */
[----:B------:R-:W-:Y:S01]  /*05e0*/  LOP3.LUT R2, R3, UR20, R2, 0x96, !PT ;  /* 0x0000001403027c12 */ /* 0x000fe2000f8e9602 */
[----:B------:R-:W-:Y:S01]  /*05f0*/  UIADD3 UR30, UPT, UPT, UR6, -0x700cb87f, URZ ;  /* 0x8ff34781061e7890 */ /* 0x000fe2000fffe0ff */
[----:B------:R-:W-:Y:S01]  /*0600*/  PRMT R59, R14, 0x7632, R59 ;  /* 0x000076320e3b7816 */ /* 0x000fe2000000003b */
[--C-:B------:R-:W-:Y:S01]  /*0610*/  @P0 IMAD.MOV.U32 R29, RZ, RZ, R21.reuse ;  /* 0x000000ffff1d0224 */ /* 0x100fe200078e0015 */
[----:B------:R-:W-:Y:S01]  /*0620*/  LOP3.LUT R32, R33, UR21, R32, 0x96, !PT ;  /* 0x0000001521207c12 */ /* 0x000fe2000f8e9620 */
[----:B------:R-:W-:Y:S01]  /*0630*/  @!P0 IMAD.MOV.U32 R29, RZ, RZ, R21 ;  /* 0x000000ffff1d8224 */ /* 0x000fe200078e0015 */
[----:B0-----:R-:W-:Y:S01]  /*0640*/  UISETP.NE.U32.AND UP0, UPT, UR4, URZ, UPT ;  /* 0x000000ff0400728c */ /* 0x001fe2000bf05070 */
[----:B------:R-:W-:Y:S01]  /*0650*/  IMAD R34, R31, -0x326172a9, RZ ;  /* 0xcd9e8d571f227824 */ /* 0x000fe200078e02ff */
[-C--:B------:R-:W-:Y:S01]  /*0660*/  @P0 MOV R31, R7.reuse ;  /* 0x00000007001f0202 */ /* 0x080fe20000000f00 */
[----:B------:R-:W-:Y:S01]  /*0670*/  IMAD R30, R30, -0x2daee0ad, RZ ;  /* 0xd2511f531e1e7824 */ /* 0x000fe200078e02ff */
[----:B------:R-:W-:Y:S01]  /*0680*/  @!P0 MOV R31, R7 ;  /* 0x00000007001f8202 */ /* 0x000fe20000000f00 */
[----:B------:R-:W-:Y:S01]  /*0690*/  IMAD.HI.U32 R3, R32, -0x326172a9, RZ ;  /* 0xcd9e8d5720037827 */ /* 0x000fe200078e00ff */
[----:B------:R-:W0:Y:S01]  /*06a0*/  LDCU.U8 UR4, c[0x0][0x410] ;  /* 0x00008200ff0477ac */ /* 0x000e220008000000 */
[----:B------:R-:W-:Y:S01]  /*06b0*/  PRMT R69, R9, 0x7632, R69 ;  /* 0x0000763209457816 */ /* 0x000fe20000000045 */
[----:B------:R-:W-:Y:S01]  /*06c0*/  BSSY B0, `(.L_x_9077) ;  /* 0x00010c0000007945 */ /* 0x000fe20003800000 */
[----:B------:R-:W-:Y:S01]  /*06d0*/  IMAD.HI.U32 R21, R2, -0x2daee0ad, RZ ;  /* 0xd2511f5302157827 */ /* 0x000fe200078e00ff */
[----:B------:R-:W-:Y:S01]  /*06e0*/  LOP3.LUT R34, R34, UR22, R3, 0x96, !PT ;  /* 0x0000001622227c12 */ /* 0x000fe2000f8e9603 */
[----:B------:R-:W-:Y:S01]  /*06f0*/  UIADD3 UR31, UPT, UPT, UR7, -0x695add53, URZ ;  /* 0x96a522ad071f7890 */ /* 0x000fe2000fffe0ff */
[----:B------:R-:W-:Y:S01]  /*0700*/  PRMT R71, R8, 0x7632, R71 ;  /* 0x0000763208477816 */ /* 0x000fe20000000047 */
[----:B------:R-:W-:Y:S01]  /*0710*/  @P0 IMAD.MOV.U32 R28, RZ, RZ, R20 ;  /* 0x000000ffff1c0224 */ /* 0x000fe200078e0014 */
[----:B------:R-:W-:Y:S01]  /*0720*/  LOP3.LUT R33, R30, UR23, R21, 0x96, !PT ;  /* 0x000000171e217c12 */ /* 0x000fe2000f8e9615 */
[----:B------:R-:W-:Y:S01]  /*0730*/  IMAD R35, R2, -0x2daee0ad, RZ ;  /* 0xd2511f5302237824 */ /* 0x000fe200078e02ff */
[----:B------:R-:W-:Y:S01]  /*0740*/  @!P0 MOV R28, R20 ;  /* 0x00000014001c8202 */ /* 0x000fe20000000f00 */
[----:B------:R-:W-:Y:S01]  /*0750*/  @P0 IMAD.MOV.U32 R20, RZ, RZ, R4 ;  /* 0x000000ffff140224 */ /* 0x000fe200078e0004 */
[----:B------:R-:W-:Y:S01]  /*0760*/  @!P0 MOV R20, R4 ;  /* 0x0000000400148202 */ /* 0x000fe20000000f00 */
[----:B------:R-:W-:Y:S01]  /*0770*/  IMAD R3, R32, -0x326172a9, RZ ;  /* 0xcd9e8d5720037824 */ /* 0x000fe200078e02ff */
[----:B------:R-:W-:Y:S01]  /*0780*/  PRMT R63, R12, 0x7632, R63 ;  /* 0x000076320c3f7816 */ /* 0x000fe2000000003f */
[----:B------:R-:W-:Y:S01]  /*0790*/  IMAD.HI.U32 R2, R33, -0x326172a9, RZ ;  /* 0xcd9e8d5721027827 */ /* 0x000fe200078e00ff */
[----:B------:R-:W-:Y:S01]  /*07a0*/  PRMT R75, R18, 0x7632, R75 ;  /* 0x00007632124b7816 */ /* 0x000fe2000000004b */
[----:B------:R-:W-:Y:S01]  /*07b0*/  UISETP.NE.AND.EX UP0, UPT, UR5, URZ, UPT, UP0 ;  /* 0x000000ff0500728c */ /* 0x000fe2000bf05300 */
[----:B------:R-:W-:Y:S01]  /*07c0*/  PRMT R77, R17, 0x7632, R77 ;  /* 0x00007632114d7816 */ /* 0x000fe2000000004d */
[----:B------:R-:W-:Y:S01]  /*07d0*/  IMAD.HI.U32 R4, R34, -0x2daee0ad, RZ ;  /* 0xd2511f5322047827 */ /* 0x000fe200078e00ff */
[----:B------:R-:W-:Y:S01]  /*07e0*/  LOP3.LUT R32, R3, UR24, R2, 0x96, !PT ;  /* 0x0000001803207c12 */ /* 0x000fe2000f8e9602 */
[----:B------:R-:W1:Y:S01]  /*07f0*/  LDCU UR32, c[0x0][0x404] ;  /* 0x00008080ff2077ac */ /* 0x000e620008000800 */
        /* <DEDUP_REMOVED lines=10> */
[----:B------:R-:W-:Y:S01]  /*08a0*/  PRMT R74, R27, 0x7632, R74 ;  /* 0x000076321b4a7816 */ /* 0x000fe2000000004a */
[----:B------:R-:W2:Y:S01]  /*08b0*/  LDCU UR33, c[0x0][0x408] ;  /* 0x00008100ff2177ac */ /* 0x000ea20008000800 */
[----:B------:R-:W-:Y:S01]  /*08c0*/  PRMT R78, R25, 0x7632, R78 ;  /* 0x00007632194e7816 */ /* 0x000fe2000000004e */
[----:B------:R-:W-:Y:S01]  /*08d0*/  IMAD.HI.U32 R7, R32, -0x2daee0ad, RZ ;  /* 0xd2511f5320077827 */ /* 0x000fe200078e00ff */
[----:B------:R-:W-:Y:S01]  /*08e0*/  LOP3.LUT R33, R33, UR26, R6, 0x96, !PT ;  /* 0x0000001a21217c12 */ /* 0x000fe2000f8e9606 */
[----:B------:R-:W3:Y:S01]  /*08f0*/  LDCU UR12, c[0x0][0x388] ;  /* 0x00007100ff0c77ac */ /* 0x000ee20008000800 */
[----:B------:R-:W-:Y:S01]  /*0900*/  PRMT R80, R24, 0x7632, R80 ;  /* 0x0000763218507816 */ /* 0x000fe20000000050 */
[----:B------:R-:W-:Y:S01]  /*0910*/  IMAD.U32 R2, R11, 0x10000, RZ ;  /* 0x000100000b027824 */ /* 0x000fe200078e00ff */
[----:B------:R-:W-:Y:S01]  /*0920*/  LOP3.LUT R34, R34, UR27, R7, 0x96, !PT ;  /* 0x0000001b22227c12 */ /* 0x000fe2000f8e9607 */
[----:B------:R-:W-:Y:S01]  /*0930*/  IMAD.U32 R3, R10, 0x10000, RZ ;  /* 0x000100000a037824 */ /* 0x000fe200078e00ff */
[----:B------:R-:W-:Y:S01]  /*0940*/  SHF.L.U32 R7, R14, 0x10, RZ ;  /* 0x000000100e077819 */ /* 0x000fe200000006ff */
[----:B------:R-:W-:Y:S01]  /*0950*/  IMAD R35, R35, -0x326172a9, RZ ;  /* 0xcd9e8d5723237824 */ /* 0x000fe200078e02ff */
[----:B------:R-:W-:Y:S01]  /*0960*/  PRMT R61, R13, 0x7632, R61 ;  /* 0x000076320d3d7816 */ /* 0x000fe2000000003d */
[----:B------:R-:W-:Y:S01]  /*0970*/  IMAD.HI.U32 R10, R34, -0x326172a9, RZ ;  /* 0xcd9e8d57220a7827 */ /* 0x000fe200078e00ff */
[----:B------:R-:W-:Y:S01]  /*0980*/  PRMT R73, R19, 0x7632, R73 ;  /* 0x0000763213497816 */ /* 0x000fe20000000049 */
[----:B------:R-:W4:Y:S01]  /*0990*/  LDCU UR13, c[0x0][0x448] ;  /* 0x00008900ff0d77ac */ /* 0x000f220008000800 */
[----:B------:R-:W-:Y:S01]  /*09a0*/  PRMT R79, R16, 0x7632, R79 ;  /* 0x00007632104f7816 */ /* 0x000fe2000000004f */
[----:B------:R-:W-:Y:S01]  /*09b0*/  IMAD R32, R32, -0x2daee0ad, RZ ;  /* 0xd2511f5320207824 */ /* 0x000fe200078e02ff */
[----:B------:R-:W-:Y:S01]  /*09c0*/  LOP3.LUT R35, R35, UR28, R10, 0x96, !PT ;  /* 0x0000001c23237c12 */ /* 0x000fe2000f8e960a */
[----:B------:R-:W-:Y:S01]  /*09d0*/  IMAD.HI.U32 R11, R33, -0x2daee0ad, RZ ;  /* 0xd2511f53210b7827 */ /* 0x000fe200078e00ff */
[----:B------:R-:W-:Y:S01]  /*09e0*/  PRMT R58, R31, 0x7632, R58 ;  /* 0x000076321f3a7816 */ /* 0x000fe2000000003a */
[----:B------:R-:W1:Y:S01]  /*09f0*/  LDCU.64 UR10, c[0x0][0x3a0] ;  /* 0x00007400ff0a77ac */ /* 0x000e620008000a00 */
        /* <DEDUP_REMOVED lines=9> */
[----:B------:R-:W-:Y:S01]  /*0a90*/  IMAD R33, R33, -0x2daee0ad, RZ ;  /* 0xd2511f5321217824 */ /* 0x000fe200078e02ff */
[----:B------:R-:W-:Y:S01]  /*0aa0*/  SHF.L.U32 R4, R9, 0x10, RZ ;  /* 0x0000001009047819 */ /* 0x000fe200000006ff */
[----:B------:R-:W-:Y:S01]  /*0ab0*/  IMAD.HI.U32 R14, R35, -0x2daee0ad, RZ ;  /* 0xd2511f53230e7827 */ /* 0x000fe200078e00ff */
[----:B------:R-:W-:Y:S01]  /*0ac0*/  SHF.L.U32 R10, R19, 0x10, RZ ;  /* 0x00000010130a7819 */ /* 0x000fe200000006ff */
[----:B0-----:R-:W-:Y:S01]  /*0ad0*/  UISETP.NE.AND UP1, UPT, UR4, URZ, UPT ;  /* 0x000000ff0400728c */ /* 0x001fe2000bf25270 */
[----:B------:R-:W-:Y:S01]  /*0ae0*/  SHF.L.U32 R19, R21, 0x10, RZ ;  /* 0x0000001015137819 */ /* 0x000fe200000006ff */
[----:B------:R-:W-:Y:S01]  /*0af0*/  IMAD.HI.U32 R15, R32, -0x326172a9, RZ ;  /* 0xcd9e8d57200f7827 */ /* 0x000fe200078e00ff */
[----:B------:R-:W-:-:S02]  /*0b00*/  LOP3.LUT R14, R33, UR31, R14, 0x96, !PT ;  /* 0x0000001f210e7c12 */ /* 0x000fc4000f8e960e */
[----:B------:R-:W-:Y:S01]  /*0b10*/  LOP3.LUT R98, R98, 0x3, RZ, 0xc0, !PT ;  /* 0x0000000362627812 */ /* 0x000fe200078ec0ff */
[----:B------:R-:W-:Y:S01]  /*0b20*/  IMAD.U32 R5, R8, 0x10000, RZ ;  /* 0x0001000008057824 */ /* 0x000fe200078e00ff */
[----:B------:R-:W-:Y:S01]  /*0b30*/  LOP3.LUT R15, R34, UR30, R15, 0x96, !PT ;  /* 0x0000001e220f7c12 */ /* 0x000fe2000f8e960f */
        /* <DEDUP_REMOVED lines=24> */
[----:B------:R-:W-:-:S02]  /*0cc0*/  IMAD.MOV.U32 R56, RZ, RZ, RZ ;  /* 0x000000ffff387224 */ /* 0x000fc400078e00ff */
        /* <DEDUP_REMOVED lines=16> */
[----:B------:R-:W-:Y:S02]  /*0dd0*/  IMAD R88, R35, -0x2daee0ad, RZ ;  /* 0xd2511f5323587824 */ /* 0x000fe400078e02ff */
[----:B-1234-:R-:W-:-:S07]  /*0de0*/  IMAD R82, R32, -0x326172a9, RZ ;  /* 0xcd9e8d5720527824 */ /* 0x01efce00078e02ff */
.L_x_9324:
        /* <DEDUP_REMOVED lines=33> */
[----:B------:R-:W-:-:S05]  /*1000*/  VIADDMNMX.U32 R30, R98, 0xfffffffe, R31, PT ;  /* 0xfffffffe621e7846 */ /* 0x000fca000380001f */
[----:B------:R-:W-:-:S04]  /*1010*/  IMAD.SHL.U32 R32, R30, 0x4, RZ ;  /* 0x000000041e207824 */ /* 0x000fc800078e00ff */
[----:B------:R-:W0:Y:S02]  /*1020*/  LDC R30, c[0x2][R32] ;  /* 0x00800000201e7b82 */ /* 0x000e240000000800 */
[----:B0-----:R-:W-:-:S04]  /*1030*/  SHF.R.S32.HI R31, RZ, 0x1f, R30 ;  /* 0x0000001fff1f7819 */ /* 0x001fc8000001141e */
.L_x_28594:
[----:B------:R-:W-:Y:S05]  /*1040*/  BRX R30 -0x1050                                        (*"BRANCH_TARGETS .L_x_28595,.L_x_28596,.L_x_28597"*) ;  /* 0xffffffec1eec7949 */ /* 0x000fea000383ffff */
.L_x_28597:
[----:B------:R-:W-:Y:S01]  /*1050*/  IADD3 R32, PT, PT, R98, 0x1, RZ ;  /* 0x0000000162207810 */ /* 0x000fe20007ffe0ff */
[----:B------:R-:W-:Y:S02]  /*1060*/  IMAD.MOV.U32 R100, RZ, RZ, R88 ;  /* 0x000000ffff647224 */ /* 0x000fe400078e0058 */
[----:B------:R-:W-:Y:S01]  /*1070*/  IMAD.MOV.U32 R33, RZ, RZ, R15 ;  /* 0x000000ffff217224 */ /* 0x000fe200078e000f */
[----:B------:R-:W-:Y:S06]  /*1080*/  BRA `(.L_x_9080) ;  /* 0x0000000000f07947 */ /* 0x000fec0003800000 */
.L_x_28595:
[----:B------:R-:W-:Y:S01]  /*1090*/  MOV R100, R88 ;  /* 0x0000005800647202 */ /* 0x000fe20000000f00 */
[----:B------:R-:W-:Y:S02]  /*10a0*/  IMAD.MOV.U32 R32, RZ, RZ, 0x3 ;  /* 0x00000003ff207424 */ /* 0x000fe400078e00ff */
[----:B------:R-:W-:Y:S01]  /*10b0*/  IMAD.MOV.U32 R33, RZ, RZ, R14 ;  /* 0x000000ffff217224 */ /* 0x000fe200078e000e */
[----:B------:R-:W-:Y:S06]  /*10c0*/  BRA `(.L_x_9080) ;  /* 0x0000000000e07947 */ /* 0x000fec0003800000 */
.L_x_28596:
        /* <DEDUP_REMOVED lines=13> */
.L_x_9082:
[----:B------:R-:W-:Y:S05]  /*11a0*/  BSYNC.RECONVERGENT B2 ;  /* 0x0000000000027941 */ /* 0x000fea0003800200 */
.L_x_9081:
        /* <DEDUP_REMOVED lines=42> */
.L_x_9080:
[----:B------:R-:W-:Y:S05]  /*1450*/  BSYNC.RECONVERGENT B1 ;  /* 0x0000000000017941 */ /* 0x000fea0003800200 */
.L_x_9079:
        /* <DEDUP_REMOVED lines=8> */
[----:B------:R-:W-:Y:S02]  /*14e0*/  PRMT R24, R24, 0x7632, R24 ;  /* 0x0000763218187816 */ /* 0x000fe40000000018 */
[----:B------:R-:W-:Y:S01]  /*14f0*/  FMUL.FTZ R30, R30, R91 ;  /* 0x0000005b1e1e7220 */ /* 0x000fe20000410000 */
[----:B------:R-:W-:-:S04]  /*1500*/  FSETP.GTU.FTZ.AND P0, PT, R31, R90, PT ;  /* 0x0000005a1f00720b */ /* 0x000fc80003f1c000 */
[----:B------:R-:W-:Y:S01]  /*1510*/  FSEL R31, R30, RZ, !P0 ;  /* 0x000000ff1e1f7208 */ /* 0x000fe20004000000 */
[----:B------:R-:W-:Y:S01]  /*1520*/  IMAD.MOV.U32 R30, RZ, RZ, 0x2 ;  /* 0x00000002ff1e7424 */ /* 0x000fe200078e00ff */
        /* <DEDUP_REMOVED lines=13> */
.L_x_9085:
        /* <DEDUP_REMOVED lines=13> */
.L_x_9087:
[----:B------:R-:W-:Y:S05]  /*16d0*/  BSYNC.RECONVERGENT B2 ;  /* 0x0000000000027941 */ /* 0x000fea0003800200 */
.L_x_9086:
        /* <DEDUP_REMOVED lines=43> */
.L_x_9084:
[----:B------:R-:W-:Y:S05]  /*1990*/  BSYNC.RECONVERGENT B1 ;  /* 0x0000000000017941 */ /* 0x000fea0003800200 */
.L_x_9083:
        /* <DEDUP_REMOVED lines=22> */
.L_x_9090:
        /* <DEDUP_REMOVED lines=13> */
.L_x_9092:
[----:B------:R-:W-:Y:S05]  /*1bd0*/  BSYNC.RECONVERGENT B2 ;  /* 0x0000000000027941 */ /* 0x000fea0003800200 */
.L_x_9091:
        /* <DEDUP_REMOVED lines=43> */
.L_x_9089:
[----:B------:R-:W-:Y:S05]  /*1e90*/  BSYNC.RECONVERGENT B1 ;  /* 0x0000000000017941 */ /* 0x000fea0003800200 */
.L_x_9088:
[----:B------:R-:W-:Y:S01]  /*1ea0*/  I2FP.F32.U32 R31, R24 ;  /* 0x00000018001f7245 */ /* 0x000fe20000201000 */
[----:B------:R-:W-:Y:S01]  /*1eb0*/  BSSY.RECONVERGENT B1, `(.L_x_9093) ;  /* 0x000004f000017945 */ /* 0x000fe20003800200 */
[----:B------:R-:W-:Y:S02]  /*1ec0*/  SHF.L.U32 R24, R25, 0x10, RZ ;  /* 0x0000001019187819 */ /* 0x000fe400000006ff */
[----:B------:R-:W-:Y:S01]  /*1ed0*/  ISETP.NE.AND P2, PT, R32, 0x1, PT ;  /* 0x000000012000780c */ /* 0x000fe20003f45270 */
[----:B------:R-:W-:Y:S01]  /*1ee0*/  FFMA.FTZ R31, R31, R92, 1.1641532182693481445e-10 ;  /* 0x2f0000001f1f7423 */ /* 0x000fe2000001005c */
[----:B------:R-:W-:Y:S01]  /*1ef0*/  PRMT R34, R25, 0x7632, R34 ;  /* 0x0000763219227816 */ /* 0x000fe20000000022 */
[----:B------:R-:W-:Y:S01]  /*1f00*/  FMUL.FTZ R24, R24, R93 ;  /* 0x0000005d18187220 */ /* 0x000fe20000410000 */
[----:B------:R-:W-:Y:S02]  /*1f10*/  IMAD.MOV.U32 R25, RZ, RZ, R82 ;  /* 0x000000ffff197224 */ /* 0x000fe400078e0052 */
[----:B------:R-:W-:Y:S01]  /*1f20*/  FSETP.GTU.FTZ.AND P1, PT, R31, R90, PT ;  /* 0x0000005a1f00720b */ /* 0x000fe20003f3c000 */
[----:B------:R-:W-:-:S05]  /*1f30*/  FMUL.FTZ R24, R24, R91 ;  /* 0x0000005b18187220 */ /* 0x000fca0000410000 */
[----:B------:R-:W-:Y:S01]  /*1f40*/  FSEL R31, R24, RZ, !P1 ;  /* 0x000000ff181f7208 */ /* 0x000fe20004800000 */
[----:B------:R-:W-:Y:S01]  /*1f50*/  IMAD.MOV.U32 R24, RZ, RZ, 0x2 ;  /* 0x00000002ff187424 */ /* 0x000fe200078e00ff */
        /* <DEDUP_REMOVED lines=11> */
.L_x_9095:
        /* <DEDUP_REMOVED lines=13> */
.L_x_9097:
[----:B------:R-:W-:Y:S05]  /*20e0*/  BSYNC.RECONVERGENT B2 ;  /* 0x0000000000027941 */ /* 0x000fea0003800200 */
.L_x_9096:
        /* <DEDUP_REMOVED lines=43> */
.L_x_9094:
[----:B------:R-:W-:Y:S05]  /*23a0*/  BSYNC.RECONVERGENT B1 ;  /* 0x0000000000017941 */ /* 0x000fea0003800200 */
.L_x_9093:
        /* <DEDUP_REMOVED lines=22> */
.L_x_9100:
        /* <DEDUP_REMOVED lines=13> */
.L_x_9102:
[----:B------:R-:W-:Y:S05]  /*25e0*/  BSYNC.RECONVERGENT B2 ;  /* 0x0000000000027941 */ /* 0x000fea0003800200 */
.L_x_9101:
        /* <DEDUP_REMOVED lines=43> */
.L_x_9099:
[----:B------:R-:W-:Y:S05]  /*28a0*/  BSYNC.RECONVERGENT B1 ;  /* 0x0000000000017941 */ /* 0x000fea0003800200 */
.L_x_9098:
        /* <DEDUP_REMOVED lines=8> */
[----:B------:R-:W-:-:S05]  /*2930*/  FMUL.FTZ R24, R24, R91 ;  /* 0x0000005b18187220 */ /* 0x000fca0000410000 */
[----:B------:R-:W-:Y:S01]  /*2940*/  FSEL R25, R24, RZ, !P3 ;  /* 0x000000ff18197208 */ /* 0x000fe20005800000 */
[----:B------:R-:W-:Y:S01]  /*2950*/  IMAD.MOV.U32 R24, RZ, RZ, 0x2 ;  /* 0x00000002ff187424 */ /* 0x000fe200078e00ff */
        /* <DEDUP_REMOVED lines=12> */
.L_x_9105:
        /* <DEDUP_REMOVED lines=13> */
.L_x_9107:
[----:B------:R-:W-:Y:S05]  /*2af0*/  BSYNC.RECONVERGENT B2 ;  /* 0x0000000000027941 */ /* 0x000fea0003800200 */
.L_x_9106:
        /* <DEDUP_REMOVED lines=43> */
.L_x_9104:
[----:B------:R-:W-:Y:S05]  /*2db0*/  BSYNC.RECONVERGENT B1 ;  /* 0x0000000000017941 */ /* 0x000fea0003800200 */
.L_x_9103:
        /* <DEDUP_REMOVED lines=22> */
.L_x_9110:
        /* <DEDUP_REMOVED lines=13> */
.L_x_9112:
[----:B------:R-:W-:Y:S05]  /*2ff0*/  BSYNC.RECONVERGENT B2 ;  /* 0x0000000000027941 */ /* 0x000fea0003800200 */
.L_x_9111:
        /* <DEDUP_REMOVED lines=43> */
.L_x_9109:
[----:B------:R-:W-:Y:S05]  /*32b0*/  BSYNC.RECONVERGENT B1 ;  /* 0x0000000000017941 */ /* 0x000fea0003800200 */
.L_x_9108:
        /* <DEDUP_REMOVED lines=23> */
.L_x_9115:
        /* <DEDUP_REMOVED lines=15> */
.L_x_9117:
[----:B------:R-:W-:Y:S05]  /*3520*/  BSYNC.RECONVERGENT B2 ;  /* 0x0000000000027941 */ /* 0x000fea0003800200 */
.L_x_9116:
        /* <DEDUP_REMOVED lines=43> */
.L_x_9114:
[----:B------:R-:W-:Y:S05]  /*37e0*/  BSYNC.RECONVERGENT B1 ;  /* 0x0000000000017941 */ /* 0x000fea0003800200 */
.L_x_9113:
        /* <DEDUP_REMOVED lines=10> */
.L_x_9078:
        /* <DEDUP_REMOVED lines=16> */
.L_x_9121:
        /* <DEDUP_REMOVED lines=13> */
.L_x_9123:
[----:B------:R-:W-:Y:S05]  /*3a60*/  BSYNC.RECONVERGENT B2 ;  /* 0x0000000000027941 */ /* 0x000fea0003800200 */
.L_x_9122:
        /* <DEDUP_REMOVED lines=42> */
.L_x_9120:
[----:B------:R-:W-:Y:S05]  /*3d10*/  BSYNC.RECONVERGENT B1 ;  /* 0x0000000000017941 */ /* 0x000fea0003800200 */
.L_x_9119:
[----:B------:R-:W-:Y:S01]  /*3d20*/  ISETP.NE.AND P0, PT, R32, 0x1, PT ;  /* 0x000000012000780c */ /* 0x000fe20003f05270 */
[----:B------:R-:W-:Y:S01]  /*3d30*/  IMAD.U32 R90, RZ, RZ, UR32 ;  /* 0x00000020ff5a7e24 */ /* 0x000fe2000f8e00ff */
[----:B------:R-:W-:Y:S01]  /*3d40*/  I2FP.F32.U32 R31, R30 ;  /* 0x0000001e001f7245 */ /* 0x000fe20000201000 */
[----:B------:R-:W-:Y:S01]  /*3d50*/  IMAD.U32 R91, RZ, RZ, UR33 ;  /* 0x00000021ff5b7e24 */ /* 0x000fe2000f8e00ff */
[C---:B-----5:R-:W-:Y:S01]  /*3d60*/  SHF.L.U32 R30, R24.reuse, 0x10, RZ ;  /* 0x00000010181e7819 */ /* 0x060fe200000006ff */
[----:B------:R-:W-:Y:S01]  /*3d70*/  BSSY.RECONVERGENT B1, `(.L_x_9124) ;  /* 0x000004b000017945 */ /* 0x000fe20003800200 */
[----:B------:R-:W-:Y:S01]  /*3d80*/  PRMT R24, R24, 0x7632, R24 ;  /* 0x0000763218187816 */ /* 0x000fe20000000018 */
[----:B------:R-:W-:Y:S01]  /*3d90*/  FFMA.FTZ R31, R31, R92, 1.1641532182693481445e-10 ;  /* 0x2f0000001f1f7423 */ /* 0x000fe2000001005c */
[----:B------:R-:W-:Y:S02]  /*3da0*/  IMAD.MOV.U32 R33, RZ, RZ, 0x2 ;  /* 0x00000002ff217424 */ /* 0x000fe400078e00ff */
[----:B------:R-:W-:-:S02]  /*3db0*/  FMUL.FTZ R30, R30, R93 ;  /* 0x0000005d1e1e7220 */ /* 0x000fc40000410000 */
[----:B------:R-:W-:Y:S02]  /*3dc0*/  FSETP.LE.FTZ.AND P1, PT, R31, R90, PT ;  /* 0x0000005a1f00720b */ /* 0x000fe40003f33000 */
[----:B------:R-:W-:Y:S01]  /*3dd0*/  FMUL.FTZ R44, R30, R91 ;  /* 0x0000005b1e2c7220 */ /* 0x000fe20000410000 */
[----:B------:R-:W-:Y:S02]  /*3de0*/  MOV R31, R82 ;  /* 0x00000052001f7202 */ /* 0x000fe40000000f00 */
[----:B------:R-:W-:Y:S01]  /*3df0*/  P2R R36, PR, RZ, 0x2 ;  /* 0x00000002ff247803 */ /* 0x000fe20000000000 */
        /* <DEDUP_REMOVED lines=9> */
.L_x_9126:
        /* <DEDUP_REMOVED lines=13> */
.L_x_9128:
[----:B------:R-:W-:Y:S05]  /*3f60*/  BSYNC.RECONVERGENT B2 ;  /* 0x0000000000027941 */ /* 0x000fea0003800200 */
.L_x_9127:
        /* <DEDUP_REMOVED lines=39> */
[----:B------:R-:W-:Y:S02]  /*41e0*/  MOV R82, R32 ;  /* 0x0000002000527202 */ /* 0x000fe40000000f00 */
[----:B------:R-:W-:Y:S01]  /*41f0*/  LOP3.LUT R14, R14, UR31, R31, 0x96, !PT ;  /* 0x0000001f0e0e7c12 */ /* 0x000fe2000f8e961f */
[----:B------:R-:W-:Y:S02]  /*4200*/  IMAD.MOV.U32 R31, RZ, RZ, R100 ;  /* 0x000000ffff1f7224 */ /* 0x000fe400078e0064 */
[----:B------:R-:W-:-:S07]  /*4210*/  IMAD.MOV.U32 R100, RZ, RZ, R30 ;  /* 0x000000ffff647224 */ /* 0x000fce00078e001e */
.L_x_9125:
[----:B------:R-:W-:Y:S05]  /*4220*/  BSYNC.RECONVERGENT B1 ;  /* 0x0000000000017941 */ /* 0x000fea0003800200 */
.L_x_9124:
        /* <DEDUP_REMOVED lines=8> */
[----:B------:R-:W-:Y:S02]  /*42b0*/  FSETP.LE.FTZ.AND P0, PT, R31, R90, PT ;  /* 0x0000005a1f00720b */ /* 0x000fe40003f13000 */
        /* <DEDUP_REMOVED lines=10> */
.L_x_9131:
        /* <DEDUP_REMOVED lines=13> */
.L_x_9133:
[----:B------:R-:W-:Y:S05]  /*4430*/  BSYNC.RECONVERGENT B2 ;  /* 0x0000000000027941 */ /* 0x000fea0003800200 */
.L_x_9132:
        /* <DEDUP_REMOVED lines=43> */
.L_x_9130:
[----:B------:R-:W-:Y:S05]  /*46f0*/  BSYNC.RECONVERGENT B1 ;  /* 0x0000000000017941 */ /* 0x000fea0003800200 */
.L_x_9129:
[----:B------:R-:W-:Y:S01]  /*4700*/  ISETP.NE.AND P2, PT, R30, 0x1, PT ;  /* 0x000000011e00780c */ /* 0x000fe20003f45270 */
[C---:B------:R-:W-:Y:S01]  /*4710*/  IMAD.U32 R24, R25.reuse, 0x10000, RZ ;  /* 0x0001000019187824 */ /* 0x040fe200078e00ff */
[----:B------:R-:W-:Y:S01]  /*4720*/  I2FP.F32.U32 R31, R31 ;  /* 0x0000001f001f7245 */ /* 0x000fe20000201000 */
[----:B------:R-:W-:Y:S01]  /*4730*/  BSSY.RECONVERGENT B1, `(.L_x_9134) ;  /* 0x000004a000017945 */ /* 0x000fe20003800200 */
[----:B------:R-:W-:Y:S01]  /*4740*/  PRMT R34, R25, 0x7632, R34 ;  /* 0x0000763219227816 */ /* 0x000fe20000000022 */
[----:B------:R-:W-:Y:S01]  /*4750*/  FMUL.FTZ R24, R24, R93 ;  /* 0x0000005d18187220 */ /* 0x000fe20000410000 */
[----:B------:R-:W-:Y:S01]  /*4760*/  MOV R25, R82 ;  /* 0x0000005200197202 */ /* 0x000fe20000000f00 */
[----:B------:R-:W-:Y:S02]  /*4770*/  FFMA.FTZ R31, R31, R92, 1.1641532182693481445e-10 ;  /* 0x2f0000001f1f7423 */ /* 0x000fe4000001005c */
[----:B------:R-:W-:-:S03]  /*4780*/  FMUL.FTZ R46, R24, R91 ;  /* 0x0000005b182e7220 */ /* 0x000fc60000410000 */
[----:B------:R-:W-:Y:S01]  /*4790*/  FSETP.LE.FTZ.AND P1, PT, R31, R90, PT ;  /* 0x0000005a1f00720b */ /* 0x000fe20003f33000 */
[----:B------:R-:W-:Y:S01]  /*47a0*/  IMAD.MOV.U32 R31, RZ, RZ, 0x2 ;  /* 0x00000002ff1f7424 */ /* 0x000fe200078e00ff */
        /* <DEDUP_REMOVED lines=9> */
.L_x_9136:
        /* <DEDUP_REMOVED lines=13> */
.L_x_9138:
[----:B------:R-:W-:Y:S05]  /*4910*/  BSYNC.RECONVERGENT B2 ;  /* 0x0000000000027941 */ /* 0x000fea0003800200 */
.L_x_9137:
        /* <DEDUP_REMOVED lines=43> */
.L_x_9135:
[----:B------:R-:W-:Y:S05]  /*4bd0*/  BSYNC.RECONVERGENT B1 ;  /* 0x0000000000017941 */ /* 0x000fea0003800200 */
.L_x_9134:
        /* <DEDUP_REMOVED lines=19> */
.L_x_9141:
        /* <DEDUP_REMOVED lines=13> */
.L_x_9143:
[----:B------:R-:W-:Y:S05]  /*4de0*/  BSYNC.RECONVERGENT B2 ;  /* 0x0000000000027941 */ /* 0x000fea0003800200 */
.L_x_9142:
        /* <DEDUP_REMOVED lines=37> */
[----:B------:R-:W-:-:S03]  /*5040*/  MOV R82, R30 ;  /* 0x0000001e00527202 */ /* 0x000fc60000000f00 */
[----:B------:R-:W-:Y:S01]  /*5050*/  HFMA2 R30, -RZ, RZ, 0, 0 ;  /* 0x00000000ff1e7431 */ /* 0x000fe200000001ff */
[----:B------:R-:W-:Y:S02]  /*5060*/  LOP3.LUT R15, R32, UR30, R31, 0x96, !PT ;  /* 0x0000001e200f7c12 */ /* 0x000fe4000f8e961f */
[----:B------:R-:W-:Y:S01]  /*5070*/  LOP3.LUT R14, R14, UR31, R25, 0x96, !PT ;  /* 0x0000001f0e0e7c12 */ /* 0x000fe2000f8e9619 */
[----:B------:R-:W-:Y:S02]  /*5080*/  IMAD.MOV.U32 R25, RZ, RZ, R100 ;  /* 0x000000ffff197224 */ /* 0x000fe400078e0064 */
[----:B------:R-:W-:-:S07]  /*5090*/  IMAD.MOV.U32 R100, RZ, RZ, R24 ;  /* 0x000000ffff647224 */ /* 0x000fce00078e0018 */
.L_x_9140:
[----:B------:R-:W-:Y:S05]  /*50a0*/  BSYNC.RECONVERGENT B1 ;  /* 0x0000000000017941 */ /* 0x000fea0003800200 */
.L_x_9139:
[----:B------:R-:W-:Y:S01]  /*50b0*/  ISETP.NE.AND P4, PT, R30, 0x1, PT ;  /* 0x000000011e00780c */ /* 0x000fe20003f85270 */
[C---:B------:R-:W-:Y:S01]  /*50c0*/  IMAD.U32 R24, R26.reuse, 0x10000, RZ ;  /* 0x000100001a187824 */ /* 0x040fe200078e00ff */
[----:B------:R-:W-:Y:S01]  /*50d0*/  I2FP.F32.U32 R25, R25 ;  /* 0x0000001900197245 */ /* 0x000fe20000201000 */
[----:B------:R-:W-:Y:S01]  /*50e0*/  BSSY.RECONVERGENT B1, `(.L_x_9144) ;  /* 0x000004a000017945 */ /* 0x000fe20003800200 */
[----:B------:R-:W-:Y:S01]  /*50f0*/  PRMT R26, R26, 0x7632, R26 ;  /* 0x000076321a1a7816 */ /* 0x000fe2000000001a */
[----:B------:R-:W-:Y:S01]  /*5100*/  FMUL.FTZ R24, R24, R93 ;  /* 0x0000005d18187220 */ /* 0x000fe20000410000 */
[----:B------:R-:W-:Y:S02]  /*5110*/  IMAD.MOV.U32 R31, RZ, RZ, 0x2 ;  /* 0x00000002ff1f7424 */ /* 0x000fe400078e00ff */
[----:B------:R-:W-:Y:S01]  /*5120*/  FFMA.FTZ R25, R25, R92, 1.1641532182693481445e-10 ;  /* 0x2f00000019197423 */ /* 0x000fe2000001005c */
[----:B------:R-:W-:-:S04]  /*5130*/  FMUL.FTZ R40, R24, R91 ;  /* 0x0000005b18287220 */ /* 0x000fc80000410000 */
        /* <DEDUP_REMOVED lines=11> */
.L_x_9146:
        /* <DEDUP_REMOVED lines=13> */
.L_x_9148:
[----:B------:R-:W-:Y:S05]  /*52c0*/  BSYNC.RECONVERGENT B2 ;  /* 0x0000000000027941 */ /* 0x000fea0003800200 */
.L_x_9147:
        /* <DEDUP_REMOVED lines=43> */
.L_x_9145:
[----:B------:R-:W-:Y:S05]  /*5580*/  BSYNC.RECONVERGENT B1 ;  /* 0x0000000000017941 */ /* 0x000fea0003800200 */
.L_x_9144:
        /* <DEDUP_REMOVED lines=19> */
.L_x_9151:
        /* <DEDUP_REMOVED lines=13> */
.L_x_9153:
[----:B------:R-:W-:Y:S05]  /*5790*/  BSYNC.RECONVERGENT B2 ;  /* 0x0000000000027941 */ /* 0x000fea0003800200 */
.L_x_9152:
        /* <DEDUP_REMOVED lines=43> */
.L_x_9150:
[----:B------:R-:W-:Y:S05]  /*5a50*/  BSYNC.RECONVERGENT B1 ;  /* 0x0000000000017941 */ /* 0x000fea0003800200 */
.L_x_9149:
        /* <DEDUP_REMOVED lines=8> */
[----:B------:R-:W-:Y:S01]  /*5ae0*/  MOV R26, R82 ;  /* 0x00000052001a7202 */ /* 0x000fe20000000f00 */
[----:B------:R-:W-:-:S03]  /*5af0*/  FMUL.FTZ R42, R24, R91 ;  /* 0x0000005b182a7220 */ /* 0x000fc60000410000 */
[----:B------:R-:W-:Y:S01]  /*5b00*/  FSETP.LE.FTZ.AND P5, PT, R25, R90, PT ;  /* 0x0000005a1900720b */ /* 0x000fe20003fb3000 */
        /* <DEDUP_REMOVED lines=9> */
.L_x_9156:
        /* <DEDUP_REMOVED lines=15> */
.L_x_9158:
[----:B------:R-:W-:Y:S05]  /*5c90*/  BSYNC.RECONVERGENT B2 ;  /* 0x0000000000027941 */ /* 0x000fea0003800200 */
.L_x_9157:
        /* <DEDUP_REMOVED lines=42> */
[----:B------:R-:W-:-:S07]  /*5f40*/  IMAD.MOV.U32 R100, RZ, RZ, R24 ;  /* 0x000000ffff647224 */ /* 0x000fce00078e0018 */
.L_x_9155:
[----:B------:R-:W-:Y:S05]  /*5f50*/  BSYNC.RECONVERGENT B1 ;  /* 0x0000000000017941 */ /* 0x000fea0003800200 */
.L_x_9154:
[----:B------:R-:W-:Y:S01]  /*5f60*/  I2FP.F32.U32 R25, R26 ;  /* 0x0000001a00197245 */ /* 0x000fe20000201000 */
[----:B------:R-:W-:Y:S01]  /*5f70*/  IMAD.U32 R32, R32, 0x10000, RZ ;  /* 0x0001000020207824 */ /* 0x000fe200078e00ff */
[----:B------:R-:W-:Y:S02]  /*5f80*/  ISETP.NE.AND P6, PT, R36, RZ, PT ;  /* 0x000000ff2400720c */ /* 0x000fe40003fc5270 */
[----:B------:R-:W-:Y:S01]  /*5f90*/  FSEL R45, R45, RZ, P0 ;  /* 0x000000ff2d2d7208 */ /* 0x000fe20000000000 */
[----:B------:R-:W-:Y:S01]  /*5fa0*/  FFMA.FTZ R25, R25, R92, 1.1641532182693481445e-10 ;  /* 0x2f00000019197423 */ /* 0x000fe2000001005c */
[----:B------:R-:W-:Y:S01]  /*5fb0*/  FMUL.FTZ R32, R32, R93 ;  /* 0x0000005d20207220 */ /* 0x000fe20000410000 */
[----:B------:R-:W-:Y:S02]  /*5fc0*/  FSEL R44, R44, RZ, P6 ;  /* 0x000000ff2c2c7208 */ /* 0x000fe40003000000 */
[----:B------:R-:W-:Y:S01]  /*5fd0*/  FSEL R46, R46, RZ, P1 ;  /* 0x000000ff2e2e7208 */ /* 0x000fe20000800000 */
[----:B------:R-:W-:Y:S01]  /*5fe0*/  FMUL.FTZ R32, R32, R91 ;  /* 0x0000005b20207220 */ /* 0x000fe20000410000 */
[----:B------:R-:W-:-:S02]  /*5ff0*/  FSETP.GTU.FTZ.AND P6, PT, R25, R90, PT ;  /* 0x0000005a1900720b */ /* 0x000fc40003fdc000 */
[----:B------:R-:W-:Y:S02]  /*6000*/  FSEL R47, R47, RZ, P2 ;  /* 0x000000ff2f2f7208 */ /* 0x000fe40001000000 */
[----:B------:R-:W-:Y:S02]  /*6010*/  FSEL R43, R32, RZ, !P6 ;  /* 0x000000ff202b7208 */ /* 0x000fe40007000000 */
[----:B------:R-:W-:Y:S02]  /*6020*/  PLOP3.LUT P6, PT, P6, PT, PT, 0x8, 0x80 ;  /* 0x000000000080781c */ /* 0x000fe400037ce170 */
[----:B------:R-:W-:Y:S02]  /*6030*/  FSEL R40, R40, RZ, P3 ;  /* 0x000000ff28287208 */ /* 0x000fe40001800000 */
[----:B------:R-:W-:Y:S02]  /*6040*/  FSEL R41, R41, RZ, P4 ;  /* 0x000000ff29297208 */ /* 0x000fe40002000000 */
[----:B------:R-:W-:-:S07]  /*6050*/  FSEL R42, R42, RZ, P5 ;  /* 0x000000ff2a2a7208 */ /* 0x000fce0002800000 */
.L_x_9118:
[----:B------:R-:W0:Y:S01]  /*6060*/  LDC.64 R94, c[0x0][0x3a8] ;  /* 0x0000ea00ff5e7b82 */ /* 0x000e220000000a00 */
[----:B------:R-:W-:Y:S01]  /*6070*/  SEL R27, RZ, 0x1000000, !P6 ;  /* 0x01000000ff1b7807 */ /* 0x000fe20007000000 */
[----:B------:R-:W-:Y:S01]  /*6080*/  VIADD R97, R89, 0x20 ;  /* 0x0000002059617836 */ /* 0x000fe20000000000 */
        /* <DEDUP_REMOVED lines=8> */
[----:B------:R-:W-:Y:S02]  /*6110*/  LOP3.LUT R24, R24, R26, R25, 0xfe, !PT ;  /* 0x0000001a18187212 */ /* 0x000fe400078efe19 */
[----:B------:R-:W-:Y:S02]  /*6120*/  SEL R30, RZ, 0x1, !P3 ;  /* 0x00000001ff1e7807 */ /* 0x000fe40005800000 */
[----:B------:R-:W-:Y:S02]  /*6130*/  SEL R25, RZ, 0x1, !P5 ;  /* 0x00000001ff197807 */ /* 0x000fe40006800000 */
[----:B------:R-:W-:Y:S01]  /*6140*/  LOP3.LUT R31, R31, R30, RZ, 0xfc, !PT ;  /* 0x0000001e1f1f7212 */ /* 0x000fe200078efcff */
[----:B0-----:R-:W-:Y:S01]  /*6150*/  IMAD.WIDE.U32 R34, R89, 0x20, R94 ;  /* 0x0000002059227825 */ /* 0x001fe200078e005e */
[----:B------:R-:W-:-:S02]  /*6160*/  LOP3.LUT R30, R24, R25, RZ, 0xfc, !PT ;  /* 0x00000019181e7212 */ /* 0x000fc400078efcff */
[----:B------:R-:W-:Y:S01]  /*6170*/  ISETP.NE.AND P6, PT, R48, RZ, PT ;  /* 0x000000ff3000720c */ /* 0x000fe20003fc5270 */
[----:B------:R-:W-:Y:S01]  /*6180*/  IMAD.WIDE.U32 R24, R97, 0x10, R28 ;  /* 0x0000001061187825 */ /* 0x000fe200078e001c */
[----:B------:R0:W-:Y:S03]  /*6190*/  STG.E.128 desc[UR8][R34.64], R44 ;  /* 0x0000002c22007986 */ /* 0x0001e6000c101d08 */
[----:B-1----:R-:W-:Y:S01]  /*61a0*/  IMAD.WIDE.U32 R32, R89, 0x8, R86 ;  /* 0x0000000859207825 */ /* 0x002fe200078e0056 */
[----:B------:R0:W-:Y:S04]  /*61b0*/  STG.E.128 desc[UR8][R34.64+0x10], R40 ;  /* 0x0000102822007986 */ /* 0x0001e8000c101d08 */
[----:B------:R0:W-:Y:S04]  /*61c0*/  STG.E.64 desc[UR8][R32.64], R30 ;  /* 0x0000001e20007986 */ /* 0x0001e8000c101b08 */
[----:B------:R-:W5:Y:S01]  /*61d0*/  LDG.E.128 R24, desc[UR8][R24.64] ;  /* 0x0000000818187981 */ /* 0x000f62000c1e1d00 */
[----:B------:R-:W-:Y:S05]  /*61e0*/  @!P6 BRA `(.L_x_9159) ;  /* 0x00000028003ce947 */ /* 0x000fea0003800000 */
[----:B0-----:R-:W0:Y:S02]  /*61f0*/  LDC.64 R30, c[0x0][0x3a0] ;  /* 0x0000e800ff1e7b82 */ /* 0x001e240000000a00 */
        /* <DEDUP_REMOVED lines=19> */
.L_x_9162:
        /* <DEDUP_REMOVED lines=13> */
.L_x_9164:
[----:B------:R-:W-:Y:S05]  /*6400*/  BSYNC.RECONVERGENT B2 ;  /* 0x0000000000027941 */ /* 0x000fea0003800200 */
.L_x_9163:
        /* <DEDUP_REMOVED lines=43> */
.L_x_9161:
[----:B------:R-:W-:Y:S05]  /*66c0*/  BSYNC.RECONVERGENT B1 ;  /* 0x0000000000017941 */ /* 0x000fea0003800200 */
.L_x_9160:
        /* <DEDUP_REMOVED lines=24> */
.L_x_9167:
        /* <DEDUP_REMOVED lines=13> */
.L_x_9169:
[----:B------:R-:W-:Y:S05]  /*6920*/  BSYNC.RECONVERGENT B2 ;  /* 0x0000000000027941 */ /* 0x000fea0003800200 */
.L_x_9168:
        /* <DEDUP_REMOVED lines=43> */
.L_x_9166:
[----:B------:R-:W-:Y:S05]  /*6be0*/  BSYNC.RECONVERGENT B1 ;  /* 0x0000000000017941 */ /* 0x000fea0003800200 */
.L_x_9165:
        /* <DEDUP_REMOVED lines=22> */
.L_x_9172:
        /* <DEDUP_REMOVED lines=13> */
.L_x_9174:
[----:B------:R-:W-:Y:S05]  /*6e20*/  BSYNC.RECONVERGENT B2 ;  /* 0x0000000000027941 */ /* 0x000fea0003800200 */
.L_x_9173:
        /* <DEDUP_REMOVED lines=43> */
.L_x_9171:
[----:B------:R-:W-:Y:S05]  /*70e0*/  BSYNC.RECONVERGENT B1 ;  /* 0x0000000000017941 */ /* 0x000fea0003800200 */
.L_x_9170:
        /* <DEDUP_REMOVED lines=9> */
[----:B------:R-:W-:-:S04]  /*7180*/  FSETP.GTU.FTZ.AND P1, PT, R31, R90, PT ;  /* 0x0000005a1f00720b */ /* 0x000fc80003f3c000 */
[----:B------:R-:W-:Y:S01]  /*7190*/  FSEL R31, R24, RZ, !P1 ;  /* 0x000000ff181f7208 */ /* 0x000fe20004800000 */
[----:B------:R-:W-:Y:S01]  /*71a0*/  HFMA2 R24, -RZ, RZ, 0, 1.1920928955078125e-07 ;  /* 0x00000002ff187431 */ /* 0x000fe200000001ff */
        /* <DEDUP_REMOVED lines=11> */
.L_x_9177:
        /* <DEDUP_REMOVED lines=13> */
.L_x_9179:
[----:B------:R-:W-:Y:S05]  /*7330*/  BSYNC.RECONVERGENT B2 ;  /* 0x0000000000027941 */ /* 0x000fea0003800200 */
.L_x_9178:
        /* <DEDUP_REMOVED lines=43> */
.L_x_9176:
[----:B------:R-:W-:Y:S05]  /*75f0*/  BSYNC.RECONVERGENT B1 ;  /* 0x0000000000017941 */ /* 0x000fea0003800200 */
.L_x_9175:
        /* <DEDUP_REMOVED lines=22> */
.L_x_9182:
        /* <DEDUP_REMOVED lines=13> */
.L_x_9184:
[----:B------:R-:W-:Y:S05]  /*7830*/  BSYNC.RECONVERGENT B2 ;  /* 0x0000000000027941 */ /* 0x000fea0003800200 */
.L_x_9183:
        /* <DEDUP_REMOVED lines=43> */
.L_x_9181:
[----:B------:R-:W-:Y:S05]  /*7af0*/  BSYNC.RECONVERGENT B1 ;  /* 0x0000000000017941 */ /* 0x000fea0003800200 */
.L_x_9180:
        /* <DEDUP_REMOVED lines=23> */
.L_x_9187:
        /* <DEDUP_REMOVED lines=13> */
.L_x_9189:
[----:B------:R-:W-:Y:S05]  /*7d40*/  BSYNC.RECONVERGENT B2 ;  /* 0x0000000000027941 */ /* 0x000fea0003800200 */
.L_x_9188:
        /* <DEDUP_REMOVED lines=43> */
.L_x_9186:
[----:B------:R-:W-:Y:S05]  /*8000*/  BSYNC.RECONVERGENT B1 ;  /* 0x0000000000017941 */ /* 0x000fea0003800200 */
.L_x_9185:
        /* <DEDUP_REMOVED lines=22> */
.L_x_9192:
        /* <DEDUP_REMOVED lines=13> */
.L_x_9194:
[----:B------:R-:W-:Y:S05]  /*8240*/  BSYNC.RECONVERGENT B2 ;  /* 0x0000000000027941 */ /* 0x000fea0003800200 */
.L_x_9193:
        /* <DEDUP_REMOVED lines=43> */
.L_x_9191:
[----:B------:R-:W-:Y:S05]  /*8500*/  BSYNC.RECONVERGENT B1 ;  /* 0x0000000000017941 */ /* 0x000fea0003800200 */
.L_x_9190:
        /* <DEDUP_REMOVED lines=23> */
.L_x_9197:
        /* <DEDUP_REMOVED lines=15> */
.L_x_9199:
[----:B------:R-:W-:Y:S05]  /*8770*/  BSYNC.RECONVERGENT B2 ;  /* 0x0000000000027941 */ /* 0x000fea0003800200 */
.L_x_9198:
        /* <DEDUP_REMOVED lines=43> */
.L_x_9196:
[----:B------:R-:W-:Y:S05]  /*8a30*/  BSYNC.RECONVERGENT B1 ;  /* 0x0000000000017941 */ /* 0x000fea0003800200 */
.L_x_9195:
        /* <DEDUP_REMOVED lines=10> */
.L_x_9159:
        /* <DEDUP_REMOVED lines=16> */
.L_x_9203:
        /* <DEDUP_REMOVED lines=13> */
.L_x_9205:
[----:B------:R-:W-:Y:S05]  /*8cb0*/  BSYNC.RECONVERGENT B2 ;  /* 0x0000000000027941 */ /* 0x000fea0003800200 */
.L_x_9204:
        /* <DEDUP_REMOVED lines=43> */
.L_x_9202:
[----:B------:R-:W-:Y:S05]  /*8f70*/  BSYNC.RECONVERGENT B1 ;  /* 0x0000000000017941 */ /* 0x000fea0003800200 */
.L_x_9201:
[----:B------:R-:W-:Y:S01]  /*8f80*/  ISETP.NE.AND P0, PT, R32, 0x1, PT ;  /* 0x000000012000780c */ /* 0x000fe20003f05270 */
[----:B------:R-:W-:Y:S01]  /*8f90*/  BSSY.RECONVERGENT B1, `(.L_x_9206) ;  /* 0x000004d000017945 */ /* 0x000fe20003800200 */
[----:B------:R-:W-:Y:S01]  /*8fa0*/  I2FP.F32.U32 R31, R30 ;  /* 0x0000001e001f7245 */ /* 0x000fe20000201000 */
[C---:B-----5:R-:W-:Y:S02]  /*8fb0*/  IMAD.U32 R30, R24.reuse, 0x10000, RZ ;  /* 0x00010000181e7824 */ /* 0x060fe400078e00ff */
[----:B------:R-:W-:Y:S01]  /*8fc0*/  HFMA2 R33, -RZ, RZ, 0, 1.1920928955078125e-07 ;  /* 0x00000002ff217431 */ /* 0x000fe200000001ff */
[----:B------:R-:W-:Y:S01]  /*8fd0*/  PRMT R24, R24, 0x7632, R24 ;  /* 0x0000763218187816 */ /* 0x000fe20000000018 */
[----:B------:R-:W-:Y:S01]  /*8fe0*/  FFMA.FTZ R31, R31, R92, 1.1641532182693481445e-10 ;  /* 0x2f0000001f1f7423 */ /* 0x000fe2000001005c */
[----:B------:R-:W-:-:S04]  /*8ff0*/  FMUL.FTZ R30, R30, R93 ;  /* 0x0000005d1e1e7220 */ /* 0x000fc80000410000 */
[----:B------:R-:W-:Y:S01]  /*9000*/  FSETP.LE.FTZ.AND P1, PT, R31, R90, PT ;  /* 0x0000005a1f00720b */ /* 0x000fe20003f33000 */
[----:B------:R-:W-:Y:S02]  /*9010*/  IMAD.MOV.U32 R31, RZ, RZ, R82 ;  /* 0x000000ffff1f7224 */ /* 0x000fe400078e0052 */
        /* <DEDUP_REMOVED lines=11> */
.L_x_9208:
        /* <DEDUP_REMOVED lines=13> */
.L_x_9210:
[----:B------:R-:W-:Y:S05]  /*91a0*/  BSYNC.RECONVERGENT B2 ;  /* 0x0000000000027941 */ /* 0x000fea0003800200 */
.L_x_9209:
        /* <DEDUP_REMOVED lines=43> */
.L_x_9207:
[----:B------:R-:W-:Y:S05]  /*9460*/  BSYNC.RECONVERGENT B1 ;  /* 0x0000000000017941 */ /* 0x000fea0003800200 */
.L_x_9206:
        /* <DEDUP_REMOVED lines=8> */
[----:B------:R-:W-:Y:S01]  /*94f0*/  FSETP.LE.FTZ.AND P0, PT, R31, R90, PT ;  /* 0x0000005a1f00720b */ /* 0x000fe20003f13000 */
[----:B------:R-:W-:Y:S01]  /*9500*/  IMAD.MOV.U32 R31, RZ, RZ, R82 ;  /* 0x000000ffff1f7224 */ /* 0x000fe200078e0052 */
        /* <DEDUP_REMOVED lines=9> */
.L_x_9213:
        /* <DEDUP_REMOVED lines=13> */
.L_x_9215:
[----:B------:R-:W-:Y:S05]  /*9670*/  BSYNC.RECONVERGENT B2 ;  /* 0x0000000000027941 */ /* 0x000fea0003800200 */
.L_x_9214:
        /* <DEDUP_REMOVED lines=43> */
.L_x_9212:
[----:B------:R-:W-:Y:S05]  /*9930*/  BSYNC.RECONVERGENT B1 ;  /* 0x0000000000017941 */ /* 0x000fea0003800200 */
.L_x_9211:
[----:B------:R-:W-:Y:S01]  /*9940*/  ISETP.NE.AND P2, PT, R30, 0x1, PT ;  /* 0x000000011e00780c */ /* 0x000fe20003f45270 */
[C---:B------:R-:W-:Y:S01]  /*9950*/  IMAD.U32 R24, R25.reuse, 0x10000, RZ ;  /* 0x0001000019187824 */ /* 0x040fe200078e00ff */
[----:B------:R-:W-:Y:S01]  /*9960*/  I2FP.F32.U32 R31, R31 ;  /* 0x0000001f001f7245 */ /* 0x000fe20000201000 */
[----:B------:R-:W-:Y:S01]  /*9970*/  BSSY.RECONVERGENT B1, `(.L_x_9216) ;  /* 0x000004a000017945 */ /* 0x000fe20003800200 */
[----:B------:R-:W-:Y:S01]  /*9980*/  PRMT R34, R25, 0x7632, R34 ;  /* 0x0000763219227816 */ /* 0x000fe20000000022 */
[----:B------:R-:W-:Y:S01]  /*9990*/  FMUL.FTZ R24, R24, R93 ;  /* 0x0000005d18187220 */ /* 0x000fe20000410000 */
[----:B------:R-:W-:Y:S02]  /*99a0*/  IMAD.MOV.U32 R25, RZ, RZ, R82 ;  /* 0x000000ffff197224 */ /* 0x000fe400078e0052 */
[----:B------:R-:W-:Y:S01]  /*99b0*/  FFMA.FTZ R31, R31, R92, 1.1641532182693481445e-10 ;  /* 0x2f0000001f1f7423 */ /* 0x000fe2000001005c */
[----:B------:R-:W-:-:S04]  /*99c0*/  FMUL.FTZ R38, R24, R91 ;  /* 0x0000005b18267220 */ /* 0x000fc80000410000 */
[----:B------:R-:W-:Y:S02]  /*99d0*/  FSETP.LE.FTZ.AND P1, PT, R31, R90, PT ;  /* 0x0000005a1f00720b */ /* 0x000fe40003f33000 */
[----:B------:R-:W-:Y:S01]  /*99e0*/  MOV R31, 0x2 ;  /* 0x00000002001f7802 */ /* 0x000fe20000000f00 */
        /* <DEDUP_REMOVED lines=9> */
.L_x_9218:
        /* <DEDUP_REMOVED lines=13> */
.L_x_9220:
[----:B------:R-:W-:Y:S05]  /*9b50*/  BSYNC.RECONVERGENT B2 ;  /* 0x0000000000027941 */ /* 0x000fea0003800200 */
.L_x_9219:
        /* <DEDUP_REMOVED lines=43> */
.L_x_9217:
[----:B------:R-:W-:Y:S05]  /*9e10*/  BSYNC.RECONVERGENT B1 ;  /* 0x0000000000017941 */ /* 0x000fea0003800200 */
.L_x_9216:
[----:B------:R-:W-:Y:S01]  /*9e20*/  ISETP.NE.AND P3, PT, R31, 0x1, PT ;  /* 0x000000011f00780c */ /* 0x000fe20003f65270 */
[----:B------:R-:W-:Y:S01]  /*9e30*/  IMAD.U32 R34, R34, 0x10000, RZ ;  /* 0x0001000022227824 */ /* 0x000fe200078e00ff */
[----:B------:R-:W-:Y:S01]  /*9e40*/  I2FP.F32.U32 R25, R25 ;  /* 0x0000001900197245 */ /* 0x000fe20000201000 */
[----:B------:R-:W-:Y:S01]  /*9e50*/  BSSY.RECONVERGENT B1, `(.L_x_9221) ;  /* 0x0000049000017945 */ /* 0x000fe20003800200 */
[----:B------:R-:W-:Y:S01]  /*9e60*/  MOV R30, 0x2 ;  /* 0x00000002001e7802 */ /* 0x000fe20000000f00 */
[----:B------:R-:W-:Y:S02]  /*9e70*/  FMUL.FTZ R34, R34, R93 ;  /* 0x0000005d22227220 */ /* 0x000fe40000410000 */
[----:B------:R-:W-:Y:S02]  /*9e80*/  FFMA.FTZ R25, R25, R92, 1.1641532182693481445e-10 ;  /* 0x2f00000019197423 */ /* 0x000fe4000001005c */
[----:B------:R-:W-:-:S03]  /*9e90*/  FMUL.FTZ R39, R34, R91 ;  /* 0x0000005b22277220 */ /* 0x000fc60000410000 */
[----:B------:R-:W-:Y:S01]  /*9ea0*/  FSETP.LE.FTZ.AND P2, PT, R25, R90, PT ;  /* 0x0000005a1900720b */ /* 0x000fe20003f53000 */
[----:B------:R-:W-:Y:S01]  /*9eb0*/  IMAD.MOV.U32 R25, RZ, RZ, R82 ;  /* 0x000000ffff197224 */ /* 0x000fe200078e0052 */
[----:B------:R-:W-:Y:S11]  /*9ec0*/  @!P3 BRA `(.L_x_9222) ;  /* 0x000000040004b947 */ /* 0x000ff60003800000 */
        /* <DEDUP_REMOVED lines=8> */
.L_x_9223:
        /* <DEDUP_REMOVED lines=13> */
.L_x_9225:
[----:B------:R-:W-:Y:S05]  /*a020*/  BSYNC.RECONVERGENT B2 ;  /* 0x0000000000027941 */ /* 0x000fea0003800200 */
.L_x_9224:
        /* <DEDUP_REMOVED lines=43> */
.L_x_9222:
[----:B------:R-:W-:Y:S05]  /*a2e0*/  BSYNC.RECONVERGENT B1 ;  /* 0x0000000000017941 */ /* 0x000fea0003800200 */
.L_x_9221:
[----:B------:R-:W-:Y:S01]  /*a2f0*/  ISETP.NE.AND P4, PT, R30, 0x1, PT ;  /* 0x000000011e00780c */ /* 0x000fe20003f85270 */
[C---:B------:R-:W-:Y:S01]  /*a300*/  IMAD.U32 R24, R26.reuse, 0x10000, RZ ;  /* 0x000100001a187824 */ /* 0x040fe200078e00ff */
[----:B------:R-:W-:Y:S01]  /*a310*/  I2FP.F32.U32 R25, R25 ;  /* 0x0000001900197245 */ /* 0x000fe20000201000 */
[----:B------:R-:W-:Y:S01]  /*a320*/  BSSY.RECONVERGENT B1, `(.L_x_9226) ;  /* 0x000004a000017945 */ /* 0x000fe20003800200 */
[----:B------:R-:W-:Y:S01]  /*a330*/  PRMT R26, R26, 0x7632, R26 ;  /* 0x000076321a1a7816 */ /* 0x000fe2000000001a */
[----:B------:R-:W-:Y:S01]  /*a340*/  FMUL.FTZ R24, R24, R93 ;  /* 0x0000005d18187220 */ /* 0x000fe20000410000 */
[----:B------:R-:W-:Y:S01]  /*a350*/  MOV R31, 0x2 ;  /* 0x00000002001f7802 */ /* 0x000fe20000000f00 */
        /* <DEDUP_REMOVED lines=13> */
.L_x_9228:
        /* <DEDUP_REMOVED lines=13> */
.L_x_9230:
[----:B------:R-:W-:Y:S05]  /*a500*/  BSYNC.RECONVERGENT B2 ;  /* 0x0000000000027941 */ /* 0x000fea0003800200 */
.L_x_9229:
        /* <DEDUP_REMOVED lines=43> */
.L_x_9227:
[----:B------:R-:W-:Y:S05]  /*a7c0*/  BSYNC.RECONVERGENT B1 ;  /* 0x0000000000017941 */ /* 0x000fea0003800200 */
.L_x_9226:
        /* <DEDUP_REMOVED lines=19> */
.L_x_9233:
        /* <DEDUP_REMOVED lines=13> */
.L_x_9235:
[----:B------:R-:W-:Y:S05]  /*a9d0*/  BSYNC.RECONVERGENT B2 ;  /* 0x0000000000027941 */ /* 0x000fea0003800200 */
.L_x_9234:
        /* <DEDUP_REMOVED lines=43> */
.L_x_9232:
[----:B------:R-:W-:Y:S05]  /*ac90*/  BSYNC.RECONVERGENT B1 ;  /* 0x0000000000017941 */ /* 0x000fea0003800200 */
.L_x_9231:
[----:B------:R-:W-:Y:S01]  /*aca0*/  ISETP.NE.AND P6, PT, R30, 0x1, PT ;  /* 0x000000011e00780c */ /* 0x000fe20003fc5270 */
[C---:B------:R-:W-:Y:S01]  /*acb0*/  IMAD.U32 R24, R27.reuse, 0x10000, RZ ;  /* 0x000100001b187824 */ /* 0x040fe200078e00ff */
[----:B------:R-:W-:Y:S01]  /*acc0*/  I2FP.F32.U32 R25, R25 ;  /* 0x0000001900197245 */ /* 0x000fe20000201000 */
[----:B------:R-:W-:Y:S01]  /*acd0*/  BSSY.RECONVERGENT B1, `(.L_x_9236) ;  /* 0x000004c000017945 */ /* 0x000fe20003800200 */
[----:B------:R-:W-:Y:S01]  /*ace0*/  PRMT R35, R27, 0x7632, R35 ;  /* 0x000076321b237816 */ /* 0x000fe20000000023 */
[----:B------:R-:W-:Y:S01]  /*acf0*/  FMUL.FTZ R24, R24, R93 ;  /* 0x0000005d18187220 */ /* 0x000fe20000410000 */
[----:B------:R-:W-:Y:S01]  /*ad00*/  MOV R98, 0x2 ;  /* 0x0000000200627802 */ /* 0x000fe20000000f00 */
        /* <DEDUP_REMOVED lines=13> */
.L_x_9238:
        /* <DEDUP_REMOVED lines=15> */
.L_x_9240:
[----:B------:R-:W-:Y:S05]  /*aed0*/  BSYNC.RECONVERGENT B2 ;  /* 0x0000000000027941 */ /* 0x000fea0003800200 */
.L_x_9239:
        /* <DEDUP_REMOVED lines=43> */
.L_x_9237:
[----:B------:R-:W-:Y:S05]  /*b190*/  BSYNC.RECONVERGENT B1 ;  /* 0x0000000000017941 */ /* 0x000fea0003800200 */
.L_x_9236:
        /* <DEDUP_REMOVED lines=16> */
.L_x_9200:
[----:B------:R-:W-:Y:S01]  /*b2a0*/  SEL R27, RZ, 0x1000000, !P6 ;  /* 0x01000000ff1b7807 */ /* 0x000fe20007000000 */
[----:B------:R-:W-:Y:S01]  /*b2b0*/  IMAD.WIDE.U32 R50, R97, 0x20, R94 ;  /* 0x0000002061327825 */ /* 0x000fe200078e005e */
[----:B------:R-:W-:Y:S02]  /*b2c0*/  SEL R30, RZ, 0x10000, !P5 ;  /* 0x00010000ff1e7807 */ /* 0x000fe40006800000 */
[----:B------:R-:W-:Y:S02]  /*b2d0*/  SEL R31, RZ, 0x100, !P4 ;  /* 0x00000100ff1f7807 */ /* 0x000fe40006000000 */
[----:B------:R-:W-:Y:S01]  /*b2e0*/  SEL R26, RZ, 0x1000000, !P2 ;  /* 0x01000000ff1a7807 */ /* 0x000fe20005000000 */
[----:B------:R0:W-:Y:S01]  /*b2f0*/  STG.E.128 desc[UR8][R50.64], R36 ;  /* 0x0000002432007986 */ /* 0x0001e2000c101d08 */
[----:B------:R-:W-:Y:S02]  /*b300*/  SEL R25, RZ, 0x10000, !P1 ;  /* 0x00010000ff197807 */ /* 0x000fe40004800000 */
[----:B------:R-:W-:Y:S01]  /*b310*/  SEL R24, RZ, 0x100, !P0 ;  /* 0x00000100ff187807 */ /* 0x000fe20004000000 */
[----:B------:R0:W-:Y:S01]  /*b320*/  STG.E.128 desc[UR8][R50.64+0x10], R32 ;  /* 0x0000102032007986 */ /* 0x0001e2000c101d08 */
[----:B------:R-:W-:-:S02]  /*b330*/  ISETP.NE.AND P5, PT, R49, RZ, PT ;  /* 0x000000ff3100720c */ /* 0x000fc40003fa5270 */
[----:B------:R-:W-:Y:S02]  /*b340*/  LOP3.LUT R31, R31, R27, R30, 0xfe, !PT ;  /* 0x0000001b1f1f7212 */ /* 0x000fe400078efe1e */
[----:B------:R-:W-:Y:S02]  /*b350*/  SEL R30, RZ, 0x1, !P3 ;  /* 0x00000001ff1e7807 */ /* 0x000fe40005800000 */
[----:B------:R-:W-:Y:S02]  /*b360*/  LOP3.LUT R24, R24, R26, R25, 0xfe, !PT ;  /* 0x0000001a18187212 */ /* 0x000fe400078efe19 */
[----:B------:R-:W-:Y:S02]  /*b370*/  SEL R25, RZ, 0x1, !P5 ;  /* 0x00000001ff197807 */ /* 0x000fe40006800000 */
[----:B------:R-:W-:Y:S02]  /*b380*/  IADD3 R99, PT, PT, R89, 0x40, RZ ;  /* 0x0000004059637810 */ /* 0x000fe40007ffe0ff */
[----:B------:R-:W-:-:S02]  /*b390*/  LOP3.LUT R31, R31, R30, RZ, 0xfc, !PT ;  /* 0x0000001e1f1f7212 */ /* 0x000fc400078efcff */
[----:B------:R-:W-:Y:S01]  /*b3a0*/  ISETP.NE.AND P6, PT, R48, RZ, PT ;  /* 0x000000ff3000720c */ /* 0x000fe20003fc5270 */
[----:B------:R-:W-:Y:S01]  /*b3b0*/  IMAD.WIDE.U32 R48, R97, 0x8, R86 ;  /* 0x0000000861307825 */ /* 0x000fe200078e0056 */
[----:B------:R-:W-:-:S03]  /*b3c0*/  LOP3.LUT R30, R24, R25, RZ, 0xfc, !PT ;  /* 0x00000019181e7212 */ /* 0x000fc600078efcff */
[----:B------:R-:W-:Y:S02]  /*b3d0*/  IMAD.WIDE.U32 R24, R99, 0x10, R28 ;  /* 0x0000001063187825 */ /* 0x000fe400078e001c */
[----:B------:R0:W-:Y:S04]  /*b3e0*/  STG.E.64 desc[UR8][R48.64], R30 ;  /* 0x0000001e30007986 */ /* 0x0001e8000c101b08 */
[----:B------:R-:W5:Y:S02]  /*b3f0*/  LDG.E.128 R24, desc[UR8][R24.64] ;  /* 0x0000000818187981 */ /* 0x000f64000c1e1d00 */
[----:B------:R-:W-:Y:S05]  /*b400*/  @!P6 BRA `(.L_x_9241) ;  /* 0x00000028003ce947 */ /* 0x000fea0003800000 */
[----:B------:R-:W1:Y:S02]  /*b410*/  LDC.64 R100, c[0x0][0x3a0] ;  /* 0x0000e800ff647b82 */ /* 0x000e640000000a00 */
[----:B-1----:R-:W-:-:S05]  /*b420*/  IMAD.WIDE.U32 R100, R99, 0x20, R100 ;  /* 0x0000002063647825 */ /* 0x002fca00078e0064 */
[----:B0-----:R0:W5:Y:S04]  /*b430*/  LDG.E.128 R48, desc[UR8][R100.64] ;  /* 0x0000000864307981 */ /* 0x001168000c1e1d00 */
        /* <DEDUP_REMOVED lines=17> */
.L_x_9244:
        /* <DEDUP_REMOVED lines=13> */
.L_x_9246:
[----:B------:R-:W-:Y:S05]  /*b620*/  BSYNC.RECONVERGENT B2 ;  /* 0x0000000000027941 */ /* 0x000fea0003800200 */
.L_x_9245:
        /* <DEDUP_REMOVED lines=41> */
[----:B------:R-:W-:Y:S01]  /*b8c0*/  IMAD.MOV.U32 R103, RZ, RZ, R96 ;  /* 0x000000ffff677224 */ /* 0x000fe200078e0060 */
[----:B------:R-:W-:-:S07]  /*b8d0*/  MOV R88, R100 ;  /* 0x0000006400587202 */ /* 0x000fce0000000f00 */
.L_x_9243:
[----:B------:R-:W-:Y:S05]  /*b8e0*/  BSYNC.RECONVERGENT B1 ;  /* 0x0000000000017941 */ /* 0x000fea0003800200 */
.L_x_9242:
[----:B------:R-:W-:Y:S01]  /*b8f0*/  I2FP.F32.U32 R101, R103 ;  /* 0x0000006700657245 */ /* 0x000fe20000201000 */
[----:B-----5:R-:W-:Y:S01]  /*b900*/  IMAD.U32 R96, R24, 0x10000, RZ ;  /* 0x0001000018607824 */ /* 0x020fe200078e00ff */
        /* <DEDUP_REMOVED lines=22> */
.L_x_9249:
        /* <DEDUP_REMOVED lines=13> */
.L_x_9251:
[----:B------:R-:W-:Y:S05]  /*bb40*/  BSYNC.RECONVERGENT B2 ;  /* 0x0000000000027941 */ /* 0x000fea0003800200 */
.L_x_9250:
        /* <DEDUP_REMOVED lines=43> */
.L_x_9248:
[----:B------:R-:W-:Y:S05]  /*be00*/  BSYNC.RECONVERGENT B1 ;  /* 0x0000000000017941 */ /* 0x000fea0003800200 */
.L_x_9247:
        /* <DEDUP_REMOVED lines=22> */
.L_x_9254:
        /* <DEDUP_REMOVED lines=13> */
.L_x_9256:
[----:B------:R-:W-:Y:S05]  /*c040*/  BSYNC.RECONVERGENT B2 ;  /* 0x0000000000027941 */ /* 0x000fea0003800200 */
.L_x_9255:
        /* <DEDUP_REMOVED lines=43> */
.L_x_9253:
[----:B------:R-:W-:Y:S05]  /*c300*/  BSYNC.RECONVERGENT B1 ;  /* 0x0000000000017941 */ /* 0x000fea0003800200 */
.L_x_9252:
        /* <DEDUP_REMOVED lines=23> */
.L_x_9259:
        /* <DEDUP_REMOVED lines=13> */
.L_x_9261:
[----:B------:R-:W-:Y:S05]  /*c550*/  BSYNC.RECONVERGENT B2 ;  /* 0x0000000000027941 */ /* 0x000fea0003800200 */
.L_x_9260:
        /* <DEDUP_REMOVED lines=43> */
.L_x_9258:
[----:B------:R-:W-:Y:S05]  /*c810*/  BSYNC.RECONVERGENT B1 ;  /* 0x0000000000017941 */ /* 0x000fea0003800200 */
.L_x_9257:
        /* <DEDUP_REMOVED lines=22> */
.L_x_9264:
        /* <DEDUP_REMOVED lines=13> */
.L_x_9266:
[----:B------:R-:W-:Y:S05]  /*ca50*/  BSYNC.RECONVERGENT B2 ;  /* 0x0000000000027941 */ /* 0x000fea0003800200 */
.L_x_9265:
        /* <DEDUP_REMOVED lines=43> */
.L_x_9263:
[----:B------:R-:W-:Y:S05]  /*cd10*/  BSYNC.RECONVERGENT B1 ;  /* 0x0000000000017941 */ /* 0x000fea0003800200 */
.L_x_9262:
        /* <DEDUP_REMOVED lines=23> */
.L_x_9269:
        /* <DEDUP_REMOVED lines=13> */
.L_x_9271:
[----:B------:R-:W-:Y:S05]  /*cf60*/  BSYNC.RECONVERGENT B2 ;  /* 0x0000000000027941 */ /* 0x000fea0003800200 */
.L_x_9270:
        /* <DEDUP_REMOVED lines=43> */
.L_x_9268:
[----:B------:R-:W-:Y:S05]  /*d220*/  BSYNC.RECONVERGENT B1 ;  /* 0x0000000000017941 */ /* 0x000fea0003800200 */
.L_x_9267:
        /* <DEDUP_REMOVED lines=22> */
.L_x_9274:
        /* <DEDUP_REMOVED lines=13> */
.L_x_9276:
[----:B------:R-:W-:Y:S05]  /*d460*/  BSYNC.RECONVERGENT B2 ;  /* 0x0000000000027941 */ /* 0x000fea0003800200 */
.L_x_9275:
        /* <DEDUP_REMOVED lines=43> */
.L_x_9273:
[----:B------:R-:W-:Y:S05]  /*d720*/  BSYNC.RECONVERGENT B1 ;  /* 0x0000000000017941 */ /* 0x000fea0003800200 */
.L_x_9272:
        /* <DEDUP_REMOVED lines=23> */
.L_x_9279:
        /* <DEDUP_REMOVED lines=15> */
.L_x_9281:
[----:B------:R-:W-:Y:S05]  /*d990*/  BSYNC.RECONVERGENT B2 ;  /* 0x0000000000027941 */ /* 0x000fea0003800200 */
.L_x_9280:
        /* <DEDUP_REMOVED lines=43> */
.L_x_9278:
[----:B------:R-:W-:Y:S05]  /*dc50*/  BSYNC.RECONVERGENT B1 ;  /* 0x0000000000017941 */ /* 0x000fea0003800200 */
.L_x_9277:
        /* <DEDUP_REMOVED lines=10> */
.L_x_9241:
        /* <DEDUP_REMOVED lines=16> */
.L_x_9285:
        /* <DEDUP_REMOVED lines=13> */
.L_x_9287:
[----:B------:R-:W-:Y:S05]  /*ded0*/  BSYNC.RECONVERGENT B2 ;  /* 0x0000000000027941 */ /* 0x000fea0003800200 */
.L_x_9286:
        /* <DEDUP_REMOVED lines=43> */
.L_x_9284:
[----:B------:R-:W-:Y:S05]  /*e190*/  BSYNC.RECONVERGENT B1 ;  /* 0x0000000000017941 */ /* 0x000fea0003800200 */
.L_x_9283:
[----:B------:R-:W-:Y:S01]  /*e1a0*/  ISETP.NE.AND P0, PT, R30, 0x1, PT ;  /* 0x000000011e00780c */ /* 0x000fe20003f05270 */
[----:B------:R-:W-:Y:S01]  /*e1b0*/  BSSY.RECONVERGENT B1, `(.L_x_9288) ;  /* 0x000004d000017945 */ /* 0x000fe20003800200 */
[----:B------:R-:W-:Y:S01]  /*e1c0*/  I2FP.F32.U32 R29, R28 ;  /* 0x0000001c001d7245 */ /* 0x000fe20000201000 */
[----:B------:R-:W-:Y:S01]  /*e1d0*/  IMAD.MOV.U32 R31, RZ, RZ, 0x2 ;  /* 0x00000002ff1f7424 */ /* 0x000fe200078e00ff */
[C---:B-----5:R-:W-:Y:S02]  /*e1e0*/  SHF.L.U32 R28, R24.reuse, 0x10, RZ ;  /* 0x00000010181c7819 */ /* 0x060fe400000006ff */
[----:B------:R-:W-:Y:S01]  /*e1f0*/  PRMT R24, R24, 0x7632, R24 ;  /* 0x0000763218187816 */ /* 0x000fe20000000018 */
[----:B------:R-:W-:Y:S02]  /*e200*/  FFMA.FTZ R29, R29, R92, 1.1641532182693481445e-10 ;  /* 0x2f0000001d1d7423 */ /* 0x000fe4000001005c */
[----:B------:R-:W-:-:S03]  /*e210*/  FMUL.FTZ R28, R28, R93 ;  /* 0x0000005d1c1c7220 */ /* 0x000fc60000410000 */
[----:B------:R-:W-:Y:S01]  /*e220*/  FSETP.LE.FTZ.AND P1, PT, R29, R90, PT ;  /* 0x0000005a1d00720b */ /* 0x000fe20003f33000 */
[----:B------:R-:W-:Y:S01]  /*e230*/  FMUL.FTZ R48, R28, R91 ;  /* 0x0000005b1c307220 */ /* 0x000fe20000410000 */
[----:B------:R-:W-:Y:S02]  /*e240*/  MOV R29, R82 ;  /* 0x00000052001d7202 */ /* 0x000fe40000000f00 */
        /* <DEDUP_REMOVED lines=10> */
.L_x_9290:
        /* <DEDUP_REMOVED lines=13> */
.L_x_9292:
[----:B------:R-:W-:Y:S05]  /*e3c0*/  BSYNC.RECONVERGENT B2 ;  /* 0x0000000000027941 */ /* 0x000fea0003800200 */
.L_x_9291:
        /* <DEDUP_REMOVED lines=43> */
.L_x_9289:
[----:B------:R-:W-:Y:S05]  /*e680*/  BSYNC.RECONVERGENT B1 ;  /* 0x0000000000017941 */ /* 0x000fea0003800200 */
.L_x_9288:
[----:B------:R-:W-:Y:S01]  /*e690*/  ISETP.NE.AND P1, PT, R31, 0x1, PT ;  /* 0x000000011f00780c */ /* 0x000fe20003f25270 */
[----:B------:R-:W-:Y:S01]  /*e6a0*/  BSSY.RECONVERGENT B1, `(.L_x_9293) ;  /* 0x000004b000017945 */ /* 0x000fe20003800200 */
[----:B------:R-:W-:Y:S01]  /*e6b0*/  I2FP.F32.U32 R29, R29 ;  /* 0x0000001d001d7245 */ /* 0x000fe20000201000 */
[----:B------:R-:W-:Y:S01]  /*e6c0*/  IMAD.MOV.U32 R28, RZ, RZ, 0x2 ;  /* 0x00000002ff1c7424 */ /* 0x000fe200078e00ff */
[----:B------:R-:W-:-:S03]  /*e6d0*/  SHF.L.U32 R24, R24, 0x10, RZ ;  /* 0x0000001018187819 */ /* 0x000fc600000006ff */
[----:B------:R-:W-:Y:S02]  /*e6e0*/  FFMA.FTZ R29, R29, R92, 1.1641532182693481445e-10 ;  /* 0x2f0000001d1d7423 */ /* 0x000fe4000001005c */
[----:B------:R-:W-:-:S03]  /*e6f0*/  FMUL.FTZ R24, R24, R93 ;  /* 0x0000005d18187220 */ /* 0x000fc60000410000 */
[----:B------:R-:W-:Y:S01]  /*e700*/  FSETP.LE.FTZ.AND P0, PT, R29, R90, PT ;  /* 0x0000005a1d00720b */ /* 0x000fe20003f13000 */
[----:B------:R-:W-:Y:S01]  /*e710*/  FMUL.FTZ R49, R24, R91 ;  /* 0x0000005b18317220 */ /* 0x000fe20000410000 */
        /* <DEDUP_REMOVED lines=10> */
.L_x_9295:
        /* <DEDUP_REMOVED lines=13> */
.L_x_9297:
[----:B------:R-:W-:Y:S05]  /*e890*/  BSYNC.RECONVERGENT B2 ;  /* 0x0000000000027941 */ /* 0x000fea0003800200 */
.L_x_9296:
        /* <DEDUP_REMOVED lines=43> */
.L_x_9294:
[----:B------:R-:W-:Y:S05]  /*eb50*/  BSYNC.RECONVERGENT B1 ;  /* 0x0000000000017941 */ /* 0x000fea0003800200 */
.L_x_9293:
[----:B------:R-:W-:Y:S01]  /*eb60*/  ISETP.NE.AND P2, PT, R28, 0x1, PT ;  /* 0x000000011c00780c */ /* 0x000fe20003f45270 */
[----:B------:R-:W-:Y:S01]  /*eb70*/  BSSY.RECONVERGENT B1, `(.L_x_9298) ;  /* 0x000004c000017945 */ /* 0x000fe20003800200 */
[----:B------:R-:W-:Y:S02]  /*eb80*/  I2FP.F32.U32 R29, R29 ;  /* 0x0000001d001d7245 */ /* 0x000fe40000201000 */
[C---:B------:R-:W-:Y:S02]  /*eb90*/  SHF.L.U32 R24, R25.reuse, 0x10, RZ ;  /* 0x0000001019187819 */ /* 0x040fe400000006ff */
[----:B------:R-:W-:Y:S01]  /*eba0*/  PRMT R51, R25, 0x7632, R51 ;  /* 0x0000763219337816 */ /* 0x000fe20000000033 */
[----:B------:R-:W-:Y:S01]  /*ebb0*/  FFMA.FTZ R29, R29, R92, 1.1641532182693481445e-10 ;  /* 0x2f0000001d1d7423 */ /* 0x000fe2000001005c */
[----:B------:R-:W-:Y:S01]  /*ebc0*/  MOV R25, R82 ;  /* 0x0000005200197202 */ /* 0x000fe20000000f00 */
[----:B------:R-:W-:-:S03]  /*ebd0*/  FMUL.FTZ R24, R24, R93 ;  /* 0x0000005d18187220 */ /* 0x000fc60000410000 */
[----:B------:R-:W-:Y:S01]  /*ebe0*/  FSETP.LE.FTZ.AND P1, PT, R29, R90, PT ;  /* 0x0000005a1d00720b */ /* 0x000fe20003f33000 */
[----:B------:R-:W-:Y:S02]  /*ebf0*/  IMAD.MOV.U32 R29, RZ, RZ, 0x2 ;  /* 0x00000002ff1d7424 */ /* 0x000fe400078e00ff */
        /* <DEDUP_REMOVED lines=10> */
.L_x_9300:
        /* <DEDUP_REMOVED lines=13> */
.L_x_9302:
[----:B------:R-:W-:Y:S05]  /*ed70*/  BSYNC.RECONVERGENT B2 ;  /* 0x0000000000027941 */ /* 0x000fea0003800200 */
.L_x_9301:
        /* <DEDUP_REMOVED lines=43> */
.L_x_9299:
[----:B------:R-:W-:Y:S05]  /*f030*/  BSYNC.RECONVERGENT B1 ;  /* 0x0000000000017941 */ /* 0x000fea0003800200 */
.L_x_9298:
        /* <DEDUP_REMOVED lines=19> */
.L_x_9305:
        /* <DEDUP_REMOVED lines=13> */
.L_x_9307:
[----:B------:R-:W-:Y:S05]  /*f240*/  BSYNC.RECONVERGENT B2 ;  /* 0x0000000000027941 */ /* 0x000fea0003800200 */
.L_x_9306:
        /* <DEDUP_REMOVED lines=43> */
.L_x_9304:
[----:B------:R-:W-:Y:S05]  /*f500*/  BSYNC.RECONVERGENT B1 ;  /* 0x0000000000017941 */ /* 0x000fea0003800200 */
.L_x_9303:
[----:B------:R-:W-:Y:S01]  /*f510*/  ISETP.NE.AND P4, PT, R28, 0x1, PT ;  /* 0x000000011c00780c */ /* 0x000fe20003f85270 */
[----:B------:R-:W-:Y:S01]  /*f520*/  BSSY.RECONVERGENT B1, `(.L_x_9308) ;  /* 0x000004c000017945 */ /* 0x000fe20003800200 */
[----:B------:R-:W-:Y:S01]  /*f530*/  I2FP.F32.U32 R25, R25 ;  /* 0x0000001900197245 */ /* 0x000fe20000201000 */
[----:B------:R-:W-:Y:S01]  /*f540*/  IMAD.MOV.U32 R29, RZ, RZ, 0x2 ;  /* 0x00000002ff1d7424 */ /* 0x000fe200078e00ff */
[C---:B------:R-:W-:Y:S02]  /*f550*/  SHF.L.U32 R24, R26.reuse, 0x10, RZ ;  /* 0x000000101a187819 */ /* 0x040fe400000006ff */
[----:B------:R-:W-:Y:S01]  /*f560*/  PRMT R26, R26, 0x7632, R26 ;  /* 0x000076321a1a7816 */ /* 0x000fe2000000001a */
        /* <DEDUP_REMOVED lines=14> */
.L_x_9310:
        /* <DEDUP_REMOVED lines=13> */
.L_x_9312:
[----:B------:R-:W-:Y:S05]  /*f720*/  BSYNC.RECONVERGENT B2 ;  /* 0x0000000000027941 */ /* 0x000fea0003800200 */
.L_x_9311:
        /* <DEDUP_REMOVED lines=43> */
.L_x_9309:
[----:B------:R-:W-:Y:S05]  /*f9e0*/  BSYNC.RECONVERGENT B1 ;  /* 0x0000000000017941 */ /* 0x000fea0003800200 */
.L_x_9308:
        /* <DEDUP_REMOVED lines=19> */
.L_x_9315:
        /* <DEDUP_REMOVED lines=13> */
.L_x_9317:
[----:B------:R-:W-:Y:S05]  /*fbf0*/  BSYNC.RECONVERGENT B2 ;  /* 0x0000000000027941 */ /* 0x000fea0003800200 */
.L_x_9316:
        /* <DEDUP_REMOVED lines=43> */
.L_x_9314:
[----:B------:R-:W-:Y:S05]  /*feb0*/  BSYNC.RECONVERGENT B1 ;  /* 0x0000000000017941 */ /* 0x000fea0003800200 */
.L_x_9313:
        /* <DEDUP_REMOVED lines=20> */
.L_x_9320:
        /* <DEDUP_REMOVED lines=15> */
.L_x_9322:
[----:B------:R-:W-:Y:S05]  /*100f0*/  BSYNC.RECONVERGENT B2 ;  /* 0x0000000000027941 */ /* 0x000fea0003800200 */
.L_x_9321:
        /* <DEDUP_REMOVED lines=43> */
.L_x_9319:
[----:B------:R-:W-:Y:S05]  /*103b0*/  BSYNC.RECONVERGENT B1 ;  /* 0x0000000000017941 */ /* 0x000fea0003800200 */
.L_x_9318:
        /* <DEDUP_REMOVED lines=16> */
.L_x_9282:
        /* <DEDUP_REMOVED lines=13> */
[----:B------:R-:W-:Y:S01]  /*10590*/  ISETP.NE.AND P6, PT, R96, RZ, PT ;  /* 0x000000ff6000720c */ /* 0x000fe20003fc5270 */
[----:B------:R0:W-:Y:S01]  /*105a0*/  STG.E.128 desc[UR8][R94.64+0x10], R28 ;  /* 0x0000101c5e007986 */ /* 0x0001e2000c101d08 */
[----:B------:R-:W-:Y:S01]  /*105b0*/  LOP3.LUT R26, R26, R90, R27, 0xfe, !PT ;  /* 0x0000005a1a1a7212 */ /* 0x000fe200078efe1b */
[----:B------:R-:W-:Y:S01]  /*105c0*/  FADD.FTZ R24, R25, R40 ;  /* 0x0000002819187221 */ /* 0x000fe20000010000 */
[----:B------:R-:W-:Y:S01]  /*105d0*/  LOP3.LUT R92, R92, R93, R91, 0xfe, !PT ;  /* 0x0000005d5c5c7212 */ /* 0x000fe200078efe5b */
[----:B------:R-:W-:Y:S01]  /*105e0*/  UMOV UR4, 0xffffffff ;  /* 0xffffffff00047882 */ /* 0x000fe20000000000 */
[----:B------:R-:W-:Y:S01]  /*105f0*/  SEL R27, RZ, 0x1, !P3 ;  /* 0x00000001ff1b7807 */ /* 0x000fe20005800000 */
[----:B------:R-:W-:Y:S01]  /*10600*/  FADD.FTZ R25, R24, R41 ;  /* 0x0000002918197221 */ /* 0x000fe20000010000 */
[----:B------:R-:W-:-:S02]  /*10610*/  SEL R91, RZ, 0x1, !P6 ;  /* 0x00000001ff5b7807 */ /* 0x000fc40007000000 */
        /* <DEDUP_REMOVED lines=92> */
.L_x_9336:
        /* <DEDUP_REMOVED lines=41> */
[----:B------:R-:W-:Y:S01]  /*10e70*/  IMAD.WIDE.U32 R40, R97, 0x10, R24 ;  /* 0x0000001061287825 */ /* 0x000fe200078e0018 */
[----:B------:R-:W0:Y:S03]  /*10e80*/  @!P0 LDC.64 R46, c[0x0][0x3c0] ;  /* 0x0000f000ff2e8b82 */ /* 0x000e260000000a00 */
[----:B------:R-:W-:Y:S01]  /*10e90*/  FFMA.FTZ R30, R94, R20, R3 ;  /* 0x000000145e1e7223 */ /* 0x000fe20000010003 */
[----:B------:R-:W-:Y:S01]  /*10ea0*/  FFMA.FTZ R35, R96, R68, R67 ;  /* 0x0000004460237223 */ /* 0x000fe20000010043 */
[----:B------:R-:W-:Y:S01]  /*10eb0*/  IMAD.WIDE.U32 R42, R99, 0x10, R24 ;  /* 0x00000010632a7825 */ /* 0x000fe200078e0018 */
[----:B------:R-:W-:-:S03]  /*10ec0*/  F2FP.BF16.F32.PACK_AB R24, R29, R44 ;  /* 0x0000002c1d18723e */ /* 0x000fc600000010ff */
[C---:B------:R-:W-:Y:S01]  /*10ed0*/  FMUL.FTZ R29, R91.reuse, R90 ;  /* 0x0000005a5b1d7220 */ /* 0x040fe20000410000 */
[C---:B------:R-:W-:Y:S01]  /*10ee0*/  FMUL.FTZ R90, R91.reuse, R28 ;  /* 0x0000001c5b5a7220 */ /* 0x040fe20000410000 */
        /* <DEDUP_REMOVED lines=8> */
[----:B------:R-:W-:Y:S01]  /*10f70*/  F2FP.BF16.F32.PACK_AB R30, R35, R30 ;  /* 0x0000001e231e723e */ /* 0x000fe200000010ff */
[C---:B------:R-:W-:Y:S01]  /*10f80*/  FMUL.FTZ R110, R91.reuse, R110 ;  /* 0x0000006e5b6e7220 */ /* 0x040fe20000410000 */
[----:B------:R-:W-:Y:S01]  /*10f90*/  FFMA.FTZ R28, R36, R22, R5 ;  /* 0x00000016241c7223 */ /* 0x000fe20000010005 */
[----:B------:R-:W-:Y:S01]  /*10fa0*/  F2FP.BF16.F32.PACK_AB R35, R90, R37 ;  /* 0x000000255a23723e */ /* 0x000fe200000010ff */
[----:B------:R-:W-:Y:S01]  /*10fb0*/  FMUL.FTZ R86, R91, R86 ;  /* 0x000000565b567220 */ /* 0x000fe20000410000 */
[----:B------:R-:W2:Y:S01]  /*10fc0*/  LDC.64 R36, c[0x0][0x380] ;  /* 0x0000e000ff247b82 */ /* 0x000ea20000000a00 */
[----:B------:R-:W-:Y:S01]  /*10fd0*/  FFMA.FTZ R110, R110, R78, R77 ;  /* 0x0000004e6e6e7223 */ /* 0x000fe2000001004d */
[----:B------:R-:W-:Y:S01]  /*10fe0*/  F2FP.BF16.F32.PACK_AB R26, R33, R26 ;  /* 0x0000001a211a723e */ /* 0x000fe200000010ff */
[----:B------:R-:W-:Y:S01]  /*10ff0*/  FFMA.FTZ R33, R86, R72, R71 ;  /* 0x0000004856217223 */ /* 0x000fe20000010047 */
[C---:B------:R-:W-:Y:S01]  /*11000*/  FADD.FTZ R104, -R93.reuse, R34 ;  /* 0x000000225d687221 */ /* 0x040fe20000010100 */
[C---:B------:R-:W-:Y:S01]  /*11010*/  FADD.FTZ R48, -R93.reuse, R48 ;  /* 0x000000305d307221 */ /* 0x040fe20000010100 */
[C---:B------:R-:W-:Y:S01]  /*11020*/  FADD.FTZ R32, -R93.reuse, R49 ;  /* 0x000000315d207221 */ /* 0x040fe20000010100 */
[C---:B------:R-:W-:Y:S01]  /*11030*/  FADD.FTZ R50, -R93.reuse, R50 ;  /* 0x000000325d327221 */ /* 0x040fe20000010100 */
[----:B------:R-:W-:Y:S01]  /*11040*/  FADD.FTZ R34, -R93, R51 ;  /* 0x000000335d227221 */ /* 0x000fe20000010100 */
[C---:B------:R-:W-:Y:S01]  /*11050*/  FMUL.FTZ R116, R91.reuse, R116 ;  /* 0x000000745b747220 */ /* 0x040fe20000410000 */
[----:B------:R-:W-:Y:S01]  /*11060*/  F2FP.BF16.F32.PACK_AB R25, R110, R31 ;  /* 0x0000001f6e19723e */ /* 0x000fe200000010ff */
        /* <DEDUP_REMOVED lines=30> */
[----:B------:R0:W-:Y:S01]  /*11250*/  @!P0 STG.E desc[UR8][R44.64], R91 ;  /* 0x0000005b2c008986 */ /* 0x0001e2000c101908 */
[----:B------:R-:W-:Y:S02]  /*11260*/  F2FP.BF16.F32.PACK_AB R32, R49, R32 ;  /* 0x000000203120723e */ /* 0x000fe400000010ff */
[----:B------:R-:W-:Y:S01]  /*11270*/  ISETP.GE.AND P0, PT, R84, R37, PT ;  /* 0x000000255400720c */ /* 0x000fe20003f06270 */
[----:B------:R0:W-:Y:S04]  /*11280*/  STG.E.128 desc[UR8][R38.64], R24 ;  /* 0x0000001826007986 */ /* 0x0001e8000c101d08 */
[----:B------:R0:W-:Y:S04]  /*11290*/  STG.E.128 desc[UR8][R40.64], R28 ;  /* 0x0000001c28007986 */ /* 0x0001e8000c101d08 */
[----:B------:R0:W-:Y:S04]  /*112a0*/  STG.E.128 desc[UR8][R42.64], R32 ;  /* 0x000000202a007986 */ /* 0x0001e8000c101d08 */
[----:B------:R-:W-:Y:S05]  /*112b0*/  @!P0 BRA `(.L_x_9324) ;  /* 0xfffffef800cc8947 */ /* 0x000fea000383ffff */
[----:B------:R-:W-:Y:S05]  /*112c0*/  BSYNC B0 ;  /* 0x0000000000007941 */ /* 0x000fea0003800000 */
.L_x_9077:
[----:B------:R-:W-:Y:S05]  /*112d0*/  EXIT ;  /* 0x000000000000794d */ /* 0x000fea0003800000 */
.L_x_9323:
        /* <DEDUP_REMOVED lines=8> */
.L_x_9326:
[----:B------:R-:W-:Y:S05]  /*11360*/  BSYNC B1 ;  /* 0x0000000000017941 */ /* 0x000fea0003800000 */
.L_x_9325:
        /* <DEDUP_REMOVED lines=9> */
.L_x_9327:
[----:B------:R-:W-:Y:S02]  /*11400*/  IMAD.MOV.U32 R94, RZ, RZ, 0x4 ;  /* 0x00000004ff5e7424 */ /* 0x000fe400078e00ff */
[----:B------:R-:W-:-:S04]  /*11410*/  IMAD.MOV.U32 R24, RZ, RZ, R93 ;  /* 0x000000ffff187224 */ /* 0x000fc800078e005d */
[----:B------:R-:W-:-:S05]  /*11420*/  FADD.FTZ R86, R27, R24 ;  /* 0x000000181b567221 */ /* 0x000fca0000010000 */
[----:B------:R-:W-:-:S07]  /*11430*/  MOV R95, R86 ;  /* 0x00000056005f7202 */ /* 0x000fce0000000f00 */
[----:B------:R-:W-:Y:S05]  /*11440*/  WARPSYNC.COLLECTIVE R92, `(.L_x_9328) ;  /* 0x000000005c087348 */ /* 0x000fea0003c00000 */
[----:B------:R0:W1:Y:S02]  /*11450*/  SHFL.BFLY P1, R93, R95, R94, R101 ;  /* 0x0c00005e5f5d7389 */ /* 0x0000640000020065 */
[----:B01----:R-:W-:Y:S05]  /*11460*/  ENDCOLLECTIVE ;  /* 0x000000000000791b */ /* 0x003fea0003800000 */
.L_x_9328:
[----:B------:R-:W-:Y:S01]  /*11470*/  HFMA2 R94, -RZ, RZ, 0, 4.76837158203125e-07 ;  /* 0x00000008ff5e7431 */ /* 0x000fe200000001ff */
[----:B------:R-:W-:-:S05]  /*11480*/  MOV R25, R93 ;  /* 0x0000005d00197202 */ /* 0x000fca0000000f00 */
[----:B------:R-:W-:-:S04]  /*11490*/  FADD.FTZ R90, R86, R25 ;  /* 0x00000019565a7221 */ /* 0x000fc80000010000 */
[----:B------:R-:W-:-:S07]  /*114a0*/  IMAD.MOV.U32 R95, RZ, RZ, R90 ;  /* 0x000000ffff5f7224 */ /* 0x000fce00078e005a */
[----:B------:R-:W-:Y:S05]  /*114b0*/  WARPSYNC.COLLECTIVE R92, `(.L_x_9329) ;  /* 0x000000005c087348 */ /* 0x000fea0003c00000 */
[----:B------:R0:W1:Y:S02]  /*114c0*/  SHFL.BFLY P1, R93, R95, R94, R101 ;  /* 0x0c00005e5f5d7389 */ /* 0x0000640000020065 */
[----:B01----:R-:W-:Y:S05]  /*114d0*/  ENDCOLLECTIVE ;  /* 0x000000000000791b */ /* 0x003fea0003800000 */
.L_x_9329:
        /* <DEDUP_REMOVED lines=8> */
.L_x_9330:
        /* <DEDUP_REMOVED lines=56> */
.L_x_9331:
[----:B------:R-:W-:Y:S02]  /*118e0*/  IMAD.MOV.U32 R94, RZ, RZ, 0x2 ;  /* 0x00000002ff5e7424 */ /* 0x000fe400078e00ff */
[----:B------:R-:W-:-:S04]  /*118f0*/  IMAD.MOV.U32 R27, RZ, RZ, R93 ;  /* 0x000000ffff1b7224 */ /* 0x000fc800078e005d */
[----:B------:R-:W-:-:S05]  /*11900*/  FADD.FTZ R27, R24, R27 ;  /* 0x0000001b181b7221 */ /* 0x000fca0000010000 */
[----:B------:R-:W-:-:S07]  /*11910*/  MOV R95, R27 ;  /* 0x0000001b005f7202 */ /* 0x000fce0000000f00 */
[----:B------:R-:W-:Y:S05]  /*11920*/  WARPSYNC.COLLECTIVE R92, `(.L_x_9332) ;  /* 0x000000005c087348 */ /* 0x000fea0003c00000 */
[----:B------:R0:W1:Y:S02]  /*11930*/  SHFL.BFLY P1, R93, R95, R94, R101 ;  /* 0x0c00005e5f5d7389 */ /* 0x0000640000020065 */
[----:B01----:R-:W-:Y:S05]  /*11940*/  ENDCOLLECTIVE ;  /* 0x000000000000791b */ /* 0x003fea0003800000 */
.L_x_9332:
[----:B------:R-:W-:Y:S01]  /*11950*/  HFMA2 R94, -RZ, RZ, 0, 2.384185791015625e-07 ;  /* 0x00000004ff5e7431 */ /* 0x000fe200000001ff */
[----:B------:R-:W-:-:S05]  /*11960*/  MOV R26, R93 ;  /* 0x0000005d001a7202 */ /* 0x000fca0000000f00 */
[----:B------:R-:W-:-:S04]  /*11970*/  FADD.FTZ R26, R27, R26 ;  /* 0x0000001a1b1a7221 */ /* 0x000fc80000010000 */
[----:B------:R-:W-:-:S07]  /*11980*/  IMAD.MOV.U32 R95, RZ, RZ, R26 ;  /* 0x000000ffff5f7224 */ /* 0x000fce00078e001a */
[----:B------:R-:W-:Y:S05]  /*11990*/  WARPSYNC.COLLECTIVE R92, `(.L_x_9333) ;  /* 0x000000005c087348 */ /* 0x000fea0003c00000 */
[----:B------:R0:W1:Y:S02]  /*119a0*/  SHFL.BFLY P1, R93, R95, R94, R101 ;  /* 0x0c00005e5f5d7389 */ /* 0x0000640000020065 */
[----:B01----:R-:W-:Y:S05]  /*119b0*/  ENDCOLLECTIVE ;  /* 0x000000000000791b */ /* 0x003fea0003800000 */
.L_x_9333:
[----:B------:R-:W-:Y:S02]  /*119c0*/  IMAD.MOV.U32 R94, RZ, RZ, 0x8 ;  /* 0x00000008ff5e7424 */ /* 0x000fe400078e00ff */
[----:B------:R-:W-:-:S04]  /*119d0*/  IMAD.MOV.U32 R91, RZ, RZ, R93 ;  /* 0x000000ffff5b7224 */ /* 0x000fc800078e005d */
[----:B------:R-:W-:-:S05]  /*119e0*/  FADD.FTZ R91, R26, R91 ;  /* 0x0000005b1a5b7221 */ /* 0x000fca0000010000 */
[----:B------:R-:W-:-:S07]  /*119f0*/  MOV R95, R91 ;  /* 0x0000005b005f7202 */ /* 0x000fce0000000f00 */
[----:B------:R-:W-:Y:S05]  /*11a00*/  WARPSYNC.COLLECTIVE R92, `(.L_x_9334) ;  /* 0x000000005c087348 */ /* 0x000fea0003c00000 */
[----:B------:R0:W1:Y:S02]  /*11a10*/  SHFL.BFLY P1, R93, R95, R94, R101 ;  /* 0x0c00005e5f5d7389 */ /* 0x0000640000020065 */
[----:B01----:R-:W-:Y:S05]  /*11a20*/  ENDCOLLECTIVE ;  /* 0x000000000000791b */ /* 0x003fea0003800000 */
.L_x_9334:
[----:B------:R-:W-:Y:S01]  /*11a30*/  HFMA2 R94, -RZ, RZ, 0, 9.5367431640625e-07 ;  /* 0x00000010ff5e7431 */ /* 0x000fe200000001ff */
[----:B------:R-:W-:-:S05]  /*11a40*/  MOV R86, R93 ;  /* 0x0000005d00567202 */ /* 0x000fca0000000f00 */
[----:B------:R-:W-:-:S04]  /*11a50*/  FADD.FTZ R86, R91, R86 ;  /* 0x000000565b567221 */ /* 0x000fc80000010000 */
[----:B------:R-:W-:-:S07]  /*11a60*/  IMAD.MOV.U32 R95, RZ, RZ, R86 ;  /* 0x000000ffff5f7224 */ /* 0x000fce00078e0056 */
[----:B------:R-:W-:Y:S05]  /*11a70*/  WARPSYNC.COLLECTIVE R92, `(.L_x_9335) ;  /* 0x000000005c087348 */ /* 0x000fea0003c00000 */
[----:B------:R0:W1:Y:S02]  /*11a80*/  SHFL.BFLY P1, R93, R95, R94, R101 ;  /* 0x0c00005e5f5d7389 */ /* 0x0000640000020065 */
[----:B01----:R-:W-:Y:S05]  /*11a90*/  ENDCOLLECTIVE ;  /* 0x000000000000791b */ /* 0x003fea0003800000 */
.L_x_9335:
[----:B------:R-:W-:Y:S05]  /*11aa0*/  BRA `(.L_x_9336) ;  /* 0xfffffff0004c7947 */ /* 0x000fea000383ffff */
.L_x_9337:
        /* <DEDUP_REMOVED lines=13> */
.L_x_28759:


//--------------------- .text._ZN10layer_norm13ln_fwd_kernelINS_13Kernel_traitsI13__nv_bfloat16S2_fS2_fjLj768ELj1ELj4ELj1ELj16ENS_18Kernel_traits_baseILj768ES2_S2_fS2_fjLj128EEEEELb1ELb0ELb1ELb0EEEvNS_9FwdParamsE --------------------------
	.section	.text._ZN10layer_norm13ln_fwd_kernelINS_13Kernel_traitsI13__nv_bfloat16S2_fS2_fjLj768ELj1ELj4ELj1ELj16ENS_18Kernel_traits_baseILj768ES2_S2_fS2_fjLj128EEEEELb1ELb0ELb1ELb0EEEvNS_9FwdParamsE,"ax",@progbits
	.align	128
        .global         _ZN10layer_norm13ln_fwd_kernelINS_13Kernel_traitsI13__nv_bfloat16S2_fS2_fjLj768ELj1ELj4ELj1ELj16ENS_18Kernel_traits_baseILj768ES2_S2_fS2_fjLj128EEEEELb1ELb0ELb1ELb0EEEvNS_9FwdParamsE
        .type           _ZN10layer_norm13ln_fwd_kernelINS_13Kernel_traitsI13__nv_bfloat16S2_fS2_fjLj768ELj1ELj4ELj1ELj16ENS_18Kernel_traits_baseILj768ES2_S2_fS2_fjLj128EEEEELb1ELb0ELb1ELb0EEEvNS_9FwdParamsE,@function
        .size           _ZN10layer_norm13ln_fwd_kernelINS_13Kernel_traitsI13__nv_bfloat16S2_fS2_fjLj768ELj1ELj4ELj1ELj16ENS_18Kernel_traits_baseILj768ES2_S2_fS2_fjLj128EEEEELb1ELb0ELb1ELb0EEEvNS_9FwdParamsE,(.L_x_28760 - _ZN10layer_norm13ln_fwd_kernelINS_13Kernel_traitsI13__nv_bfloat16S2_fS2_fjLj768ELj1ELj4ELj1ELj16ENS_18Kernel_traits_baseILj768ES2_S2_fS2_fjLj128EEEEELb1ELb0ELb1ELb0EEEvNS_9FwdParamsE)
        .other          _ZN10layer_norm13ln_fwd_kernelINS_13Kernel_traitsI13__nv_bfloat16S2_fS2_fjLj768ELj1ELj4ELj1ELj16ENS_18Kernel_traits_baseILj768ES2_S2_fS2_fjLj128EEEEELb1ELb0ELb1ELb0EEEvNS_9FwdParamsE,@"STO_CUDA_ENTRY STV_DEFAULT"
_ZN10layer_norm13ln_fwd_kernelINS_13Kernel_traitsI13__nv_bfloat16S2_fS2_fjLj768ELj1ELj4ELj1ELj16ENS_18Kernel_traits_baseILj768ES2_S2_fS2_fjLj128EEEEELb1ELb0ELb1ELb0EEEvNS_9FwdParamsE:
.text._ZN10layer_norm13ln_fwd_kernelINS_13Kernel_traitsI13__nv_bfloat16S2_fS2_fjLj768ELj1ELj4ELj1ELj16ENS_18Kernel_traits_baseILj768ES2_S2_fS2_fjLj128EEEEELb1ELb0ELb1ELb0EEEvNS_9FwdParamsE:
        /* <DEDUP_REMOVED lines=14> */
[----:B------:R-:W0:Y:S03]  /*00e0*/  @P0 LDC R11, c[0x0][0x460] ;  /* 0x00011800ff0b0b82 */ /* 0x000e260000000800 */
[----:B----4-:R1:W0:Y:S01]  /*00f0*/  @P0 LDG.E.64 R6, desc[UR6][R2.64] ;  /* 0x0000000602060981 */ /* 0x010222000c1e1b00 */
[----:B------:R-:W-:Y:S01]  /*0100*/  UISETP.NE.U32.AND UP0, UPT, UR10, URZ, UPT ;  /* 0x000000ff0a00728c */ /* 0x000fe2000bf05070 */
[----:B------:R-:W-:Y:S03]  /*0110*/  BSSY.RECONVERGENT B0, `(.L_x_9338) ;  /* 0x0000056000007945 */ /* 0x000fe60003800200 */
[----:B------:R-:W3:Y:S01]  /*0120*/  S2UR UR9, SR_CTAID.X ;  /* 0x00000000000979c3 */ /* 0x000ee20000002500 */
[----:B-----5:R-:W-:Y:S01]  /*0130*/  LOP3.LUT R98, R97, 0x1f, RZ, 0xc0, !PT ;  /* 0x0000001f61627812 */ /* 0x020fe200078ec0ff */
[----:B------:R-:W-:Y:S01]  /*0140*/  UISETP.NE.AND.EX UP0, UPT, UR11, URZ, UPT, UP0 ;  /* 0x000000ff0b00728c */ /* 0x000fe2000bf05300 */
[----:B------:R-:W-:-:S03]  /*0150*/  SHF.R.S32.HI R0, RZ, 0x1f, R13 ;  /* 0x0000001fff007819 */ /* 0x000fc6000001140d */
[----:B-1----:R-:W-:Y:S01]  /*0160*/  IMAD.MOV.U32 R3, RZ, RZ, R98 ;  /* 0x000000ffff037224 */ /* 0x002fe200078e0062 */
[----:B------:R-:W-:Y:S01]  /*0170*/  LEA.HI R0, R0, R13, RZ, 0x3 ;  /* 0x0000000d00007211 */ /* 0x000fe200078f18ff */
[----:B------:R-:W1:Y:S01]  /*0180*/  LDC R96, c[0x0][0x360] ;  /* 0x0000d800ff607b82 */ /* 0x000e620000000800 */
[----:B---3--:R-:W-:Y:S02]  /*0190*/  USHF.L.U32 UR8, UR9, 0x2, URZ ;  /* 0x0000000209087899 */ /* 0x008fe400080006ff */
[--C-:B-1----:R-:W-:Y:S01]  /*01a0*/  IMAD R96, R96, UR9, R97.reuse ;  /* 0x0000000960607c24 */ /* 0x102fe2000f8e0261 */
[----:B------:R-:W-:-:S04]  /*01b0*/  SHF.R.U32.HI R97, RZ, 0x5, R97 ;  /* 0x00000005ff617819 */ /* 0x000fc80000011661 */
[----:B------:R-:W-:Y:S02]  /*01c0*/  LOP3.LUT R97, R97, UR8, RZ, 0xfc, !PT ;  /* 0x0000000861617c12 */ /* 0x000fe4000f8efcff */
[----:B--2---:R-:W-:Y:S02]  /*01d0*/  @P0 R2UR UR4, R4 ;  /* 0x00000000040402ca */ /* 0x004fe400000e0000 */
[----:B------:R-:W-:Y:S02]  /*01e0*/  @P0 R2UR UR5, R5 ;  /* 0x00000000050502ca */ /* 0x000fe400000e0000 */
[----:B0-----:R-:W-:Y:S02]  /*01f0*/  @P0 IADD3 R2, P1, PT, R6, R11, RZ ;  /* 0x0000000b06020210 */ /* 0x001fe40007f3e0ff */
[----:B------:R-:W-:-:S03]  /*0200*/  LOP3.LUT R5, R3, 0x1f, RZ, 0x3c, !PT ;  /* 0x0000001f03057812 */ /* 0x000fc600078e3cff */
[----:B------:R-:W-:Y:S01]  /*0210*/  @P0 IMAD.X R9, RZ, RZ, R7, P1 ;  /* 0x000000ffff090224 */ /* 0x000fe200008e0607 */
[----:B------:R-:W-:-:S03]  /*0220*/  LEA.HI.SX32 R0, R0, R5, 0x1d ;  /* 0x0000000500007211 */ /* 0x000fc600078feaff */
[----:B------:R-:W-:Y:S01]  /*0230*/  UIADD3 UR12, UPT, UPT, UR4, -0x61c88647, URZ ;  /* 0x9e3779b9040c7890 */ /* 0x000fe2000fffe0ff */
[--C-:B------:R-:W-:Y:S01]  /*0240*/  SHF.R.U64 R95, R2, 0x2, R9.reuse ;  /* 0x00000002025f7819 */ /* 0x100fe20000001209 */
[----:B------:R-:W-:Y:S01]  /*0250*/  UIADD3 UR10, UPT, UPT, UR5, -0x4498517b, URZ ;  /* 0xbb67ae85050a7890 */ /* 0x000fe2000fffe0ff */
[----:B------:R-:W-:Y:S01]  /*0260*/  SHF.R.U32.HI R94, RZ, 0x2, R9 ;  /* 0x00000002ff5e7819 */ /* 0x000fe20000011609 */
        /* <DEDUP_REMOVED lines=42> */
.L_x_9339:
        /* <DEDUP_REMOVED lines=22> */
.L_x_9340:
[----:B------:R-:W-:Y:S05]  /*0670*/  BSYNC.RECONVERGENT B0 ;  /* 0x0000000000007941 */ /* 0x000fea0003800200 */
.L_x_9338:
        /* <DEDUP_REMOVED lines=8> */
[----:B------:R-:W-:Y:S02]  /*0700*/  LOP3.LUT R3, R94, UR4, R3, 0x96, !PT ;  /* 0x000000045e037c12 */ /* 0x000fe4000f8e9603 */
[----:B-----5:R-:W-:Y:S01]  /*0710*/  PRMT R93, R42, 0x7632, R93 ;  /* 0x000076322a5d7816 */ /* 0x020fe2000000005d */
[----:B------:R-:W-:Y:S01]  /*0720*/  IMAD R8, R95, -0x2daee0ad, RZ ;  /* 0xd2511f535f087824 */ /* 0x000fe200078e02ff */
[----:B------:R-:W-:Y:S01]  /*0730*/  LOP3.LUT R4, R4, UR5, RZ, 0x3c, !PT ;  /* 0x0000000504047c12 */ /* 0x000fe2000f8e3cff */
[----:B------:R-:W-:Y:S01]  /*0740*/  IMAD.HI.U32 R7, R3, -0x2daee0ad, RZ ;  /* 0xd2511f5303077827 */ /* 0x000fe200078e00ff */
[----:B------:R-:W-:-:S02]  /*0750*/  PRMT R92, R38, 0x7632, R92 ;  /* 0x00007632265c7816 */ /* 0x000fc4000000005c */
[----:B------:R-:W-:Y:S01]  /*0760*/  PRMT R11, R34, 0x7632, R11 ;  /* 0x00007632220b7816 */ /* 0x000fe2000000000b */
[----:B------:R-:W-:Y:S01]  /*0770*/  IMAD R6, R96, -0x326172a9, RZ ;  /* 0xcd9e8d5760067824 */ /* 0x000fe200078e02ff */
[----:B------:R-:W-:Y:S01]  /*0780*/  LOP3.LUT R7, R8, UR10, R7, 0x96, !PT ;  /* 0x0000000a08077c12 */ /* 0x000fe2000f8e9607 */
[----:B------:R-:W-:Y:S01]  /*0790*/  IMAD.HI.U32 R5, R4, -0x326172a9, RZ ;  /* 0xcd9e8d5704057827 */ /* 0x000fe200078e00ff */
[----:B------:R-:W-:Y:S01]  /*07a0*/  PRMT R12, R30, 0x7632, R12 ;  /* 0x000076321e0c7816 */ /* 0x000fe2000000000c */
        /* <DEDUP_REMOVED lines=14> */
[----:B------:R-:W-:Y:S01]  /*0890*/  IMAD.HI.U32 R5, R3, -0x2daee0ad, RZ ;  /* 0xd2511f5303057827 */ /* 0x000fe200078e00ff */
[----:B------:R-:W-:Y:S02]  /*08a0*/  PRMT R18, R23, 0x7632, R18 ;  /* 0x0000763217127816 */ /* 0x000fe40000000012 */
[----:B------:R-:W-:Y:S01]  /*08b0*/  PRMT R19, R26, 0x7632, R19 ;  /* 0x000076321a137816 */ /* 0x000fe20000000013 */
[----:B------:R-:W-:Y:S01]  /*08c0*/  IMAD R7, R7, -0x326172a9, RZ ;  /* 0xcd9e8d5707077824 */ /* 0x000fe200078e02ff */
[----:B------:R-:W-:Y:S01]  /*08d0*/  LOP3.LUT R5, R8, UR15, R5, 0x96, !PT ;  /* 0x0000000f08057c12 */ /* 0x000fe2000f8e9605 */
[----:B------:R-:W-:Y:S01]  /*08e0*/  IMAD.HI.U32 R4, R6, -0x326172a9, RZ ;  /* 0xcd9e8d5706047827 */ /* 0x000fe200078e00ff */
[----:B------:R-:W-:-:S02]  /*08f0*/  PRMT R76, R22, 0x7632, R76 ;  /* 0x00007632164c7816 */ /* 0x000fc4000000004c */
        /* <DEDUP_REMOVED lines=11> */
[----:B------:R-:W-:Y:S01]  /*09b0*/  MOV R81, RZ ;  /* 0x000000ff00517202 */ /* 0x000fe20000000f00 */
        /* <DEDUP_REMOVED lines=26> */
[----:B------:R-:W-:Y:S01]  /*0b60*/  LOP3.LUT R82, R8, UR9, R3, 0x96, !PT ;  /* 0x0000000908527c12 */ /* 0x000fe2000f8e9603 */
[----:B------:R-:W4:Y:S01]  /*0b70*/  LDCU.64 UR8, c[0x0][0x408] ;  /* 0x00008100ff0877ac */ /* 0x000f220008000a00 */
[----:B------:R-:W-:Y:S01]  /*0b80*/  PRMT R8, R36, 0x7632, R8 ;  /* 0x0000763224087816 */ /* 0x000fe20000000008 */
[----:B------:R-:W-:Y:S01]  /*0b90*/  IMAD R3, R4, -0x2daee0ad, RZ ;  /* 0xd2511f5304037824 */ /* 0x000fe200078e02ff */
[----:B------:R-:W-:Y:S01]  /*0ba0*/  LOP3.LUT R84, R10, UR23, R5, 0x96, !PT ;  /* 0x000000170a547c12 */ /* 0x000fe2000f8e9605 */
[----:B------:R-:W-:Y:S01]  /*0bb0*/  IMAD.HI.U32 R4, R82, -0x2daee0ad, RZ ;  /* 0xd2511f5352047827 */ /* 0x000fe200078e00ff */
[----:B------:R-:W-:-:S03]  /*0bc0*/  PRMT R10, R31, 0x7632, R10 ;  /* 0x000076321f0a7816 */ /* 0x000fc6000000000a */
[----:B------:R-:W-:Y:S01]  /*0bd0*/  IMAD R6, R6, -0x326172a9, RZ ;  /* 0xcd9e8d5706067824 */ /* 0x000fe200078e02ff */
[----:B------:R-:W-:Y:S01]  /*0be0*/  LOP3.LUT R4, R3, UR25, R4, 0x96, !PT ;  /* 0x0000001903047c12 */ /* 0x000fe2000f8e9604 */
[----:B------:R-:W-:-:S04]  /*0bf0*/  IMAD.HI.U32 R5, R84, -0x326172a9, RZ ;  /* 0xcd9e8d5754057827 */ /* 0x000fc800078e00ff */
[----:B------:R-:W-:Y:S01]  /*0c00*/  IMAD R82, R82, -0x2daee0ad, RZ ;  /* 0xd2511f5352527824 */ /* 0x000fe200078e02ff */
[--C-:B------:R-:W-:Y:S01]  /*0c10*/  LOP3.LUT R3, R6, UR24, R5.reuse, 0x96, !PT ;  /* 0x0000001806037c12 */ /* 0x100fe2000f8e9605 */
[----:B------:R-:W-:Y:S01]  /*0c20*/  IMAD R84, R84, -0x326172a9, RZ ;  /* 0xcd9e8d5754547824 */ /* 0x000fe200078e02ff */
[----:B------:R-:W-:Y:S02]  /*0c30*/  PRMT R5, R41, 0x7632, R5 ;  /* 0x0000763229057816 */ /* 0x000fe40000000005 */
[----:B01234-:R-:W-:-:S07]  /*0c40*/  PRMT R6, R37, 0x7632, R6 ;  /* 0x0000763225067816 */ /* 0x01ffce0000000006 */
.L_x_9698:
[----:B------:R-:W0:Y:S08]  /*0c50*/  LDC.64 R72, c[0x0][0x3f0] ;  /* 0x0000fc00ff487b82 */ /* 0x000e300000000a00 */
[----:B------:R-:W1:Y:S01]  /*0c60*/  LDC R100, c[0x0][0x388] ;  /* 0x0000e200ff647b82 */ /* 0x000e620000000800 */
[----:B0-----:R-:W-:-:S07]  /*0c70*/  IMAD.WIDE R102, R97, 0x4, R72 ;  /* 0x0000000461667825 */ /* 0x001fce00078e0248 */
[----:B------:R-:W0:Y:S01]  /*0c80*/  LDC.64 R72, c[0x0][0x3f8] ;  /* 0x0000fe00ff487b82 */ /* 0x000e220000000a00 */
[----:B------:R-:W2:Y:S01]  /*0c90*/  LDG.E R74, desc[UR6][R102.64] ;  /* 0x00000006664a7981 */ /* 0x000ea2000c1e1900 */
[----:B-1----:R-:W-:Y:S01]  /*0ca0*/  IMAD R99, R97, R100, RZ ;  /* 0x0000006461637224 */ /* 0x002fe200078e02ff */
[----:B------:R-:W-:-:S04]  /*0cb0*/  ISETP.GE.U32.AND P0, PT, R0, 0x20, PT ;  /* 0x000000200000780c */ /* 0x000fc80003f06070 */
[----:B------:R-:W-:-:S04]  /*0cc0*/  SHF.R.S32.HI R104, RZ, 0x1f, R99 ;  /* 0x0000001fff687819 */ /* 0x000fc80000011463 */
[----:B------:R-:W-:Y:S01]  /*0cd0*/  LEA.HI R99, R104, R99, RZ, 0x3 ;  /* 0x0000006368637211 */ /* 0x000fe200078f18ff */
[----:B------:R-:W-:Y:S03]  /*0ce0*/  BSSY.RECONVERGENT B1, `(.L_x_9342) ;  /* 0x00005e5000017945 */ /* 0x000fe60003800200 */
[----:B------:R-:W-:Y:S01]  /*0cf0*/  LEA.HI.SX32 R99, R99, R98, 0x1d ;  /* 0x0000006263637211 */ /* 0x000fe200078feaff */
[----:B0-----:R-:W-:-:S05]  /*0d00*/  IMAD.WIDE R72, R97, 0x4, R72 ;  /* 0x0000000461487825 */ /* 0x001fca00078e0248 */
[----:B------:R0:W5:Y:S01]  /*0d10*/  LDG.E R75, desc[UR6][R72.64] ;  /* 0x00000006484b7981 */ /* 0x000162000c1e1900 */
[----:B--2---:R-:W-:-:S13]  /*0d20*/  ISETP.GE.AND P3, PT, R74, 0x1, PT ;  /* 0x000000014a00780c */ /* 0x004fda0003f66270 */
[----:B------:R-:W1:Y:S01]  /*0d30*/  @P3 S2R R105, SR_TID.X ;  /* 0x0000000000693919 */ /* 0x000e620000002100 */
[----:B------:R-:W-:-:S04]  /*0d40*/  @P3 VIADD R101, R74, 0xffffffff ;  /* 0xffffffff4a653836 */ /* 0x000fc80000000000 */
[----:B------:R-:W-:-:S05]  /*0d50*/  @P3 IMAD R101, R101, R100, RZ ;  /* 0x0000006465653224 */ /* 0x000fca00078e02ff */
[----:B------:R-:W-:-:S04]  /*0d60*/  @P3 SHF.R.S32.HI R102, RZ, 0x1f, R101 ;  /* 0x0000001fff663819 */ /* 0x000fc80000011465 */
[----:B0-----:R-:W-:Y:S01]  /*0d70*/  @P3 LEA.HI R73, R102, R101, RZ, 0x3 ;  /* 0x0000006566493211 */ /* 0x001fe200078f18ff */
[----:B------:R-:W-:Y:S01]  /*0d80*/  IMAD.MOV.U32 R101, RZ, RZ, RZ ;  /* 0x000000ffff657224 */ /* 0x000fe200078e00ff */
[----:B-1----:R-:W-:-:S04]  /*0d90*/  @P3 LOP3.LUT R98, R105, 0x1f, RZ, 0xc0, !PT ;  /* 0x0000001f69623812 */ /* 0x002fc800078ec0ff */
[----:B------:R-:W-:Y:S01]  /*0da0*/  @P3 LEA.HI.SX32 R101, R73, R98, 0x1d ;  /* 0x0000006249653211 */ /* 0x000fe200078feaff */
[----:B------:R-:W-:Y:S06]  /*0db0*/  @!P0 BRA `(.L_x_9343) ;  /* 0x0000005c005c8947 */ /* 0x000fec0003800000 */
[----:B------:R-:W-:Y:S04]  /*0dc0*/  BSSY.RECONVERGENT B2, `(.L_x_9344) ;  /* 0x0000005000027945 */ /* 0x000fe80003800200 */
[----:B------:R-:W-:Y:S05]  /*0dd0*/  @!P3 BRA `(.L_x_9345) ;  /* 0x00000000000cb947 */ /* 0x000fea0003800000 */
[----:B------:R-:W0:Y:S02]  /*0de0*/  LDC.64 R44, c[0x0][0x390] ;  /* 0x0000e400ff2c7b82 */ /* 0x000e240000000a00 */
[----:B0-----:R-:W-:-:S06]  /*0df0*/  IMAD.WIDE.U32 R44, R101, 0x10, R44 ;  /* 0x00000010652c7825 */ /* 0x001fcc00078e002c */
[----:B------:R-:W5:Y:S02]  /*0e00*/  LDG.E.128 R44, desc[UR6][R44.64] ;  /* 0x000000062c2c7981 */ /* 0x000f64000c1e1d00 */
.L_x_9345:
[----:B------:R-:W-:Y:S05]  /*0e10*/  BSYNC.RECONVERGENT B2 ;  /* 0x0000000000027941 */ /* 0x000fea0003800200 */
.L_x_9344:
[----:B------:R-:W-:Y:S01]  /*0e20*/  UISETP.NE.U32.AND UP0, UPT, UR10, URZ, UPT ;  /* 0x000000ff0a00728c */ /* 0x000fe2000bf05070 */
[----:B------:R-:W-:Y:S03]  /*0e30*/  BSSY.RECONVERGENT B2, `(.L_x_9346) ;  /* 0x00005b1000027945 */ /* 0x000fe60003800200 */
[----:B------:R-:W-:-:S09]  /*0e40*/  UISETP.NE.AND.EX UP0, UPT, UR11, URZ, UPT, UP0 ;  /* 0x000000ff0b00728c */ /* 0x000fd2000bf05300 */
[----:B------:R-:W-:Y:S05]  /*0e50*/  BRA.U !UP0, `(.L_x_9347) ;  /* 0x0000002d08b47547 */ /* 0x000fea000b800000 */
[----:B------:R-:W0:Y:S02]  /*0e60*/  LDC.64 R72, c[0x0][0x3a0] ;  /* 0x0000e800ff487b82 */ /* 0x000e240000000a00 */
[----:B0-----:R-:W-:-:S05]  /*0e70*/  IMAD.WIDE.U32 R72, R99, 0x20, R72 ;  /* 0x0000002063487825 */ /* 0x001fca00078e0048 */
[----:B------:R0:W5:Y:S04]  /*0e80*/  LDG.E.128 R48, desc[UR6][R72.64] ;  /* 0x0000000648307981 */ /* 0x000168000c1e1d00 */
[----:B------:R0:W5:Y:S01]  /*0e90*/  LDG.E.128 R52, desc[UR6][R72.64+0x10] ;  /* 0x0000100648347981 */ /* 0x000162000c1e1d00 */
[----:B------:R-:W-:Y:S01]  /*0ea0*/  ISETP.GT.AND P1, PT, R74, RZ, PT ;  /* 0x000000ff4a00720c */ /* 0x000fe20003f24270 */
[----:B------:R-:W-:-:S12]  /*0eb0*/  BSSY.RECONVERGENT B3, `(.L_x_9348) ;  /* 0x000005b000037945 */ /* 0x000fd80003800200 */
[----:B------:R-:W-:Y:S01]  /*0ec0*/  @!P1 MOV R104, R82 ;  /* 0x0000005200689202 */ /* 0x000fe20000000f00 */
[----:B------:R-:W-:Y:S01]  /*0ed0*/  @!P1 IMAD.MOV.U32 R102, RZ, RZ, R2 ;  /* 0x000000ffff669224 */ /* 0x000fe200078e0002 */
[----:B0-----:R-:W-:Y:S06]  /*0ee0*/  @!P1 BRA `(.L_x_9349) ;  /* 0x00000004005c9947 */ /* 0x001fec0003800000 */
        /* <DEDUP_REMOVED lines=16> */
.L_x_9352:
        /* <DEDUP_REMOVED lines=13> */
.L_x_9354:
[----:B------:R-:W-:Y:S05]  /*10c0*/  BSYNC.RECONVERGENT B5 ;  /* 0x0000000000057941 */ /* 0x000fea0003800200 */
.L_x_9353:
        /* <DEDUP_REMOVED lines=46> */
.L_x_9351:
[----:B------:R-:W-:Y:S05]  /*13b0*/  BSYNC.RECONVERGENT B4 ;  /* 0x0000000000047941 */ /* 0x000fea0003800200 */
.L_x_9350:
        /* <DEDUP_REMOVED lines=9> */
[----:B------:R-:W-:-:S07]  /*1450*/  FADD.FTZ R48, R48, R73 ;  /* 0x0000004930307221 */ /* 0x000fce0000010000 */
.L_x_9349:
[----:B------:R-:W-:Y:S05]  /*1460*/  BSYNC.RECONVERGENT B3 ;  /* 0x0000000000037941 */ /* 0x000fea0003800200 */
.L_x_9348:
[----:B------:R-:W-:Y:S01]  /*1470*/  BSSY.RECONVERGENT B3, `(.L_x_9355) ;  /* 0x000005c000037945 */ /* 0x000fe20003800200 */
[----:B------:R-:W-:Y:S01]  /*1480*/  @!P1 IMAD.MOV.U32 R106, RZ, RZ, R104 ;  /* 0x000000ffff6a9224 */ /* 0x000fe200078e0068 */
[----:B------:R-:W-:Y:S02]  /*1490*/  @!P1 MOV R2, R102 ;  /* 0x0000006600029202 */ /* 0x000fe40000000f00 */
[----:B------:R-:W-:Y:S05]  /*14a0*/  @!P1 BRA `(.L_x_9356) ;  /* 0x0000000400609947 */ /* 0x000fea0003800000 */
        /* <DEDUP_REMOVED lines=16> */
.L_x_9359:
        /* <DEDUP_REMOVED lines=13> */
.L_x_9361:
[----:B------:R-:W-:Y:S05]  /*1680*/  BSYNC.RECONVERGENT B5 ;  /* 0x0000000000057941 */ /* 0x000fea0003800200 */
.L_x_9360:
        /* <DEDUP_REMOVED lines=46> */
.L_x_9358:
[----:B------:R-:W-:Y:S05]  /*1970*/  BSYNC.RECONVERGENT B4 ;  /* 0x0000000000047941 */ /* 0x000fea0003800200 */
.L_x_9357:
        /* <DEDUP_REMOVED lines=10> */
[----:B------:R-:W-:-:S07]  /*1a20*/  FADD.FTZ R49, R49, R72 ;  /* 0x0000004831317221 */ /* 0x000fce0000010000 */
.L_x_9356:
[----:B------:R-:W-:Y:S05]  /*1a30*/  BSYNC.RECONVERGENT B3 ;  /* 0x0000000000037941 */ /* 0x000fea0003800200 */
.L_x_9355:
[----:B------:R-:W-:Y:S01]  /*1a40*/  BSSY.RECONVERGENT B3, `(.L_x_9362) ;  /* 0x000005c000037945 */ /* 0x000fe20003800200 */
[----:B------:R-:W-:Y:S02]  /*1a50*/  @!P1 IMAD.MOV.U32 R82, RZ, RZ, R106 ;  /* 0x000000ffff529224 */ /* 0x000fe400078e006a */
        /* <DEDUP_REMOVED lines=18> */
.L_x_9366:
        /* <DEDUP_REMOVED lines=13> */
.L_x_9368:
[----:B------:R-:W-:Y:S05]  /*1c50*/  BSYNC.RECONVERGENT B5 ;  /* 0x0000000000057941 */ /* 0x000fea0003800200 */
.L_x_9367:
        /* <DEDUP_REMOVED lines=47> */
.L_x_9365:
[----:B------:R-:W-:Y:S05]  /*1f50*/  BSYNC.RECONVERGENT B4 ;  /* 0x0000000000047941 */ /* 0x000fea0003800200 */
.L_x_9364:
        /* <DEDUP_REMOVED lines=9> */
[----:B------:R-:W-:-:S07]  /*1ff0*/  FADD.FTZ R50, R50, R73 ;  /* 0x0000004932327221 */ /* 0x000fce0000010000 */
.L_x_9363:
[----:B------:R-:W-:Y:S05]  /*2000*/  BSYNC.RECONVERGENT B3 ;  /* 0x0000000000037941 */ /* 0x000fea0003800200 */
.L_x_9362:
        /* <DEDUP_REMOVED lines=20> */
.L_x_9373:
        /* <DEDUP_REMOVED lines=13> */
.L_x_9375:
[----:B------:R-:W-:Y:S05]  /*2220*/  BSYNC.RECONVERGENT B5 ;  /* 0x0000000000057941 */ /* 0x000fea0003800200 */
.L_x_9374:
        /* <DEDUP_REMOVED lines=47> */
.L_x_9372:
[----:B------:R-:W-:Y:S05]  /*2520*/  BSYNC.RECONVERGENT B4 ;  /* 0x0000000000047941 */ /* 0x000fea0003800200 */
.L_x_9371:
        /* <DEDUP_REMOVED lines=11> */
.L_x_9370:
[----:B------:R-:W-:Y:S05]  /*25e0*/  BSYNC.RECONVERGENT B3 ;  /* 0x0000000000037941 */ /* 0x000fea0003800200 */
.L_x_9369:
        /* <DEDUP_REMOVED lines=20> */
.L_x_9380:
        /* <DEDUP_REMOVED lines=13> */
.L_x_9382:
[----:B------:R-:W-:Y:S05]  /*2800*/  BSYNC.RECONVERGENT B5 ;  /* 0x0000000000057941 */ /* 0x000fea0003800200 */
.L_x_9381:
        /* <DEDUP_REMOVED lines=47> */
.L_x_9379:
[----:B------:R-:W-:Y:S05]  /*2b00*/  BSYNC.RECONVERGENT B4 ;  /* 0x0000000000047941 */ /* 0x000fea0003800200 */
.L_x_9378:
        /* <DEDUP_REMOVED lines=10> */
.L_x_9377:
[----:B------:R-:W-:Y:S05]  /*2bb0*/  BSYNC.RECONVERGENT B3 ;  /* 0x0000000000037941 */ /* 0x000fea0003800200 */
.L_x_9376:
        /* <DEDUP_REMOVED lines=20> */
.L_x_9387:
        /* <DEDUP_REMOVED lines=13> */
.L_x_9389:
[----:B------:R-:W-:Y:S05]  /*2dd0*/  BSYNC.RECONVERGENT B5 ;  /* 0x0000000000057941 */ /* 0x000fea0003800200 */
.L_x_9388:
        /* <DEDUP_REMOVED lines=47> */
.L_x_9386:
[----:B------:R-:W-:Y:S05]  /*30d0*/  BSYNC.RECONVERGENT B4 ;  /* 0x0000000000047941 */ /* 0x000fea0003800200 */
.L_x_9385:
        /* <DEDUP_REMOVED lines=11> */
.L_x_9384:
[----:B------:R-:W-:Y:S05]  /*3190*/  BSYNC.RECONVERGENT B3 ;  /* 0x0000000000037941 */ /* 0x000fea0003800200 */
.L_x_9383:
        /* <DEDUP_REMOVED lines=20> */
.L_x_9394:
        /* <DEDUP_REMOVED lines=13> */
.L_x_9396:
[----:B------:R-:W-:Y:S05]  /*33b0*/  BSYNC.RECONVERGENT B5 ;  /* 0x0000000000057941 */ /* 0x000fea0003800200 */
.L_x_9395:
        /* <DEDUP_REMOVED lines=47> */
.L_x_9393:
[----:B------:R-:W-:Y:S05]  /*36b0*/  BSYNC.RECONVERGENT B4 ;  /* 0x0000000000047941 */ /* 0x000fea0003800200 */
.L_x_9392:
        /* <DEDUP_REMOVED lines=10> */
.L_x_9391:
[----:B------:R-:W-:Y:S05]  /*3760*/  BSYNC.RECONVERGENT B3 ;  /* 0x0000000000037941 */ /* 0x000fea0003800200 */
.L_x_9390:
        /* <DEDUP_REMOVED lines=19> */
.L_x_9400:
        /* <DEDUP_REMOVED lines=13> */
.L_x_9402:
[----:B------:R-:W-:Y:S05]  /*3970*/  BSYNC.RECONVERGENT B4 ;  /* 0x0000000000047941 */ /* 0x000fea0003800200 */
.L_x_9401:
        /* <DEDUP_REMOVED lines=46> */
.L_x_9399:
[----:B------:R-:W-:Y:S05]  /*3c60*/  BSYNC.RECONVERGENT B3 ;  /* 0x0000000000037941 */ /* 0x000fea0003800200 */
.L_x_9398:
        /* <DEDUP_REMOVED lines=10> */
[----:B------:R-:W-:Y:S01]  /*3d10*/  FADD.FTZ R55, R55, R82 ;  /* 0x0000005237377221 */ /* 0x000fe20000010000 */
[----:B------:R-:W-:Y:S06]  /*3d20*/  BRA `(.L_x_9397) ;  /* 0x0000002c00047947 */ /* 0x000fec0003800000 */
.L_x_9347:
[----:B------:R-:W-:Y:S01]  /*3d30*/  MOV R107, UR4 ;  /* 0x00000004006b7c02 */ /* 0x000fe20008000f00 */
[----:B------:R-:W-:Y:S01]  /*3d40*/  IMAD.U32 R109, RZ, RZ, UR4 ;  /* 0x00000004ff6d7e24 */ /* 0x000fe2000f8e00ff */
[----:B------:R-:W-:Y:S01]  /*3d50*/  BSSY.RECONVERGENT B3, `(.L_x_9403) ;  /* 0x000005c000037945 */ /* 0x000fe20003800200 */
[----:B------:R-:W-:Y:S01]  /*3d60*/  IMAD.MOV.U32 R106, RZ, RZ, R82 ;  /* 0x000000ffff6a7224 */ /* 0x000fe200078e0052 */
[----:B------:R-:W-:Y:S01]  /*3d70*/  MOV R50, R2 ;  /* 0x0000000200327202 */ /* 0x000fe20000000f00 */
[----:B------:R-:W-:Y:S01]  /*3d80*/  IMAD.MOV.U32 R48, RZ, RZ, RZ ;  /* 0x000000ffff307224 */ /* 0x000fe200078e00ff */
[----:B------:R-:W-:Y:S01]  /*3d90*/  IADD3 R109, PT, PT, R109, -0x4ab325aa, RZ ;  /* 0xb54cda566d6d7810 */ /* 0x000fe20007ffe0ff */
        /* <DEDUP_REMOVED lines=18> */
.L_x_9407:
        /* <DEDUP_REMOVED lines=13> */
.L_x_9409:
[----:B------:R-:W-:Y:S05]  /*3f90*/  BSYNC.RECONVERGENT B5 ;  /* 0x0000000000057941 */ /* 0x000fea0003800200 */
.L_x_9408:
        /* <DEDUP_REMOVED lines=45> */
.L_x_9406:
[----:B------:R-:W-:Y:S05]  /*4270*/  BSYNC.RECONVERGENT B4 ;  /* 0x0000000000047941 */ /* 0x000fea0003800200 */
.L_x_9405:
        /* <DEDUP_REMOVED lines=9> */
.L_x_9404:
[----:B------:R-:W-:Y:S05]  /*4310*/  BSYNC.RECONVERGENT B3 ;  /* 0x0000000000037941 */ /* 0x000fea0003800200 */
.L_x_9403:
[----:B------:R-:W-:Y:S01]  /*4320*/  BSSY.RECONVERGENT B3, `(.L_x_9410) ;  /* 0x0000056000037945 */ /* 0x000fe20003800200 */
[----:B------:R-:W-:Y:S01]  /*4330*/  IMAD.MOV.U32 R2, RZ, RZ, R50 ;  /* 0x000000ffff027224 */ /* 0x000fe200078e0032 */
[----:B------:R-:W-:Y:S02]  /*4340*/  MOV R49, RZ ;  /* 0x000000ff00317202 */ /* 0x000fe40000000f00 */
[----:B------:R-:W-:Y:S05]  /*4350*/  @!P3 BRA `(.L_x_9411) ;  /* 0x000000040048b947 */ /* 0x000fea0003800000 */
        /* <DEDUP_REMOVED lines=13> */
.L_x_9414:
        /* <DEDUP_REMOVED lines=13> */
.L_x_9416:
[----:B------:R-:W-:Y:S05]  /*4500*/  BSYNC.RECONVERGENT B5 ;  /* 0x0000000000057941 */ /* 0x000fea0003800200 */
.L_x_9415:
        /* <DEDUP_REMOVED lines=42> */
[----:B------:R-:W-:Y:S01]  /*47b0*/  IMAD.MOV.U32 R2, RZ, RZ, RZ ;  /* 0x000000ffff027224 */ /* 0x000fe200078e00ff */
[----:B------:R-:W-:-:S07]  /*47c0*/  MOV R106, R50 ;  /* 0x00000032006a7202 */ /* 0x000fce0000000f00 */
.L_x_9413:
[----:B------:R-:W-:Y:S05]  /*47d0*/  BSYNC.RECONVERGENT B4 ;  /* 0x0000000000047941 */ /* 0x000fea0003800200 */
.L_x_9412:
        /* <DEDUP_REMOVED lines=10> */
.L_x_9411:
[----:B------:R-:W-:Y:S05]  /*4880*/  BSYNC.RECONVERGENT B3 ;  /* 0x0000000000037941 */ /* 0x000fea0003800200 */
.L_x_9410:
[----:B------:R-:W-:Y:S01]  /*4890*/  BSSY.RECONVERGENT B3, `(.L_x_9417) ;  /* 0x0000056000037945 */ /* 0x000fe20003800200 */
[----:B------:R-:W-:Y:S02]  /*48a0*/  IMAD.MOV.U32 R52, RZ, RZ, R2 ;  /* 0x000000ffff347224 */ /* 0x000fe400078e0002 */
[----:B------:R-:W-:Y:S01]  /*48b0*/  IMAD.MOV.U32 R50, RZ, RZ, RZ ;  /* 0x000000ffff327224 */ /* 0x000fe200078e00ff */
        /* <DEDUP_REMOVED lines=14> */
.L_x_9421:
        /* <DEDUP_REMOVED lines=13> */
.L_x_9423:
[----:B------:R-:W-:Y:S05]  /*4a70*/  BSYNC.RECONVERGENT B5 ;  /* 0x0000000000057941 */ /* 0x000fea0003800200 */
.L_x_9422:
        /* <DEDUP_REMOVED lines=45> */
.L_x_9420:
[----:B------:R-:W-:Y:S05]  /*4d50*/  BSYNC.RECONVERGENT B4 ;  /* 0x0000000000047941 */ /* 0x000fea0003800200 */
.L_x_9419:
        /* <DEDUP_REMOVED lines=9> */
.L_x_9418:
[----:B------:R-:W-:Y:S05]  /*4df0*/  BSYNC.RECONVERGENT B3 ;  /* 0x0000000000037941 */ /* 0x000fea0003800200 */
.L_x_9417:
        /* <DEDUP_REMOVED lines=17> */
.L_x_9428:
        /* <DEDUP_REMOVED lines=13> */
.L_x_9430:
[----:B------:R-:W-:Y:S05]  /*4fe0*/  BSYNC.RECONVERGENT B5 ;  /* 0x0000000000057941 */ /* 0x000fea0003800200 */
.L_x_9429:
        /* <DEDUP_REMOVED lines=43> */
[----:B------:R-:W-:Y:S01]  /*52a0*/  IMAD.MOV.U32 R2, RZ, RZ, RZ ;  /* 0x000000ffff027224 */ /* 0x000fe200078e00ff */
[----:B------:R-:W-:-:S07]  /*52b0*/  MOV R106, R52 ;  /* 0x00000034006a7202 */ /* 0x000fce0000000f00 */
.L_x_9427:
[----:B------:R-:W-:Y:S05]  /*52c0*/  BSYNC.RECONVERGENT B4 ;  /* 0x0000000000047941 */ /* 0x000fea0003800200 */
.L_x_9426:
        /* <DEDUP_REMOVED lines=10> */
.L_x_9425:
[----:B------:R-:W-:Y:S05]  /*5370*/  BSYNC.RECONVERGENT B3 ;  /* 0x0000000000037941 */ /* 0x000fea0003800200 */
.L_x_9424:
        /* <DEDUP_REMOVED lines=17> */
.L_x_9435:
        /* <DEDUP_REMOVED lines=13> */
.L_x_9437:
[----:B------:R-:W-:Y:S05]  /*5560*/  BSYNC.RECONVERGENT B5 ;  /* 0x0000000000057941 */ /* 0x000fea0003800200 */
.L_x_9436:
        /* <DEDUP_REMOVED lines=45> */
.L_x_9434:
[----:B------:R-:W-:Y:S05]  /*5840*/  BSYNC.RECONVERGENT B4 ;  /* 0x0000000000047941 */ /* 0x000fea0003800200 */
.L_x_9433:
        /* <DEDUP_REMOVED lines=9> */
.L_x_9432:
[----:B------:R-:W-:Y:S05]  /*58e0*/  BSYNC.RECONVERGENT B3 ;  /* 0x0000000000037941 */ /* 0x000fea0003800200 */
.L_x_9431:
        /* <DEDUP_REMOVED lines=17> */
.L_x_9442:
        /* <DEDUP_REMOVED lines=13> */
.L_x_9444:
[----:B------:R-:W-:Y:S05]  /*5ad0*/  BSYNC.RECONVERGENT B5 ;  /* 0x0000000000057941 */ /* 0x000fea0003800200 */
.L_x_9443:
        /* <DEDUP_REMOVED lines=45> */
.L_x_9441:
[----:B------:R-:W-:Y:S05]  /*5db0*/  BSYNC.RECONVERGENT B4 ;  /* 0x0000000000047941 */ /* 0x000fea0003800200 */
.L_x_9440:
        /* <DEDUP_REMOVED lines=10> */
.L_x_9439:
[----:B------:R-:W-:Y:S05]  /*5e60*/  BSYNC.RECONVERGENT B3 ;  /* 0x0000000000037941 */ /* 0x000fea0003800200 */
.L_x_9438:
        /* <DEDUP_REMOVED lines=17> */
.L_x_9449:
        /* <DEDUP_REMOVED lines=13> */
.L_x_9451:
[----:B------:R-:W-:Y:S05]  /*6050*/  BSYNC.RECONVERGENT B5 ;  /* 0x0000000000057941 */ /* 0x000fea0003800200 */
.L_x_9450:
        /* <DEDUP_REMOVED lines=45> */
.L_x_9448:
[----:B------:R-:W-:Y:S05]  /*6330*/  BSYNC.RECONVERGENT B4 ;  /* 0x0000000000047941 */ /* 0x000fea0003800200 */
.L_x_9447:
        /* <DEDUP_REMOVED lines=9> */
.L_x_9446:
[----:B------:R-:W-:Y:S05]  /*63d0*/  BSYNC.RECONVERGENT B3 ;  /* 0x0000000000037941 */ /* 0x000fea0003800200 */
.L_x_9445:
        /* <DEDUP_REMOVED lines=16> */
.L_x_9454:
        /* <DEDUP_REMOVED lines=13> */
.L_x_9456:
[----:B------:R-:W-:Y:S05]  /*65b0*/  BSYNC.RECONVERGENT B4 ;  /* 0x0000000000047941 */ /* 0x000fea0003800200 */
.L_x_9455:
        /* <DEDUP_REMOVED lines=45> */
.L_x_9453:
[----:B------:R-:W-:Y:S05]  /*6890*/  BSYNC.RECONVERGENT B3 ;  /* 0x0000000000037941 */ /* 0x000fea0003800200 */
.L_x_9452:
        /* <DEDUP_REMOVED lines=10> */
.L_x_9397:
[----:B------:R-:W-:Y:S05]  /*6940*/  BSYNC.RECONVERGENT B2 ;  /* 0x0000000000027941 */ /* 0x000fea0003800200 */
.L_x_9346:
[----:B------:R-:W0:Y:S01]  /*6950*/  LDC.64 R72, c[0x0][0x3a8] ;  /* 0x0000ea00ff487b82 */ /* 0x000e220000000a00 */
[----:B------:R-:W-:Y:S01]  /*6960*/  BSSY.RECONVERGENT B2, `(.L_x_9457) ;  /* 0x000001a000027945 */ /* 0x000fe20003800200 */
[----:B------:R-:W-:Y:S02]  /*6970*/  IMAD.MOV.U32 R82, RZ, RZ, R106 ;  /* 0x000000ffff527224 */ /* 0x000fe400078e006a */
[----:B0-----:R-:W-:-:S05]  /*6980*/  IMAD.WIDE.U32 R72, R99, 0x20, R72 ;  /* 0x0000002063487825 */ /* 0x001fca00078e0048 */
[----:B-----5:R0:W-:Y:S04]  /*6990*/  STG.E.128 desc[UR6][R72.64], R48 ;  /* 0x0000003048007986 */ /* 0x0201e8000c101d06 */
[----:B------:R0:W-:Y:S01]  /*69a0*/  STG.E.128 desc[UR6][R72.64+0x10], R52 ;  /* 0x0000103448007986 */ /* 0x0001e2000c101d06 */
[----:B------:R-:W-:Y:S05]  /*69b0*/  @!P3 BRA `(.L_x_9458) ;  /* 0x000000000050b947 */ /* 0x000fea0003800000 */
[----:B------:R-:W-:Y:S01]  /*69c0*/  IMAD.U32 R103, R90, 0x10000, RZ ;  /* 0x000100005a677824 */ /* 0x000fe200078e00ff */
[----:B0-----:R-:W0:Y:S01]  /*69d0*/  LDC.64 R72, c[0x0][0x3b0] ;  /* 0x0000ec00ff487b82 */ /* 0x001e220000000a00 */
        /* <DEDUP_REMOVED lines=18> */
.L_x_9458:
[----:B------:R-:W-:Y:S05]  /*6b00*/  BSYNC.RECONVERGENT B2 ;  /* 0x0000000000027941 */ /* 0x000fea0003800200 */
.L_x_9457:
[----:B------:R-:W-:Y:S01]  /*6b10*/  IADD3 R99, PT, PT, R99, 0x20, RZ ;  /* 0x0000002063637810 */ /* 0x000fe20007ffe0ff */
[----:B------:R-:W-:-:S07]  /*6b20*/  VIADD R101, R101, 0x20 ;  /* 0x0000002065657836 */ /* 0x000fce0000000000 */
.L_x_9343:
[----:B------:R-:W-:Y:S05]  /*6b30*/  BSYNC.RECONVERGENT B1 ;  /* 0x0000000000017941 */ /* 0x000fea0003800200 */
.L_x_9342:
        /* <DEDUP_REMOVED lines=8> */
.L_x_9462:
[----:B------:R-:W-:Y:S05]  /*6bc0*/  BSYNC.RECONVERGENT B2 ;  /* 0x0000000000027941 */ /* 0x000fea0003800200 */
.L_x_9461:
[----:B------:R-:W-:Y:S01]  /*6bd0*/  UISETP.NE.U32.AND UP0, UPT, UR10, URZ, UPT ;  /* 0x000000ff0a00728c */ /* 0x000fe2000bf05070 */
[----:B------:R-:W-:Y:S03]  /*6be0*/  BSSY.RECONVERGENT B2, `(.L_x_9463) ;  /* 0x00005b1000027945 */ /* 0x000fe60003800200 */
[----:B------:R-:W-:-:S09]  /*6bf0*/  UISETP.NE.AND.EX UP0, UPT, UR11, URZ, UPT, UP0 ;  /* 0x000000ff0b00728c */ /* 0x000fd2000bf05300 */
[----:B------:R-:W-:Y:S05]  /*6c00*/  BRA.U !UP0, `(.L_x_9464) ;  /* 0x0000002d08b47547 */ /* 0x000fea000b800000 */
[----:B01----:R-:W0:Y:S02]  /*6c10*/  LDC.64 R72, c[0x0][0x3a0] ;  /* 0x0000e800ff487b82 */ /* 0x003e240000000a00 */
[----:B0-----:R-:W-:-:S05]  /*6c20*/  IMAD.WIDE.U32 R72, R99, 0x20, R72 ;  /* 0x0000002063487825 */ /* 0x001fca00078e0048 */
[----:B------:R0:W5:Y:S04]  /*6c30*/  LDG.E.128 R56, desc[UR6][R72.64] ;  /* 0x0000000648387981 */ /* 0x000168000c1e1d00 */
[----:B------:R0:W5:Y:S01]  /*6c40*/  LDG.E.128 R60, desc[UR6][R72.64+0x10] ;  /* 0x00001006483c7981 */ /* 0x000162000c1e1d00 */
[----:B------:R-:W-:Y:S01]  /*6c50*/  ISETP.GT.AND P2, PT, R74, RZ, PT ;  /* 0x000000ff4a00720c */ /* 0x000fe20003f44270 */
[----:B------:R-:W-:-:S12]  /*6c60*/  BSSY.RECONVERGENT B3, `(.L_x_9465) ;  /* 0x000005b000037945 */ /* 0x000fd80003800200 */
[----:B------:R-:W-:Y:S01]  /*6c70*/  @!P2 IMAD.MOV.U32 R104, RZ, RZ, R82 ;  /* 0x000000ffff68a224 */ /* 0x000fe200078e0052 */
[----:B------:R-:W-:Y:S01]  /*6c80*/  @!P2 MOV R102, R2 ;  /* 0x000000020066a202 */ /* 0x000fe20000000f00 */
        /* <DEDUP_REMOVED lines=17> */
.L_x_9469:
        /* <DEDUP_REMOVED lines=13> */
.L_x_9471:
[----:B------:R-:W-:Y:S05]  /*6e70*/  BSYNC.RECONVERGENT B5 ;  /* 0x0000000000057941 */ /* 0x000fea0003800200 */
.L_x_9470:
        /* <DEDUP_REMOVED lines=46> */
.L_x_9468:
[----:B------:R-:W-:Y:S05]  /*7160*/  BSYNC.RECONVERGENT B4 ;  /* 0x0000000000047941 */ /* 0x000fea0003800200 */
.L_x_9467:
        /* <DEDUP_REMOVED lines=10> */
.L_x_9466:
[----:B------:R-:W-:Y:S05]  /*7210*/  BSYNC.RECONVERGENT B3 ;  /* 0x0000000000037941 */ /* 0x000fea0003800200 */
.L_x_9465:
        /* <DEDUP_REMOVED lines=20> */
.L_x_9476:
        /* <DEDUP_REMOVED lines=13> */
.L_x_9478:
[----:B------:R-:W-:Y:S05]  /*7430*/  BSYNC.RECONVERGENT B5 ;  /* 0x0000000000057941 */ /* 0x000fea0003800200 */
.L_x_9477:
        /* <DEDUP_REMOVED lines=46> */
.L_x_9475:
[----:B------:R-:W-:Y:S05]  /*7720*/  BSYNC.RECONVERGENT B4 ;  /* 0x0000000000047941 */ /* 0x000fea0003800200 */
.L_x_9474:
        /* <DEDUP_REMOVED lines=11> */
.L_x_9473:
[----:B------:R-:W-:Y:S05]  /*77e0*/  BSYNC.RECONVERGENT B3 ;  /* 0x0000000000037941 */ /* 0x000fea0003800200 */
.L_x_9472:
[----:B------:R-:W-:Y:S01]  /*77f0*/  BSSY.RECONVERGENT B3, `(.L_x_9479) ;  /* 0x000005c000037945 */ /* 0x000fe20003800200 */
[----:B------:R-:W-:Y:S01]  /*7800*/  @!P2 MOV R82, R106 ;  /* 0x0000006a0052a202 */ /* 0x000fe20000000f00 */
[----:B------:R-:W-:Y:S02]  /*7810*/  @!P2 IMAD.MOV.U32 R72, RZ, RZ, R2 ;  /* 0x000000ffff48a224 */ /* 0x000fe400078e0002 */
        /* <DEDUP_REMOVED lines=17> */
.L_x_9483:
        /* <DEDUP_REMOVED lines=13> */
.L_x_9485:
[----:B------:R-:W-:Y:S05]  /*7a00*/  BSYNC.RECONVERGENT B5 ;  /* 0x0000000000057941 */ /* 0x000fea0003800200 */
.L_x_9484:
        /* <DEDUP_REMOVED lines=45> */
[----:B------:R-:W-:Y:S01]  /*7ce0*/  LOP3.LUT R4, R2, UR25, R73, 0x96, !PT ;  /* 0x0000001902047c12 */ /* 0x000fe2000f8e9649 */
[----:B------:R-:W-:-:S07]  /*7cf0*/  IMAD.MOV.U32 R73, RZ, RZ, R106 ;  /* 0x000000ffff497224 */ /* 0x000fce00078e006a */
.L_x_9482:
[----:B------:R-:W-:Y:S05]  /*7d00*/  BSYNC.RECONVERGENT B4 ;  /* 0x0000000000047941 */ /* 0x000fea0003800200 */
.L_x_9481:
        /* <DEDUP_REMOVED lines=10> */
.L_x_9480:
[----:B------:R-:W-:Y:S05]  /*7db0*/  BSYNC.RECONVERGENT B3 ;  /* 0x0000000000037941 */ /* 0x000fea0003800200 */
.L_x_9479:
        /* <DEDUP_REMOVED lines=20> */
.L_x_9490:
        /* <DEDUP_REMOVED lines=13> */
.L_x_9492:
[----:B------:R-:W-:Y:S05]  /*7fd0*/  BSYNC.RECONVERGENT B5 ;  /* 0x0000000000057941 */ /* 0x000fea0003800200 */
.L_x_9491:
        /* <DEDUP_REMOVED lines=47> */
.L_x_9489:
[----:B------:R-:W-:Y:S05]  /*82d0*/  BSYNC.RECONVERGENT B4 ;  /* 0x0000000000047941 */ /* 0x000fea0003800200 */
.L_x_9488:
        /* <DEDUP_REMOVED lines=11> */
.L_x_9487:
[----:B------:R-:W-:Y:S05]  /*8390*/  BSYNC.RECONVERGENT B3 ;  /* 0x0000000000037941 */ /* 0x000fea0003800200 */
.L_x_9486:
        /* <DEDUP_REMOVED lines=20> */
.L_x_9497:
        /* <DEDUP_REMOVED lines=13> */
.L_x_9499:
[----:B------:R-:W-:Y:S05]  /*85b0*/  BSYNC.RECONVERGENT B5 ;  /* 0x0000000000057941 */ /* 0x000fea0003800200 */
.L_x_9498:
        /* <DEDUP_REMOVED lines=47> */
.L_x_9496:
[----:B------:R-:W-:Y:S05]  /*88b0*/  BSYNC.RECONVERGENT B4 ;  /* 0x0000000000047941 */ /* 0x000fea0003800200 */
.L_x_9495:
        /* <DEDUP_REMOVED lines=10> */
.L_x_9494:
[----:B------:R-:W-:Y:S05]  /*8960*/  BSYNC.RECONVERGENT B3 ;  /* 0x0000000000037941 */ /* 0x000fea0003800200 */
.L_x_9493:
        /* <DEDUP_REMOVED lines=20> */
.L_x_9504:
        /* <DEDUP_REMOVED lines=13> */
.L_x_9506:
[----:B------:R-:W-:Y:S05]  /*8b80*/  BSYNC.RECONVERGENT B5 ;  /* 0x0000000000057941 */ /* 0x000fea0003800200 */
.L_x_9505:
        /* <DEDUP_REMOVED lines=47> */
.L_x_9503:
[----:B------:R-:W-:Y:S05]  /*8e80*/  BSYNC.RECONVERGENT B4 ;  /* 0x0000000000047941 */ /* 0x000fea0003800200 */
.L_x_9502:
        /* <DEDUP_REMOVED lines=11> */
.L_x_9501:
[----:B------:R-:W-:Y:S05]  /*8f40*/  BSYNC.RECONVERGENT B3 ;  /* 0x0000000000037941 */ /* 0x000fea0003800200 */
.L_x_9500:
        /* <DEDUP_REMOVED lines=20> */
.L_x_9511:
        /* <DEDUP_REMOVED lines=13> */
.L_x_9513:
[----:B------:R-:W-:Y:S05]  /*9160*/  BSYNC.RECONVERGENT B5 ;  /* 0x0000000000057941 */ /* 0x000fea0003800200 */
.L_x_9512:
        /* <DEDUP_REMOVED lines=47> */
.L_x_9510:
[----:B------:R-:W-:Y:S05]  /*9460*/  BSYNC.RECONVERGENT B4 ;  /* 0x0000000000047941 */ /* 0x000fea0003800200 */
.L_x_9509:
        /* <DEDUP_REMOVED lines=10> */
.L_x_9508:
[----:B------:R-:W-:Y:S05]  /*9510*/  BSYNC.RECONVERGENT B3 ;  /* 0x0000000000037941 */ /* 0x000fea0003800200 */
.L_x_9507:
        /* <DEDUP_REMOVED lines=19> */
.L_x_9517:
        /* <DEDUP_REMOVED lines=13> */
.L_x_9519:
[----:B------:R-:W-:Y:S05]  /*9720*/  BSYNC.RECONVERGENT B4 ;  /* 0x0000000000047941 */ /* 0x000fea0003800200 */
.L_x_9518:
        /* <DEDUP_REMOVED lines=46> */
.L_x_9516:
[----:B------:R-:W-:Y:S05]  /*9a10*/  BSYNC.RECONVERGENT B3 ;  /* 0x0000000000037941 */ /* 0x000fea0003800200 */
.L_x_9515:
        /* <DEDUP_REMOVED lines=12> */
.L_x_9464:
[----:B------:R-:W-:Y:S01]  /*9ae0*/  IMAD.U32 R107, RZ, RZ, UR4 ;  /* 0x00000004ff6b7e24 */ /* 0x000fe2000f8e00ff */
[----:B------:R-:W-:Y:S01]  /*9af0*/  MOV R109, UR4 ;  /* 0x00000004006d7c02 */ /* 0x000fe20008000f00 */
        /* <DEDUP_REMOVED lines=23> */
.L_x_9524:
        /* <DEDUP_REMOVED lines=13> */
.L_x_9526:
[----:B------:R-:W-:Y:S05]  /*9d40*/  BSYNC.RECONVERGENT B5 ;  /* 0x0000000000057941 */ /* 0x000fea0003800200 */
.L_x_9525:
        /* <DEDUP_REMOVED lines=45> */
.L_x_9523:
[----:B------:R-:W-:Y:S05]  /*a020*/  BSYNC.RECONVERGENT B4 ;  /* 0x0000000000047941 */ /* 0x000fea0003800200 */
.L_x_9522:
        /* <DEDUP_REMOVED lines=9> */
.L_x_9521:
[----:B------:R-:W-:Y:S05]  /*a0c0*/  BSYNC.RECONVERGENT B3 ;  /* 0x0000000000037941 */ /* 0x000fea0003800200 */
.L_x_9520:
[----:B------:R-:W-:Y:S01]  /*a0d0*/  BSSY.RECONVERGENT B3, `(.L_x_9527) ;  /* 0x0000056000037945 */ /* 0x000fe20003800200 */
[----:B------:R-:W-:Y:S01]  /*a0e0*/  MOV R2, R58 ;  /* 0x0000003a00027202 */ /* 0x000fe20000000f00 */
[----:B------:R-:W-:Y:S02]  /*a0f0*/  IMAD.MOV.U32 R57, RZ, RZ, RZ ;  /* 0x000000ffff397224 */ /* 0x000fe400078e00ff */
[----:B------:R-:W-:Y:S05]  /*a100*/  @!P3 BRA `(.L_x_9528) ;  /* 0x000000040048b947 */ /* 0x000fea0003800000 */
        /* <DEDUP_REMOVED lines=13> */
.L_x_9531:
        /* <DEDUP_REMOVED lines=13> */
.L_x_9533:
[----:B------:R-:W-:Y:S05]  /*a2b0*/  BSYNC.RECONVERGENT B5 ;  /* 0x0000000000057941 */ /* 0x000fea0003800200 */
.L_x_9532:
        /* <DEDUP_REMOVED lines=44> */
.L_x_9530:
[----:B------:R-:W-:Y:S05]  /*a580*/  BSYNC.RECONVERGENT B4 ;  /* 0x0000000000047941 */ /* 0x000fea0003800200 */
.L_x_9529:
        /* <DEDUP_REMOVED lines=10> */
.L_x_9528:
[----:B------:R-:W-:Y:S05]  /*a630*/  BSYNC.RECONVERGENT B3 ;  /* 0x0000000000037941 */ /* 0x000fea0003800200 */
.L_x_9527:
        /* <DEDUP_REMOVED lines=17> */
.L_x_9538:
        /* <DEDUP_REMOVED lines=13> */
.L_x_9540:
[----:B------:R-:W-:Y:S05]  /*a820*/  BSYNC.RECONVERGENT B5 ;  /* 0x0000000000057941 */ /* 0x000fea0003800200 */
.L_x_9539:
        /* <DEDUP_REMOVED lines=45> */
.L_x_9537:
[----:B------:R-:W-:Y:S05]  /*ab00*/  BSYNC.RECONVERGENT B4 ;  /* 0x0000000000047941 */ /* 0x000fea0003800200 */
.L_x_9536:
        /* <DEDUP_REMOVED lines=9> */
.L_x_9535:
[----:B------:R-:W-:Y:S05]  /*aba0*/  BSYNC.RECONVERGENT B3 ;  /* 0x0000000000037941 */ /* 0x000fea0003800200 */
.L_x_9534:
[----:B------:R-:W-:Y:S01]  /*abb0*/  BSSY.RECONVERGENT B3, `(.L_x_9541) ;  /* 0x0000057000037945 */ /* 0x000fe20003800200 */
[----:B------:R-:W-:Y:S01]  /*abc0*/  IMAD.MOV.U32 R2, RZ, RZ, R60 ;  /* 0x000000ffff027224 */ /* 0x000fe200078e003c */
[----:B------:R-:W-:Y:S02]  /*abd0*/  MOV R59, RZ ;  /* 0x000000ff003b7202 */ /* 0x000fe40000000f00 */
[----:B------:R-:W-:Y:S05]  /*abe0*/  @!P3 BRA `(.L_x_9542) ;  /* 0x00000004004cb947 */ /* 0x000fea0003800000 */
        /* <DEDUP_REMOVED lines=13> */
.L_x_9545:
[----:B------:R-:W-:Y:S01]  /*acc0*/  VIADD R95, R95, 0x1 ;  /* 0x000000015f5f7836 */ /* 0x000fe20000000000 */
[----:B------:R-:W-:Y:S03]  /*acd0*/  BSSY.RECONVERGENT B5, `(.L_x_9546) ;  /* 0x000000c000057945 */ /* 0x000fe60003800200 */
[C---:B01----:R-:W-:Y:S01]  /*ace0*/  IMAD.WIDE.U32 R72, R95.reuse, -0x2daee0ad, RZ ;  /* 0xd2511f535f487825 */ /* 0x043fe200078e00ff */
        /* <DEDUP_REMOVED lines=10> */
.L_x_9547:
[----:B------:R-:W-:Y:S05]  /*ad90*/  BSYNC.RECONVERGENT B5 ;  /* 0x0000000000057941 */ /* 0x000fea0003800200 */
.L_x_9546:
        /* <DEDUP_REMOVED lines=40> */
[----:B------:R-:W-:Y:S02]  /*b020*/  LOP3.LUT R3, R72, UR24, R63, 0x96, !PT ;  /* 0x0000001848037c12 */ /* 0x000fe4000f8e963f */
[----:B------:R-:W-:Y:S02]  /*b030*/  MOV R84, R62 ;  /* 0x0000003e00547202 */ /* 0x000fe40000000f00 */
[----:B------:R-:W-:Y:S01]  /*b040*/  LOP3.LUT R4, R2, UR25, R61, 0x96, !PT ;  /* 0x0000001902047c12 */ /* 0x000fe2000f8e963d */
[----:B------:R-:W-:Y:S01]  /*b050*/  IMAD.MOV.U32 R2, RZ, RZ, RZ ;  /* 0x000000ffff027224 */ /* 0x000fe200078e00ff */
[----:B------:R-:W-:-:S07]  /*b060*/  MOV R106, R60 ;  /* 0x0000003c006a7202 */ /* 0x000fce0000000f00 */
.L_x_9544:
[----:B------:R-:W-:Y:S05]  /*b070*/  BSYNC.RECONVERGENT B4 ;  /* 0x0000000000047941 */ /* 0x000fea0003800200 */
.L_x_9543:
        /* <DEDUP_REMOVED lines=10> */
.L_x_9542:
[----:B------:R-:W-:Y:S05]  /*b120*/  BSYNC.RECONVERGENT B3 ;  /* 0x0000000000037941 */ /* 0x000fea0003800200 */
.L_x_9541:
        /* <DEDUP_REMOVED lines=17> */
.L_x_9552:
[----:B------:R-:W-:Y:S01]  /*b240*/  IADD3 R95, PT, PT, R95, 0x1, RZ ;  /* 0x000000015f5f7810 */ /* 0x000fe20007ffe0ff */
[----:B------:R-:W-:Y:S03]  /*b250*/  BSSY.RECONVERGENT B5, `(.L_x_9553) ;  /* 0x000000c000057945 */ /* 0x000fe60003800200 */
[C---:B------:R-:W-:Y:S01]  /*b260*/  ISETP.NE.AND P2, PT, R95.reuse, RZ, PT ;  /* 0x000000ff5f00720c */ /* 0x040fe20003f45270 */
[----:B01----:R-:W-:-:S12]  /*b270*/  IMAD.WIDE.U32 R72, R95, -0x2daee0ad, RZ ;  /* 0xd2511f535f487825 */ /* 0x003fd800078e00ff */
        /* <DEDUP_REMOVED lines=9> */
.L_x_9554:
[----:B------:R-:W-:Y:S05]  /*b310*/  BSYNC.RECONVERGENT B5 ;  /* 0x0000000000057941 */ /* 0x000fea0003800200 */
.L_x_9553:
        /* <DEDUP_REMOVED lines=45> */
.L_x_9551:
[----:B------:R-:W-:Y:S05]  /*b5f0*/  BSYNC.RECONVERGENT B4 ;  /* 0x0000000000047941 */ /* 0x000fea0003800200 */
.L_x_9550:
        /* <DEDUP_REMOVED lines=9> */
.L_x_9549:
[----:B------:R-:W-:Y:S05]  /*b690*/  BSYNC.RECONVERGENT B3 ;  /* 0x0000000000037941 */ /* 0x000fea0003800200 */
.L_x_9548:
        /* <DEDUP_REMOVED lines=17> */
.L_x_9559:
        /* <DEDUP_REMOVED lines=13> */
.L_x_9561:
[----:B------:R-:W-:Y:S05]  /*b880*/  BSYNC.RECONVERGENT B5 ;  /* 0x0000000000057941 */ /* 0x000fea0003800200 */
.L_x_9560:
[----:B------:R-:W-:Y:S01]  /*b890*/  IMAD.WIDE.U32 R2, R96, -0x326172a9, RZ ;  /* 0xcd9e8d5760027825 */ /* 0x000fe200078e00ff */
[----:B------:R-:W-:Y:S01]  /*b8a0*/  LOP3.LUT R62, R81, UR5, R103, 0x96, !PT ;  /* 0x00000005513e7c12 */ /* 0x000fe2000f8e9667 */
[----:B------:R-:W-:Y:S02]  /*b8b0*/  UIADD3 UR29, UPT, UPT, UR5, -0x4498517b, URZ ;  /* 0xbb67ae85051d7890 */ /* 0x000fe4000fffe0ff */
[----:B------:R-:W-:Y:S01]  /*b8c0*/  IMAD.MOV.U32 R61, RZ, RZ, R106 ;  /* 0x000000ffff3d7224 */ /* 0x000fe200078e006a */
[----:B0-----:R-:W-:Y:S01]  /*b8d0*/  LOP3.LUT R72, R94, UR4, R3, 0x96, !PT ;  /* 0x000000045e487c12 */ /* 0x001fe2000f8e9603 */
        /* <DEDUP_REMOVED lines=40> */
.L_x_9558:
[----:B------:R-:W-:Y:S05]  /*bb60*/  BSYNC.RECONVERGENT B4 ;  /* 0x0000000000047941 */ /* 0x000fea0003800200 */
.L_x_9557:
[----:B-----5:R-:W-:Y:S01]  /*bb70*/  PRMT R62, R46, 0x7632, R62 ;  /* 0x000076322e3e7816 */ /* 0x020fe2000000003e */
[----:B01----:R-:W-:Y:S01]  /*bb80*/  HFMA2 R72, -RZ, RZ, 0.1171875, 0 ;  /* 0x2f800000ff487431 */ /* 0x003fe200000001ff */
        /* <DEDUP_REMOVED lines=8> */
.L_x_9556:
[----:B------:R-:W-:Y:S05]  /*bc10*/  BSYNC.RECONVERGENT B3 ;  /* 0x0000000000037941 */ /* 0x000fea0003800200 */
.L_x_9555:
[----:B------:R-:W-:Y:S01]  /*bc20*/  BSSY.RECONVERGENT B3, `(.L_x_9562) ;  /* 0x0000056000037945 */ /* 0x000fe20003800200 */
[----:B01----:R-:W-:Y:S01]  /*bc30*/  MOV R72, R2 ;  /* 0x0000000200487202 */ /* 0x003fe20000000f00 */
        /* <DEDUP_REMOVED lines=15> */
.L_x_9566:
        /* <DEDUP_REMOVED lines=13> */
.L_x_9568:
[----:B------:R-:W-:Y:S05]  /*be00*/  BSYNC.RECONVERGENT B5 ;  /* 0x0000000000057941 */ /* 0x000fea0003800200 */
.L_x_9567:
        /* <DEDUP_REMOVED lines=45> */
.L_x_9565:
[----:B------:R-:W-:Y:S05]  /*c0e0*/  BSYNC.RECONVERGENT B4 ;  /* 0x0000000000047941 */ /* 0x000fea0003800200 */
.L_x_9564:
        /* <DEDUP_REMOVED lines=9> */
.L_x_9563:
[----:B------:R-:W-:Y:S05]  /*c180*/  BSYNC.RECONVERGENT B3 ;  /* 0x0000000000037941 */ /* 0x000fea0003800200 */
.L_x_9562:
        /* <DEDUP_REMOVED lines=16> */
.L_x_9571:
        /* <DEDUP_REMOVED lines=13> */
.L_x_9573:
[----:B------:R-:W-:Y:S05]  /*c360*/  BSYNC.RECONVERGENT B4 ;  /* 0x0000000000047941 */ /* 0x000fea0003800200 */
.L_x_9572:
        /* <DEDUP_REMOVED lines=45> */
.L_x_9570:
[----:B------:R-:W-:Y:S05]  /*c640*/  BSYNC.RECONVERGENT B3 ;  /* 0x0000000000037941 */ /* 0x000fea0003800200 */
.L_x_9569:
        /* <DEDUP_REMOVED lines=10> */
.L_x_9514:
[----:B------:R-:W-:Y:S05]  /*c6f0*/  BSYNC.RECONVERGENT B2 ;  /* 0x0000000000027941 */ /* 0x000fea0003800200 */
.L_x_9463:
[----:B------:R-:W0:Y:S01]  /*c700*/  LDC.64 R72, c[0x0][0x3a8] ;  /* 0x0000ea00ff487b82 */ /* 0x000e220000000a00 */
[----:B------:R-:W-:Y:S01]  /*c710*/  BSSY.RECONVERGENT B2, `(.L_x_9574) ;  /* 0x000001a000027945 */ /* 0x000fe20003800200 */
[----:B------:R-:W-:Y:S01]  /*c720*/  MOV R82, R106 ;  /* 0x0000006a00527202 */ /* 0x000fe20000000f00 */
[----:B0-----:R-:W-:-:S05]  /*c730*/  IMAD.WIDE.U32 R72, R99, 0x20, R72 ;  /* 0x0000002063487825 */ /* 0x001fca00078e0048 */
[----:B-----5:R0:W-:Y:S04]  /*c740*/  STG.E.128 desc[UR6][R72.64], R56 ;  /* 0x0000003848007986 */ /* 0x0201e8000c101d06 */
[----:B------:R0:W-:Y:S01]  /*c750*/  STG.E.128 desc[UR6][R72.64+0x10], R60 ;  /* 0x0000103c48007986 */ /* 0x0001e2000c101d06 */
[----:B------:R-:W-:Y:S05]  /*c760*/  @!P3 BRA `(.L_x_9575) ;  /* 0x000000000050b947 */ /* 0x000fea0003800000 */
[----:B------:R-:W-:Y:S01]  /*c770*/  IMAD.U32 R103, R90, 0x10000, RZ ;  /* 0x000100005a677824 */ /* 0x000fe200078e00ff */
[----:B0-----:R-:W0:Y:S01]  /*c780*/  LDC.64 R72, c[0x0][0x3b0] ;  /* 0x0000ec00ff487b82 */ /* 0x001e220000000a00 */
        /* <DEDUP_REMOVED lines=18> */
.L_x_9575:
[----:B------:R-:W-:Y:S05]  /*c8b0*/  BSYNC.RECONVERGENT B2 ;  /* 0x0000000000027941 */ /* 0x000fea0003800200 */
.L_x_9574:
[----:B------:R-:W-:Y:S01]  /*c8c0*/  IADD3 R99, PT, PT, R99, 0x20, RZ ;  /* 0x0000002063637810 */ /* 0x000fe20007ffe0ff */
[----:B------:R-:W-:-:S07]  /*c8d0*/  VIADD R101, R101, 0x20 ;  /* 0x0000002065657836 */ /* 0x000fce0000000000 */
.L_x_9460:
[----:B------:R-:W-:Y:S05]  /*c8e0*/  BSYNC.RECONVERGENT B1 ;  /* 0x0000000000017941 */ /* 0x000fea0003800200 */
.L_x_9459:
        /* <DEDUP_REMOVED lines=8> */
.L_x_9579:
[----:B------:R-:W-:Y:S05]  /*c970*/  BSYNC.RECONVERGENT B2 ;  /* 0x0000000000027941 */ /* 0x000fea0003800200 */
.L_x_9578:
        /* <DEDUP_REMOVED lines=29> */
.L_x_9586:
        /* <DEDUP_REMOVED lines=13> */
.L_x_9588:
[----:B------:R-:W-:Y:S05]  /*cc20*/  BSYNC.RECONVERGENT B5 ;  /* 0x0000000000057941 */ /* 0x000fea0003800200 */
.L_x_9587:
        /* <DEDUP_REMOVED lines=47> */
.L_x_9585:
[----:B------:R-:W-:Y:S05]  /*cf20*/  BSYNC.RECONVERGENT B4 ;  /* 0x0000000000047941 */ /* 0x000fea0003800200 */
.L_x_9584:
        /* <DEDUP_REMOVED lines=10> */
.L_x_9583:
[----:B------:R-:W-:Y:S05]  /*cfd0*/  BSYNC.RECONVERGENT B3 ;  /* 0x0000000000037941 */ /* 0x000fea0003800200 */
.L_x_9582:
[----:B------:R-:W-:Y:S01]  /*cfe0*/  BSSY.RECONVERGENT B3, `(.L_x_9589) ;  /* 0x000005c000037945 */ /* 0x000fe20003800200 */
[----:B------:R-:W-:Y:S01]  /*cff0*/  @!P4 MOV R82, R74 ;  /* 0x0000004a0052c202 */ /* 0x000fe20000000f00 */
[----:B------:R-:W-:Y:S02]  /*d000*/  @!P4 IMAD.MOV.U32 R2, RZ, RZ, R102 ;  /* 0x000000ffff02c224 */ /* 0x000fe400078e0066 */
[----:B------:R-:W-:Y:S05]  /*d010*/  @!P4 BRA `(.L_x_9590) ;  /* 0x000000040060c947 */ /* 0x000fea0003800000 */
        /* <DEDUP_REMOVED lines=16> */
.L_x_9593:
        /* <DEDUP_REMOVED lines=13> */
.L_x_9595:
[----:B------:R-:W-:Y:S05]  /*d1f0*/  BSYNC.RECONVERGENT B5 ;  /* 0x0000000000057941 */ /* 0x000fea0003800200 */
.L_x_9594:
        /* <DEDUP_REMOVED lines=46> */
.L_x_9592:
[----:B------:R-:W-:Y:S05]  /*d4e0*/  BSYNC.RECONVERGENT B4 ;  /* 0x0000000000047941 */ /* 0x000fea0003800200 */
.L_x_9591:
        /* <DEDUP_REMOVED lines=11> */
.L_x_9590:
[----:B------:R-:W-:Y:S05]  /*d5a0*/  BSYNC.RECONVERGENT B3 ;  /* 0x0000000000037941 */ /* 0x000fea0003800200 */
.L_x_9589:
        /* <DEDUP_REMOVED lines=20> */
.L_x_9600:
        /* <DEDUP_REMOVED lines=13> */
.L_x_9602:
[----:B------:R-:W-:Y:S05]  /*d7c0*/  BSYNC.RECONVERGENT B5 ;  /* 0x0000000000057941 */ /* 0x000fea0003800200 */
.L_x_9601:
        /* <DEDUP_REMOVED lines=45> */
[----:B------:R-:W-:Y:S01]  /*daa0*/  LOP3.LUT R4, R2, UR25, R73, 0x96, !PT ;  /* 0x0000001902047c12 */ /* 0x000fe2000f8e9649 */
[----:B------:R-:W-:-:S07]  /*dab0*/  IMAD.MOV.U32 R73, RZ, RZ, R82 ;  /* 0x000000ffff497224 */ /* 0x000fce00078e0052 */
.L_x_9599:
[----:B------:R-:W-:Y:S05]  /*dac0*/  BSYNC.RECONVERGENT B4 ;  /* 0x0000000000047941 */ /* 0x000fea0003800200 */
.L_x_9598:
        /* <DEDUP_REMOVED lines=10> */
.L_x_9597:
[----:B------:R-:W-:Y:S05]  /*db70*/  BSYNC.RECONVERGENT B3 ;  /* 0x0000000000037941 */ /* 0x000fea0003800200 */
.L_x_9596:
        /* <DEDUP_REMOVED lines=20> */
.L_x_9607:
        /* <DEDUP_REMOVED lines=13> */
.L_x_9609:
[----:B------:R-:W-:Y:S05]  /*dd90*/  BSYNC.RECONVERGENT B5 ;  /* 0x0000000000057941 */ /* 0x000fea0003800200 */
.L_x_9608:
        /* <DEDUP_REMOVED lines=47> */
.L_x_9606:
[----:B------:R-:W-:Y:S05]  /*e090*/  BSYNC.RECONVERGENT B4 ;  /* 0x0000000000047941 */ /* 0x000fea0003800200 */
.L_x_9605:
        /* <DEDUP_REMOVED lines=11> */
.L_x_9604:
[----:B------:R-:W-:Y:S05]  /*e150*/  BSYNC.RECONVERGENT B3 ;  /* 0x0000000000037941 */ /* 0x000fea0003800200 */
.L_x_9603:
        /* <DEDUP_REMOVED lines=20> */
.L_x_9614:
        /* <DEDUP_REMOVED lines=13> */
.L_x_9616:
[----:B------:R-:W-:Y:S05]  /*e370*/  BSYNC.RECONVERGENT B5 ;  /* 0x0000000000057941 */ /* 0x000fea0003800200 */
.L_x_9615:
        /* <DEDUP_REMOVED lines=47> */
.L_x_9613:
[----:B------:R-:W-:Y:S05]  /*e670*/  BSYNC.RECONVERGENT B4 ;  /* 0x0000000000047941 */ /* 0x000fea0003800200 */
.L_x_9612:
        /* <DEDUP_REMOVED lines=10> */
.L_x_9611:
[----:B------:R-:W-:Y:S05]  /*e720*/  BSYNC.RECONVERGENT B3 ;  /* 0x0000000000037941 */ /* 0x000fea0003800200 */
.L_x_9610:
        /* <DEDUP_REMOVED lines=20> */
.L_x_9621:
        /* <DEDUP_REMOVED lines=13> */
.L_x_9623:
[----:B------:R-:W-:Y:S05]  /*e940*/  BSYNC.RECONVERGENT B5 ;  /* 0x0000000000057941 */ /* 0x000fea0003800200 */
.L_x_9622:
        /* <DEDUP_REMOVED lines=47> */
.L_x_9620:
[----:B------:R-:W-:Y:S05]  /*ec40*/  BSYNC.RECONVERGENT B4 ;  /* 0x0000000000047941 */ /* 0x000fea0003800200 */
.L_x_9619:
        /* <DEDUP_REMOVED lines=11> */
.L_x_9618:
[----:B------:R-:W-:Y:S05]  /*ed00*/  BSYNC.RECONVERGENT B3 ;  /* 0x0000000000037941 */ /* 0x000fea0003800200 */
.L_x_9617:
        /* <DEDUP_REMOVED lines=20> */
.L_x_9628:
        /* <DEDUP_REMOVED lines=13> */
.L_x_9630:
[----:B------:R-:W-:Y:S05]  /*ef20*/  BSYNC.RECONVERGENT B5 ;  /* 0x0000000000057941 */ /* 0x000fea0003800200 */
.L_x_9629:
        /* <DEDUP_REMOVED lines=47> */
.L_x_9627:
[----:B------:R-:W-:Y:S05]  /*f220*/  BSYNC.RECONVERGENT B4 ;  /* 0x0000000000047941 */ /* 0x000fea0003800200 */
.L_x_9626:
        /* <DEDUP_REMOVED lines=10> */
.L_x_9625:
[----:B------:R-:W-:Y:S05]  /*f2d0*/  BSYNC.RECONVERGENT B3 ;  /* 0x0000000000037941 */ /* 0x000fea0003800200 */
.L_x_9624:
[----:B------:R-:W-:Y:S01]  /*f2e0*/  @!P4 IMAD.MOV.U32 R82, RZ, RZ, R74 ;  /* 0x000000ffff52c224 */ /* 0x000fe200078e004a */
        /* <DEDUP_REMOVED lines=18> */
.L_x_9634:
        /* <DEDUP_REMOVED lines=13> */
.L_x_9636:
[----:B------:R-:W-:Y:S05]  /*f4e0*/  BSYNC.RECONVERGENT B4 ;  /* 0x0000000000047941 */ /* 0x000fea0003800200 */
.L_x_9635:
        /* <DEDUP_REMOVED lines=47> */
.L_x_9633:
[----:B------:R-:W-:Y:S05]  /*f7e0*/  BSYNC.RECONVERGENT B3 ;  /* 0x0000000000037941 */ /* 0x000fea0003800200 */
.L_x_9632:
        /* <DEDUP_REMOVED lines=12> */
.L_x_9581:
        /* <DEDUP_REMOVED lines=25> */
.L_x_9641:
        /* <DEDUP_REMOVED lines=13> */
.L_x_9643:
[----:B------:R-:W-:Y:S05]  /*fb10*/  BSYNC.RECONVERGENT B5 ;  /* 0x0000000000057941 */ /* 0x000fea0003800200 */
.L_x_9642:
        /* <DEDUP_REMOVED lines=45> */
.L_x_9640:
[----:B------:R-:W-:Y:S05]  /*fdf0*/  BSYNC.RECONVERGENT B4 ;  /* 0x0000000000047941 */ /* 0x000fea0003800200 */
.L_x_9639:
        /* <DEDUP_REMOVED lines=9> */
.L_x_9638:
[----:B------:R-:W-:Y:S05]  /*fe90*/  BSYNC.RECONVERGENT B3 ;  /* 0x0000000000037941 */ /* 0x000fea0003800200 */
.L_x_9637:
        /* <DEDUP_REMOVED lines=17> */
.L_x_9648:
        /* <DEDUP_REMOVED lines=13> */
.L_x_9650:
[----:B------:R-:W-:Y:S05]  /*10080*/  BSYNC.RECONVERGENT B5 ;  /* 0x0000000000057941 */ /* 0x000fea0003800200 */
.L_x_9649:
        /* <DEDUP_REMOVED lines=44> */
.L_x_9647:
[----:B------:R-:W-:Y:S05]  /*10350*/  BSYNC.RECONVERGENT B4 ;  /* 0x0000000000047941 */ /* 0x000fea0003800200 */
.L_x_9646:
        /* <DEDUP_REMOVED lines=10> */
.L_x_9645:
[----:B------:R-:W-:Y:S05]  /*10400*/  BSYNC.RECONVERGENT B3 ;  /* 0x0000000000037941 */ /* 0x000fea0003800200 */
.L_x_9644:
        /* <DEDUP_REMOVED lines=17> */
.L_x_9655:
        /* <DEDUP_REMOVED lines=13> */
.L_x_9657:
[----:B------:R-:W-:Y:S05]  /*105f0*/  BSYNC.RECONVERGENT B5 ;  /* 0x0000000000057941 */ /* 0x000fea0003800200 */
.L_x_9656:
        /* <DEDUP_REMOVED lines=45> */
.L_x_9654:
[----:B------:R-:W-:Y:S05]  /*108d0*/  BSYNC.RECONVERGENT B4 ;  /* 0x0000000000047941 */ /* 0x000fea0003800200 */
.L_x_9653:
        /* <DEDUP_REMOVED lines=9> */
.L_x_9652:
[----:B------:R-:W-:Y:S05]  /*10970*/  BSYNC.RECONVERGENT B3 ;  /* 0x0000000000037941 */ /* 0x000fea0003800200 */
.L_x_9651:
        /* <DEDUP_REMOVED lines=17> */
.L_x_9662:
        /* <DEDUP_REMOVED lines=13> */
.L_x_9664:
[----:B------:R-:W-:Y:S05]  /*10b60*/  BSYNC.RECONVERGENT B5 ;  /* 0x0000000000057941 */ /* 0x000fea0003800200 */
.L_x_9663:
        /* <DEDUP_REMOVED lines=45> */
.L_x_9661:
[----:B------:R-:W-:Y:S05]  /*10e40*/  BSYNC.RECONVERGENT B4 ;  /* 0x0000000000047941 */ /* 0x000fea0003800200 */
.L_x_9660:
        /* <DEDUP_REMOVED lines=10> */
.L_x_9659:
[----:B------:R-:W-:Y:S05]  /*10ef0*/  BSYNC.RECONVERGENT B3 ;  /* 0x0000000000037941 */ /* 0x000fea0003800200 */
.L_x_9658:
        /* <DEDUP_REMOVED lines=17> */
.L_x_9669:
        /* <DEDUP_REMOVED lines=13> */
.L_x_9671:
[----:B------:R-:W-:Y:S05]  /*110e0*/  BSYNC.RECONVERGENT B5 ;  /* 0x0000000000057941 */ /* 0x000fea0003800200 */
.L_x_9670:
        /* <DEDUP_REMOVED lines=45> */
.L_x_9668:
[----:B------:R-:W-:Y:S05]  /*113c0*/  BSYNC.RECONVERGENT B4 ;  /* 0x0000000000047941 */ /* 0x000fea0003800200 */
.L_x_9667:
        /* <DEDUP_REMOVED lines=9> */
.L_x_9666:
[----:B------:R-:W-:Y:S05]  /*11460*/  BSYNC.RECONVERGENT B3 ;  /* 0x0000000000037941 */ /* 0x000fea0003800200 */
.L_x_9665:
        /* <DEDUP_REMOVED lines=17> */
.L_x_9676:
        /* <DEDUP_REMOVED lines=13> */
.L_x_9678:
[----:B------:R-:W-:Y:S05]  /*11650*/  BSYNC.RECONVERGENT B5 ;  /* 0x0000000000057941 */ /* 0x000fea0003800200 */
.L_x_9677:
        /* <DEDUP_REMOVED lines=45> */
.L_x_9675:
[----:B------:R-:W-:Y:S05]  /*11930*/  BSYNC.RECONVERGENT B4 ;  /* 0x0000000000047941 */ /* 0x000fea0003800200 */
.L_x_9674:
        /* <DEDUP_REMOVED lines=10> */
.L_x_9673:
[----:B------:R-:W-:Y:S05]  /*119e0*/  BSYNC.RECONVERGENT B3 ;  /* 0x0000000000037941 */ /* 0x000fea0003800200 */
.L_x_9672:
        /* <DEDUP_REMOVED lines=17> */
.L_x_9683:
        /* <DEDUP_REMOVED lines=13> */
.L_x_9685:
[----:B------:R-:W-:Y:S05]  /*11bd0*/  BSYNC.RECONVERGENT B5 ;  /* 0x0000000000057941 */ /* 0x000fea0003800200 */
.L_x_9684:
        /* <DEDUP_REMOVED lines=45> */
.L_x_9682:
[----:B------:R-:W-:Y:S05]  /*11eb0*/  BSYNC.RECONVERGENT B4 ;  /* 0x0000000000047941 */ /* 0x000fea0003800200 */
.L_x_9681:
        /* <DEDUP_REMOVED lines=9> */
.L_x_9680:
[----:B------:R-:W-:Y:S05]  /*11f50*/  BSYNC.RECONVERGENT B3 ;  /* 0x0000000000037941 */ /* 0x000fea0003800200 */
.L_x_9679:
[----:B------:R-:W-:Y:S01]  /*11f60*/  IMAD.MOV.U32 R82, RZ, RZ, R74 ;  /* 0x000000ffff527224 */ /* 0x000fe200078e004a */
[----:B------:R-:W-:Y:S01]  /*11f70*/  MOV R2, R72 ;  /* 0x0000004800027202 */ /* 0x000fe20000000f00 */
[----:B------:R-:W-:Y:S01]  /*11f80*/  IMAD.MOV.U32 R71, RZ, RZ, RZ ;  /* 0x000000ffff477224 */ /* 0x000fe200078e00ff */
        /* <DEDUP_REMOVED lines=17> */
.L_x_9688:
        /* <DEDUP_REMOVED lines=13> */
.L_x_9690:
[----:B------:R-:W-:Y:S05]  /*12170*/  BSYNC.RECONVERGENT B4 ;  /* 0x0000000000047941 */ /* 0x000fea0003800200 */
.L_x_9689:
        /* <DEDUP_REMOVED lines=41> */
[----:B------:R-:W-:Y:S01]  /*12410*/  MOV R84, R104 ;  /* 0x0000006800547202 */ /* 0x000fe20000000f00 */
[----:B------:R-:W-:Y:S01]  /*12420*/  IMAD.MOV.U32 R82, RZ, RZ, R72 ;  /* 0x000000ffff527224 */ /* 0x000fe200078e0048 */
[----:B------:R-:W-:Y:S01]  /*12430*/  LOP3.LUT R4, R2, UR25, R73, 0x96, !PT ;  /* 0x0000001902047c12 */ /* 0x000fe2000f8e9649 */
[----:B------:R-:W-:-:S07]  /*12440*/  IMAD.MOV.U32 R2, RZ, RZ, RZ ;  /* 0x000000ffff027224 */ /* 0x000fce00078e00ff */
.L_x_9687:
[----:B------:R-:W-:Y:S05]  /*12450*/  BSYNC.RECONVERGENT B3 ;  /* 0x0000000000037941 */ /* 0x000fea0003800200 */
.L_x_9686:
        /* <DEDUP_REMOVED lines=10> */
.L_x_9631:
[----:B------:R-:W-:Y:S05]  /*12500*/  BSYNC.RECONVERGENT B2 ;  /* 0x0000000000027941 */ /* 0x000fea0003800200 */
.L_x_9580:
[----:B------:R-:W0:Y:S02]  /*12510*/  LDC.64 R72, c[0x0][0x3a8] ;  /* 0x0000ea00ff487b82 */ /* 0x000e240000000a00 */
[----:B0-----:R-:W-:-:S05]  /*12520*/  IMAD.WIDE.U32 R72, R99, 0x20, R72 ;  /* 0x0000002063487825 */ /* 0x001fca00078e0048 */
[----:B-----5:R2:W-:Y:S04]  /*12530*/  STG.E.128 desc[UR6][R72.64], R64 ;  /* 0x0000004048007986 */ /* 0x0205e8000c101d06 */
[----:B------:R2:W-:Y:S01]  /*12540*/  STG.E.128 desc[UR6][R72.64+0x10], R68 ;  /* 0x0000104448007986 */ /* 0x0005e2000c101d06 */
[----:B------:R-:W-:Y:S05]  /*12550*/  @!P3 BRA `(.L_x_9577) ;  /* 0x000000000050b947 */ /* 0x000fea0003800000 */
[----:B------:R-:W-:Y:S01]  /*12560*/  SHF.L.U32 R99, R90, 0x10, RZ ;  /* 0x000000105a637819 */ /* 0x000fe200000006ff */
[----:B--2---:R-:W0:Y:S01]  /*12570*/  LDC.64 R72, c[0x0][0x3b0] ;  /* 0x0000ec00ff487b82 */ /* 0x004e220000000a00 */
        /* <DEDUP_REMOVED lines=18> */
.L_x_9577:
[----:B------:R-:W-:Y:S05]  /*126a0*/  BSYNC.RECONVERGENT B1 ;  /* 0x0000000000017941 */ /* 0x000fea0003800200 */
.L_x_9576:
        /* <DEDUP_REMOVED lines=13> */
[----:B0-----:R-:W-:-:S03]  /*12780*/  LOP3.LUT P3, RZ, R74, 0x1f, RZ, 0xc0, !PT ;  /* 0x0000001f4aff7812 */ /* 0x001fc6000786c0ff */
        /* <DEDUP_REMOVED lines=87> */
.L_x_9710:
        /* <DEDUP_REMOVED lines=17> */
[----:B------:R-:W-:Y:S01]  /*12e10*/  LOP3.LUT R98, R74, 0x1f, RZ, 0xc0, !PT ;  /* 0x0000001f4a627812 */ /* 0x000fe200078ec0ff */
[----:B------:R-:W-:Y:S01]  /*12e20*/  BSSY.RECONVERGENT B2, `(.L_x_9694) ;  /* 0x0000037000027945 */ /* 0x000fe20003800200 */
[----:B------:R-:W-:Y:S01]  /*12e30*/  FSEL R102, R101, RZ, !P4 ;  /* 0x000000ff65667208 */ /* 0x000fe20006000000 */
        /* <DEDUP_REMOVED lines=11> */
[----:B------:R-:W-:Y:S02]  /*12ef0*/  IMAD.U32 R105, R25, 0x10000, RZ ;  /* 0x0001000019697824 */ /* 0x000fe400078e00ff */
[----:B------:R-:W-:Y:S01]  /*12f00*/  FMUL.FTZ R74, R99, R74 ;  /* 0x0000004a634a7220 */ /* 0x000fe20000410000 */
[----:B------:R-:W-:Y:S01]  /*12f10*/  FADD.FTZ R100, R52, -R102 ;  /* 0x8000006634647221 */ /* 0x000fe20000010000 */
[----:B------:R-:W-:Y:S01]  /*12f20*/  FFMA.FTZ R72, R72, R73, R75 ;  /* 0x0000004948487223 */ /* 0x000fe2000001004b */
[----:B------:R-:W-:Y:S01]  /*12f30*/  SHF.L.U32 R75, R22, 0x10, RZ ;  /* 0x00000010164b7819 */ /* 0x000fe200000006ff */
[----:B------:R-:W-:Y:S01]  /*12f40*/  FFMA.FTZ R73, R74, R101, R105 ;  /* 0x000000654a497223 */ /* 0x000fe20000010069 */
[----:B------:R-:W-:-:S02]  /*12f50*/  IMAD.U32 R101, R26, 0x10000, RZ ;  /* 0x000100001a657824 */ /* 0x000fc400078e00ff */
[----:B------:R-:W-:Y:S01]  /*12f60*/  FMUL.FTZ R74, R99, R100 ;  /* 0x00000064634a7220 */ /* 0x000fe20000410000 */
[--C-:B------:R-:W-:Y:S01]  /*12f70*/  FADD.FTZ R104, R54, -R102.reuse ;  /* 0x8000006636687221 */ /* 0x100fe20000010000 */
[----:B------:R-:W-:Y:S01]  /*12f80*/  FADD.FTZ R106, R55, -R102 ;  /* 0x80000066376a7221 */ /* 0x000fe20000010000 */
[----:B------:R-:W-:Y:S01]  /*12f90*/  SHF.L.U32 R105, R23, 0x10, RZ ;  /* 0x0000001017697819 */ /* 0x000fe200000006ff */
[----:B------:R-:W-:Y:S01]  /*12fa0*/  FFMA.FTZ R74, R74, R75, R101 ;  /* 0x0000004b4a4a7223 */ /* 0x000fe20000010065 */
[----:B------:R-:W-:Y:S01]  /*12fb0*/  SHF.L.U32 R109, R18, 0x10, RZ ;  /* 0x00000010126d7819 */ /* 0x000fe200000006ff */
[----:B------:R-:W0:Y:S01]  /*12fc0*/  LDC.64 R100, c[0x0][0x428] ;  /* 0x00010a00ff647b82 */ /* 0x000e220000000a00 */
[----:B------:R-:W-:Y:S02]  /*12fd0*/  IMAD.U32 R107, R27, 0x10000, RZ ;  /* 0x000100001b6b7824 */ /* 0x000fe400078e00ff */
[----:B------:R-:W-:Y:S01]  /*12fe0*/  FMUL.FTZ R104, R99, R104 ;  /* 0x0000006863687220 */ /* 0x000fe20000410000 */
[----:B------:R-:W-:-:S02]  /*12ff0*/  IMAD.U32 R111, R17, 0x10000, RZ ;  /* 0x00010000116f7824 */ /* 0x000fc400078e00ff */
[----:B------:R-:W-:Y:S01]  /*13000*/  FMUL.FTZ R106, R99, R106 ;  /* 0x0000006a636a7220 */ /* 0x000fe20000410000 */
[--C-:B------:R-:W-:Y:S01]  /*13010*/  FADD.FTZ R108, R53, -R102.reuse ;  /* 0x80000066356c7221 */ /* 0x100fe20000010000 */
[----:B------:R-:W-:Y:S01]  /*13020*/  FFMA.FTZ R110, R104, R105, R107 ;  /* 0x00000069686e7223 */ /* 0x000fe2000001006b */
        /* <DEDUP_REMOVED lines=11> */
[----:B------:R-:W-:Y:S02]  /*130e0*/  FMUL.FTZ R104, R99, R104 ;  /* 0x0000006863687220 */ /* 0x000fe40000410000 */
[----:B------:R-:W-:Y:S01]  /*130f0*/  FFMA.FTZ R111, R108, R111, R113 ;  /* 0x0000006f6c6f7223 */ /* 0x000fe20000010071 */
[----:B------:R-:W-:Y:S01]  /*13100*/  FFMA.FTZ R106, R106, R107, R109 ;  /* 0x0000006b6a6a7223 */ /* 0x000fe2000001006d */
[----:B------:R-:W-:Y:S01]  /*13110*/  FFMA.FTZ R105, R104, R75, R105 ;  /* 0x0000004b68697223 */ /* 0x000fe20000010069 */
[----:B------:R-:W-:Y:S01]  /*13120*/  F2FP.BF16.F32.PACK_AB R75, R115, R110 ;  /* 0x0000006e734b723e */ /* 0x000fe200000010ff */
[----:B0-----:R-:W-:Y:S01]  /*13130*/  IMAD.WIDE.U32 R100, R103, 0x10, R100 ;  /* 0x0000001067647825 */ /* 0x001fe200078e0064 */
[----:B------:R-:W-:Y:S02]  /*13140*/  F2FP.BF16.F32.PACK_AB R74, R111, R74 ;  /* 0x0000004a6f4a723e */ /* 0x000fe400000010ff */
[----:B------:R-:W-:-:S02]  /*13150*/  F2FP.BF16.F32.PACK_AB R73, R106, R73 ;  /* 0x000000496a49723e */ /* 0x000fc400000010ff */
[----:B------:R-:W-:Y:S02]  /*13160*/  F2FP.BF16.F32.PACK_AB R72, R105, R72 ;  /* 0x000000486948723e */ /* 0x000fe400000010ff */
[----:B------:R-:W-:-:S03]  /*13170*/  IADD3 R103, PT, PT, R103, 0x20, RZ ;  /* 0x0000002067677810 */ /* 0x000fc60007ffe0ff */
[----:B------:R0:W-:Y:S04]  /*13180*/  STG.E.128 desc[UR6][R100.64], R72 ;  /* 0x0000004864007986 */ /* 0x0001e8000c101d06 */
.L_x_9695:
[----:B------:R-:W-:Y:S05]  /*13190*/  BSYNC.RECONVERGENT B2 ;  /* 0x0000000000027941 */ /* 0x000fea0003800200 */
.L_x_9694:
[----:B------:R-:W-:Y:S04]  /*131a0*/  BSSY.RECONVERGENT B2, `(.L_x_9696) ;  /* 0x0000032000027945 */ /* 0x000fe80003800200 */
[----:B------:R-:W-:Y:S05]  /*131b0*/  @!P1 BRA `(.L_x_9697) ;  /* 0x0000000000c09947 */ /* 0x000fea0003800000 */
[--C-:B0-----:R-:W-:Y:S01]  /*131c0*/  FADD.FTZ R72, R56, -R102.reuse ;  /* 0x8000006638487221 */ /* 0x101fe20000010000 */
[--C-:B------:R-:W-:Y:S01]  /*131d0*/  FADD.FTZ R74, R58, -R102.reuse ;  /* 0x800000663a4a7221 */ /* 0x100fe20000010000 */
[----:B------:R-:W-:Y:S01]  /*131e0*/  SHF.L.U32 R75, R32, 0x10, RZ ;  /* 0x00000010204b7819 */ /* 0x000fe200000006ff */
[----:B------:R-:W-:Y:S02]  /*131f0*/  IMAD.U32 R73, R28, 0x10000, RZ ;  /* 0x000100001c497824 */ /* 0x000fe400078e00ff */
[----:B------:R-:W-:Y:S01]  /*13200*/  FMUL.FTZ R72, R99, R72 ;  /* 0x0000004863487220 */ /* 0x000fe20000410000 */
[----:B------:R-:W-:Y:S01]  /*13210*/  SHF.L.U32 R105, R33, 0x10, RZ ;  /* 0x0000001021697819 */ /* 0x000fe200000006ff */
[----:B------:R-:W-:Y:S02]  /*13220*/  IMAD.U32 R101, R29, 0x10000, RZ ;  /* 0x000100001d657824 */ /* 0x000fe400078e00ff */
[----:B------:R-:W-:Y:S01]  /*13230*/  FMUL.FTZ R74, R99, R74 ;  /* 0x0000004a634a7220 */ /* 0x000fe20000410000 */
[----:B------:R-:W-:Y:S01]  /*13240*/  FADD.FTZ R100, R60, -R102 ;  /* 0x800000663c647221 */ /* 0x000fe20000010000 */
[----:B------:R-:W-:Y:S01]  /*13250*/  FFMA.FTZ R72, R72, R73, R75 ;  /* 0x0000004948487223 */ /* 0x000fe2000001004b */
[----:B------:R-:W-:-:S02]  /*13260*/  IMAD.U32 R75, R30, 0x10000, RZ ;  /* 0x000100001e4b7824 */ /* 0x000fc400078e00ff */
[----:B------:R-:W-:Y:S01]  /*13270*/  FFMA.FTZ R73, R74, R101, R105 ;  /* 0x000000654a497223 */ /* 0x000fe20000010069 */
[----:B------:R-:W-:Y:S01]  /*13280*/  SHF.L.U32 R101, R34, 0x10, RZ ;  /* 0x0000001022657819 */ /* 0x000fe200000006ff */
        /* <DEDUP_REMOVED lines=31> */
[----:B------:R-:W-:Y:S01]  /*13480*/  F2FP.BF16.F32.PACK_AB R73, R106, R73 ;  /* 0x000000496a49723e */ /* 0x000fe200000010ff */
[----:B------:R-:W-:Y:S01]  /*13490*/  VIADD R103, R103, 0x20 ;  /* 0x0000002067677836 */ /* 0x000fe20000000000 */
[----:B------:R-:W-:-:S05]  /*134a0*/  F2FP.BF16.F32.PACK_AB R72, R105, R72 ;  /* 0x000000486948723e */ /* 0x000fca00000010ff */
[----:B------:R1:W-:Y:S02]  /*134b0*/  STG.E.128 desc[UR6][R100.64], R72 ;  /* 0x0000004864007986 */ /* 0x0003e4000c101d06 */
.L_x_9697:
[----:B------:R-:W-:Y:S05]  /*134c0*/  BSYNC.RECONVERGENT B2 ;  /* 0x0000000000027941 */ /* 0x000fea0003800200 */
.L_x_9696:
[----:B------:R-:W-:Y:S05]  /*134d0*/  @!P2 BRA `(.L_x_9693) ;  /* 0x0000000000c4a947 */ /* 0x000fea0003800000 */
[--C-:B01----:R-:W-:Y:S01]  /*134e0*/  FADD.FTZ R100, R66, -R102.reuse ;  /* 0x8000006642647221 */ /* 0x103fe20000010000 */
[--C-:B------:R-:W-:Y:S01]  /*134f0*/  FADD.FTZ R72, R64, -R102.reuse ;  /* 0x8000006640487221 */ /* 0x100fe20000010000 */
[--C-:B------:R-:W-:Y:S01]  /*13500*/  FADD.FTZ R74, R65, -R102.reuse ;  /* 0x80000066414a7221 */ /* 0x100fe20000010000 */
[--C-:B------:R-:W-:Y:S01]  /*13510*/  FADD.FTZ R106, R67, -R102.reuse ;  /* 0x80000066436a7221 */ /* 0x100fe20000010000 */
[----:B------:R-:W-:Y:S01]  /*13520*/  FMUL.FTZ R104, R99, R100 ;  /* 0x0000006463687220 */ /* 0x000fe20000410000 */
[--C-:B------:R-:W-:Y:S01]  /*13530*/  FADD.FTZ R108, R68, -R102.reuse ;  /* 0x80000066446c7221 */ /* 0x100fe20000010000 */
[----:B------:R-:W0:Y:S01]  /*13540*/  LDC.64 R100, c[0x0][0x428] ;  /* 0x00010a00ff647b82 */ /* 0x000e220000000a00 */
        /* <DEDUP_REMOVED lines=11> */
[----:B------:R-:W-:Y:S01]  /*13600*/  IMAD.U32 R105, R40, 0x10000, RZ ;  /* 0x0001000028697824 */ /* 0x000fe200078e00ff */
[----:B------:R-:W-:Y:S01]  /*13610*/  SHF.L.U32 R107, R37, 0x10, RZ ;  /* 0x00000010256b7819 */ /* 0x000fe200000006ff */
[----:B------:R-:W-:Y:S01]  /*13620*/  IMAD.U32 R109, R41, 0x10000, RZ ;  /* 0x00010000296d7824 */ /* 0x000fe200078e00ff */
[----:B------:R-:W-:Y:S01]  /*13630*/  SHF.L.U32 R111, R38, 0x10, RZ ;  /* 0x00000010266f7819 */ /* 0x000fe200000006ff */
[----:B------:R-:W-:Y:S01]  /*13640*/  IMAD.U32 R113, R42, 0x10000, RZ ;  /* 0x000100002a717824 */ /* 0x000fe200078e00ff */
[----:B------:R-:W-:Y:S01]  /*13650*/  PRMT R110, R39, 0x7632, R110 ;  /* 0x00007632276e7816 */ /* 0x000fe2000000006e */
[----:B------:R-:W-:Y:S01]  /*13660*/  FFMA.FTZ R99, R102, R99, R105 ;  /* 0x0000006366637223 */ /* 0x000fe20000010069 */
[----:B------:R-:W-:Y:S01]  /*13670*/  PRMT R114, R43, 0x7632, R114 ;  /* 0x000076322b727816 */ /* 0x000fe20000000072 */
        /* <DEDUP_REMOVED lines=23> */
.L_x_9693:
[----:B------:R-:W-:Y:S05]  /*137f0*/  BSYNC.RECONVERGENT B1 ;  /* 0x0000000000017941 */ /* 0x000fea0003800200 */
.L_x_9692:
[----:B012---:R-:W0:Y:S02]  /*13800*/  LDC.64 R72, c[0x0][0x380] ;  /* 0x0000e000ff487b82 */ /* 0x007e240000000a00 */
[----:B0-----:R-:W-:-:S04]  /*13810*/  LEA R97, R72, R97, 0x2 ;  /* 0x0000006148617211 */ /* 0x001fc800078e10ff */
[----:B------:R-:W-:-:S13]  /*13820*/  ISETP.GE.AND P0, PT, R97, R73, PT ;  /* 0x000000496100720c */ /* 0x000fda0003f06270 */
[----:B------:R-:W-:Y:S05]  /*13830*/  @!P0 BRA `(.L_x_9698) ;  /* 0xfffffed400048947 */ /* 0x000fea000383ffff */
[----:B------:R-:W-:Y:S05]  /*13840*/  BSYNC B0 ;  /* 0x0000000000007941 */ /* 0x000fea0003800000 */
.L_x_9341:
[----:B------:R-:W-:Y:S05]  /*13850*/  EXIT ;  /* 0x000000000000794d */ /* 0x000fea0003800000 */
.L_x_9691:
        /* <DEDUP_REMOVED lines=8> */
.L_x_9700:
[----:B------:R-:W-:Y:S05]  /*138e0*/  BSYNC B1 ;  /* 0x0000000000017941 */ /* 0x000fea0003800000 */
.L_x_9699:
        /* <DEDUP_REMOVED lines=9> */
.L_x_9701:
[----:B------:R-:W-:Y:S01]  /*13980*/  HFMA2 R108, -RZ, RZ, 0, 2.384185791015625e-07 ;  /* 0x00000004ff6c7431 */ /* 0x000fe200000001ff */
[----:B------:R-:W-:-:S05]  /*13990*/  MOV R99, R107 ;  /* 0x0000006b00637202 */ /* 0x000fca0000000f00 */
[----:B------:R-:W-:-:S04]  /*139a0*/  FADD.FTZ R103, R102, R99 ;  /* 0x0000006366677221 */ /* 0x000fc80000010000 */
[----:B------:R-:W-:-:S07]  /*139b0*/  IMAD.MOV.U32 R109, RZ, RZ, R103 ;  /* 0x000000ffff6d7224 */ /* 0x000fce00078e0067 */
[----:B------:R-:W-:Y:S05]  /*139c0*/  WARPSYNC.COLLECTIVE R106, `(.L_x_9702) ;  /* 0x000000006a087348 */ /* 0x000fea0003c00000 */
[----:B------:R0:W1:Y:S02]  /*139d0*/  SHFL.BFLY P6, R107, R109, R108, R111 ;  /* 0x0c00006c6d6b7389 */ /* 0x00006400000c006f */
[----:B01----:R-:W-:Y:S05]  /*139e0*/  ENDCOLLECTIVE ;  /* 0x000000000000791b */ /* 0x003fea0003800000 */
.L_x_9702:
[----:B------:R-:W-:Y:S02]  /*139f0*/  IMAD.MOV.U32 R108, RZ, RZ, 0x8 ;  /* 0x00000008ff6c7424 */ /* 0x000fe400078e00ff */
[----:B------:R-:W-:-:S04]  /*13a00*/  IMAD.MOV.U32 R72, RZ, RZ, R107 ;  /* 0x000000ffff487224 */ /* 0x000fc800078e006b */
[----:B------:R-:W-:-:S05]  /*13a10*/  FADD.FTZ R104, R103, R72 ;  /* 0x0000004867687221 */ /* 0x000fca0000010000 */
[----:B------:R-:W-:-:S07]  /*13a20*/  MOV R109, R104 ;  /* 0x00000068006d7202 */ /* 0x000fce0000000f00 */
[----:B------:R-:W-:Y:S05]  /*13a30*/  WARPSYNC.COLLECTIVE R106, `(.L_x_9703) ;  /* 0x000000006a087348 */ /* 0x000fea0003c00000 */
[----:B------:R0:W1:Y:S02]  /*13a40*/  SHFL.BFLY P6, R107, R109, R108, R111 ;  /* 0x0c00006c6d6b7389 */ /* 0x00006400000c006f */
[----:B01----:R-:W-:Y:S05]  /*13a50*/  ENDCOLLECTIVE ;  /* 0x000000000000791b */ /* 0x003fea0003800000 */
.L_x_9703:
        /* <DEDUP_REMOVED lines=8> */
.L_x_9704:
        /* <DEDUP_REMOVED lines=57> */
.L_x_9705:
[----:B------:R-:W-:Y:S01]  /*13e70*/  HFMA2 R108, -RZ, RZ, 0, 1.1920928955078125e-07 ;  /* 0x00000002ff6c7431 */ /* 0x000fe200000001ff */
[----:B------:R-:W-:-:S05]  /*13e80*/  MOV R73, R107 ;  /* 0x0000006b00497202 */ /* 0x000fca0000000f00 */
[----:B------:R-:W-:-:S04]  /*13e90*/  FADD.FTZ R73, R72, R73 ;  /* 0x0000004948497221 */ /* 0x000fc80000010000 */
[----:B------:R-:W-:-:S07]  /*13ea0*/  IMAD.MOV.U32 R109, RZ, RZ, R73 ;  /* 0x000000ffff6d7224 */ /* 0x000fce00078e0049 */
[----:B------:R-:W-:Y:S05]  /*13eb0*/  WARPSYNC.COLLECTIVE R106, `(.L_x_9706) ;  /* 0x000000006a087348 */ /* 0x000fea0003c00000 */
[----:B------:R0:W1:Y:S02]  /*13ec0*/  SHFL.BFLY P6, R107, R109, R108, R111 ;  /* 0x0c00006c6d6b7389 */ /* 0x00006400000c006f */
[----:B01----:R-:W-:Y:S05]  /*13ed0*/  ENDCOLLECTIVE ;  /* 0x000000000000791b */ /* 0x003fea0003800000 */
.L_x_9706:
[----:B------:R-:W-:Y:S02]  /*13ee0*/  IMAD.MOV.U32 R108, RZ, RZ, 0x4 ;  /* 0x00000004ff6c7424 */ /* 0x000fe400078e00ff */
[----:B------:R-:W-:-:S04]  /*13ef0*/  IMAD.MOV.U32 R102, RZ, RZ, R107 ;  /* 0x000000ffff667224 */ /* 0x000fc800078e006b */
[----:B------:R-:W-:-:S05]  /*13f00*/  FADD.FTZ R102, R73, R102 ;  /* 0x0000006649667221 */ /* 0x000fca0000010000 */
[----:B------:R-:W-:-:S07]  /*13f10*/  MOV R109, R102 ;  /* 0x00000066006d7202 */ /* 0x000fce0000000f00 */
[----:B------:R-:W-:Y:S05]  /*13f20*/  WARPSYNC.COLLECTIVE R106, `(.L_x_9707) ;  /* 0x000000006a087348 */ /* 0x000fea0003c00000 */
[----:B------:R0:W1:Y:S02]  /*13f30*/  SHFL.BFLY P6, R107, R109, R108, R111 ;  /* 0x0c00006c6d6b7389 */ /* 0x00006400000c006f */
[----:B01----:R-:W-:Y:S05]  /*13f40*/  ENDCOLLECTIVE ;  /* 0x000000000000791b */ /* 0x003fea0003800000 */
.L_x_9707:
[----:B------:R-:W-:Y:S01]  /*13f50*/  HFMA2 R108, -RZ, RZ, 0, 4.76837158203125e-07 ;  /* 0x00000008ff6c7431 */ /* 0x000fe200000001ff */
[----:B------:R-:W-:-:S05]  /*13f60*/  MOV R103, R107 ;  /* 0x0000006b00677202 */ /* 0x000fca0000000f00 */
[----:B------:R-:W-:-:S04]  /*13f70*/  FADD.FTZ R103, R102, R103 ;  /* 0x0000006766677221 */ /* 0x000fc80000010000 */
[----:B------:R-:W-:-:S07]  /*13f80*/  IMAD.MOV.U32 R109, RZ, RZ, R103 ;  /* 0x000000ffff6d7224 */ /* 0x000fce00078e0067 */
[----:B------:R-:W-:Y:S05]  /*13f90*/  WARPSYNC.COLLECTIVE R106, `(.L_x_9708) ;  /* 0x000000006a087348 */ /* 0x000fea0003c00000 */
[----:B------:R0:W1:Y:S02]  /*13fa0*/  SHFL.BFLY P6, R107, R109, R108, R111 ;  /* 0x0c00006c6d6b7389 */ /* 0x00006400000c006f */
[----:B01----:R-:W-:Y:S05]  /*13fb0*/  ENDCOLLECTIVE ;  /* 0x000000000000791b */ /* 0x003fea0003800000 */
.L_x_9708:
[----:B------:R-:W-:Y:S02]  /*13fc0*/  IMAD.MOV.U32 R108, RZ, RZ, 0x10 ;  /* 0x00000010ff6c7424 */ /* 0x000fe400078e00ff */
[----:B------:R-:W-:-:S04]  /*13fd0*/  IMAD.MOV.U32 R104, RZ, RZ, R107 ;  /* 0x000000ffff687224 */ /* 0x000fc800078e006b */
[----:B------:R-:W-:-:S05]  /*13fe0*/  FADD.FTZ R104, R103, R104 ;  /* 0x0000006867687221 */ /* 0x000fca0000010000 */
[----:B------:R-:W-:-:S07]  /*13ff0*/  MOV R109, R104 ;  /* 0x00000068006d7202 */ /* 0x000fce0000000f00 */
[----:B------:R-:W-:Y:S05]  /*14000*/  WARPSYNC.COLLECTIVE R106, `(.L_x_9709) ;  /* 0x000000006a087348 */ /* 0x000fea0003c00000 */
[----:B------:R0:W1:Y:S02]  /*14010*/  SHFL.BFLY P6, R107, R109, R108, R111 ;  /* 0x0c00006c6d6b7389 */ /* 0x00006400000c006f */
[----:B01----:R-:W-:Y:S05]  /*14020*/  ENDCOLLECTIVE ;  /* 0x000000000000791b */ /* 0x003fea0003800000 */
.L_x_9709:
[----:B------:R-:W-:Y:S01]  /*14030*/  MOV R105, R107 ;  /* 0x0000006b00697202 */ /* 0x000fe20000000f00 */
[----:B------:R-:W-:Y:S06]  /*14040*/  BRA `(.L_x_9710) ;  /* 0xffffffec002c7947 */ /* 0x000fec000383ffff */
.L_x_9711:
        /* <DEDUP_REMOVED lines=11> */
.L_x_28760:


//--------------------- .text._ZN10layer_norm13ln_fwd_kernelINS_13Kernel_traitsI13__nv_bfloat16S2_fS2_fjLj768ELj1ELj4ELj1ELj16ENS_18Kernel_traits_baseILj768ES2_S2_fS2_fjLj128EEEEELb1ELb0ELb1ELb1EEEvNS_9FwdParamsE --------------------------
	.section	.text._ZN10layer_norm13ln_fwd_kernelINS_13Kernel_traitsI13__nv_bfloat16S2_fS2_fjLj768ELj1ELj4ELj1ELj16ENS_18Kernel_traits_baseILj768ES2_S2_fS2_fjLj128EEEEELb1ELb0ELb1ELb1EEEvNS_9FwdParamsE,"ax",@progbits
	.align	128
        .global         _ZN10layer_norm13ln_fwd_kernelINS_13Kernel_traitsI13__nv_bfloat16S2_fS2_fjLj768ELj1ELj4ELj1ELj16ENS_18Kernel_traits_baseILj768ES2_S2_fS2_fjLj128EEEEELb1ELb0ELb1ELb1EEEvNS_9FwdParamsE
        .type           _ZN10layer_norm13ln_fwd_kernelINS_13Kernel_traitsI13__nv_bfloat16S2_fS2_fjLj768ELj1ELj4ELj1ELj16ENS_18Kernel_traits_baseILj768ES2_S2_fS2_fjLj128EEEEELb1ELb0ELb1ELb1EEEvNS_9FwdParamsE,@function
        .size           _ZN10layer_norm13ln_fwd_kernelINS_13Kernel_traitsI13__nv_bfloat16S2_fS2_fjLj768ELj1ELj4ELj1ELj16ENS_18Kernel_traits_baseILj768ES2_S2_fS2_fjLj128EEEEELb1ELb0ELb1ELb1EEEvNS_9FwdParamsE,(.L_x_28761 - _ZN10layer_norm13ln_fwd_kernelINS_13Kernel_traitsI13__nv_bfloat16S2_fS2_fjLj768ELj1ELj4ELj1ELj16ENS_18Kernel_traits_baseILj768ES2_S2_fS2_fjLj128EEEEELb1ELb0ELb1ELb1EEEvNS_9FwdParamsE)
        .other          _ZN10layer_norm13ln_fwd_kernelINS_13Kernel_traitsI13__nv_bfloat16S2_fS2_fjLj768ELj1ELj4ELj1ELj16ENS_18Kernel_traits_baseILj768ES2_S2_fS2_fjLj128EEEEELb1ELb0ELb1ELb1EEEvNS_9FwdParamsE,@"STO_CUDA_ENTRY STV_DEFAULT"
_ZN10layer_norm13ln_fwd_kernelINS_13Kernel_traitsI13__nv_bfloat16S2_fS2_fjLj768ELj1ELj4ELj1ELj16ENS_18Kernel_traits_baseILj768ES2_S2_fS2_fjLj128EEEEELb1ELb0ELb1ELb1EEEvNS_9FwdParamsE:
.text._ZN10layer_norm13ln_fwd_kernelINS_13Kernel_traitsI13__nv_bfloat16S2_fS2_fjLj768ELj1ELj4ELj1ELj16ENS_18Kernel_traits_baseILj768ES2_S2_fS2_fjLj128EEEEELb1ELb0ELb1ELb1EEEvNS_9FwdParamsE:
[----:B------:R-:W-:Y:S01]  /*0000*/  LDC R1, c[0x0][0x37c] ;  /* 0x0000df00ff017b82 */ /* 0x000fe20000000800 */
[----:B------:R-:W0:Y:S01]  /*0010*/  S2R R90, SR_TID.X ;  /* 0x00000000005a7919 */ /* 0x000e220000002100 */
[----:B------:R-:W1:Y:S06]  /*0020*/  LDCU.64 UR4, c[0x0][0x438] ;  /* 0x00008700ff0477ac */ /* 0x000e6c0008000a00 */
[----:B------:R-:W2:Y:S01]  /*0030*/  LDC.64 R8, c[0x0][0x3d0] ;  /* 0x0000f400ff087b82 */ /* 0x000ea20000000a00 */
[----:B------:R-:W3:Y:S07]  /*0040*/  LDCU.64 UR8, c[0x0][0x358] ;  /* 0x00006b00ff0877ac */ /* 0x000eee0008000a00 */
[----:B------:R-:W4:Y:S08]  /*0050*/  LDC R99, c[0x0][0x458] ;  /* 0x00011600ff637b82 */ /* 0x000f300000000800 */
[----:B------:R-:W4:Y:S01]  /*0060*/  LDC R12, c[0x0][0x45c] ;  /* 0x00011700ff0c7b82 */ /* 0x000f220000000800 */
[----:B-1----:R-:W-:Y:S01]  /*0070*/  ISETP.NE.U32.AND P0, PT, RZ, UR4, PT ;  /* 0x00000004ff007c0c */ /* 0x002fe2000bf05070 */
[----:B------:R-:W1:Y:S03]  /*0080*/  LDCU.U8 UR4, c[0x0][0x464] ;  /* 0x00008c80ff0477ac */ /* 0x000e660008000000 */
[----:B------:R-:W-:Y:S01]  /*0090*/  ISETP.NE.AND.EX P0, PT, RZ, UR5, PT, P0 ;  /* 0x00000005ff007c0c */ /* 0x000fe2000bf05300 */
[----:B------:R-:W1:Y:S01]  /*00a0*/  LDCU.64 UR6, c[0x0][0x450] ;  /* 0x00008a00ff0677ac */ /* 0x000e620008000a00 */
[----:B------:R-:W4:Y:S01]  /*00b0*/  LDCU UR10, c[0x0][0x384] ;  /* 0x00007080ff0a77ac */ /* 0x000f220008000800 */
[----:B0-----:R-:W-:-:S10]  /*00c0*/  LOP3.LUT R92, R90, 0x1f, RZ, 0xc0, !PT ;  /* 0x0000001f5a5c7812 */ /* 0x001fd400078ec0ff */
[----:B------:R-:W0:Y:S01]  /*00d0*/  @P0 LDC.64 R10, c[0x0][0x438] ;  /* 0x00010e00ff0a0b82 */ /* 0x000e220000000a00 */
[----:B--2---:R-:W-:-:S05]  /*00e0*/  @P0 IMAD.WIDE.U32 R6, R92, 0x10, R8 ;  /* 0x000000105c060825 */ /* 0x004fca00078e0008 */
[----:B---3--:R-:W5:Y:S04]  /*00f0*/  @P0 LDG.E.128 R60, desc[UR8][R6.64+0x400] ;  /* 0x00040008063c0981 */ /* 0x008f68000c1e1d00 */
[----:B------:R-:W5:Y:S04]  /*0100*/  @P0 LDG.E.128 R56, desc[UR8][R6.64+0x200] ;  /* 0x0002000806380981 */ /* 0x000f68000c1e1d00 */
[----:B------:R0:W5:Y:S01]  /*0110*/  @P0 LDG.E.128 R52, desc[UR8][R6.64] ;  /* 0x0000000806340981 */ /* 0x000162000c1e1d00 */
[----:B-1----:R-:W-:Y:S01]  /*0120*/  ISETP.NE.AND P1, PT, RZ, UR4, PT ;  /* 0x00000004ff007c0c */ /* 0x002fe2000bf25270 */
[----:B------:R-:W-:-:S02]  /*0130*/  IMAD.U32 R2, RZ, RZ, UR6 ;  /* 0x00000006ff027e24 */ /* 0x000fc4000f8e00ff */
[----:B------:R-:W-:-:S10]  /*0140*/  IMAD.U32 R3, RZ, RZ, UR7 ;  /* 0x00000007ff037e24 */ /* 0x000fd4000f8e00ff */
[----:B----4-:R-:W-:Y:S01]  /*0150*/  @P1 MOV R4, R99 ;  /* 0x0000006300041202 */ /* 0x010fe20000000f00 */
[----:B------:R-:W-:Y:S01]  /*0160*/  @P1 IMAD.MOV.U32 R5, RZ, RZ, R12 ;  /* 0x000000ffff051224 */ /* 0x000fe200078e000c */
[----:B------:R-:W2:Y:S01]  /*0170*/  @P1 LDG.E.64 R2, desc[UR8][R2.64] ;  /* 0x0000000802021981 */ /* 0x000ea2000c1e1b00 */
[C---:B0-----:R-:W-:Y:S01]  /*0180*/  @P0 IMAD.WIDE.U32 R6, R92.reuse, 0x10, R10 ;  /* 0x000000105c060825 */ /* 0x041fe200078e000a */
[----:B------:R-:W0:Y:S03]  /*0190*/  S2UR UR5, SR_CTAID.X ;  /* 0x00000000000579c3 */ /* 0x000e260000002500 */
[----:B------:R-:W3:Y:S01]  /*01a0*/  @P1 LDG.E.64 R4, desc[UR8][R4.64] ;  /* 0x0000000804041981 */ /* 0x000ee2000c1e1b00 */
[----:B------:R-:W-:-:S03]  /*01b0*/  @!P0 IMAD.WIDE.U32 R8, R92, 0x10, R8 ;  /* 0x000000105c088825 */ /* 0x000fc600078e0008 */
[----:B------:R1:W5:Y:S01]  /*01c0*/  @P0 LDG.E.128 R48, desc[UR8][R6.64] ;  /* 0x0000000806300981 */ /* 0x000362000c1e1d00 */
[----:B------:R-:W3:Y:S03]  /*01d0*/  @P1 LDC R13, c[0x0][0x460] ;  /* 0x00011800ff0d1b82 */ /* 0x000ee60000000800 */
[----:B------:R1:W5:Y:S04]  /*01e0*/  @P0 LDG.E.128 R44, desc[UR8][R6.64+0x200] ;  /* 0x00020008062c0981 */ /* 0x000368000c1e1d00 */
[----:B------:R1:W5:Y:S04]  /*01f0*/  @P0 LDG.E.128 R40, desc[UR8][R6.64+0x400] ;  /* 0x0004000806280981 */ /* 0x000368000c1e1d00 */
[----:B------:R1:W5:Y:S04]  /*0200*/  @!P0 LDG.E.128 R60, desc[UR8][R8.64+0x400] ;  /* 0x00040008083c8981 */ /* 0x000368000c1e1d00 */
[----:B------:R1:W5:Y:S04]  /*0210*/  @!P0 LDG.E.128 R56, desc[UR8][R8.64+0x200] ;  /* 0x0002000808388981 */ /* 0x000368000c1e1d00 */
[----:B------:R1:W5:Y:S01]  /*0220*/  @!P0 LDG.E.128 R52, desc[UR8][R8.64] ;  /* 0x0000000808348981 */ /* 0x000362000c1e1d00 */
[----:B------:R-:W4:Y:S01]  /*0230*/  LDC R11, c[0x0][0x360] ;  /* 0x0000d800ff0b7b82 */ /* 0x000f220000000800 */
[----:B0-----:R-:W-:Y:S01]  /*0240*/  USHF.L.U32 UR4, UR5, 0x2, URZ ;  /* 0x0000000205047899 */ /* 0x001fe200080006ff */
[----:B------:R-:W-:-:S05]  /*0250*/  SHF.R.U32.HI R91, RZ, 0x5, R90 ;  /* 0x00000005ff5b7819 */ /* 0x000fca000001165a */
[----:B------:R-:W-:-:S04]  /*0260*/  LOP3.LUT R91, R91, UR4, RZ, 0xfc, !PT ;  /* 0x000000045b5b7c12 */ /* 0x000fc8000f8efcff */
[----:B------:R-:W-:Y:S02]  /*0270*/  ISETP.GE.AND P2, PT, R91, UR10, PT ;  /* 0x0000000a5b007c0c */ /* 0x000fe4000bf46270 */
[----:B--2---:R-:W-:Y:S02]  /*0280*/  @P1 R2UR UR6, R2 ;  /* 0x00000000020612ca */ /* 0x004fe400000e0000 */
[----:B------:R-:W-:Y:S02]  /*0290*/  @P1 R2UR UR7, R3 ;  /* 0x00000000030712ca */ /* 0x000fe400000e0000 */
[----:B---3--:R-:W-:Y:S01]  /*02a0*/  @P1 IADD3 R99, P3, PT, R4, R13, RZ ;  /* 0x0000000d04631210 */ /* 0x008fe20007f7e0ff */
[----:B----4-:R-:W-:-:S04]  /*02b0*/  IMAD R90, R11, UR5, R90 ;  /* 0x000000050b5a7c24 */ /* 0x010fc8000f8e025a */
[----:B------:R-:W-:Y:S02]  /*02c0*/  @P1 IMAD.X R12, RZ, RZ, R5, P3 ;  /* 0x000000ffff0c1224 */ /* 0x000fe400018e0605 */
[----:B-1----:R-:W-:Y:S06]  /*02d0*/  @P2 EXIT ;  /* 0x000000000000294d */ /* 0x002fec0003800000 */
[--C-:B------:R-:W-:Y:S01]  /*02e0*/  SHF.R.U64 R0, R99, 0x2, R12.reuse ;  /* 0x0000000263007819 */ /* 0x100fe2000000120c */
[----:B------:R-:W-:Y:S01]  /*02f0*/  IMAD.HI.U32 R3, R90, -0x326172a9, RZ ;  /* 0xcd9e8d575a037827 */ /* 0x000fe200078e00ff */
[----:B------:R-:W-:Y:S01]  /*0300*/  SHF.R.U32.HI R2, RZ, 0x2, R12 ;  /* 0x00000002ff027819 */ /* 0x000fe2000001160c */
[----:B------:R-:W-:Y:S01]  /*0310*/  UIADD3 UR4, UPT, UPT, UR7, -0x4498517b, URZ ;  /* 0xbb67ae8507047890 */ /* 0x000fe2000fffe0ff */
[----:B-----5:R-:W-:Y:S01]  /*0320*/  @!P0 CS2R R50, SRZ ;  /* 0x0000000000328805 */ /* 0x020fe2000001ff00 */
[----:B------:R-:W-:Y:S01]  /*0330*/  IMAD.HI.U32 R4, R0, -0x2daee0ad, RZ ;  /* 0xd2511f5300047827 */ /* 0x000fe200078e00ff */
[----:B------:R-:W-:Y:S01]  /*0340*/  LOP3.LUT R3, R2, UR6, R3, 0x96, !PT ;  /* 0x0000000602037c12 */ /* 0x000fe2000f8e9603 */
[----:B------:R-:W-:Y:S01]  /*0350*/  UIADD3 UR15, UPT, UPT, UR6, -0x61c88647, URZ ;  /* 0x9e3779b9060f7890 */ /* 0x000fe2000fffe0ff */
[----:B------:R-:W-:Y:S01]  /*0360*/  @!P0 CS2R R48, SRZ ;  /* 0x0000000000308805 */ /* 0x000fe2000001ff00 */
[----:B------:R-:W-:Y:S01]  /*0370*/  IMAD R8, R0, -0x2daee0ad, RZ ;  /* 0xd2511f5300087824 */ /* 0x000fe200078e02ff */
[----:B------:R-:W-:Y:S01]  /*0380*/  LOP3.LUT R4, R4, UR7, RZ, 0x3c, !PT ;  /* 0x0000000704047c12 */ /* 0x000fe2000f8e3cff */
[----:B------:R-:W-:Y:S01]  /*0390*/  IMAD.HI.U32 R7, R3, -0x2daee0ad, RZ ;  /* 0xd2511f5303077827 */ /* 0x000fe200078e00ff */
[----:B------:R-:W-:Y:S01]  /*03a0*/  UIADD3 UR16, UPT, UPT, UR6, 0x3c6ef372, URZ ;  /* 0x3c6ef37206107890 */ /* 0x000fe2000fffe0ff */
[----:B------:R-:W-:Y:S01]  /*03b0*/  @!P0 CS2R R46, SRZ ;  /* 0x00000000002e8805 */ /* 0x000fe2000001ff00 */
[----:B------:R-:W-:Y:S01]  /*03c0*/  UIADD3 UR17, UPT, UPT, UR7, 0x76cf5d0a, URZ ;  /* 0x76cf5d0a07117890 */ /* 0x000fe2000fffe0ff */
[----:B------:R-:W-:Y:S01]  /*03d0*/  IMAD R6, R90, -0x326172a9, RZ ;  /* 0xcd9e8d575a067824 */ /* 0x000fe200078e02ff */
[----:B------:R-:W-:Y:S01]  /*03e0*/  LOP3.LUT R7, R8, UR4, R7, 0x96, !PT ;  /* 0x0000000408077c12 */ /* 0x000fe2000f8e9607 */
[C---:B------:R-:W-:Y:S01]  /*03f0*/  IMAD.HI.U32 R5, R4.reuse, -0x326172a9, RZ ;  /* 0xcd9e8d5704057827 */ /* 0x040fe200078e00ff */
[----:B------:R-:W-:Y:S01]  /*0400*/  UIADD3 UR19, UPT, UPT, UR7, 0x32370b8f, URZ ;  /* 0x32370b8f07137890 */ /* 0x000fe2000fffe0ff */
[----:B------:R-:W-:Y:S01]  /*0410*/  @!P0 CS2R R44, SRZ ;  /* 0x00000000002c8805 */ /* 0x000fe2000001ff00 */
[----:B------:R-:W-:Y:S01]  /*0420*/  UIADD3 UR18, UPT, UPT, UR6, -0x255992d5, URZ ;  /* 0xdaa66d2b06127890 */ /* 0x000fe2000fffe0ff */
[----:B------:R-:W-:Y:S01]  /*0430*/  IMAD R9, R4, -0x326172a9, RZ ;  /* 0xcd9e8d5704097824 */ /* 0x000fe200078e02ff */
[----:B------:R-:W-:Y:S01]  /*0440*/  LOP3.LUT R5, R6, UR15, R5, 0x96, !PT ;  /* 0x0000000f06057c12 */ /* 0x000fe2000f8e9605 */
[----:B------:R-:W-:Y:S01]  /*0450*/  IMAD.HI.U32 R4, R7, -0x326172a9, RZ ;  /* 0xcd9e8d5707047827 */ /* 0x000fe200078e00ff */
[----:B------:R-:W-:Y:S01]  /*0460*/  UIADD3 UR20, UPT, UPT, UR6, 0x78dde6e4, URZ ;  /* 0x78dde6e406147890 */ /* 0x000fe2000fffe0ff */
[----:B------:R-:W-:Y:S01]  /*0470*/  @!P0 CS2R R42, SRZ ;  /* 0x00000000002a8805 */ /* 0x000fe2000001ff00 */
[----:B------:R-:W-:Y:S01]  /*0480*/  UIADD3 UR21, UPT, UPT, UR7, -0x126145ec, URZ ;  /* 0xed9eba1407157890 */ /* 0x000fe2000fffe0ff */
[----:B------:R-:W-:Y:S01]  /*0490*/  IMAD R6, R3, -0x2daee0ad, RZ ;  /* 0xd2511f5303067824 */ /* 0x000fe200078e02ff */
[----:B------:R-:W-:Y:S01]  /*04a0*/  LOP3.LUT R4, R9, UR16, R4, 0x96, !PT ;  /* 0x0000001009047c12 */ /* 0x000fe2000f8e9604 */
[C---:B------:R-:W-:Y:S01]  /*04b0*/  IMAD.HI.U32 R3, R5.reuse, -0x2daee0ad, RZ ;  /* 0xd2511f5305037827 */ /* 0x040fe200078e00ff */
[----:B------:R-:W-:Y:S01]  /*04c0*/  UIADD3 UR23, UPT, UPT, UR7, -0x56f99767, URZ ;  /* 0xa906689907177890 */ /* 0x000fe2000fffe0ff */
[----:B------:R-:W-:Y:S01]  /*04d0*/  @!P0 CS2R R40, SRZ ;  /* 0x0000000000288805 */ /* 0x000fe2000001ff00 */
[----:B------:R-:W-:Y:S01]  /*04e0*/  UIADD3 UR22, UPT, UPT, UR6, 0x1715609d, URZ ;  /* 0x1715609d06167890 */ /* 0x000fe2000fffe0ff */
[----:B------:R-:W-:Y:S01]  /*04f0*/  IMAD R9, R5, -0x2daee0ad, RZ ;  /* 0xd2511f5305097824 */ /* 0x000fe200078e02ff */
[----:B------:R-:W-:Y:S01]  /*0500*/  LOP3.LUT R3, R6, UR17, R3, 0x96, !PT ;  /* 0x0000001106037c12 */ /* 0x000fe2000f8e9603 */
[----:B------:R-:W-:Y:S01]  /*0510*/  IMAD.HI.U32 R8, R4, -0x2daee0ad, RZ ;  /* 0xd2511f5304087827 */ /* 0x000fe200078e00ff */
[----:B------:R-:W-:-:S03]  /*0520*/  UIADD3 UR24, UPT, UPT, UR6, -0x4ab325aa, URZ ;  /* 0xb54cda5606187890 */ /* 0x000fc6000fffe0ff */
[----:B------:R-:W-:Y:S01]  /*0530*/  HFMA2 R80, -RZ, RZ, 0, 0 ;  /* 0x00000000ff507431 */ /* 0x000fe200000001ff */
[----:B------:R-:W-:Y:S01]  /*0540*/  UIADD3 UR25, UPT, UPT, UR7, 0x646e171e, URZ ;  /* 0x646e171e07197890 */ /* 0x000fe2000fffe0ff */
[----:B------:R-:W-:Y:S01]  /*0550*/  IMAD R6, R7, -0x326172a9, RZ ;  /* 0xcd9e8d5707067824 */ /* 0x000fe200078e02ff */
[----:B------:R-:W-:Y:S01]  /*0560*/  LOP3.LUT R8, R9, UR19, R8, 0x96, !PT ;  /* 0x0000001309087c12 */ /* 0x000fe2000f8e9608 */
[C---:B------:R-:W-:Y:S01]  /*0570*/  IMAD.HI.U32 R5, R3.reuse, -0x326172a9, RZ ;  /* 0xcd9e8d5703057827 */ /* 0x040fe200078e00ff */
[----:B------:R-:W-:Y:S01]  /*0580*/  UIADD3 UR27, UPT, UPT, UR7, 0x1fd5c5a3, URZ ;  /* 0x1fd5c5a3071b7890 */ /* 0x000fe2000fffe0ff */
[----:B------:R-:W-:Y:S01]  /*0590*/  BSSY B0, `(.L_x_9712) ;  /* 0x0001240000007945 */ /* 0x000fe20003800000 */
[----:B------:R-:W-:Y:S01]  /*05a0*/  UIADD3 UR26, UPT, UPT, UR6, 0x5384540f, URZ ;  /* 0x5384540f061a7890 */ /* 0x000fe2000fffe0ff */
[----:B------:R-:W-:Y:S01]  /*05b0*/  IMAD R7, R4, -0x2daee0ad, RZ ;  /* 0xd2511f5304077824 */ /* 0x000fe200078e02ff */
[----:B------:R-:W-:Y:S01]  /*05c0*/  LOP3.LUT R5, R6, UR18, R5, 0x96, !PT ;  /* 0x0000001206057c12 */ /* 0x000fe2000f8e9605 */
[----:B------:R-:W-:Y:S01]  /*05d0*/  IMAD R6, R3, -0x326172a9, RZ ;  /* 0xcd9e8d5703067824 */ /* 0x000fe200078e02ff */
[----:B------:R-:W-:Y:S01]  /*05e0*/  UIADD3 UR28, UPT, UPT, UR6, -0xe443238, URZ ;  /* 0xf1bbcdc8061c7890 */ /* 0x000fe2000fffe0ff */
[----:B------:R-:W-:Y:S01]  /*05f0*/  IMAD.HI.U32 R3, R8, -0x326172a9, RZ ;  /* 0xcd9e8d5708037827 */ /* 0x000fe200078e00ff */
[----:B------:R-:W-:Y:S01]  /*0600*/  UIADD3 UR29, UPT, UPT, UR7, -0x24c28bd8, URZ ;  /* 0xdb3d7428071d7890 */ /* 0x000fe2000fffe0ff */
[----:B------:R-:W-:Y:S01]  /*0610*/  LOP3.LUT R99, R99, 0x3, RZ, 0xc0, !PT ;  /* 0x0000000363637812 */ /* 0x000fe200078ec0ff */
        /* <DEDUP_REMOVED lines=8> */
[----:B------:R-:W-:Y:S01]  /*06a0*/  PRMT R11, R60, 0x7632, R11 ;  /* 0x000076323c0b7816 */ /* 0x000fe2000000000b */
[----:B------:R-:W-:Y:S01]  /*06b0*/  IMAD.HI.U32 R6, R3, -0x2daee0ad, RZ ;  /* 0xd2511f5303067827 */ /* 0x000fe200078e00ff */
[----:B------:R-:W-:Y:S01]  /*06c0*/  PRMT R12, R47, 0x7632, R12 ;  /* 0x000076322f0c7816 */ /* 0x000fe2000000000c */
[----:B------:R-:W0:Y:S01]  /*06d0*/  LDCU UR10, c[0x0][0x404] ;  /* 0x00008080ff0a77ac */ /* 0x000e220008000800 */
[----:B------:R-:W-:Y:S01]  /*06e0*/  PRMT R13, R59, 0x7632, R13 ;  /* 0x000076323b0d7816 */ /* 0x000fe2000000000d */
[----:B------:R-:W-:Y:S01]  /*06f0*/  IMAD.HI.U32 R5, R4, -0x326172a9, RZ ;  /* 0xcd9e8d5704057827 */ /* 0x000fe200078e00ff */
[----:B------:R-:W-:Y:S01]  /*0700*/  LOP3.LUT R6, R7, UR23, R6, 0x96, !PT ;  /* 0x0000001707067c12 */ /* 0x000fe2000f8e9606 */
[----:B------:R-:W1:Y:S01]  /*0710*/  LDCU.U8 UR11, c[0x0][0x410] ;  /* 0x00008200ff0b77ac */ /* 0x000e620008000000 */
[----:B------:R-:W-:Y:S01]  /*0720*/  PRMT R14, R46, 0x7632, R14 ;  /* 0x000076322e0e7816 */ /* 0x000fe2000000000e */
[----:B------:R-:W-:Y:S01]  /*0730*/  IMAD R7, R4, -0x326172a9, RZ ;  /* 0xcd9e8d5704077824 */ /* 0x000fe200078e02ff */
[----:B------:R-:W-:Y:S01]  /*0740*/  LOP3.LUT R5, R8, UR22, R5, 0x96, !PT ;  /* 0x0000001608057c12 */ /* 0x000fe2000f8e9605 */
[----:B------:R-:W-:Y:S01]  /*0750*/  IMAD.HI.U32 R4, R6, -0x326172a9, RZ ;  /* 0xcd9e8d5706047827 */ /* 0x000fe200078e00ff */
[----:B------:R-:W-:Y:S01]  /*0760*/  PRMT R15, R58, 0x7632, R15 ;  /* 0x000076323a0f7816 */ /* 0x000fe2000000000f */
[----:B------:R-:W2:Y:S01]  /*0770*/  LDCU UR14, c[0x0][0x448] ;  /* 0x00008900ff0e77ac */ /* 0x000ea20008000800 */
[----:B------:R-:W-:Y:S01]  /*0780*/  PRMT R16, R45, 0x7632, R16 ;  /* 0x000076322d107816 */ /* 0x000fe20000000010 */
[----:B------:R-:W-:Y:S01]  /*0790*/  IMAD R8, R3, -0x2daee0ad, RZ ;  /* 0xd2511f5303087824 */ /* 0x000fe200078e02ff */
[----:B------:R-:W-:Y:S01]  /*07a0*/  LOP3.LUT R4, R7, UR24, R4, 0x96, !PT ;  /* 0x0000001807047c12 */ /* 0x000fe2000f8e9604 */
        /* <DEDUP_REMOVED lines=9> */
[----:B------:R-:W-:Y:S01]  /*0840*/  PRMT R72, R51, 0x7632, R72 ;  /* 0x0000763233487816 */ /* 0x000fe20000000048 */
[----:B------:R-:W-:Y:S01]  /*0850*/  IMAD R6, R6, -0x326172a9, RZ ;  /* 0xcd9e8d5706067824 */ /* 0x000fe200078e02ff */
        /* <DEDUP_REMOVED lines=27> */
[----:B------:R-:W-:Y:S02]  /*0a10*/  PRMT R5, R63, 0x7632, R5 ;  /* 0x000076323f057816 */ /* 0x000fe40000000005 */
[----:B01234-:R-:W-:-:S07]  /*0a20*/  PRMT R6, R42, 0x7632, R6 ;  /* 0x000076322a067816 */ /* 0x01ffce0000000006 */
.L_x_10059:
[----:B0-----:R-:W0:Y:S08]  /*0a30*/  LDC.64 R24, c[0x0][0x3f0] ;  /* 0x0000fc00ff187b82 */ /* 0x001e300000000a00 */
        /* <DEDUP_REMOVED lines=18> */
[----:B------:R-:W-:Y:S01]  /*0b60*/  MOV R96, UR7 ;  /* 0x0000000700607c02 */ /* 0x000fe20008000f00 */
[----:B------:R-:W-:Y:S01]  /*0b70*/  BSSY.RECONVERGENT B1, `(.L_x_9713) ;  /* 0x000057d000017945 */ /* 0x000fe20003800200 */
[----:B------:R-:W-:Y:S02]  /*0b80*/  ISETP.NE.AND.EX P0, PT, RZ, UR5, PT, P0 ;  /* 0x00000005ff007c0c */ /* 0x000fe4000bf05300 */
[----:B------:R-:W-:Y:S01]  /*0b90*/  SHF.R.S32.HI R25, RZ, 0x1f, R24 ;  /* 0x0000001fff197819 */ /* 0x000fe20000011418 */
[----:B------:R-:W-:-:S03]  /*0ba0*/  VIADD R96, R96, 0xbb67ae85 ;  /* 0xbb67ae8560607836 */ /* 0x000fc60000000000 */
[----:B------:R-:W-:-:S04]  /*0bb0*/  LEA.HI R25, R25, R24, RZ, 0x3 ;  /* 0x0000001819197211 */ /* 0x000fc800078f18ff */
[----:B------:R-:W-:Y:S02]  /*0bc0*/  LEA.HI.SX32 R109, R25, R92, 0x1d ;  /* 0x0000005c196d7211 */ /* 0x000fe400078feaff */
[----:B--2---:R-:W-:Y:S01]  /*0bd0*/  PRMT R28, R36, 0x7632, R28 ;  /* 0x00007632241c7816 */ /* 0x004fe2000000001c */
[----:B0-----:R-:W-:Y:S06]  /*0be0*/  @!P0 BRA `(.L_x_9714) ;  /* 0x0000002c00288947 */ /* 0x001fec0003800000 */
[----:B------:R-:W0:Y:S02]  /*0bf0*/  LDC.64 R20, c[0x0][0x3a0] ;  /* 0x0000e800ff147b82 */ /* 0x000e240000000a00 */
        /* <DEDUP_REMOVED lines=24> */
.L_x_9719:
        /* <DEDUP_REMOVED lines=13> */
.L_x_9721:
[----:B------:R-:W-:Y:S05]  /*0e50*/  BSYNC.RECONVERGENT B4 ;  /* 0x0000000000047941 */ /* 0x000fea0003800200 */
.L_x_9720:
        /* <DEDUP_REMOVED lines=42> */
.L_x_9718:
[----:B------:R-:W-:Y:S05]  /*1100*/  BSYNC.RECONVERGENT B3 ;  /* 0x0000000000037941 */ /* 0x000fea0003800200 */
.L_x_9717:
        /* <DEDUP_REMOVED lines=9> */
[----:B-----5:R-:W-:-:S07]  /*11a0*/  FADD.FTZ R32, R32, R21 ;  /* 0x0000001520207221 */ /* 0x020fce0000010000 */
.L_x_9716:
[----:B------:R-:W-:Y:S05]  /*11b0*/  BSYNC.RECONVERGENT B2 ;  /* 0x0000000000027941 */ /* 0x000fea0003800200 */
.L_x_9715:
        /* <DEDUP_REMOVED lines=20> */
.L_x_9726:
        /* <DEDUP_REMOVED lines=13> */
.L_x_9728:
[----:B------:R-:W-:Y:S05]  /*13d0*/  BSYNC.RECONVERGENT B4 ;  /* 0x0000000000047941 */ /* 0x000fea0003800200 */
.L_x_9727:
        /* <DEDUP_REMOVED lines=42> */
.L_x_9725:
[----:B------:R-:W-:Y:S05]  /*1680*/  BSYNC.RECONVERGENT B3 ;  /* 0x0000000000037941 */ /* 0x000fea0003800200 */
.L_x_9724:
        /* <DEDUP_REMOVED lines=10> */
[----:B-----5:R-:W-:-:S07]  /*1730*/  FADD.FTZ R33, R33, R22 ;  /* 0x0000001621217221 */ /* 0x020fce0000010000 */
.L_x_9723:
[----:B------:R-:W-:Y:S05]  /*1740*/  BSYNC.RECONVERGENT B2 ;  /* 0x0000000000027941 */ /* 0x000fea0003800200 */
.L_x_9722:
        /* <DEDUP_REMOVED lines=20> */
.L_x_9733:
        /* <DEDUP_REMOVED lines=13> */
.L_x_9735:
[----:B------:R-:W-:Y:S05]  /*1960*/  BSYNC.RECONVERGENT B4 ;  /* 0x0000000000047941 */ /* 0x000fea0003800200 */
.L_x_9734:
        /* <DEDUP_REMOVED lines=38> */
[----:B------:R-:W-:Y:S02]  /*1bd0*/  MOV R82, R22 ;  /* 0x0000001600527202 */ /* 0x000fe40000000f00 */
[----:B------:R-:W-:Y:S01]  /*1be0*/  LOP3.LUT R4, R24, UR30, R23, 0x96, !PT ;  /* 0x0000001e18047c12 */ /* 0x000fe2000f8e9617 */
[----:B------:R-:W-:Y:S01]  /*1bf0*/  IMAD.MOV.U32 R22, RZ, RZ, R66 ;  /* 0x000000ffff167224 */ /* 0x000fe200078e0042 */
[----:B------:R-:W-:-:S07]  /*1c00*/  LOP3.LUT R3, R20, UR31, R65, 0x96, !PT ;  /* 0x0000001f14037c12 */ /* 0x000fce000f8e9641 */
.L_x_9732:
[----:B------:R-:W-:Y:S05]  /*1c10*/  BSYNC.RECONVERGENT B3 ;  /* 0x0000000000037941 */ /* 0x000fea0003800200 */
.L_x_9731:
        /* <DEDUP_REMOVED lines=9> */
[----:B-----5:R-:W-:-:S07]  /*1cb0*/  FADD.FTZ R34, R34, R23 ;  /* 0x0000001722227221 */ /* 0x020fce0000010000 */
.L_x_9730:
[----:B------:R-:W-:Y:S05]  /*1cc0*/  BSYNC.RECONVERGENT B2 ;  /* 0x0000000000027941 */ /* 0x000fea0003800200 */
.L_x_9729:
        /* <DEDUP_REMOVED lines=20> */
.L_x_9740:
        /* <DEDUP_REMOVED lines=13> */
.L_x_9742:
[----:B------:R-:W-:Y:S05]  /*1ee0*/  BSYNC.RECONVERGENT B4 ;  /* 0x0000000000047941 */ /* 0x000fea0003800200 */
.L_x_9741:
        /* <DEDUP_REMOVED lines=43> */
.L_x_9739:
[----:B------:R-:W-:Y:S05]  /*21a0*/  BSYNC.RECONVERGENT B3 ;  /* 0x0000000000037941 */ /* 0x000fea0003800200 */
.L_x_9738:
[----:B------:R-:W-:Y:S02]  /*21b0*/  PRMT R23, R37, 0x7632, R23 ;  /* 0x0000763225177816 */ /* 0x000fe40000000017 */
        /* <DEDUP_REMOVED lines=10> */
.L_x_9737:
[----:B------:R-:W-:Y:S05]  /*2260*/  BSYNC.RECONVERGENT B2 ;  /* 0x0000000000027941 */ /* 0x000fea0003800200 */
.L_x_9736:
        /* <DEDUP_REMOVED lines=20> */
.L_x_9747:
        /* <DEDUP_REMOVED lines=13> */
.L_x_9749:
[----:B------:R-:W-:Y:S05]  /*2480*/  BSYNC.RECONVERGENT B4 ;  /* 0x0000000000047941 */ /* 0x000fea0003800200 */
.L_x_9748:
        /* <DEDUP_REMOVED lines=42> */
.L_x_9746:
[----:B------:R-:W-:Y:S05]  /*2730*/  BSYNC.RECONVERGENT B3 ;  /* 0x0000000000037941 */ /* 0x000fea0003800200 */
.L_x_9745:
        /* <DEDUP_REMOVED lines=10> */
.L_x_9744:
[----:B------:R-:W-:Y:S05]  /*27e0*/  BSYNC.RECONVERGENT B2 ;  /* 0x0000000000027941 */ /* 0x000fea0003800200 */
.L_x_9743:
        /* <DEDUP_REMOVED lines=20> */
.L_x_9754:
        /* <DEDUP_REMOVED lines=13> */
.L_x_9756:
[----:B------:R-:W-:Y:S05]  /*2a00*/  BSYNC.RECONVERGENT B4 ;  /* 0x0000000000047941 */ /* 0x000fea0003800200 */
.L_x_9755:
        /* <DEDUP_REMOVED lines=43> */
.L_x_9753:
[----:B------:R-:W-:Y:S05]  /*2cc0*/  BSYNC.RECONVERGENT B3 ;  /* 0x0000000000037941 */ /* 0x000fea0003800200 */
.L_x_9752:
[----:B------:R-:W-:Y:S02]  /*2cd0*/  PRMT R23, R38, 0x7632, R23 ;  /* 0x0000763226177816 */ /* 0x000fe40000000017 */
        /* <DEDUP_REMOVED lines=10> */
.L_x_9751:
[----:B------:R-:W-:Y:S05]  /*2d80*/  BSYNC.RECONVERGENT B2 ;  /* 0x0000000000027941 */ /* 0x000fea0003800200 */
.L_x_9750:
        /* <DEDUP_REMOVED lines=20> */
.L_x_9761:
        /* <DEDUP_REMOVED lines=13> */
.L_x_9763:
[----:B------:R-:W-:Y:S05]  /*2fa0*/  BSYNC.RECONVERGENT B4 ;  /* 0x0000000000047941 */ /* 0x000fea0003800200 */
.L_x_9762:
        /* <DEDUP_REMOVED lines=42> */
.L_x_9760:
[----:B------:R-:W-:Y:S05]  /*3250*/  BSYNC.RECONVERGENT B3 ;  /* 0x0000000000037941 */ /* 0x000fea0003800200 */
.L_x_9759:
        /* <DEDUP_REMOVED lines=10> */
.L_x_9758:
[----:B------:R-:W-:Y:S05]  /*3300*/  BSYNC.RECONVERGENT B2 ;  /* 0x0000000000027941 */ /* 0x000fea0003800200 */
.L_x_9757:
        /* <DEDUP_REMOVED lines=19> */
.L_x_9767:
        /* <DEDUP_REMOVED lines=13> */
.L_x_9769:
[----:B------:R-:W-:Y:S05]  /*3510*/  BSYNC.RECONVERGENT B3 ;  /* 0x0000000000037941 */ /* 0x000fea0003800200 */
.L_x_9768:
[----:B------:R-:W-:Y:S01]  /*3520*/  IMAD.WIDE.U32 R20, R90, -0x326172a9, RZ ;  /* 0xcd9e8d575a147825 */ /* 0x000fe200078e00ff */
[----:B------:R-:W-:-:S03]  /*3530*/  LOP3.LUT R22, R80, UR7, R25, 0x96, !PT ;  /* 0x0000000750167c12 */ /* 0x000fc6000f8e9619 */
[----:B------:R-:W-:Y:S01]  /*3540*/  IMAD.MOV.U32 R66, RZ, RZ, RZ ;  /* 0x000000ffff427224 */ /* 0x000fe200078e00ff */
        /* <DEDUP_REMOVED lines=38> */
[----:B------:R-:W-:-:S07]  /*37b0*/  IMAD.MOV.U32 R20, RZ, RZ, R64 ;  /* 0x000000ffff147224 */ /* 0x000fce00078e0040 */
.L_x_9766:
[----:B------:R-:W-:Y:S05]  /*37c0*/  BSYNC.RECONVERGENT B2 ;  /* 0x0000000000027941 */ /* 0x000fea0003800200 */
.L_x_9765:
[----:B------:R-:W-:Y:S01]  /*37d0*/  PRMT R21, R39, 0x7632, R21 ;  /* 0x0000763227157816 */ /* 0x000fe20000000015 */
        /* <DEDUP_REMOVED lines=9> */
[----:B-----5:R-:W-:Y:S01]  /*3870*/  FADD.FTZ R31, R31, R20 ;  /* 0x000000141f1f7221 */ /* 0x020fe20000010000 */
[----:B------:R-:W-:Y:S06]  /*3880*/  BRA `(.L_x_9764) ;  /* 0x0000002800ac7947 */ /* 0x000fec0003800000 */
.L_x_9714:
[----:B------:R-:W-:Y:S01]  /*3890*/  BSSY.RECONVERGENT B2, `(.L_x_9770) ;  /* 0x0000057000027945 */ /* 0x000fe20003800200 */
[----:B------:R-:W-:Y:S01]  /*38a0*/  IMAD.MOV.U32 R104, RZ, RZ, R102 ;  /* 0x000000ffff687224 */ /* 0x000fe200078e0066 */
[----:B------:R-:W-:Y:S01]  /*38b0*/  MOV R20, R99 ;  /* 0x0000006300147202 */ /* 0x000fe20000000f00 */
[----:B------:R-:W-:Y:S01]  /*38c0*/  IMAD.MOV.U32 R32, RZ, RZ, RZ ;  /* 0x000000ffff207224 */ /* 0x000fe200078e00ff */
        /* <DEDUP_REMOVED lines=17> */
.L_x_9774:
        /* <DEDUP_REMOVED lines=13> */
.L_x_9776:
[----:B------:R-:W-:Y:S05]  /*3ab0*/  BSYNC.RECONVERGENT B4 ;  /* 0x0000000000047941 */ /* 0x000fea0003800200 */
.L_x_9775:
        /* <DEDUP_REMOVED lines=42> */
.L_x_9773:
[----:B------:R-:W-:Y:S05]  /*3d60*/  BSYNC.RECONVERGENT B3 ;  /* 0x0000000000037941 */ /* 0x000fea0003800200 */
.L_x_9772:
[----:B------:R-:W-:Y:S01]  /*3d70*/  I2FP.F32.U32 R21, R21 ;  /* 0x0000001500157245 */ /* 0x000fe20000201000 */
[----:B------:R-:W-:Y:S02]  /*3d80*/  HFMA2 R22, -RZ, RZ, 0.1171875, 0 ;  /* 0x2f800000ff167431 */ /* 0x000fe400000001ff */
[----:B------:R-:W-:-:S03]  /*3d90*/  IMAD.U32 R23, R36, 0x10000, RZ ;  /* 0x0001000024177824 */ /* 0x000fc600078e00ff */
[----:B------:R-:W-:Y:S01]  /*3da0*/  FFMA.FTZ R21, R21, R22, 1.1641532182693481445e-10 ;  /* 0x2f00000015157423 */ /* 0x000fe20000010016 */
[----:B------:R-:W-:-:S04]  /*3db0*/  FMUL.FTZ R23, R23, UR13 ;  /* 0x0000000d17177c20 */ /* 0x000fc80008410000 */
[----:B------:R-:W-:Y:S01]  /*3dc0*/  FMUL.FTZ R23, R23, UR12 ;  /* 0x0000000c17177c20 */ /* 0x000fe20008410000 */
[----:B------:R-:W-:-:S04]  /*3dd0*/  FSETP.GTU.FTZ.AND P2, PT, R21, UR10, PT ;  /* 0x0000000a15007c0b */ /* 0x000fc8000bf5c000 */
[----:B------:R-:W-:Y:S02]  /*3de0*/  SEL R81, RZ, 0x1, P2 ;  /* 0x00000001ff517807 */ /* 0x000fe40001000000 */
[----:B------:R-:W-:-:S07]  /*3df0*/  FSEL R32, R23, RZ, !P2 ;  /* 0x000000ff17207208 */ /* 0x000fce0005000000 */
.L_x_9771:
[----:B------:R-:W-:Y:S05]  /*3e00*/  BSYNC.RECONVERGENT B2 ;  /* 0x0000000000027941 */ /* 0x000fea0003800200 */
.L_x_9770:
        /* <DEDUP_REMOVED lines=17> */
.L_x_9781:
        /* <DEDUP_REMOVED lines=13> */
.L_x_9783:
[----:B------:R-:W-:Y:S05]  /*3ff0*/  BSYNC.RECONVERGENT B4 ;  /* 0x0000000000047941 */ /* 0x000fea0003800200 */
.L_x_9782:
        /* <DEDUP_REMOVED lines=42> */
.L_x_9780:
[----:B------:R-:W-:Y:S05]  /*42a0*/  BSYNC.RECONVERGENT B3 ;  /* 0x0000000000037941 */ /* 0x000fea0003800200 */
.L_x_9779:
        /* <DEDUP_REMOVED lines=8> */
[----:B------:R-:W-:-:S07]  /*4330*/  FSEL R33, R28, RZ, !P2 ;  /* 0x000000ff1c217208 */ /* 0x000fce0005000000 */
.L_x_9778:
[----:B------:R-:W-:Y:S05]  /*4340*/  BSYNC.RECONVERGENT B2 ;  /* 0x0000000000027941 */ /* 0x000fea0003800200 */
.L_x_9777:
        /* <DEDUP_REMOVED lines=17> */
.L_x_9788:
        /* <DEDUP_REMOVED lines=13> */
.L_x_9790:
[----:B------:R-:W-:Y:S05]  /*4530*/  BSYNC.RECONVERGENT B4 ;  /* 0x0000000000047941 */ /* 0x000fea0003800200 */
.L_x_9789:
        /* <DEDUP_REMOVED lines=43> */
.L_x_9787:
[----:B------:R-:W-:Y:S05]  /*47f0*/  BSYNC.RECONVERGENT B3 ;  /* 0x0000000000037941 */ /* 0x000fea0003800200 */
.L_x_9786:
        /* <DEDUP_REMOVED lines=9> */
.L_x_9785:
[----:B------:R-:W-:Y:S05]  /*4890*/  BSYNC.RECONVERGENT B2 ;  /* 0x0000000000027941 */ /* 0x000fea0003800200 */
.L_x_9784:
        /* <DEDUP_REMOVED lines=17> */
.L_x_9795:
        /* <DEDUP_REMOVED lines=13> */
.L_x_9797:
[----:B------:R-:W-:Y:S05]  /*4a80*/  BSYNC.RECONVERGENT B4 ;  /* 0x0000000000047941 */ /* 0x000fea0003800200 */
.L_x_9796:
        /* <DEDUP_REMOVED lines=43> */
.L_x_9794:
[----:B------:R-:W-:Y:S05]  /*4d40*/  BSYNC.RECONVERGENT B3 ;  /* 0x0000000000037941 */ /* 0x000fea0003800200 */
.L_x_9793:
[----:B------:R-:W-:Y:S01]  /*4d50*/  I2FP.F32.U32 R20, R22 ;  /* 0x0000001600147245 */ /* 0x000fe20000201000 */
[----:B------:R-:W-:Y:S01]  /*4d60*/  IMAD.MOV.U32 R23, RZ, RZ, 0x2f800000 ;  /* 0x2f800000ff177424 */ /* 0x000fe200078e00ff */
[----:B------:R-:W-:-:S03]  /*4d70*/  PRMT R22, R37, 0x7632, R22 ;  /* 0x0000763225167816 */ /* 0x000fc60000000016 */
[----:B------:R-:W-:Y:S01]  /*4d80*/  FFMA.FTZ R20, R20, R23, 1.1641532182693481445e-10 ;  /* 0x2f00000014147423 */ /* 0x000fe20000010017 */
[----:B------:R-:W-:-:S04]  /*4d90*/  SHF.L.U32 R22, R22, 0x10, RZ ;  /* 0x0000001016167819 */ /* 0x000fc800000006ff */
[----:B------:R-:W-:Y:S01]  /*4da0*/  FSETP.GTU.FTZ.AND P2, PT, R20, UR10, PT ;  /* 0x0000000a14007c0b */ /* 0x000fe2000bf5c000 */
[----:B------:R-:W-:-:S03]  /*4db0*/  FMUL.FTZ R22, R22, UR13 ;  /* 0x0000000d16167c20 */ /* 0x000fc60008410000 */
[----:B------:R-:W-:Y:S01]  /*4dc0*/  SEL R85, RZ, 0x1, P2 ;  /* 0x00000001ff557807 */ /* 0x000fe20001000000 */
[----:B------:R-:W-:-:S05]  /*4dd0*/  FMUL.FTZ R22, R22, UR12 ;  /* 0x0000000c16167c20 */ /* 0x000fca0008410000 */
[----:B------:R-:W-:-:S07]  /*4de0*/  FSEL R35, R22, RZ, !P2 ;  /* 0x000000ff16237208 */ /* 0x000fce0005000000 */
.L_x_9792:
[----:B------:R-:W-:Y:S05]  /*4df0*/  BSYNC.RECONVERGENT B2 ;  /* 0x0000000000027941 */ /* 0x000fea0003800200 */
.L_x_9791:
        /* <DEDUP_REMOVED lines=17> */
.L_x_9802:
        /* <DEDUP_REMOVED lines=13> */
.L_x_9804:
[----:B------:R-:W-:Y:S05]  /*4fe0*/  BSYNC.RECONVERGENT B4 ;  /* 0x0000000000047941 */ /* 0x000fea0003800200 */
.L_x_9803:
        /* <DEDUP_REMOVED lines=43> */
.L_x_9801:
[----:B------:R-:W-:Y:S05]  /*52a0*/  BSYNC.RECONVERGENT B3 ;  /* 0x0000000000037941 */ /* 0x000fea0003800200 */
.L_x_9800:
        /* <DEDUP_REMOVED lines=9> */
.L_x_9799:
[----:B------:R-:W-:Y:S05]  /*5340*/  BSYNC.RECONVERGENT B2 ;  /* 0x0000000000027941 */ /* 0x000fea0003800200 */
.L_x_9798:
        /* <DEDUP_REMOVED lines=17> */
.L_x_9809:
        /* <DEDUP_REMOVED lines=13> */
.L_x_9811:
[----:B------:R-:W-:Y:S05]  /*5530*/  BSYNC.RECONVERGENT B4 ;  /* 0x0000000000047941 */ /* 0x000fea0003800200 */
.L_x_9810:
        /* <DEDUP_REMOVED lines=43> */
.L_x_9808:
[----:B------:R-:W-:Y:S05]  /*57f0*/  BSYNC.RECONVERGENT B3 ;  /* 0x0000000000037941 */ /* 0x000fea0003800200 */
.L_x_9807:
        /* <DEDUP_REMOVED lines=10> */
.L_x_9806:
[----:B------:R-:W-:Y:S05]  /*58a0*/  BSYNC.RECONVERGENT B2 ;  /* 0x0000000000027941 */ /* 0x000fea0003800200 */
.L_x_9805:
        /* <DEDUP_REMOVED lines=17> */
.L_x_9816:
        /* <DEDUP_REMOVED lines=13> */
.L_x_9818:
[----:B------:R-:W-:Y:S05]  /*5a90*/  BSYNC.RECONVERGENT B4 ;  /* 0x0000000000047941 */ /* 0x000fea0003800200 */
.L_x_9817:
        /* <DEDUP_REMOVED lines=43> */
.L_x_9815:
[----:B------:R-:W-:Y:S05]  /*5d50*/  BSYNC.RECONVERGENT B3 ;  /* 0x0000000000037941 */ /* 0x000fea0003800200 */
.L_x_9814:
        /* <DEDUP_REMOVED lines=9> */
.L_x_9813:
[----:B------:R-:W-:Y:S05]  /*5df0*/  BSYNC.RECONVERGENT B2 ;  /* 0x0000000000027941 */ /* 0x000fea0003800200 */
.L_x_9812:
        /* <DEDUP_REMOVED lines=16> */
.L_x_9821:
        /* <DEDUP_REMOVED lines=13> */
.L_x_9823:
[----:B------:R-:W-:Y:S05]  /*5fd0*/  BSYNC.RECONVERGENT B3 ;  /* 0x0000000000037941 */ /* 0x000fea0003800200 */
.L_x_9822:
        /* <DEDUP_REMOVED lines=43> */
.L_x_9820:
[----:B------:R-:W-:Y:S05]  /*6290*/  BSYNC.RECONVERGENT B2 ;  /* 0x0000000000027941 */ /* 0x000fea0003800200 */
.L_x_9819:
        /* <DEDUP_REMOVED lines=10> */
.L_x_9764:
[----:B------:R-:W-:Y:S05]  /*6340*/  BSYNC.RECONVERGENT B1 ;  /* 0x0000000000017941 */ /* 0x000fea0003800200 */
.L_x_9713:
[----:B------:R-:W0:Y:S01]  /*6350*/  LDC.64 R94, c[0x0][0x3a8] ;  /* 0x0000ea00ff5e7b82 */ /* 0x000e220000000a00 */
[----:B------:R-:W-:Y:S01]  /*6360*/  BSSY.RECONVERGENT B1, `(.L_x_9824) ;  /* 0x0000019000017945 */ /* 0x000fe20003800200 */
        /* <DEDUP_REMOVED lines=24> */
.L_x_9825:
[----:B------:R-:W-:Y:S05]  /*64f0*/  BSYNC.RECONVERGENT B1 ;  /* 0x0000000000017941 */ /* 0x000fea0003800200 */
.L_x_9824:
[----:B------:R-:W-:Y:S04]  /*6500*/  BSSY.RECONVERGENT B1, `(.L_x_9826) ;  /* 0x0000006000017945 */ /* 0x000fe80003800200 */
[----:B------:R-:W-:Y:S05]  /*6510*/  @!P1 BRA `(.L_x_9827) ;  /* 0x0000000000109947 */ /* 0x000fea0003800000 */
[----:B01----:R-:W0:Y:S01]  /*6520*/  LDC.64 R20, c[0x0][0x390] ;  /* 0x0000e400ff147b82 */ /* 0x003e220000000a00 */
[----:B------:R-:W-:-:S04]  /*6530*/  VIADD R23, R100, 0x20 ;  /* 0x0000002064177836 */ /* 0x000fc80000000000 */
[----:B0-----:R-:W-:-:S05]  /*6540*/  IMAD.WIDE.U32 R20, R23, 0x10, R20 ;  /* 0x0000001017147825 */ /* 0x001fca00078e0014 */
[----:B------:R2:W5:Y:S02]  /*6550*/  LDG.E.128 R36, desc[UR8][R20.64] ;  /* 0x0000000814247981 */ /* 0x000564000c1e1d00 */
.L_x_9827:
[----:B------:R-:W-:Y:S05]  /*6560*/  BSYNC.RECONVERGENT B1 ;  /* 0x0000000000017941 */ /* 0x000fea0003800200 */
.L_x_9826:
[----:B------:R-:W-:Y:S04]  /*6570*/  BSSY.RECONVERGENT B1, `(.L_x_9828) ;  /* 0x000057b000017945 */ /* 0x000fe80003800200 */
[----:B------:R-:W-:Y:S05]  /*6580*/  @!P0 BRA `(.L_x_9829) ;  /* 0x0000002c00308947 */ /* 0x000fea0003800000 */
[----:B------:R-:W3:Y:S01]  /*6590*/  LDC.64 R64, c[0x0][0x3a0] ;  /* 0x0000e800ff407b82 */ /* 0x000ee20000000a00 */
[----:B012---:R-:W-:-:S05]  /*65a0*/  IADD3 R21, PT, PT, R109, 0x20, RZ ;  /* 0x000000206d157810 */ /* 0x007fca0007ffe0ff */
[----:B---3--:R-:W-:-:S05]  /*65b0*/  IMAD.WIDE.U32 R64, R21, 0x20, R64 ;  /* 0x0000002015407825 */ /* 0x008fca00078e0040 */
[----:B------:R0:W5:Y:S04]  /*65c0*/  LDG.E.128 R24, desc[UR8][R64.64] ;  /* 0x0000000840187981 */ /* 0x000168000c1e1d00 */
[----:B------:R0:W5:Y:S01]  /*65d0*/  LDG.E.128 R20, desc[UR8][R64.64+0x10] ;  /* 0x0000100840147981 */ /* 0x000162000c1e1d00 */
[----:B------:R-:W-:Y:S01]  /*65e0*/  ISETP.GT.AND P2, PT, R97, RZ, PT ;  /* 0x000000ff6100720c */ /* 0x000fe20003f44270 */
[----:B------:R-:W-:-:S12]  /*65f0*/  BSSY.RECONVERGENT B2, `(.L_x_9830) ;  /* 0x0000057000027945 */ /* 0x000fd80003800200 */
[----:B------:R-:W-:Y:S02]  /*6600*/  @!P2 IMAD.MOV.U32 R102, RZ, RZ, R104 ;  /* 0x000000ffff66a224 */ /* 0x000fe400078e0068 */
[----:B------:R-:W-:Y:S01]  /*6610*/  @!P2 IMAD.MOV.U32 R67, RZ, RZ, R66 ;  /* 0x000000ffff43a224 */ /* 0x000fe200078e0042 */
[----:B0-----:R-:W-:Y:S06]  /*6620*/  @!P2 BRA `(.L_x_9831) ;  /* 0x00000004004ca947 */ /* 0x001fec0003800000 */
        /* <DEDUP_REMOVED lines=16> */
.L_x_9834:
        /* <DEDUP_REMOVED lines=13> */
.L_x_9836:
[----:B------:R-:W-:Y:S05]  /*6800*/  BSYNC.RECONVERGENT B4 ;  /* 0x0000000000047941 */ /* 0x000fea0003800200 */
.L_x_9835:
        /* <DEDUP_REMOVED lines=42> */
.L_x_9833:
[----:B------:R-:W-:Y:S05]  /*6ab0*/  BSYNC.RECONVERGENT B3 ;  /* 0x0000000000037941 */ /* 0x000fea0003800200 */
.L_x_9832:
        /* <DEDUP_REMOVED lines=10> */
.L_x_9831:
[----:B------:R-:W-:Y:S05]  /*6b60*/  BSYNC.RECONVERGENT B2 ;  /* 0x0000000000027941 */ /* 0x000fea0003800200 */
.L_x_9830:
        /* <DEDUP_REMOVED lines=20> */
.L_x_9841:
        /* <DEDUP_REMOVED lines=13> */
.L_x_9843:
[----:B------:R-:W-:Y:S05]  /*6d80*/  BSYNC.RECONVERGENT B4 ;  /* 0x0000000000047941 */ /* 0x000fea0003800200 */
.L_x_9842:
        /* <DEDUP_REMOVED lines=42> */
.L_x_9840:
[----:B------:R-:W-:Y:S05]  /*7030*/  BSYNC.RECONVERGENT B3 ;  /* 0x0000000000037941 */ /* 0x000fea0003800200 */
.L_x_9839:
        /* <DEDUP_REMOVED lines=11> */
.L_x_9838:
[----:B------:R-:W-:Y:S05]  /*70f0*/  BSYNC.RECONVERGENT B2 ;  /* 0x0000000000027941 */ /* 0x000fea0003800200 */
.L_x_9837:
        /* <DEDUP_REMOVED lines=20> */
.L_x_9848:
        /* <DEDUP_REMOVED lines=13> */
.L_x_9850:
[----:B------:R-:W-:Y:S05]  /*7310*/  BSYNC.RECONVERGENT B4 ;  /* 0x0000000000047941 */ /* 0x000fea0003800200 */
.L_x_9849:
        /* <DEDUP_REMOVED lines=42> */
.L_x_9847:
[----:B------:R-:W-:Y:S05]  /*75c0*/  BSYNC.RECONVERGENT B3 ;  /* 0x0000000000037941 */ /* 0x000fea0003800200 */
.L_x_9846:
        /* <DEDUP_REMOVED lines=10> */
.L_x_9845:
[----:B------:R-:W-:Y:S05]  /*7670*/  BSYNC.RECONVERGENT B2 ;  /* 0x0000000000027941 */ /* 0x000fea0003800200 */
.L_x_9844:
        /* <DEDUP_REMOVED lines=20> */
.L_x_9855:
        /* <DEDUP_REMOVED lines=13> */
.L_x_9857:
[----:B------:R-:W-:Y:S05]  /*7890*/  BSYNC.RECONVERGENT B4 ;  /* 0x0000000000047941 */ /* 0x000fea0003800200 */
.L_x_9856:
        /* <DEDUP_REMOVED lines=43> */
.L_x_9854:
[----:B------:R-:W-:Y:S05]  /*7b50*/  BSYNC.RECONVERGENT B3 ;  /* 0x0000000000037941 */ /* 0x000fea0003800200 */
.L_x_9853:
        /* <DEDUP_REMOVED lines=11> */
.L_x_9852:
[----:B------:R-:W-:Y:S05]  /*7c10*/  BSYNC.RECONVERGENT B2 ;  /* 0x0000000000027941 */ /* 0x000fea0003800200 */
.L_x_9851:
        /* <DEDUP_REMOVED lines=20> */
.L_x_9862:
        /* <DEDUP_REMOVED lines=13> */
.L_x_9864:
[----:B------:R-:W-:Y:S05]  /*7e30*/  BSYNC.RECONVERGENT B4 ;  /* 0x0000000000047941 */ /* 0x000fea0003800200 */
.L_x_9863:
        /* <DEDUP_REMOVED lines=42> */
.L_x_9861:
[----:B------:R-:W-:Y:S05]  /*80e0*/  BSYNC.RECONVERGENT B3 ;  /* 0x0000000000037941 */ /* 0x000fea0003800200 */
.L_x_9860:
        /* <DEDUP_REMOVED lines=10> */
.L_x_9859:
[----:B------:R-:W-:Y:S05]  /*8190*/  BSYNC.RECONVERGENT B2 ;  /* 0x0000000000027941 */ /* 0x000fea0003800200 */
.L_x_9858:
        /* <DEDUP_REMOVED lines=20> */
.L_x_9869:
        /* <DEDUP_REMOVED lines=13> */
.L_x_9871:
[----:B------:R-:W-:Y:S05]  /*83b0*/  BSYNC.RECONVERGENT B4 ;  /* 0x0000000000047941 */ /* 0x000fea0003800200 */
.L_x_9870:
        /* <DEDUP_REMOVED lines=43> */
.L_x_9868:
[----:B------:R-:W-:Y:S05]  /*8670*/  BSYNC.RECONVERGENT B3 ;  /* 0x0000000000037941 */ /* 0x000fea0003800200 */
.L_x_9867:
        /* <DEDUP_REMOVED lines=11> */
.L_x_9866:
[----:B------:R-:W-:Y:S05]  /*8730*/  BSYNC.RECONVERGENT B2 ;  /* 0x0000000000027941 */ /* 0x000fea0003800200 */
.L_x_9865:
        /* <DEDUP_REMOVED lines=20> */
.L_x_9876:
        /* <DEDUP_REMOVED lines=13> */
.L_x_9878:
[----:B------:R-:W-:Y:S05]  /*8950*/  BSYNC.RECONVERGENT B4 ;  /* 0x0000000000047941 */ /* 0x000fea0003800200 */
.L_x_9877:
        /* <DEDUP_REMOVED lines=42> */
.L_x_9875:
[----:B------:R-:W-:Y:S05]  /*8c00*/  BSYNC.RECONVERGENT B3 ;  /* 0x0000000000037941 */ /* 0x000fea0003800200 */
.L_x_9874:
        /* <DEDUP_REMOVED lines=10> */
.L_x_9873:
[----:B------:R-:W-:Y:S05]  /*8cb0*/  BSYNC.RECONVERGENT B2 ;  /* 0x0000000000027941 */ /* 0x000fea0003800200 */
.L_x_9872:
        /* <DEDUP_REMOVED lines=19> */
.L_x_9882:
        /* <DEDUP_REMOVED lines=13> */
.L_x_9884:
[----:B------:R-:W-:Y:S05]  /*8ec0*/  BSYNC.RECONVERGENT B3 ;  /* 0x0000000000037941 */ /* 0x000fea0003800200 */
.L_x_9883:
        /* <DEDUP_REMOVED lines=43> */
.L_x_9881:
[----:B------:R-:W-:Y:S05]  /*9180*/  BSYNC.RECONVERGENT B2 ;  /* 0x0000000000027941 */ /* 0x000fea0003800200 */
.L_x_9880:
        /* <DEDUP_REMOVED lines=12> */
.L_x_9829:
[----:B------:R-:W-:Y:S01]  /*9250*/  BSSY.RECONVERGENT B2, `(.L_x_9885) ;  /* 0x0000058000027945 */ /* 0x000fe20003800200 */
[----:B------:R-:W-:Y:S01]  /*9260*/  IMAD.MOV.U32 R108, RZ, RZ, R104 ;  /* 0x000000ffff6c7224 */ /* 0x000fe200078e0068 */
[----:B012---:R-:W-:Y:S01]  /*9270*/  MOV R20, R66 ;  /* 0x0000004200147202 */ /* 0x007fe20000000f00 */
        /* <DEDUP_REMOVED lines=18> */
.L_x_9889:
        /* <DEDUP_REMOVED lines=13> */
.L_x_9891:
[----:B------:R-:W-:Y:S05]  /*9470*/  BSYNC.RECONVERGENT B4 ;  /* 0x0000000000047941 */ /* 0x000fea0003800200 */
.L_x_9890:
        /* <DEDUP_REMOVED lines=43> */
.L_x_9888:
[----:B------:R-:W-:Y:S05]  /*9730*/  BSYNC.RECONVERGENT B3 ;  /* 0x0000000000037941 */ /* 0x000fea0003800200 */
.L_x_9887:
        /* <DEDUP_REMOVED lines=9> */
.L_x_9886:
[----:B------:R-:W-:Y:S05]  /*97d0*/  BSYNC.RECONVERGENT B2 ;  /* 0x0000000000027941 */ /* 0x000fea0003800200 */
.L_x_9885:
        /* <DEDUP_REMOVED lines=17> */
.L_x_9896:
        /* <DEDUP_REMOVED lines=13> */
.L_x_9898:
[----:B------:R-:W-:Y:S05]  /*99c0*/  BSYNC.RECONVERGENT B4 ;  /* 0x0000000000047941 */ /* 0x000fea0003800200 */
.L_x_9897:
        /* <DEDUP_REMOVED lines=42> */
.L_x_9895:
[----:B------:R-:W-:Y:S05]  /*9c70*/  BSYNC.RECONVERGENT B3 ;  /* 0x0000000000037941 */ /* 0x000fea0003800200 */
.L_x_9894:
        /* <DEDUP_REMOVED lines=10> */
.L_x_9893:
[----:B------:R-:W-:Y:S05]  /*9d20*/  BSYNC.RECONVERGENT B2 ;  /* 0x0000000000027941 */ /* 0x000fea0003800200 */
.L_x_9892:
        /* <DEDUP_REMOVED lines=17> */
.L_x_9903:
        /* <DEDUP_REMOVED lines=13> */
.L_x_9905:
[----:B------:R-:W-:Y:S05]  /*9f10*/  BSYNC.RECONVERGENT B4 ;  /* 0x0000000000047941 */ /* 0x000fea0003800200 */
.L_x_9904:
        /* <DEDUP_REMOVED lines=43> */
.L_x_9902:
[----:B------:R-:W-:Y:S05]  /*a1d0*/  BSYNC.RECONVERGENT B3 ;  /* 0x0000000000037941 */ /* 0x000fea0003800200 */
.L_x_9901:
        /* <DEDUP_REMOVED lines=9> */
.L_x_9900:
[----:B------:R-:W-:Y:S05]  /*a270*/  BSYNC.RECONVERGENT B2 ;  /* 0x0000000000027941 */ /* 0x000fea0003800200 */
.L_x_9899:
        /* <DEDUP_REMOVED lines=17> */
.L_x_9910:
        /* <DEDUP_REMOVED lines=13> */
.L_x_9912:
[----:B------:R-:W-:Y:S05]  /*a460*/  BSYNC.RECONVERGENT B4 ;  /* 0x0000000000047941 */ /* 0x000fea0003800200 */
.L_x_9911:
        /* <DEDUP_REMOVED lines=43> */
.L_x_9909:
[----:B------:R-:W-:Y:S05]  /*a720*/  BSYNC.RECONVERGENT B3 ;  /* 0x0000000000037941 */ /* 0x000fea0003800200 */
.L_x_9908:
        /* <DEDUP_REMOVED lines=10> */
.L_x_9907:
[----:B------:R-:W-:Y:S05]  /*a7d0*/  BSYNC.RECONVERGENT B2 ;  /* 0x0000000000027941 */ /* 0x000fea0003800200 */
.L_x_9906:
        /* <DEDUP_REMOVED lines=17> */
.L_x_9917:
        /* <DEDUP_REMOVED lines=13> */
.L_x_9919:
[----:B------:R-:W-:Y:S05]  /*a9c0*/  BSYNC.RECONVERGENT B4 ;  /* 0x0000000000047941 */ /* 0x000fea0003800200 */
.L_x_9918:
        /* <DEDUP_REMOVED lines=43> */
.L_x_9916:
[----:B------:R-:W-:Y:S05]  /*ac80*/  BSYNC.RECONVERGENT B3 ;  /* 0x0000000000037941 */ /* 0x000fea0003800200 */
.L_x_9915:
        /* <DEDUP_REMOVED lines=9> */
.L_x_9914:
[----:B------:R-:W-:Y:S05]  /*ad20*/  BSYNC.RECONVERGENT B2 ;  /* 0x0000000000027941 */ /* 0x000fea0003800200 */
.L_x_9913:
        /* <DEDUP_REMOVED lines=17> */
.L_x_9924:
        /* <DEDUP_REMOVED lines=13> */
.L_x_9926:
[----:B------:R-:W-:Y:S05]  /*af10*/  BSYNC.RECONVERGENT B4 ;  /* 0x0000000000047941 */ /* 0x000fea0003800200 */
.L_x_9925:
[----:B------:R-:W-:Y:S01]  /*af20*/  IMAD.WIDE.U32 R64, R90, -0x326172a9, RZ ;  /* 0xcd9e8d575a407825 */ /* 0x000fe200078e00ff */
[----:B------:R-:W-:-:S03]  /*af30*/  LOP3.LUT R22, R80, UR7, R69, 0x96, !PT ;  /* 0x0000000750167c12 */ /* 0x000fc6000f8e9645 */
[----:B------:R-:W-:Y:S01]  /*af40*/  IMAD.MOV.U32 R21, RZ, RZ, R108 ;  /* 0x000000ffff157224 */ /* 0x000fe200078e006c */
        /* <DEDUP_REMOVED lines=40> */
.L_x_9923:
[----:B------:R-:W-:Y:S05]  /*b1d0*/  BSYNC.RECONVERGENT B3 ;  /* 0x0000000000037941 */ /* 0x000fea0003800200 */
.L_x_9922:
        /* <DEDUP_REMOVED lines=10> */
.L_x_9921:
[----:B------:R-:W-:Y:S05]  /*b280*/  BSYNC.RECONVERGENT B2 ;  /* 0x0000000000027941 */ /* 0x000fea0003800200 */
.L_x_9920:
        /* <DEDUP_REMOVED lines=17> */
.L_x_9931:
        /* <DEDUP_REMOVED lines=13> */
.L_x_9933:
[----:B------:R-:W-:Y:S05]  /*b470*/  BSYNC.RECONVERGENT B4 ;  /* 0x0000000000047941 */ /* 0x000fea0003800200 */
.L_x_9932:
        /* <DEDUP_REMOVED lines=43> */
.L_x_9930:
[----:B------:R-:W-:Y:S05]  /*b730*/  BSYNC.RECONVERGENT B3 ;  /* 0x0000000000037941 */ /* 0x000fea0003800200 */
.L_x_9929:
        /* <DEDUP_REMOVED lines=9> */
.L_x_9928:
[----:B------:R-:W-:Y:S05]  /*b7d0*/  BSYNC.RECONVERGENT B2 ;  /* 0x0000000000027941 */ /* 0x000fea0003800200 */
.L_x_9927:
        /* <DEDUP_REMOVED lines=16> */
.L_x_9936:
        /* <DEDUP_REMOVED lines=13> */
.L_x_9938:
[----:B------:R-:W-:Y:S05]  /*b9b0*/  BSYNC.RECONVERGENT B3 ;  /* 0x0000000000037941 */ /* 0x000fea0003800200 */
.L_x_9937:
        /* <DEDUP_REMOVED lines=43> */
.L_x_9935:
[----:B------:R-:W-:Y:S05]  /*bc70*/  BSYNC.RECONVERGENT B2 ;  /* 0x0000000000027941 */ /* 0x000fea0003800200 */
.L_x_9934:
        /* <DEDUP_REMOVED lines=10> */
.L_x_9879:
[----:B------:R-:W-:Y:S05]  /*bd20*/  BSYNC.RECONVERGENT B1 ;  /* 0x0000000000017941 */ /* 0x000fea0003800200 */
.L_x_9828:
[----:B------:R-:W-:Y:S01]  /*bd30*/  IADD3 R65, PT, PT, R109, 0x20, RZ ;  /* 0x000000206d417810 */ /* 0x000fe20007ffe0ff */
[----:B------:R-:W-:Y:S01]  /*bd40*/  BSSY.RECONVERGENT B1, `(.L_x_9939) ;  /* 0x000001b000017945 */ /* 0x000fe20003800200 */
[----:B------:R-:W-:-:S03]  /*bd50*/  VIADD R107, R100, 0x40 ;  /* 0x00000040646b7836 */ /* 0x000fc60000000000 */
[----:B------:R-:W-:-:S05]  /*bd60*/  IMAD.WIDE.U32 R64, R65, 0x20, R94 ;  /* 0x0000002041407825 */ /* 0x000fca00078e005e */
[----:B-----5:R0:W-:Y:S04]  /*bd70*/  STG.E.128 desc[UR8][R64.64], R24 ;  /* 0x0000001840007986 */ /* 0x0201e8000c101d08 */
[----:B------:R0:W-:Y:S01]  /*bd80*/  STG.E.128 desc[UR8][R64.64+0x10], R20 ;  /* 0x0000101440007986 */ /* 0x0001e2000c101d08 */
[----:B------:R-:W-:Y:S05]  /*bd90*/  @!P1 BRA `(.L_x_9940) ;  /* 0x0000000000549947 */ /* 0x000fea0003800000 */
[----:B------:R-:W-:Y:S01]  /*bda0*/  SHF.L.U32 R67, R88, 0x10, RZ ;  /* 0x0000001058437819 */ /* 0x000fe200000006ff */
[----:B0-----:R-:W0:Y:S01]  /*bdb0*/  LDC.64 R64, c[0x0][0x3b0] ;  /* 0x0000ec00ff407b82 */ /* 0x001e220000000a00 */
        /* <DEDUP_REMOVED lines=19> */
.L_x_9940:
[----:B------:R-:W-:Y:S05]  /*bef0*/  BSYNC.RECONVERGENT B1 ;  /* 0x0000000000017941 */ /* 0x000fea0003800200 */
.L_x_9939:
[----:B------:R-:W-:Y:S04]  /*bf00*/  BSSY.RECONVERGENT B1, `(.L_x_9941) ;  /* 0x0000005000017945 */ /* 0x000fe80003800200 */
[----:B------:R-:W-:Y:S05]  /*bf10*/  @!P1 BRA `(.L_x_9942) ;  /* 0x00000000000c9947 */ /* 0x000fea0003800000 */
[----:B------:R-:W2:Y:S02]  /*bf20*/  LDC.64 R36, c[0x0][0x390] ;  /* 0x0000e400ff247b82 */ /* 0x000ea40000000a00 */
[----:B--2---:R-:W-:-:S06]  /*bf30*/  IMAD.WIDE.U32 R36, R107, 0x10, R36 ;  /* 0x000000106b247825 */ /* 0x004fcc00078e0024 */
[----:B------:R-:W5:Y:S02]  /*bf40*/  LDG.E.128 R36, desc[UR8][R36.64] ;  /* 0x0000000824247981 */ /* 0x000f64000c1e1d00 */
.L_x_9942:
[----:B------:R-:W-:Y:S05]  /*bf50*/  BSYNC.RECONVERGENT B1 ;  /* 0x0000000000017941 */ /* 0x000fea0003800200 */
.L_x_9941:
[----:B------:R-:W-:Y:S01]  /*bf60*/  BSSY.RECONVERGENT B1, `(.L_x_9943) ;  /* 0x000057d000017945 */ /* 0x000fe20003800200 */
[----:B------:R-:W-:-:S03]  /*bf70*/  IADD3 R109, PT, PT, R109, 0x40, RZ ;  /* 0x000000406d6d7810 */ /* 0x000fc60007ffe0ff */
[----:B------:R-:W-:Y:S05]  /*bf80*/  @!P0 BRA `(.L_x_9944) ;  /* 0x0000002c00388947 */ /* 0x000fea0003800000 */
[----:B------:R-:W2:Y:S02]  /*bf90*/  LDC.64 R100, c[0x0][0x3a0] ;  /* 0x0000e800ff647b82 */ /* 0x000ea40000000a00 */
[----:B--2---:R-:W-:-:S05]  /*bfa0*/  IMAD.WIDE.U32 R100, R109, 0x20, R100 ;  /* 0x000000206d647825 */ /* 0x004fca00078e0064 */
[----:B------:R2:W5:Y:S04]  /*bfb0*/  LDG.E.128 R68, desc[UR8][R100.64] ;  /* 0x0000000864447981 */ /* 0x000568000c1e1d00 */
[----:B01----:R2:W5:Y:S01]  /*bfc0*/  LDG.E.128 R64, desc[UR8][R100.64+0x10] ;  /* 0x0000100864407981 */ /* 0x003562000c1e1d00 */
[----:B------:R-:W-:Y:S01]  /*bfd0*/  ISETP.GT.AND P0, PT, R97, RZ, PT ;  /* 0x000000ff6100720c */ /* 0x000fe20003f04270 */
[----:B------:R-:W-:-:S12]  /*bfe0*/  BSSY.RECONVERGENT B2, `(.L_x_9945) ;  /* 0x0000058000027945 */ /* 0x000fd80003800200 */
[----:B------:R-:W-:Y:S01]  /*bff0*/  @!P0 IMAD.MOV.U32 R106, RZ, RZ, R108 ;  /* 0x000000ffff6a8224 */ /* 0x000fe200078e006c */
[----:B------:R-:W-:Y:S01]  /*c000*/  @!P0 MOV R102, R99 ;  /* 0x0000006300668202 */ /* 0x000fe20000000f00 */
[----:B--2---:R-:W-:Y:S06]  /*c010*/  @!P0 BRA `(.L_x_9946) ;  /* 0x0000000400508947 */ /* 0x004fec0003800000 */
        /* <DEDUP_REMOVED lines=16> */
.L_x_9949:
        /* <DEDUP_REMOVED lines=13> */
.L_x_9951:
[----:B------:R-:W-:Y:S05]  /*c1f0*/  BSYNC.RECONVERGENT B4 ;  /* 0x0000000000047941 */ /* 0x000fea0003800200 */
.L_x_9950:
        /* <DEDUP_REMOVED lines=43> */
.L_x_9948:
[----:B------:R-:W-:Y:S05]  /*c4b0*/  BSYNC.RECONVERGENT B3 ;  /* 0x0000000000037941 */ /* 0x000fea0003800200 */
.L_x_9947:
        /* <DEDUP_REMOVED lines=10> */
.L_x_9946:
[----:B------:R-:W-:Y:S05]  /*c560*/  BSYNC.RECONVERGENT B2 ;  /* 0x0000000000027941 */ /* 0x000fea0003800200 */
.L_x_9945:
        /* <DEDUP_REMOVED lines=20> */
.L_x_9956:
        /* <DEDUP_REMOVED lines=13> */
.L_x_9958:
[----:B------:R-:W-:Y:S05]  /*c780*/  BSYNC.RECONVERGENT B4 ;  /* 0x0000000000047941 */ /* 0x000fea0003800200 */
.L_x_9957:
        /* <DEDUP_REMOVED lines=42> */
.L_x_9955:
[----:B------:R-:W-:Y:S05]  /*ca30*/  BSYNC.RECONVERGENT B3 ;  /* 0x0000000000037941 */ /* 0x000fea0003800200 */
.L_x_9954:
        /* <DEDUP_REMOVED lines=11> */
.L_x_9953:
[----:B------:R-:W-:Y:S05]  /*caf0*/  BSYNC.RECONVERGENT B2 ;  /* 0x0000000000027941 */ /* 0x000fea0003800200 */
.L_x_9952:
        /* <DEDUP_REMOVED lines=20> */
.L_x_9963:
        /* <DEDUP_REMOVED lines=13> */
.L_x_9965:
[----:B------:R-:W-:Y:S05]  /*cd10*/  BSYNC.RECONVERGENT B4 ;  /* 0x0000000000047941 */ /* 0x000fea0003800200 */
.L_x_9964:
[----:B------:R-:W-:Y:S01]  /*cd20*/  IMAD.WIDE.U32 R102, R90, -0x326172a9, RZ ;  /* 0xcd9e8d575a667825 */ /* 0x000fe200078e00ff */
[----:B------:R-:W-:Y:S02]  /*cd30*/  LOP3.LUT R100, R80, UR7, R111, 0x96, !PT ;  /* 0x0000000750647c12 */ /* 0x000fe4000f8e966f */
[----:B------:R-:W-:Y:S02]  /*cd40*/  MOV R84, R97 ;  /* 0x0000006100547202 */ /* 0x000fe40000000f00 */
        /* <DEDUP_REMOVED lines=40> */
.L_x_9962:
[----:B------:R-:W-:Y:S05]  /*cfd0*/  BSYNC.RECONVERGENT B3 ;  /* 0x0000000000037941 */ /* 0x000fea0003800200 */
.L_x_9961:
        /* <DEDUP_REMOVED lines=10> */
.L_x_9960:
[----:B------:R-:W-:Y:S05]  /*d080*/  BSYNC.RECONVERGENT B2 ;  /* 0x0000000000027941 */ /* 0x000fea0003800200 */
.L_x_9959:
        /* <DEDUP_REMOVED lines=20> */
.L_x_9970:
        /* <DEDUP_REMOVED lines=13> */
.L_x_9972:
[----:B------:R-:W-:Y:S05]  /*d2a0*/  BSYNC.RECONVERGENT B4 ;  /* 0x0000000000047941 */ /* 0x000fea0003800200 */
.L_x_9971:
        /* <DEDUP_REMOVED lines=43> */
.L_x_9969:
[----:B------:R-:W-:Y:S05]  /*d560*/  BSYNC.RECONVERGENT B3 ;  /* 0x0000000000037941 */ /* 0x000fea0003800200 */
.L_x_9968:
        /* <DEDUP_REMOVED lines=11> */
.L_x_9967:
[----:B------:R-:W-:Y:S05]  /*d620*/  BSYNC.RECONVERGENT B2 ;  /* 0x0000000000027941 */ /* 0x000fea0003800200 */
.L_x_9966:
        /* <DEDUP_REMOVED lines=20> */
.L_x_9977:
        /* <DEDUP_REMOVED lines=13> */
.L_x_9979:
[----:B------:R-:W-:Y:S05]  /*d840*/  BSYNC.RECONVERGENT B4 ;  /* 0x0000000000047941 */ /* 0x000fea0003800200 */
.L_x_9978:
        /* <DEDUP_REMOVED lines=43> */
.L_x_9976:
[----:B------:R-:W-:Y:S05]  /*db00*/  BSYNC.RECONVERGENT B3 ;  /* 0x0000000000037941 */ /* 0x000fea0003800200 */
.L_x_9975:
        /* <DEDUP_REMOVED lines=10> */
.L_x_9974:
[----:B------:R-:W-:Y:S05]  /*dbb0*/  BSYNC.RECONVERGENT B2 ;  /* 0x0000000000027941 */ /* 0x000fea0003800200 */
.L_x_9973:
        /* <DEDUP_REMOVED lines=20> */
.L_x_9984:
        /* <DEDUP_REMOVED lines=13> */
.L_x_9986:
[----:B------:R-:W-:Y:S05]  /*ddd0*/  BSYNC.RECONVERGENT B4 ;  /* 0x0000000000047941 */ /* 0x000fea0003800200 */
.L_x_9985:
        /* <DEDUP_REMOVED lines=43> */
.L_x_9983:
[----:B------:R-:W-:Y:S05]  /*e090*/  BSYNC.RECONVERGENT B3 ;  /* 0x0000000000037941 */ /* 0x000fea0003800200 */
.L_x_9982:
        /* <DEDUP_REMOVED lines=11> */
.L_x_9981:
[----:B------:R-:W-:Y:S05]  /*e150*/  BSYNC.RECONVERGENT B2 ;  /* 0x0000000000027941 */ /* 0x000fea0003800200 */
.L_x_9980:
        /* <DEDUP_REMOVED lines=20> */
.L_x_9991:
        /* <DEDUP_REMOVED lines=13> */
.L_x_9993:
[----:B------:R-:W-:Y:S05]  /*e370*/  BSYNC.RECONVERGENT B4 ;  /* 0x0000000000047941 */ /* 0x000fea0003800200 */
.L_x_9992:
        /* <DEDUP_REMOVED lines=43> */
.L_x_9990:
[----:B------:R-:W-:Y:S05]  /*e630*/  BSYNC.RECONVERGENT B3 ;  /* 0x0000000000037941 */ /* 0x000fea0003800200 */
.L_x_9989:
        /* <DEDUP_REMOVED lines=10> */
.L_x_9988:
[----:B------:R-:W-:Y:S05]  /*e6e0*/  BSYNC.RECONVERGENT B2 ;  /* 0x0000000000027941 */ /* 0x000fea0003800200 */
.L_x_9987:
        /* <DEDUP_REMOVED lines=19> */
.L_x_9997:
        /* <DEDUP_REMOVED lines=13> */
.L_x_9999:
[----:B------:R-:W-:Y:S05]  /*e8f0*/  BSYNC.RECONVERGENT B3 ;  /* 0x0000000000037941 */ /* 0x000fea0003800200 */
.L_x_9998:
        /* <DEDUP_REMOVED lines=42> */
.L_x_9996:
[----:B------:R-:W-:Y:S05]  /*eba0*/  BSYNC.RECONVERGENT B2 ;  /* 0x0000000000027941 */ /* 0x000fea0003800200 */
.L_x_9995:
        /* <DEDUP_REMOVED lines=12> */
.L_x_9944:
[----:B------:R-:W-:Y:S01]  /*ec70*/  BSSY.RECONVERGENT B2, `(.L_x_10000) ;  /* 0x0000057000027945 */ /* 0x000fe20003800200 */
[----:B------:R-:W-:Y:S01]  /*ec80*/  IMAD.MOV.U32 R102, RZ, RZ, R108 ;  /* 0x000000ffff667224 */ /* 0x000fe200078e006c */
[----:B01----:R-:W-:Y:S01]  /*ec90*/  MOV R64, R99 ;  /* 0x0000006300407202 */ /* 0x003fe20000000f00 */
        /* <DEDUP_REMOVED lines=18> */
.L_x_10004:
        /* <DEDUP_REMOVED lines=13> */
.L_x_10006:
[----:B------:R-:W-:Y:S05]  /*ee90*/  BSYNC.RECONVERGENT B4 ;  /* 0x0000000000047941 */ /* 0x000fea0003800200 */
.L_x_10005:
        /* <DEDUP_REMOVED lines=41> */
[----:B------:R-:W-:-:S07]  /*f130*/  HFMA2 R64, -RZ, RZ, 0, 0 ;  /* 0x00000000ff407431 */ /* 0x000fce00000001ff */
.L_x_10003:
[----:B------:R-:W-:Y:S05]  /*f140*/  BSYNC.RECONVERGENT B3 ;  /* 0x0000000000037941 */ /* 0x000fea0003800200 */
.L_x_10002:
        /* <DEDUP_REMOVED lines=9> */
.L_x_10001:
[----:B------:R-:W-:Y:S05]  /*f1e0*/  BSYNC.RECONVERGENT B2 ;  /* 0x0000000000027941 */ /* 0x000fea0003800200 */
.L_x_10000:
        /* <DEDUP_REMOVED lines=17> */
.L_x_10011:
        /* <DEDUP_REMOVED lines=13> */
.L_x_10013:
[----:B------:R-:W-:Y:S05]  /*f3d0*/  BSYNC.RECONVERGENT B4 ;  /* 0x0000000000047941 */ /* 0x000fea0003800200 */
.L_x_10012:
        /* <DEDUP_REMOVED lines=42> */
.L_x_10010:
[----:B------:R-:W-:Y:S05]  /*f680*/  BSYNC.RECONVERGENT B3 ;  /* 0x0000000000037941 */ /* 0x000fea0003800200 */
.L_x_10009:
        /* <DEDUP_REMOVED lines=10> */
.L_x_10008:
[----:B------:R-:W-:Y:S05]  /*f730*/  BSYNC.RECONVERGENT B2 ;  /* 0x0000000000027941 */ /* 0x000fea0003800200 */
.L_x_10007:
        /* <DEDUP_REMOVED lines=17> */
.L_x_10018:
        /* <DEDUP_REMOVED lines=13> */
.L_x_10020:
[----:B------:R-:W-:Y:S05]  /*f920*/  BSYNC.RECONVERGENT B4 ;  /* 0x0000000000047941 */ /* 0x000fea0003800200 */
.L_x_10019:
        /* <DEDUP_REMOVED lines=43> */
.L_x_10017:
[----:B------:R-:W-:Y:S05]  /*fbe0*/  BSYNC.RECONVERGENT B3 ;  /* 0x0000000000037941 */ /* 0x000fea0003800200 */
.L_x_10016:
        /* <DEDUP_REMOVED lines=9> */
.L_x_10015:
[----:B------:R-:W-:Y:S05]  /*fc80*/  BSYNC.RECONVERGENT B2 ;  /* 0x0000000000027941 */ /* 0x000fea0003800200 */
.L_x_10014:
        /* <DEDUP_REMOVED lines=17> */
.L_x_10025:
        /* <DEDUP_REMOVED lines=13> */
.L_x_10027:
[----:B------:R-:W-:Y:S05]  /*fe70*/  BSYNC.RECONVERGENT B4 ;  /* 0x0000000000047941 */ /* 0x000fea0003800200 */
.L_x_10026:
        /* <DEDUP_REMOVED lines=43> */
.L_x_10024:
[----:B------:R-:W-:Y:S05]  /*10130*/  BSYNC.RECONVERGENT B3 ;  /* 0x0000000000037941 */ /* 0x000fea0003800200 */
.L_x_10023:
        /* <DEDUP_REMOVED lines=10> */
.L_x_10022:
[----:B------:R-:W-:Y:S05]  /*101e0*/  BSYNC.RECONVERGENT B2 ;  /* 0x0000000000027941 */ /* 0x000fea0003800200 */
.L_x_10021:
        /* <DEDUP_REMOVED lines=17> */
.L_x_10032:
        /* <DEDUP_REMOVED lines=13> */
.L_x_10034:
[----:B------:R-:W-:Y:S05]  /*103d0*/  BSYNC.RECONVERGENT B4 ;  /* 0x0000000000047941 */ /* 0x000fea0003800200 */
.L_x_10033:
        /* <DEDUP_REMOVED lines=43> */
.L_x_10031:
[----:B------:R-:W-:Y:S05]  /*10690*/  BSYNC.RECONVERGENT B3 ;  /* 0x0000000000037941 */ /* 0x000fea0003800200 */
.L_x_10030:
        /* <DEDUP_REMOVED lines=9> */
.L_x_10029:
[----:B------:R-:W-:Y:S05]  /*10730*/  BSYNC.RECONVERGENT B2 ;  /* 0x0000000000027941 */ /* 0x000fea0003800200 */
.L_x_10028:
        /* <DEDUP_REMOVED lines=17> */
.L_x_10039:
        /* <DEDUP_REMOVED lines=13> */
.L_x_10041:
[----:B------:R-:W-:Y:S05]  /*10920*/  BSYNC.RECONVERGENT B4 ;  /* 0x0000000000047941 */ /* 0x000fea0003800200 */
.L_x_10040:
        /* <DEDUP_REMOVED lines=43> */
.L_x_10038:
[----:B------:R-:W-:Y:S05]  /*10be0*/  BSYNC.RECONVERGENT B3 ;  /* 0x0000000000037941 */ /* 0x000fea0003800200 */
.L_x_10037:
        /* <DEDUP_REMOVED lines=10> */
.L_x_10036:
[----:B------:R-:W-:Y:S05]  /*10c90*/  BSYNC.RECONVERGENT B2 ;  /* 0x0000000000027941 */ /* 0x000fea0003800200 */
.L_x_10035:
        /* <DEDUP_REMOVED lines=17> */
.L_x_10046:
        /* <DEDUP_REMOVED lines=13> */
.L_x_10048:
[----:B------:R-:W-:Y:S05]  /*10e80*/  BSYNC.RECONVERGENT B4 ;  /* 0x0000000000047941 */ /* 0x000fea0003800200 */
.L_x_10047:
        /* <DEDUP_REMOVED lines=43> */
.L_x_10045:
[----:B------:R-:W-:Y:S05]  /*11140*/  BSYNC.RECONVERGENT B3 ;  /* 0x0000000000037941 */ /* 0x000fea0003800200 */
.L_x_10044:
[----:B------:R-:W-:Y:S01]  /*11150*/  I2FP.F32.U32 R66, R88 ;  /* 0x0000005800427245 */ /* 0x000fe20000201000 */
[----:B------:R-:W-:Y:S02]  /*11160*/  HFMA2 R67, -RZ, RZ, 0.1171875, 0 ;  /* 0x2f800000ff437431 */ /* 0x000fe400000001ff */
[----:B-----5:R-:W-:-:S03]  /*11170*/  IMAD.U32 R88, R39, 0x10000, RZ ;  /* 0x0001000027587824 */ /* 0x020fc600078e00ff */
[----:B------:R-:W-:Y:S01]  /*11180*/  FFMA.FTZ R66, R66, R67, 1.1641532182693481445e-10 ;  /* 0x2f00000042427423 */ /* 0x000fe20000010043 */
[----:B------:R-:W-:-:S04]  /*11190*/  FMUL.FTZ R88, R88, UR13 ;  /* 0x0000000d58587c20 */ /* 0x000fc80008410000 */
[----:B------:R-:W-:Y:S01]  /*111a0*/  FSETP.GTU.FTZ.AND P0, PT, R66, UR10, PT ;  /* 0x0000000a42007c0b */ /* 0x000fe2000bf1c000 */
[----:B------:R-:W-:-:S03]  /*111b0*/  FMUL.FTZ R66, R88, UR12 ;  /* 0x0000000c58427c20 */ /* 0x000fc60008410000 */
[----:B------:R-:W-:Y:S02]  /*111c0*/  SEL R88, RZ, 0x1, P0 ;  /* 0x00000001ff587807 */ /* 0x000fe40000000000 */
[----:B------:R-:W-:-:S07]  /*111d0*/  FSEL R66, R66, RZ, !P0 ;  /* 0x000000ff42427208 */ /* 0x000fce0004000000 */
.L_x_10043:
[----:B------:R-:W-:Y:S05]  /*111e0*/  BSYNC.RECONVERGENT B2 ;  /* 0x0000000000027941 */ /* 0x000fea0003800200 */
.L_x_10042:
[----:B------:R-:W-:Y:S01]  /*111f0*/  MOV R99, R97 ;  /* 0x0000006100637202 */ /* 0x000fe20000000f00 */
        /* <DEDUP_REMOVED lines=15> */
.L_x_10051:
        /* <DEDUP_REMOVED lines=13> */
.L_x_10053:
[----:B------:R-:W-:Y:S05]  /*113c0*/  BSYNC.RECONVERGENT B3 ;  /* 0x0000000000037941 */ /* 0x000fea0003800200 */
.L_x_10052:
        /* <DEDUP_REMOVED lines=43> */
.L_x_10050:
[----:B------:R-:W-:Y:S05]  /*11680*/  BSYNC.RECONVERGENT B2 ;  /* 0x0000000000027941 */ /* 0x000fea0003800200 */
.L_x_10049:
        /* <DEDUP_REMOVED lines=10> */
.L_x_9994:
[----:B------:R-:W-:Y:S05]  /*11730*/  BSYNC.RECONVERGENT B1 ;  /* 0x0000000000017941 */ /* 0x000fea0003800200 */
.L_x_9943:
[----:B------:R-:W-:Y:S01]  /*11740*/  FADD.FTZ R96, RZ, R32 ;  /* 0x00000020ff607221 */ /* 0x000fe20000010000 */
[----:B------:R-:W0:Y:S01]  /*11750*/  S2R R103, SR_TID.X ;  /* 0x0000000000677919 */ /* 0x000e220000002100 */
[----:B------:R-:W-:Y:S01]  /*11760*/  IMAD.WIDE.U32 R94, R109, 0x20, R94 ;  /* 0x000000206d5e7825 */ /* 0x000fe200078e005e */
[----:B------:R-:W-:Y:S03]  /*11770*/  BSSY.RECONVERGENT B1, `(.L_x_10054) ;  /* 0x000002f000017945 */ /* 0x000fe60003800200 */
[----:B------:R-:W-:Y:S01]  /*11780*/  FADD.FTZ R97, R96, R33 ;  /* 0x0000002160617221 */ /* 0x000fe20000010000 */
[----:B-----5:R1:W-:Y:S03]  /*11790*/  STG.E.128 desc[UR8][R94.64], R68 ;  /* 0x000000445e007986 */ /* 0x0203e6000c101d08 */
[----:B------:R-:W-:Y:S01]  /*117a0*/  FADD.FTZ R96, R97, R34 ;  /* 0x0000002261607221 */ /* 0x000fe20000010000 */
[----:B------:R1:W-:Y:S03]  /*117b0*/  STG.E.128 desc[UR8][R94.64+0x10], R64 ;  /* 0x000010405e007986 */ /* 0x0003e6000c101d08 */
[----:B------:R-:W-:-:S04]  /*117c0*/  FADD.FTZ R97, R96, R35 ;  /* 0x0000002360617221 */ /* 0x000fc80000010000 */
[----:B------:R-:W-:-:S04]  /*117d0*/  FADD.FTZ R96, R97, R28 ;  /* 0x0000001c61607221 */ /* 0x000fc80000010000 */
[----:B------:R-:W-:-:S04]  /*117e0*/  FADD.FTZ R97, R96, R29 ;  /* 0x0000001d60617221 */ /* 0x000fc80000010000 */
[----:B------:R-:W-:-:S04]  /*117f0*/  FADD.FTZ R96, R97, R30 ;  /* 0x0000001e61607221 */ /* 0x000fc80000010000 */
[----:B------:R-:W-:-:S04]  /*11800*/  FADD.FTZ R97, R96, R31 ;  /* 0x0000001f60617221 */ /* 0x000fc80000010000 */
[----:B------:R-:W-:Y:S01]  /*11810*/  FADD.FTZ R96, R97, R24 ;  /* 0x0000001861607221 */ /* 0x000fe20000010000 */
        /* <DEDUP_REMOVED lines=36> */
.L_x_10055:
[----:B------:R-:W-:Y:S05]  /*11a60*/  BSYNC.RECONVERGENT B1 ;  /* 0x0000000000017941 */ /* 0x000fea0003800200 */
.L_x_10054:
        /* <DEDUP_REMOVED lines=72> */
.L_x_10071:
        /* <DEDUP_REMOVED lines=16> */
[----:B------:R-:W-:Y:S02]  /*11ff0*/  FSEL R105, R105, RZ, !P1 ;  /* 0x000000ff69697208 */ /* 0x000fe40004800000 */
[----:B------:R-:W-:Y:S02]  /*12000*/  IADD3 R93, PT, PT, R93, -0x1, RZ ;  /* 0xffffffff5d5d7810 */ /* 0x000fe40007ffe0ff */
[----:B------:R-:W-:Y:S01]  /*12010*/  SHF.L.U32 R92, R48, 0x10, RZ ;  /* 0x00000010305c7819 */ /* 0x000fe200000006ff */
[C---:B------:R-:W-:Y:S01]  /*12020*/  FADD.FTZ R32, -R105.reuse, R32 ;  /* 0x0000002069207221 */ /* 0x040fe20000010100 */
[----:B------:R-:W-:Y:S01]  /*12030*/  FADD.FTZ R94, -R105, R33 ;  /* 0x00000021695e7221 */ /* 0x000fe20000010100 */
[----:B------:R-:W-:Y:S02]  /*12040*/  IMAD R98, R93, R98, RZ ;  /* 0x000000625d627224 */ /* 0x000fe400078e02ff */
[C---:B------:R-:W-:Y:S01]  /*12050*/  FADD.FTZ R108, -R105.reuse, R25 ;  /* 0x00000019696c7221 */ /* 0x040fe20000010100 */
[C---:B------:R-:W-:Y:S01]  /*12060*/  FADD.FTZ R112, -R105.reuse, R20 ;  /* 0x0000001469707221 */ /* 0x040fe20000010100 */
[----:B------:R-:W-:Y:S01]  /*12070*/  FADD.FTZ R124, -R105, R71 ;  /* 0x00000047697c7221 */ /* 0x000fe20000010100 */
[----:B------:R-:W-:Y:S01]  /*12080*/  IMAD.U32 R20, R52, 0x10000, RZ ;  /* 0x0001000034147824 */ /* 0x000fe200078e00ff */
[----:B------:R-:W-:Y:S01]  /*12090*/  SHF.L.U32 R93, R78, 0x10, RZ ;  /* 0x000000104e5d7819 */ /* 0x000fe200000006ff */
[----:B------:R-:W-:Y:S01]  /*120a0*/  FMUL.FTZ R25, R101, R32 ;  /* 0x0000002065197220 */ /* 0x000fe20000410000 */
[C---:B------:R-:W-:Y:S01]  /*120b0*/  FADD.FTZ R26, -R105.reuse, R26 ;  /* 0x0000001a691a7221 */ /* 0x040fe20000010100 */
[----:B------:R-:W-:Y:S01]  /*120c0*/  FADD.FTZ R116, -R105, R23 ;  /* 0x0000001769747221 */ /* 0x000fe20000010100 */
[----:B------:R-:W-:-:S02]  /*120d0*/  IMAD.U32 R71, R79, 0x10000, RZ ;  /* 0x000100004f477824 */ /* 0x000fc400078e00ff */
[----:B------:R-:W-:Y:S01]  /*120e0*/  FMUL.FTZ R94, R101, R94 ;  /* 0x0000005e655e7220 */ /* 0x000fe20000410000 */
        /* <DEDUP_REMOVED lines=8> */
[C---:B------:R-:W-:Y:S01]  /*12170*/  FADD.FTZ R100, -R105.reuse, R29 ;  /* 0x0000001d69647221 */ /* 0x040fe20000010100 */
[----:B------:R-:W-:Y:S01]  /*12180*/  FADD.FTZ R114, -R105, R21 ;  /* 0x0000001569727221 */ /* 0x000fe20000010100 */
[----:B------:R-:W-:Y:S01]  /*12190*/  FMUL.FTZ R69, R101, R26 ;  /* 0x0000001a65457220 */ /* 0x000fe20000410000 */
[----:B------:R-:W-:Y:S01]  /*121a0*/  FFMA.FTZ R20, R94, R71, R93 ;  /* 0x000000475e147223 */ /* 0x000fe2000001005d */
[----:B------:R-:W-:Y:S01]  /*121b0*/  FADD.FTZ R106, -R105, R24 ;  /* 0x00000018696a7221 */ /* 0x000fe20000010100 */
[C---:B------:R-:W-:Y:S01]  /*121c0*/  FMUL.FTZ R21, R101.reuse, R34 ;  /* 0x0000002265157220 */ /* 0x040fe20000410000 */
[----:B------:R-:W-:Y:S01]  /*121d0*/  FMUL.FTZ R26, R101, R23 ;  /* 0x00000017651a7220 */ /* 0x000fe20000410000 */
[----:B------:R-:W-:Y:S01]  /*121e0*/  SHF.L.U32 R93, R76, 0x10, RZ ;  /* 0x000000104c5d7819 */ /* 0x000fe200000006ff */
[----:B------:R-:W-:Y:S01]  /*121f0*/  FADD.FTZ R28, -R105, R28 ;  /* 0x0000001c691c7221 */ /* 0x000fe20000010100 */
[C---:B------:R-:W-:Y:S01]  /*12200*/  FMUL.FTZ R24, R101.reuse, R96 ;  /* 0x0000006065187220 */ /* 0x040fe20000410000 */
[C---:B------:R-:W-:Y:S01]  /*12210*/  FMUL.FTZ R34, R101.reuse, R22 ;  /* 0x0000001665227220 */ /* 0x040fe20000410000 */
[----:B------:R-:W-:Y:S01]  /*12220*/  FMUL.FTZ R23, R101, R97 ;  /* 0x0000006165177220 */ /* 0x000fe20000410000 */
[----:B------:R-:W-:Y:S01]  /*12230*/  SHF.L.U32 R94, R49, 0x10, RZ ;  /* 0x00000010315e7819 */ /* 0x000fe200000006ff */
[----:B------:R-:W-:-:S02]  /*12240*/  IMAD.U32 R71, R77, 0x10000, RZ ;  /* 0x000100004d477824 */ /* 0x000fc400078e00ff */
[----:B------:R-:W-:Y:S01]  /*12250*/  FMUL.FTZ R22, R101, R95 ;  /* 0x0000005f65167220 */ /* 0x000fe20000410000 */
[----:B------:R-:W-:Y:S01]  /*12260*/  IMAD.U32 R92, R53, 0x10000, RZ ;  /* 0x00010000355c7824 */ /* 0x000fe200078e00ff */
[----:B------:R-:W-:Y:S01]  /*12270*/  SHF.L.U32 R97, R74, 0x10, RZ ;  /* 0x000000104a617819 */ /* 0x000fe200000006ff */
[C---:B------:R-:W-:Y:S01]  /*12280*/  FADD.FTZ R30, -R105.reuse, R30 ;  /* 0x0000001e691e7221 */ /* 0x040fe20000010100 */
[----:B0-----:R-:W-:Y:S01]  /*12290*/  FADD.FTZ R104, -R105, R31 ;  /* 0x0000001f69687221 */ /* 0x001fe20000010100 */
[----:B------:R-:W-:Y:S01]  /*122a0*/  FMUL.FTZ R66, R101, R100 ;  /* 0x0000006465427220 */ /* 0x000fe20000410000 */
[----:B------:R-:W-:Y:S02]  /*122b0*/  IMAD.U32 R95, R75, 0x10000, RZ ;  /* 0x000100004b5f7824 */ /* 0x000fe400078e00ff */
[C---:B------:R-:W-:Y:S01]  /*122c0*/  FADD.FTZ R110, -R105.reuse, R27 ;  /* 0x0000001b696e7221 */ /* 0x040fe20000010100 */
[C---:B------:R-:W-:Y:S01]  /*122d0*/  FADD.FTZ R118, -R105.reuse, R68 ;  /* 0x0000004469767221 */ /* 0x040fe20000010100 */
[C---:B------:R-:W-:Y:S01]  /*122e0*/  FADD.FTZ R122, -R105.reuse, R70 ;  /* 0x00000046697a7221 */ /* 0x040fe20000010100 */
[----:B------:R-:W-:Y:S01]  /*122f0*/  SHF.L.U32 R100, R50, 0x10, RZ ;  /* 0x0000001032647819 */ /* 0x000fe200000006ff */
[----:B------:R-:W-:Y:S01]  /*12300*/  FADD.FTZ R105, -R105, R67 ;  /* 0x0000004369697221 */ /* 0x000fe20000010100 */
[----:B------:R-:W-:Y:S01]  /*12310*/  FMUL.FTZ R31, R101, R28 ;  /* 0x0000001c651f7220 */ /* 0x000fe20000410000 */
[----:B------:R-:W-:-:S02]  /*12320*/  IMAD.U32 R96, R54, 0x10000, RZ ;  /* 0x0001000036607824 */ /* 0x000fc400078e00ff */
[----:B------:R-:W-:Y:S01]  /*12330*/  FFMA.FTZ R24, R24, R71, R93 ;  /* 0x0000004718187223 */ /* 0x000fe2000001005d */
[----:B------:R-:W-:Y:S01]  /*12340*/  FFMA.FTZ R21, R21, R92, R94 ;  /* 0x0000005c15157223 */ /* 0x000fe2000001005e */
[----:B------:R-:W-:Y:S01]  /*12350*/  SHF.L.U32 R93, R72, 0x10, RZ ;  /* 0x00000010485d7819 */ /* 0x000fe200000006ff */
[C---:B------:R-:W-:Y:S01]  /*12360*/  FMUL.FTZ R68, R101.reuse, R30 ;  /* 0x0000001e65447220 */ /* 0x040fe20000410000 */
[----:B------:R-:W-:Y:S01]  /*12370*/  FMUL.FTZ R28, R101, R104 ;  /* 0x00000068651c7220 */ /* 0x000fe20000410000 */
[----:B------:R-:W-:Y:S01]  /*12380*/  FFMA.FTZ R66, R66, R95, R97 ;  /* 0x0000005f42427223 */ /* 0x000fe20000010061 */
[----:B------:R-:W-:Y:S01]  /*12390*/  IMAD.U32 R71, R73, 0x10000, RZ ;  /* 0x0001000049477824 */ /* 0x000fe200078e00ff */
        /* <DEDUP_REMOVED lines=11> */
[----:B------:R-:W-:Y:S01]  /*12450*/  IMAD.U32 R92, R56, 0x10000, RZ ;  /* 0x00010000385c7824 */ /* 0x000fe200078e00ff */
[----:B------:R-:W-:Y:S01]  /*12460*/  SHF.L.U32 R97, R18, 0x10, RZ ;  /* 0x0000001012617819 */ /* 0x000fe200000006ff */
[----:B------:R-:W-:Y:S01]  /*12470*/  FMUL.FTZ R101, R101, R105 ;  /* 0x0000006965657220 */ /* 0x000fe20000410000 */
[----:B------:R-:W-:Y:S01]  /*12480*/  SHF.L.U32 R107, R51, 0x10, RZ ;  /* 0x00000010336b7819 */ /* 0x000fe200000006ff */
[----:B------:R-:W-:Y:S01]  /*12490*/  FFMA.FTZ R31, R31, R96, R100 ;  /* 0x000000601f1f7223 */ /* 0x000fe20000010064 */
        /* <DEDUP_REMOVED lines=11> */
[----:B------:R-:W-:Y:S01]  /*12550*/  SHF.L.U32 R97, R47, 0x10, RZ ;  /* 0x000000102f617819 */ /* 0x000fe200000006ff */
[----:B------:R-:W-:Y:S01]  /*12560*/  FFMA.FTZ R69, R69, R96, R100 ;  /* 0x0000006045457223 */ /* 0x000fe20000010064 */
        /* <DEDUP_REMOVED lines=18> */
[----:B------:R-:W-:Y:S01]  /*12690*/  IMAD.U32 R104, R9, 0x10000, RZ ;  /* 0x0001000009687824 */ /* 0x000fe200078e00ff */
[----:B------:R-:W-:Y:S01]  /*126a0*/  SHF.L.U32 R64, R41, 0x10, RZ ;  /* 0x0000001029407819 */ /* 0x000fe200000006ff */
[----:B------:R-:W-:Y:S01]  /*126b0*/  FFMA.FTZ R100, R30, R35, R65 ;  /* 0x000000231e647223 */ /* 0x000fe20000010041 */
[----:B------:R-:W-:Y:S01]  /*126c0*/  SHF.R.S32.HI R35, RZ, 0x1f, R98 ;  /* 0x0000001fff237819 */ /* 0x000fe20000011462 */
[----:B------:R-:W-:Y:S01]  /*126d0*/  FFMA.FTZ R104, R27, R104, R92 ;  /* 0x000000681b687223 */ /* 0x000fe2000001005c */
[----:B------:R-:W-:Y:S01]  /*126e0*/  IMAD.U32 R34, R61, 0x10000, RZ ;  /* 0x000100003d227824 */ /* 0x000fe200078e00ff */
[----:B------:R-:W-:Y:S01]  /*126f0*/  SHF.L.U32 R107, R42, 0x10, RZ ;  /* 0x000000102a6b7819 */ /* 0x000fe200000006ff */
[----:B------:R-:W-:Y:S01]  /*12700*/  IMAD.U32 R105, R62, 0x10000, RZ ;  /* 0x000100003e697824 */ /* 0x000fe200078e00ff */
[----:B------:R-:W-:Y:S01]  /*12710*/  LEA.HI R35, R35, R98, RZ, 0x3 ;  /* 0x0000006223237211 */ /* 0x000fe200078f18ff */
[----:B------:R-:W-:Y:S01]  /*12720*/  FFMA.FTZ R29, R29, R34, R64 ;  /* 0x000000221d1d7223 */ /* 0x000fe20000010040 */
[----:B------:R-:W-:Y:S01]  /*12730*/  LOP3.LUT R92, R103, 0x1f, RZ, 0xc0, !PT ;  /* 0x0000001f675c7812 */ /* 0x000fe200078ec0ff */
[----:B------:R-:W-:Y:S01]  /*12740*/  IMAD.U32 R27, R7, 0x10000, RZ ;  /* 0x00010000071b7824 */ /* 0x000fe200078e00ff */
[----:B------:R-:W-:Y:S01]  /*12750*/  PRMT R106, R43, 0x7632, R106 ;  /* 0x000076322b6a7816 */ /* 0x000fe2000000006a */
[----:B------:R-:W-:Y:S01]  /*12760*/  FFMA.FTZ R30, R26, R105, R107 ;  /* 0x000000691a1e7223 */ /* 0x000fe2000001006b */
[----:B------:R-:W-:Y:S01]  /*12770*/  SHF.L.U32 R65, R6, 0x10, RZ ;  /* 0x0000001006417819 */ /* 0x000fe200000006ff */
[----:B------:R-:W-:Y:S01]  /*12780*/  IMAD.U32 R26, R63, 0x10000, RZ ;  /* 0x000100003f1a7824 */ /* 0x000fe200078e00ff */
[----:B------:R-:W-:Y:S01]  /*12790*/  LEA.HI.SX32 R35, R35, R92, 0x1d ;  /* 0x0000005c23237211 */ /* 0x000fe200078feaff */
[----:B------:R-:W-:Y:S01]  /*127a0*/  IMAD.U32 R64, R5, 0x10000, RZ ;  /* 0x0001000005407824 */ /* 0x000fe200078e00ff */
[----:B------:R-:W-:Y:S01]  /*127b0*/  SHF.L.U32 R34, R43, 0x10, RZ ;  /* 0x000000102b227819 */ /* 0x000fe200000006ff */
[----:B------:R-:W-:Y:S01]  /*127c0*/  FFMA.FTZ R105, R22, R27, R65 ;  /* 0x0000001b16697223 */ /* 0x000fe20000010041 */
[----:B------:R-:W-:Y:S01]  /*127d0*/  SHF.L.U32 R106, R106, 0x10, RZ ;  /* 0x000000106a6a7819 */ /* 0x000fe200000006ff */
[C---:B------:R-:W-:Y:S01]  /*127e0*/  VIADD R27, R35.reuse, 0x20 ;  /* 0x00000020231b7836 */ /* 0x040fe20000000000 */
[----:B------:R-:W-:Y:S01]  /*127f0*/  IADD3 R103, PT, PT, R35, 0x40, RZ ;  /* 0x0000004023677810 */ /* 0x000fe20007ffe0ff */
[----:B------:R-:W-:Y:S01]  /*12800*/  FFMA.FTZ R98, R23, R26, R34 ;  /* 0x0000001a17627223 */ /* 0x000fe20000010022 */
[----:B------:R-:W-:Y:S01]  /*12810*/  F2FP.BF16.F32.PACK_AB R23, R71, R68 ;  /* 0x000000444717723e */ /* 0x000fe200000010ff */
        /* <DEDUP_REMOVED lines=8> */
[----:B------:R-:W-:Y:S01]  /*128a0*/  F2FP.BF16.F32.PACK_AB R26, R94, R93 ;  /* 0x0000005d5e1a723e */ /* 0x000fe200000010ff */
[----:B------:R1:W-:Y:S01]  /*128b0*/  STG.E.128 desc[UR8][R64.64], R20 ;  /* 0x0000001440007986 */ /* 0x0003e2000c101d08 */
[----:B------:R-:W-:Y:S02]  /*128c0*/  F2FP.BF16.F32.PACK_AB R25, R70, R69 ;  /* 0x000000454619723e */ /* 0x000fe400000010ff */
[----:B------:R-:W-:-:S02]  /*128d0*/  F2FP.BF16.F32.PACK_AB R24, R67, R28 ;  /* 0x0000001c4318723e */ /* 0x000fc400000010ff */
[----:B------:R-:W-:Y:S02]  /*128e0*/  F2FP.BF16.F32.PACK_AB R31, R101, R98 ;  /* 0x00000062651f723e */ /* 0x000fe400000010ff */
[----:B------:R-:W-:Y:S01]  /*128f0*/  F2FP.BF16.F32.PACK_AB R30, R105, R30 ;  /* 0x0000001e691e723e */ /* 0x000fe200000010ff */
[----:B------:R1:W-:Y:S01]  /*12900*/  STG.E.128 desc[UR8][R34.64], R24 ;  /* 0x0000001822007986 */ /* 0x0003e2000c101d08 */
[----:B------:R-:W-:Y:S02]  /*12910*/  F2FP.BF16.F32.PACK_AB R29, R104, R29 ;  /* 0x0000001d681d723e */ /* 0x000fe400000010ff */
[----:B------:R-:W-:-:S05]  /*12920*/  F2FP.BF16.F32.PACK_AB R28, R100, R95 ;  /* 0x0000005f641c723e */ /* 0x000fca00000010ff */
[----:B------:R1:W-:Y:S02]  /*12930*/  STG.E.128 desc[UR8][R32.64], R28 ;  /* 0x0000001c20007986 */ /* 0x0003e4000c101d08 */
.L_x_10058:
[----:B------:R-:W-:Y:S05]  /*12940*/  BSYNC.RECONVERGENT B1 ;  /* 0x0000000000017941 */ /* 0x000fea0003800200 */
.L_x_10057:
[----:B-1----:R-:W1:Y:S02]  /*12950*/  LDC.64 R20, c[0x0][0x380] ;  /* 0x0000e000ff147b82 */ /* 0x002e640000000a00 */
[----:B-1----:R-:W-:-:S05]  /*12960*/  IMAD R91, R20, 0x4, R91 ;  /* 0x00000004145b7824 */ /* 0x002fca00078e025b */
[----:B------:R-:W-:-:S13]  /*12970*/  ISETP.GE.AND P0, PT, R91, R21, PT ;  /* 0x000000155b00720c */ /* 0x000fda0003f06270 */
[----:B------:R-:W-:Y:S05]  /*12980*/  @!P0 BRA `(.L_x_10059) ;  /* 0xfffffee000288947 */ /* 0x000fea000383ffff */
[----:B------:R-:W-:Y:S05]  /*12990*/  BSYNC B0 ;  /* 0x0000000000007941 */ /* 0x000fea0003800000 */
.L_x_9712:
[----:B------:R-:W-:Y:S05]  /*129a0*/  EXIT ;  /* 0x000000000000794d */ /* 0x000fea0003800000 */
.L_x_10056:
[----:B------:R-:W-:Y:S01]  /*129b0*/  HFMA2 R109, -RZ, RZ, 0, 5.9604644775390625e-08 ;  /* 0x00000001ff6d7431 */ /* 0x000fe200000001ff */
[----:B------:R-:W-:Y:S01]  /*129c0*/  BSSY B1, `(.L_x_10060) ;  /* 0x0000006000017945 */ /* 0x000fe20003800000 */
[----:B------:R-:W-:Y:S01]  /*129d0*/  IMAD.MOV.U32 R110, RZ, RZ, 0x1f ;  /* 0x0000001fff6e7424 */ /* 0x000fe200078e00ff */
[----:B------:R-:W-:-:S07]  /*129e0*/  MOV R107, 0xffffffff ;  /* 0xffffffff006b7802 */ /* 0x000fce0000000f00 */
[----:B0-----:R-:W-:Y:S05]  /*129f0*/  WARPSYNC.COLLECTIVE R107, `(.L_x_10061) ;  /* 0x000000006b087348 */ /* 0x001fea0003c00000 */
[----:B------:R1:W2:Y:S02]  /*12a00*/  SHFL.BFLY P1, R108, R106, R109, R110 ;  /* 0x0c00006d6a6c7389 */ /* 0x0002a4000002006e */
[----:B012---:R-:W-:Y:S05]  /*12a10*/  ENDCOLLECTIVE ;  /* 0x000000000000791b */ /* 0x007fea0003800000 */
.L_x_10061:
[----:B------:R-:W-:Y:S05]  /*12a20*/  BSYNC B1 ;  /* 0x0000000000017941 */ /* 0x000fea0003800000 */
.L_x_10060:
        /* <DEDUP_REMOVED lines=10> */
.L_x_10062:
[----:B------:R-:W-:Y:S01]  /*12ad0*/  HFMA2 R109, -RZ, RZ, 0, 2.384185791015625e-07 ;  /* 0x00000004ff6d7431 */ /* 0x000fe200000001ff */
[----:B------:R-:W-:-:S05]  /*12ae0*/  MOV R94, R108 ;  /* 0x0000006c005e7202 */ /* 0x000fca0000000f00 */
[----:B------:R-:W-:-:S04]  /*12af0*/  FADD.FTZ R96, R95, R94 ;  /* 0x0000005e5f607221 */ /* 0x000fc80000010000 */
[----:B------:R-:W-:-:S07]  /*12b00*/  IMAD.MOV.U32 R106, RZ, RZ, R96 ;  /* 0x000000ffff6a7224 */ /* 0x000fce00078e0060 */
[----:B------:R-:W-:Y:S05]  /*12b10*/  WARPSYNC.COLLECTIVE R107, `(.L_x_10063) ;  /* 0x000000006b087348 */ /* 0x000fea0003c00000 */
[----:B------:R0:W1:Y:S02]  /*12b20*/  SHFL.BFLY P1, R108, R106, R109, R110 ;  /* 0x0c00006d6a6c7389 */ /* 0x000064000002006e */
[----:B01----:R-:W-:Y:S05]  /*12b30*/  ENDCOLLECTIVE ;  /* 0x000000000000791b */ /* 0x003fea0003800000 */
.L_x_10063:
[----:B------:R-:W-:Y:S02]  /*12b40*/  IMAD.MOV.U32 R109, RZ, RZ, 0x8 ;  /* 0x00000008ff6d7424 */ /* 0x000fe400078e00ff */
[----:B------:R-:W-:-:S04]  /*12b50*/  IMAD.MOV.U32 R97, RZ, RZ, R108 ;  /* 0x000000ffff617224 */ /* 0x000fc800078e006c */
[----:B------:R-:W-:-:S05]  /*12b60*/  FADD.FTZ R97, R96, R97 ;  /* 0x0000006160617221 */ /* 0x000fca0000010000 */
[----:B------:R-:W-:-:S07]  /*12b70*/  MOV R106, R97 ;  /* 0x00000061006a7202 */ /* 0x000fce0000000f00 */
[----:B------:R-:W-:Y:S05]  /*12b80*/  WARPSYNC.COLLECTIVE R107, `(.L_x_10064) ;  /* 0x000000006b087348 */ /* 0x000fea0003c00000 */
[----:B------:R0:W1:Y:S02]  /*12b90*/  SHFL.BFLY P1, R108, R106, R109, R110 ;  /* 0x0c00006d6a6c7389 */ /* 0x000064000002006e */
[----:B01----:R-:W-:Y:S05]  /*12ba0*/  ENDCOLLECTIVE ;  /* 0x000000000000791b */ /* 0x003fea0003800000 */
.L_x_10064:
[----:B------:R-:W-:Y:S01]  /*12bb0*/  HFMA2 R109, -RZ, RZ, 0, 9.5367431640625e-07 ;  /* 0x00000010ff6d7431 */ /* 0x000fe200000001ff */
[----:B------:R-:W-:-:S05]  /*12bc0*/  MOV R94, R108 ;  /* 0x0000006c005e7202 */ /* 0x000fca0000000f00 */
[----:B------:R-:W-:-:S04]  /*12bd0*/  FADD.FTZ R101, R97, R94 ;  /* 0x0000005e61657221 */ /* 0x000fc80000010000 */
[----:B------:R-:W-:-:S07]  /*12be0*/  IMAD.MOV.U32 R106, RZ, RZ, R101 ;  /* 0x000000ffff6a7224 */ /* 0x000fce00078e0065 */
[----:B------:R-:W-:Y:S05]  /*12bf0*/  WARPSYNC.COLLECTIVE R107, `(.L_x_10065) ;  /* 0x000000006b087348 */ /* 0x000fea0003c00000 */
[----:B------:R0:W1:Y:S02]  /*12c00*/  SHFL.BFLY P1, R108, R106, R109, R110 ;  /* 0x0c00006d6a6c7389 */ /* 0x000064000002006e */
[----:B01----:R-:W-:Y:S05]  /*12c10*/  ENDCOLLECTIVE ;  /* 0x000000000000791b */ /* 0x003fea0003800000 */
.L_x_10065:
        /* <DEDUP_REMOVED lines=56> */
.L_x_10066:
[----:B------:R-:W-:Y:S01]  /*12fa0*/  HFMA2 R109, -RZ, RZ, 0, 1.1920928955078125e-07 ;  /* 0x00000002ff6d7431 */ /* 0x000fe200000001ff */
[----:B------:R-:W-:-:S05]  /*12fb0*/  MOV R95, R108 ;  /* 0x0000006c005f7202 */ /* 0x000fca0000000f00 */
[----:B------:R-:W-:-:S04]  /*12fc0*/  FADD.FTZ R95, R94, R95 ;  /* 0x0000005f5e5f7221 */ /* 0x000fc80000010000 */
[----:B------:R-:W-:-:S07]  /*12fd0*/  IMAD.MOV.U32 R106, RZ, RZ, R95 ;  /* 0x000000ffff6a7224 */ /* 0x000fce00078e005f */
[----:B------:R-:W-:Y:S05]  /*12fe0*/  WARPSYNC.COLLECTIVE R107, `(.L_x_10067) ;  /* 0x000000006b087348 */ /* 0x000fea0003c00000 */
[----:B------:R0:W1:Y:S02]  /*12ff0*/  SHFL.BFLY P1, R108, R106, R109, R110 ;  /* 0x0c00006d6a6c7389 */ /* 0x000064000002006e */
[----:B01----:R-:W-:Y:S05]  /*13000*/  ENDCOLLECTIVE ;  /* 0x000000000000791b */ /* 0x003fea0003800000 */
.L_x_10067:
[----:B------:R-:W-:Y:S02]  /*13010*/  IMAD.MOV.U32 R109, RZ, RZ, 0x4 ;  /* 0x00000004ff6d7424 */ /* 0x000fe400078e00ff */
[----:B------:R-:W-:-:S04]  /*13020*/  IMAD.MOV.U32 R96, RZ, RZ, R108 ;  /* 0x000000ffff607224 */ /* 0x000fc800078e006c */
[----:B------:R-:W-:-:S05]  /*13030*/  FADD.FTZ R96, R95, R96 ;  /* 0x000000605f607221 */ /* 0x000fca0000010000 */
[----:B------:R-:W-:-:S07]  /*13040*/  MOV R106, R96 ;  /* 0x00000060006a7202 */ /* 0x000fce0000000f00 */
[----:B------:R-:W-:Y:S05]  /*13050*/  WARPSYNC.COLLECTIVE R107, `(.L_x_10068) ;  /* 0x000000006b087348 */ /* 0x000fea0003c00000 */
[----:B------:R0:W1:Y:S02]  /*13060*/  SHFL.BFLY P1, R108, R106, R109, R110 ;  /* 0x0c00006d6a6c7389 */ /* 0x000064000002006e */
[----:B01----:R-:W-:Y:S05]  /*13070*/  ENDCOLLECTIVE ;  /* 0x000000000000791b */ /* 0x003fea0003800000 */
.L_x_10068:
[----:B------:R-:W-:Y:S01]  /*13080*/  HFMA2 R109, -RZ, RZ, 0, 4.76837158203125e-07 ;  /* 0x00000008ff6d7431 */ /* 0x000fe200000001ff */
[----:B------:R-:W-:-:S05]  /*13090*/  MOV R97, R108 ;  /* 0x0000006c00617202 */ /* 0x000fca0000000f00 */
[----:B------:R-:W-:-:S04]  /*130a0*/  FADD.FTZ R97, R96, R97 ;  /* 0x0000006160617221 */ /* 0x000fc80000010000 */
[----:B------:R-:W-:-:S07]  /*130b0*/  IMAD.MOV.U32 R106, RZ, RZ, R97 ;  /* 0x000000ffff6a7224 */ /* 0x000fce00078e0061 */
[----:B------:R-:W-:Y:S05]  /*130c0*/  WARPSYNC.COLLECTIVE R107, `(.L_x_10069) ;  /* 0x000000006b087348 */ /* 0x000fea0003c00000 */
[----:B------:R0:W1:Y:S02]  /*130d0*/  SHFL.BFLY P1, R108, R106, R109, R110 ;  /* 0x0c00006d6a6c7389 */ /* 0x000064000002006e */
[----:B01----:R-:W-:Y:S05]  /*130e0*/  ENDCOLLECTIVE ;  /* 0x000000000000791b */ /* 0x003fea0003800000 */
.L_x_10069:
[----:B------:R-:W-:Y:S02]  /*130f0*/  IMAD.MOV.U32 R109, RZ, RZ, 0x10 ;  /* 0x00000010ff6d7424 */ /* 0x000fe400078e00ff */
[----:B------:R-:W-:-:S04]  /*13100*/  IMAD.MOV.U32 R104, RZ, RZ, R108 ;  /* 0x000000ffff687224 */ /* 0x000fc800078e006c */
[----:B------:R-:W-:-:S05]  /*13110*/  FADD.FTZ R104, R97, R104 ;  /* 0x0000006861687221 */ /* 0x000fca0000010000 */
[----:B------:R-:W-:-:S07]  /*13120*/  MOV R106, R104 ;  /* 0x00000068006a7202 */ /* 0x000fce0000000f00 */
[----:B------:R-:W-:Y:S05]  /*13130*/  WARPSYNC.COLLECTIVE R107, `(.L_x_10070) ;  /* 0x000000006b087348 */ /* 0x000fea0003c00000 */
[----:B------:R0:W1:Y:S02]  /*13140*/  SHFL.BFLY P1, R108, R106, R109, R110 ;  /* 0x0c00006d6a6c7389 */ /* 0x000064000002006e */
[----:B01----:R-:W-:Y:S05]  /*13150*/  ENDCOLLECTIVE ;  /* 0x000000000000791b */ /* 0x003fea0003800000 */
.L_x_10070:
[----:B------:R-:W-:Y:S01]  /*13160*/  MOV R101, R108 ;  /* 0x0000006c00657202 */ /* 0x000fe20000000f00 */
[----:B------:R-:W-:Y:S06]  /*13170*/  BRA `(.L_x_10071) ;  /* 0xffffffec005c7947 */ /* 0x000fec000383ffff */
.L_x_10072:
        /* <DEDUP_REMOVED lines=16> */
.L_x_28761:


//--------------------- .text._ZN10layer_norm13ln_fwd_kernelINS_13Kernel_traitsI13__nv_bfloat16S2_fS2_fjLj768ELj1ELj4ELj1ELj16ENS_18Kernel_traits_baseILj768ES2_S2_fS2_fjLj128EEEEELb1ELb1ELb0ELb0EEEvNS_9FwdParamsE --------------------------
	.section	.text._ZN10layer_norm13ln_fwd_kernelINS_13Kernel_traitsI13__nv_bfloat16S2_fS2_fjLj768ELj1ELj4ELj1ELj16ENS_18Kernel_traits_baseILj768ES2_S2_fS2_fjLj128EEEEELb1ELb1ELb0ELb0EEEvNS_9FwdParamsE,"ax",@progbits
	.align	128
        .global         _ZN10layer_norm13ln_fwd_kernelINS_13Kernel_traitsI13__nv_bfloat16S2_fS2_fjLj768ELj1ELj4ELj1ELj16ENS_18Kernel_traits_baseILj768ES2_S2_fS2_fjLj128EEEEELb1ELb1ELb0ELb0EEEvNS_9FwdParamsE
        .type           _ZN10layer_norm13ln_fwd_kernelINS_13Kernel_traitsI13__nv_bfloat16S2_fS2_fjLj768ELj1ELj4ELj1ELj16ENS_18Kernel_traits_baseILj768ES2_S2_fS2_fjLj128EEEEELb1ELb1ELb0ELb0EEEvNS_9FwdParamsE,@function
        .size           _ZN10layer_norm13ln_fwd_kernelINS_13Kernel_traitsI13__nv_bfloat16S2_fS2_fjLj768ELj1ELj4ELj1ELj16ENS_18Kernel_traits_baseILj768ES2_S2_fS2_fjLj128EEEEELb1ELb1ELb0ELb0EEEvNS_9FwdParamsE,(.L_x_28762 - _ZN10layer_norm13ln_fwd_kernelINS_13Kernel_traitsI13__nv_bfloat16S2_fS2_fjLj768ELj1ELj4ELj1ELj16ENS_18Kernel_traits_baseILj768ES2_S2_fS2_fjLj128EEEEELb1ELb1ELb0ELb0EEEvNS_9FwdParamsE)
        .other          _ZN10layer_norm13ln_fwd_kernelINS_13Kernel_traitsI13__nv_bfloat16S2_fS2_fjLj768ELj1ELj4ELj1ELj16ENS_18Kernel_traits_baseILj768ES2_S2_fS2_fjLj128EEEEELb1ELb1ELb0ELb0EEEvNS_9FwdParamsE,@"STO_CUDA_ENTRY STV_DEFAULT"
_ZN10layer_norm13ln_fwd_kernelINS_13Kernel_traitsI13__nv_bfloat16S2_fS2_fjLj768ELj1ELj4ELj1ELj16ENS_18Kernel_traits_baseILj768ES2_S2_fS2_fjLj128EEEEELb1ELb1ELb0ELb0EEEvNS_9FwdParamsE:
.text._ZN10layer_norm13ln_fwd_kernelINS_13Kernel_traitsI13__nv_bfloat16S2_fS2_fjLj768ELj1ELj4ELj1ELj16ENS_18Kernel_traits_baseILj768ES2_S2_fS2_fjLj128EEEEELb1ELb1ELb0ELb0EEEvNS_9FwdParamsE:
        /* <DEDUP_REMOVED lines=89> */
.L_x_10074:
        /* <DEDUP_REMOVED lines=32> */
.L_x_10075:
[----:B------:R-:W-:Y:S05]  /*0790*/  BSYNC.RECONVERGENT B0 ;  /* 0x0000000000007941 */ /* 0x000fea0003800200 */
.L_x_10073:
        /* <DEDUP_REMOVED lines=30> */
[C---:B------:R-:W-:Y:S01]  /*0980*/  IMAD.HI.U32 R10, R9.reuse, -0x2daee0ad, RZ ;  /* 0xd2511f53090a7827 */ /* 0x040fe200078e00ff */
        /* <DEDUP_REMOVED lines=79> */
.L_x_10335:
        /* <DEDUP_REMOVED lines=39> */
.L_x_28598:
[----:B------:R-:W-:Y:S05]  /*10f0*/  BRX R68 -0x1100                                        (*"BRANCH_TARGETS .L_x_28599,.L_x_28600,.L_x_28601"*) ;  /* 0xffffffec44c07949 */ /* 0x000fea000383ffff */
.L_x_28601:
[----:B------:R-:W-:Y:S01]  /*1100*/  VIADD R70, R118, 0x1 ;  /* 0x0000000176467836 */ /* 0x000fe20000000000 */
[----:B------:R-:W-:Y:S01]  /*1110*/  MOV R71, R119 ;  /* 0x0000007700477202 */ /* 0x000fe20000000f00 */
[----:B------:R-:W-:Y:S01]  /*1120*/  IMAD.MOV.U32 R122, RZ, RZ, R120 ;  /* 0x000000ffff7a7224 */ /* 0x000fe200078e0078 */
[----:B------:R-:W-:Y:S06]  /*1130*/  BRA `(.L_x_10081) ;  /* 0x0000000000ec7947 */ /* 0x000fec0003800000 */
.L_x_28599:
[----:B------:R-:W-:Y:S01]  /*1140*/  IMAD.MOV.U32 R122, RZ, RZ, R120 ;  /* 0x000000ffff7a7224 */ /* 0x000fe200078e0078 */
[----:B------:R-:W-:Y:S01]  /*1150*/  MOV R71, R121 ;  /* 0x0000007900477202 */ /* 0x000fe20000000f00 */
[----:B------:R-:W-:Y:S01]  /*1160*/  IMAD.MOV.U32 R70, RZ, RZ, 0x3 ;  /* 0x00000003ff467424 */ /* 0x000fe200078e00ff */
[----:B------:R-:W-:Y:S06]  /*1170*/  BRA `(.L_x_10081) ;  /* 0x0000000000dc7947 */ /* 0x000fec0003800000 */
.L_x_28600:
        /* <DEDUP_REMOVED lines=13> */
.L_x_10083:
[----:B------:R-:W-:Y:S05]  /*1250*/  BSYNC.RECONVERGENT B3 ;  /* 0x0000000000037941 */ /* 0x000fea0003800200 */
.L_x_10082:
        /* <DEDUP_REMOVED lines=41> */
.L_x_10081:
[----:B------:R-:W-:Y:S05]  /*14f0*/  BSYNC.RECONVERGENT B2 ;  /* 0x0000000000027941 */ /* 0x000fea0003800200 */
.L_x_10080:
[----:B------:R-:W0:Y:S01]  /*1500*/  LDC R123, c[0x0][0x408] ;  /* 0x00010200ff7b7b82 */ /* 0x000e220000000800 */
[----:B------:R-:W-:Y:S01]  /*1510*/  I2FP.F32.U32 R68, R71 ;  /* 0x0000004700447245 */ /* 0x000fe20000201000 */
[----:B------:R-:W-:Y:S01]  /*1520*/  IMAD.MOV.U32 R125, RZ, RZ, 0x2f800000 ;  /* 0x2f800000ff7d7424 */ /* 0x000fe200078e00ff */
[----:B------:R-:W-:Y:S01]  /*1530*/  ISETP.NE.AND P1, PT, R70, 0x1, PT ;  /* 0x000000014600780c */ /* 0x000fe20003f25270 */
[----:B-----5:R-:W-:Y:S01]  /*1540*/  IMAD.U32 R92, R72, 0x10000, RZ ;  /* 0x00010000485c7824 */ /* 0x020fe200078e00ff */
[----:B------:R-:W-:Y:S01]  /*1550*/  BSSY.RECONVERGENT B2, `(.L_x_10084) ;  /* 0x000004f000027945 */ /* 0x000fe20003800200 */
[----:B------:R-:W-:Y:S01]  /*1560*/  FFMA.FTZ R69, R68, R125, 1.1641532182693481445e-10 ;  /* 0x2f00000044457423 */ /* 0x000fe2000001007d */
[----:B------:R-:W-:Y:S01]  /*1570*/  SHF.L.U32 R68, R32, 0x10, RZ ;  /* 0x0000001020447819 */ /* 0x000fe200000006ff */
[----:B------:R-:W1:Y:S01]  /*1580*/  LDC R124, c[0x0][0x404] ;  /* 0x00010100ff7c7b82 */ /* 0x000e620000000800 */
[----:B------:R-:W-:Y:S01]  /*1590*/  FMUL.FTZ R92, R92, R117 ;  /* 0x000000755c5c7220 */ /* 0x000fe20000410000 */
[----:B------:R-:W-:-:S03]  /*15a0*/  PRMT R72, R72, 0x7632, R72 ;  /* 0x0000763248487816 */ /* 0x000fc60000000048 */
[----:B0-----:R-:W-:Y:S01]  /*15b0*/  FMUL.FTZ R92, R92, R123 ;  /* 0x0000007b5c5c7220 */ /* 0x001fe20000410000 */
[----:B-1----:R-:W-:-:S04]  /*15c0*/  FSETP.GTU.FTZ.AND P0, PT, R69, R124, PT ;  /* 0x0000007c4500720b */ /* 0x002fc80003f1c000 */
[----:B------:R-:W-:Y:S01]  /*15d0*/  FSEL R69, R92, RZ, !P0 ;  /* 0x000000ff5c457208 */ /* 0x000fe20004000000 */
[----:B------:R-:W-:Y:S01]  /*15e0*/  IMAD.MOV.U32 R92, RZ, RZ, 0x2 ;  /* 0x00000002ff5c7424 */ /* 0x000fe200078e00ff */
        /* <DEDUP_REMOVED lines=13> */
.L_x_10086:
        /* <DEDUP_REMOVED lines=13> */
.L_x_10088:
[----:B------:R-:W-:Y:S05]  /*1790*/  BSYNC.RECONVERGENT B3 ;  /* 0x0000000000037941 */ /* 0x000fea0003800200 */
.L_x_10087:
        /* <DEDUP_REMOVED lines=42> */
.L_x_10085:
[----:B------:R-:W-:Y:S05]  /*1a40*/  BSYNC.RECONVERGENT B2 ;  /* 0x0000000000027941 */ /* 0x000fea0003800200 */
.L_x_10084:
[----:B------:R-:W-:Y:S01]  /*1a50*/  I2FP.F32.U32 R70, R69 ;  /* 0x0000004500467245 */ /* 0x000fe20000201000 */
[----:B------:R-:W-:Y:S01]  /*1a60*/  IMAD.U32 R72, R72, 0x10000, RZ ;  /* 0x0001000048487824 */ /* 0x000fe200078e00ff */
[----:B------:R-:W-:Y:S01]  /*1a70*/  ISETP.NE.AND P1, PT, R92, 0x1, PT ;  /* 0x000000015c00780c */ /* 0x000fe20003f25270 */
[----:B------:R-:W-:Y:S01]  /*1a80*/  BSSY.RECONVERGENT B2, `(.L_x_10089) ;  /* 0x000004c000027945 */ /* 0x000fe20003800200 */
[----:B------:R-:W-:Y:S02]  /*1a90*/  IMAD.MOV.U32 R93, RZ, RZ, 0x2 ;  /* 0x00000002ff5d7424 */ /* 0x000fe400078e00ff */
        /* <DEDUP_REMOVED lines=18> */
.L_x_10091:
        /* <DEDUP_REMOVED lines=13> */
.L_x_10093:
[----:B------:R-:W-:Y:S05]  /*1c90*/  BSYNC.RECONVERGENT B3 ;  /* 0x0000000000037941 */ /* 0x000fea0003800200 */
.L_x_10092:
        /* <DEDUP_REMOVED lines=42> */
.L_x_10090:
[----:B------:R-:W-:Y:S05]  /*1f40*/  BSYNC.RECONVERGENT B2 ;  /* 0x0000000000027941 */ /* 0x000fea0003800200 */
.L_x_10089:
[----:B------:R-:W-:Y:S01]  /*1f50*/  I2FP.F32.U32 R70, R71 ;  /* 0x0000004700467245 */ /* 0x000fe20000201000 */
[----:B------:R-:W-:Y:S01]  /*1f60*/  IMAD.U32 R72, R73, 0x10000, RZ ;  /* 0x0001000049487824 */ /* 0x000fe200078e00ff */
[----:B------:R-:W-:Y:S01]  /*1f70*/  ISETP.NE.AND P2, PT, R93, 0x1, PT ;  /* 0x000000015d00780c */ /* 0x000fe20003f45270 */
[----:B------:R-:W-:Y:S01]  /*1f80*/  BSSY.RECONVERGENT B2, `(.L_x_10094) ;  /* 0x000004d000027945 */ /* 0x000fe20003800200 */
[----:B------:R-:W-:Y:S02]  /*1f90*/  IMAD.MOV.U32 R94, RZ, RZ, 0x2 ;  /* 0x00000002ff5e7424 */ /* 0x000fe400078e00ff */
[----:B------:R-:W-:Y:S01]  /*1fa0*/  FFMA.FTZ R71, R70, R125, 1.1641532182693481445e-10 ;  /* 0x2f00000046477423 */ /* 0x000fe2000001007d */
[----:B------:R-:W-:Y:S01]  /*1fb0*/  FMUL.FTZ R72, R72, R117 ;  /* 0x0000007548487220 */ /* 0x000fe20000410000 */
[----:B------:R-:W-:-:S03]  /*1fc0*/  SHF.L.U32 R70, R33, 0x10, RZ ;  /* 0x0000001021467819 */ /* 0x000fc600000006ff */
        /* <DEDUP_REMOVED lines=16> */
.L_x_10096:
        /* <DEDUP_REMOVED lines=13> */
.L_x_10098:
[----:B------:R-:W-:Y:S05]  /*21a0*/  BSYNC.RECONVERGENT B3 ;  /* 0x0000000000037941 */ /* 0x000fea0003800200 */
.L_x_10097:
        /* <DEDUP_REMOVED lines=42> */
.L_x_10095:
[----:B------:R-:W-:Y:S05]  /*2450*/  BSYNC.RECONVERGENT B2 ;  /* 0x0000000000027941 */ /* 0x000fea0003800200 */
.L_x_10094:
        /* <DEDUP_REMOVED lines=23> */
.L_x_10101:
        /* <DEDUP_REMOVED lines=13> */
.L_x_10103:
[----:B------:R-:W-:Y:S05]  /*26a0*/  BSYNC.RECONVERGENT B3 ;  /* 0x0000000000037941 */ /* 0x000fea0003800200 */
.L_x_10102:
        /* <DEDUP_REMOVED lines=42> */
.L_x_10100:
[----:B------:R-:W-:Y:S05]  /*2950*/  BSYNC.RECONVERGENT B2 ;  /* 0x0000000000027941 */ /* 0x000fea0003800200 */
.L_x_10099:
[----:B------:R-:W-:Y:S01]  /*2960*/  I2FP.F32.U32 R72, R73 ;  /* 0x0000004900487245 */ /* 0x000fe20000201000 */
[C---:B------:R-:W-:Y:S01]  /*2970*/  IMAD.U32 R92, R74.reuse, 0x10000, RZ ;  /* 0x000100004a5c7824 */ /* 0x040fe200078e00ff */
[----:B------:R-:W-:Y:S01]  /*2980*/  ISETP.NE.AND P4, PT, R93, 0x1, PT ;  /* 0x000000015d00780c */ /* 0x000fe20003f85270 */
[----:B------:R-:W-:Y:S01]  /*2990*/  BSSY.RECONVERGENT B2, `(.L_x_10104) ;  /* 0x000004d000027945 */ /* 0x000fe20003800200 */
[----:B------:R-:W-:Y:S01]  /*29a0*/  PRMT R74, R74, 0x7632, R74 ;  /* 0x000076324a4a7816 */ /* 0x000fe2000000004a */
[----:B------:R-:W-:Y:S01]  /*29b0*/  FFMA.FTZ R73, R72, R125, 1.1641532182693481445e-10 ;  /* 0x2f00000048497423 */ /* 0x000fe2000001007d */
[----:B------:R-:W-:Y:S01]  /*29c0*/  FMUL.FTZ R92, R92, R117 ;  /* 0x000000755c5c7220 */ /* 0x000fe20000410000 */
[----:B------:R-:W-:Y:S01]  /*29d0*/  SHF.L.U32 R72, R34, 0x10, RZ ;  /* 0x0000001022487819 */ /* 0x000fe200000006ff */
        /* <DEDUP_REMOVED lines=16> */
.L_x_10106:
        /* <DEDUP_REMOVED lines=13> */
.L_x_10108:
[----:B------:R-:W-:Y:S05]  /*2bb0*/  BSYNC.RECONVERGENT B3 ;  /* 0x0000000000037941 */ /* 0x000fea0003800200 */
.L_x_10107:
        /* <DEDUP_REMOVED lines=42> */
.L_x_10105:
[----:B------:R-:W-:Y:S05]  /*2e60*/  BSYNC.RECONVERGENT B2 ;  /* 0x0000000000027941 */ /* 0x000fea0003800200 */
.L_x_10104:
        /* <DEDUP_REMOVED lines=23> */
.L_x_10111:
        /* <DEDUP_REMOVED lines=13> */
.L_x_10113:
[----:B------:R-:W-:Y:S05]  /*30b0*/  BSYNC.RECONVERGENT B3 ;  /* 0x0000000000037941 */ /* 0x000fea0003800200 */
.L_x_10112:
        /* <DEDUP_REMOVED lines=42> */
.L_x_10110:
[----:B------:R-:W-:Y:S05]  /*3360*/  BSYNC.RECONVERGENT B2 ;  /* 0x0000000000027941 */ /* 0x000fea0003800200 */
.L_x_10109:
[----:B------:R-:W-:Y:S01]  /*3370*/  I2FP.F32.U32 R74, R93 ;  /* 0x0000005d004a7245 */ /* 0x000fe20000201000 */
[----:B------:R-:W-:Y:S01]  /*3380*/  IMAD.U32 R92, R75, 0x10000, RZ ;  /* 0x000100004b5c7824 */ /* 0x000fe200078e00ff */
        /* <DEDUP_REMOVED lines=22> */
.L_x_10116:
        /* <DEDUP_REMOVED lines=15> */
.L_x_10118:
[----:B------:R-:W-:Y:S05]  /*35e0*/  BSYNC.RECONVERGENT B3 ;  /* 0x0000000000037941 */ /* 0x000fea0003800200 */
.L_x_10117:
        /* <DEDUP_REMOVED lines=42> */
.L_x_10115:
[----:B------:R-:W-:Y:S05]  /*3890*/  BSYNC.RECONVERGENT B2 ;  /* 0x0000000000027941 */ /* 0x000fea0003800200 */
.L_x_10114:
[----:B------:R-:W-:Y:S01]  /*38a0*/  I2FP.F32.U32 R92, R93 ;  /* 0x0000005d005c7245 */ /* 0x000fe20000201000 */
[----:B------:R-:W-:Y:S01]  /*38b0*/  IMAD.U32 R94, R75, 0x10000, RZ ;  /* 0x000100004b5e7824 */ /* 0x000fe200078e00ff */
[----:B------:R-:W-:-:S03]  /*38c0*/  SHF.L.U32 R75, R111, 0x10, RZ ;  /* 0x000000106f4b7819 */ /* 0x000fc600000006ff */
[----:B------:R-:W-:Y:S01]  /*38d0*/  FFMA.FTZ R125, R92, R125, 1.1641532182693481445e-10 ;  /* 0x2f0000005c7d7423 */ /* 0x000fe2000001007d */
[----:B------:R-:W-:-:S04]  /*38e0*/  FMUL.FTZ R94, R94, R117 ;  /* 0x000000755e5e7220 */ /* 0x000fc80000410000 */
[----:B------:R-:W-:Y:S01]  /*38f0*/  FMUL.FTZ R94, R94, R123 ;  /* 0x0000007b5e5e7220 */ /* 0x000fe20000410000 */
[----:B------:R-:W-:-:S04]  /*3900*/  FSETP.GTU.FTZ.AND P6, PT, R125, R124, PT ;  /* 0x0000007c7d00720b */ /* 0x000fc80003fdc000 */
[----:B------:R-:W-:Y:S02]  /*3910*/  FSEL R94, R94, RZ, !P6 ;  /* 0x000000ff5e5e7208 */ /* 0x000fe40007000000 */
[----:B------:R-:W-:-:S03]  /*3920*/  PLOP3.LUT P6, PT, P6, PT, PT, 0x8, 0x80 ;  /* 0x000000000080781c */ /* 0x000fc600037ce170 */
[----:B------:R-:W-:Y:S01]  /*3930*/  FFMA.FTZ R75, R94, R75, R67 ;  /* 0x0000004b5e4b7223 */ /* 0x000fe20000010043 */
[----:B------:R-:W-:Y:S09]  /*3940*/  BRA `(.L_x_10119) ;  /* 0x0000002800307947 */ /* 0x000ff20003800000 */
.L_x_10079:
        /* <DEDUP_REMOVED lines=16> */
.L_x_10122:
        /* <DEDUP_REMOVED lines=13> */
.L_x_10124:
[----:B------:R-:W-:Y:S05]  /*3b20*/  BSYNC.RECONVERGENT B3 ;  /* 0x0000000000037941 */ /* 0x000fea0003800200 */
.L_x_10123:
        /* <DEDUP_REMOVED lines=41> */
.L_x_10121:
[----:B------:R-:W-:Y:S05]  /*3dc0*/  BSYNC.RECONVERGENT B2 ;  /* 0x0000000000027941 */ /* 0x000fea0003800200 */
.L_x_10120:
        /* <DEDUP_REMOVED lines=28> */
.L_x_10127:
        /* <DEDUP_REMOVED lines=13> */
.L_x_10129:
[----:B------:R-:W-:Y:S05]  /*4060*/  BSYNC.RECONVERGENT B3 ;  /* 0x0000000000037941 */ /* 0x000fea0003800200 */
.L_x_10128:
        /* <DEDUP_REMOVED lines=42> */
.L_x_10126:
[----:B------:R-:W-:Y:S05]  /*4310*/  BSYNC.RECONVERGENT B2 ;  /* 0x0000000000027941 */ /* 0x000fea0003800200 */
.L_x_10125:
        /* <DEDUP_REMOVED lines=23> */
.L_x_10132:
        /* <DEDUP_REMOVED lines=13> */
.L_x_10134:
[----:B------:R-:W-:Y:S05]  /*4560*/  BSYNC.RECONVERGENT B3 ;  /* 0x0000000000037941 */ /* 0x000fea0003800200 */
.L_x_10133:
        /* <DEDUP_REMOVED lines=42> */
.L_x_10131:
[----:B------:R-:W-:Y:S05]  /*4810*/  BSYNC.RECONVERGENT B2 ;  /* 0x0000000000027941 */ /* 0x000fea0003800200 */
.L_x_10130:
        /* <DEDUP_REMOVED lines=24> */
.L_x_10137:
        /* <DEDUP_REMOVED lines=13> */
.L_x_10139:
[----:B------:R-:W-:Y:S05]  /*4a70*/  BSYNC.RECONVERGENT B3 ;  /* 0x0000000000037941 */ /* 0x000fea0003800200 */
.L_x_10138:
        /* <DEDUP_REMOVED lines=42> */
.L_x_10136:
[----:B------:R-:W-:Y:S05]  /*4d20*/  BSYNC.RECONVERGENT B2 ;  /* 0x0000000000027941 */ /* 0x000fea0003800200 */
.L_x_10135:
        /* <DEDUP_REMOVED lines=23> */
.L_x_10142:
        /* <DEDUP_REMOVED lines=13> */
.L_x_10144:
[----:B------:R-:W-:Y:S05]  /*4f70*/  BSYNC.RECONVERGENT B3 ;  /* 0x0000000000037941 */ /* 0x000fea0003800200 */
.L_x_10143:
        /* <DEDUP_REMOVED lines=42> */
.L_x_10141:
[----:B------:R-:W-:Y:S05]  /*5220*/  BSYNC.RECONVERGENT B2 ;  /* 0x0000000000027941 */ /* 0x000fea0003800200 */
.L_x_10140:
        /* <DEDUP_REMOVED lines=24> */
.L_x_10147:
        /* <DEDUP_REMOVED lines=13> */
.L_x_10149:
[----:B------:R-:W-:Y:S05]  /*5480*/  BSYNC.RECONVERGENT B3 ;  /* 0x0000000000037941 */ /* 0x000fea0003800200 */
.L_x_10148:
        /* <DEDUP_REMOVED lines=42> */
.L_x_10146:
[----:B------:R-:W-:Y:S05]  /*5730*/  BSYNC.RECONVERGENT B2 ;  /* 0x0000000000027941 */ /* 0x000fea0003800200 */
.L_x_10145:
        /* <DEDUP_REMOVED lines=23> */
.L_x_10152:
        /* <DEDUP_REMOVED lines=13> */
.L_x_10154:
[----:B------:R-:W-:Y:S05]  /*5980*/  BSYNC.RECONVERGENT B3 ;  /* 0x0000000000037941 */ /* 0x000fea0003800200 */
.L_x_10153:
        /* <DEDUP_REMOVED lines=42> */
.L_x_10151:
[----:B------:R-:W-:Y:S05]  /*5c30*/  BSYNC.RECONVERGENT B2 ;  /* 0x0000000000027941 */ /* 0x000fea0003800200 */
.L_x_10150:
        /* <DEDUP_REMOVED lines=24> */
.L_x_10157:
        /* <DEDUP_REMOVED lines=15> */
.L_x_10159:
[----:B------:R-:W-:Y:S05]  /*5eb0*/  BSYNC.RECONVERGENT B3 ;  /* 0x0000000000037941 */ /* 0x000fea0003800200 */
.L_x_10158:
        /* <DEDUP_REMOVED lines=42> */
.L_x_10156:
[----:B------:R-:W-:Y:S05]  /*6160*/  BSYNC.RECONVERGENT B2 ;  /* 0x0000000000027941 */ /* 0x000fea0003800200 */
.L_x_10155:
        /* <DEDUP_REMOVED lines=9> */
[----:B------:R-:W-:-:S10]  /*6200*/  FMUL.FTZ R75, R94, R75 ;  /* 0x0000004b5e4b7220 */ /* 0x000fd40000410000 */
.L_x_10119:
        /* <DEDUP_REMOVED lines=22> */
.L_x_10078:
[----:B------:R-:W-:Y:S05]  /*6370*/  BSYNC.RECONVERGENT B1 ;  /* 0x0000000000017941 */ /* 0x000fea0003800200 */
.L_x_10077:
        /* <DEDUP_REMOVED lines=14> */
[----:B------:R-:W-:Y:S01]  /*6460*/  ISETP.NE.AND P0, PT, R118, 0x1, PT ;  /* 0x000000017600780c */ /* 0x000fe20003f05270 */
[----:B------:R-:W-:Y:S01]  /*6470*/  BSSY.RECONVERGENT B2, `(.L_x_10163) ;  /* 0x0000046000027945 */ /* 0x000fe20003800200 */
[----:B------:R-:W-:Y:S02]  /*6480*/  HFMA2 R79, -RZ, RZ, 0, 1.1920928955078125e-07 ;  /* 0x00000002ff4f7431 */ /* 0x000fe400000001ff */
[----:B0-----:R-:W-:Y:S02]  /*6490*/  IMAD.MOV.U32 R76, RZ, RZ, R130 ;  /* 0x000000ffff4c7224 */ /* 0x001fe400078e0082 */
        /* <DEDUP_REMOVED lines=12> */
.L_x_10165:
        /* <DEDUP_REMOVED lines=13> */
.L_x_10167:
[----:B------:R-:W-:Y:S05]  /*6630*/  BSYNC.RECONVERGENT B3 ;  /* 0x0000000000037941 */ /* 0x000fea0003800200 */
.L_x_10166:
        /* <DEDUP_REMOVED lines=41> */
.L_x_10164:
[----:B------:R-:W-:Y:S05]  /*68d0*/  BSYNC.RECONVERGENT B2 ;  /* 0x0000000000027941 */ /* 0x000fea0003800200 */
.L_x_10163:
        /* <DEDUP_REMOVED lines=28> */
.L_x_10170:
        /* <DEDUP_REMOVED lines=13> */
.L_x_10172:
[----:B------:R-:W-:Y:S05]  /*6b70*/  BSYNC.RECONVERGENT B3 ;  /* 0x0000000000037941 */ /* 0x000fea0003800200 */
.L_x_10171:
        /* <DEDUP_REMOVED lines=42> */
.L_x_10169:
[----:B------:R-:W-:Y:S05]  /*6e20*/  BSYNC.RECONVERGENT B2 ;  /* 0x0000000000027941 */ /* 0x000fea0003800200 */
.L_x_10168:
[----:B------:R-:W-:Y:S01]  /*6e30*/  I2FP.F32.U32 R77, R77 ;  /* 0x0000004d004d7245 */ /* 0x000fe20000201000 */
[----:B------:R-:W-:Y:S01]  /*6e40*/  IMAD.U32 R80, R80, 0x10000, RZ ;  /* 0x0001000050507824 */ /* 0x000fe200078e00ff */
[----:B------:R-:W-:Y:S01]  /*6e50*/  ISETP.NE.AND P1, PT, R92, 0x1, PT ;  /* 0x000000015c00780c */ /* 0x000fe20003f25270 */
[----:B------:R-:W-:Y:S01]  /*6e60*/  BSSY.RECONVERGENT B2, `(.L_x_10173) ;  /* 0x000004c000027945 */ /* 0x000fe20003800200 */
[----:B------:R-:W-:Y:S02]  /*6e70*/  HFMA2 R93, -RZ, RZ, 0, 1.1920928955078125e-07 ;  /* 0x00000002ff5d7431 */ /* 0x000fe400000001ff */
[----:B------:R-:W-:Y:S01]  /*6e80*/  FFMA.FTZ R78, R77, R126, 1.1641532182693481445e-10 ;  /* 0x2f0000004d4e7423 */ /* 0x000fe2000001007e */
[----:B------:R-:W-:Y:S01]  /*6e90*/  FMUL.FTZ R80, R80, R117 ;  /* 0x0000007550507220 */ /* 0x000fe20000410000 */
[----:B------:R-:W-:Y:S02]  /*6ea0*/  IMAD.U32 R77, R110, 0x10000, RZ ;  /* 0x000100006e4d7824 */ /* 0x000fe400078e00ff */
[----:B------:R-:W-:-:S02]  /*6eb0*/  IMAD.MOV.U32 R79, RZ, RZ, R130 ;  /* 0x000000ffff4f7224 */ /* 0x000fc400078e0082 */
[----:B------:R-:W-:Y:S01]  /*6ec0*/  FMUL.FTZ R80, R80, R123 ;  /* 0x0000007b50507220 */ /* 0x000fe20000410000 */
[----:B------:R-:W-:-:S04]  /*6ed0*/  FSETP.GTU.FTZ.AND P0, PT, R78, R125, PT ;  /* 0x0000007d4e00720b */ /* 0x000fc80003f1c000 */
        /* <DEDUP_REMOVED lines=12> */
.L_x_10175:
        /* <DEDUP_REMOVED lines=13> */
.L_x_10177:
[----:B------:R-:W-:Y:S05]  /*7070*/  BSYNC.RECONVERGENT B3 ;  /* 0x0000000000037941 */ /* 0x000fea0003800200 */
.L_x_10176:
        /* <DEDUP_REMOVED lines=42> */
.L_x_10174:
[----:B------:R-:W-:Y:S05]  /*7320*/  BSYNC.RECONVERGENT B2 ;  /* 0x0000000000027941 */ /* 0x000fea0003800200 */
.L_x_10173:
        /* <DEDUP_REMOVED lines=24> */
.L_x_10180:
        /* <DEDUP_REMOVED lines=13> */
.L_x_10182:
[----:B------:R-:W-:Y:S05]  /*7580*/  BSYNC.RECONVERGENT B3 ;  /* 0x0000000000037941 */ /* 0x000fea0003800200 */
.L_x_10181:
        /* <DEDUP_REMOVED lines=42> */
.L_x_10179:
[----:B------:R-:W-:Y:S05]  /*7830*/  BSYNC.RECONVERGENT B2 ;  /* 0x0000000000027941 */ /* 0x000fea0003800200 */
.L_x_10178:
        /* <DEDUP_REMOVED lines=23> */
.L_x_10185:
        /* <DEDUP_REMOVED lines=13> */
.L_x_10187:
[----:B------:R-:W-:Y:S05]  /*7a80*/  BSYNC.RECONVERGENT B3 ;  /* 0x0000000000037941 */ /* 0x000fea0003800200 */
.L_x_10186:
        /* <DEDUP_REMOVED lines=42> */
.L_x_10184:
[----:B------:R-:W-:Y:S05]  /*7d30*/  BSYNC.RECONVERGENT B2 ;  /* 0x0000000000027941 */ /* 0x000fea0003800200 */
.L_x_10183:
        /* <DEDUP_REMOVED lines=24> */
.L_x_10190:
        /* <DEDUP_REMOVED lines=13> */
.L_x_10192:
[----:B------:R-:W-:Y:S05]  /*7f90*/  BSYNC.RECONVERGENT B3 ;  /* 0x0000000000037941 */ /* 0x000fea0003800200 */
.L_x_10191:
        /* <DEDUP_REMOVED lines=42> */
.L_x_10189:
[----:B------:R-:W-:Y:S05]  /*8240*/  BSYNC.RECONVERGENT B2 ;  /* 0x0000000000027941 */ /* 0x000fea0003800200 */
.L_x_10188:
[----:B------:R-:W-:Y:S01]  /*8250*/  I2FP.F32.U32 R81, R81 ;  /* 0x0000005100517245 */ /* 0x000fe20000201000 */
[----:B------:R-:W-:Y:S01]  /*8260*/  IMAD.U32 R92, R82, 0x10000, RZ ;  /* 0x00010000525c7824 */ /* 0x000fe200078e00ff */
[----:B------:R-:W-:Y:S01]  /*8270*/  ISETP.NE.AND P5, PT, R94, 0x1, PT ;  /* 0x000000015e00780c */ /* 0x000fe20003fa5270 */
[----:B------:R-:W-:Y:S01]  /*8280*/  BSSY.RECONVERGENT B2, `(.L_x_10193) ;  /* 0x000004c000027945 */ /* 0x000fe20003800200 */
[----:B------:R-:W-:Y:S01]  /*8290*/  MOV R95, 0x2 ;  /* 0x00000002005f7802 */ /* 0x000fe20000000f00 */
[----:B------:R-:W-:Y:S01]  /*82a0*/  FFMA.FTZ R82, R81, R126, 1.1641532182693481445e-10 ;  /* 0x2f00000051527423 */ /* 0x000fe2000001007e */
[----:B------:R-:W-:Y:S01]  /*82b0*/  FMUL.FTZ R92, R92, R117 ;  /* 0x000000755c5c7220 */ /* 0x000fe20000410000 */
[----:B------:R-:W-:-:S03]  /*82c0*/  IMAD.U32 R81, R108, 0x10000, RZ ;  /* 0x000100006c517824 */ /* 0x000fc600078e00ff */
        /* <DEDUP_REMOVED lines=15> */
.L_x_10195:
        /* <DEDUP_REMOVED lines=13> */
.L_x_10197:
[----:B------:R-:W-:Y:S05]  /*8490*/  BSYNC.RECONVERGENT B3 ;  /* 0x0000000000037941 */ /* 0x000fea0003800200 */
.L_x_10196:
        /* <DEDUP_REMOVED lines=42> */
.L_x_10194:
[----:B------:R-:W-:Y:S05]  /*8740*/  BSYNC.RECONVERGENT B2 ;  /* 0x0000000000027941 */ /* 0x000fea0003800200 */
.L_x_10193:
        /* <DEDUP_REMOVED lines=24> */
.L_x_10200:
        /* <DEDUP_REMOVED lines=15> */
.L_x_10202:
[----:B------:R-:W-:Y:S05]  /*89c0*/  BSYNC.RECONVERGENT B3 ;  /* 0x0000000000037941 */ /* 0x000fea0003800200 */
.L_x_10201:
        /* <DEDUP_REMOVED lines=42> */
.L_x_10199:
[----:B------:R-:W-:Y:S05]  /*8c70*/  BSYNC.RECONVERGENT B2 ;  /* 0x0000000000027941 */ /* 0x000fea0003800200 */
.L_x_10198:
[----:B------:R-:W-:Y:S01]  /*8c80*/  I2FP.F32.U32 R93, R93 ;  /* 0x0000005d005d7245 */ /* 0x000fe20000201000 */
[----:B------:R-:W-:Y:S02]  /*8c90*/  IMAD.U32 R92, R83, 0x10000, RZ ;  /* 0x00010000535c7824 */ /* 0x000fe400078e00ff */
[----:B------:R-:W-:Y:S02]  /*8ca0*/  IMAD.U32 R83, R107, 0x10000, RZ ;  /* 0x000100006b537824 */ /* 0x000fe400078e00ff */
        /* <DEDUP_REMOVED lines=8> */
.L_x_10162:
        /* <DEDUP_REMOVED lines=16> */
.L_x_10206:
        /* <DEDUP_REMOVED lines=13> */
.L_x_10208:
[----:B------:R-:W-:Y:S05]  /*8f00*/  BSYNC.RECONVERGENT B3 ;  /* 0x0000000000037941 */ /* 0x000fea0003800200 */
.L_x_10207:
        /* <DEDUP_REMOVED lines=41> */
.L_x_10205:
[----:B------:R-:W-:Y:S05]  /*91a0*/  BSYNC.RECONVERGENT B2 ;  /* 0x0000000000027941 */ /* 0x000fea0003800200 */
.L_x_10204:
        /* <DEDUP_REMOVED lines=28> */
.L_x_10211:
        /* <DEDUP_REMOVED lines=13> */
.L_x_10213:
[----:B------:R-:W-:Y:S05]  /*9440*/  BSYNC.RECONVERGENT B3 ;  /* 0x0000000000037941 */ /* 0x000fea0003800200 */
.L_x_10212:
        /* <DEDUP_REMOVED lines=42> */
.L_x_10210:
[----:B------:R-:W-:Y:S05]  /*96f0*/  BSYNC.RECONVERGENT B2 ;  /* 0x0000000000027941 */ /* 0x000fea0003800200 */
.L_x_10209:
        /* <DEDUP_REMOVED lines=23> */
.L_x_10216:
        /* <DEDUP_REMOVED lines=13> */
.L_x_10218:
[----:B------:R-:W-:Y:S05]  /*9940*/  BSYNC.RECONVERGENT B3 ;  /* 0x0000000000037941 */ /* 0x000fea0003800200 */
.L_x_10217:
        /* <DEDUP_REMOVED lines=42> */
.L_x_10215:
[----:B------:R-:W-:Y:S05]  /*9bf0*/  BSYNC.RECONVERGENT B2 ;  /* 0x0000000000027941 */ /* 0x000fea0003800200 */
.L_x_10214:
[----:B------:R-:W-:Y:S01]  /*9c00*/  I2FP.F32.U32 R79, R79 ;  /* 0x0000004f004f7245 */ /* 0x000fe20000201000 */
[----:B------:R-:W-:Y:S01]  /*9c10*/  IMAD.U32 R80, R81, 0x10000, RZ ;  /* 0x0001000051507824 */ /* 0x000fe200078e00ff */
[----:B------:R-:W-:Y:S01]  /*9c20*/  ISETP.NE.AND P2, PT, R93, 0x1, PT ;  /* 0x000000015d00780c */ /* 0x000fe20003f45270 */
[----:B------:R-:W-:Y:S01]  /*9c30*/  BSSY.RECONVERGENT B2, `(.L_x_10219) ;  /* 0x000004d000027945 */ /* 0x000fe20003800200 */
[----:B------:R-:W-:Y:S02]  /*9c40*/  HFMA2 R94, -RZ, RZ, 0, 1.1920928955078125e-07 ;  /* 0x00000002ff5e7431 */ /* 0x000fe400000001ff */
[----:B------:R-:W-:Y:S01]  /*9c50*/  FFMA.FTZ R78, R79, R126, 1.1641532182693481445e-10 ;  /* 0x2f0000004f4e7423 */ /* 0x000fe2000001007e */
[----:B------:R-:W-:Y:S01]  /*9c60*/  FMUL.FTZ R80, R80, R117 ;  /* 0x0000007550507220 */ /* 0x000fe20000410000 */
[----:B------:R-:W-:-:S03]  /*9c70*/  IMAD.U32 R79, R45, 0x10000, RZ ;  /* 0x000100002d4f7824 */ /* 0x000fc600078e00ff */
[----:B------:R-:W-:Y:S01]  /*9c80*/  FMUL.FTZ R80, R80, R123 ;  /* 0x0000007b50507220 */ /* 0x000fe20000410000 */
[----:B------:R-:W-:-:S04]  /*9c90*/  FSETP.GTU.FTZ.AND P1, PT, R78, R125, PT ;  /* 0x0000007d4e00720b */ /* 0x000fc80003f3c000 */
        /* <DEDUP_REMOVED lines=14> */
.L_x_10221:
        /* <DEDUP_REMOVED lines=13> */
.L_x_10223:
[----:B------:R-:W-:Y:S05]  /*9e50*/  BSYNC.RECONVERGENT B3 ;  /* 0x0000000000037941 */ /* 0x000fea0003800200 */
.L_x_10222:
        /* <DEDUP_REMOVED lines=42> */
.L_x_10220:
[----:B------:R-:W-:Y:S05]  /*a100*/  BSYNC.RECONVERGENT B2 ;  /* 0x0000000000027941 */ /* 0x000fea0003800200 */
.L_x_10219:
        /* <DEDUP_REMOVED lines=23> */
.L_x_10226:
        /* <DEDUP_REMOVED lines=13> */
.L_x_10228:
[----:B------:R-:W-:Y:S05]  /*a350*/  BSYNC.RECONVERGENT B3 ;  /* 0x0000000000037941 */ /* 0x000fea0003800200 */
.L_x_10227:
        /* <DEDUP_REMOVED lines=42> */
.L_x_10225:
[----:B------:R-:W-:Y:S05]  /*a600*/  BSYNC.RECONVERGENT B2 ;  /* 0x0000000000027941 */ /* 0x000fea0003800200 */
.L_x_10224:
[----:B------:R-:W-:Y:S01]  /*a610*/  I2FP.F32.U32 R81, R81 ;  /* 0x0000005100517245 */ /* 0x000fe20000201000 */
[C---:B------:R-:W-:Y:S01]  /*a620*/  IMAD.U32 R92, R82.reuse, 0x10000, RZ ;  /* 0x00010000525c7824 */ /* 0x040fe200078e00ff */
[----:B------:R-:W-:Y:S01]  /*a630*/  ISETP.NE.AND P4, PT, R93, 0x1, PT ;  /* 0x000000015d00780c */ /* 0x000fe20003f85270 */
[----:B------:R-:W-:Y:S01]  /*a640*/  BSSY.RECONVERGENT B2, `(.L_x_10229) ;  /* 0x000004d000027945 */ /* 0x000fe20003800200 */
[----:B------:R-:W-:Y:S01]  /*a650*/  PRMT R82, R82, 0x7632, R82 ;  /* 0x0000763252527816 */ /* 0x000fe20000000052 */
[----:B------:R-:W-:Y:S01]  /*a660*/  FFMA.FTZ R80, R81, R126, 1.1641532182693481445e-10 ;  /* 0x2f00000051507423 */ /* 0x000fe2000001007e */
[----:B------:R-:W-:Y:S01]  /*a670*/  FMUL.FTZ R92, R92, R117 ;  /* 0x000000755c5c7220 */ /* 0x000fe20000410000 */
[----:B------:R-:W-:Y:S01]  /*a680*/  IMAD.U32 R81, R46, 0x10000, RZ ;  /* 0x000100002e517824 */ /* 0x000fe200078e00ff */
[----:B------:R-:W-:Y:S02]  /*a690*/  MOV R94, 0x2 ;  /* 0x00000002005e7802 */ /* 0x000fe40000000f00 */
        /* <DEDUP_REMOVED lines=15> */
.L_x_10231:
        /* <DEDUP_REMOVED lines=13> */
.L_x_10233:
[----:B------:R-:W-:Y:S05]  /*a860*/  BSYNC.RECONVERGENT B3 ;  /* 0x0000000000037941 */ /* 0x000fea0003800200 */
.L_x_10232:
        /* <DEDUP_REMOVED lines=42> */
.L_x_10230:
[----:B------:R-:W-:Y:S05]  /*ab10*/  BSYNC.RECONVERGENT B2 ;  /* 0x0000000000027941 */ /* 0x000fea0003800200 */
.L_x_10229:
        /* <DEDUP_REMOVED lines=23> */
.L_x_10236:
        /* <DEDUP_REMOVED lines=13> */
.L_x_10238:
[----:B------:R-:W-:Y:S05]  /*ad60*/  BSYNC.RECONVERGENT B3 ;  /* 0x0000000000037941 */ /* 0x000fea0003800200 */
.L_x_10237:
        /* <DEDUP_REMOVED lines=42> */
.L_x_10235:
[----:B------:R-:W-:Y:S05]  /*b010*/  BSYNC.RECONVERGENT B2 ;  /* 0x0000000000027941 */ /* 0x000fea0003800200 */
.L_x_10234:
[----:B------:R-:W-:Y:S01]  /*b020*/  I2FP.F32.U32 R93, R82 ;  /* 0x00000052005d7245 */ /* 0x000fe20000201000 */
[----:B------:R-:W-:Y:S01]  /*b030*/  IMAD.U32 R92, R83, 0x10000, RZ ;  /* 0x00010000535c7824 */ /* 0x000fe200078e00ff */
        /* <DEDUP_REMOVED lines=22> */
.L_x_10241:
        /* <DEDUP_REMOVED lines=15> */
.L_x_10243:
[----:B------:R-:W-:Y:S05]  /*b290*/  BSYNC.RECONVERGENT B3 ;  /* 0x0000000000037941 */ /* 0x000fea0003800200 */
.L_x_10242:
        /* <DEDUP_REMOVED lines=42> */
.L_x_10240:
[----:B------:R-:W-:Y:S05]  /*b540*/  BSYNC.RECONVERGENT B2 ;  /* 0x0000000000027941 */ /* 0x000fea0003800200 */
.L_x_10239:
        /* <DEDUP_REMOVED lines=10> */
.L_x_10203:
        /* <DEDUP_REMOVED lines=10> */
[----:B------:R-:W-:Y:S01]  /*b690*/  LOP3.LUT R94, R94, R120, R95, 0xfe, !PT ;  /* 0x000000785e5e7212 */ /* 0x000fe200078efe5f */
[----:B------:R-:W-:Y:S01]  /*b6a0*/  IMAD.MOV.U32 R120, RZ, RZ, R124 ;  /* 0x000000ffff787224 */ /* 0x000fe200078e007c */
[----:B------:R-:W-:Y:S02]  /*b6b0*/  SEL R95, RZ, 0x1, !P3 ;  /* 0x00000001ff5f7807 */ /* 0x000fe40005800000 */
[----:B------:R-:W-:Y:S02]  /*b6c0*/  SEL R123, RZ, 0x1, !P6 ;  /* 0x00000001ff7b7807 */ /* 0x000fe40007000000 */
[----:B------:R-:W-:-:S02]  /*b6d0*/  LOP3.LUT R95, R128, R95, RZ, 0xfc, !PT ;  /* 0x0000005f805f7212 */ /* 0x000fc400078efcff */
[----:B------:R-:W-:Y:S01]  /*b6e0*/  LOP3.LUT R94, R94, R123, RZ, 0xfc, !PT ;  /* 0x0000007b5e5e7212 */ /* 0x000fe200078efcff */
[----:B0-----:R-:W-:-:S04]  /*b6f0*/  IMAD.WIDE.U32 R92, R122, 0x8, R92 ;  /* 0x000000087a5c7825 */ /* 0x001fc800078e005c */
[C---:B-1----:R-:W-:Y:S01]  /*b700*/  IMAD.WIDE.U32 R126, R122.reuse, 0x20, R126 ;  /* 0x000000207a7e7825 */ /* 0x042fe200078e007e */
[----:B------:R-:W-:-:S04]  /*b710*/  IADD3 R122, PT, PT, R122, 0x20, RZ ;  /* 0x000000207a7a7810 */ /* 0x000fc80007ffe0ff */
[----:B------:R0:W-:Y:S04]  /*b720*/  STG.E.128 desc[UR8][R126.64], R76 ;  /* 0x0000004c7e007986 */ /* 0x0001e8000c101d08 */
[----:B------:R0:W-:Y:S04]  /*b730*/  STG.E.128 desc[UR8][R126.64+0x10], R80 ;  /* 0x000010507e007986 */ /* 0x0001e8000c101d08 */
[----:B------:R0:W-:Y:S02]  /*b740*/  STG.E.64 desc[UR8][R92.64], R94 ;  /* 0x0000005e5c007986 */ /* 0x0001e4000c101b08 */
.L_x_10161:
[----:B------:R-:W-:Y:S05]  /*b750*/  BSYNC.RECONVERGENT B1 ;  /* 0x0000000000017941 */ /* 0x000fea0003800200 */
.L_x_10160:
        /* <DEDUP_REMOVED lines=13> */
[----:B------:R-:W-:Y:S01]  /*b830*/  ISETP.NE.AND P1, PT, R118, 0x1, PT ;  /* 0x000000017600780c */ /* 0x000fe20003f25270 */
[----:B------:R-:W-:Y:S01]  /*b840*/  BSSY.RECONVERGENT B2, `(.L_x_10247) ;  /* 0x0000046000027945 */ /* 0x000fe20003800200 */
[----:B------:R-:W-:Y:S01]  /*b850*/  IMAD.MOV.U32 R87, RZ, RZ, 0x2 ;  /* 0x00000002ff577424 */ /* 0x000fe200078e00ff */
[----:B-1----:R-:W-:Y:S01]  /*b860*/  MOV R84, R130 ;  /* 0x0000008200547202 */ /* 0x002fe20000000f00 */
        /* <DEDUP_REMOVED lines=12> */
.L_x_10249:
        /* <DEDUP_REMOVED lines=13> */
.L_x_10251:
[----:B------:R-:W-:Y:S05]  /*ba00*/  BSYNC.RECONVERGENT B3 ;  /* 0x0000000000037941 */ /* 0x000fea0003800200 */
.L_x_10250:
[----:B------:R-:W-:Y:S01]  /*ba10*/  IMAD.WIDE.U32 R84, R2, -0x326172a9, RZ ;  /* 0xcd9e8d5702547825 */ /* 0x000fe200078e00ff */
[----:B0-----:R-:W-:-:S04]  /*ba20*/  LOP3.LUT R92, R115, UR7, R87, 0x96, !PT ;  /* 0x00000007735c7c12 */ /* 0x001fc8000f8e9657 */
        /* <DEDUP_REMOVED lines=39> */
.L_x_10248:
[----:B------:R-:W-:Y:S05]  /*bca0*/  BSYNC.RECONVERGENT B2 ;  /* 0x0000000000027941 */ /* 0x000fea0003800200 */
.L_x_10247:
[----:B------:R-:W1:Y:S01]  /*bcb0*/  LDC R125, c[0x0][0x408] ;  /* 0x00010200ff7d7b82 */ /* 0x000e620000000800 */
[----:B------:R-:W-:Y:S01]  /*bcc0*/  I2FP.F32.U32 R84, R84 ;  /* 0x0000005400547245 */ /* 0x000fe20000201000 */
[----:B0-----:R-:W-:Y:S01]  /*bcd0*/  IMAD.MOV.U32 R127, RZ, RZ, 0x2f800000 ;  /* 0x2f800000ff7f7424 */ /* 0x001fe200078e00ff */
[----:B-----5:R-:W-:Y:S01]  /*bce0*/  SHF.L.U32 R86, R88, 0x10, RZ ;  /* 0x0000001058567819 */ /* 0x020fe200000006ff */
[----:B------:R-:W-:Y:S01]  /*bcf0*/  BSSY.RECONVERGENT B2, `(.L_x_10252) ;  /* 0x0000050000027945 */ /* 0x000fe20003800200 */
[----:B------:R-:W-:Y:S01]  /*bd00*/  ISETP.NE.AND P2, PT, R87, 0x1, PT ;  /* 0x000000015700780c */ /* 0x000fe20003f45270 */
[----:B------:R-:W-:Y:S01]  /*bd10*/  FFMA.FTZ R85, R84, R127, 1.1641532182693481445e-10 ;  /* 0x2f00000054557423 */ /* 0x000fe2000001007f */
[----:B------:R-:W-:Y:S01]  /*bd20*/  IMAD.U32 R84, R56, 0x10000, RZ ;  /* 0x0001000038547824 */ /* 0x000fe200078e00ff */
[----:B------:R-:W0:Y:S01]  /*bd30*/  LDC R126, c[0x0][0x404] ;  /* 0x00010100ff7e7b82 */ /* 0x000e220000000800 */
[----:B------:R-:W-:Y:S01]  /*bd40*/  FMUL.FTZ R86, R86, R117 ;  /* 0x0000007556567220 */ /* 0x000fe20000410000 */
[----:B------:R-:W-:Y:S01]  /*bd50*/  HFMA2 R92, -RZ, RZ, 0, 1.1920928955078125e-07 ;  /* 0x00000002ff5c7431 */ /* 0x000fe200000001ff */
[----:B------:R-:W-:-:S02]  /*bd60*/  PRMT R88, R88, 0x7632, R88 ;  /* 0x0000763258587816 */ /* 0x000fc40000000058 */
[----:B-1----:R-:W-:Y:S01]  /*bd70*/  FMUL.FTZ R86, R86, R125 ;  /* 0x0000007d56567220 */ /* 0x002fe20000410000 */
[----:B0-----:R-:W-:-:S04]  /*bd80*/  FSETP.GTU.FTZ.AND P1, PT, R85, R126, PT ;  /* 0x0000007e5500720b */ /* 0x001fc80003f3c000 */
        /* <DEDUP_REMOVED lines=14> */
.L_x_10254:
        /* <DEDUP_REMOVED lines=13> */
.L_x_10256:
[----:B------:R-:W-:Y:S05]  /*bf40*/  BSYNC.RECONVERGENT B3 ;  /* 0x0000000000037941 */ /* 0x000fea0003800200 */
.L_x_10255:
        /* <DEDUP_REMOVED lines=42> */
.L_x_10253:
[----:B------:R-:W-:Y:S05]  /*c1f0*/  BSYNC.RECONVERGENT B2 ;  /* 0x0000000000027941 */ /* 0x000fea0003800200 */
.L_x_10252:
[----:B------:R-:W-:Y:S01]  /*c200*/  I2FP.F32.U32 R86, R85 ;  /* 0x0000005500567245 */ /* 0x000fe20000201000 */
[----:B------:R-:W-:Y:S01]  /*c210*/  BSSY.RECONVERGENT B2, `(.L_x_10257) ;  /* 0x000004f000027945 */ /* 0x000fe20003800200 */
[----:B------:R-:W-:Y:S01]  /*c220*/  SHF.L.U32 R88, R88, 0x10, RZ ;  /* 0x0000001058587819 */ /* 0x000fe200000006ff */
[----:B------:R-:W-:Y:S01]  /*c230*/  HFMA2 R93, -RZ, RZ, 0, 1.1920928955078125e-07 ;  /* 0x00000002ff5d7431 */ /* 0x000fe200000001ff */
[----:B------:R-:W-:Y:S01]  /*c240*/  ISETP.NE.AND P2, PT, R92, 0x1, PT ;  /* 0x000000015c00780c */ /* 0x000fe20003f45270 */
[----:B------:R-:W-:Y:S01]  /*c250*/  FFMA.FTZ R85, R86, R127, 1.1641532182693481445e-10 ;  /* 0x2f00000056557423 */ /* 0x000fe2000001007f */
[----:B------:R-:W-:Y:S02]  /*c260*/  IMAD.MOV.U32 R87, RZ, RZ, R130 ;  /* 0x000000ffff577224 */ /* 0x000fe400078e0082 */
[----:B------:R-:W-:Y:S02]  /*c270*/  FMUL.FTZ R88, R88, R117 ;  /* 0x0000007558587220 */ /* 0x000fe40000410000 */
[----:B------:R-:W-:-:S02]  /*c280*/  FSETP.GTU.FTZ.AND P1, PT, R85, R126, PT ;  /* 0x0000007e5500720b */ /* 0x000fc40003f3c000 */
[----:B------:R-:W-:Y:S01]  /*c290*/  FMUL.FTZ R88, R88, R125 ;  /* 0x0000007d58587220 */ /* 0x000fe20000410000 */
[----:B------:R-:W-:-:S04]  /*c2a0*/  IMAD.U32 R85, R106, 0x10000, RZ ;  /* 0x000100006a557824 */ /* 0x000fc800078e00ff */
[----:B------:R-:W-:Y:S02]  /*c2b0*/  FSEL R88, R88, RZ, !P1 ;  /* 0x000000ff58587208 */ /* 0x000fe40004800000 */
[----:B------:R-:W-:-:S03]  /*c2c0*/  PLOP3.LUT P1, PT, P1, PT, PT, 0x8, 0x80 ;  /* 0x000000000080781c */ /* 0x000fc60000f2e170 */
[----:B------:R-:W-:Y:S01]  /*c2d0*/  FFMA.FTZ R85, R88, R85, R61 ;  /* 0x0000005558557223 */ /* 0x000fe2000001003d */
        /* <DEDUP_REMOVED lines=10> */
.L_x_10259:
        /* <DEDUP_REMOVED lines=13> */
.L_x_10261:
[----:B------:R-:W-:Y:S05]  /*c450*/  BSYNC.RECONVERGENT B3 ;  /* 0x0000000000037941 */ /* 0x000fea0003800200 */
.L_x_10260:
        /* <DEDUP_REMOVED lines=42> */
.L_x_10258:
[----:B------:R-:W-:Y:S05]  /*c700*/  BSYNC.RECONVERGENT B2 ;  /* 0x0000000000027941 */ /* 0x000fea0003800200 */
.L_x_10257:
[----:B------:R-:W-:Y:S01]  /*c710*/  I2FP.F32.U32 R86, R87 ;  /* 0x0000005700567245 */ /* 0x000fe20000201000 */
[----:B------:R-:W-:Y:S01]  /*c720*/  BSSY.RECONVERGENT B2, `(.L_x_10262) ;  /* 0x000004f000027945 */ /* 0x000fe20003800200 */
[----:B------:R-:W-:Y:S01]  /*c730*/  SHF.L.U32 R88, R89, 0x10, RZ ;  /* 0x0000001059587819 */ /* 0x000fe200000006ff */
[----:B------:R-:W-:Y:S01]  /*c740*/  HFMA2 R94, -RZ, RZ, 0, 1.1920928955078125e-07 ;  /* 0x00000002ff5e7431 */ /* 0x000fe200000001ff */
        /* <DEDUP_REMOVED lines=20> */
.L_x_10264:
        /* <DEDUP_REMOVED lines=13> */
.L_x_10266:
[----:B------:R-:W-:Y:S05]  /*c960*/  BSYNC.RECONVERGENT B3 ;  /* 0x0000000000037941 */ /* 0x000fea0003800200 */
.L_x_10265:
        /* <DEDUP_REMOVED lines=42> */
.L_x_10263:
[----:B------:R-:W-:Y:S05]  /*cc10*/  BSYNC.RECONVERGENT B2 ;  /* 0x0000000000027941 */ /* 0x000fea0003800200 */
.L_x_10262:
        /* <DEDUP_REMOVED lines=23> */
.L_x_10269:
        /* <DEDUP_REMOVED lines=13> */
.L_x_10271:
[----:B------:R-:W-:Y:S05]  /*ce60*/  BSYNC.RECONVERGENT B3 ;  /* 0x0000000000037941 */ /* 0x000fea0003800200 */
.L_x_10270:
        /* <DEDUP_REMOVED lines=42> */
.L_x_10268:
[----:B------:R-:W-:Y:S05]  /*d110*/  BSYNC.RECONVERGENT B2 ;  /* 0x0000000000027941 */ /* 0x000fea0003800200 */
.L_x_10267:
[----:B------:R-:W-:Y:S01]  /*d120*/  I2FP.F32.U32 R88, R89 ;  /* 0x0000005900587245 */ /* 0x000fe20000201000 */
[----:B------:R-:W-:Y:S01]  /*d130*/  BSSY.RECONVERGENT B2, `(.L_x_10272) ;  /* 0x000004f000027945 */ /* 0x000fe20003800200 */
[----:B------:R-:W-:Y:S01]  /*d140*/  SHF.L.U32 R92, R90, 0x10, RZ ;  /* 0x000000105a5c7819 */ /* 0x000fe200000006ff */
[----:B------:R-:W-:Y:S01]  /*d150*/  HFMA2 R94, -RZ, RZ, 0, 1.1920928955078125e-07 ;  /* 0x00000002ff5e7431 */ /* 0x000fe200000001ff */
[----:B------:R-:W-:Y:S01]  /*d160*/  ISETP.NE.AND P4, PT, R93, 0x1, PT ;  /* 0x000000015d00780c */ /* 0x000fe20003f85270 */
[----:B------:R-:W-:Y:S01]  /*d170*/  FFMA.FTZ R89, R88, R127, 1.1641532182693481445e-10 ;  /* 0x2f00000058597423 */ /* 0x000fe2000001007f */
[----:B------:R-:W-:Y:S02]  /*d180*/  IMAD.U32 R88, R58, 0x10000, RZ ;  /* 0x000100003a587824 */ /* 0x000fe400078e00ff */
        /* <DEDUP_REMOVED lines=17> */
.L_x_10274:
        /* <DEDUP_REMOVED lines=13> */
.L_x_10276:
[----:B------:R-:W-:Y:S05]  /*d370*/  BSYNC.RECONVERGENT B3 ;  /* 0x0000000000037941 */ /* 0x000fea0003800200 */
.L_x_10275:
        /* <DEDUP_REMOVED lines=42> */
.L_x_10273:
[----:B------:R-:W-:Y:S05]  /*d620*/  BSYNC.RECONVERGENT B2 ;  /* 0x0000000000027941 */ /* 0x000fea0003800200 */
.L_x_10272:
        /* <DEDUP_REMOVED lines=23> */
.L_x_10279:
        /* <DEDUP_REMOVED lines=13> */
.L_x_10281:
[----:B------:R-:W-:Y:S05]  /*d870*/  BSYNC.RECONVERGENT B3 ;  /* 0x0000000000037941 */ /* 0x000fea0003800200 */
.L_x_10280:
        /* <DEDUP_REMOVED lines=42> */
.L_x_10278:
[----:B------:R-:W-:Y:S05]  /*db20*/  BSYNC.RECONVERGENT B2 ;  /* 0x0000000000027941 */ /* 0x000fea0003800200 */
.L_x_10277:
        /* <DEDUP_REMOVED lines=24> */
.L_x_10284:
        /* <DEDUP_REMOVED lines=15> */
.L_x_10286:
[----:B------:R-:W-:Y:S05]  /*dda0*/  BSYNC.RECONVERGENT B3 ;  /* 0x0000000000037941 */ /* 0x000fea0003800200 */
.L_x_10285:
        /* <DEDUP_REMOVED lines=43> */
.L_x_10283:
[----:B------:R-:W-:Y:S05]  /*e060*/  BSYNC.RECONVERGENT B2 ;  /* 0x0000000000027941 */ /* 0x000fea0003800200 */
.L_x_10282:
        /* <DEDUP_REMOVED lines=11> */
.L_x_10246:
        /* <DEDUP_REMOVED lines=16> */
.L_x_10290:
        /* <DEDUP_REMOVED lines=13> */
.L_x_10292:
[----:B------:R-:W-:Y:S05]  /*e2f0*/  BSYNC.RECONVERGENT B3 ;  /* 0x0000000000037941 */ /* 0x000fea0003800200 */
.L_x_10291:
        /* <DEDUP_REMOVED lines=41> */
.L_x_10289:
[----:B------:R-:W-:Y:S05]  /*e590*/  BSYNC.RECONVERGENT B2 ;  /* 0x0000000000027941 */ /* 0x000fea0003800200 */
.L_x_10288:
[----:B------:R-:W1:Y:S01]  /*e5a0*/  LDC R125, c[0x0][0x408] ;  /* 0x00010200ff7d7b82 */ /* 0x000e620000000800 */
[----:B------:R-:W-:Y:S01]  /*e5b0*/  I2FP.F32.U32 R84, R84 ;  /* 0x0000005400547245 */ /* 0x000fe20000201000 */
[----:B0-----:R-:W-:Y:S01]  /*e5c0*/  IMAD.MOV.U32 R127, RZ, RZ, 0x2f800000 ;  /* 0x2f800000ff7f7424 */ /* 0x001fe200078e00ff */
[----:B-----5:R-:W-:Y:S01]  /*e5d0*/  SHF.L.U32 R86, R88, 0x10, RZ ;  /* 0x0000001058567819 */ /* 0x020fe200000006ff */
[----:B------:R-:W-:Y:S01]  /*e5e0*/  BSSY.RECONVERGENT B2, `(.L_x_10293) ;  /* 0x0000050000027945 */ /* 0x000fe20003800200 */
[----:B------:R-:W-:Y:S01]  /*e5f0*/  ISETP.NE.AND P2, PT, R87, 0x1, PT ;  /* 0x000000015700780c */ /* 0x000fe20003f45270 */
[----:B------:R-:W-:Y:S01]  /*e600*/  FFMA.FTZ R85, R84, R127, 1.1641532182693481445e-10 ;  /* 0x2f00000054557423 */ /* 0x000fe2000001007f */
[----:B------:R-:W-:Y:S01]  /*e610*/  HFMA2 R92, -RZ, RZ, 0, 1.1920928955078125e-07 ;  /* 0x00000002ff5c7431 */ /* 0x000fe200000001ff */
[----:B------:R-:W0:Y:S01]  /*e620*/  LDC R126, c[0x0][0x404] ;  /* 0x00010100ff7e7b82 */ /* 0x000e220000000800 */
[----:B------:R-:W-:Y:S01]  /*e630*/  FMUL.FTZ R86, R86, R117 ;  /* 0x0000007556567220 */ /* 0x000fe20000410000 */
[----:B------:R-:W-:-:S03]  /*e640*/  PRMT R88, R88, 0x7632, R88 ;  /* 0x0000763258587816 */ /* 0x000fc60000000058 */
[----:B-1----:R-:W-:Y:S01]  /*e650*/  FMUL.FTZ R84, R86, R125 ;  /* 0x0000007d56547220 */ /* 0x002fe20000410000 */
[----:B0-----:R-:W-:Y:S01]  /*e660*/  FSETP.GTU.FTZ.AND P1, PT, R85, R126, PT ;  /* 0x0000007e5500720b */ /* 0x001fe20003f3c000 */
        /* <DEDUP_REMOVED lines=15> */
.L_x_10295:
        /* <DEDUP_REMOVED lines=13> */
.L_x_10297:
[----:B------:R-:W-:Y:S05]  /*e830*/  BSYNC.RECONVERGENT B3 ;  /* 0x0000000000037941 */ /* 0x000fea0003800200 */
.L_x_10296:
        /* <DEDUP_REMOVED lines=42> */
.L_x_10294:
[----:B------:R-:W-:Y:S05]  /*eae0*/  BSYNC.RECONVERGENT B2 ;  /* 0x0000000000027941 */ /* 0x000fea0003800200 */
.L_x_10293:
        /* <DEDUP_REMOVED lines=24> */
.L_x_10300:
        /* <DEDUP_REMOVED lines=13> */
.L_x_10302:
[----:B------:R-:W-:Y:S05]  /*ed40*/  BSYNC.RECONVERGENT B3 ;  /* 0x0000000000037941 */ /* 0x000fea0003800200 */
.L_x_10301:
        /* <DEDUP_REMOVED lines=42> */
.L_x_10299:
[----:B------:R-:W-:Y:S05]  /*eff0*/  BSYNC.RECONVERGENT B2 ;  /* 0x0000000000027941 */ /* 0x000fea0003800200 */
.L_x_10298:
        /* <DEDUP_REMOVED lines=24> */
.L_x_10305:
        /* <DEDUP_REMOVED lines=13> */
.L_x_10307:
[----:B------:R-:W-:Y:S05]  /*f250*/  BSYNC.RECONVERGENT B3 ;  /* 0x0000000000037941 */ /* 0x000fea0003800200 */
.L_x_10306:
        /* <DEDUP_REMOVED lines=42> */
.L_x_10304:
[----:B------:R-:W-:Y:S05]  /*f500*/  BSYNC.RECONVERGENT B2 ;  /* 0x0000000000027941 */ /* 0x000fea0003800200 */
.L_x_10303:
        /* <DEDUP_REMOVED lines=23> */
.L_x_10310:
        /* <DEDUP_REMOVED lines=13> */
.L_x_10312:
[----:B------:R-:W-:Y:S05]  /*f750*/  BSYNC.RECONVERGENT B3 ;  /* 0x0000000000037941 */ /* 0x000fea0003800200 */
.L_x_10311:
        /* <DEDUP_REMOVED lines=42> */
.L_x_10309:
[----:B------:R-:W-:Y:S05]  /*fa00*/  BSYNC.RECONVERGENT B2 ;  /* 0x0000000000027941 */ /* 0x000fea0003800200 */
.L_x_10308:
        /* <DEDUP_REMOVED lines=24> */
.L_x_10315:
        /* <DEDUP_REMOVED lines=13> */
.L_x_10317:
[----:B------:R-:W-:Y:S05]  /*fc60*/  BSYNC.RECONVERGENT B3 ;  /* 0x0000000000037941 */ /* 0x000fea0003800200 */
.L_x_10316:
        /* <DEDUP_REMOVED lines=43> */
.L_x_10314:
[----:B------:R-:W-:Y:S05]  /*ff20*/  BSYNC.RECONVERGENT B2 ;  /* 0x0000000000027941 */ /* 0x000fea0003800200 */
.L_x_10313:
[----:B------:R-:W-:Y:S01]  /*ff30*/  I2FP.F32.U32 R92, R89 ;  /* 0x00000059005c7245 */ /* 0x000fe20000201000 */
[----:B------:R-:W-:Y:S01]  /*ff40*/  IMAD.U32 R90, R90, 0x10000, RZ ;  /* 0x000100005a5a7824 */ /* 0x000fe200078e00ff */
[----:B------:R-:W-:Y:S01]  /*ff50*/  ISETP.NE.AND P5, PT, R94, 0x1, PT ;  /* 0x000000015e00780c */ /* 0x000fe20003fa5270 */
[----:B------:R-:W-:Y:S01]  /*ff60*/  BSSY.RECONVERGENT B2, `(.L_x_10318) ;  /* 0x000004d000027945 */ /* 0x000fe20003800200 */
[----:B------:R-:W-:Y:S01]  /*ff70*/  SHF.L.U32 R93, R104, 0x10, RZ ;  /* 0x00000010685d7819 */ /* 0x000fe200000006ff */
        /* <DEDUP_REMOVED lines=18> */
.L_x_10320:
        /* <DEDUP_REMOVED lines=13> */
.L_x_10322:
[----:B------:R-:W-:Y:S05]  /*10170*/  BSYNC.RECONVERGENT B3 ;  /* 0x0000000000037941 */ /* 0x000fea0003800200 */
.L_x_10321:
        /* <DEDUP_REMOVED lines=43> */
.L_x_10319:
[----:B------:R-:W-:Y:S05]  /*10430*/  BSYNC.RECONVERGENT B2 ;  /* 0x0000000000027941 */ /* 0x000fea0003800200 */
.L_x_10318:
[----:B------:R-:W-:Y:S01]  /*10440*/  I2FP.F32.U32 R90, R92 ;  /* 0x0000005c005a7245 */ /* 0x000fe20000201000 */
[----:B------:R-:W-:Y:S01]  /*10450*/  IMAD.U32 R95, R59, 0x10000, RZ ;  /* 0x000100003b5f7824 */ /* 0x000fe200078e00ff */
[C---:B------:R-:W-:Y:S01]  /*10460*/  SHF.L.U32 R92, R91.reuse, 0x10, RZ ;  /* 0x000000105b5c7819 */ /* 0x040fe200000006ff */
        /* <DEDUP_REMOVED lines=21> */
.L_x_10325:
        /* <DEDUP_REMOVED lines=15> */
.L_x_10327:
[----:B------:R-:W-:Y:S05]  /*106b0*/  BSYNC.RECONVERGENT B3 ;  /* 0x0000000000037941 */ /* 0x000fea0003800200 */
.L_x_10326:
        /* <DEDUP_REMOVED lines=43> */
.L_x_10324:
[----:B------:R-:W-:Y:S05]  /*10970*/  BSYNC.RECONVERGENT B2 ;  /* 0x0000000000027941 */ /* 0x000fea0003800200 */
.L_x_10323:
        /* <DEDUP_REMOVED lines=10> */
.L_x_10287:
        /* <DEDUP_REMOVED lines=19> */
[----:B-1----:R-:W-:-:S03]  /*10b50*/  IMAD.WIDE.U32 R92, R122, 0x8, R92 ;  /* 0x000000087a5c7825 */ /* 0x002fc600078e005c */
[----:B------:R2:W-:Y:S04]  /*10b60*/  STG.E.128 desc[UR8][R126.64+0x10], R88 ;  /* 0x000010587e007986 */ /* 0x0005e8000c101d08 */
[----:B------:R2:W-:Y:S02]  /*10b70*/  STG.E.64 desc[UR8][R92.64], R94 ;  /* 0x0000005e5c007986 */ /* 0x0005e4000c101b08 */
.L_x_10245:
[----:B------:R-:W-:Y:S05]  /*10b80*/  BSYNC.RECONVERGENT B1 ;  /* 0x0000000000017941 */ /* 0x000fea0003800200 */
.L_x_10244:
        /* <DEDUP_REMOVED lines=101> */
.L_x_10347:
        /* <DEDUP_REMOVED lines=65> */
.L_x_10330:
[----:B------:R-:W-:Y:S05]  /*115f0*/  BSYNC.RECONVERGENT B1 ;  /* 0x0000000000017941 */ /* 0x000fea0003800200 */
.L_x_10329:
        /* <DEDUP_REMOVED lines=51> */
.L_x_10332:
[----:B------:R-:W-:Y:S05]  /*11930*/  BSYNC.RECONVERGENT B1 ;  /* 0x0000000000017941 */ /* 0x000fea0003800200 */
.L_x_10331:
        /* <DEDUP_REMOVED lines=49> */
.L_x_10334:
[----:B------:R-:W-:Y:S05]  /*11c50*/  BSYNC.RECONVERGENT B1 ;  /* 0x0000000000017941 */ /* 0x000fea0003800200 */
.L_x_10333:
[----:B0123--:R-:W0:Y:S02]  /*11c60*/  LDC.64 R92, c[0x0][0x380] ;  /* 0x0000e000ff5c7b82 */ /* 0x00fe240000000a00 */
[----:B0-----:R-:W-:-:S04]  /*11c70*/  LEA R4, R92, R4, 0x2 ;  /* 0x000000045c047211 */ /* 0x001fc800078e10ff */
[----:B------:R-:W-:-:S13]  /*11c80*/  ISETP.GE.AND P0, PT, R4, R93, PT ;  /* 0x0000005d0400720c */ /* 0x000fda0003f06270 */
[----:B------:R-:W-:Y:S05]  /*11c90*/  @!P0 BRA `(.L_x_10335) ;  /* 0xfffffef000788947 */ /* 0x000fea000383ffff */
[----:B------:R-:W-:Y:S05]  /*11ca0*/  BSYNC B0 ;  /* 0x0000000000007941 */ /* 0x000fea0003800000 */
.L_x_10076:
[----:B------:R-:W-:Y:S05]  /*11cb0*/  EXIT ;  /* 0x000000000000794d */ /* 0x000fea0003800000 */
.L_x_10328:
        /* <DEDUP_REMOVED lines=8> */
.L_x_10337:
[----:B------:R-:W-:Y:S05]  /*11d40*/  BSYNC B1 ;  /* 0x0000000000017941 */ /* 0x000fea0003800000 */
.L_x_10336:
        /* <DEDUP_REMOVED lines=10> */
.L_x_10338:
[----:B------:R-:W-:Y:S01]  /*11df0*/  HFMA2 R127, -RZ, RZ, 0, 2.384185791015625e-07 ;  /* 0x00000004ff7f7431 */ /* 0x000fe200000001ff */
[----:B------:R-:W-:-:S05]  /*11e00*/  MOV R95, R126 ;  /* 0x0000007e005f7202 */ /* 0x000fca0000000f00 */
[----:B------:R-:W-:-:S04]  /*11e10*/  FADD.FTZ R95, R94, R95 ;  /* 0x0000005f5e5f7221 */ /* 0x000fc80000010000 */
[----:B------:R-:W-:-:S07]  /*11e20*/  IMAD.MOV.U32 R128, RZ, RZ, R95 ;  /* 0x000000ffff807224 */ /* 0x000fce00078e005f */
[----:B------:R-:W-:Y:S05]  /*11e30*/  WARPSYNC.COLLECTIVE R125, `(.L_x_10339) ;  /* 0x000000007d087348 */ /* 0x000fea0003c00000 */
[----:B------:R0:W1:Y:S02]  /*11e40*/  SHFL.BFLY P4, R126, R128, R127, R132 ;  /* 0x0c00007f807e7389 */ /* 0x0000640000080084 */
[----:B01----:R-:W-:Y:S05]  /*11e50*/  ENDCOLLECTIVE ;  /* 0x000000000000791b */ /* 0x003fea0003800000 */
.L_x_10339:
[----:B------:R-:W-:Y:S02]  /*11e60*/  IMAD.MOV.U32 R127, RZ, RZ, 0x8 ;  /* 0x00000008ff7f7424 */ /* 0x000fe400078e00ff */
[----:B------:R-:W-:-:S04]  /*11e70*/  IMAD.MOV.U32 R92, RZ, RZ, R126 ;  /* 0x000000ffff5c7224 */ /* 0x000fc800078e007e */
[----:B------:R-:W-:-:S05]  /*11e80*/  FADD.FTZ R123, R95, R92 ;  /* 0x0000005c5f7b7221 */ /* 0x000fca0000010000 */
[----:B------:R-:W-:-:S07]  /*11e90*/  MOV R128, R123 ;  /* 0x0000007b00807202 */ /* 0x000fce0000000f00 */
[----:B------:R-:W-:Y:S05]  /*11ea0*/  WARPSYNC.COLLECTIVE R125, `(.L_x_10340) ;  /* 0x000000007d087348 */ /* 0x000fea0003c00000 */
[----:B------:R0:W1:Y:S02]  /*11eb0*/  SHFL.BFLY P4, R126, R128, R127, R132 ;  /* 0x0c00007f807e7389 */ /* 0x0000640000080084 */
[----:B01----:R-:W-:Y:S05]  /*11ec0*/  ENDCOLLECTIVE ;  /* 0x000000000000791b */ /* 0x003fea0003800000 */
.L_x_10340:
[----:B------:R-:W-:Y:S01]  /*11ed0*/  HFMA2 R127, -RZ, RZ, 0, 9.5367431640625e-07 ;  /* 0x00000010ff7f7431 */ /* 0x000fe200000001ff */
[----:B------:R-:W-:-:S05]  /*11ee0*/  MOV R92, R126 ;  /* 0x0000007e005c7202 */ /* 0x000fca0000000f00 */
[----:B------:R-:W-:-:S04]  /*11ef0*/  FADD.FTZ R124, R123, R92 ;  /* 0x0000005c7b7c7221 */ /* 0x000fc80000010000 */
[----:B------:R-:W-:-:S07]  /*11f00*/  IMAD.MOV.U32 R128, RZ, RZ, R124 ;  /* 0x000000ffff807224 */ /* 0x000fce00078e007c */
[----:B------:R-:W-:Y:S05]  /*11f10*/  WARPSYNC.COLLECTIVE R125, `(.L_x_10341) ;  /* 0x000000007d087348 */ /* 0x000fea0003c00000 */
[----:B------:R0:W1:Y:S02]  /*11f20*/  SHFL.BFLY P4, R126, R128, R127, R132 ;  /* 0x0c00007f807e7389 */ /* 0x0000640000080084 */
[----:B01----:R-:W-:Y:S05]  /*11f30*/  ENDCOLLECTIVE ;  /* 0x000000000000791b */ /* 0x003fea0003800000 */
.L_x_10341:
        /* <DEDUP_REMOVED lines=57> */
.L_x_10342:
[----:B------:R-:W-:Y:S01]  /*122d0*/  HFMA2 R127, -RZ, RZ, 0, 1.1920928955078125e-07 ;  /* 0x00000002ff7f7431 */ /* 0x000fe200000001ff */
[----:B------:R-:W-:-:S05]  /*122e0*/  MOV R93, R126 ;  /* 0x0000007e005d7202 */ /* 0x000fca0000000f00 */
[----:B------:R-:W-:-:S04]  /*122f0*/  FADD.FTZ R93, R92, R93 ;  /* 0x0000005d5c5d7221 */ /* 0x000fc80000010000 */
[----:B------:R-:W-:-:S07]  /*12300*/  IMAD.MOV.U32 R128, RZ, RZ, R93 ;  /* 0x000000ffff807224 */ /* 0x000fce00078e005d */
[----:B------:R-:W-:Y:S05]  /*12310*/  WARPSYNC.COLLECTIVE R125, `(.L_x_10343) ;  /* 0x000000007d087348 */ /* 0x000fea0003c00000 */
[----:B------:R0:W1:Y:S02]  /*12320*/  SHFL.BFLY P4, R126, R128, R127, R132 ;  /* 0x0c00007f807e7389 */ /* 0x0000640000080084 */
[----:B01----:R-:W-:Y:S05]  /*12330*/  ENDCOLLECTIVE ;  /* 0x000000000000791b */ /* 0x003fea0003800000 */
.L_x_10343:
[----:B------:R-:W-:Y:S02]  /*12340*/  IMAD.MOV.U32 R127, RZ, RZ, 0x4 ;  /* 0x00000004ff7f7424 */ /* 0x000fe400078e00ff */
[----:B------:R-:W-:-:S04]  /*12350*/  IMAD.MOV.U32 R94, RZ, RZ, R126 ;  /* 0x000000ffff5e7224 */ /* 0x000fc800078e007e */
[----:B------:R-:W-:-:S05]  /*12360*/  FADD.FTZ R94, R93, R94 ;  /* 0x0000005e5d5e7221 */ /* 0x000fca0000010000 */
[----:B------:R-:W-:-:S07]  /*12370*/  MOV R128, R94 ;  /* 0x0000005e00807202 */ /* 0x000fce0000000f00 */
[----:B------:R-:W-:Y:S05]  /*12380*/  WARPSYNC.COLLECTIVE R125, `(.L_x_10344) ;  /* 0x000000007d087348 */ /* 0x000fea0003c00000 */
[----:B------:R0:W1:Y:S02]  /*12390*/  SHFL.BFLY P4, R126, R128, R127, R132 ;  /* 0x0c00007f807e7389 */ /* 0x0000640000080084 */
[----:B01----:R-:W-:Y:S05]  /*123a0*/  ENDCOLLECTIVE ;  /* 0x000000000000791b */ /* 0x003fea0003800000 */
.L_x_10344:
[----:B------:R-:W-:Y:S01]  /*123b0*/  HFMA2 R127, -RZ, RZ, 0, 4.76837158203125e-07 ;  /* 0x00000008ff7f7431 */ /* 0x000fe200000001ff */
[----:B------:R-:W-:-:S05]  /*123c0*/  MOV R95, R126 ;  /* 0x0000007e005f7202 */ /* 0x000fca0000000f00 */
[----:B------:R-:W-:-:S04]  /*123d0*/  FADD.FTZ R95, R94, R95 ;  /* 0x0000005f5e5f7221 */ /* 0x000fc80000010000 */
[----:B------:R-:W-:-:S07]  /*123e0*/  IMAD.MOV.U32 R128, RZ, RZ, R95 ;  /* 0x000000ffff807224 */ /* 0x000fce00078e005f */
[----:B------:R-:W-:Y:S05]  /*123f0*/  WARPSYNC.COLLECTIVE R125, `(.L_x_10345) ;  /* 0x000000007d087348 */ /* 0x000fea0003c00000 */
[----:B------:R0:W1:Y:S02]  /*12400*/  SHFL.BFLY P4, R126, R128, R127, R132 ;  /* 0x0c00007f807e7389 */ /* 0x0000640000080084 */
[----:B01----:R-:W-:Y:S05]  /*12410*/  ENDCOLLECTIVE ;  /* 0x000000000000791b */ /* 0x003fea0003800000 */
.L_x_10345:
[----:B------:R-:W-:Y:S02]  /*12420*/  IMAD.MOV.U32 R127, RZ, RZ, 0x10 ;  /* 0x00000010ff7f7424 */ /* 0x000fe400078e00ff */
[----:B------:R-:W-:-:S04]  /*12430*/  IMAD.MOV.U32 R124, RZ, RZ, R126 ;  /* 0x000000ffff7c7224 */ /* 0x000fc800078e007e */
[----:B------:R-:W-:-:S05]  /*12440*/  FADD.FTZ R124, R95, R124 ;  /* 0x0000007c5f7c7221 */ /* 0x000fca0000010000 */
[----:B------:R-:W-:-:S07]  /*12450*/  MOV R128, R124 ;  /* 0x0000007c00807202 */ /* 0x000fce0000000f00 */
[----:B------:R-:W-:Y:S05]  /*12460*/  WARPSYNC.COLLECTIVE R125, `(.L_x_10346) ;  /* 0x000000007d087348 */ /* 0x000fea0003c00000 */
[----:B------:R0:W1:Y:S02]  /*12470*/  SHFL.BFLY P4, R126, R128, R127, R132 ;  /* 0x0c00007f807e7389 */ /* 0x0000640000080084 */
[----:B01----:R-:W-:Y:S05]  /*12480*/  ENDCOLLECTIVE ;  /* 0x000000000000791b */ /* 0x003fea0003800000 */
.L_x_10346:
[----:B------:R-:W-:Y:S01]  /*12490*/  MOV R123, R126 ;  /* 0x0000007e007b7202 */ /* 0x000fe20000000f00 */
[----:B------:R-:W-:Y:S06]  /*124a0*/  BRA `(.L_x_10347) ;  /* 0xffffffec004c7947 */ /* 0x000fec000383ffff */
.L_x_10348:
        /* <DEDUP_REMOVED lines=13> */
.L_x_28762:


//--------------------- .text._ZN10layer_norm13ln_fwd_kernelINS_13Kernel_traitsI13__nv_bfloat16S2_fS2_fjLj768ELj1ELj4ELj1ELj16ENS_18Kernel_traits_baseILj768ES2_S2_fS2_fjLj128EEEEELb1ELb1ELb0ELb1EEEvNS_9FwdParamsE --------------------------
	.section	.text._ZN10layer_norm13ln_fwd_kernelINS_13Kernel_traitsI13__nv_bfloat16S2_fS2_fjLj768ELj1ELj4ELj1ELj16ENS_18Kernel_traits_baseILj768ES2_S2_fS2_fjLj128EEEEELb1ELb1ELb0ELb1EEEvNS_9FwdParamsE,"ax",@progbits
	.align	128
        .global         _ZN10layer_norm13ln_fwd_kernelINS_13Kernel_traitsI13__nv_bfloat16S2_fS2_fjLj768ELj1ELj4ELj1ELj16ENS_18Kernel_traits_baseILj768ES2_S2_fS2_fjLj128EEEEELb1ELb1ELb0ELb1EEEvNS_9FwdParamsE
        .type           _ZN10layer_norm13ln_fwd_kernelINS_13Kernel_traitsI13__nv_bfloat16S2_fS2_fjLj768ELj1ELj4ELj1ELj16ENS_18Kernel_traits_baseILj768ES2_S2_fS2_fjLj128EEEEELb1ELb1ELb0ELb1EEEvNS_9FwdParamsE,@function
        .size           _ZN10layer_norm13ln_fwd_kernelINS_13Kernel_traitsI13__nv_bfloat16S2_fS2_fjLj768ELj1ELj4ELj1ELj16ENS_18Kernel_traits_baseILj768ES2_S2_fS2_fjLj128EEEEELb1ELb1ELb0ELb1EEEvNS_9FwdParamsE,(.L_x_28763 - _ZN10layer_norm13ln_fwd_kernelINS_13Kernel_traitsI13__nv_bfloat16S2_fS2_fjLj768ELj1ELj4ELj1ELj16ENS_18Kernel_traits_baseILj768ES2_S2_fS2_fjLj128EEEEELb1ELb1ELb0ELb1EEEvNS_9FwdParamsE)
        .other          _ZN10layer_norm13ln_fwd_kernelINS_13Kernel_traitsI13__nv_bfloat16S2_fS2_fjLj768ELj1ELj4ELj1ELj16ENS_18Kernel_traits_baseILj768ES2_S2_fS2_fjLj128EEEEELb1ELb1ELb0ELb1EEEvNS_9FwdParamsE,@"STO_CUDA_ENTRY STV_DEFAULT"
_ZN10layer_norm13ln_fwd_kernelINS_13Kernel_traitsI13__nv_bfloat16S2_fS2_fjLj768ELj1ELj4ELj1ELj16ENS_18Kernel_traits_baseILj768ES2_S2_fS2_fjLj128EEEEELb1ELb1ELb0ELb1EEEvNS_9FwdParamsE:
.text._ZN10layer_norm13ln_fwd_kernelINS_13Kernel_traitsI13__nv_bfloat16S2_fS2_fjLj768ELj1ELj4ELj1ELj16ENS_18Kernel_traits_baseILj768ES2_S2_fS2_fjLj128EEEEELb1ELb1ELb0ELb1EEEvNS_9FwdParamsE:
        /* <DEDUP_REMOVED lines=16> */
[----:B------:R-:W1:Y:S01]  /*0100*/  @P1 LDC R49, c[0x0][0x460] ;  /* 0x00011800ff311b82 */ /* 0x000e620000000800 */
[----:B--2---:R-:W-:Y:S02]  /*0110*/  LOP3.LUT R0, R46, 0x1f, RZ, 0xc0, !PT ;  /* 0x0000001f2e007812 */ /* 0x004fe400078ec0ff */
[----:B------:R2:W1:Y:S01]  /*0120*/  @P1 LDG.E.64 R2, desc[UR8][R40.64] ;  /* 0x0000000828021981 */ /* 0x000462000c1e1b00 */
[----:B0-----:R-:W-:-:S04]  /*0130*/  ISETP.NE.U32.AND P0, PT, RZ, UR4, PT ;  /* 0x00000004ff007c0c */ /* 0x001fc8000bf05070 */
[----:B------:R-:W-:Y:S01]  /*0140*/  ISETP.NE.AND.EX P0, PT, RZ, UR5, PT, P0 ;  /* 0x00000005ff007c0c */ /* 0x000fe2000bf05300 */
[----:B------:R-:W-:-:S05]  /*0150*/  IMAD.WIDE.U32 R6, R0, 0x10, R6 ;  /* 0x0000001000067825 */ /* 0x000fca00078e0006 */
[----:B------:R-:W4:Y:S01]  /*0160*/  LDG.E.128 R68, desc[UR8][R6.64] ;  /* 0x0000000806447981 */ /* 0x000f22000c1e1d00 */
[C---:B---3--:R-:W-:Y:S01]  /*0170*/  IMAD.WIDE.U32 R44, R0.reuse, 0x10, R44 ;  /* 0x00000010002c7825 */ /* 0x048fe200078e002c */
[----:B------:R-:W0:Y:S02]  /*0180*/  S2UR UR5, SR_CTAID.X ;  /* 0x00000000000579c3 */ /* 0x000e240000002500 */
[----:B------:R-:W5:Y:S04]  /*0190*/  LDG.E.128 R12, desc[UR8][R6.64+0x200] ;  /* 0x00020008060c7981 */ /* 0x000f68000c1e1d00 */
[----:B------:R-:W3:Y:S02]  /*01a0*/  LDG.E.128 R8, desc[UR8][R44.64] ;  /* 0x000000082c087981 */ /* 0x000ee4000c1e1d00 */
[----:B------:R-:W0:Y:S02]  /*01b0*/  @P0 LDC.64 R42, c[0x0][0x438] ;  /* 0x00010e00ff2a0b82 */ /* 0x000e240000000a00 */
[----:B------:R-:W5:Y:S04]  /*01c0*/  LDG.E.128 R36, desc[UR8][R44.64+0x200] ;  /* 0x000200082c247981 */ /* 0x000f68000c1e1d00 */
[----:B------:R-:W5:Y:S02]  /*01d0*/  LDG.E.128 R20, desc[UR8][R44.64+0x400] ;  /* 0x000400082c147981 */ /* 0x000f64000c1e1d00 */
[----:B--2---:R-:W2:Y:S02]  /*01e0*/  LDC R41, c[0x0][0x360] ;  /* 0x0000d800ff297b82 */ /* 0x004ea40000000800 */
[----:B------:R0:W5:Y:S02]  /*01f0*/  LDG.E.128 R16, desc[UR8][R6.64+0x400] ;  /* 0x0004000806107981 */ /* 0x000164000c1e1d00 */
[----:B0-----:R-:W-:-:S05]  /*0200*/  @P0 IMAD.WIDE.U32 R42, R0, 0x10, R42 ;  /* 0x00000010002a0825 */ /* 0x001fca00078e002a */
[----:B------:R0:W5:Y:S04]  /*0210*/  @P0 LDG.E.128 R24, desc[UR8][R42.64] ;  /* 0x000000082a180981 */ /* 0x000168000c1e1d00 */
[----:B------:R0:W5:Y:S04]  /*0220*/  @P0 LDG.E.128 R28, desc[UR8][R42.64+0x200] ;  /* 0x000200082a1c0981 */ /* 0x000168000c1e1d00 */
[----:B------:R0:W5:Y:S01]  /*0230*/  @P0 LDG.E.128 R32, desc[UR8][R42.64+0x400] ;  /* 0x000400082a200981 */ /* 0x000162000c1e1d00 */
[----:B------:R-:W-:Y:S01]  /*0240*/  USHF.L.U32 UR4, UR5, 0x2, URZ ;  /* 0x0000000205047899 */ /* 0x000fe200080006ff */
[--C-:B------:R-:W-:Y:S01]  /*0250*/  SHF.R.U32.HI R6, RZ, 0x5, R46.reuse ;  /* 0x00000005ff067819 */ /* 0x100fe2000001162e */
[----:B--2---:R-:W-:Y:S01]  /*0260*/  IMAD R7, R41, UR5, R46 ;  /* 0x0000000529077c24 */ /* 0x004fe2000f8e022e */
[----:B-1----:R-:W-:-:S03]  /*0270*/  @P1 IADD3 R40, P2, PT, R2, R49, RZ ;  /* 0x0000003102281210 */ /* 0x002fc60007f5e0ff */
[----:B------:R-:W-:Y:S02]  /*0280*/  LOP3.LUT R2, R6, UR4, RZ, 0xfc, !PT ;  /* 0x0000000406027c12 */ /* 0x000fe4000f8efcff */
[----:B----4-:R-:W-:Y:S01]  /*0290*/  @P1 R2UR UR6, R4 ;  /* 0x00000000040612ca */ /* 0x010fe200000e0000 */
[----:B------:R-:W-:Y:S01]  /*02a0*/  @P1 IMAD.X R47, RZ, RZ, R3, P2 ;  /* 0x000000ffff2f1224 */ /* 0x000fe200010e0603 */
[----:B------:R-:W-:Y:S02]  /*02b0*/  @P1 R2UR UR7, R5 ;  /* 0x00000000050712ca */ /* 0x000fe400000e0000 */
[----:B------:R-:W-:Y:S01]  /*02c0*/  ISETP.GE.AND P1, PT, R2, UR10, PT ;  /* 0x0000000a02007c0c */ /* 0x000fe2000bf26270 */
[----:B------:R-:W-:Y:S01]  /*02d0*/  @P0 IMAD.MOV.U32 R72, RZ, RZ, R68 ;  /* 0x000000ffff480224 */ /* 0x000fe200078e0044 */
[----:B------:R-:W-:Y:S01]  /*02e0*/  @!P0 MOV R72, R68 ;  /* 0x0000004400488202 */ /* 0x000fe20000000f00 */
[----:B------:R-:W-:Y:S01]  /*02f0*/  @P0 IMAD.MOV.U32 R73, RZ, RZ, R69 ;  /* 0x000000ffff490224 */ /* 0x000fe200078e0045 */
[----:B------:R-:W-:Y:S01]  /*0300*/  @!P0 MOV R73, R69 ;  /* 0x0000004500498202 */ /* 0x000fe20000000f00 */
[----:B---3--:R-:W-:-:S02]  /*0310*/  @P0 IMAD.MOV.U32 R3, RZ, RZ, R8 ;  /* 0x000000ffff030224 */ /* 0x008fc400078e0008 */
[----:B------:R-:W-:Y:S02]  /*0320*/  @!P0 IMAD.MOV.U32 R3, RZ, RZ, R8 ;  /* 0x000000ffff038224 */ /* 0x000fe400078e0008 */
[----:B------:R-:W-:-:S04]  /*0330*/  @P0 IMAD.MOV.U32 R4, RZ, RZ, R9 ;  /* 0x000000ffff040224 */ /* 0x000fc800078e0009 */
[----:B0-----:R-:W-:Y:S05]  /*0340*/  @P1 EXIT ;  /* 0x000000000000194d */ /* 0x001fea0003800000 */
[----:B------:R-:W-:Y:S01]  /*0350*/  MOV R6, R7 ;  /* 0x0000000700067202 */ /* 0x000fe20000000f00 */
[----:B------:R-:W-:Y:S01]  /*0360*/  @!P0 IMAD.MOV.U32 R4, RZ, RZ, R9 ;  /* 0x000000ffff048224 */ /* 0x000fe200078e0009 */
[--C-:B------:R-:W-:Y:S01]  /*0370*/  SHF.R.U64 R5, R40, 0x2, R47.reuse ;  /* 0x0000000228057819 */ /* 0x100fe2000000122f */
[----:B------:R-:W-:Y:S01]  /*0380*/  UIADD3 UR15, UPT, UPT, UR7, -0x4498517b, URZ ;  /* 0xbb67ae85070f7890 */ /* 0x000fe2000fffe0ff */
[----:B------:R-:W-:Y:S01]  /*0390*/  SHF.R.U32.HI R9, RZ, 0x2, R47 ;  /* 0x00000002ff097819 */ /* 0x000fe2000001162f */
[C---:B------:R-:W-:Y:S01]  /*03a0*/  IMAD.HI.U32 R42, R6.reuse, -0x326172a9, RZ ;  /* 0xcd9e8d57062a7827 */ /* 0x040fe200078e00ff */
[----:B------:R-:W-:Y:S01]  /*03b0*/  UIADD3 UR14, UPT, UPT, UR6, -0x61c88647, URZ ;  /* 0x9e3779b9060e7890 */ /* 0x000fe2000fffe0ff */
[-C--:B------:R-:W-:Y:S01]  /*03c0*/  @P0 MOV R8, R11.reuse ;  /* 0x0000000b00080202 */ /* 0x080fe20000000f00 */
[----:B------:R-:W-:Y:S01]  /*03d0*/  UIADD3 UR16, UPT, UPT, UR6, 0x3c6ef372, URZ ;  /* 0x3c6ef37206107890 */ /* 0x000fe2000fffe0ff */
[----:B------:R-:W-:Y:S01]  /*03e0*/  IMAD.HI.U32 R41, R5, -0x2daee0ad, RZ ;  /* 0xd2511f5305297827 */ /* 0x000fe200078e00ff */
[----:B------:R-:W-:Y:S01]  /*03f0*/  LOP3.LUT R43, R9, UR6, R42, 0x96, !PT ;  /* 0x00000006092b7c12 */ /* 0x000fe2000f8e962a */
[----:B------:R-:W-:Y:S01]  /*0400*/  UIADD3 UR17, UPT, UPT, UR7, 0x76cf5d0a, URZ ;  /* 0x76cf5d0a07117890 */ /* 0x000fe2000fffe0ff */
[----:B------:R-:W-:Y:S01]  /*0410*/  @!P0 MOV R8, R11 ;  /* 0x0000000b00088202 */ /* 0x000fe20000000f00 */
[----:B------:R-:W-:Y:S01]  /*0420*/  IMAD R47, R5, -0x2daee0ad, RZ ;  /* 0xd2511f53052f7824 */ /* 0x000fe200078e02ff */
[----:B------:R-:W-:Y:S01]  /*0430*/  LOP3.LUT R44, R41, UR7, RZ, 0x3c, !PT ;  /* 0x00000007292c7c12 */ /* 0x000fe2000f8e3cff */
[----:B------:R-:W-:Y:S01]  /*0440*/  IMAD.HI.U32 R46, R43, -0x2daee0ad, RZ ;  /* 0xd2511f532b2e7827 */ /* 0x000fe200078e00ff */
[----:B------:R-:W-:Y:S01]  /*0450*/  UIADD3 UR19, UPT, UPT, UR7, 0x32370b8f, URZ ;  /* 0x32370b8f07137890 */ /* 0x000fe2000fffe0ff */
[----:B-----5:R-:W-:Y:S01]  /*0460*/  @!P0 CS2R R26, SRZ ;  /* 0x00000000001a8805 */ /* 0x020fe2000001ff00 */
[----:B------:R-:W-:Y:S01]  /*0470*/  UIADD3 UR18, UPT, UPT, UR6, -0x255992d5, URZ ;  /* 0xdaa66d2b06127890 */ /* 0x000fe2000fffe0ff */
[----:B------:R-:W-:Y:S01]  /*0480*/  IMAD R42, R6, -0x326172a9, RZ ;  /* 0xcd9e8d57062a7824 */ /* 0x000fe200078e02ff */
[----:B------:R-:W-:Y:S01]  /*0490*/  LOP3.LUT R46, R47, UR15, R46, 0x96, !PT ;  /* 0x0000000f2f2e7c12 */ /* 0x000fe2000f8e962e */
[----:B------:R-:W-:Y:S01]  /*04a0*/  IMAD.HI.U32 R41, R44, -0x326172a9, RZ ;  /* 0xcd9e8d572c297827 */ /* 0x000fe200078e00ff */
[----:B------:R-:W-:Y:S01]  /*04b0*/  UIADD3 UR20, UPT, UPT, UR6, 0x78dde6e4, URZ ;  /* 0x78dde6e406147890 */ /* 0x000fe2000fffe0ff */
[----:B------:R-:W-:Y:S01]  /*04c0*/  @!P0 CS2R R24, SRZ ;  /* 0x0000000000188805 */ /* 0x000fe2000001ff00 */
[----:B------:R-:W-:Y:S01]  /*04d0*/  UIADD3 UR21, UPT, UPT, UR7, -0x126145ec, URZ ;  /* 0xed9eba1407157890 */ /* 0x000fe2000fffe0ff */
[----:B------:R-:W-:Y:S01]  /*04e0*/  @P0 IMAD.MOV.U32 R7, RZ, RZ, R10 ;  /* 0x000000ffff070224 */ /* 0x000fe200078e000a */
[----:B------:R-:W-:Y:S01]  /*04f0*/  LOP3.LUT R45, R42, UR14, R41, 0x96, !PT ;  /* 0x0000000e2a2d7c12 */ /* 0x000fe2000f8e9629 */
[----:B------:R-:W-:Y:S01]  /*0500*/  @P0 IMAD.MOV.U32 R68, RZ, RZ, R12 ;  /* 0x000000ffff440224 */ /* 0x000fe200078e000c */
[-C--:B------:R-:W-:Y:S01]  /*0510*/  @P0 MOV R41, R14.reuse ;  /* 0x0000000e00290202 */ /* 0x080fe20000000f00 */
[----:B------:R-:W-:Y:S01]  /*0520*/  @!P0 IMAD.MOV.U32 R7, RZ, RZ, R10 ;  /* 0x000000ffff078224 */ /* 0x000fe200078e000a */
[----:B------:R-:W-:Y:S01]  /*0530*/  @!P0 MOV R41, R14 ;  /* 0x0000000e00298202 */ /* 0x000fe20000000f00 */
[----:B------:R-:W-:Y:S01]  /*0540*/  @!P0 IMAD.MOV.U32 R68, RZ, RZ, R12 ;  /* 0x000000ffff448224 */ /* 0x000fe200078e000c */
[----:B------:R-:W-:Y:S01]  /*0550*/  UIADD3 UR23, UPT, UPT, UR7, -0x56f99767, URZ ;  /* 0xa906689907177890 */ /* 0x000fe2000fffe0ff */
[----:B------:R-:W-:Y:S01]  /*0560*/  IMAD R11, R44, -0x326172a9, RZ ;  /* 0xcd9e8d572c0b7824 */ /* 0x000fe200078e02ff */
[----:B------:R-:W-:Y:S01]  /*0570*/  UIADD3 UR22, UPT, UPT, UR6, 0x1715609d, URZ ;  /* 0x1715609d06167890 */ /* 0x000fe2000fffe0ff */
[----:B------:R-:W-:Y:S01]  /*0580*/  IMAD.HI.U32 R10, R46, -0x326172a9, RZ ;  /* 0xcd9e8d572e0a7827 */ /* 0x000fe200078e00ff */
[----:B------:R-:W-:Y:S01]  /*0590*/  UIADD3 UR24, UPT, UPT, UR6, -0x4ab325aa, URZ ;  /* 0xb54cda5606187890 */ /* 0x000fe2000fffe0ff */
[----:B------:R-:W-:Y:S01]  /*05a0*/  PRMT R117, R26, 0x7632, R117 ;  /* 0x000076321a757816 */ /* 0x000fe20000000075 */
[----:B------:R-:W-:Y:S01]  /*05b0*/  UIADD3 UR25, UPT, UPT, UR7, 0x646e171e, URZ ;  /* 0x646e171e07197890 */ /* 0x000fe2000fffe0ff */
[----:B------:R-:W-:Y:S01]  /*05c0*/  IMAD R43, R43, -0x2daee0ad, RZ ;  /* 0xd2511f532b2b7824 */ /* 0x000fe200078e02ff */
[----:B------:R-:W-:Y:S01]  /*05d0*/  LOP3.LUT R14, R11, UR16, R10, 0x96, !PT ;  /* 0x000000100b0e7c12 */ /* 0x000fe2000f8e960a */
[----:B------:R-:W-:Y:S01]  /*05e0*/  IMAD.HI.U32 R12, R45, -0x2daee0ad, RZ ;  /* 0xd2511f532d0c7827 */ /* 0x000fe200078e00ff */
[-C--:B------:R-:W-:Y:S01]  /*05f0*/  @P0 MOV R11, R37.reuse ;  /* 0x00000025000b0202 */ /* 0x080fe20000000f00 */
[----:B------:R-:W0:Y:S01]  /*0600*/  LDCU.64 UR4, c[0x0][0x3e0] ;  /* 0x00007c00ff0477ac */ /* 0x000e220008000a00 */
[----:B------:R-:W-:Y:S01]  /*0610*/  @!P0 MOV R11, R37 ;  /* 0x00000025000b8202 */ /* 0x000fe20000000f00 */
[----:B------:R-:W-:Y:S01]  /*0620*/  @P0 IMAD.MOV.U32 R42, RZ, RZ, R15 ;  /* 0x000000ffff2a0224 */ /* 0x000fe200078e000f */
[----:B------:R-:W-:Y:S01]  /*0630*/  LOP3.LUT R43, R43, UR17, R12, 0x96, !PT ;  /* 0x000000112b2b7c12 */ /* 0x000fe2000f8e960c */
[----:B------:R-:W-:Y:S01]  /*0640*/  @P0 IMAD.MOV.U32 R69, RZ, RZ, R13 ;  /* 0x000000ffff450224 */ /* 0x000fe200078e000d */
[----:B------:R-:W-:Y:S01]  /*0650*/  PRMT R119, R25, 0x7632, R119 ;  /* 0x0000763219777816 */ /* 0x000fe20000000077 */
[----:B------:R-:W-:Y:S01]  /*0660*/  @!P0 IMAD.MOV.U32 R42, RZ, RZ, R15 ;  /* 0x000000ffff2a8224 */ /* 0x000fe200078e000f */
[----:B------:R-:W-:Y:S01]  /*0670*/  UIADD3 UR27, UPT, UPT, UR7, 0x1fd5c5a3, URZ ;  /* 0x1fd5c5a3071b7890 */ /* 0x000fe2000fffe0ff */
[----:B------:R-:W-:Y:S01]  /*0680*/  @!P0 IMAD.MOV.U32 R69, RZ, RZ, R13 ;  /* 0x000000ffff458224 */ /* 0x000fe200078e000d */
[----:B------:R-:W-:Y:S01]  /*0690*/  UIADD3 UR26, UPT, UPT, UR6, 0x5384540f, URZ ;  /* 0x5384540f061a7890 */ /* 0x000fe2000fffe0ff */
[----:B------:R-:W-:Y:S01]  /*06a0*/  IMAD R44, R45, -0x2daee0ad, RZ ;  /* 0xd2511f532d2c7824 */ /* 0x000fe200078e02ff */
[----:B------:R-:W-:Y:S01]  /*06b0*/  @!P0 CS2R R30, SRZ ;  /* 0x00000000001e8805 */ /* 0x000fe2000001ff00 */
[----:B------:R-:W-:Y:S01]  /*06c0*/  IMAD.HI.U32 R15, R14, -0x2daee0ad, RZ ;  /* 0xd2511f530e0f7827 */ /* 0x000fe200078e00ff */
[----:B------:R-:W-:Y:S01]  /*06d0*/  UIADD3 UR28, UPT, UPT, UR6, -0xe443238, URZ ;  /* 0xf1bbcdc8061c7890 */ /* 0x000fe2000fffe0ff */
[----:B------:R-:W-:Y:S01]  /*06e0*/  PRMT R115, R27, 0x7632, R115 ;  /* 0x000076321b737816 */ /* 0x000fe20000000073 */
[----:B------:R-:W-:Y:S01]  /*06f0*/  UIADD3 UR29, UPT, UPT, UR7, -0x24c28bd8, URZ ;  /* 0xdb3d7428071d7890 */ /* 0x000fe2000fffe0ff */
[----:B------:R-:W-:Y:S01]  /*0700*/  IMAD R46, R46, -0x326172a9, RZ ;  /* 0xcd9e8d572e2e7824 */ /* 0x000fe200078e02ff */
[----:B------:R-:W-:Y:S01]  /*0710*/  LOP3.LUT R15, R44, UR19, R15, 0x96, !PT ;  /* 0x000000132c0f7c12 */ /* 0x000fe2000f8e960f */
[C---:B------:R-:W-:Y:S01]  /*0720*/  IMAD.HI.U32 R13, R43.reuse, -0x326172a9, RZ ;  /* 0xcd9e8d572b0d7827 */ /* 0x040fe200078e00ff */
[----:B------:R-:W-:Y:S01]  /*0730*/  PRMT R109, R30, 0x7632, R109 ;  /* 0x000076321e6d7816 */ /* 0x000fe2000000006d */
[----:B0-----:R-:W-:Y:S01]  /*0740*/  UISETP.NE.U32.AND UP0, UPT, UR4, URZ, UPT ;  /* 0x000000ff0400728c */ /* 0x001fe2000bf05070 */
[----:B------:R-:W-:Y:S01]  /*0750*/  @!P0 CS2R R28, SRZ ;  /* 0x00000000001c8805 */ /* 0x000fe2000001ff00 */
[--C-:B------:R-:W-:Y:S01]  /*0760*/  @P0 IMAD.MOV.U32 R12, RZ, RZ, R38.reuse ;  /* 0x000000ffff0c0224 */ /* 0x100fe200078e0026 */
[----:B------:R-:W-:Y:S01]  /*0770*/  LOP3.LUT R46, R46, UR18, R13, 0x96, !PT ;  /* 0x000000122e2e7c12 */ /* 0x000fe2000f8e960d */
[----:B------:R-:W-:Y:S01]  /*0780*/  IMAD R45, R14, -0x2daee0ad, RZ ;  /* 0xd2511f530e2d7824 */ /* 0x000fe200078e02ff */
[----:B------:R-:W0:Y:S01]  /*0790*/  LDCU.U8 UR4, c[0x0][0x410] ;  /* 0x00008200ff0477ac */ /* 0x000e220008000000 */
[----:B------:R-:W-:Y:S01]  /*07a0*/  @!P0 IMAD.MOV.U32 R12, RZ, RZ, R38 ;  /* 0x000000ffff0c8224 */ /* 0x000fe200078e0026 */
[----:B------:R-:W-:Y:S01]  /*07b0*/  @!P0 CS2R R34, SRZ ;  /* 0x0000000000228805 */ /* 0x000fe2000001ff00 */
[----:B------:R-:W-:Y:S01]  /*07c0*/  IMAD R43, R43, -0x326172a9, RZ ;  /* 0xcd9e8d572b2b7824 */ /* 0x000fe200078e02ff */
[----:B------:R-:W-:Y:S01]  /*07d0*/  @!P0 CS2R R32, SRZ ;  /* 0x0000000000208805 */ /* 0x000fe2000001ff00 */
[----:B------:R-:W-:Y:S01]  /*07e0*/  IMAD.HI.U32 R14, R15, -0x326172a9, RZ ;  /* 0xcd9e8d570f0e7827 */ /* 0x000fe200078e00ff */
[----:B------:R-:W-:Y:S01]  /*07f0*/  PRMT R107, R31, 0x7632, R107 ;  /* 0x000076321f6b7816 */ /* 0x000fe2000000006b */
[----:B------:R-:W-:Y:S01]  /*0800*/  UIADD3 UR31, UPT, UPT, UR7, -0x695add53, URZ ;  /* 0x96a522ad071f7890 */ /* 0x000fe2000fffe0ff */
[----:B------:R-:W-:Y:S01]  /*0810*/  PRMT R121, R24, 0x7632, R121 ;  /* 0x0000763218797816 */ /* 0x000fe20000000079 */
[----:B------:R-:W-:Y:S01]  /*0820*/  IMAD.HI.U32 R38, R46, -0x2daee0ad, RZ ;  /* 0xd2511f532e267827 */ /* 0x000fe200078e00ff */
[----:B------:R-:W-:Y:S01]  /*0830*/  LOP3.LUT R43, R43, UR20, R14, 0x96, !PT ;  /* 0x000000142b2b7c12 */ /* 0x000fe2000f8e960e */
[----:B------:R-:W-:Y:S01]  /*0840*/  UIADD3 UR30, UPT, UPT, UR6, -0x700cb87f, URZ ;  /* 0x8ff34781061e7890 */ /* 0x000fe2000fffe0ff */
[----:B------:R-:W-:Y:S01]  /*0850*/  PRMT R113, R28, 0x7632, R113 ;  /* 0x000076321c717816 */ /* 0x000fe20000000071 */
[----:B------:R-:W-:Y:S01]  /*0860*/  @P0 IMAD.MOV.U32 R10, RZ, RZ, R36 ;  /* 0x000000ffff0a0224 */ /* 0x000fe200078e0024 */
[----:B------:R-:W-:Y:S01]  /*0870*/  LOP3.LUT R45, R45, UR21, R38, 0x96, !PT ;  /* 0x000000152d2d7c12 */ /* 0x000fe2000f8e9626 */
[----:B------:R-:W-:Y:S01]  /*0880*/  @!P0 IMAD.MOV.U32 R10, RZ, RZ, R36 ;  /* 0x000000ffff0a8224 */ /* 0x000fe200078e0024 */
[-C--:B------:R-:W-:Y:S01]  /*0890*/  @P0 MOV R36, R16.reuse ;  /* 0x0000001000240202 */ /* 0x080fe20000000f00 */
[--C-:B------:R-:W-:Y:S01]  /*08a0*/  @P0 IMAD.MOV.U32 R37, RZ, RZ, R17.reuse ;  /* 0x000000ffff250224 */ /* 0x100fe200078e0011 */
[----:B------:R-:W-:Y:S01]  /*08b0*/  @!P0 MOV R36, R16 ;  /* 0x0000001000248202 */ /* 0x000fe20000000f00 */
        /* <DEDUP_REMOVED lines=8> */
[----:B------:R-:W-:Y:S01]  /*0940*/  BSSY B0, `(.L_x_10349) ;  /* 0x00010f6000007945 */ /* 0x000fe20003800000 */
        /* <DEDUP_REMOVED lines=8> */
[-C--:B------:R-:W-:Y:S01]  /*09d0*/  @P0 MOV R39, R19.reuse ;  /* 0x0000001300270202 */ /* 0x080fe20000000f00 */
[----:B------:R-:W-:Y:S01]  /*09e0*/  @P0 IMAD.MOV.U32 R38, RZ, RZ, R18 ;  /* 0x000000ffff260224 */ /* 0x000fe200078e0012 */
[----:B------:R-:W-:Y:S01]  /*09f0*/  @!P0 MOV R39, R19 ;  /* 0x0000001300278202 */ /* 0x000fe20000000f00 */
[----:B------:R-:W-:Y:S01]  /*0a00*/  @P0 IMAD.MOV.U32 R14, RZ, RZ, R20 ;  /* 0x000000ffff0e0224 */ /* 0x000fe200078e0014 */
[-C--:B------:R-:W-:Y:S01]  /*0a10*/  @P0 MOV R16, R22.reuse ;  /* 0x0000001600100202 */ /* 0x080fe20000000f00 */
[----:B------:R-:W-:Y:S01]  /*0a20*/  @!P0 IMAD.MOV.U32 R38, RZ, RZ, R18 ;  /* 0x000000ffff268224 */ /* 0x000fe200078e0012 */
[----:B------:R-:W-:Y:S01]  /*0a30*/  @!P0 MOV R16, R22 ;  /* 0x0000001600108202 */ /* 0x000fe20000000f00 */
[----:B------:R-:W-:Y:S01]  /*0a40*/  @!P0 IMAD.MOV.U32 R14, RZ, RZ, R20 ;  /* 0x000000ffff0e8224 */ /* 0x000fe200078e0014 */
[----:B------:R-:W-:Y:S01]  /*0a50*/  PRMT R88, R39, 0x7632, R88 ;  /* 0x0000763227587816 */ /* 0x000fe20000000058 */
[----:B------:R-:W-:Y:S01]  /*0a60*/  IMAD R45, R45, -0x326172a9, RZ ;  /* 0xcd9e8d572d2d7824 */ /* 0x000fe200078e02ff */
[----:B------:R-:W-:Y:S01]  /*0a70*/  PRMT R116, R71, 0x7632, R116 ;  /* 0x0000763247747816 */ /* 0x000fe20000000074 */
[----:B------:R-:W-:Y:S01]  /*0a80*/  IMAD.HI.U32 R18, R46, -0x326172a9, RZ ;  /* 0xcd9e8d572e127827 */ /* 0x000fe200078e00ff */
[----:B------:R-:W-:Y:S01]  /*0a90*/  PRMT R118, R70, 0x7632, R118 ;  /* 0x0000763246767816 */ /* 0x000fe20000000076 */
[----:B------:R-:W1:Y:S01]  /*0aa0*/  LDCU UR32, c[0x0][0x404] ;  /* 0x00008080ff2077ac */ /* 0x000e620008000800 */
[----:B------:R-:W-:Y:S01]  /*0ab0*/  PRMT R122, R72, 0x7632, R122 ;  /* 0x00007632487a7816 */ /* 0x000fe2000000007a */
[----:B------:R-:W-:Y:S01]  /*0ac0*/  IMAD R20, R43, -0x2daee0ad, RZ ;  /* 0xd2511f532b147824 */ /* 0x000fe200078e02ff */
[----:B------:R-:W-:Y:S01]  /*0ad0*/  LOP3.LUT R45, R45, UR24, R18, 0x96, !PT ;  /* 0x000000182d2d7c12 */ /* 0x000fe2000f8e9612 */
[----:B------:R-:W-:Y:S01]  /*0ae0*/  IMAD.HI.U32 R19, R44, -0x2daee0ad, RZ ;  /* 0xd2511f532c137827 */ /* 0x000fe200078e00ff */
[----:B------:R-:W-:Y:S01]  /*0af0*/  PRMT R111, R29, 0x7632, R111 ;  /* 0x000076321d6f7816 */ /* 0x000fe2000000006f */
[----:B------:R-:W2:Y:S01]  /*0b00*/  LDCU UR33, c[0x0][0x408] ;  /* 0x00008100ff2177ac */ /* 0x000ea20008000800 */
[----:B------:R-:W-:Y:S01]  /*0b10*/  PRMT R87, R35, 0x7632, R87 ;  /* 0x0000763223577816 */ /* 0x000fe20000000057 */
[----:B------:R-:W-:Y:S01]  /*0b20*/  @P0 IMAD.MOV.U32 R17, RZ, RZ, R23 ;  /* 0x000000ffff110224 */ /* 0x000fe200078e0017 */
[----:B------:R-:W-:Y:S01]  /*0b30*/  LOP3.LUT R43, R20, UR25, R19, 0x96, !PT ;  /* 0x00000019142b7c12 */ /* 0x000fe2000f8e9613 */
[----:B------:R-:W-:Y:S01]  /*0b40*/  IMAD.U32 R20, R25, 0x10000, RZ ;  /* 0x0001000019147824 */ /* 0x000fe200078e00ff */
[----:B------:R-:W-:Y:S01]  /*0b50*/  SHF.L.U32 R19, R26, 0x10, RZ ;  /* 0x000000101a137819 */ /* 0x000fe200000006ff */
[----:B------:R-:W-:Y:S01]  /*0b60*/  @!P0 IMAD.MOV.U32 R17, RZ, RZ, R23 ;  /* 0x000000ffff118224 */ /* 0x000fe200078e0017 */
[----:B------:R-:W-:Y:S01]  /*0b70*/  PRMT R93, R32, 0x7632, R93 ;  /* 0x00007632205d7816 */ /* 0x000fe2000000005d */
[----:B------:R-:W-:Y:S01]  /*0b80*/  IMAD R26, R44, -0x2daee0ad, RZ ;  /* 0xd2511f532c1a7824 */ /* 0x000fe200078e02ff */
[----:B------:R-:W-:Y:S01]  /*0b90*/  PRMT R90, R38, 0x7632, R90 ;  /* 0x00007632265a7816 */ /* 0x000fe2000000005a */
[----:B------:R-:W-:Y:S01]  /*0ba0*/  IMAD.HI.U32 R25, R45, -0x2daee0ad, RZ ;  /* 0xd2511f532d197827 */ /* 0x000fe200078e00ff */
[----:B------:R-:W-:Y:S01]  /*0bb0*/  PRMT R108, R42, 0x7632, R108 ;  /* 0x000076322a6c7816 */ /* 0x000fe2000000006c */
[----:B------:R-:W3:Y:S01]  /*0bc0*/  LDCU UR12, c[0x0][0x388] ;  /* 0x00007100ff0c77ac */ /* 0x000ee20008000800 */
[----:B------:R-:W-:Y:S01]  /*0bd0*/  PRMT R114, R68, 0x7632, R114 ;  /* 0x0000763244727816 */ /* 0x000fe20000000072 */
[----:B------:R-:W-:Y:S01]  /*0be0*/  IMAD R23, R46, -0x326172a9, RZ ;  /* 0xcd9e8d572e177824 */ /* 0x000fe200078e02ff */
[----:B------:R-:W-:Y:S01]  /*0bf0*/  LOP3.LUT R46, R26, UR27, R25, 0x96, !PT ;  /* 0x0000001b1a2e7c12 */ /* 0x000fe2000f8e9619 */
[----:B------:R-:W-:Y:S01]  /*0c00*/  IMAD.HI.U32 R22, R43, -0x326172a9, RZ ;  /* 0xcd9e8d572b167827 */ /* 0x000fe200078e00ff */
[----:B------:R-:W-:Y:S01]  /*0c10*/  PRMT R120, R73, 0x7632, R120 ;  /* 0x0000763249787816 */ /* 0x000fe20000000078 */
[----:B------:R-:W4:Y:S01]  /*0c20*/  LDCU UR13, c[0x0][0x448] ;  /* 0x00008900ff0d77ac */ /* 0x000f220008000800 */
[----:B------:R-:W-:Y:S01]  /*0c30*/  SHF.L.U32 R25, R28, 0x10, RZ ;  /* 0x000000101c197819 */ /* 0x000fe200000006ff */
[----:B------:R-:W-:Y:S01]  /*0c40*/  IMAD.U32 R18, R27, 0x10000, RZ ;  /* 0x000100001b127824 */ /* 0x000fe200078e00ff */
[----:B------:R-:W-:Y:S01]  /*0c50*/  LOP3.LUT R44, R23, UR26, R22, 0x96, !PT ;  /* 0x0000001a172c7c12 */ /* 0x000fe2000f8e9616 */
[----:B------:R-:W-:Y:S01]  /*0c60*/  IMAD.U32 R23, R30, 0x10000, RZ ;  /* 0x000100001e177824 */ /* 0x000fe200078e00ff */
[----:B------:R-:W-:Y:S01]  /*0c70*/  SHF.L.U32 R22, R31, 0x10, RZ ;  /* 0x000000101f167819 */ /* 0x000fe200000006ff */
[----:B------:R-:W-:Y:S01]  /*0c80*/  IMAD R43, R43, -0x326172a9, RZ ;  /* 0xcd9e8d572b2b7824 */ /* 0x000fe200078e02ff */
[----:B------:R-:W-:Y:S01]  /*0c90*/  SHF.L.U32 R28, R33, 0x10, RZ ;  /* 0x00000010211c7819 */ /* 0x000fe200000006ff */
[----:B------:R-:W-:Y:S01]  /*0ca0*/  IMAD.HI.U32 R26, R46, -0x326172a9, RZ ;  /* 0xcd9e8d572e1a7827 */ /* 0x000fe200078e00ff */
[----:B------:R-:W-:Y:S01]  /*0cb0*/  LOP3.LUT R103, R40, 0x3, RZ, 0xc0, !PT ;  /* 0x0000000328677812 */ /* 0x000fe200078ec0ff */
[----:B------:R-:W1:Y:S01]  /*0cc0*/  LDCU.64 UR10, c[0x0][0x3a0] ;  /* 0x00007400ff0a77ac */ /* 0x000e620008000a00 */
[----:B------:R-:W-:Y:S01]  /*0cd0*/  SHF.L.U32 R68, R68, 0x10, RZ ;  /* 0x0000001044447819 */ /* 0x000fe200000006ff */
[----:B------:R-:W-:Y:S01]  /*0ce0*/  IMAD R30, R45, -0x2daee0ad, RZ ;  /* 0xd2511f532d1e7824 */ /* 0x000fe200078e02ff */
[----:B------:R-:W-:Y:S01]  /*0cf0*/  LOP3.LUT R43, R43, UR28, R26, 0x96, !PT ;  /* 0x0000001c2b2b7c12 */ /* 0x000fe2000f8e961a */
[----:B------:R-:W-:Y:S01]  /*0d00*/  IMAD.HI.U32 R27, R44, -0x2daee0ad, RZ ;  /* 0xd2511f532c1b7827 */ /* 0x000fe200078e00ff */
[----:B------:R-:W-:Y:S01]  /*0d10*/  SHF.L.U32 R73, R73, 0x10, RZ ;  /* 0x0000001049497819 */ /* 0x000fe200000006ff */
[----:B0-----:R-:W-:Y:S01]  /*0d20*/  UISETP.NE.AND UP1, UPT, UR4, URZ, UPT ;  /* 0x000000ff0400728c */ /* 0x001fe2000bf25270 */
[----:B------:R-:W-:Y:S01]  /*0d30*/  PRMT R74, R17, 0x7632, R74 ;  /* 0x00007632114a7816 */ /* 0x000fe2000000004a */
[----:B------:R-:W-:Y:S01]  /*0d40*/  @P0 IMAD.MOV.U32 R15, RZ, RZ, R21 ;  /* 0x000000ffff0f0224 */ /* 0x000fe200078e0015 */
[----:B------:R-:W-:Y:S01]  /*0d50*/  LOP3.LUT R98, R30, UR29, R27, 0x96, !PT ;  /* 0x0000001d1e627c12 */ /* 0x000fe2000f8e961b */
[----:B------:R-:W-:Y:S01]  /*0d60*/  IMAD R31, R44, -0x2daee0ad, RZ ;  /* 0xd2511f532c1f7824 */ /* 0x000fe200078e02ff */
[----:B------:R-:W-:Y:S01]  /*0d70*/  SHF.L.U32 R30, R38, 0x10, RZ ;  /* 0x00000010261e7819 */ /* 0x000fe200000006ff */
[----:B------:R-:W-:Y:S01]  /*0d80*/  IMAD.HI.U32 R102, R43, -0x2daee0ad, RZ ;  /* 0xd2511f532b667827 */ /* 0x000fe200078e00ff */
[----:B------:R-:W-:-:S02]  /*0d90*/  PRMT R75, R16, 0x7632, R75 ;  /* 0x00007632104b7816 */ /* 0x000fc4000000004b */
[----:B------:R-:W-:Y:S01]  /*0da0*/  PRMT R77, R14, 0x7632, R77 ;  /* 0x000076320e4d7816 */ /* 0x000fe2000000004d */
[----:B------:R-:W-:Y:S01]  /*0db0*/  @!P0 IMAD.MOV.U32 R15, RZ, RZ, R21 ;  /* 0x000000ffff0f8224 */ /* 0x000fe200078e0015 */
[----:B------:R-:W-:Y:S01]  /*0dc0*/  LOP3.LUT R102, R31, UR31, R102, 0x96, !PT ;  /* 0x0000001f1f667c12 */ /* 0x000fe2000f8e9666 */
[----:B------:R-:W-:Y:S01]  /*0dd0*/  IMAD R46, R46, -0x326172a9, RZ ;  /* 0xcd9e8d572e2e7824 */ /* 0x000fe200078e02ff */
[----:B------:R-:W-:Y:S01]  /*0de0*/  PRMT R78, R13, 0x7632, R78 ;  /* 0x000076320d4e7816 */ /* 0x000fe2000000004e */
[----:B------:R-:W-:Y:S01]  /*0df0*/  IMAD.HI.U32 R99, R98, -0x326172a9, RZ ;  /* 0xcd9e8d5762637827 */ /* 0x000fe200078e00ff */
[----:B------:R-:W-:Y:S02]  /*0e00*/  PRMT R76, R15, 0x7632, R76 ;  /* 0x000076320f4c7816 */ /* 0x000fe4000000004c */
[----:B------:R-:W-:Y:S01]  /*0e10*/  PRMT R79, R12, 0x7632, R79 ;  /* 0x000076320c4f7816 */ /* 0x000fe2000000004f */
[----:B------:R-:W-:Y:S01]  /*0e20*/  IMAD.U32 R21, R24, 0x10000, RZ ;  /* 0x0001000018157824 */ /* 0x000fe200078e00ff */
[----:B------:R-:W-:Y:S01]  /*0e30*/  LOP3.LUT R99, R46, UR30, R99, 0x96, !PT ;  /* 0x0000001e2e637c12 */ /* 0x000fe2000f8e9663 */
        /* <DEDUP_REMOVED lines=44> */
[----:B------:R-:W-:Y:S02]  /*1100*/  IMAD R124, R43, -0x2daee0ad, RZ ;  /* 0xd2511f532b7c7824 */ /* 0x000fe400078e02ff */
[----:B-1234-:R-:W-:-:S07]  /*1110*/  IMAD R98, R98, -0x326172a9, RZ ;  /* 0xcd9e8d5762627824 */ /* 0x01efce00078e02ff */
.L_x_10596:
        /* <DEDUP_REMOVED lines=35> */
.L_x_28602:
[----:B------:R-:W-:Y:S05]  /*1350*/  BRX R40 -0x1360                                        (*"BRANCH_TARGETS .L_x_28603,.L_x_28604,.L_x_28605"*) ;  /* 0xffffffec28287949 */ /* 0x000fea000383ffff */
.L_x_28605:
[----:B------:R-:W-:Y:S01]  /*1360*/  IADD3 R42, PT, PT, R103, 0x1, RZ ;  /* 0x00000001672a7810 */ /* 0x000fe20007ffe0ff */
[----:B------:R-:W-:Y:S02]  /*1370*/  IMAD.MOV.U32 R66, RZ, RZ, R124 ;  /* 0x000000ffff427224 */ /* 0x000fe400078e007c */
[----:B------:R-:W-:Y:S01]  /*1380*/  IMAD.MOV.U32 R43, RZ, RZ, R99 ;  /* 0x000000ffff2b7224 */ /* 0x000fe200078e0063 */
[----:B------:R-:W-:Y:S06]  /*1390*/  BRA `(.L_x_10352) ;  /* 0x0000000000ec7947 */ /* 0x000fec0003800000 */
.L_x_28603:
[----:B------:R-:W-:Y:S01]  /*13a0*/  MOV R66, R124 ;  /* 0x0000007c00427202 */ /* 0x000fe20000000f00 */
[----:B------:R-:W-:Y:S02]  /*13b0*/  IMAD.MOV.U32 R42, RZ, RZ, 0x3 ;  /* 0x00000003ff2a7424 */ /* 0x000fe400078e00ff */
[----:B------:R-:W-:Y:S01]  /*13c0*/  IMAD.MOV.U32 R43, RZ, RZ, R102 ;  /* 0x000000ffff2b7224 */ /* 0x000fe200078e0066 */
[----:B------:R-:W-:Y:S06]  /*13d0*/  BRA `(.L_x_10352) ;  /* 0x0000000000dc7947 */ /* 0x000fec0003800000 */
.L_x_28604:
        /* <DEDUP_REMOVED lines=13> */
.L_x_10354:
[----:B------:R-:W-:Y:S05]  /*14b0*/  BSYNC.RECONVERGENT B2 ;  /* 0x0000000000027941 */ /* 0x000fea0003800200 */
.L_x_10353:
        /* <DEDUP_REMOVED lines=41> */
.L_x_10352:
[----:B------:R-:W-:Y:S05]  /*1750*/  BSYNC.RECONVERGENT B1 ;  /* 0x0000000000017941 */ /* 0x000fea0003800200 */
.L_x_10351:
        /* <DEDUP_REMOVED lines=27> */
.L_x_10357:
        /* <DEDUP_REMOVED lines=13> */
.L_x_10359:
[----:B------:R-:W-:Y:S05]  /*19e0*/  BSYNC.RECONVERGENT B2 ;  /* 0x0000000000027941 */ /* 0x000fea0003800200 */
.L_x_10358:
        /* <DEDUP_REMOVED lines=42> */
.L_x_10356:
[----:B------:R-:W-:Y:S05]  /*1c90*/  BSYNC.RECONVERGENT B1 ;  /* 0x0000000000017941 */ /* 0x000fea0003800200 */
.L_x_10355:
        /* <DEDUP_REMOVED lines=24> */
.L_x_10362:
        /* <DEDUP_REMOVED lines=13> */
.L_x_10364:
[----:B------:R-:W-:Y:S05]  /*1ef0*/  BSYNC.RECONVERGENT B2 ;  /* 0x0000000000027941 */ /* 0x000fea0003800200 */
.L_x_10363:
        /* <DEDUP_REMOVED lines=42> */
.L_x_10361:
[----:B------:R-:W-:Y:S05]  /*21a0*/  BSYNC.RECONVERGENT B1 ;  /* 0x0000000000017941 */ /* 0x000fea0003800200 */
.L_x_10360:
        /* <DEDUP_REMOVED lines=8> */
[----:B------:R-:W-:Y:S02]  /*2230*/  IMAD.MOV.U32 R37, RZ, RZ, R98 ;  /* 0x000000ffff257224 */ /* 0x000fe400078e0062 */
[----:B------:R-:W-:Y:S01]  /*2240*/  FMUL.FTZ R36, R36, R127 ;  /* 0x0000007f24247220 */ /* 0x000fe20000410000 */
[----:B------:R-:W-:-:S04]  /*2250*/  FSETP.GTU.FTZ.AND P1, PT, R41, R128, PT ;  /* 0x000000802900720b */ /* 0x000fc80003f3c000 */
[----:B------:R-:W-:Y:S01]  /*2260*/  FSEL R41, R36, RZ, !P1 ;  /* 0x000000ff24297208 */ /* 0x000fe20004800000 */
[----:B------:R-:W-:Y:S01]  /*2270*/  IMAD.MOV.U32 R36, RZ, RZ, 0x2 ;  /* 0x00000002ff247424 */ /* 0x000fe200078e00ff */
        /* <DEDUP_REMOVED lines=11> */
.L_x_10367:
        /* <DEDUP_REMOVED lines=13> */
.L_x_10369:
[----:B------:R-:W-:Y:S05]  /*2400*/  BSYNC.RECONVERGENT B2 ;  /* 0x0000000000027941 */ /* 0x000fea0003800200 */
.L_x_10368:
        /* <DEDUP_REMOVED lines=42> */
.L_x_10366:
[----:B------:R-:W-:Y:S05]  /*26b0*/  BSYNC.RECONVERGENT B1 ;  /* 0x0000000000017941 */ /* 0x000fea0003800200 */
.L_x_10365:
        /* <DEDUP_REMOVED lines=23> */
.L_x_10372:
        /* <DEDUP_REMOVED lines=13> */
.L_x_10374:
[----:B------:R-:W-:Y:S05]  /*2900*/  BSYNC.RECONVERGENT B2 ;  /* 0x0000000000027941 */ /* 0x000fea0003800200 */
.L_x_10373:
        /* <DEDUP_REMOVED lines=42> */
.L_x_10371:
[----:B------:R-:W-:Y:S05]  /*2bb0*/  BSYNC.RECONVERGENT B1 ;  /* 0x0000000000017941 */ /* 0x000fea0003800200 */
.L_x_10370:
        /* <DEDUP_REMOVED lines=9> */
[----:B------:R-:W-:-:S04]  /*2c50*/  FSETP.GTU.FTZ.AND P3, PT, R37, R128, PT ;  /* 0x000000802500720b */ /* 0x000fc80003f7c000 */
[----:B------:R-:W-:Y:S01]  /*2c60*/  FSEL R37, R36, RZ, !P3 ;  /* 0x000000ff24257208 */ /* 0x000fe20005800000 */
[----:B------:R-:W-:Y:S01]  /*2c70*/  IMAD.MOV.U32 R36, RZ, RZ, 0x2 ;  /* 0x00000002ff247424 */ /* 0x000fe200078e00ff */
        /* <DEDUP_REMOVED lines=12> */
.L_x_10377:
        /* <DEDUP_REMOVED lines=13> */
.L_x_10379:
[----:B------:R-:W-:Y:S05]  /*2e10*/  BSYNC.RECONVERGENT B2 ;  /* 0x0000000000027941 */ /* 0x000fea0003800200 */
.L_x_10378:
        /* <DEDUP_REMOVED lines=42> */
.L_x_10376:
[----:B------:R-:W-:Y:S05]  /*30c0*/  BSYNC.RECONVERGENT B1 ;  /* 0x0000000000017941 */ /* 0x000fea0003800200 */
.L_x_10375:
        /* <DEDUP_REMOVED lines=23> */
.L_x_10382:
        /* <DEDUP_REMOVED lines=13> */
.L_x_10384:
[----:B------:R-:W-:Y:S05]  /*3310*/  BSYNC.RECONVERGENT B2 ;  /* 0x0000000000027941 */ /* 0x000fea0003800200 */
.L_x_10383:
        /* <DEDUP_REMOVED lines=42> */
.L_x_10381:
[----:B------:R-:W-:Y:S05]  /*35c0*/  BSYNC.RECONVERGENT B1 ;  /* 0x0000000000017941 */ /* 0x000fea0003800200 */
.L_x_10380:
        /* <DEDUP_REMOVED lines=24> */
.L_x_10387:
        /* <DEDUP_REMOVED lines=15> */
.L_x_10389:
[----:B------:R-:W-:Y:S05]  /*3840*/  BSYNC.RECONVERGENT B2 ;  /* 0x0000000000027941 */ /* 0x000fea0003800200 */
.L_x_10388:
        /* <DEDUP_REMOVED lines=42> */
.L_x_10386:
[----:B------:R-:W-:Y:S05]  /*3af0*/  BSYNC.RECONVERGENT B1 ;  /* 0x0000000000017941 */ /* 0x000fea0003800200 */
.L_x_10385:
        /* <DEDUP_REMOVED lines=11> */
.L_x_10350:
        /* <DEDUP_REMOVED lines=16> */
.L_x_10393:
        /* <DEDUP_REMOVED lines=13> */
.L_x_10395:
[----:B------:R-:W-:Y:S05]  /*3d80*/  BSYNC.RECONVERGENT B2 ;  /* 0x0000000000027941 */ /* 0x000fea0003800200 */
.L_x_10394:
        /* <DEDUP_REMOVED lines=41> */
.L_x_10392:
[----:B------:R-:W-:Y:S05]  /*4020*/  BSYNC.RECONVERGENT B1 ;  /* 0x0000000000017941 */ /* 0x000fea0003800200 */
.L_x_10391:
        /* <DEDUP_REMOVED lines=10> */
[----:B------:R-:W-:Y:S01]  /*40d0*/  FSETP.GTU.FTZ.AND P1, PT, R41, R128, PT ;  /* 0x000000802900720b */ /* 0x000fe20003f3c000 */
[----:B------:R-:W-:-:S03]  /*40e0*/  IMAD.U32 R41, R3, 0x10000, RZ ;  /* 0x0001000003297824 */ /* 0x000fc600078e00ff */
        /* <DEDUP_REMOVED lines=15> */
.L_x_10398:
        /* <DEDUP_REMOVED lines=13> */
.L_x_10400:
[----:B------:R-:W-:Y:S05]  /*42b0*/  BSYNC.RECONVERGENT B2 ;  /* 0x0000000000027941 */ /* 0x000fea0003800200 */
.L_x_10399:
        /* <DEDUP_REMOVED lines=42> */
.L_x_10397:
[----:B------:R-:W-:Y:S05]  /*4560*/  BSYNC.RECONVERGENT B1 ;  /* 0x0000000000017941 */ /* 0x000fea0003800200 */
.L_x_10396:
        /* <DEDUP_REMOVED lines=24> */
.L_x_10403:
        /* <DEDUP_REMOVED lines=13> */
.L_x_10405:
[----:B------:R-:W-:Y:S05]  /*47c0*/  BSYNC.RECONVERGENT B2 ;  /* 0x0000000000027941 */ /* 0x000fea0003800200 */
.L_x_10404:
        /* <DEDUP_REMOVED lines=42> */
.L_x_10402:
[----:B------:R-:W-:Y:S05]  /*4a70*/  BSYNC.RECONVERGENT B1 ;  /* 0x0000000000017941 */ /* 0x000fea0003800200 */
.L_x_10401:
        /* <DEDUP_REMOVED lines=24> */
.L_x_10408:
        /* <DEDUP_REMOVED lines=13> */
.L_x_10410:
[----:B------:R-:W-:Y:S05]  /*4cd0*/  BSYNC.RECONVERGENT B2 ;  /* 0x0000000000027941 */ /* 0x000fea0003800200 */
.L_x_10409:
        /* <DEDUP_REMOVED lines=42> */
.L_x_10407:
[----:B------:R-:W-:Y:S05]  /*4f80*/  BSYNC.RECONVERGENT B1 ;  /* 0x0000000000017941 */ /* 0x000fea0003800200 */
.L_x_10406:
        /* <DEDUP_REMOVED lines=23> */
.L_x_10413:
        /* <DEDUP_REMOVED lines=13> */
.L_x_10415:
[----:B------:R-:W-:Y:S05]  /*51d0*/  BSYNC.RECONVERGENT B2 ;  /* 0x0000000000027941 */ /* 0x000fea0003800200 */
.L_x_10414:
        /* <DEDUP_REMOVED lines=42> */
.L_x_10412:
[----:B------:R-:W-:Y:S05]  /*5480*/  BSYNC.RECONVERGENT B1 ;  /* 0x0000000000017941 */ /* 0x000fea0003800200 */
.L_x_10411:
        /* <DEDUP_REMOVED lines=9> */
[----:B------:R-:W-:-:S04]  /*5520*/  IMAD.U32 R37, R7, 0x10000, RZ ;  /* 0x0001000007257824 */ /* 0x000fc800078e00ff */
        /* <DEDUP_REMOVED lines=14> */
.L_x_10418:
        /* <DEDUP_REMOVED lines=13> */
.L_x_10420:
[----:B------:R-:W-:Y:S05]  /*56e0*/  BSYNC.RECONVERGENT B2 ;  /* 0x0000000000027941 */ /* 0x000fea0003800200 */
.L_x_10419:
        /* <DEDUP_REMOVED lines=42> */
.L_x_10417:
[----:B------:R-:W-:Y:S05]  /*5990*/  BSYNC.RECONVERGENT B1 ;  /* 0x0000000000017941 */ /* 0x000fea0003800200 */
.L_x_10416:
        /* <DEDUP_REMOVED lines=23> */
.L_x_10423:
        /* <DEDUP_REMOVED lines=13> */
.L_x_10425:
[----:B------:R-:W-:Y:S05]  /*5be0*/  BSYNC.RECONVERGENT B2 ;  /* 0x0000000000027941 */ /* 0x000fea0003800200 */
.L_x_10424:
        /* <DEDUP_REMOVED lines=42> */
.L_x_10422:
[----:B------:R-:W-:Y:S05]  /*5e90*/  BSYNC.RECONVERGENT B1 ;  /* 0x0000000000017941 */ /* 0x000fea0003800200 */
.L_x_10421:
        /* <DEDUP_REMOVED lines=24> */
.L_x_10428:
        /* <DEDUP_REMOVED lines=15> */
.L_x_10430:
[----:B------:R-:W-:Y:S05]  /*6110*/  BSYNC.RECONVERGENT B2 ;  /* 0x0000000000027941 */ /* 0x000fea0003800200 */
.L_x_10429:
        /* <DEDUP_REMOVED lines=42> */
.L_x_10427:
[----:B------:R-:W-:Y:S05]  /*63c0*/  BSYNC.RECONVERGENT B1 ;  /* 0x0000000000017941 */ /* 0x000fea0003800200 */
.L_x_10426:
[----:B------:R-:W-:Y:S01]  /*63d0*/  I2FP.F32.U32 R37, R37 ;  /* 0x0000002500257245 */ /* 0x000fe20000201000 */
[----:B------:R-:W-:Y:S01]  /*63e0*/  IMAD.U32 R51, R82, 0x10000, RZ ;  /* 0x0001000052337824 */ /* 0x000fe200078e00ff */
[----:B------:R-:W-:-:S03]  /*63f0*/  SHF.L.U32 R46, R46, 0x10, RZ ;  /* 0x000000102e2e7819 */ /* 0x000fc600000006ff */
[----:B------:R-:W-:Y:S02]  /*6400*/  FFMA.FTZ R37, R37, R126, 1.1641532182693481445e-10 ;  /* 0x2f00000025257423 */ /* 0x000fe4000001007e */
[----:B------:R-:W-:-:S03]  /*6410*/  FMUL.FTZ R46, R46, R125 ;  /* 0x0000007d2e2e7220 */ /* 0x000fc60000410000 */
[----:B------:R-:W-:Y:S01]  /*6420*/  FSETP.GTU.FTZ.AND P6, PT, R37, R128, PT ;  /* 0x000000802500720b */ /* 0x000fe20003fdc000 */
[----:B------:R-:W-:-:S05]  /*6430*/  FMUL.FTZ R46, R46, R127 ;  /* 0x0000007f2e2e7220 */ /* 0x000fca0000410000 */
[----:B------:R-:W-:Y:S02]  /*6440*/  FSEL R46, R46, RZ, !P6 ;  /* 0x000000ff2e2e7208 */ /* 0x000fe40007000000 */
[----:B------:R-:W-:-:S03]  /*6450*/  PLOP3.LUT P6, PT, P6, PT, PT, 0x8, 0x80 ;  /* 0x000000000080781c */ /* 0x000fc600037ce170 */
[----:B------:R-:W-:-:S10]  /*6460*/  FMUL.FTZ R51, R46, R51 ;  /* 0x000000332e337220 */ /* 0x000fd40000410000 */
.L_x_10390:
[----:B------:R-:W0:Y:S01]  /*6470*/  LDC.64 R94, c[0x0][0x3a8] ;  /* 0x0000ea00ff5e7b82 */ /* 0x000e220000000a00 */
[----:B------:R-:W-:Y:S01]  /*6480*/  SEL R42, RZ, 0x10000, !P5 ;  /* 0x00010000ff2a7807 */ /* 0x000fe20006800000 */
[----:B------:R-:W-:Y:S01]  /*6490*/  VIADD R129, R123, 0x20 ;  /* 0x000000207b817836 */ /* 0x000fe20000000000 */
[----:B------:R-:W-:Y:S02]  /*64a0*/  ISETP.NE.AND P5, PT, R45, RZ, PT ;  /* 0x000000ff2d00720c */ /* 0x000fe40003fa5270 */
[----:B------:R-:W-:Y:S02]  /*64b0*/  SEL R40, RZ, 0x1000000, !P2 ;  /* 0x01000000ff287807 */ /* 0x000fe40005000000 */
[----:B------:R-:W-:Y:S01]  /*64c0*/  SEL R39, RZ, 0x10000, !P1 ;  /* 0x00010000ff277807 */ /* 0x000fe20004800000 */
[----:B------:R-:W1:Y:S01]  /*64d0*/  @P0 LDC.64 R36, c[0x0][0x3a0] ;  /* 0x0000e800ff240b82 */ /* 0x000e620000000a00 */
[----:B------:R-:W-:Y:S02]  /*64e0*/  SEL R38, RZ, 0x100, !P5 ;  /* 0x00000100ff267807 */ /* 0x000fe40006800000 */
[----:B------:R-:W-:-:S02]  /*64f0*/  SEL R43, RZ, 0x1000000, !P6 ;  /* 0x01000000ff2b7807 */ /* 0x000fc40007000000 */
[----:B------:R-:W-:Y:S02]  /*6500*/  SEL R41, RZ, 0x100, !P4 ;  /* 0x00000100ff297807 */ /* 0x000fe40006000000 */
[----:B------:R-:W-:Y:S01]  /*6510*/  ISETP.NE.AND P6, PT, R44, RZ, PT ;  /* 0x000000ff2c00720c */ /* 0x000fe20003fc5270 */
[----:B------:R-:W2:Y:S01]  /*6520*/  LDC.64 R96, c[0x0][0x3b0] ;  /* 0x0000ec00ff607b82 */ /* 0x000ea20000000a00 */
        /* <DEDUP_REMOVED lines=8> */
[----:B-1----:R-:W-:-:S03]  /*65b0*/  @P0 IMAD.WIDE.U32 R46, R129, 0x20, R36 ;  /* 0x00000020812e0825 */ /* 0x002fc600078e0024 */
[----:B------:R0:W-:Y:S01]  /*65c0*/  STG.E.128 desc[UR8][R44.64+0x10], R48 ;  /* 0x000010302c007986 */ /* 0x0001e2000c101d08 */
[----:B------:R-:W-:-:S04]  /*65d0*/  IMAD.WIDE.U32 R36, R129, 0x10, R64 ;  /* 0x0000001081247825 */ /* 0x000fc800078e0040 */
[----:B--2---:R-:W-:-:S05]  /*65e0*/  IMAD.WIDE.U32 R42, R123, 0x8, R96 ;  /* 0x000000087b2a7825 */ /* 0x004fca00078e0060 */
[----:B------:R0:W-:Y:S04]  /*65f0*/  STG.E.64 desc[UR8][R42.64], R40 ;  /* 0x000000282a007986 */ /* 0x0001e8000c101b08 */
[----:B------:R0:W5:Y:S04]  /*6600*/  @P0 LDG.E.128 R60, desc[UR8][R46.64] ;  /* 0x000000082e3c0981 */ /* 0x000168000c1e1d00 */
[----:B------:R0:W5:Y:S04]  /*6610*/  @P0 LDG.E.128 R56, desc[UR8][R46.64+0x10] ;  /* 0x000010082e380981 */ /* 0x000168000c1e1d00 */
[----:B------:R-:W5:Y:S01]  /*6620*/  LDG.E.128 R36, desc[UR8][R36.64] ;  /* 0x0000000824247981 */ /* 0x000f62000c1e1d00 */
        /* <DEDUP_REMOVED lines=17> */
.L_x_10434:
        /* <DEDUP_REMOVED lines=13> */
.L_x_10436:
[----:B------:R-:W-:Y:S05]  /*6810*/  BSYNC.RECONVERGENT B2 ;  /* 0x0000000000027941 */ /* 0x000fea0003800200 */
.L_x_10435:
        /* <DEDUP_REMOVED lines=41> */
.L_x_10433:
[----:B------:R-:W-:Y:S05]  /*6ab0*/  BSYNC.RECONVERGENT B1 ;  /* 0x0000000000017941 */ /* 0x000fea0003800200 */
.L_x_10432:
[----:B------:R-:W-:Y:S01]  /*6ac0*/  I2FP.F32.U32 R41, R40 ;  /* 0x0000002800297245 */ /* 0x000fe20000201000 */
[----:B------:R-:W-:Y:S01]  /*6ad0*/  IMAD.U32 R44, R10, 0x10000, RZ ;  /* 0x000100000a2c7824 */ /* 0x000fe200078e00ff */
[----:B-----5:R-:W-:Y:S01]  /*6ae0*/  SHF.L.U32 R40, R36, 0x10, RZ ;  /* 0x0000001024287819 */ /* 0x020fe200000006ff */
[----:B------:R-:W-:Y:S01]  /*6af0*/  BSSY.RECONVERGENT B1, `(.L_x_10437) ;  /* 0x000004e000017945 */ /* 0x000fe20003800200 */
        /* <DEDUP_REMOVED lines=21> */
.L_x_10439:
        /* <DEDUP_REMOVED lines=13> */
.L_x_10441:
[----:B------:R-:W-:Y:S05]  /*6d20*/  BSYNC.RECONVERGENT B2 ;  /* 0x0000000000027941 */ /* 0x000fea0003800200 */
.L_x_10440:
        /* <DEDUP_REMOVED lines=42> */
.L_x_10438:
[----:B------:R-:W-:Y:S05]  /*6fd0*/  BSYNC.RECONVERGENT B1 ;  /* 0x0000000000017941 */ /* 0x000fea0003800200 */
.L_x_10437:
        /* <DEDUP_REMOVED lines=24> */
.L_x_10444:
        /* <DEDUP_REMOVED lines=13> */
.L_x_10446:
[----:B------:R-:W-:Y:S05]  /*7230*/  BSYNC.RECONVERGENT B2 ;  /* 0x0000000000027941 */ /* 0x000fea0003800200 */
.L_x_10445:
        /* <DEDUP_REMOVED lines=42> */
.L_x_10443:
[----:B------:R-:W-:Y:S05]  /*74e0*/  BSYNC.RECONVERGENT B1 ;  /* 0x0000000000017941 */ /* 0x000fea0003800200 */
.L_x_10442:
        /* <DEDUP_REMOVED lines=8> */
[----:B------:R-:W-:Y:S01]  /*7570*/  IMAD.MOV.U32 R40, RZ, RZ, 0x2 ;  /* 0x00000002ff287424 */ /* 0x000fe200078e00ff */
[----:B------:R-:W-:Y:S02]  /*7580*/  MOV R37, R98 ;  /* 0x0000006200257202 */ /* 0x000fe40000000f00 */
        /* <DEDUP_REMOVED lines=14> */
.L_x_10449:
        /* <DEDUP_REMOVED lines=13> */
.L_x_10451:
[----:B------:R-:W-:Y:S05]  /*7740*/  BSYNC.RECONVERGENT B2 ;  /* 0x0000000000027941 */ /* 0x000fea0003800200 */
.L_x_10450:
        /* <DEDUP_REMOVED lines=42> */
.L_x_10448:
[----:B------:R-:W-:Y:S05]  /*79f0*/  BSYNC.RECONVERGENT B1 ;  /* 0x0000000000017941 */ /* 0x000fea0003800200 */
.L_x_10447:
        /* <DEDUP_REMOVED lines=23> */
.L_x_10454:
        /* <DEDUP_REMOVED lines=13> */
.L_x_10456:
[----:B------:R-:W-:Y:S05]  /*7c40*/  BSYNC.RECONVERGENT B2 ;  /* 0x0000000000027941 */ /* 0x000fea0003800200 */
.L_x_10455:
        /* <DEDUP_REMOVED lines=42> */
.L_x_10453:
[----:B------:R-:W-:Y:S05]  /*7ef0*/  BSYNC.RECONVERGENT B1 ;  /* 0x0000000000017941 */ /* 0x000fea0003800200 */
.L_x_10452:
[----:B------:R-:W-:Y:S01]  /*7f00*/  I2FP.F32.U32 R37, R37 ;  /* 0x0000002500257245 */ /* 0x000fe20000201000 */
[----:B------:R-:W-:Y:S01]  /*7f10*/  IMAD.U32 R40, R12, 0x10000, RZ ;  /* 0x000100000c287824 */ /* 0x000fe200078e00ff */
[C---:B------:R-:W-:Y:S01]  /*7f20*/  SHF.L.U32 R36, R38.reuse, 0x10, RZ ;  /* 0x0000001026247819 */ /* 0x040fe200000006ff */
        /* <DEDUP_REMOVED lines=21> */
.L_x_10459:
        /* <DEDUP_REMOVED lines=13> */
.L_x_10461:
[----:B------:R-:W-:Y:S05]  /*8150*/  BSYNC.RECONVERGENT B2 ;  /* 0x0000000000027941 */ /* 0x000fea0003800200 */
.L_x_10460:
        /* <DEDUP_REMOVED lines=42> */
.L_x_10458:
[----:B------:R-:W-:Y:S05]  /*8400*/  BSYNC.RECONVERGENT B1 ;  /* 0x0000000000017941 */ /* 0x000fea0003800200 */
.L_x_10457:
        /* <DEDUP_REMOVED lines=23> */
.L_x_10464:
        /* <DEDUP_REMOVED lines=13> */
.L_x_10466:
[----:B------:R-:W-:Y:S05]  /*8650*/  BSYNC.RECONVERGENT B2 ;  /* 0x0000000000027941 */ /* 0x000fea0003800200 */
.L_x_10465:
        /* <DEDUP_REMOVED lines=42> */
.L_x_10463:
[----:B------:R-:W-:Y:S05]  /*8900*/  BSYNC.RECONVERGENT B1 ;  /* 0x0000000000017941 */ /* 0x000fea0003800200 */
.L_x_10462:
        /* <DEDUP_REMOVED lines=24> */
.L_x_10469:
        /* <DEDUP_REMOVED lines=15> */
.L_x_10471:
[----:B------:R-:W-:Y:S05]  /*8b80*/  BSYNC.RECONVERGENT B2 ;  /* 0x0000000000027941 */ /* 0x000fea0003800200 */
.L_x_10470:
        /* <DEDUP_REMOVED lines=42> */
.L_x_10468:
[----:B------:R-:W-:Y:S05]  /*8e30*/  BSYNC.RECONVERGENT B1 ;  /* 0x0000000000017941 */ /* 0x000fea0003800200 */
.L_x_10467:
[----:B------:R-:W-:Y:S02]  /*8e40*/  I2FP.F32.U32 R37, R37 ;  /* 0x0000002500257245 */ /* 0x000fe40000201000 */
[----:B------:R-:W-:Y:S01]  /*8e50*/  SHF.L.U32 R36, R43, 0x10, RZ ;  /* 0x000000102b247819 */ /* 0x000fe200000006ff */
[----:B------:R-:W-:Y:S02]  /*8e60*/  IMAD.U32 R43, R78, 0x10000, RZ ;  /* 0x000100004e2b7824 */ /* 0x000fe400078e00ff */
[----:B------:R-:W-:Y:S02]  /*8e70*/  FFMA.FTZ R37, R37, R126, 1.1641532182693481445e-10 ;  /* 0x2f00000025257423 */ /* 0x000fe4000001007e */
[----:B------:R-:W-:-:S03]  /*8e80*/  FMUL.FTZ R36, R36, R125 ;  /* 0x0000007d24247220 */ /* 0x000fc60000410000 */
[----:B------:R-:W-:Y:S01]  /*8e90*/  FSETP.GTU.FTZ.AND P6, PT, R37, R128, PT ;  /* 0x000000802500720b */ /* 0x000fe20003fdc000 */
[----:B------:R-:W-:-:S05]  /*8ea0*/  FMUL.FTZ R36, R36, R127 ;  /* 0x0000007f24247220 */ /* 0x000fca0000410000 */
[----:B------:R-:W-:Y:S02]  /*8eb0*/  FSEL R36, R36, RZ, !P6 ;  /* 0x000000ff24247208 */ /* 0x000fe40007000000 */
[----:B------:R-:W-:-:S03]  /*8ec0*/  PLOP3.LUT P6, PT, P6, PT, PT, 0x8, 0x80 ;  /* 0x000000000080781c */ /* 0x000fc600037ce170 */
[----:B------:R-:W-:Y:S01]  /*8ed0*/  FFMA.FTZ R43, R36, R43, R59 ;  /* 0x0000002b242b7223 */ /* 0x000fe2000001003b */
[----:B------:R-:W-:Y:S09]  /*8ee0*/  BRA `(.L_x_10472) ;  /* 0x0000002800287947 */ /* 0x000ff20003800000 */
.L_x_10431:
        /* <DEDUP_REMOVED lines=16> */
.L_x_10475:
        /* <DEDUP_REMOVED lines=13> */
.L_x_10477:
[----:B------:R-:W-:Y:S05]  /*90c0*/  BSYNC.RECONVERGENT B2 ;  /* 0x0000000000027941 */ /* 0x000fea0003800200 */
.L_x_10476:
        /* <DEDUP_REMOVED lines=41> */
.L_x_10474:
[----:B------:R-:W-:Y:S05]  /*9360*/  BSYNC.RECONVERGENT B1 ;  /* 0x0000000000017941 */ /* 0x000fea0003800200 */
.L_x_10473:
        /* <DEDUP_REMOVED lines=25> */
.L_x_10480:
        /* <DEDUP_REMOVED lines=13> */
.L_x_10482:
[----:B------:R-:W-:Y:S05]  /*95d0*/  BSYNC.RECONVERGENT B2 ;  /* 0x0000000000027941 */ /* 0x000fea0003800200 */
.L_x_10481:
        /* <DEDUP_REMOVED lines=42> */
.L_x_10479:
[----:B------:R-:W-:Y:S05]  /*9880*/  BSYNC.RECONVERGENT B1 ;  /* 0x0000000000017941 */ /* 0x000fea0003800200 */
.L_x_10478:
        /* <DEDUP_REMOVED lines=24> */
.L_x_10485:
        /* <DEDUP_REMOVED lines=13> */
.L_x_10487:
[----:B------:R-:W-:Y:S05]  /*9ae0*/  BSYNC.RECONVERGENT B2 ;  /* 0x0000000000027941 */ /* 0x000fea0003800200 */
.L_x_10486:
        /* <DEDUP_REMOVED lines=42> */
.L_x_10484:
[----:B------:R-:W-:Y:S05]  /*9d90*/  BSYNC.RECONVERGENT B1 ;  /* 0x0000000000017941 */ /* 0x000fea0003800200 */
.L_x_10483:
[----:B------:R-:W-:Y:S01]  /*9da0*/  I2FP.F32.U32 R41, R36 ;  /* 0x0000002400297245 */ /* 0x000fe20000201000 */
[C---:B------:R-:W-:Y:S01]  /*9db0*/  IMAD.U32 R36, R37.reuse, 0x10000, RZ ;  /* 0x0001000025247824 */ /* 0x040fe200078e00ff */
        /* <DEDUP_REMOVED lines=8> */
[----:B------:R-:W-:-:S02]  /*9e40*/  FSETP.GTU.FTZ.AND P1, PT, R41, R128, PT ;  /* 0x000000802900720b */ /* 0x000fc40003f3c000 */
        /* <DEDUP_REMOVED lines=13> */
.L_x_10490:
        /* <DEDUP_REMOVED lines=13> */
.L_x_10492:
[----:B------:R-:W-:Y:S05]  /*9ff0*/  BSYNC.RECONVERGENT B2 ;  /* 0x0000000000027941 */ /* 0x000fea0003800200 */
.L_x_10491:
        /* <DEDUP_REMOVED lines=42> */
.L_x_10489:
[----:B------:R-:W-:Y:S05]  /*a2a0*/  BSYNC.RECONVERGENT B1 ;  /* 0x0000000000017941 */ /* 0x000fea0003800200 */
.L_x_10488:
        /* <DEDUP_REMOVED lines=23> */
.L_x_10495:
        /* <DEDUP_REMOVED lines=13> */
.L_x_10497:
[----:B------:R-:W-:Y:S05]  /*a4f0*/  BSYNC.RECONVERGENT B2 ;  /* 0x0000000000027941 */ /* 0x000fea0003800200 */
.L_x_10496:
        /* <DEDUP_REMOVED lines=42> */
.L_x_10494:
[----:B------:R-:W-:Y:S05]  /*a7a0*/  BSYNC.RECONVERGENT B1 ;  /* 0x0000000000017941 */ /* 0x000fea0003800200 */
.L_x_10493:
        /* <DEDUP_REMOVED lines=24> */
.L_x_10500:
        /* <DEDUP_REMOVED lines=13> */
.L_x_10502:
[----:B------:R-:W-:Y:S05]  /*aa00*/  BSYNC.RECONVERGENT B2 ;  /* 0x0000000000027941 */ /* 0x000fea0003800200 */
.L_x_10501:
        /* <DEDUP_REMOVED lines=42> */
.L_x_10499:
[----:B------:R-:W-:Y:S05]  /*acb0*/  BSYNC.RECONVERGENT B1 ;  /* 0x0000000000017941 */ /* 0x000fea0003800200 */
.L_x_10498:
        /* <DEDUP_REMOVED lines=23> */
.L_x_10505:
        /* <DEDUP_REMOVED lines=13> */
.L_x_10507:
[----:B------:R-:W-:Y:S05]  /*af00*/  BSYNC.RECONVERGENT B2 ;  /* 0x0000000000027941 */ /* 0x000fea0003800200 */
.L_x_10506:
        /* <DEDUP_REMOVED lines=42> */
.L_x_10504:
[----:B------:R-:W-:Y:S05]  /*b1b0*/  BSYNC.RECONVERGENT B1 ;  /* 0x0000000000017941 */ /* 0x000fea0003800200 */
.L_x_10503:
        /* <DEDUP_REMOVED lines=10> */
[----:B------:R-:W-:-:S02]  /*b260*/  FSETP.GTU.FTZ.AND P5, PT, R37, R128, PT ;  /* 0x000000802500720b */ /* 0x000fc40003fbc000 */
        /* <DEDUP_REMOVED lines=13> */
.L_x_10510:
        /* <DEDUP_REMOVED lines=15> */
.L_x_10512:
[----:B------:R-:W-:Y:S05]  /*b430*/  BSYNC.RECONVERGENT B2 ;  /* 0x0000000000027941 */ /* 0x000fea0003800200 */
.L_x_10511:
        /* <DEDUP_REMOVED lines=42> */
.L_x_10509:
[----:B------:R-:W-:Y:S05]  /*b6e0*/  BSYNC.RECONVERGENT B1 ;  /* 0x0000000000017941 */ /* 0x000fea0003800200 */
.L_x_10508:
        /* <DEDUP_REMOVED lines=10> */
.L_x_10472:
[----:B------:R-:W0:Y:S01]  /*b790*/  @P0 LDC.64 R36, c[0x0][0x3a0] ;  /* 0x0000e800ff240b82 */ /* 0x000e220000000a00 */
[----:B------:R-:W-:Y:S01]  /*b7a0*/  SEL R67, RZ, 0x10000, !P5 ;  /* 0x00010000ff437807 */ /* 0x000fe20006800000 */
[----:B------:R-:W-:Y:S01]  /*b7b0*/  VIADD R131, R123, 0x40 ;  /* 0x000000407b837836 */ /* 0x000fe20000000000 */
[----:B------:R-:W-:Y:S02]  /*b7c0*/  ISETP.NE.AND P5, PT, R101, RZ, PT ;  /* 0x000000ff6500720c */ /* 0x000fe40003fa5270 */
[----:B------:R-:W-:Y:S01]  /*b7d0*/  SEL R104, RZ, 0x1000000, !P6 ;  /* 0x01000000ff687807 */ /* 0x000fe20007000000 */
[----:B------:R-:W-:Y:S01]  /*b7e0*/  IMAD.WIDE.U32 R64, R131, 0x10, R64 ;  /* 0x0000001083407825 */ /* 0x000fe200078e0040 */
[----:B------:R-:W-:Y:S02]  /*b7f0*/  ISETP.NE.AND P6, PT, R100, RZ, PT ;  /* 0x000000ff6400720c */ /* 0x000fe40003fc5270 */
[----:B------:R-:W-:Y:S02]  /*b800*/  SEL R66, RZ, 0x1000000, !P2 ;  /* 0x01000000ff427807 */ /* 0x000fe40005000000 */
[----:B------:R-:W-:-:S02]  /*b810*/  SEL R39, RZ, 0x10000, !P1 ;  /* 0x00010000ff277807 */ /* 0x000fc40004800000 */
[----:B------:R-:W-:Y:S02]  /*b820*/  SEL R38, RZ, 0x100, !P5 ;  /* 0x00000100ff267807 */ /* 0x000fe40006800000 */
[----:B------:R-:W-:Y:S02]  /*b830*/  SEL R100, RZ, 0x100, !P4 ;  /* 0x00000100ff647807 */ /* 0x000fe40006000000 */
[----:B------:R-:W-:Y:S02]  /*b840*/  LOP3.LUT R38, R38, R66, R39, 0xfe, !PT ;  /* 0x0000004226267212 */ /* 0x000fe400078efe27 */
[----:B------:R-:W-:Y:S01]  /*b850*/  LOP3.LUT R100, R100, R104, R67, 0xfe, !PT ;  /* 0x0000006864647212 */ /* 0x000fe200078efe43 */
[----:B------:R-:W-:Y:S01]  /*b860*/  IMAD.WIDE.U32 R104, R129, 0x20, R94 ;  /* 0x0000002081687825 */ /* 0x000fe200078e005e */
[----:B------:R-:W-:Y:S02]  /*b870*/  SEL R39, RZ, 0x1, !P3 ;  /* 0x00000001ff277807 */ /* 0x000fe40005800000 */
[----:B------:R-:W-:Y:S01]  /*b880*/  SEL R67, RZ, 0x1, !P6 ;  /* 0x00000001ff437807 */ /* 0x000fe20007000000 */
[----:B0-----:R-:W-:Y:S01]  /*b890*/  @P0 IMAD.WIDE.U32 R36, R131, 0x20, R36 ;  /* 0x0000002083240825 */ /* 0x001fe200078e0024 */
[----:B------:R-:W-:Y:S01]  /*b8a0*/  LOP3.LUT R39, R100, R39, RZ, 0xfc, !PT ;  /* 0x0000002764277212 */ /* 0x000fe200078efcff */
[----:B------:R0:W-:Y:S01]  /*b8b0*/  STG.E.128 desc[UR8][R104.64], R44 ;  /* 0x0000002c68007986 */ /* 0x0001e2000c101d08 */
[----:B------:R-:W-:Y:S01]  /*b8c0*/  LOP3.LUT R38, R38, R67, RZ, 0xfc, !PT ;  /* 0x0000004326267212 */ /* 0x000fe200078efcff */
[----:B------:R-:W-:-:S02]  /*b8d0*/  IMAD.WIDE.U32 R100, R129, 0x8, R96 ;  /* 0x0000000881647825 */ /* 0x000fc400078e0060 */
[----:B------:R0:W-:Y:S04]  /*b8e0*/  STG.E.128 desc[UR8][R104.64+0x10], R40 ;  /* 0x0000102868007986 */ /* 0x0001e8000c101d08 */
        /* <DEDUP_REMOVED lines=21> */
.L_x_10516:
        /* <DEDUP_REMOVED lines=13> */
.L_x_10518:
[----:B------:R-:W-:Y:S05]  /*bb10*/  BSYNC.RECONVERGENT B2 ;  /* 0x0000000000027941 */ /* 0x000fea0003800200 */
.L_x_10517:
        /* <DEDUP_REMOVED lines=42> */
.L_x_10515:
[----:B------:R-:W-:Y:S05]  /*bdc0*/  BSYNC.RECONVERGENT B1 ;  /* 0x0000000000017941 */ /* 0x000fea0003800200 */
.L_x_10514:
        /* <DEDUP_REMOVED lines=10> */
[----:B------:R-:W-:Y:S02]  /*be70*/  FSEL R37, R36, RZ, !P0 ;  /* 0x000000ff24257208 */ /* 0x000fe40004000000 */
[----:B------:R-:W-:-:S03]  /*be80*/  PLOP3.LUT P0, PT, P0, PT, PT, 0x8, 0x80 ;  /* 0x000000000080781c */ /* 0x000fc6000070e170 */
[----:B------:R-:W-:Y:S01]  /*be90*/  FFMA.FTZ R36, R37, R38, R60 ;  /* 0x0000002625247223 */ /* 0x000fe2000001003c */
[----:B------:R-:W-:Y:S01]  /*bea0*/  P2R R130, PR, RZ, 0x1 ;  /* 0x00000001ff827803 */ /* 0x000fe20000000000 */
[----:B------:R-:W-:Y:S01]  /*beb0*/  IMAD.MOV.U32 R38, RZ, RZ, 0x2 ;  /* 0x00000002ff267424 */ /* 0x000fe200078e00ff */
        /* <DEDUP_REMOVED lines=10> */
.L_x_10521:
        /* <DEDUP_REMOVED lines=13> */
.L_x_10523:
[----:B------:R-:W-:Y:S05]  /*c030*/  BSYNC.RECONVERGENT B2 ;  /* 0x0000000000027941 */ /* 0x000fea0003800200 */
.L_x_10522:
        /* <DEDUP_REMOVED lines=42> */
.L_x_10520:
[----:B------:R-:W-:Y:S05]  /*c2e0*/  BSYNC.RECONVERGENT B1 ;  /* 0x0000000000017941 */ /* 0x000fea0003800200 */
.L_x_10519:
[----:B------:R-:W-:Y:S01]  /*c2f0*/  I2FP.F32.U32 R37, R37 ;  /* 0x0000002500257245 */ /* 0x000fe20000201000 */
[----:B------:R-:W-:Y:S01]  /*c300*/  IMAD.U32 R64, R64, 0x10000, RZ ;  /* 0x0001000040407824 */ /* 0x000fe200078e00ff */
[----:B------:R-:W-:Y:S01]  /*c310*/  ISETP.NE.AND P1, PT, R38, 0x1, PT ;  /* 0x000000012600780c */ /* 0x000fe20003f25270 */
[----:B------:R-:W-:Y:S01]  /*c320*/  BSSY.RECONVERGENT B1, `(.L_x_10524) ;  /* 0x000004c000017945 */ /* 0x000fe20003800200 */
[----:B------:R-:W-:Y:S02]  /*c330*/  IMAD.MOV.U32 R100, RZ, RZ, 0x2 ;  /* 0x00000002ff647424 */ /* 0x000fe400078e00ff */
[----:B------:R-:W-:Y:S01]  /*c340*/  FFMA.FTZ R37, R37, R126, 1.1641532182693481445e-10 ;  /* 0x2f00000025257423 */ /* 0x000fe2000001007e */
[----:B------:R-:W-:Y:S01]  /*c350*/  FMUL.FTZ R64, R64, R125 ;  /* 0x0000007d40407220 */ /* 0x000fe20000410000 */
[----:B------:R-:W-:-:S03]  /*c360*/  MOV R39, R98 ;  /* 0x0000006200277202 */ /* 0x000fc60000000f00 */
        /* <DEDUP_REMOVED lines=15> */
.L_x_10526:
        /* <DEDUP_REMOVED lines=13> */
.L_x_10528:
[----:B------:R-:W-:Y:S05]  /*c530*/  BSYNC.RECONVERGENT B2 ;  /* 0x0000000000027941 */ /* 0x000fea0003800200 */
.L_x_10527:
        /* <DEDUP_REMOVED lines=42> */
.L_x_10525:
[----:B------:R-:W-:Y:S05]  /*c7e0*/  BSYNC.RECONVERGENT B1 ;  /* 0x0000000000017941 */ /* 0x000fea0003800200 */
.L_x_10524:
        /* <DEDUP_REMOVED lines=24> */
.L_x_10531:
        /* <DEDUP_REMOVED lines=13> */
.L_x_10533:
[----:B------:R-:W-:Y:S05]  /*ca40*/  BSYNC.RECONVERGENT B2 ;  /* 0x0000000000027941 */ /* 0x000fea0003800200 */
.L_x_10532:
        /* <DEDUP_REMOVED lines=42> */
.L_x_10530:
[----:B------:R-:W-:Y:S05]  /*ccf0*/  BSYNC.RECONVERGENT B1 ;  /* 0x0000000000017941 */ /* 0x000fea0003800200 */
.L_x_10529:
        /* <DEDUP_REMOVED lines=23> */
.L_x_10536:
        /* <DEDUP_REMOVED lines=13> */
.L_x_10538:
[----:B------:R-:W-:Y:S05]  /*cf40*/  BSYNC.RECONVERGENT B2 ;  /* 0x0000000000027941 */ /* 0x000fea0003800200 */
.L_x_10537:
        /* <DEDUP_REMOVED lines=42> */
.L_x_10535:
[----:B------:R-:W-:Y:S05]  /*d1f0*/  BSYNC.RECONVERGENT B1 ;  /* 0x0000000000017941 */ /* 0x000fea0003800200 */
.L_x_10534:
        /* <DEDUP_REMOVED lines=24> */
.L_x_10541:
        /* <DEDUP_REMOVED lines=13> */
.L_x_10543:
[----:B------:R-:W-:Y:S05]  /*d450*/  BSYNC.RECONVERGENT B2 ;  /* 0x0000000000027941 */ /* 0x000fea0003800200 */
.L_x_10542:
        /* <DEDUP_REMOVED lines=42> */
.L_x_10540:
[----:B------:R-:W-:Y:S05]  /*d700*/  BSYNC.RECONVERGENT B1 ;  /* 0x0000000000017941 */ /* 0x000fea0003800200 */
.L_x_10539:
        /* <DEDUP_REMOVED lines=23> */
.L_x_10546:
        /* <DEDUP_REMOVED lines=13> */
.L_x_10548:
[----:B------:R-:W-:Y:S05]  /*d950*/  BSYNC.RECONVERGENT B2 ;  /* 0x0000000000027941 */ /* 0x000fea0003800200 */
.L_x_10547:
        /* <DEDUP_REMOVED lines=42> */
.L_x_10545:
[----:B------:R-:W-:Y:S05]  /*dc00*/  BSYNC.RECONVERGENT B1 ;  /* 0x0000000000017941 */ /* 0x000fea0003800200 */
.L_x_10544:
        /* <DEDUP_REMOVED lines=24> */
.L_x_10551:
        /* <DEDUP_REMOVED lines=15> */
.L_x_10553:
[----:B------:R-:W-:Y:S05]  /*de80*/  BSYNC.RECONVERGENT B2 ;  /* 0x0000000000027941 */ /* 0x000fea0003800200 */
.L_x_10552:
        /* <DEDUP_REMOVED lines=42> */
.L_x_10550:
[----:B------:R-:W-:Y:S05]  /*e130*/  BSYNC.RECONVERGENT B1 ;  /* 0x0000000000017941 */ /* 0x000fea0003800200 */
.L_x_10549:
        /* <DEDUP_REMOVED lines=11> */
.L_x_10513:
        /* <DEDUP_REMOVED lines=16> */
.L_x_10557:
        /* <DEDUP_REMOVED lines=13> */
.L_x_10559:
[----:B------:R-:W-:Y:S05]  /*e3c0*/  BSYNC.RECONVERGENT B2 ;  /* 0x0000000000027941 */ /* 0x000fea0003800200 */
.L_x_10558:
        /* <DEDUP_REMOVED lines=42> */
.L_x_10556:
[----:B------:R-:W-:Y:S05]  /*e670*/  BSYNC.RECONVERGENT B1 ;  /* 0x0000000000017941 */ /* 0x000fea0003800200 */
.L_x_10555:
[----:B------:R-:W-:Y:S01]  /*e680*/  I2FP.F32.U32 R37, R36 ;  /* 0x0000002400257245 */ /* 0x000fe20000201000 */
[----:B------:R-:W-:Y:S01]  /*e690*/  BSSY.RECONVERGENT B1, `(.L_x_10560) ;  /* 0x0000050000017945 */ /* 0x000fe20003800200 */
[----:B-----5:R-:W-:Y:S01]  /*e6a0*/  SHF.L.U32 R36, R64, 0x10, RZ ;  /* 0x0000001040247819 */ /* 0x020fe200000006ff */
        /* <DEDUP_REMOVED lines=22> */
.L_x_10562:
        /* <DEDUP_REMOVED lines=13> */
.L_x_10564:
[----:B------:R-:W-:Y:S05]  /*e8e0*/  BSYNC.RECONVERGENT B2 ;  /* 0x0000000000027941 */ /* 0x000fea0003800200 */
.L_x_10563:
        /* <DEDUP_REMOVED lines=42> */
.L_x_10561:
[----:B------:R-:W-:Y:S05]  /*eb90*/  BSYNC.RECONVERGENT B1 ;  /* 0x0000000000017941 */ /* 0x000fea0003800200 */
.L_x_10560:
[----:B------:R-:W-:Y:S01]  /*eba0*/  I2FP.F32.U32 R37, R37 ;  /* 0x0000002500257245 */ /* 0x000fe20000201000 */
[----:B------:R-:W-:Y:S01]  /*ebb0*/  BSSY.RECONVERGENT B1, `(.L_x_10565) ;  /* 0x000004e000017945 */ /* 0x000fe20003800200 */
[----:B------:R-:W-:Y:S01]  /*ebc0*/  SHF.L.U32 R64, R64, 0x10, RZ ;  /* 0x0000001040407819 */ /* 0x000fe200000006ff */
[----:B------:R-:W-:Y:S01]  /*ebd0*/  IMAD.MOV.U32 R39, RZ, RZ, R98 ;  /* 0x000000ffff277224 */ /* 0x000fe200078e0062 */
        /* <DEDUP_REMOVED lines=19> */
.L_x_10567:
        /* <DEDUP_REMOVED lines=13> */
.L_x_10569:
[----:B------:R-:W-:Y:S05]  /*ede0*/  BSYNC.RECONVERGENT B2 ;  /* 0x0000000000027941 */ /* 0x000fea0003800200 */
.L_x_10568:
        /* <DEDUP_REMOVED lines=42> */
.L_x_10566:
[----:B------:R-:W-:Y:S05]  /*f090*/  BSYNC.RECONVERGENT B1 ;  /* 0x0000000000017941 */ /* 0x000fea0003800200 */
.L_x_10565:
        /* <DEDUP_REMOVED lines=24> */
.L_x_10572:
        /* <DEDUP_REMOVED lines=13> */
.L_x_10574:
[----:B------:R-:W-:Y:S05]  /*f2f0*/  BSYNC.RECONVERGENT B2 ;  /* 0x0000000000027941 */ /* 0x000fea0003800200 */
.L_x_10573:
        /* <DEDUP_REMOVED lines=42> */
.L_x_10571:
[----:B------:R-:W-:Y:S05]  /*f5a0*/  BSYNC.RECONVERGENT B1 ;  /* 0x0000000000017941 */ /* 0x000fea0003800200 */
.L_x_10570:
        /* <DEDUP_REMOVED lines=23> */
.L_x_10577:
        /* <DEDUP_REMOVED lines=13> */
.L_x_10579:
[----:B------:R-:W-:Y:S05]  /*f7f0*/  BSYNC.RECONVERGENT B2 ;  /* 0x0000000000027941 */ /* 0x000fea0003800200 */
.L_x_10578:
        /* <DEDUP_REMOVED lines=42> */
.L_x_10576:
[----:B------:R-:W-:Y:S05]  /*faa0*/  BSYNC.RECONVERGENT B1 ;  /* 0x0000000000017941 */ /* 0x000fea0003800200 */
.L_x_10575:
        /* <DEDUP_REMOVED lines=24> */
.L_x_10582:
        /* <DEDUP_REMOVED lines=13> */
.L_x_10584:
[----:B------:R-:W-:Y:S05]  /*fd00*/  BSYNC.RECONVERGENT B2 ;  /* 0x0000000000027941 */ /* 0x000fea0003800200 */
.L_x_10583:
        /* <DEDUP_REMOVED lines=42> */
.L_x_10581:
[----:B------:R-:W-:Y:S05]  /*ffb0*/  BSYNC.RECONVERGENT B1 ;  /* 0x0000000000017941 */ /* 0x000fea0003800200 */
.L_x_10580:
        /* <DEDUP_REMOVED lines=23> */
.L_x_10587:
        /* <DEDUP_REMOVED lines=13> */
.L_x_10589:
[----:B------:R-:W-:Y:S05]  /*10200*/  BSYNC.RECONVERGENT B2 ;  /* 0x0000000000027941 */ /* 0x000fea0003800200 */
.L_x_10588:
        /* <DEDUP_REMOVED lines=42> */
.L_x_10586:
[----:B------:R-:W-:Y:S05]  /*104b0*/  BSYNC.RECONVERGENT B1 ;  /* 0x0000000000017941 */ /* 0x000fea0003800200 */
.L_x_10585:
        /* <DEDUP_REMOVED lines=8> */
[----:B------:R-:W-:Y:S02]  /*10540*/  IMAD.MOV.U32 R100, RZ, RZ, R98 ;  /* 0x000000ffff647224 */ /* 0x000fe400078e0062 */
        /* <DEDUP_REMOVED lines=15> */
.L_x_10592:
        /* <DEDUP_REMOVED lines=15> */
.L_x_10594:
[----:B------:R-:W-:Y:S05]  /*10730*/  BSYNC.RECONVERGENT B2 ;  /* 0x0000000000027941 */ /* 0x000fea0003800200 */
.L_x_10593:
        /* <DEDUP_REMOVED lines=43> */
.L_x_10591:
[----:B------:R-:W-:Y:S05]  /*109f0*/  BSYNC.RECONVERGENT B1 ;  /* 0x0000000000017941 */ /* 0x000fea0003800200 */
.L_x_10590:
        /* <DEDUP_REMOVED lines=10> */
.L_x_10554:
[----:B------:R-:W-:Y:S01]  /*10aa0*/  FADD.FTZ R100, RZ, R52 ;  /* 0x00000034ff647221 */ /* 0x000fe20000010000 */
[----:B------:R-:W-:Y:S01]  /*10ab0*/  SEL R126, RZ, 0x1000000, !P6 ;  /* 0x01000000ff7e7807 */ /* 0x000fe20007000000 */
[----:B------:R-:W-:Y:S01]  /*10ac0*/  IMAD.WIDE.U32 R96, R131, 0x8, R96 ;  /* 0x0000000883607825 */ /* 0x000fe200078e0060 */
[----:B------:R-:W-:-:S03]  /*10ad0*/  SEL R127, RZ, 0x10000, !P5 ;  /* 0x00010000ff7f7807 */ /* 0x000fc60006800000 */
[----:B------:R-:W-:Y:S01]  /*10ae0*/  FADD.FTZ R101, R100, R53 ;  /* 0x0000003564657221 */ /* 0x000fe20000010000 */
[----:B------:R-:W-:Y:S01]  /*10af0*/  SEL R128, RZ, 0x100, !P4 ;  /* 0x00000100ff807807 */ /* 0x000fe20006000000 */
[----:B------:R-:W-:Y:S01]  /*10b00*/  UMOV UR4, 0xffffffff ;  /* 0xffffffff00047882 */ /* 0x000fe20000000000 */
[----:B------:R-:W-:Y:S01]  /*10b10*/  SEL R105, RZ, 0x1000000, !P2 ;  /* 0x01000000ff697807 */ /* 0x000fe20005000000 */
[----:B------:R-:W-:Y:S01]  /*10b20*/  FADD.FTZ R100, R101, R54 ;  /* 0x0000003665647221 */ /* 0x000fe20000010000 */
[----:B------:R-:W-:Y:S02]  /*10b30*/  SEL R104, RZ, 0x10000, !P1 ;  /* 0x00010000ff687807 */ /* 0x000fe40004800000 */
[----:B------:R-:W-:Y:S01]  /*10b40*/  SEL R125, RZ, 0x100, !P0 ;  /* 0x00000100ff7d7807 */ /* 0x000fe20004000000 */
[----:B------:R-:W-:Y:S01]  /*10b50*/  FADD.FTZ R101, R100, R55 ;  /* 0x0000003764657221 */ /* 0x000fe20000010000 */
[----:B------:R-:W-:Y:S02]  /*10b60*/  ISETP.NE.AND P6, PT, R130, RZ, PT ;  /* 0x000000ff8200720c */ /* 0x000fe40003fc5270 */
[----:B------:R-:W-:Y:S01]  /*10b70*/  LOP3.LUT R128, R128, R126, R127, 0xfe, !PT ;  /* 0x0000007e80807212 */ /* 0x000fe200078efe7f */
[----:B------:R-:W-:Y:S01]  /*10b80*/  FADD.FTZ R100, R101, R48 ;  /* 0x0000003065647221 */ /* 0x000fe20000010000 */
[----:B------:R-:W-:-:S02]  /*10b90*/  LOP3.LUT R125, R125, R105, R104, 0xfe, !PT ;  /* 0x000000697d7d7212 */ /* 0x000fc400078efe68 */
        /* <DEDUP_REMOVED lines=15> */
[----:B------:R-:W-:Y:S01]  /*10c90*/  IMAD.WIDE.U32 R100, R131, 0x20, R94 ;  /* 0x0000002083647825 */ /* 0x000fe200078e005e */
[----:B------:R-:W-:Y:S02]  /*10ca0*/  LOP3.LUT R95, R128, R105, RZ, 0xfc, !PT ;  /* 0x00000069805f7212 */ /* 0x000fe400078efcff */
[----:B------:R-:W-:Y:S01]  /*10cb0*/  LOP3.LUT R94, R125, R126, RZ, 0xfc, !PT ;  /* 0x0000007e7d5e7212 */ /* 0x000fe200078efcff */
[----:B------:R-:W-:Y:S01]  /*10cc0*/  FADD.FTZ R105, R104, R37 ;  /* 0x0000002568697221 */ /* 0x000fe20000010000 */
[----:B------:R0:W-:Y:S03]  /*10cd0*/  STG.E.128 desc[UR8][R100.64], R36 ;  /* 0x0000002464007986 */ /* 0x0001e6000c101d08 */
[----:B------:R-:W-:Y:S01]  /*10ce0*/  FADD.FTZ R104, R105, R38 ;  /* 0x0000002669687221 */ /* 0x000fe20000010000 */
[----:B------:R0:W-:Y:S03]  /*10cf0*/  STG.E.128 desc[UR8][R100.64+0x10], R64 ;  /* 0x0000104064007986 */ /* 0x0001e6000c101d08 */
[----:B------:R-:W-:Y:S01]  /*10d00*/  FADD.FTZ R105, R104, R39 ;  /* 0x0000002768697221 */ /* 0x000fe20000010000 */
[----:B------:R0:W-:Y:S03]  /*10d10*/  STG.E.64 desc[UR8][R96.64], R94 ;  /* 0x0000005e60007986 */ /* 0x0001e6000c101b08 */
        /* <DEDUP_REMOVED lines=18> */
[C---:B------:R-:W-:Y:S01]  /*10e40*/  FADD.FTZ R125, -R97.reuse, R53 ;  /* 0x00000035617d7221 */ /* 0x040fe20000010100 */
[C---:B------:R-:W-:Y:S01]  /*10e50*/  FADD.FTZ R127, -R97.reuse, R54 ;  /* 0x00000036617f7221 */ /* 0x040fe20000010100 */
[C---:B------:R-:W-:Y:S01]  /*10e60*/  FADD.FTZ R101, -R97.reuse, R55 ;  /* 0x0000003761657221 */ /* 0x040fe20000010100 */
[----:B------:R-:W-:Y:S01]  /*10e70*/  FFMA.FTZ R94, R94, R94, RZ ;  /* 0x0000005e5e5e7223 */ /* 0x000fe200000100ff */
[----:B------:R-:W-:-:S03]  /*10e80*/  FADD.FTZ R105, -R97, R48 ;  /* 0x0000003061697221 */ /* 0x000fc60000010100 */
[----:B------:R-:W-:-:S04]  /*10e90*/  FFMA.FTZ R94, R125, R125, R94 ;  /* 0x0000007d7d5e7223 */ /* 0x000fc8000001005e */
        /* <DEDUP_REMOVED lines=50> */
.L_x_10608:
        /* <DEDUP_REMOVED lines=25> */
[----:B------:R-:W0:Y:S01]  /*11350*/  @!P0 LDC.64 R64, c[0x0][0x3c0] ;  /* 0x0000f000ff408b82 */ /* 0x000e220000000a00 */
        /* <DEDUP_REMOVED lines=9> */
[----:B------:R-:W-:Y:S01]  /*113f0*/  FFMA.FTZ R38, R144, R70, R19 ;  /* 0x0000004690267223 */ /* 0x000fe20000010013 */
[----:B------:R-:W-:Y:S01]  /*11400*/  FFMA.FTZ R43, R146, R118, R117 ;  /* 0x00000076922b7223 */ /* 0x000fe20000010075 */
[C---:B------:R-:W-:Y:S01]  /*11410*/  FMUL.FTZ R49, R101.reuse, R152 ;  /* 0x0000009865317220 */ /* 0x040fe20000410000 */
[C---:B------:R-:W-:Y:S01]  /*11420*/  FMUL.FTZ R154, R101.reuse, R154 ;  /* 0x0000009a659a7220 */ /* 0x040fe20000410000 */
[----:B------:R-:W-:Y:S01]  /*11430*/  FMUL.FTZ R37, R101, R54 ;  /* 0x0000003665257220 */ /* 0x000fe20000410000 */
[----:B------:R-:W-:Y:S01]  /*11440*/  FFMA.FTZ R47, R134, R110, R109 ;  /* 0x0000006e862f7223 */ /* 0x000fe2000001006d */
[----:B------:R-:W-:Y:S01]  /*11450*/  F2FP.BF16.F32.PACK_AB R38, R43, R38 ;  /* 0x000000262b26723e */ /* 0x000fe200000010ff */
[----:B------:R-:W2:Y:S01]  /*11460*/  @!P0 LDC.64 R54, c[0x0][0x3c8] ;  /* 0x0000f200ff368b82 */ /* 0x000ea20000000a00 */
[C---:B------:R-:W-:Y:S01]  /*11470*/  FMUL.FTZ R43, R101.reuse, R42 ;  /* 0x0000002a652b7220 */ /* 0x040fe20000410000 */
[----:B------:R-:W-:Y:S01]  /*11480*/  FFMA.FTZ R42, R66, R34, R23 ;  /* 0x00000022422a7223 */ /* 0x000fe20000010017 */
[----:B------:R-:W-:Y:S01]  /*11490*/  FMUL.FTZ R48, R101, R48 ;  /* 0x0000003065307220 */ /* 0x000fe20000410000 */
[----:B------:R-:W-:Y:S01]  /*114a0*/  FFMA.FTZ R49, R49, R31, R26 ;  /* 0x0000001f31317223 */ /* 0x000fe2000001001a */
[----:B------:R-:W-:Y:S01]  /*114b0*/  FFMA.FTZ R154, R154, R88, R87 ;  /* 0x000000589a9a7223 */ /* 0x000fe20000010057 */
[----:B------:R-:W-:Y:S01]  /*114c0*/  FMUL.FTZ R138, R101, R138 ;  /* 0x0000008a658a7220 */ /* 0x000fe20000410000 */
[----:B------:R-:W-:Y:S01]  /*114d0*/  F2FP.BF16.F32.PACK_AB R42, R47, R42 ;  /* 0x0000002a2f2a723e */ /* 0x000fe200000010ff */
[C---:B------:R-:W-:Y:S01]  /*114e0*/  FMUL.FTZ R140, R101.reuse, R140 ;  /* 0x0000008c658c7220 */ /* 0x040fe20000410000 */
[----:B------:R-:W-:Y:S01]  /*114f0*/  FFMA.FTZ R45, R48, R114, R113 ;  /* 0x00000072302d7223 */ /* 0x000fe20000010071 */
[----:B------:R-:W-:Y:S01]  /*11500*/  F2FP.BF16.F32.PACK_AB R47, R154, R49 ;  /* 0x000000319a2f723e */ /* 0x000fe200000010ff */
[----:B------:R-:W-:Y:S01]  /*11510*/  FMUL.FTZ R44, R101, R44 ;  /* 0x0000002c652c7220 */ /* 0x000fe20000410000 */
[----:B------:R-:W3:Y:S01]  /*11520*/  LDC.64 R48, c[0x0][0x380] ;  /* 0x0000e000ff307b82 */ /* 0x000ee20000000a00 */
[C---:B------:R-:W-:Y:S01]  /*11530*/  FADD.FTZ R46, -R105.reuse, R36 ;  /* 0x00000024692e7221 */ /* 0x040fe20000010100 */
[----:B------:R-:W-:Y:S01]  /*11540*/  FFMA.FTZ R36, R138, R72, R21 ;  /* 0x000000488a247223 */ /* 0x000fe20000010015 */
[----:B------:R-:W-:Y:S01]  /*11550*/  FFMA.FTZ R41, R140, R122, R121 ;  /* 0x0000007a8c297223 */ /* 0x000fe20000010079 */
[C---:B------:R-:W-:Y:S01]  /*11560*/  FADD.FTZ R148, -R105.reuse, R50 ;  /* 0x0000003269947221 */ /* 0x040fe20000010100 */
[C---:B------:R-:W-:Y:S01]  /*11570*/  FADD.FTZ R150, -R105.reuse, R51 ;  /* 0x0000003369967221 */ /* 0x040fe20000010100 */
[----:B------:R-:W-:Y:S01]  /*11580*/  FFMA.FTZ R40, R44, R68, R25 ;  /* 0x000000442c287223 */ /* 0x000fe20000010019 */
[----:B------:R-:W-:Y:S01]  /*11590*/  FADD.FTZ R126, -R105, R39 ;  /* 0x00000027697e7221 */ /* 0x000fe20000010100 */
        /* <DEDUP_REMOVED lines=31> */
[----:B--2---:R-:W-:Y:S01]  /*11790*/  @!P0 IMAD.WIDE R54, R2, 0x4, R54 ;  /* 0x0000000402368825 */ /* 0x004fe200078e0236 */
[----:B------:R-:W-:Y:S01]  /*117a0*/  F2FP.BF16.F32.PACK_AB R43, R136, R43 ;  /* 0x0000002b882b723e */ /* 0x000fe200000010ff */
[----:B------:R0:W-:Y:S01]  /*117b0*/  @!P0 STG.E desc[UR8][R64.64], R97 ;  /* 0x0000006140008986 */ /* 0x0001e2000c101908 */
[----:B------:R-:W-:Y:S01]  /*117c0*/  F2FP.BF16.F32.PACK_AB R41, R130, R41 ;  /* 0x000000298229723e */ /* 0x000fe200000010ff */
[--C-:B-1----:R-:W-:Y:S01]  /*117d0*/  IMAD.WIDE.U32 R50, R123, 0x10, R94.reuse ;  /* 0x000000107b327825 */ /* 0x102fe200078e005e */
[----:B------:R-:W-:Y:S01]  /*117e0*/  F2FP.BF16.F32.PACK_AB R46, R105, R46 ;  /* 0x0000002e692e723e */ /* 0x000fe200000010ff */
[----:B------:R0:W-:Y:S01]  /*117f0*/  @!P0 STG.E desc[UR8][R54.64], R101 ;  /* 0x0000006536008986 */ /* 0x0001e2000c101908 */
[----:B------:R-:W-:Y:S01]  /*11800*/  F2FP.BF16.F32.PACK_AB R45, R126, R45 ;  /* 0x0000002d7e2d723e */ /* 0x000fe200000010ff */
[--C-:B------:R-:W-:Y:S01]  /*11810*/  IMAD.WIDE.U32 R52, R129, 0x10, R94.reuse ;  /* 0x0000001081347825 */ /* 0x100fe200078e005e */
[----:B------:R-:W-:Y:S01]  /*11820*/  F2FP.BF16.F32.PACK_AB R44, R67, R44 ;  /* 0x0000002c432c723e */ /* 0x000fe200000010ff */
[----:B------:R0:W-:Y:S02]  /*11830*/  STG.E.128 desc[UR8][R50.64], R36 ;  /* 0x0000002432007986 */ /* 0x0001e4000c101d08 */
[----:B------:R-:W-:-:S02]  /*11840*/  IMAD.WIDE.U32 R94, R131, 0x10, R94 ;  /* 0x00000010835e7825 */ /* 0x000fc400078e005e */
[----:B------:R0:W-:Y:S02]  /*11850*/  STG.E.128 desc[UR8][R52.64], R40 ;  /* 0x0000002834007986 */ /* 0x0001e4000c101d08 */
[----:B---3--:R-:W-:Y:S02]  /*11860*/  IMAD R2, R48, 0x4, R2 ;  /* 0x0000000430027824 */ /* 0x008fe400078e0202 */
[----:B------:R0:W-:Y:S03]  /*11870*/  STG.E.128 desc[UR8][R94.64], R44 ;  /* 0x0000002c5e007986 */ /* 0x0001e6000c101d08 */
[----:B------:R-:W-:-:S13]  /*11880*/  ISETP.GE.AND P0, PT, R2, R49, PT ;  /* 0x000000310200720c */ /* 0x000fda0003f06270 */
[----:B------:R-:W-:Y:S05]  /*11890*/  @!P0 BRA `(.L_x_10596) ;  /* 0xfffffef800208947 */ /* 0x000fea000383ffff */
[----:B------:R-:W-:Y:S05]  /*118a0*/  BSYNC B0 ;  /* 0x0000000000007941 */ /* 0x000fea0003800000 */
.L_x_10349:
[----:B------:R-:W-:Y:S05]  /*118b0*/  EXIT ;  /* 0x000000000000794d */ /* 0x000fea0003800000 */
.L_x_10595:
        /* <DEDUP_REMOVED lines=8> */
.L_x_10598:
[----:B------:R-:W-:Y:S05]  /*11940*/  BSYNC B1 ;  /* 0x0000000000017941 */ /* 0x000fea0003800000 */
.L_x_10597:
        /* <DEDUP_REMOVED lines=9> */
.L_x_10599:
[----:B------:R-:W-:Y:S02]  /*119e0*/  IMAD.MOV.U32 R128, RZ, RZ, 0x4 ;  /* 0x00000004ff807424 */ /* 0x000fe400078e00ff */
[----:B------:R-:W-:-:S04]  /*119f0*/  IMAD.MOV.U32 R95, RZ, RZ, R125 ;  /* 0x000000ffff5f7224 */ /* 0x000fc800078e007d */
[----:B------:R-:W-:-:S05]  /*11a00*/  FADD.FTZ R100, R96, R95 ;  /* 0x0000005f60647221 */ /* 0x000fca0000010000 */
[----:B------:R-:W-:-:S07]  /*11a10*/  MOV R127, R100 ;  /* 0x00000064007f7202 */ /* 0x000fce0000000f00 */
[----:B------:R-:W-:Y:S05]  /*11a20*/  WARPSYNC.COLLECTIVE R126, `(.L_x_10600) ;  /* 0x000000007e087348 */ /* 0x000fea0003c00000 */
[----:B------:R0:W1:Y:S02]  /*11a30*/  SHFL.BFLY P1, R125, R127, R128, R133 ;  /* 0x0c0000807f7d7389 */ /* 0x0000640000020085 */
[----:B01----:R-:W-:Y:S05]  /*11a40*/  ENDCOLLECTIVE ;  /* 0x000000000000791b */ /* 0x003fea0003800000 */
.L_x_10600:
[----:B------:R-:W-:Y:S01]  /*11a50*/  HFMA2 R128, -RZ, RZ, 0, 4.76837158203125e-07 ;  /* 0x00000008ff807431 */ /* 0x000fe200000001ff */
[----:B------:R-:W-:-:S05]  /*11a60*/  MOV R95, R125 ;  /* 0x0000007d005f7202 */ /* 0x000fca0000000f00 */
[----:B------:R-:W-:Y:S02]  /*11a70*/  FADD.FTZ R101, R100, R95 ;  /* 0x0000005f64657221 */ /* 0x000fe40000010000 */
[----:B------:R-:W0:Y:S02]  /*11a80*/  LDC R95, c[0x0][0x400] ;  /* 0x00010000ff5f7b82 */ /* 0x000e240000000800 */
[----:B------:R-:W-:-:S07]  /*11a90*/  IMAD.MOV.U32 R127, RZ, RZ, R101 ;  /* 0x000000ffff7f7224 */ /* 0x000fce00078e0065 */
[----:B0-----:R-:W-:Y:S05]  /*11aa0*/  WARPSYNC.COLLECTIVE R126, `(.L_x_10601) ;  /* 0x000000007e087348 */ /* 0x001fea0003c00000 */
[----:B------:R1:W2:Y:S02]  /*11ab0*/  SHFL.BFLY P1, R125, R127, R128, R133 ;  /* 0x0c0000807f7d7389 */ /* 0x0002a40000020085 */
[----:B012---:R-:W-:Y:S05]  /*11ac0*/  ENDCOLLECTIVE ;  /* 0x000000000000791b */ /* 0x007fea0003800000 */
.L_x_10601:
[----:B------:R-:W-:Y:S02]  /*11ad0*/  IMAD.MOV.U32 R128, RZ, RZ, 0x10 ;  /* 0x00000010ff807424 */ /* 0x000fe400078e00ff */
[----:B------:R-:W-:-:S04]  /*11ae0*/  IMAD.MOV.U32 R94, RZ, RZ, R125 ;  /* 0x000000ffff5e7224 */ /* 0x000fc800078e007d */
[----:B------:R-:W-:-:S05]  /*11af0*/  FADD.FTZ R105, R101, R94 ;  /* 0x0000005e65697221 */ /* 0x000fca0000010000 */
[----:B------:R-:W-:-:S07]  /*11b00*/  MOV R127, R105 ;  /* 0x00000069007f7202 */ /* 0x000fce0000000f00 */
[----:B------:R-:W-:Y:S05]  /*11b10*/  WARPSYNC.COLLECTIVE R126, `(.L_x_10602) ;  /* 0x000000007e087348 */ /* 0x000fea0003c00000 */
[----:B------:R0:W1:Y:S02]  /*11b20*/  SHFL.BFLY P1, R125, R127, R128, R133 ;  /* 0x0c0000807f7d7389 */ /* 0x0000640000020085 */
[----:B01----:R-:W-:Y:S05]  /*11b30*/  ENDCOLLECTIVE ;  /* 0x000000000000791b */ /* 0x003fea0003800000 */
.L_x_10602:
        /* <DEDUP_REMOVED lines=56> */
.L_x_10603:
[----:B------:R-:W-:Y:S02]  /*11ec0*/  IMAD.MOV.U32 R128, RZ, RZ, 0x2 ;  /* 0x00000002ff807424 */ /* 0x000fe400078e00ff */
[----:B------:R-:W-:-:S04]  /*11ed0*/  IMAD.MOV.U32 R101, RZ, RZ, R125 ;  /* 0x000000ffff657224 */ /* 0x000fc800078e007d */
[----:B------:R-:W-:-:S05]  /*11ee0*/  FADD.FTZ R101, R94, R101 ;  /* 0x000000655e657221 */ /* 0x000fca0000010000 */
[----:B------:R-:W-:-:S07]  /*11ef0*/  MOV R127, R101 ;  /* 0x00000065007f7202 */ /* 0x000fce0000000f00 */
[----:B------:R-:W-:Y:S05]  /*11f00*/  WARPSYNC.COLLECTIVE R126, `(.L_x_10604) ;  /* 0x000000007e087348 */ /* 0x000fea0003c00000 */
[----:B------:R0:W1:Y:S02]  /*11f10*/  SHFL.BFLY P1, R125, R127, R128, R133 ;  /* 0x0c0000807f7d7389 */ /* 0x0000640000020085 */
[----:B01----:R-:W-:Y:S05]  /*11f20*/  ENDCOLLECTIVE ;  /* 0x000000000000791b */ /* 0x003fea0003800000 */
.L_x_10604:
[----:B------:R-:W-:Y:S01]  /*11f30*/  HFMA2 R128, -RZ, RZ, 0, 2.384185791015625e-07 ;  /* 0x00000004ff807431 */ /* 0x000fe200000001ff */
[----:B------:R-:W-:-:S05]  /*11f40*/  MOV R96, R125 ;  /* 0x0000007d00607202 */ /* 0x000fca0000000f00 */
[----:B------:R-:W-:-:S04]  /*11f50*/  FADD.FTZ R96, R101, R96 ;  /* 0x0000006065607221 */ /* 0x000fc80000010000 */
[----:B------:R-:W-:-:S07]  /*11f60*/  IMAD.MOV.U32 R127, RZ, RZ, R96 ;  /* 0x000000ffff7f7224 */ /* 0x000fce00078e0060 */
[----:B------:R-:W-:Y:S05]  /*11f70*/  WARPSYNC.COLLECTIVE R126, `(.L_x_10605) ;  /* 0x000000007e087348 */ /* 0x000fea0003c00000 */
[----:B------:R0:W1:Y:S02]  /*11f80*/  SHFL.BFLY P1, R125, R127, R128, R133 ;  /* 0x0c0000807f7d7389 */ /* 0x0000640000020085 */
[----:B01----:R-:W-:Y:S05]  /*11f90*/  ENDCOLLECTIVE ;  /* 0x000000000000791b */ /* 0x003fea0003800000 */
.L_x_10605:
[----:B------:R-:W-:Y:S02]  /*11fa0*/  IMAD.MOV.U32 R128, RZ, RZ, 0x8 ;  /* 0x00000008ff807424 */ /* 0x000fe400078e00ff */
[----:B------:R-:W-:-:S04]  /*11fb0*/  IMAD.MOV.U32 R105, RZ, RZ, R125 ;  /* 0x000000ffff697224 */ /* 0x000fc800078e007d */
[----:B------:R-:W-:-:S05]  /*11fc0*/  FADD.FTZ R105, R96, R105 ;  /* 0x0000006960697221 */ /* 0x000fca0000010000 */
[----:B------:R-:W-:-:S07]  /*11fd0*/  MOV R127, R105 ;  /* 0x00000069007f7202 */ /* 0x000fce0000000f00 */
[----:B------:R-:W-:Y:S05]  /*11fe0*/  WARPSYNC.COLLECTIVE R126, `(.L_x_10606) ;  /* 0x000000007e087348 */ /* 0x000fea0003c00000 */
[----:B------:R0:W1:Y:S02]  /*11ff0*/  SHFL.BFLY P1, R125, R127, R128, R133 ;  /* 0x0c0000807f7d7389 */ /* 0x0000640000020085 */
[----:B01----:R-:W-:Y:S05]  /*12000*/  ENDCOLLECTIVE ;  /* 0x000000000000791b */ /* 0x003fea0003800000 */
.L_x_10606:
[----:B------:R-:W-:Y:S01]  /*12010*/  HFMA2 R128, -RZ, RZ, 0, 9.5367431640625e-07 ;  /* 0x00000010ff807431 */ /* 0x000fe200000001ff */
[----:B------:R-:W-:-:S05]  /*12020*/  MOV R100, R125 ;  /* 0x0000007d00647202 */ /* 0x000fca0000000f00 */
[----:B------:R-:W-:-:S04]  /*12030*/  FADD.FTZ R100, R105, R100 ;  /* 0x0000006469647221 */ /* 0x000fc80000010000 */
[----:B------:R-:W-:-:S07]  /*12040*/  IMAD.MOV.U32 R127, RZ, RZ, R100 ;  /* 0x000000ffff7f7224 */ /* 0x000fce00078e0064 */
[----:B------:R-:W-:Y:S05]  /*12050*/  WARPSYNC.COLLECTIVE R126, `(.L_x_10607) ;  /* 0x000000007e087348 */ /* 0x000fea0003c00000 */
[----:B------:R0:W1:Y:S02]  /*12060*/  SHFL.BFLY P1, R125, R127, R128, R133 ;  /* 0x0c0000807f7d7389 */ /* 0x0000640000020085 */
[----:B01----:R-:W-:Y:S05]  /*12070*/  ENDCOLLECTIVE ;  /* 0x000000000000791b */ /* 0x003fea0003800000 */
.L_x_10607:
[----:B------:R-:W-:Y:S05]  /*12080*/  BRA `(.L_x_10608) ;  /* 0xfffffff0004c7947 */ /* 0x000fea000383ffff */
.L_x_10609:
        /* <DEDUP_REMOVED lines=15> */
.L_x_28763:


//--------------------- .text._ZN10layer_norm13ln_fwd_kernelINS_13Kernel_traitsI13__nv_bfloat16S2_fS2_fjLj768ELj1ELj4ELj1ELj16ENS_18Kernel_traits_baseILj768ES2_S2_fS2_fjLj128EEEEELb1ELb1ELb1ELb0EEEvNS_9FwdParamsE --------------------------
	.section	.text._ZN10layer_norm13ln_fwd_kernelINS_13Kernel_traitsI13__nv_bfloat16S2_fS2_fjLj768ELj1ELj4ELj1ELj16ENS_18Kernel_traits_baseILj768ES2_S2_fS2_fjLj128EEEEELb1ELb1ELb1ELb0EEEvNS_9FwdParamsE,"ax",@progbits
	.align	128
        .global         _ZN10layer_norm13ln_fwd_kernelINS_13Kernel_traitsI13__nv_bfloat16S2_fS2_fjLj768ELj1ELj4ELj1ELj16ENS_18Kernel_traits_baseILj768ES2_S2_fS2_fjLj128EEEEELb1ELb1ELb1ELb0EEEvNS_9FwdParamsE
        .type           _ZN10layer_norm13ln_fwd_kernelINS_13Kernel_traitsI13__nv_bfloat16S2_fS2_fjLj768ELj1ELj4ELj1ELj16ENS_18Kernel_traits_baseILj768ES2_S2_fS2_fjLj128EEEEELb1ELb1ELb1ELb0EEEvNS_9FwdParamsE,@function
        .size           _ZN10layer_norm13ln_fwd_kernelINS_13Kernel_traitsI13__nv_bfloat16S2_fS2_fjLj768ELj1ELj4ELj1ELj16ENS_18Kernel_traits_baseILj768ES2_S2_fS2_fjLj128EEEEELb1ELb1ELb1ELb0EEEvNS_9FwdParamsE,(.L_x_28764 - _ZN10layer_norm13ln_fwd_kernelINS_13Kernel_traitsI13__nv_bfloat16S2_fS2_fjLj768ELj1ELj4ELj1ELj16ENS_18Kernel_traits_baseILj768ES2_S2_fS2_fjLj128EEEEELb1ELb1ELb1ELb0EEEvNS_9FwdParamsE)
        .other          _ZN10layer_norm13ln_fwd_kernelINS_13Kernel_traitsI13__nv_bfloat16S2_fS2_fjLj768ELj1ELj4ELj1ELj16ENS_18Kernel_traits_baseILj768ES2_S2_fS2_fjLj128EEEEELb1ELb1ELb1ELb0EEEvNS_9FwdParamsE,@"STO_CUDA_ENTRY STV_DEFAULT"
_ZN10layer_norm13ln_fwd_kernelINS_13Kernel_traitsI13__nv_bfloat16S2_fS2_fjLj768ELj1ELj4ELj1ELj16ENS_18Kernel_traits_baseILj768ES2_S2_fS2_fjLj128EEEEELb1ELb1ELb1ELb0EEEvNS_9FwdParamsE:
.text._ZN10layer_norm13ln_fwd_kernelINS_13Kernel_traitsI13__nv_bfloat16S2_fS2_fjLj768ELj1ELj4ELj1ELj16ENS_18Kernel_traits_baseILj768ES2_S2_fS2_fjLj128EEEEELb1ELb1ELb1ELb0EEEvNS_9FwdParamsE:
        /* <DEDUP_REMOVED lines=89> */
.L_x_10611:
        /* <DEDUP_REMOVED lines=32> */
.L_x_10612:
[----:B------:R-:W-:Y:S05]  /*0790*/  BSYNC.RECONVERGENT B0 ;  /* 0x0000000000007941 */ /* 0x000fea0003800200 */
.L_x_10610:
[----:B------:R-:W0:Y:S02]  /*07a0*/  LDCU UR4, c[0x0][0x384] ;  /* 0x00007080ff0477ac */ /* 0x000e240008000800 */
[----:B0-----:R-:W-:-:S13]  /*07b0*/  ISETP.GE.AND P0, PT, R4, UR4, PT ;  /* 0x0000000404007c0c */ /* 0x001fda000bf06270 */
[----:B------:R-:W-:Y:S05]  /*07c0*/  @P0 EXIT ;  /* 0x000000000000094d */ /* 0x000fea0003800000 */
[----:B------:R-:W-:Y:S01]  /*07d0*/  IMAD.HI.U32 R7, R2, -0x326172a9, RZ ;  /* 0xcd9e8d5702077827 */ /* 0x000fe200078e00ff */
[----:B------:R-:W-:Y:S01]  /*07e0*/  BSSY B0, `(.L_x_10613) ;  /* 0x000128c000007945 */ /* 0x000fe20003800000 */
[----:B-----5:R-:W-:Y:S01]  /*07f0*/  PRMT R15, R49, 0x7632, R15 ;  /* 0x00007632310f7816 */ /* 0x020fe2000000000f */
[----:B------:R-:W0:Y:S01]  /*0800*/  LDCU UR10, c[0x0][0x404] ;  /* 0x00008080ff0a77ac */ /* 0x000e220008000800 */
[C---:B------:R-:W-:Y:S01]  /*0810*/  IMAD.HI.U32 R8, R5.reuse, -0x2daee0ad, RZ ;  /* 0xd2511f5305087827 */ /* 0x040fe200078e00ff */
[----:B------:R-:W-:Y:S02]  /*0820*/  LOP3.LUT R7, R6, UR6, R7, 0x96, !PT ;  /* 0x0000000606077c12 */ /* 0x000fe4000f8e9607 */
[----:B------:R-:W-:Y:S01]  /*0830*/  PRMT R17, R48, 0x7632, R17 ;  /* 0x0000763230117816 */ /* 0x000fe20000000011 */
[----:B------:R-:W-:Y:S01]  /*0840*/  IMAD R14, R5, -0x2daee0ad, RZ ;  /* 0xd2511f53050e7824 */ /* 0x000fe200078e02ff */
[----:B------:R-:W-:Y:S01]  /*0850*/  LOP3.LUT R8, R8, UR7, RZ, 0x3c, !PT ;  /* 0x0000000708087c12 */ /* 0x000fe2000f8e3cff */
[----:B------:R-:W-:Y:S01]  /*0860*/  IMAD.HI.U32 R11, R7, -0x2daee0ad, RZ ;  /* 0xd2511f53070b7827 */ /* 0x000fe200078e00ff */
[----:B------:R-:W-:Y:S01]  /*0870*/  PRMT R18, R43, 0x7632, R18 ;  /* 0x000076322b127816 */ /* 0x000fe20000000012 */
        /* <DEDUP_REMOVED lines=16> */
[C---:B------:R-:W-:Y:S01]  /*0980*/  IMAD.HI.U32 R12, R9.reuse, -0x2daee0ad, RZ ;  /* 0xd2511f53090c7827 */ /* 0x040fe200078e00ff */
[----:B------:R-:W-:Y:S01]  /*0990*/  LOP3.LUT R7, R8, UR17, R7, 0x96, !PT ;  /* 0x0000001108077c12 */ /* 0x000fe2000f8e9607 */
[----:B------:R-:W4:Y:S01]  /*09a0*/  LDCU.64 UR4, c[0x0][0x3a0] ;  /* 0x00007400ff0477ac */ /* 0x000f220008000a00 */
        /* <DEDUP_REMOVED lines=57> */
[----:B------:R-:W-:Y:S01]  /*0d40*/  MOV R126, RZ ;  /* 0x000000ff007e7202 */ /* 0x000fe20000000f00 */
[----:B------:R-:W-:Y:S01]  /*0d50*/  IMAD.HI.U32 R9, R8, -0x2daee0ad, RZ ;  /* 0xd2511f5308097827 */ /* 0x000fe200078e00ff */
[----:B------:R-:W-:-:S02]  /*0d60*/  LOP3.LUT R128, R14, UR29, R7, 0x96, !PT ;  /* 0x0000001d0e807c12 */ /* 0x000fc4000f8e9607 */
        /* <DEDUP_REMOVED lines=9> */
[----:B------:R-:W-:Y:S01]  /*0e00*/  LOP3.LUT R8, R12, UR31, R9, 0x96, !PT ;  /* 0x0000001f0c087c12 */ /* 0x000fe2000f8e9609 */
[----:B------:R-:W-:Y:S01]  /*0e10*/  IMAD R130, R130, -0x326172a9, RZ ;  /* 0xcd9e8d5782827824 */ /* 0x000fe200078e02ff */
[----:B------:R-:W-:Y:S02]  /*0e20*/  LOP3.LUT R9, R10, 0x3, RZ, 0xc0, !PT ;  /* 0x000000030a097812 */ /* 0x000fe400078ec0ff */
[----:B------:R-:W-:Y:S02]  /*0e30*/  PRMT R10, R55, 0x7632, R10 ;  /* 0x00007632370a7816 */ /* 0x000fe4000000000a */
[----:B01234-:R-:W-:-:S07]  /*0e40*/  PRMT R12, R54, 0x7632, R12 ;  /* 0x00007632360c7816 */ /* 0x01ffce000000000c */
.L_x_10966:
        /* <DEDUP_REMOVED lines=9> */
[----:B------:R-:W-:Y:S01]  /*0ee0*/  IMAD.MOV.U32 R141, RZ, RZ, RZ ;  /* 0x000000ffff8d7224 */ /* 0x000fe200078e00ff */
        /* <DEDUP_REMOVED lines=16> */
.L_x_10617:
[----:B------:R-:W-:Y:S05]  /*0ff0*/  BSYNC.RECONVERGENT B2 ;  /* 0x0000000000027941 */ /* 0x000fea0003800200 */
.L_x_10616:
[----:B------:R-:W-:Y:S01]  /*1000*/  UISETP.NE.U32.AND UP0, UPT, UR4, URZ, UPT ;  /* 0x000000ff0400728c */ /* 0x000fe2000bf05070 */
[----:B------:R-:W-:Y:S03]  /*1010*/  BSSY.RECONVERGENT B2, `(.L_x_10618) ;  /* 0x0000581000027945 */ /* 0x000fe60003800200 */
[----:B------:R-:W-:-:S09]  /*1020*/  UISETP.NE.AND.EX UP0, UPT, UR5, URZ, UPT, UP0 ;  /* 0x000000ff0500728c */ /* 0x000fd2000bf05300 */
[----:B------:R-:W-:Y:S05]  /*1030*/  BRA.U !UP0, `(.L_x_10619) ;  /* 0x0000002d08087547 */ /* 0x000fea000b800000 */
[----:B------:R-:W0:Y:S02]  /*1040*/  LDC.64 R74, c[0x0][0x3a0] ;  /* 0x0000e800ff4a7b82 */ /* 0x000e240000000a00 */
[----:B0-----:R-:W-:-:S05]  /*1050*/  IMAD.WIDE.U32 R74, R143, 0x20, R74 ;  /* 0x000000208f4a7825 */ /* 0x001fca00078e004a */
[----:B------:R-:W2:Y:S04]  /*1060*/  LDG.E.128 R64, desc[UR8][R74.64] ;  /* 0x000000084a407981 */ /* 0x000ea8000c1e1d00 */
[----:B------:R0:W5:Y:S01]  /*1070*/  LDG.E.128 R68, desc[UR8][R74.64+0x10] ;  /* 0x000010084a447981 */ /* 0x000162000c1e1d00 */
[----:B------:R-:W-:Y:S01]  /*1080*/  ISETP.GT.AND P0, PT, R138, RZ, PT ;  /* 0x000000ff8a00720c */ /* 0x000fe20003f04270 */
[----:B------:R-:W-:-:S12]  /*1090*/  BSSY.RECONVERGENT B3, `(.L_x_10620) ;  /* 0x0000059000037945 */ /* 0x000fd80003800200 */
[----:B------:R-:W-:Y:S01]  /*10a0*/  @!P0 MOV R122, R128 ;  /* 0x00000080007a8202 */ /* 0x000fe20000000f00 */
[----:B------:R-:W-:Y:S02]  /*10b0*/  @!P0 IMAD.MOV.U32 R76, RZ, RZ, R9 ;  /* 0x000000ffff4c8224 */ /* 0x000fe400078e0009 */
[----:B--2---:R-:W-:Y:S01]  /*10c0*/  @!P0 IMAD.MOV.U32 R72, RZ, RZ, R64 ;  /* 0x000000ffff488224 */ /* 0x004fe200078e0040 */
        /* <DEDUP_REMOVED lines=17> */
.L_x_10624:
        /* <DEDUP_REMOVED lines=13> */
.L_x_10626:
[----:B------:R-:W-:Y:S05]  /*12b0*/  BSYNC.RECONVERGENT B5 ;  /* 0x0000000000057941 */ /* 0x000fea0003800200 */
.L_x_10625:
        /* <DEDUP_REMOVED lines=42> */
.L_x_10623:
[----:B------:R-:W-:Y:S05]  /*1560*/  BSYNC.RECONVERGENT B4 ;  /* 0x0000000000047941 */ /* 0x000fea0003800200 */
.L_x_10622:
        /* <DEDUP_REMOVED lines=10> */
[----:B------:R-:W-:-:S07]  /*1610*/  FFMA.FTZ R72, R9, R73, R64 ;  /* 0x0000004909487223 */ /* 0x000fce0000010040 */
.L_x_10621:
[----:B------:R-:W-:Y:S05]  /*1620*/  BSYNC.RECONVERGENT B3 ;  /* 0x0000000000037941 */ /* 0x000fea0003800200 */
.L_x_10620:
[----:B------:R-:W-:Y:S01]  /*1630*/  BSSY.RECONVERGENT B3, `(.L_x_10627) ;  /* 0x0000057000037945 */ /* 0x000fe20003800200 */
[----:B------:R-:W-:Y:S02]  /*1640*/  IMAD.MOV.U32 R9, RZ, RZ, R76 ;  /* 0x000000ffff097224 */ /* 0x000fe400078e004c */
[----:B------:R-:W-:Y:S01]  /*1650*/  IMAD.MOV.U32 R73, RZ, RZ, R65 ;  /* 0x000000ffff497224 */ /* 0x000fe200078e0041 */
[----:B------:R-:W-:Y:S06]  /*1660*/  @!P0 BRA `(.L_x_10628) ;  /* 0x00000004004c8947 */ /* 0x000fec0003800000 */
[----:B------:R-:W-:Y:S01]  /*1670*/  ISETP.NE.AND P1, PT, R76, 0x1, PT ;  /* 0x000000014c00780c */ /* 0x000fe20003f25270 */
[----:B------:R-:W-:Y:S01]  /*1680*/  BSSY.RECONVERGENT B4, `(.L_x_10629) ;  /* 0x0000045000047945 */ /* 0x000fe20003800200 */
[----:B------:R-:W-:Y:S01]  /*1690*/  MOV R9, 0x2 ;  /* 0x0000000200097802 */ /* 0x000fe20000000f00 */
[----:B------:R-:W-:-:S10]  /*16a0*/  IMAD.MOV.U32 R73, RZ, RZ, R130 ;  /* 0x000000ffff497224 */ /* 0x000fd400078e0082 */
        /* <DEDUP_REMOVED lines=9> */
.L_x_10631:
        /* <DEDUP_REMOVED lines=13> */
.L_x_10633:
[----:B------:R-:W-:Y:S05]  /*1810*/  BSYNC.RECONVERGENT B5 ;  /* 0x0000000000057941 */ /* 0x000fea0003800200 */
.L_x_10632:
        /* <DEDUP_REMOVED lines=43> */
.L_x_10630:
[----:B------:R-:W-:Y:S05]  /*1ad0*/  BSYNC.RECONVERGENT B4 ;  /* 0x0000000000047941 */ /* 0x000fea0003800200 */
.L_x_10629:
        /* <DEDUP_REMOVED lines=12> */
.L_x_10628:
[----:B------:R-:W-:Y:S05]  /*1ba0*/  BSYNC.RECONVERGENT B3 ;  /* 0x0000000000037941 */ /* 0x000fea0003800200 */
.L_x_10627:
[----:B------:R-:W-:Y:S01]  /*1bb0*/  BSSY.RECONVERGENT B3, `(.L_x_10634) ;  /* 0x0000055000037945 */ /* 0x000fe20003800200 */
[----:B------:R-:W-:Y:S01]  /*1bc0*/  IMAD.MOV.U32 R76, RZ, RZ, R9 ;  /* 0x000000ffff4c7224 */ /* 0x000fe200078e0009 */
[----:B------:R-:W-:Y:S02]  /*1bd0*/  MOV R74, R66 ;  /* 0x00000042004a7202 */ /* 0x000fe40000000f00 */
        /* <DEDUP_REMOVED lines=14> */
.L_x_10638:
        /* <DEDUP_REMOVED lines=13> */
.L_x_10640:
[----:B------:R-:W-:Y:S05]  /*1d90*/  BSYNC.RECONVERGENT B5 ;  /* 0x0000000000057941 */ /* 0x000fea0003800200 */
.L_x_10639:
        /* <DEDUP_REMOVED lines=42> */
.L_x_10637:
[----:B------:R-:W-:Y:S05]  /*2040*/  BSYNC.RECONVERGENT B4 ;  /* 0x0000000000047941 */ /* 0x000fea0003800200 */
.L_x_10636:
        /* <DEDUP_REMOVED lines=11> */
.L_x_10635:
[----:B------:R-:W-:Y:S05]  /*2100*/  BSYNC.RECONVERGENT B3 ;  /* 0x0000000000037941 */ /* 0x000fea0003800200 */
.L_x_10634:
        /* <DEDUP_REMOVED lines=17> */
.L_x_10645:
        /* <DEDUP_REMOVED lines=13> */
.L_x_10647:
[----:B------:R-:W-:Y:S05]  /*22f0*/  BSYNC.RECONVERGENT B5 ;  /* 0x0000000000057941 */ /* 0x000fea0003800200 */
.L_x_10646:
        /* <DEDUP_REMOVED lines=43> */
.L_x_10644:
[----:B------:R-:W-:Y:S05]  /*25b0*/  BSYNC.RECONVERGENT B4 ;  /* 0x0000000000047941 */ /* 0x000fea0003800200 */
.L_x_10643:
        /* <DEDUP_REMOVED lines=12> */
.L_x_10642:
[----:B------:R-:W-:Y:S05]  /*2680*/  BSYNC.RECONVERGENT B3 ;  /* 0x0000000000037941 */ /* 0x000fea0003800200 */
.L_x_10641:
[----:B------:R-:W-:Y:S01]  /*2690*/  BSSY.RECONVERGENT B3, `(.L_x_10648) ;  /* 0x0000056000037945 */ /* 0x000fe20003800200 */
[----:B------:R-:W-:Y:S01]  /*26a0*/  MOV R78, R9 ;  /* 0x00000009004e7202 */ /* 0x000fe20000000f00 */
[----:B-----5:R-:W-:Y:S02]  /*26b0*/  IMAD.MOV.U32 R76, RZ, RZ, R68 ;  /* 0x000000ffff4c7224 */ /* 0x020fe400078e0044 */
        /* <DEDUP_REMOVED lines=14> */
.L_x_10652:
        /* <DEDUP_REMOVED lines=13> */
.L_x_10654:
[----:B------:R-:W-:Y:S05]  /*2870*/  BSYNC.RECONVERGENT B5 ;  /* 0x0000000000057941 */ /* 0x000fea0003800200 */
.L_x_10653:
        /* <DEDUP_REMOVED lines=43> */
.L_x_10651:
[----:B------:R-:W-:Y:S05]  /*2b30*/  BSYNC.RECONVERGENT B4 ;  /* 0x0000000000047941 */ /* 0x000fea0003800200 */
.L_x_10650:
        /* <DEDUP_REMOVED lines=11> */
.L_x_10649:
[----:B------:R-:W-:Y:S05]  /*2bf0*/  BSYNC.RECONVERGENT B3 ;  /* 0x0000000000037941 */ /* 0x000fea0003800200 */
.L_x_10648:
        /* <DEDUP_REMOVED lines=17> */
.L_x_10659:
        /* <DEDUP_REMOVED lines=13> */
.L_x_10661:
[----:B------:R-:W-:Y:S05]  /*2de0*/  BSYNC.RECONVERGENT B5 ;  /* 0x0000000000057941 */ /* 0x000fea0003800200 */
.L_x_10660:
        /* <DEDUP_REMOVED lines=43> */
.L_x_10658:
[----:B------:R-:W-:Y:S05]  /*30a0*/  BSYNC.RECONVERGENT B4 ;  /* 0x0000000000047941 */ /* 0x000fea0003800200 */
.L_x_10657:
[----:B------:R-:W-:Y:S01]  /*30b0*/  PRMT R78, R62, 0x7632, R78 ;  /* 0x000076323e4e7816 */ /* 0x000fe2000000004e */
        /* <DEDUP_REMOVED lines=11> */
.L_x_10656:
[----:B------:R-:W-:Y:S05]  /*3170*/  BSYNC.RECONVERGENT B3 ;  /* 0x0000000000037941 */ /* 0x000fea0003800200 */
.L_x_10655:
        /* <DEDUP_REMOVED lines=17> */
.L_x_10666:
        /* <DEDUP_REMOVED lines=13> */
.L_x_10668:
[----:B------:R-:W-:Y:S05]  /*3360*/  BSYNC.RECONVERGENT B5 ;  /* 0x0000000000057941 */ /* 0x000fea0003800200 */
.L_x_10667:
        /* <DEDUP_REMOVED lines=43> */
.L_x_10665:
[----:B------:R-:W-:Y:S05]  /*3620*/  BSYNC.RECONVERGENT B4 ;  /* 0x0000000000047941 */ /* 0x000fea0003800200 */
.L_x_10664:
        /* <DEDUP_REMOVED lines=11> */
.L_x_10663:
[----:B------:R-:W-:Y:S05]  /*36e0*/  BSYNC.RECONVERGENT B3 ;  /* 0x0000000000037941 */ /* 0x000fea0003800200 */
.L_x_10662:
[----:B------:R-:W-:Y:S01]  /*36f0*/  MOV R9, R96 ;  /* 0x0000006000097202 */ /* 0x000fe20000000f00 */
[----:B------:R-:W-:Y:S01]  /*3700*/  IMAD.MOV.U32 R79, RZ, RZ, R71 ;  /* 0x000000ffff4f7224 */ /* 0x000fe200078e0047 */
        /* <DEDUP_REMOVED lines=14> */
.L_x_10672:
        /* <DEDUP_REMOVED lines=13> */
.L_x_10674:
[----:B------:R-:W-:Y:S05]  /*38c0*/  BSYNC.RECONVERGENT B4 ;  /* 0x0000000000047941 */ /* 0x000fea0003800200 */
.L_x_10673:
        /* <DEDUP_REMOVED lines=43> */
.L_x_10671:
[----:B------:R-:W-:Y:S05]  /*3b80*/  BSYNC.RECONVERGENT B3 ;  /* 0x0000000000037941 */ /* 0x000fea0003800200 */
.L_x_10670:
[----:B------:R-:W-:Y:S01]  /*3b90*/  PRMT R96, R63, 0x7632, R96 ;  /* 0x000076323f607816 */ /* 0x000fe20000000060 */
[----:B------:R-:W-:Y:S01]  /*3ba0*/  IMAD.MOV.U32 R98, RZ, RZ, 0x2f800000 ;  /* 0x2f800000ff627424 */ /* 0x000fe200078e00ff */
        /* <DEDUP_REMOVED lines=9> */
[----:B------:R-:W-:Y:S01]  /*3c40*/  FFMA.FTZ R79, R96, R79, R71 ;  /* 0x0000004f604f7223 */ /* 0x000fe20000010047 */
[----:B------:R-:W-:Y:S06]  /*3c50*/  BRA `(.L_x_10669) ;  /* 0x0000002800f07947 */ /* 0x000fec0003800000 */
.L_x_10619:
[----:B------:R-:W-:Y:S01]  /*3c60*/  BSSY.RECONVERGENT B3, `(.L_x_10675) ;  /* 0x0000059000037945 */ /* 0x000fe20003800200 */
[----:B------:R-:W-:Y:S01]  /*3c70*/  IMAD.MOV.U32 R122, RZ, RZ, R128 ;  /* 0x000000ffff7a7224 */ /* 0x000fe200078e0080 */
[----:B------:R-:W-:Y:S01]  /*3c80*/  MOV R72, RZ ;  /* 0x000000ff00487202 */ /* 0x000fe20000000f00 */
        /* <DEDUP_REMOVED lines=18> */
.L_x_10679:
        /* <DEDUP_REMOVED lines=13> */
.L_x_10681:
[----:B------:R-:W-:Y:S05]  /*3e80*/  BSYNC.RECONVERGENT B5 ;  /* 0x0000000000057941 */ /* 0x000fea0003800200 */
.L_x_10680:
        /* <DEDUP_REMOVED lines=42> */
.L_x_10678:
[----:B------:R-:W-:Y:S05]  /*4130*/  BSYNC.RECONVERGENT B4 ;  /* 0x0000000000047941 */ /* 0x000fea0003800200 */
.L_x_10677:
        /* <DEDUP_REMOVED lines=11> */
.L_x_10676:
[----:B------:R-:W-:Y:S05]  /*41f0*/  BSYNC.RECONVERGENT B3 ;  /* 0x0000000000037941 */ /* 0x000fea0003800200 */
.L_x_10675:
[----:B------:R-:W-:Y:S01]  /*4200*/  BSSY.RECONVERGENT B3, `(.L_x_10682) ;  /* 0x0000057000037945 */ /* 0x000fe20003800200 */
[----:B------:R-:W-:Y:S02]  /*4210*/  HFMA2 R73, -RZ, RZ, 0, 0 ;  /* 0x00000000ff497431 */ /* 0x000fe400000001ff */
[----:B------:R-:W-:Y:S01]  /*4220*/  IMAD.MOV.U32 R9, RZ, RZ, R74 ;  /* 0x000000ffff097224 */ /* 0x000fe200078e004a */
        /* <DEDUP_REMOVED lines=14> */
.L_x_10686:
        /* <DEDUP_REMOVED lines=13> */
.L_x_10688:
[----:B------:R-:W-:Y:S05]  /*43e0*/  BSYNC.RECONVERGENT B5 ;  /* 0x0000000000057941 */ /* 0x000fea0003800200 */
.L_x_10687:
        /* <DEDUP_REMOVED lines=43> */
.L_x_10685:
[----:B------:R-:W-:Y:S05]  /*46a0*/  BSYNC.RECONVERGENT B4 ;  /* 0x0000000000047941 */ /* 0x000fea0003800200 */
.L_x_10684:
        /* <DEDUP_REMOVED lines=12> */
.L_x_10683:
[----:B------:R-:W-:Y:S05]  /*4770*/  BSYNC.RECONVERGENT B3 ;  /* 0x0000000000037941 */ /* 0x000fea0003800200 */
.L_x_10682:
[----:B------:R-:W-:Y:S01]  /*4780*/  BSSY.RECONVERGENT B3, `(.L_x_10689) ;  /* 0x0000055000037945 */ /* 0x000fe20003800200 */
[----:B------:R-:W-:Y:S01]  /*4790*/  MOV R76, R9 ;  /* 0x00000009004c7202 */ /* 0x000fe20000000f00 */
[----:B------:R-:W-:Y:S02]  /*47a0*/  IMAD.MOV.U32 R74, RZ, RZ, RZ ;  /* 0x000000ffff4a7224 */ /* 0x000fe400078e00ff */
        /* <DEDUP_REMOVED lines=14> */
.L_x_10693:
        /* <DEDUP_REMOVED lines=13> */
.L_x_10695:
[----:B------:R-:W-:Y:S05]  /*4960*/  BSYNC.RECONVERGENT B5 ;  /* 0x0000000000057941 */ /* 0x000fea0003800200 */
.L_x_10694:
        /* <DEDUP_REMOVED lines=42> */
.L_x_10692:
[----:B------:R-:W-:Y:S05]  /*4c10*/  BSYNC.RECONVERGENT B4 ;  /* 0x0000000000047941 */ /* 0x000fea0003800200 */
.L_x_10691:
        /* <DEDUP_REMOVED lines=11> */
.L_x_10690:
[----:B------:R-:W-:Y:S05]  /*4cd0*/  BSYNC.RECONVERGENT B3 ;  /* 0x0000000000037941 */ /* 0x000fea0003800200 */
.L_x_10689:
        /* <DEDUP_REMOVED lines=17> */
.L_x_10700:
        /* <DEDUP_REMOVED lines=13> */
.L_x_10702:
[----:B------:R-:W-:Y:S05]  /*4ec0*/  BSYNC.RECONVERGENT B5 ;  /* 0x0000000000057941 */ /* 0x000fea0003800200 */
.L_x_10701:
        /* <DEDUP_REMOVED lines=43> */
.L_x_10699:
[----:B------:R-:W-:Y:S05]  /*5180*/  BSYNC.RECONVERGENT B4 ;  /* 0x0000000000047941 */ /* 0x000fea0003800200 */
.L_x_10698:
[----:B-----5:R-:W-:Y:S01]  /*5190*/  PRMT R76, R61, 0x7632, R76 ;  /* 0x000076323d4c7816 */ /* 0x020fe2000000004c */
        /* <DEDUP_REMOVED lines=11> */
.L_x_10697:
[----:B------:R-:W-:Y:S05]  /*5250*/  BSYNC.RECONVERGENT B3 ;  /* 0x0000000000037941 */ /* 0x000fea0003800200 */
.L_x_10696:
[----:B------:R-:W-:Y:S01]  /*5260*/  BSSY.RECONVERGENT B3, `(.L_x_10703) ;  /* 0x0000056000037945 */ /* 0x000fe20003800200 */
[----:B------:R-:W-:Y:S02]  /*5270*/  IMAD.MOV.U32 R78, RZ, RZ, R9 ;  /* 0x000000ffff4e7224 */ /* 0x000fe400078e0009 */
[----:B------:R-:W-:Y:S01]  /*5280*/  IMAD.MOV.U32 R76, RZ, RZ, RZ ;  /* 0x000000ffff4c7224 */ /* 0x000fe200078e00ff */
        /* <DEDUP_REMOVED lines=14> */
.L_x_10707:
        /* <DEDUP_REMOVED lines=13> */
.L_x_10709:
[----:B------:R-:W-:Y:S05]  /*5440*/  BSYNC.RECONVERGENT B5 ;  /* 0x0000000000057941 */ /* 0x000fea0003800200 */
.L_x_10708:
        /* <DEDUP_REMOVED lines=43> */
.L_x_10706:
[----:B------:R-:W-:Y:S05]  /*5700*/  BSYNC.RECONVERGENT B4 ;  /* 0x0000000000047941 */ /* 0x000fea0003800200 */
.L_x_10705:
        /* <DEDUP_REMOVED lines=11> */
.L_x_10704:
[----:B------:R-:W-:Y:S05]  /*57c0*/  BSYNC.RECONVERGENT B3 ;  /* 0x0000000000037941 */ /* 0x000fea0003800200 */
.L_x_10703:
        /* <DEDUP_REMOVED lines=17> */
.L_x_10714:
        /* <DEDUP_REMOVED lines=13> */
.L_x_10716:
[----:B------:R-:W-:Y:S05]  /*59b0*/  BSYNC.RECONVERGENT B5 ;  /* 0x0000000000057941 */ /* 0x000fea0003800200 */
.L_x_10715:
        /* <DEDUP_REMOVED lines=43> */
.L_x_10713:
[----:B------:R-:W-:Y:S05]  /*5c70*/  BSYNC.RECONVERGENT B4 ;  /* 0x0000000000047941 */ /* 0x000fea0003800200 */
.L_x_10712:
        /* <DEDUP_REMOVED lines=12> */
.L_x_10711:
[----:B------:R-:W-:Y:S05]  /*5d40*/  BSYNC.RECONVERGENT B3 ;  /* 0x0000000000037941 */ /* 0x000fea0003800200 */
.L_x_10710:
        /* <DEDUP_REMOVED lines=17> */
.L_x_10721:
        /* <DEDUP_REMOVED lines=13> */
.L_x_10723:
[----:B------:R-:W-:Y:S05]  /*5f30*/  BSYNC.RECONVERGENT B5 ;  /* 0x0000000000057941 */ /* 0x000fea0003800200 */
.L_x_10722:
        /* <DEDUP_REMOVED lines=43> */
.L_x_10720:
[----:B------:R-:W-:Y:S05]  /*61f0*/  BSYNC.RECONVERGENT B4 ;  /* 0x0000000000047941 */ /* 0x000fea0003800200 */
.L_x_10719:
[----:B------:R-:W-:Y:S01]  /*6200*/  I2FP.F32.U32 R9, R79 ;  /* 0x0000004f00097245 */ /* 0x000fe20000201000 */
[----:B------:R-:W-:Y:S02]  /*6210*/  IMAD.MOV.U32 R78, RZ, RZ, 0x2f800000 ;  /* 0x2f800000ff4e7424 */ /* 0x000fe400078e00ff */
[----:B-----5:R-:W-:Y:S02]  /*6220*/  IMAD.U32 R79, R63, 0x10000, RZ ;  /* 0x000100003f4f7824 */ /* 0x020fe400078e00ff */
        /* <DEDUP_REMOVED lines=8> */
.L_x_10718:
[----:B------:R-:W-:Y:S05]  /*62b0*/  BSYNC.RECONVERGENT B3 ;  /* 0x0000000000037941 */ /* 0x000fea0003800200 */
.L_x_10717:
        /* <DEDUP_REMOVED lines=16> */
.L_x_10726:
        /* <DEDUP_REMOVED lines=13> */
.L_x_10728:
[----:B------:R-:W-:Y:S05]  /*6490*/  BSYNC.RECONVERGENT B4 ;  /* 0x0000000000047941 */ /* 0x000fea0003800200 */
.L_x_10727:
        /* <DEDUP_REMOVED lines=43> */
.L_x_10725:
[----:B------:R-:W-:Y:S05]  /*6750*/  BSYNC.RECONVERGENT B3 ;  /* 0x0000000000037941 */ /* 0x000fea0003800200 */
.L_x_10724:
        /* <DEDUP_REMOVED lines=12> */
.L_x_10669:
[----:B------:R-:W-:Y:S05]  /*6820*/  BSYNC.RECONVERGENT B2 ;  /* 0x0000000000027941 */ /* 0x000fea0003800200 */
.L_x_10618:
[----:B------:R-:W0:Y:S01]  /*6830*/  LDC.64 R96, c[0x0][0x3a8] ;  /* 0x0000ea00ff607b82 */ /* 0x000e220000000a00 */
[----:B------:R-:W-:Y:S01]  /*6840*/  BSSY.RECONVERGENT B2, `(.L_x_10729) ;  /* 0x000001a000027945 */ /* 0x000fe20003800200 */
[----:B------:R-:W-:Y:S02]  /*6850*/  IMAD.MOV.U32 R128, RZ, RZ, R122 ;  /* 0x000000ffff807224 */ /* 0x000fe400078e007a */
[----:B0-----:R-:W-:-:S05]  /*6860*/  IMAD.WIDE.U32 R96, R143, 0x20, R96 ;  /* 0x000000208f607825 */ /* 0x001fca00078e0060 */
[----:B------:R0:W-:Y:S04]  /*6870*/  STG.E.128 desc[UR8][R96.64], R72 ;  /* 0x0000004860007986 */ /* 0x0001e8000c101d08 */
        /* <DEDUP_REMOVED lines=22> */
.L_x_10730:
[----:B------:R-:W-:Y:S05]  /*69e0*/  BSYNC.RECONVERGENT B2 ;  /* 0x0000000000027941 */ /* 0x000fea0003800200 */
.L_x_10729:
[----:B------:R-:W-:Y:S02]  /*69f0*/  VIADD R143, R143, 0x20 ;  /* 0x000000208f8f7836 */ /* 0x000fe40000000000 */
[----:B------:R-:W-:-:S07]  /*6a00*/  VIADD R141, R141, 0x20 ;  /* 0x000000208d8d7836 */ /* 0x000fce0000000000 */
.L_x_10615:
[----:B------:R-:W-:Y:S05]  /*6a10*/  BSYNC.RECONVERGENT B1 ;  /* 0x0000000000017941 */ /* 0x000fea0003800200 */
.L_x_10614:
        /* <DEDUP_REMOVED lines=8> */
[----:B-----5:R2:W5:Y:S01]  /*6aa0*/  @P3 LDG.E.128 R60, desc[UR8][R82.64] ;  /* 0x00000008523c3981 */ /* 0x020562000c1e1d00 */
[----:B---3--:R-:W-:-:S05]  /*6ab0*/  @P0 IMAD.WIDE.U32 R80, R143, 0x20, R80 ;  /* 0x000000208f500825 */ /* 0x008fca00078e0050 */
[----:B------:R2:W5:Y:S04]  /*6ac0*/  @P0 LDG.E.128 R64, desc[UR8][R80.64] ;  /* 0x0000000850400981 */ /* 0x000568000c1e1d00 */
[----:B------:R2:W5:Y:S01]  /*6ad0*/  @P0 LDG.E.128 R68, desc[UR8][R80.64+0x10] ;  /* 0x0000100850440981 */ /* 0x000562000c1e1d00 */
[----:B------:R-:W-:Y:S04]  /*6ae0*/  BSSY.RECONVERGENT B1, `(.L_x_10733) ;  /* 0x000057c000017945 */ /* 0x000fe80003800200 */
[----:B------:R-:W-:Y:S05]  /*6af0*/  @!P0 BRA `(.L_x_10734) ;  /* 0x0000002800f88947 */ /* 0x000fea0003800000 */
[----:B------:R-:W-:Y:S01]  /*6b00*/  ISETP.GT.AND P0, PT, R138, RZ, PT ;  /* 0x000000ff8a00720c */ /* 0x000fe20003f04270 */
[----:B------:R-:W-:Y:S01]  /*6b10*/  BSSY.RECONVERGENT B3, `(.L_x_10735) ;  /* 0x0000059000037945 */ /* 0x000fe20003800200 */
[----:B------:R-:W-:Y:S01]  /*6b20*/  MOV R122, R128 ;  /* 0x00000080007a7202 */ /* 0x000fe20000000f00 */
[----:B--2---:R-:W-:Y:S02]  /*6b30*/  IMAD.MOV.U32 R82, RZ, RZ, R9 ;  /* 0x000000ffff527224 */ /* 0x004fe400078e0009 */
[----:B-----5:R-:W-:-:S08]  /*6b40*/  IMAD.MOV.U32 R80, RZ, RZ, R64 ;  /* 0x000000ffff507224 */ /* 0x020fd000078e0040 */
[----:B------:R-:W-:Y:S05]  /*6b50*/  @!P0 BRA `(.L_x_10736) ;  /* 0x0000000400508947 */ /* 0x000fea0003800000 */
        /* <DEDUP_REMOVED lines=16> */
.L_x_10739:
        /* <DEDUP_REMOVED lines=13> */
.L_x_10741:
[----:B------:R-:W-:Y:S05]  /*6d30*/  BSYNC.RECONVERGENT B5 ;  /* 0x0000000000057941 */ /* 0x000fea0003800200 */
.L_x_10740:
        /* <DEDUP_REMOVED lines=42> */
.L_x_10738:
[----:B------:R-:W-:Y:S05]  /*6fe0*/  BSYNC.RECONVERGENT B4 ;  /* 0x0000000000047941 */ /* 0x000fea0003800200 */
.L_x_10737:
[----:B------:R-:W-:Y:S01]  /*6ff0*/  I2FP.F32.U32 R9, R80 ;  /* 0x0000005000097245 */ /* 0x000fe20000201000 */
[----:B------:R-:W-:Y:S02]  /*7000*/  IMAD.MOV.U32 R80, RZ, RZ, 0x2f800000 ;  /* 0x2f800000ff507424 */ /* 0x000fe400078e00ff */
        /* <DEDUP_REMOVED lines=9> */
.L_x_10736:
[----:B------:R-:W-:Y:S05]  /*70a0*/  BSYNC.RECONVERGENT B3 ;  /* 0x0000000000037941 */ /* 0x000fea0003800200 */
.L_x_10735:
        /* <DEDUP_REMOVED lines=17> */
.L_x_10746:
        /* <DEDUP_REMOVED lines=13> */
.L_x_10748:
[----:B------:R-:W-:Y:S05]  /*7290*/  BSYNC.RECONVERGENT B5 ;  /* 0x0000000000057941 */ /* 0x000fea0003800200 */
.L_x_10747:
        /* <DEDUP_REMOVED lines=43> */
.L_x_10745:
[----:B------:R-:W-:Y:S05]  /*7550*/  BSYNC.RECONVERGENT B4 ;  /* 0x0000000000047941 */ /* 0x000fea0003800200 */
.L_x_10744:
        /* <DEDUP_REMOVED lines=12> */
.L_x_10743:
[----:B------:R-:W-:Y:S05]  /*7620*/  BSYNC.RECONVERGENT B3 ;  /* 0x0000000000037941 */ /* 0x000fea0003800200 */
.L_x_10742:
        /* <DEDUP_REMOVED lines=17> */
.L_x_10753:
        /* <DEDUP_REMOVED lines=13> */
.L_x_10755:
[----:B------:R-:W-:Y:S05]  /*7810*/  BSYNC.RECONVERGENT B5 ;  /* 0x0000000000057941 */ /* 0x000fea0003800200 */
.L_x_10754:
        /* <DEDUP_REMOVED lines=42> */
.L_x_10752:
[----:B------:R-:W-:Y:S05]  /*7ac0*/  BSYNC.RECONVERGENT B4 ;  /* 0x0000000000047941 */ /* 0x000fea0003800200 */
.L_x_10751:
[----:B------:R-:W-:Y:S01]  /*7ad0*/  I2FP.F32.U32 R9, R83 ;  /* 0x0000005300097245 */ /* 0x000fe20000201000 */
[----:B------:R-:W-:Y:S01]  /*7ae0*/  IMAD.MOV.U32 R82, RZ, RZ, 0x2f800000 ;  /* 0x2f800000ff527424 */ /* 0x000fe200078e00ff */
[----:B------:R-:W-:-:S03]  /*7af0*/  SHF.L.U32 R83, R61, 0x10, RZ ;  /* 0x000000103d537819 */ /* 0x000fc600000006ff */
[----:B------:R-:W-:Y:S01]  /*7b00*/  FFMA.FTZ R9, R9, R82, 1.1641532182693481445e-10 ;  /* 0x2f00000009097423 */ /* 0x000fe20000010052 */
[----:B------:R-:W-:Y:S02]  /*7b10*/  IMAD.U32 R82, R45, 0x10000, RZ ;  /* 0x000100002d527824 */ /* 0x000fe400078e00ff */
[----:B------:R-:W-:Y:S02]  /*7b20*/  FMUL.FTZ R83, R83, UR13 ;  /* 0x0000000d53537c20 */ /* 0x000fe40008410000 */
[----:B------:R-:W-:Y:S02]  /*7b30*/  FSETP.GTU.FTZ.AND P4, PT, R9, UR10, PT ;  /* 0x0000000a09007c0b */ /* 0x000fe4000bf9c000 */
[----:B------:R-:W-:Y:S02]  /*7b40*/  FMUL.FTZ R83, R83, UR12 ;  /* 0x0000000c53537c20 */ /* 0x000fe40008410000 */
[----:B------:R-:W-:-:S03]  /*7b50*/  SEL R131, RZ, 0x1, P4 ;  /* 0x00000001ff837807 */ /* 0x000fc60002000000 */
[----:B------:R-:W-:-:S05]  /*7b60*/  FSEL R9, R83, RZ, !P4 ;  /* 0x000000ff53097208 */ /* 0x000fca0006000000 */
[----:B------:R-:W-:-:S07]  /*7b70*/  FFMA.FTZ R82, R9, R82, R66 ;  /* 0x0000005209527223 */ /* 0x000fce0000010042 */
.L_x_10750:
[----:B------:R-:W-:Y:S05]  /*7b80*/  BSYNC.RECONVERGENT B3 ;  /* 0x0000000000037941 */ /* 0x000fea0003800200 */
.L_x_10749:
        /* <DEDUP_REMOVED lines=17> */
.L_x_10760:
        /* <DEDUP_REMOVED lines=13> */
.L_x_10762:
[----:B------:R-:W-:Y:S05]  /*7d70*/  BSYNC.RECONVERGENT B5 ;  /* 0x0000000000057941 */ /* 0x000fea0003800200 */
.L_x_10761:
[----:B------:R-:W-:Y:S01]  /*7d80*/  IMAD.WIDE.U32 R8, R2, -0x326172a9, RZ ;  /* 0xcd9e8d5702087825 */ /* 0x000fe200078e00ff */
[----:B------:R-:W-:Y:S02]  /*7d90*/  LOP3.LUT R84, R126, UR7, R87, 0x96, !PT ;  /* 0x000000077e547c12 */ /* 0x000fe4000f8e9657 */
[----:B------:R-:W-:Y:S02]  /*7da0*/  MOV R83, R122 ;  /* 0x0000007a00537202 */ /* 0x000fe40000000f00 */
[----:B01----:R-:W-:Y:S01]  /*7db0*/  LOP3.LUT R96, R6, UR6, R9, 0x96, !PT ;  /* 0x0000000606607c12 */ /* 0x003fe2000f8e9609 */
        /* <DEDUP_REMOVED lines=39> */
.L_x_10759:
[----:B------:R-:W-:Y:S05]  /*8030*/  BSYNC.RECONVERGENT B4 ;  /* 0x0000000000047941 */ /* 0x000fea0003800200 */
.L_x_10758:
[----:B------:R-:W-:Y:S01]  /*8040*/  PRMT R84, R61, 0x7632, R84 ;  /* 0x000076323d547816 */ /* 0x000fe20000000054 */
        /* <DEDUP_REMOVED lines=11> */
.L_x_10757:
[----:B------:R-:W-:Y:S05]  /*8100*/  BSYNC.RECONVERGENT B3 ;  /* 0x0000000000037941 */ /* 0x000fea0003800200 */
.L_x_10756:
[----:B------:R-:W-:Y:S01]  /*8110*/  BSSY.RECONVERGENT B3, `(.L_x_10763) ;  /* 0x0000056000037945 */ /* 0x000fe20003800200 */
[----:B------:R-:W-:Y:S01]  /*8120*/  MOV R86, R9 ;  /* 0x0000000900567202 */ /* 0x000fe20000000f00 */
[----:B------:R-:W-:Y:S02]  /*8130*/  IMAD.MOV.U32 R84, RZ, RZ, R68 ;  /* 0x000000ffff547224 */ /* 0x000fe400078e0044 */
        /* <DEDUP_REMOVED lines=14> */
.L_x_10767:
        /* <DEDUP_REMOVED lines=13> */
.L_x_10769:
[----:B------:R-:W-:Y:S05]  /*82f0*/  BSYNC.RECONVERGENT B5 ;  /* 0x0000000000057941 */ /* 0x000fea0003800200 */
.L_x_10768:
[----:B------:R-:W-:Y:S01]  /*8300*/  IMAD.WIDE.U32 R8, R2, -0x326172a9, RZ ;  /* 0xcd9e8d5702087825 */ /* 0x000fe200078e00ff */
[----:B------:R-:W-:-:S04]  /*8310*/  LOP3.LUT R84, R126, UR7, R87, 0x96, !PT ;  /* 0x000000077e547c12 */ /* 0x000fc8000f8e9657 */
        /* <DEDUP_REMOVED lines=41> */
.L_x_10766:
[----:B------:R-:W-:Y:S05]  /*85b0*/  BSYNC.RECONVERGENT B4 ;  /* 0x0000000000047941 */ /* 0x000fea0003800200 */
.L_x_10765:
        /* <DEDUP_REMOVED lines=11> */
.L_x_10764:
[----:B------:R-:W-:Y:S05]  /*8670*/  BSYNC.RECONVERGENT B3 ;  /* 0x0000000000037941 */ /* 0x000fea0003800200 */
.L_x_10763:
        /* <DEDUP_REMOVED lines=17> */
.L_x_10774:
[----:B------:R-:W-:Y:S01]  /*8790*/  IADD3 R5, PT, PT, R5, 0x1, RZ ;  /* 0x0000000105057810 */ /* 0x000fe20007ffe0ff */
[----:B------:R-:W-:Y:S03]  /*87a0*/  BSSY.RECONVERGENT B5, `(.L_x_10775) ;  /* 0x000000c000057945 */ /* 0x000fe60003800200 */
[C---:B------:R-:W-:Y:S01]  /*87b0*/  ISETP.NE.AND P4, PT, R5.reuse, RZ, PT ;  /* 0x000000ff0500720c */ /* 0x040fe20003f85270 */
[----:B01----:R-:W-:-:S12]  /*87c0*/  IMAD.WIDE.U32 R96, R5, -0x2daee0ad, RZ ;  /* 0xd2511f5305607825 */ /* 0x003fd800078e00ff */
        /* <DEDUP_REMOVED lines=9> */
.L_x_10776:
[----:B------:R-:W-:Y:S05]  /*8860*/  BSYNC.RECONVERGENT B5 ;  /* 0x0000000000057941 */ /* 0x000fea0003800200 */
.L_x_10775:
        /* <DEDUP_REMOVED lines=43> */
.L_x_10773:
[----:B------:R-:W-:Y:S05]  /*8b20*/  BSYNC.RECONVERGENT B4 ;  /* 0x0000000000047941 */ /* 0x000fea0003800200 */
.L_x_10772:
[----:B------:R-:W-:Y:S01]  /*8b30*/  PRMT R86, R62, 0x7632, R86 ;  /* 0x000076323e567816 */ /* 0x000fe20000000056 */
[----:B01----:R-:W-:Y:S01]  /*8b40*/  IMAD.MOV.U32 R96, RZ, RZ, 0x2f800000 ;  /* 0x2f800000ff607424 */ /* 0x003fe200078e00ff */
        /* <DEDUP_REMOVED lines=10> */
.L_x_10771:
[----:B------:R-:W-:Y:S05]  /*8bf0*/  BSYNC.RECONVERGENT B3 ;  /* 0x0000000000037941 */ /* 0x000fea0003800200 */
.L_x_10770:
[----:B------:R-:W-:Y:S01]  /*8c00*/  BSSY.RECONVERGENT B3, `(.L_x_10777) ;  /* 0x0000056000037945 */ /* 0x000fe20003800200 */
[----:B01----:R-:W-:Y:S01]  /*8c10*/  IMAD.MOV.U32 R96, RZ, RZ, R9 ;  /* 0x000000ffff607224 */ /* 0x003fe200078e0009 */
        /* <DEDUP_REMOVED lines=15> */
.L_x_10781:
        /* <DEDUP_REMOVED lines=13> */
.L_x_10783:
[----:B------:R-:W-:Y:S05]  /*8de0*/  BSYNC.RECONVERGENT B5 ;  /* 0x0000000000057941 */ /* 0x000fea0003800200 */
.L_x_10782:
        /* <DEDUP_REMOVED lines=43> */
.L_x_10780:
[----:B------:R-:W-:Y:S05]  /*90a0*/  BSYNC.RECONVERGENT B4 ;  /* 0x0000000000047941 */ /* 0x000fea0003800200 */
.L_x_10779:
        /* <DEDUP_REMOVED lines=11> */
.L_x_10778:
[----:B------:R-:W-:Y:S05]  /*9160*/  BSYNC.RECONVERGENT B3 ;  /* 0x0000000000037941 */ /* 0x000fea0003800200 */
.L_x_10777:
[----:B------:R-:W-:Y:S01]  /*9170*/  MOV R9, R96 ;  /* 0x0000006000097202 */ /* 0x000fe20000000f00 */
        /* <DEDUP_REMOVED lines=15> */
.L_x_10787:
        /* <DEDUP_REMOVED lines=13> */
.L_x_10789:
[----:B------:R-:W-:Y:S05]  /*9340*/  BSYNC.RECONVERGENT B4 ;  /* 0x0000000000047941 */ /* 0x000fea0003800200 */
.L_x_10788:
        /* <DEDUP_REMOVED lines=43> */
.L_x_10786:
[----:B------:R-:W-:Y:S05]  /*9600*/  BSYNC.RECONVERGENT B3 ;  /* 0x0000000000037941 */ /* 0x000fea0003800200 */
.L_x_10785:
        /* <DEDUP_REMOVED lines=11> */
[----:B------:R-:W-:Y:S01]  /*96c0*/  FFMA.FTZ R87, R96, R87, R71 ;  /* 0x0000005760577223 */ /* 0x000fe20000010047 */
[----:B------:R-:W-:Y:S06]  /*96d0*/  BRA `(.L_x_10784) ;  /* 0x0000002800f07947 */ /* 0x000fec0003800000 */
.L_x_10734:
[----:B------:R-:W-:Y:S01]  /*96e0*/  BSSY.RECONVERGENT B3, `(.L_x_10790) ;  /* 0x0000059000037945 */ /* 0x000fe20003800200 */
[----:B--2---:R-:W-:Y:S01]  /*96f0*/  HFMA2 R80, -RZ, RZ, 0, 0 ;  /* 0x00000000ff507431 */ /* 0x004fe200000001ff */
        /* <DEDUP_REMOVED lines=19> */
.L_x_10794:
        /* <DEDUP_REMOVED lines=13> */
.L_x_10796:
[----:B------:R-:W-:Y:S05]  /*9900*/  BSYNC.RECONVERGENT B5 ;  /* 0x0000000000057941 */ /* 0x000fea0003800200 */
.L_x_10795:
        /* <DEDUP_REMOVED lines=42> */
.L_x_10793:
[----:B------:R-:W-:Y:S05]  /*9bb0*/  BSYNC.RECONVERGENT B4 ;  /* 0x0000000000047941 */ /* 0x000fea0003800200 */
.L_x_10792:
        /* <DEDUP_REMOVED lines=11> */
.L_x_10791:
[----:B------:R-:W-:Y:S05]  /*9c70*/  BSYNC.RECONVERGENT B3 ;  /* 0x0000000000037941 */ /* 0x000fea0003800200 */
.L_x_10790:
        /* <DEDUP_REMOVED lines=17> */
.L_x_10801:
        /* <DEDUP_REMOVED lines=13> */
.L_x_10803:
[----:B------:R-:W-:Y:S05]  /*9e60*/  BSYNC.RECONVERGENT B5 ;  /* 0x0000000000057941 */ /* 0x000fea0003800200 */
.L_x_10802:
        /* <DEDUP_REMOVED lines=41> */
[----:B------:R-:W-:Y:S02]  /*a100*/  LOP3.LUT R7, R84, UR32, R83, 0x96, !PT ;  /* 0x0000002054077c12 */ /* 0x000fe4000f8e9653 */
[----:B------:R-:W-:-:S07]  /*a110*/  MOV R122, R82 ;  /* 0x00000052007a7202 */ /* 0x000fce0000000f00 */
.L_x_10800:
[----:B------:R-:W-:Y:S05]  /*a120*/  BSYNC.RECONVERGENT B4 ;  /* 0x0000000000047941 */ /* 0x000fea0003800200 */
.L_x_10799:
        /* <DEDUP_REMOVED lines=12> */
.L_x_10798:
[----:B------:R-:W-:Y:S05]  /*a1f0*/  BSYNC.RECONVERGENT B3 ;  /* 0x0000000000037941 */ /* 0x000fea0003800200 */
.L_x_10797:
        /* <DEDUP_REMOVED lines=17> */
.L_x_10808:
        /* <DEDUP_REMOVED lines=13> */
.L_x_10810:
[----:B------:R-:W-:Y:S05]  /*a3e0*/  BSYNC.RECONVERGENT B5 ;  /* 0x0000000000057941 */ /* 0x000fea0003800200 */
.L_x_10809:
        /* <DEDUP_REMOVED lines=42> */
.L_x_10807:
[----:B------:R-:W-:Y:S05]  /*a690*/  BSYNC.RECONVERGENT B4 ;  /* 0x0000000000047941 */ /* 0x000fea0003800200 */
.L_x_10806:
        /* <DEDUP_REMOVED lines=11> */
.L_x_10805:
[----:B------:R-:W-:Y:S05]  /*a750*/  BSYNC.RECONVERGENT B3 ;  /* 0x0000000000037941 */ /* 0x000fea0003800200 */
.L_x_10804:
        /* <DEDUP_REMOVED lines=17> */
.L_x_10815:
        /* <DEDUP_REMOVED lines=13> */
.L_x_10817:
[----:B------:R-:W-:Y:S05]  /*a940*/  BSYNC.RECONVERGENT B5 ;  /* 0x0000000000057941 */ /* 0x000fea0003800200 */
.L_x_10816:
        /* <DEDUP_REMOVED lines=43> */
.L_x_10814:
[----:B------:R-:W-:Y:S05]  /*ac00*/  BSYNC.RECONVERGENT B4 ;  /* 0x0000000000047941 */ /* 0x000fea0003800200 */
.L_x_10813:
        /* <DEDUP_REMOVED lines=12> */
.L_x_10812:
[----:B------:R-:W-:Y:S05]  /*acd0*/  BSYNC.RECONVERGENT B3 ;  /* 0x0000000000037941 */ /* 0x000fea0003800200 */
.L_x_10811:
        /* <DEDUP_REMOVED lines=17> */
.L_x_10822:
        /* <DEDUP_REMOVED lines=13> */
.L_x_10824:
[----:B------:R-:W-:Y:S05]  /*aec0*/  BSYNC.RECONVERGENT B5 ;  /* 0x0000000000057941 */ /* 0x000fea0003800200 */
.L_x_10823:
        /* <DEDUP_REMOVED lines=43> */
.L_x_10821:
[----:B------:R-:W-:Y:S05]  /*b180*/  BSYNC.RECONVERGENT B4 ;  /* 0x0000000000047941 */ /* 0x000fea0003800200 */
.L_x_10820:
        /* <DEDUP_REMOVED lines=11> */
.L_x_10819:
[----:B------:R-:W-:Y:S05]  /*b240*/  BSYNC.RECONVERGENT B3 ;  /* 0x0000000000037941 */ /* 0x000fea0003800200 */
.L_x_10818:
        /* <DEDUP_REMOVED lines=17> */
.L_x_10829:
        /* <DEDUP_REMOVED lines=13> */
.L_x_10831:
[----:B------:R-:W-:Y:S05]  /*b430*/  BSYNC.RECONVERGENT B5 ;  /* 0x0000000000057941 */ /* 0x000fea0003800200 */
.L_x_10830:
        /* <DEDUP_REMOVED lines=43> */
.L_x_10828:
[----:B------:R-:W-:Y:S05]  /*b6f0*/  BSYNC.RECONVERGENT B4 ;  /* 0x0000000000047941 */ /* 0x000fea0003800200 */
.L_x_10827:
[----:B-----5:R-:W-:Y:S01]  /*b700*/  PRMT R86, R62, 0x7632, R86 ;  /* 0x000076323e567816 */ /* 0x020fe20000000056 */
        /* <DEDUP_REMOVED lines=11> */
.L_x_10826:
[----:B------:R-:W-:Y:S05]  /*b7c0*/  BSYNC.RECONVERGENT B3 ;  /* 0x0000000000037941 */ /* 0x000fea0003800200 */
.L_x_10825:
        /* <DEDUP_REMOVED lines=17> */
.L_x_10836:
        /* <DEDUP_REMOVED lines=13> */
.L_x_10838:
[----:B------:R-:W-:Y:S05]  /*b9b0*/  BSYNC.RECONVERGENT B5 ;  /* 0x0000000000057941 */ /* 0x000fea0003800200 */
.L_x_10837:
        /* <DEDUP_REMOVED lines=43> */
.L_x_10835:
[----:B------:R-:W-:Y:S05]  /*bc70*/  BSYNC.RECONVERGENT B4 ;  /* 0x0000000000047941 */ /* 0x000fea0003800200 */
.L_x_10834:
        /* <DEDUP_REMOVED lines=11> */
.L_x_10833:
[----:B------:R-:W-:Y:S05]  /*bd30*/  BSYNC.RECONVERGENT B3 ;  /* 0x0000000000037941 */ /* 0x000fea0003800200 */
.L_x_10832:
        /* <DEDUP_REMOVED lines=16> */
.L_x_10841:
        /* <DEDUP_REMOVED lines=13> */
.L_x_10843:
[----:B------:R-:W-:Y:S05]  /*bf10*/  BSYNC.RECONVERGENT B4 ;  /* 0x0000000000047941 */ /* 0x000fea0003800200 */
.L_x_10842:
        /* <DEDUP_REMOVED lines=43> */
.L_x_10840:
[----:B------:R-:W-:Y:S05]  /*c1d0*/  BSYNC.RECONVERGENT B3 ;  /* 0x0000000000037941 */ /* 0x000fea0003800200 */
.L_x_10839:
        /* <DEDUP_REMOVED lines=12> */
.L_x_10784:
[----:B------:R-:W-:Y:S05]  /*c2a0*/  BSYNC.RECONVERGENT B1 ;  /* 0x0000000000017941 */ /* 0x000fea0003800200 */
.L_x_10733:
[----:B------:R-:W0:Y:S01]  /*c2b0*/  LDC.64 R96, c[0x0][0x3a8] ;  /* 0x0000ea00ff607b82 */ /* 0x000e220000000a00 */
[----:B------:R-:W-:Y:S01]  /*c2c0*/  BSSY.RECONVERGENT B1, `(.L_x_10844) ;  /* 0x000001a000017945 */ /* 0x000fe20003800200 */
[----:B------:R-:W-:Y:S01]  /*c2d0*/  MOV R128, R122 ;  /* 0x0000007a00807202 */ /* 0x000fe20000000f00 */
[----:B0-----:R-:W-:-:S05]  /*c2e0*/  IMAD.WIDE.U32 R96, R143, 0x20, R96 ;  /* 0x000000208f607825 */ /* 0x001fca00078e0060 */
[----:B------:R0:W-:Y:S04]  /*c2f0*/  STG.E.128 desc[UR8][R96.64], R80 ;  /* 0x0000005060007986 */ /* 0x0001e8000c101d08 */
        /* <DEDUP_REMOVED lines=17> */
[----:B0-----:R-:W-:Y:S01]  /*c410*/  IMAD.WIDE.U32 R96, R141, 0x8, R96 ;  /* 0x000000088d607825 */ /* 0x001fe200078e0060 */
[----:B------:R-:W-:Y:S02]  /*c420*/  LOP3.LUT R98, R122, R98, R120, 0xfe, !PT ;  /* 0x000000627a627212 */ /* 0x000fe400078efe78 */
[----:B------:R-:W-:Y:S02]  /*c430*/  LOP3.LUT R99, R145, R123, RZ, 0xfc, !PT ;  /* 0x0000007b91637212 */ /* 0x000fe400078efcff */
[----:B------:R-:W-:-:S05]  /*c440*/  LOP3.LUT R98, R98, 0xff, R127, 0xf8, !PT ;  /* 0x000000ff62627812 */ /* 0x000fca00078ef87f */
[----:B------:R1:W-:Y:S02]  /*c450*/  STG.E.64 desc[UR8][R96.64], R98 ;  /* 0x0000006260007986 */ /* 0x0003e4000c101b08 */
.L_x_10845:
[----:B------:R-:W-:Y:S05]  /*c460*/  BSYNC.RECONVERGENT B1 ;  /* 0x0000000000017941 */ /* 0x000fea0003800200 */
.L_x_10844:
[----:B------:R-:W-:Y:S01]  /*c470*/  IADD3 R143, PT, PT, R143, 0x20, RZ ;  /* 0x000000208f8f7810 */ /* 0x000fe20007ffe0ff */
[----:B------:R-:W-:-:S07]  /*c480*/  VIADD R141, R141, 0x20 ;  /* 0x000000208d8d7836 */ /* 0x000fce0000000000 */
.L_x_10732:
[----:B------:R-:W-:Y:S05]  /*c490*/  BSYNC.RECONVERGENT B2 ;  /* 0x0000000000027941 */ /* 0x000fea0003800200 */
.L_x_10731:
        /* <DEDUP_REMOVED lines=17> */
[----:B--2---:R-:W-:Y:S01]  /*c5b0*/  IMAD.MOV.U32 R90, RZ, RZ, R9 ;  /* 0x000000ffff5a7224 */ /* 0x004fe200078e0009 */
[----:B-----5:R-:W-:-:S09]  /*c5c0*/  MOV R88, R64 ;  /* 0x0000004000587202 */ /* 0x020fd20000000f00 */
        /* <DEDUP_REMOVED lines=17> */
.L_x_10854:
        /* <DEDUP_REMOVED lines=13> */
.L_x_10856:
[----:B------:R-:W-:Y:S05]  /*c7b0*/  BSYNC.RECONVERGENT B5 ;  /* 0x0000000000057941 */ /* 0x000fea0003800200 */
.L_x_10855:
        /* <DEDUP_REMOVED lines=42> */
.L_x_10853:
[----:B------:R-:W-:Y:S05]  /*ca60*/  BSYNC.RECONVERGENT B4 ;  /* 0x0000000000047941 */ /* 0x000fea0003800200 */
.L_x_10852:
        /* <DEDUP_REMOVED lines=11> */
.L_x_10851:
[----:B------:R-:W-:Y:S05]  /*cb20*/  BSYNC.RECONVERGENT B3 ;  /* 0x0000000000037941 */ /* 0x000fea0003800200 */
.L_x_10850:
[----:B------:R-:W-:Y:S01]  /*cb30*/  BSSY.RECONVERGENT B3, `(.L_x_10857) ;  /* 0x0000057000037945 */ /* 0x000fe20003800200 */
[----:B------:R-:W-:Y:S01]  /*cb40*/  IMAD.MOV.U32 R9, RZ, RZ, R90 ;  /* 0x000000ffff097224 */ /* 0x000fe200078e005a */
[----:B------:R-:W-:Y:S02]  /*cb50*/  MOV R89, R65 ;  /* 0x0000004100597202 */ /* 0x000fe40000000f00 */
        /* <DEDUP_REMOVED lines=14> */
.L_x_10861:
        /* <DEDUP_REMOVED lines=13> */
.L_x_10863:
[----:B------:R-:W-:Y:S05]  /*cd10*/  BSYNC.RECONVERGENT B5 ;  /* 0x0000000000057941 */ /* 0x000fea0003800200 */
.L_x_10862:
        /* <DEDUP_REMOVED lines=43> */
.L_x_10860:
[----:B------:R-:W-:Y:S05]  /*cfd0*/  BSYNC.RECONVERGENT B4 ;  /* 0x0000000000047941 */ /* 0x000fea0003800200 */
.L_x_10859:
        /* <DEDUP_REMOVED lines=11> */
[----:B------:R-:W-:-:S07]  /*d090*/  FFMA.FTZ R89, R90, R89, R65 ;  /* 0x000000595a597223 */ /* 0x000fce0000010041 */
.L_x_10858:
[----:B------:R-:W-:Y:S05]  /*d0a0*/  BSYNC.RECONVERGENT B3 ;  /* 0x0000000000037941 */ /* 0x000fea0003800200 */
.L_x_10857:
        /* <DEDUP_REMOVED lines=17> */
.L_x_10868:
        /* <DEDUP_REMOVED lines=13> */
.L_x_10870:
[----:B------:R-:W-:Y:S05]  /*d290*/  BSYNC.RECONVERGENT B5 ;  /* 0x0000000000057941 */ /* 0x000fea0003800200 */
.L_x_10869:
        /* <DEDUP_REMOVED lines=42> */
.L_x_10867:
[----:B------:R-:W-:Y:S05]  /*d540*/  BSYNC.RECONVERGENT B4 ;  /* 0x0000000000047941 */ /* 0x000fea0003800200 */
.L_x_10866:
        /* <DEDUP_REMOVED lines=11> */
.L_x_10865:
[----:B------:R-:W-:Y:S05]  /*d600*/  BSYNC.RECONVERGENT B3 ;  /* 0x0000000000037941 */ /* 0x000fea0003800200 */
.L_x_10864:
[----:B------:R-:W-:Y:S01]  /*d610*/  BSSY.RECONVERGENT B3, `(.L_x_10871) ;  /* 0x0000057000037945 */ /* 0x000fe20003800200 */
[----:B------:R-:W-:Y:S01]  /*d620*/  MOV R9, R92 ;  /* 0x0000005c00097202 */ /* 0x000fe20000000f00 */
[----:B------:R-:W-:Y:S02]  /*d630*/  IMAD.MOV.U32 R91, RZ, RZ, R67 ;  /* 0x000000ffff5b7224 */ /* 0x000fe400078e0043 */
        /* <DEDUP_REMOVED lines=14> */
.L_x_10875:
        /* <DEDUP_REMOVED lines=13> */
.L_x_10877:
[----:B------:R-:W-:Y:S05]  /*d7f0*/  BSYNC.RECONVERGENT B5 ;  /* 0x0000000000057941 */ /* 0x000fea0003800200 */
.L_x_10876:
        /* <DEDUP_REMOVED lines=43> */
.L_x_10874:
[----:B------:R-:W-:Y:S05]  /*dab0*/  BSYNC.RECONVERGENT B4 ;  /* 0x0000000000047941 */ /* 0x000fea0003800200 */
.L_x_10873:
        /* <DEDUP_REMOVED lines=12> */
.L_x_10872:
[----:B------:R-:W-:Y:S05]  /*db80*/  BSYNC.RECONVERGENT B3 ;  /* 0x0000000000037941 */ /* 0x000fea0003800200 */
.L_x_10871:
        /* <DEDUP_REMOVED lines=17> */
.L_x_10882:
        /* <DEDUP_REMOVED lines=13> */
.L_x_10884:
[----:B------:R-:W-:Y:S05]  /*dd70*/  BSYNC.RECONVERGENT B5 ;  /* 0x0000000000057941 */ /* 0x000fea0003800200 */
.L_x_10883:
        /* <DEDUP_REMOVED lines=43> */
.L_x_10881:
[----:B------:R-:W-:Y:S05]  /*e030*/  BSYNC.RECONVERGENT B4 ;  /* 0x0000000000047941 */ /* 0x000fea0003800200 */
.L_x_10880:
        /* <DEDUP_REMOVED lines=11> */
.L_x_10879:
[----:B------:R-:W-:Y:S05]  /*e0f0*/  BSYNC.RECONVERGENT B3 ;  /* 0x0000000000037941 */ /* 0x000fea0003800200 */
.L_x_10878:
        /* <DEDUP_REMOVED lines=17> */
.L_x_10889:
        /* <DEDUP_REMOVED lines=13> */
.L_x_10891:
[----:B------:R-:W-:Y:S05]  /*e2e0*/  BSYNC.RECONVERGENT B5 ;  /* 0x0000000000057941 */ /* 0x000fea0003800200 */
.L_x_10890:
        /* <DEDUP_REMOVED lines=43> */
.L_x_10888:
[----:B------:R-:W-:Y:S05]  /*e5a0*/  BSYNC.RECONVERGENT B4 ;  /* 0x0000000000047941 */ /* 0x000fea0003800200 */
.L_x_10887:
        /* <DEDUP_REMOVED lines=12> */
.L_x_10886:
[----:B------:R-:W-:Y:S05]  /*e670*/  BSYNC.RECONVERGENT B3 ;  /* 0x0000000000037941 */ /* 0x000fea0003800200 */
.L_x_10885:
[----:B------:R-:W-:Y:S01]  /*e680*/  BSSY.RECONVERGENT B3, `(.L_x_10892) ;  /* 0x0000056000037945 */ /* 0x000fe20003800200 */
[----:B01----:R-:W-:Y:S01]  /*e690*/  MOV R96, R9 ;  /* 0x0000000900607202 */ /* 0x003fe20000000f00 */
        /* <DEDUP_REMOVED lines=15> */
.L_x_10896:
        /* <DEDUP_REMOVED lines=13> */
.L_x_10898:
[----:B------:R-:W-:Y:S05]  /*e860*/  BSYNC.RECONVERGENT B5 ;  /* 0x0000000000057941 */ /* 0x000fea0003800200 */
.L_x_10897:
        /* <DEDUP_REMOVED lines=43> */
.L_x_10895:
[----:B------:R-:W-:Y:S05]  /*eb20*/  BSYNC.RECONVERGENT B4 ;  /* 0x0000000000047941 */ /* 0x000fea0003800200 */
.L_x_10894:
        /* <DEDUP_REMOVED lines=11> */
.L_x_10893:
[----:B------:R-:W-:Y:S05]  /*ebe0*/  BSYNC.RECONVERGENT B3 ;  /* 0x0000000000037941 */ /* 0x000fea0003800200 */
.L_x_10892:
[----:B------:R-:W-:Y:S01]  /*ebf0*/  MOV R128, R122 ;  /* 0x0000007a00807202 */ /* 0x000fe20000000f00 */
        /* <DEDUP_REMOVED lines=19> */
.L_x_10902:
        /* <DEDUP_REMOVED lines=13> */
.L_x_10904:
[----:B------:R-:W-:Y:S05]  /*ee00*/  BSYNC.RECONVERGENT B4 ;  /* 0x0000000000047941 */ /* 0x000fea0003800200 */
.L_x_10903:
        /* <DEDUP_REMOVED lines=42> */
[----:B------:R-:W-:-:S07]  /*f0b0*/  MOV R128, R96 ;  /* 0x0000006000807202 */ /* 0x000fce0000000f00 */
.L_x_10901:
[----:B------:R-:W-:Y:S05]  /*f0c0*/  BSYNC.RECONVERGENT B3 ;  /* 0x0000000000037941 */ /* 0x000fea0003800200 */
.L_x_10900:
        /* <DEDUP_REMOVED lines=13> */
.L_x_10849:
        /* <DEDUP_REMOVED lines=21> */
.L_x_10909:
        /* <DEDUP_REMOVED lines=13> */
.L_x_10911:
[----:B------:R-:W-:Y:S05]  /*f3c0*/  BSYNC.RECONVERGENT B5 ;  /* 0x0000000000057941 */ /* 0x000fea0003800200 */
.L_x_10910:
        /* <DEDUP_REMOVED lines=42> */
.L_x_10908:
[----:B------:R-:W-:Y:S05]  /*f670*/  BSYNC.RECONVERGENT B4 ;  /* 0x0000000000047941 */ /* 0x000fea0003800200 */
.L_x_10907:
        /* <DEDUP_REMOVED lines=11> */
.L_x_10906:
[----:B------:R-:W-:Y:S05]  /*f730*/  BSYNC.RECONVERGENT B3 ;  /* 0x0000000000037941 */ /* 0x000fea0003800200 */
.L_x_10905:
        /* <DEDUP_REMOVED lines=17> */
.L_x_10916:
        /* <DEDUP_REMOVED lines=13> */
.L_x_10918:
[----:B------:R-:W-:Y:S05]  /*f920*/  BSYNC.RECONVERGENT B5 ;  /* 0x0000000000057941 */ /* 0x000fea0003800200 */
.L_x_10917:
        /* <DEDUP_REMOVED lines=43> */
.L_x_10915:
[----:B------:R-:W-:Y:S05]  /*fbe0*/  BSYNC.RECONVERGENT B4 ;  /* 0x0000000000047941 */ /* 0x000fea0003800200 */
.L_x_10914:
        /* <DEDUP_REMOVED lines=12> */
.L_x_10913:
[----:B------:R-:W-:Y:S05]  /*fcb0*/  BSYNC.RECONVERGENT B3 ;  /* 0x0000000000037941 */ /* 0x000fea0003800200 */
.L_x_10912:
        /* <DEDUP_REMOVED lines=17> */
.L_x_10923:
        /* <DEDUP_REMOVED lines=13> */
.L_x_10925:
[----:B------:R-:W-:Y:S05]  /*fea0*/  BSYNC.RECONVERGENT B5 ;  /* 0x0000000000057941 */ /* 0x000fea0003800200 */
.L_x_10924:
        /* <DEDUP_REMOVED lines=42> */
.L_x_10922:
[----:B------:R-:W-:Y:S05]  /*10150*/  BSYNC.RECONVERGENT B4 ;  /* 0x0000000000047941 */ /* 0x000fea0003800200 */
.L_x_10921:
        /* <DEDUP_REMOVED lines=11> */
.L_x_10920:
[----:B------:R-:W-:Y:S05]  /*10210*/  BSYNC.RECONVERGENT B3 ;  /* 0x0000000000037941 */ /* 0x000fea0003800200 */
.L_x_10919:
        /* <DEDUP_REMOVED lines=17> */
.L_x_10930:
        /* <DEDUP_REMOVED lines=13> */
.L_x_10932:
[----:B------:R-:W-:Y:S05]  /*10400*/  BSYNC.RECONVERGENT B5 ;  /* 0x0000000000057941 */ /* 0x000fea0003800200 */
.L_x_10931:
        /* <DEDUP_REMOVED lines=43> */
.L_x_10929:
[----:B------:R-:W-:Y:S05]  /*106c0*/  BSYNC.RECONVERGENT B4 ;  /* 0x0000000000047941 */ /* 0x000fea0003800200 */
.L_x_10928:
        /* <DEDUP_REMOVED lines=12> */
.L_x_10927:
[----:B------:R-:W-:Y:S05]  /*10790*/  BSYNC.RECONVERGENT B3 ;  /* 0x0000000000037941 */ /* 0x000fea0003800200 */
.L_x_10926:
        /* <DEDUP_REMOVED lines=17> */
.L_x_10937:
        /* <DEDUP_REMOVED lines=13> */
.L_x_10939:
[----:B------:R-:W-:Y:S05]  /*10980*/  BSYNC.RECONVERGENT B5 ;  /* 0x0000000000057941 */ /* 0x000fea0003800200 */
.L_x_10938:
        /* <DEDUP_REMOVED lines=43> */
.L_x_10936:
[----:B------:R-:W-:Y:S05]  /*10c40*/  BSYNC.RECONVERGENT B4 ;  /* 0x0000000000047941 */ /* 0x000fea0003800200 */
.L_x_10935:
        /* <DEDUP_REMOVED lines=11> */
.L_x_10934:
[----:B------:R-:W-:Y:S05]  /*10d00*/  BSYNC.RECONVERGENT B3 ;  /* 0x0000000000037941 */ /* 0x000fea0003800200 */
.L_x_10933:
        /* <DEDUP_REMOVED lines=17> */
.L_x_10944:
        /* <DEDUP_REMOVED lines=13> */
.L_x_10946:
[----:B------:R-:W-:Y:S05]  /*10ef0*/  BSYNC.RECONVERGENT B5 ;  /* 0x0000000000057941 */ /* 0x000fea0003800200 */
.L_x_10945:
        /* <DEDUP_REMOVED lines=43> */
.L_x_10943:
[----:B------:R-:W-:Y:S05]  /*111b0*/  BSYNC.RECONVERGENT B4 ;  /* 0x0000000000047941 */ /* 0x000fea0003800200 */
.L_x_10942:
        /* <DEDUP_REMOVED lines=12> */
.L_x_10941:
[----:B------:R-:W-:Y:S05]  /*11280*/  BSYNC.RECONVERGENT B3 ;  /* 0x0000000000037941 */ /* 0x000fea0003800200 */
.L_x_10940:
        /* <DEDUP_REMOVED lines=17> */
.L_x_10951:
        /* <DEDUP_REMOVED lines=13> */
.L_x_10953:
[----:B------:R-:W-:Y:S05]  /*11470*/  BSYNC.RECONVERGENT B5 ;  /* 0x0000000000057941 */ /* 0x000fea0003800200 */
.L_x_10952:
        /* <DEDUP_REMOVED lines=43> */
.L_x_10950:
[----:B------:R-:W-:Y:S05]  /*11730*/  BSYNC.RECONVERGENT B4 ;  /* 0x0000000000047941 */ /* 0x000fea0003800200 */
.L_x_10949:
        /* <DEDUP_REMOVED lines=11> */
.L_x_10948:
[----:B------:R-:W-:Y:S05]  /*117f0*/  BSYNC.RECONVERGENT B3 ;  /* 0x0000000000037941 */ /* 0x000fea0003800200 */
.L_x_10947:
[----:B------:R-:W-:Y:S01]  /*11800*/  HFMA2 R95, -RZ, RZ, 0, 0 ;  /* 0x00000000ff5f7431 */ /* 0x000fe200000001ff */
        /* <DEDUP_REMOVED lines=19> */
.L_x_10956:
        /* <DEDUP_REMOVED lines=13> */
.L_x_10958:
[----:B------:R-:W-:Y:S05]  /*11a10*/  BSYNC.RECONVERGENT B4 ;  /* 0x0000000000047941 */ /* 0x000fea0003800200 */
.L_x_10957:
        /* <DEDUP_REMOVED lines=43> */
.L_x_10955:
[----:B------:R-:W-:Y:S05]  /*11cd0*/  BSYNC.RECONVERGENT B3 ;  /* 0x0000000000037941 */ /* 0x000fea0003800200 */
.L_x_10954:
        /* <DEDUP_REMOVED lines=12> */
.L_x_10899:
[----:B------:R-:W-:Y:S05]  /*11da0*/  BSYNC.RECONVERGENT B1 ;  /* 0x0000000000017941 */ /* 0x000fea0003800200 */
.L_x_10848:
[----:B------:R-:W0:Y:S02]  /*11db0*/  LDC.64 R96, c[0x0][0x3a8] ;  /* 0x0000ea00ff607b82 */ /* 0x000e240000000a00 */
[----:B0-----:R-:W-:-:S05]  /*11dc0*/  IMAD.WIDE.U32 R96, R143, 0x20, R96 ;  /* 0x000000208f607825 */ /* 0x001fca00078e0060 */
[----:B------:R2:W-:Y:S04]  /*11dd0*/  STG.E.128 desc[UR8][R96.64], R88 ;  /* 0x0000005860007986 */ /* 0x0005e8000c101d08 */
        /* <DEDUP_REMOVED lines=22> */
.L_x_10847:
[----:B------:R-:W-:Y:S05]  /*11f40*/  BSYNC.RECONVERGENT B2 ;  /* 0x0000000000027941 */ /* 0x000fea0003800200 */
.L_x_10846:
        /* <DEDUP_REMOVED lines=100> */
.L_x_10978:
        /* <DEDUP_REMOVED lines=72> */
.L_x_10963:
[----:B------:R-:W-:Y:S05]  /*12a10*/  BSYNC.RECONVERGENT B2 ;  /* 0x0000000000027941 */ /* 0x000fea0003800200 */
.L_x_10962:
        /* <DEDUP_REMOVED lines=50> */
.L_x_10965:
[----:B------:R-:W-:Y:S05]  /*12d40*/  BSYNC.RECONVERGENT B2 ;  /* 0x0000000000027941 */ /* 0x000fea0003800200 */
.L_x_10964:
        /* <DEDUP_REMOVED lines=9> */
[----:B------:R-:W-:Y:S01]  /*12de0*/  SHF.L.U32 R99, R48, 0x10, RZ ;  /* 0x0000001030637819 */ /* 0x000fe200000006ff */
[----:B------:R-:W-:Y:S01]  /*12df0*/  FADD.FTZ R122, R95, -R122 ;  /* 0x8000007a5f7a7221 */ /* 0x000fe20000010000 */
[----:B------:R-:W-:Y:S01]  /*12e00*/  SHF.L.U32 R141, R49, 0x10, RZ ;  /* 0x00000010318d7819 */ /* 0x000fe200000006ff */
[----:B------:R-:W-:Y:S01]  /*12e10*/  IMAD.U32 R139, R52, 0x10000, RZ ;  /* 0x00010000348b7824 */ /* 0x000fe200078e00ff */
[----:B------:R-:W-:Y:S01]  /*12e20*/  SHF.L.U32 R145, R50, 0x10, RZ ;  /* 0x0000001032917819 */ /* 0x000fe200000006ff */
[----:B------:R-:W-:-:S02]  /*12e30*/  IMAD.U32 R143, R53, 0x10000, RZ ;  /* 0x00010000358f7824 */ /* 0x000fc400078e00ff */
[C---:B------:R-:W-:Y:S01]  /*12e40*/  FMUL.FTZ R98, R123.reuse, R96 ;  /* 0x000000607b627220 */ /* 0x040fe20000410000 */
[----:B------:R-:W-:Y:S02]  /*12e50*/  IMAD.U32 R147, R54, 0x10000, RZ ;  /* 0x0001000036937824 */ /* 0x000fe400078e00ff */
[C---:B------:R-:W-:Y:S01]  /*12e60*/  FMUL.FTZ R140, R123.reuse, R140 ;  /* 0x0000008c7b8c7220 */ /* 0x040fe20000410000 */
[C---:B------:R-:W-:Y:S01]  /*12e70*/  FMUL.FTZ R144, R123.reuse, R144 ;  /* 0x000000907b907220 */ /* 0x040fe20000410000 */
[C---:B------:R-:W-:Y:S01]  /*12e80*/  FMUL.FTZ R96, R123.reuse, R138 ;  /* 0x0000008a7b607220 */ /* 0x040fe20000410000 */
[C---:B------:R-:W-:Y:S01]  /*12e90*/  FMUL.FTZ R138, R123.reuse, R122 ;  /* 0x0000007a7b8a7220 */ /* 0x040fe20000410000 */
[----:B------:R-:W-:Y:S01]  /*12ea0*/  FFMA.FTZ R139, R98, R99, R139 ;  /* 0x00000063628b7223 */ /* 0x000fe2000001008b */
[----:B------:R-:W-:Y:S01]  /*12eb0*/  FFMA.FTZ R140, R140, R141, R143 ;  /* 0x0000008d8c8c7223 */ /* 0x000fe2000001008f */
[----:B------:R-:W-:Y:S01]  /*12ec0*/  FFMA.FTZ R144, R144, R145, R147 ;  /* 0x0000009190907223 */ /* 0x000fe20000010093 */
        /* <DEDUP_REMOVED lines=24> */
.L_x_10961:
[----:B------:R-:W-:Y:S05]  /*13050*/  BSYNC.RECONVERGENT B1 ;  /* 0x0000000000017941 */ /* 0x000fea0003800200 */
.L_x_10960:
[----:B012---:R-:W0:Y:S02]  /*13060*/  LDC.64 R96, c[0x0][0x380] ;  /* 0x0000e000ff607b82 */ /* 0x007e240000000a00 */
[----:B0-----:R-:W-:-:S04]  /*13070*/  LEA R4, R96, R4, 0x2 ;  /* 0x0000000460047211 */ /* 0x001fc800078e10ff */
[----:B------:R-:W-:-:S13]  /*13080*/  ISETP.GE.AND P0, PT, R4, R97, PT ;  /* 0x000000610400720c */ /* 0x000fda0003f06270 */
[----:B------:R-:W-:Y:S05]  /*13090*/  @!P0 BRA `(.L_x_10966) ;  /* 0xfffffedc006c8947 */ /* 0x000fea000383ffff */
[----:B------:R-:W-:Y:S05]  /*130a0*/  BSYNC B0 ;  /* 0x0000000000007941 */ /* 0x000fea0003800000 */
.L_x_10613:
[----:B------:R-:W-:Y:S05]  /*130b0*/  EXIT ;  /* 0x000000000000794d */ /* 0x000fea0003800000 */
.L_x_10959:
        /* <DEDUP_REMOVED lines=8> */
.L_x_10968:
[----:B------:R-:W-:Y:S05]  /*13140*/  BSYNC B1 ;  /* 0x0000000000017941 */ /* 0x000fea0003800000 */
.L_x_10967:
        /* <DEDUP_REMOVED lines=10> */
.L_x_10969:
[----:B------:R-:W-:Y:S01]  /*131f0*/  HFMA2 R142, -RZ, RZ, 0, 2.384185791015625e-07 ;  /* 0x00000004ff8e7431 */ /* 0x000fe200000001ff */
[----:B------:R-:W-:-:S05]  /*13200*/  MOV R99, R140 ;  /* 0x0000008c00637202 */ /* 0x000fca0000000f00 */
[----:B------:R-:W-:-:S04]  /*13210*/  FADD.FTZ R99, R98, R99 ;  /* 0x0000006362637221 */ /* 0x000fc80000010000 */
[----:B------:R-:W-:-:S07]  /*13220*/  IMAD.MOV.U32 R141, RZ, RZ, R99 ;  /* 0x000000ffff8d7224 */ /* 0x000fce00078e0063 */
[----:B------:R-:W-:Y:S05]  /*13230*/  WARPSYNC.COLLECTIVE R138, `(.L_x_10970) ;  /* 0x000000008a087348 */ /* 0x000fea0003c00000 */
[----:B------:R0:W1:Y:S02]  /*13240*/  SHFL.BFLY P6, R140, R141, R142, R143 ;  /* 0x0c00008e8d8c7389 */ /* 0x00006400000c008f */
[----:B01----:R-:W-:Y:S05]  /*13250*/  ENDCOLLECTIVE ;  /* 0x000000000000791b */ /* 0x003fea0003800000 */
.L_x_10970:
[----:B------:R-:W-:Y:S02]  /*13260*/  IMAD.MOV.U32 R142, RZ, RZ, 0x8 ;  /* 0x00000008ff8e7424 */ /* 0x000fe400078e00ff */
[----:B------:R-:W-:-:S04]  /*13270*/  IMAD.MOV.U32 R96, RZ, RZ, R140 ;  /* 0x000000ffff607224 */ /* 0x000fc800078e008c */
[----:B------:R-:W-:-:S05]  /*13280*/  FADD.FTZ R122, R99, R96 ;  /* 0x00000060637a7221 */ /* 0x000fca0000010000 */
[----:B------:R-:W-:-:S07]  /*13290*/  MOV R141, R122 ;  /* 0x0000007a008d7202 */ /* 0x000fce0000000f00 */
[----:B------:R-:W-:Y:S05]  /*132a0*/  WARPSYNC.COLLECTIVE R138, `(.L_x_10971) ;  /* 0x000000008a087348 */ /* 0x000fea0003c00000 */
[----:B------:R0:W1:Y:S02]  /*132b0*/  SHFL.BFLY P6, R140, R141, R142, R143 ;  /* 0x0c00008e8d8c7389 */ /* 0x00006400000c008f */
[----:B01----:R-:W-:Y:S05]  /*132c0*/  ENDCOLLECTIVE ;  /* 0x000000000000791b */ /* 0x003fea0003800000 */
.L_x_10971:
[----:B------:R-:W-:Y:S01]  /*132d0*/  HFMA2 R142, -RZ, RZ, 0, 9.5367431640625e-07 ;  /* 0x00000010ff8e7431 */ /* 0x000fe200000001ff */
[----:B------:R-:W-:-:S05]  /*132e0*/  MOV R121, R140 ;  /* 0x0000008c00797202 */ /* 0x000fca0000000f00 */
[----:B------:R-:W-:-:S04]  /*132f0*/  FADD.FTZ R123, R122, R121 ;  /* 0x000000797a7b7221 */ /* 0x000fc80000010000 */
[----:B------:R-:W-:-:S07]  /*13300*/  IMAD.MOV.U32 R141, RZ, RZ, R123 ;  /* 0x000000ffff8d7224 */ /* 0x000fce00078e007b */
[----:B------:R-:W-:Y:S05]  /*13310*/  WARPSYNC.COLLECTIVE R138, `(.L_x_10972) ;  /* 0x000000008a087348 */ /* 0x000fea0003c00000 */
[----:B------:R0:W1:Y:S02]  /*13320*/  SHFL.BFLY P6, R140, R141, R142, R143 ;  /* 0x0c00008e8d8c7389 */ /* 0x00006400000c008f */
[----:B01----:R-:W-:Y:S05]  /*13330*/  ENDCOLLECTIVE ;  /* 0x000000000000791b */ /* 0x003fea0003800000 */
.L_x_10972:
        /* <DEDUP_REMOVED lines=57> */
.L_x_10973:
[----:B------:R-:W-:Y:S01]  /*136d0*/  HFMA2 R142, -RZ, RZ, 0, 1.1920928955078125e-07 ;  /* 0x00000002ff8e7431 */ /* 0x000fe200000001ff */
[----:B------:R-:W-:-:S05]  /*136e0*/  MOV R97, R140 ;  /* 0x0000008c00617202 */ /* 0x000fca0000000f00 */
[----:B------:R-:W-:-:S04]  /*136f0*/  FADD.FTZ R97, R96, R97 ;  /* 0x0000006160617221 */ /* 0x000fc80000010000 */
[----:B------:R-:W-:-:S07]  /*13700*/  IMAD.MOV.U32 R141, RZ, RZ, R97 ;  /* 0x000000ffff8d7224 */ /* 0x000fce00078e0061 */
[----:B------:R-:W-:Y:S05]  /*13710*/  WARPSYNC.COLLECTIVE R138, `(.L_x_10974) ;  /* 0x000000008a087348 */ /* 0x000fea0003c00000 */
[----:B------:R0:W1:Y:S02]  /*13720*/  SHFL.BFLY P6, R140, R141, R142, R143 ;  /* 0x0c00008e8d8c7389 */ /* 0x00006400000c008f */
[----:B01----:R-:W-:Y:S05]  /*13730*/  ENDCOLLECTIVE ;  /* 0x000000000000791b */ /* 0x003fea0003800000 */
.L_x_10974:
[----:B------:R-:W-:Y:S02]  /*13740*/  IMAD.MOV.U32 R142, RZ, RZ, 0x4 ;  /* 0x00000004ff8e7424 */ /* 0x000fe400078e00ff */
[----:B------:R-:W-:-:S04]  /*13750*/  IMAD.MOV.U32 R98, RZ, RZ, R140 ;  /* 0x000000ffff627224 */ /* 0x000fc800078e008c */
[----:B------:R-:W-:-:S05]  /*13760*/  FADD.FTZ R98, R97, R98 ;  /* 0x0000006261627221 */ /* 0x000fca0000010000 */
[----:B------:R-:W-:-:S07]  /*13770*/  MOV R141, R98 ;  /* 0x00000062008d7202 */ /* 0x000fce0000000f00 */
[----:B------:R-:W-:Y:S05]  /*13780*/  WARPSYNC.COLLECTIVE R138, `(.L_x_10975) ;  /* 0x000000008a087348 */ /* 0x000fea0003c00000 */
[----:B------:R0:W1:Y:S02]  /*13790*/  SHFL.BFLY P6, R140, R141, R142, R143 ;  /* 0x0c00008e8d8c7389 */ /* 0x00006400000c008f */
[----:B01----:R-:W-:Y:S05]  /*137a0*/  ENDCOLLECTIVE ;  /* 0x000000000000791b */ /* 0x003fea0003800000 */
.L_x_10975:
[----:B------:R-:W-:Y:S01]  /*137b0*/  HFMA2 R142, -RZ, RZ, 0, 4.76837158203125e-07 ;  /* 0x00000008ff8e7431 */ /* 0x000fe200000001ff */
[----:B------:R-:W-:-:S05]  /*137c0*/  MOV R99, R140 ;  /* 0x0000008c00637202 */ /* 0x000fca0000000f00 */
[----:B------:R-:W-:-:S04]  /*137d0*/  FADD.FTZ R99, R98, R99 ;  /* 0x0000006362637221 */ /* 0x000fc80000010000 */
[----:B------:R-:W-:-:S07]  /*137e0*/  IMAD.MOV.U32 R141, RZ, RZ, R99 ;  /* 0x000000ffff8d7224 */ /* 0x000fce00078e0063 */
[----:B------:R-:W-:Y:S05]  /*137f0*/  WARPSYNC.COLLECTIVE R138, `(.L_x_10976) ;  /* 0x000000008a087348 */ /* 0x000fea0003c00000 */
[----:B------:R0:W1:Y:S02]  /*13800*/  SHFL.BFLY P6, R140, R141, R142, R143 ;  /* 0x0c00008e8d8c7389 */ /* 0x00006400000c008f */
[----:B01----:R-:W-:Y:S05]  /*13810*/  ENDCOLLECTIVE ;  /* 0x000000000000791b */ /* 0x003fea0003800000 */
.L_x_10976:
[----:B------:R-:W-:Y:S02]  /*13820*/  IMAD.MOV.U32 R142, RZ, RZ, 0x10 ;  /* 0x00000010ff8e7424 */ /* 0x000fe400078e00ff */
[----:B------:R-:W-:-:S04]  /*13830*/  IMAD.MOV.U32 R122, RZ, RZ, R140 ;  /* 0x000000ffff7a7224 */ /* 0x000fc800078e008c */
[----:B------:R-:W-:-:S05]  /*13840*/  FADD.FTZ R122, R99, R122 ;  /* 0x0000007a637a7221 */ /* 0x000fca0000010000 */
[----:B------:R-:W-:-:S07]  /*13850*/  MOV R141, R122 ;  /* 0x0000007a008d7202 */ /* 0x000fce0000000f00 */
[----:B------:R-:W-:Y:S05]  /*13860*/  WARPSYNC.COLLECTIVE R138, `(.L_x_10977) ;  /* 0x000000008a087348 */ /* 0x000fea0003c00000 */
[----:B------:R0:W1:Y:S02]  /*13870*/  SHFL.BFLY P6, R140, R141, R142, R143 ;  /* 0x0c00008e8d8c7389 */ /* 0x00006400000c008f */
[----:B01----:R-:W-:Y:S05]  /*13880*/  ENDCOLLECTIVE ;  /* 0x000000000000791b */ /* 0x003fea0003800000 */
.L_x_10977:
[----:B------:R-:W-:Y:S01]  /*13890*/  MOV R123, R140 ;  /* 0x0000008c007b7202 */ /* 0x000fe20000000f00 */
[----:B------:R-:W-:Y:S06]  /*138a0*/  BRA `(.L_x_10978) ;  /* 0xffffffec00387947 */ /* 0x000fec000383ffff */
.L_x_10979:
        /* <DEDUP_REMOVED lines=13> */
.L_x_28764:


//--------------------- .text._ZN10layer_norm13ln_fwd_kernelINS_13Kernel_traitsI13__nv_bfloat16S2_fS2_fjLj768ELj1ELj4ELj1ELj16ENS_18Kernel_traits_baseILj768ES2_S2_fS2_fjLj128EEEEELb1ELb1ELb1ELb1EEEvNS_9FwdParamsE --------------------------
	.section	.text._ZN10layer_norm13ln_fwd_kernelINS_13Kernel_traitsI13__nv_bfloat16S2_fS2_fjLj768ELj1ELj4ELj1ELj16ENS_18Kernel_traits_baseILj768ES2_S2_fS2_fjLj128EEEEELb1ELb1ELb1ELb1EEEvNS_9FwdParamsE,"ax",@progbits
	.align	128
        .global         _ZN10layer_norm13ln_fwd_kernelINS_13Kernel_traitsI13__nv_bfloat16S2_fS2_fjLj768ELj1ELj4ELj1ELj16ENS_18Kernel_traits_baseILj768ES2_S2_fS2_fjLj128EEEEELb1ELb1ELb1ELb1EEEvNS_9FwdParamsE
        .type           _ZN10layer_norm13ln_fwd_kernelINS_13Kernel_traitsI13__nv_bfloat16S2_fS2_fjLj768ELj1ELj4ELj1ELj16ENS_18Kernel_traits_baseILj768ES2_S2_fS2_fjLj128EEEEELb1ELb1ELb1ELb1EEEvNS_9FwdParamsE,@function
        .size           _ZN10layer_norm13ln_fwd_kernelINS_13Kernel_traitsI13__nv_bfloat16S2_fS2_fjLj768ELj1ELj4ELj1ELj16ENS_18Kernel_traits_baseILj768ES2_S2_fS2_fjLj128EEEEELb1ELb1ELb1ELb1EEEvNS_9FwdParamsE,(.L_x_28765 - _ZN10layer_norm13ln_fwd_kernelINS_13Kernel_traitsI13__nv_bfloat16S2_fS2_fjLj768ELj1ELj4ELj1ELj16ENS_18Kernel_traits_baseILj768ES2_S2_fS2_fjLj128EEEEELb1ELb1ELb1ELb1EEEvNS_9FwdParamsE)
        .other          _ZN10layer_norm13ln_fwd_kernelINS_13Kernel_traitsI13__nv_bfloat16S2_fS2_fjLj768ELj1ELj4ELj1ELj16ENS_18Kernel_traits_baseILj768ES2_S2_fS2_fjLj128EEEEELb1ELb1ELb1ELb1EEEvNS_9FwdParamsE,@"STO_CUDA_ENTRY STV_DEFAULT"
_ZN10layer_norm13ln_fwd_kernelINS_13Kernel_traitsI13__nv_bfloat16S2_fS2_fjLj768ELj1ELj4ELj1ELj16ENS_18Kernel_traits_baseILj768ES2_S2_fS2_fjLj128EEEEELb1ELb1ELb1ELb1EEEvNS_9FwdParamsE:
.text._ZN10layer_norm13ln_fwd_kernelINS_13Kernel_traitsI13__nv_bfloat16S2_fS2_fjLj768ELj1ELj4ELj1ELj16ENS_18Kernel_traits_baseILj768ES2_S2_fS2_fjLj128EEEEELb1ELb1ELb1ELb1EEEvNS_9FwdParamsE:
        /* <DEDUP_REMOVED lines=64> */
[----:B------:R-:W-:Y:S01]  /*0400*/  IMAD.HI.U32 R3, R2, -0x326172a9, RZ ;  /* 0xcd9e8d5702037827 */ /* 0x000fe200078e00ff */
[----:B------:R-:W-:Y:S01]  /*0410*/  LOP3.LUT R21, R22, UR16, R21, 0x96, !PT ;  /* 0x0000001016157c12 */ /* 0x000fe2000f8e9615 */
[----:B------:R-:W-:Y:S01]  /*0420*/  UIADD3 UR20, UPT, UPT, UR7, 0x32370b8f, URZ ;  /* 0x32370b8f07147890 */ /* 0x000fe2000fffe0ff */
[----:B------:R-:W-:Y:S01]  /*0430*/  @!P0 MOV R118, R112 ;  /* 0x0000007000768202 */ /* 0x000fe20000000f00 */
        /* <DEDUP_REMOVED lines=22> */
[----:B------:R-:W-:Y:S01]  /*05a0*/  UIADD3 UR28, UPT, UPT, UR7, 0x1fd5c5a3, URZ ;  /* 0x1fd5c5a3071c7890 */ /* 0x000fe2000fffe0ff */
[----:B------:R-:W-:Y:S01]  /*05b0*/  @!P0 CS2R R36, SRZ ;  /* 0x0000000000248805 */ /* 0x000fe2000001ff00 */
[----:B------:R-:W-:Y:S01]  /*05c0*/  @P0 IMAD.MOV.U32 R125, RZ, RZ, R121 ;  /* 0x000000ffff7d0224 */ /* 0x000fe200078e0079 */
[----:B------:R-:W-:Y:S01]  /*05d0*/  LOP3.LUT R3, R20, UR19, R3, 0x96, !PT ;  /* 0x0000001314037c12 */ /* 0x000fe2000f8e9603 */
[----:B------:R-:W-:Y:S01]  /*05e0*/  @!P0 IMAD.MOV.U32 R125, RZ, RZ, R121 ;  /* 0x000000ffff7d8224 */ /* 0x000fe200078e0079 */
[----:B------:R-:W-:Y:S01]  /*05f0*/  UIADD3 UR30, UPT, UPT, UR7, -0x24c28bd8, URZ ;  /* 0xdb3d7428071e7890 */ /* 0x000fe2000fffe0ff */
[----:B------:R-:W-:Y:S01]  /*0600*/  @P0 IMAD.MOV.U32 R121, RZ, RZ, R17 ;  /* 0x000000ffff790224 */ /* 0x000fe200078e0011 */
[----:B------:R-:W-:Y:S01]  /*0610*/  @!P0 MOV R121, R17 ;  /* 0x0000001100798202 */ /* 0x000fe20000000f00 */
[----:B------:R-:W-:Y:S01]  /*0620*/  IMAD R17, R2, -0x326172a9, RZ ;  /* 0xcd9e8d5702117824 */ /* 0x000fe200078e02ff */
[----:B------:R-:W-:Y:S01]  /*0630*/  UIADD3 UR29, UPT, UPT, UR6, -0xe443238, URZ ;  /* 0xf1bbcdc8061d7890 */ /* 0x000fe2000fffe0ff */
[----:B------:R-:W-:Y:S01]  /*0640*/  IMAD R23, R0, -0x2daee0ad, RZ ;  /* 0xd2511f5300177824 */ /* 0x000fe200078e02ff */
[----:B------:R-:W-:Y:S01]  /*0650*/  UIADD3 UR31, UPT, UPT, UR6, -0x700cb87f, URZ ;  /* 0x8ff34781061f7890 */ /* 0x000fe2000fffe0ff */
[----:B------:R-:W-:Y:S01]  /*0660*/  IMAD.HI.U32 R2, R3, -0x2daee0ad, RZ ;  /* 0xd2511f5303027827 */ /* 0x000fe200078e00ff */
[----:B------:R-:W-:Y:S01]  /*0670*/  UIADD3 UR32, UPT, UPT, UR7, -0x695add53, URZ ;  /* 0x96a522ad07207890 */ /* 0x000fe2000fffe0ff */
[----:B------:R-:W-:-:S02]  /*0680*/  @!P0 CS2R R42, SRZ ;  /* 0x00000000002a8805 */ /* 0x000fc4000001ff00 */
[----:B------:R-:W-:Y:S01]  /*0690*/  @!P0 CS2R R40, SRZ ;  /* 0x0000000000288805 */ /* 0x000fe2000001ff00 */
[----:B------:R-:W-:Y:S01]  /*06a0*/  IMAD.HI.U32 R0, R21, -0x326172a9, RZ ;  /* 0xcd9e8d5715007827 */ /* 0x000fe200078e00ff */
[----:B------:R-:W-:Y:S01]  /*06b0*/  LOP3.LUT R2, R23, UR22, R2, 0x96, !PT ;  /* 0x0000001617027c12 */ /* 0x000fe2000f8e9602 */
[----:B------:R-:W-:Y:S01]  /*06c0*/  BSSY B0, `(.L_x_10980) ;  /* 0x0001274000007945 */ /* 0x000fe20003800000 */
[----:B------:R-:W-:Y:S01]  /*06d0*/  @P0 MOV R100, R8 ;  /* 0x0000000800640202 */ /* 0x000fe20000000f00 */
[----:B------:R-:W-:Y:S01]  /*06e0*/  @P0 IMAD.MOV.U32 R124, RZ, RZ, R122 ;  /* 0x000000ffff7c0224 */ /* 0x000fe200078e007a */
[----:B------:R-:W-:Y:S01]  /*06f0*/  LOP3.LUT R0, R17, UR21, R0, 0x96, !PT ;  /* 0x0000001511007c12 */ /* 0x000fe2000f8e9600 */
[----:B------:R-:W-:Y:S01]  /*0700*/  @!P0 IMAD.MOV.U32 R124, RZ, RZ, R122 ;  /* 0x000000ffff7c8224 */ /* 0x000fe200078e007a */
[----:B------:R-:W-:Y:S01]  /*0710*/  @P0 MOV R122, R16 ;  /* 0x00000010007a0202 */ /* 0x000fe20000000f00 */
[--C-:B------:R-:W-:Y:S01]  /*0720*/  @P0 IMAD.MOV.U32 R120, RZ, RZ, R18.reuse ;  /* 0x000000ffff780224 */ /* 0x100fe200078e0012 */
[-C--:B------:R-:W-:Y:S01]  /*0730*/  @P0 MOV R97, R11.reuse ;  /* 0x0000000b00610202 */ /* 0x080fe20000000f00 */
[----:B------:R-:W-:Y:S01]  /*0740*/  @!P0 IMAD.MOV.U32 R120, RZ, RZ, R18 ;  /* 0x000000ffff788224 */ /* 0x000fe200078e0012 */
[----:B------:R-:W-:Y:S01]  /*0750*/  @P0 MOV R94, R6 ;  /* 0x00000006005e0202 */ /* 0x000fe20000000f00 */
[----:B------:R-:W-:Y:S01]  /*0760*/  @!P0 IMAD.MOV.U32 R122, RZ, RZ, R16 ;  /* 0x000000ffff7a8224 */ /* 0x000fe200078e0010 */
[----:B------:R-:W-:Y:S01]  /*0770*/  @!P0 MOV R100, R8 ;  /* 0x0000000800648202 */ /* 0x000fe20000000f00 */
[----:B------:R-:W-:Y:S01]  /*0780*/  IMAD R18, R3, -0x2daee0ad, RZ ;  /* 0xd2511f5303127824 */ /* 0x000fe200078e02ff */
[----:B------:R-:W-:Y:S01]  /*0790*/  @!P0 MOV R97, R11 ;  /* 0x0000000b00618202 */ /* 0x000fe20000000f00 */
[----:B------:R-:W-:Y:S01]  /*07a0*/  IMAD R16, R21, -0x326172a9, RZ ;  /* 0xcd9e8d5715107824 */ /* 0x000fe200078e02ff */
[----:B------:R-:W-:Y:S01]  /*07b0*/  @!P0 MOV R94, R6 ;  /* 0x00000006005e8202 */ /* 0x000fe20000000f00 */
[----:B------:R-:W-:Y:S01]  /*07c0*/  IMAD.HI.U32 R3, R2, -0x326172a9, RZ ;  /* 0xcd9e8d5702037827 */ /* 0x000fe200078e00ff */
[----:B------:R-:W-:Y:S01]  /*07d0*/  LOP3.LUT R138, R138, 0x3, RZ, 0xc0, !PT ;  /* 0x000000038a8a7812 */ /* 0x000fe200078ec0ff */
[----:B------:R-:W0:Y:S01]  /*07e0*/  LDCU UR10, c[0x0][0x404] ;  /* 0x00008080ff0a77ac */ /* 0x000e220008000800 */
[----:B------:R-:W-:Y:S01]  /*07f0*/  PRMT R92, R43, 0x7632, R92 ;  /* 0x000076322b5c7816 */ /* 0x000fe2000000005c */
[----:B------:R-:W-:Y:S01]  /*0800*/  IMAD.HI.U32 R17, R0, -0x2daee0ad, RZ ;  /* 0xd2511f5300117827 */ /* 0x000fe200078e00ff */
[----:B------:R-:W-:Y:S01]  /*0810*/  LOP3.LUT R3, R16, UR23, R3, 0x96, !PT ;  /* 0x0000001710037c12 */ /* 0x000fe2000f8e9603 */
[----:B------:R-:W1:Y:S01]  /*0820*/  LDCU.U8 UR11, c[0x0][0x410] ;  /* 0x00008200ff0b77ac */ /* 0x000e620008000000 */
        /* <DEDUP_REMOVED lines=17> */
[----:B------:R-:W-:Y:S01]  /*0940*/  @P0 IMAD.MOV.U32 R116, RZ, RZ, R114 ;  /* 0x000000ffff740224 */ /* 0x000fe200078e0072 */
[----:B------:R-:W-:Y:S01]  /*0950*/  LOP3.LUT R0, R19, UR25, R0, 0x96, !PT ;  /* 0x0000001913007c12 */ /* 0x000fe2000f8e9600 */
[----:B------:R-:W-:Y:S01]  /*0960*/  @P0 IMAD.MOV.U32 R117, RZ, RZ, R113 ;  /* 0x000000ffff750224 */ /* 0x000fe200078e0071 */
[----:B------:R-:W-:Y:S01]  /*0970*/  @!P0 MOV R117, R113 ;  /* 0x0000007100758202 */ /* 0x000fe20000000f00 */
[----:B------:R-:W-:Y:S01]  /*0980*/  @!P0 IMAD.MOV.U32 R116, RZ, RZ, R114 ;  /* 0x000000ffff748224 */ /* 0x000fe200078e0072 */
[-C--:B------:R-:W-:Y:S01]  /*0990*/  @P0 MOV R113, R13.reuse ;  /* 0x0000000d00710202 */ /* 0x080fe20000000f00 */
[----:B------:R-:W-:Y:S01]  /*09a0*/  @P0 IMAD.MOV.U32 R112, RZ, RZ, R14 ;  /* 0x000000ffff700224 */ /* 0x000fe200078e000e */
[----:B------:R-:W-:Y:S01]  /*09b0*/  @!P0 MOV R113, R13 ;  /* 0x0000000d00718202 */ /* 0x000fe20000000f00 */
[----:B------:R-:W-:Y:S01]  /*09c0*/  @P0 IMAD.MOV.U32 R114, RZ, RZ, R12 ;  /* 0x000000ffff720224 */ /* 0x000fe200078e000c */
        /* <DEDUP_REMOVED lines=11> */
[----:B------:R-:W4:Y:S01]  /*0a80*/  LDCU.64 UR4, c[0x0][0x3a0] ;  /* 0x00007400ff0477ac */ /* 0x000f220008000a00 */
[----:B------:R-:W-:Y:S01]  /*0a90*/  PRMT R28, R35, 0x7632, R28 ;  /* 0x00007632231c7816 */ /* 0x000fe2000000001c */
[----:B------:R-:W-:Y:S01]  /*0aa0*/  IMAD.HI.U32 R13, R0, -0x2daee0ad, RZ ;  /* 0xd2511f53000d7827 */ /* 0x000fe200078e00ff */
[----:B------:R-:W-:-:S02]  /*0ab0*/  LOP3.LUT R3, R12, UR27, R3, 0x96, !PT ;  /* 0x0000001b0c037c12 */ /* 0x000fc4000f8e9603 */
[----:B------:R-:W-:Y:S01]  /*0ac0*/  PRMT R27, R123, 0x7632, R27 ;  /* 0x000076327b1b7816 */ /* 0x000fe2000000001b */
[----:B------:R-:W-:Y:S01]  /*0ad0*/  @P0 IMAD.MOV.U32 R99, RZ, RZ, R9 ;  /* 0x000000ffff630224 */ /* 0x000fe200078e0009 */
[----:B------:R-:W-:Y:S01]  /*0ae0*/  LOP3.LUT R13, R14, UR28, R13, 0x96, !PT ;  /* 0x0000001c0e0d7c12 */ /* 0x000fe2000f8e960d */
        /* <DEDUP_REMOVED lines=18> */
[----:B------:R-:W-:Y:S01]  /*0c10*/  @P0 IMAD.MOV.U32 R98, RZ, RZ, R10 ;  /* 0x000000ffff620224 */ /* 0x000fe200078e000a */
[----:B------:R-:W-:Y:S01]  /*0c20*/  PRMT R16, R101, 0x7632, R16 ;  /* 0x0000763265107816 */ /* 0x000fe20000000010 */
[----:B------:R-:W-:Y:S01]  /*0c30*/  @!P0 IMAD.MOV.U32 R96, RZ, RZ, R4 ;  /* 0x000000ffff608224 */ /* 0x000fe200078e0004 */
[----:B------:R-:W-:Y:S01]  /*0c40*/  PRMT R15, R112, 0x7632, R15 ;  /* 0x00007632700f7816 */ /* 0x000fe2000000000f */
[----:B------:R-:W-:Y:S01]  /*0c50*/  @P0 IMAD.MOV.U32 R95, RZ, RZ, R5 ;  /* 0x000000ffff5f0224 */ /* 0x000fe200078e0005 */
[----:B------:R-:W-:Y:S01]  /*0c60*/  PRMT R14, R113, 0x7632, R14 ;  /* 0x00007632710e7816 */ /* 0x000fe2000000000e */
[----:B------:R-:W-:Y:S01]  /*0c70*/  @P0 IMAD.MOV.U32 R93, RZ, RZ, R7 ;  /* 0x000000ffff5d0224 */ /* 0x000fe200078e0007 */
[----:B------:R-:W-:Y:S01]  /*0c80*/  PRMT R17, R96, 0x7632, R17 ;  /* 0x0000763260117816 */ /* 0x000fe20000000011 */
[----:B------:R-:W-:Y:S01]  /*0c90*/  IMAD R13, R13, -0x326172a9, RZ ;  /* 0xcd9e8d570d0d7824 */ /* 0x000fe200078e02ff */
[----:B------:R-:W-:Y:S01]  /*0ca0*/  PRMT R12, R119, 0x7632, R12 ;  /* 0x00007632770c7816 */ /* 0x000fe2000000000c */
        /* <DEDUP_REMOVED lines=10> */
[----:B------:R-:W-:Y:S01]  /*0d50*/  @!P0 IMAD.MOV.U32 R95, RZ, RZ, R5 ;  /* 0x000000ffff5f8224 */ /* 0x000fe200078e0005 */
[----:B------:R-:W-:Y:S01]  /*0d60*/  LOP3.LUT R111, R4, UR32, R111, 0x96, !PT ;  /* 0x00000020046f7c12 */ /* 0x000fe2000f8e966f */
[----:B------:R-:W-:-:S02]  /*0d70*/  @!P0 IMAD.MOV.U32 R93, RZ, RZ, R7 ;  /* 0x000000ffff5d8224 */ /* 0x000fc400078e0007 */
[----:B------:R-:W-:Y:S01]  /*0d80*/  IMAD.MOV.U32 R8, RZ, RZ, RZ ;  /* 0x000000ffff087224 */ /* 0x000fe200078e00ff */
[----:B------:R-:W-:Y:S01]  /*0d90*/  PRMT R18, R95, 0x7632, R18 ;  /* 0x000076325f127816 */ /* 0x000fe20000000012 */
[----:B------:R-:W-:Y:S01]  /*0da0*/  IMAD R136, R0, -0x2daee0ad, RZ ;  /* 0xd2511f5300887824 */ /* 0x000fe200078e02ff */
[----:B------:R-:W-:Y:S01]  /*0db0*/  PRMT R20, R93, 0x7632, R20 ;  /* 0x000076325d147816 */ /* 0x000fe20000000014 */
[----:B01234-:R-:W-:-:S07]  /*0dc0*/  IMAD R134, R2, -0x326172a9, RZ ;  /* 0xcd9e8d5702867824 */ /* 0x01ffce00078e02ff */
.L_x_11323:
[----:B0-----:R-:W0:Y:S08]  /*0dd0*/  LDC.64 R56, c[0x0][0x3f0] ;  /* 0x0000fc00ff387b82 */ /* 0x001e300000000a00 */
[----:B------:R-:W1:Y:S01]  /*0de0*/  LDC R133, c[0x0][0x388] ;  /* 0x0000e200ff857b82 */ /* 0x000e620000000800 */
[----:B0-----:R-:W-:-:S05]  /*0df0*/  IMAD.WIDE R60, R130, 0x4, R56 ;  /* 0x00000004823c7825 */ /* 0x001fca00078e0238 */
[----:B------:R-:W2:Y:S01]  /*0e00*/  LDG.E R108, desc[UR8][R60.64] ;  /* 0x000000083c6c7981 */ /* 0x000ea2000c1e1900 */
[----:B------:R-:W-:Y:S01]  /*0e10*/  IMAD.MOV.U32 R109, RZ, RZ, RZ ;  /* 0x000000ffff6d7224 */ /* 0x000fe200078e00ff */
        /* <DEDUP_REMOVED lines=27> */
[----:B------:R0:W5:Y:S01]  /*0fd0*/  LDG.E.128 R52, desc[UR8][R58.64+0x10] ;  /* 0x000010083a347981 */ /* 0x000162000c1e1d00 */
[----:B------:R-:W-:Y:S01]  /*0fe0*/  ISETP.GT.AND P2, PT, R108, RZ, PT ;  /* 0x000000ff6c00720c */ /* 0x000fe20003f44270 */
[----:B------:R-:W-:-:S12]  /*0ff0*/  BSSY.RECONVERGENT B2, `(.L_x_10983) ;  /* 0x0000059000027945 */ /* 0x000fd80003800200 */
[----:B------:R-:W-:Y:S01]  /*1000*/  @!P2 IMAD.MOV.U32 R76, RZ, RZ, R136 ;  /* 0x000000ffff4ca224 */ /* 0x000fe200078e0088 */
[----:B------:R-:W-:Y:S01]  /*1010*/  @!P2 MOV R60, R138 ;  /* 0x0000008a003ca202 */ /* 0x000fe20000000f00 */
[----:B--2---:R-:W-:Y:S01]  /*1020*/  @!P2 IMAD.MOV.U32 R56, RZ, RZ, R48 ;  /* 0x000000ffff38a224 */ /* 0x004fe200078e0030 */
        /* <DEDUP_REMOVED lines=17> */
.L_x_10987:
        /* <DEDUP_REMOVED lines=13> */
.L_x_10989:
[----:B------:R-:W-:Y:S05]  /*1210*/  BSYNC.RECONVERGENT B4 ;  /* 0x0000000000047941 */ /* 0x000fea0003800200 */
.L_x_10988:
        /* <DEDUP_REMOVED lines=42> */
.L_x_10986:
[----:B------:R-:W-:Y:S05]  /*14c0*/  BSYNC.RECONVERGENT B3 ;  /* 0x0000000000037941 */ /* 0x000fea0003800200 */
.L_x_10985:
        /* <DEDUP_REMOVED lines=11> */
.L_x_10984:
[----:B------:R-:W-:Y:S05]  /*1580*/  BSYNC.RECONVERGENT B2 ;  /* 0x0000000000027941 */ /* 0x000fea0003800200 */
.L_x_10983:
        /* <DEDUP_REMOVED lines=17> */
.L_x_10994:
        /* <DEDUP_REMOVED lines=13> */
.L_x_10996:
[----:B------:R-:W-:Y:S05]  /*1770*/  BSYNC.RECONVERGENT B4 ;  /* 0x0000000000047941 */ /* 0x000fea0003800200 */
.L_x_10995:
        /* <DEDUP_REMOVED lines=43> */
.L_x_10993:
[----:B------:R-:W-:Y:S05]  /*1a30*/  BSYNC.RECONVERGENT B3 ;  /* 0x0000000000037941 */ /* 0x000fea0003800200 */
.L_x_10992:
        /* <DEDUP_REMOVED lines=11> */
.L_x_10991:
[----:B------:R-:W-:Y:S05]  /*1af0*/  BSYNC.RECONVERGENT B2 ;  /* 0x0000000000027941 */ /* 0x000fea0003800200 */
.L_x_10990:
        /* <DEDUP_REMOVED lines=17> */
.L_x_11001:
        /* <DEDUP_REMOVED lines=13> */
.L_x_11003:
[----:B------:R-:W-:Y:S05]  /*1ce0*/  BSYNC.RECONVERGENT B4 ;  /* 0x0000000000047941 */ /* 0x000fea0003800200 */
.L_x_11002:
        /* <DEDUP_REMOVED lines=43> */
.L_x_11000:
[----:B------:R-:W-:Y:S05]  /*1fa0*/  BSYNC.RECONVERGENT B3 ;  /* 0x0000000000037941 */ /* 0x000fea0003800200 */
.L_x_10999:
        /* <DEDUP_REMOVED lines=11> */
.L_x_10998:
[----:B------:R-:W-:Y:S05]  /*2060*/  BSYNC.RECONVERGENT B2 ;  /* 0x0000000000027941 */ /* 0x000fea0003800200 */
.L_x_10997:
        /* <DEDUP_REMOVED lines=17> */
.L_x_11008:
        /* <DEDUP_REMOVED lines=13> */
.L_x_11010:
[----:B------:R-:W-:Y:S05]  /*2250*/  BSYNC.RECONVERGENT B4 ;  /* 0x0000000000047941 */ /* 0x000fea0003800200 */
.L_x_11009:
        /* <DEDUP_REMOVED lines=43> */
.L_x_11007:
[----:B------:R-:W-:Y:S05]  /*2510*/  BSYNC.RECONVERGENT B3 ;  /* 0x0000000000037941 */ /* 0x000fea0003800200 */
.L_x_11006:
        /* <DEDUP_REMOVED lines=11> */
.L_x_11005:
[----:B------:R-:W-:Y:S05]  /*25d0*/  BSYNC.RECONVERGENT B2 ;  /* 0x0000000000027941 */ /* 0x000fea0003800200 */
.L_x_11004:
        /* <DEDUP_REMOVED lines=17> */
.L_x_11015:
        /* <DEDUP_REMOVED lines=13> */
.L_x_11017:
[----:B------:R-:W-:Y:S05]  /*27c0*/  BSYNC.RECONVERGENT B4 ;  /* 0x0000000000047941 */ /* 0x000fea0003800200 */
.L_x_11016:
        /* <DEDUP_REMOVED lines=43> */
.L_x_11014:
[----:B------:R-:W-:Y:S05]  /*2a80*/  BSYNC.RECONVERGENT B3 ;  /* 0x0000000000037941 */ /* 0x000fea0003800200 */
.L_x_11013:
        /* <DEDUP_REMOVED lines=11> */
.L_x_11012:
[----:B------:R-:W-:Y:S05]  /*2b40*/  BSYNC.RECONVERGENT B2 ;  /* 0x0000000000027941 */ /* 0x000fea0003800200 */
.L_x_11011:
        /* <DEDUP_REMOVED lines=17> */
.L_x_11022:
        /* <DEDUP_REMOVED lines=13> */
.L_x_11024:
[----:B------:R-:W-:Y:S05]  /*2d30*/  BSYNC.RECONVERGENT B4 ;  /* 0x0000000000047941 */ /* 0x000fea0003800200 */
.L_x_11023:
        /* <DEDUP_REMOVED lines=43> */
.L_x_11021:
[----:B------:R-:W-:Y:S05]  /*2ff0*/  BSYNC.RECONVERGENT B3 ;  /* 0x0000000000037941 */ /* 0x000fea0003800200 */
.L_x_11020:
        /* <DEDUP_REMOVED lines=11> */
.L_x_11019:
[----:B------:R-:W-:Y:S05]  /*30b0*/  BSYNC.RECONVERGENT B2 ;  /* 0x0000000000027941 */ /* 0x000fea0003800200 */
.L_x_11018:
        /* <DEDUP_REMOVED lines=17> */
.L_x_11029:
        /* <DEDUP_REMOVED lines=13> */
.L_x_11031:
[----:B------:R-:W-:Y:S05]  /*32a0*/  BSYNC.RECONVERGENT B4 ;  /* 0x0000000000047941 */ /* 0x000fea0003800200 */
.L_x_11030:
        /* <DEDUP_REMOVED lines=43> */
.L_x_11028:
[----:B------:R-:W-:Y:S05]  /*3560*/  BSYNC.RECONVERGENT B3 ;  /* 0x0000000000037941 */ /* 0x000fea0003800200 */
.L_x_11027:
        /* <DEDUP_REMOVED lines=11> */
.L_x_11026:
[----:B------:R-:W-:Y:S05]  /*3620*/  BSYNC.RECONVERGENT B2 ;  /* 0x0000000000027941 */ /* 0x000fea0003800200 */
.L_x_11025:
        /* <DEDUP_REMOVED lines=16> */
.L_x_11035:
        /* <DEDUP_REMOVED lines=13> */
.L_x_11037:
[----:B------:R-:W-:Y:S05]  /*3800*/  BSYNC.RECONVERGENT B3 ;  /* 0x0000000000037941 */ /* 0x000fea0003800200 */
.L_x_11036:
        /* <DEDUP_REMOVED lines=43> */
.L_x_11034:
[----:B------:R-:W-:Y:S05]  /*3ac0*/  BSYNC.RECONVERGENT B2 ;  /* 0x0000000000027941 */ /* 0x000fea0003800200 */
.L_x_11033:
[----:B------:R-:W-:Y:S01]  /*3ad0*/  I2FP.F32.U32 R63, R63 ;  /* 0x0000003f003f7245 */ /* 0x000fe20000201000 */
[----:B------:R-:W-:Y:S02]  /*3ae0*/  IMAD.MOV.U32 R64, RZ, RZ, 0x2f800000 ;  /* 0x2f800000ff407424 */ /* 0x000fe400078e00ff */
        /* <DEDUP_REMOVED lines=10> */
.L_x_10982:
        /* <DEDUP_REMOVED lines=21> */
.L_x_11042:
        /* <DEDUP_REMOVED lines=13> */
.L_x_11044:
[----:B------:R-:W-:Y:S05]  /*3db0*/  BSYNC.RECONVERGENT B4 ;  /* 0x0000000000047941 */ /* 0x000fea0003800200 */
.L_x_11043:
        /* <DEDUP_REMOVED lines=42> */
.L_x_11041:
[----:B------:R-:W-:Y:S05]  /*4060*/  BSYNC.RECONVERGENT B3 ;  /* 0x0000000000037941 */ /* 0x000fea0003800200 */
.L_x_11040:
[----:B------:R-:W-:Y:S01]  /*4070*/  I2FP.F32.U32 R7, R7 ;  /* 0x0000000700077245 */ /* 0x000fe20000201000 */
[----:B------:R-:W-:Y:S01]  /*4080*/  IMAD.MOV.U32 R56, RZ, RZ, 0x2f800000 ;  /* 0x2f800000ff387424 */ /* 0x000fe200078e00ff */
        /* <DEDUP_REMOVED lines=9> */
.L_x_11039:
[----:B------:R-:W-:Y:S05]  /*4120*/  BSYNC.RECONVERGENT B2 ;  /* 0x0000000000027941 */ /* 0x000fea0003800200 */
.L_x_11038:
        /* <DEDUP_REMOVED lines=17> */
.L_x_11049:
        /* <DEDUP_REMOVED lines=13> */
.L_x_11051:
[----:B------:R-:W-:Y:S05]  /*4310*/  BSYNC.RECONVERGENT B4 ;  /* 0x0000000000047941 */ /* 0x000fea0003800200 */
.L_x_11050:
        /* <DEDUP_REMOVED lines=43> */
.L_x_11048:
[----:B------:R-:W-:Y:S05]  /*45d0*/  BSYNC.RECONVERGENT B3 ;  /* 0x0000000000037941 */ /* 0x000fea0003800200 */
.L_x_11047:
        /* <DEDUP_REMOVED lines=10> */
[----:B------:R-:W-:-:S07]  /*4680*/  FMUL.FTZ R57, R57, R58 ;  /* 0x0000003a39397220 */ /* 0x000fce0000410000 */
.L_x_11046:
[----:B------:R-:W-:Y:S05]  /*4690*/  BSYNC.RECONVERGENT B2 ;  /* 0x0000000000027941 */ /* 0x000fea0003800200 */
.L_x_11045:
        /* <DEDUP_REMOVED lines=17> */
.L_x_11056:
        /* <DEDUP_REMOVED lines=13> */
.L_x_11058:
[----:B------:R-:W-:Y:S05]  /*4880*/  BSYNC.RECONVERGENT B4 ;  /* 0x0000000000047941 */ /* 0x000fea0003800200 */
.L_x_11057:
        /* <DEDUP_REMOVED lines=43> */
.L_x_11055:
[----:B------:R-:W-:Y:S05]  /*4b40*/  BSYNC.RECONVERGENT B3 ;  /* 0x0000000000037941 */ /* 0x000fea0003800200 */
.L_x_11054:
        /* <DEDUP_REMOVED lines=11> */
.L_x_11053:
[----:B------:R-:W-:Y:S05]  /*4c00*/  BSYNC.RECONVERGENT B2 ;  /* 0x0000000000027941 */ /* 0x000fea0003800200 */
.L_x_11052:
        /* <DEDUP_REMOVED lines=17> */
.L_x_11063:
        /* <DEDUP_REMOVED lines=13> */
.L_x_11065:
[----:B------:R-:W-:Y:S05]  /*4df0*/  BSYNC.RECONVERGENT B4 ;  /* 0x0000000000047941 */ /* 0x000fea0003800200 */
.L_x_11064:
        /* <DEDUP_REMOVED lines=43> */
.L_x_11062:
[----:B------:R-:W-:Y:S05]  /*50b0*/  BSYNC.RECONVERGENT B3 ;  /* 0x0000000000037941 */ /* 0x000fea0003800200 */
.L_x_11061:
        /* <DEDUP_REMOVED lines=11> */
.L_x_11060:
[----:B------:R-:W-:Y:S05]  /*5170*/  BSYNC.RECONVERGENT B2 ;  /* 0x0000000000027941 */ /* 0x000fea0003800200 */
.L_x_11059:
        /* <DEDUP_REMOVED lines=17> */
.L_x_11070:
        /* <DEDUP_REMOVED lines=13> */
.L_x_11072:
[----:B------:R-:W-:Y:S05]  /*5360*/  BSYNC.RECONVERGENT B4 ;  /* 0x0000000000047941 */ /* 0x000fea0003800200 */
.L_x_11071:
        /* <DEDUP_REMOVED lines=43> */
.L_x_11069:
[----:B------:R-:W-:Y:S05]  /*5620*/  BSYNC.RECONVERGENT B3 ;  /* 0x0000000000037941 */ /* 0x000fea0003800200 */
.L_x_11068:
        /* <DEDUP_REMOVED lines=11> */
.L_x_11067:
[----:B------:R-:W-:Y:S05]  /*56e0*/  BSYNC.RECONVERGENT B2 ;  /* 0x0000000000027941 */ /* 0x000fea0003800200 */
.L_x_11066:
        /* <DEDUP_REMOVED lines=17> */
.L_x_11077:
        /* <DEDUP_REMOVED lines=13> */
.L_x_11079:
[----:B------:R-:W-:Y:S05]  /*58d0*/  BSYNC.RECONVERGENT B4 ;  /* 0x0000000000047941 */ /* 0x000fea0003800200 */
.L_x_11078:
        /* <DEDUP_REMOVED lines=43> */
.L_x_11076:
[----:B------:R-:W-:Y:S05]  /*5b90*/  BSYNC.RECONVERGENT B3 ;  /* 0x0000000000037941 */ /* 0x000fea0003800200 */
.L_x_11075:
        /* <DEDUP_REMOVED lines=11> */
.L_x_11074:
[----:B------:R-:W-:Y:S05]  /*5c50*/  BSYNC.RECONVERGENT B2 ;  /* 0x0000000000027941 */ /* 0x000fea0003800200 */
.L_x_11073:
        /* <DEDUP_REMOVED lines=17> */
.L_x_11084:
        /* <DEDUP_REMOVED lines=13> */
.L_x_11086:
[----:B------:R-:W-:Y:S05]  /*5e40*/  BSYNC.RECONVERGENT B4 ;  /* 0x0000000000047941 */ /* 0x000fea0003800200 */
.L_x_11085:
        /* <DEDUP_REMOVED lines=43> */
.L_x_11083:
[----:B------:R-:W-:Y:S05]  /*6100*/  BSYNC.RECONVERGENT B3 ;  /* 0x0000000000037941 */ /* 0x000fea0003800200 */
.L_x_11082:
        /* <DEDUP_REMOVED lines=11> */
.L_x_11081:
[----:B------:R-:W-:Y:S05]  /*61c0*/  BSYNC.RECONVERGENT B2 ;  /* 0x0000000000027941 */ /* 0x000fea0003800200 */
.L_x_11080:
        /* <DEDUP_REMOVED lines=16> */
.L_x_11089:
        /* <DEDUP_REMOVED lines=13> */
.L_x_11091:
[----:B------:R-:W-:Y:S05]  /*63a0*/  BSYNC.RECONVERGENT B3 ;  /* 0x0000000000037941 */ /* 0x000fea0003800200 */
.L_x_11090:
        /* <DEDUP_REMOVED lines=43> */
.L_x_11088:
[----:B------:R-:W-:Y:S05]  /*6660*/  BSYNC.RECONVERGENT B2 ;  /* 0x0000000000027941 */ /* 0x000fea0003800200 */
.L_x_11087:
        /* <DEDUP_REMOVED lines=11> */
.L_x_11032:
[----:B------:R-:W-:Y:S05]  /*6720*/  BSYNC.RECONVERGENT B1 ;  /* 0x0000000000017941 */ /* 0x000fea0003800200 */
.L_x_10981:
[----:B------:R-:W0:Y:S01]  /*6730*/  LDC.64 R106, c[0x0][0x3a8] ;  /* 0x0000ea00ff6a7b82 */ /* 0x000e220000000a00 */
[----:B------:R-:W-:Y:S01]  /*6740*/  @P1 IADD3 R71, PT, PT, R109, 0x20, RZ ;  /* 0x000000206d471810 */ /* 0x000fe20007ffe0ff */
[C---:B------:R-:W-:Y:S01]  /*6750*/  @P0 VIADD R73, R139.reuse, 0x20 ;  /* 0x000000208b490836 */ /* 0x040fe20000000000 */
[----:B------:R-:W-:Y:S05]  /*6760*/  BSSY.RECONVERGENT B1, `(.L_x_11092) ;  /* 0x000001d000017945 */ /* 0x000fea0003800200 */
[----:B------:R-:W1:Y:S08]  /*6770*/  @P1 LDC.64 R68, c[0x0][0x390] ;  /* 0x0000e400ff441b82 */ /* 0x000e700000000a00 */
[----:B------:R-:W2:Y:S01]  /*6780*/  @P0 LDC.64 R66, c[0x0][0x3a0] ;  /* 0x0000e800ff420b82 */ /* 0x000ea20000000a00 */
[----:B0-----:R-:W-:-:S05]  /*6790*/  IMAD.WIDE.U32 R64, R139, 0x20, R106 ;  /* 0x000000208b407825 */ /* 0x001fca00078e006a */
[----:B------:R0:W-:Y:S01]  /*67a0*/  STG.E.128 desc[UR8][R64.64], R56 ;  /* 0x0000003840007986 */ /* 0x0001e2000c101d08 */
[----:B-1----:R-:W-:-:S03]  /*67b0*/  @P1 IMAD.WIDE.U32 R68, R71, 0x10, R68 ;  /* 0x0000001047441825 */ /* 0x002fc600078e0044 */
[----:B------:R0:W-:Y:S01]  /*67c0*/  STG.E.128 desc[UR8][R64.64+0x10], R60 ;  /* 0x0000103c40007986 */ /* 0x0001e2000c101d08 */
[----:B--2---:R-:W-:Y:S01]  /*67d0*/  @P0 IMAD.WIDE.U32 R66, R73, 0x20, R66 ;  /* 0x0000002049420825 */ /* 0x004fe200078e0042 */
[----:B------:R-:W-:Y:S06]  /*67e0*/  @!P1 BRA `(.L_x_11093) ;  /* 0x0000000000509947 */ /* 0x000fec0003800000 */
        /* <DEDUP_REMOVED lines=20> */
.L_x_11093:
[----:B------:R-:W-:Y:S05]  /*6930*/  BSYNC.RECONVERGENT B1 ;  /* 0x0000000000017941 */ /* 0x000fea0003800200 */
.L_x_11092:
[----:B------:R2:W5:Y:S04]  /*6940*/  @P1 LDG.E.128 R44, desc[UR8][R68.64] ;  /* 0x00000008442c1981 */ /* 0x000568000c1e1d00 */
        /* <DEDUP_REMOVED lines=8> */
[----:B01---5:R-:W-:-:S08]  /*69d0*/  IMAD.MOV.U32 R64, RZ, RZ, R48 ;  /* 0x000000ffff407224 */ /* 0x023fd000078e0030 */
        /* <DEDUP_REMOVED lines=17> */
.L_x_11100:
        /* <DEDUP_REMOVED lines=13> */
.L_x_11102:
[----:B------:R-:W-:Y:S05]  /*6bc0*/  BSYNC.RECONVERGENT B4 ;  /* 0x0000000000047941 */ /* 0x000fea0003800200 */
.L_x_11101:
        /* <DEDUP_REMOVED lines=43> */
.L_x_11099:
[----:B------:R-:W-:Y:S05]  /*6e80*/  BSYNC.RECONVERGENT B3 ;  /* 0x0000000000037941 */ /* 0x000fea0003800200 */
.L_x_11098:
        /* <DEDUP_REMOVED lines=11> */
.L_x_11097:
[----:B------:R-:W-:Y:S05]  /*6f40*/  BSYNC.RECONVERGENT B2 ;  /* 0x0000000000027941 */ /* 0x000fea0003800200 */
.L_x_11096:
        /* <DEDUP_REMOVED lines=17> */
.L_x_11107:
        /* <DEDUP_REMOVED lines=13> */
.L_x_11109:
[----:B------:R-:W-:Y:S05]  /*7130*/  BSYNC.RECONVERGENT B4 ;  /* 0x0000000000047941 */ /* 0x000fea0003800200 */
.L_x_11108:
        /* <DEDUP_REMOVED lines=43> */
.L_x_11106:
[----:B------:R-:W-:Y:S05]  /*73f0*/  BSYNC.RECONVERGENT B3 ;  /* 0x0000000000037941 */ /* 0x000fea0003800200 */
.L_x_11105:
[----:B------:R-:W-:Y:S01]  /*7400*/  PRMT R65, R44, 0x7632, R65 ;  /* 0x000076322c417816 */ /* 0x000fe20000000041 */
[----:B------:R-:W-:Y:S01]  /*7410*/  HFMA2 R69, -RZ, RZ, 0.1171875, 0 ;  /* 0x2f800000ff457431 */ /* 0x000fe200000001ff */
[----:B------:R-:W-:Y:S01]  /*7420*/  I2FP.F32.U32 R6, R6 ;  /* 0x0000000600067245 */ /* 0x000fe20000201000 */
[----:B------:R-:W-:Y:S02]  /*7430*/  IMAD.U32 R68, R13, 0x10000, RZ ;  /* 0x000100000d447824 */ /* 0x000fe400078e00ff */
        /* <DEDUP_REMOVED lines=8> */
.L_x_11104:
[----:B------:R-:W-:Y:S05]  /*74c0*/  BSYNC.RECONVERGENT B2 ;  /* 0x0000000000027941 */ /* 0x000fea0003800200 */
.L_x_11103:
        /* <DEDUP_REMOVED lines=17> */
.L_x_11114:
        /* <DEDUP_REMOVED lines=13> */
.L_x_11116:
[----:B------:R-:W-:Y:S05]  /*76b0*/  BSYNC.RECONVERGENT B4 ;  /* 0x0000000000047941 */ /* 0x000fea0003800200 */
.L_x_11115:
        /* <DEDUP_REMOVED lines=43> */
.L_x_11113:
[----:B------:R-:W-:Y:S05]  /*7970*/  BSYNC.RECONVERGENT B3 ;  /* 0x0000000000037941 */ /* 0x000fea0003800200 */
.L_x_11112:
        /* <DEDUP_REMOVED lines=11> */
.L_x_11111:
[----:B------:R-:W-:Y:S05]  /*7a30*/  BSYNC.RECONVERGENT B2 ;  /* 0x0000000000027941 */ /* 0x000fea0003800200 */
.L_x_11110:
        /* <DEDUP_REMOVED lines=17> */
.L_x_11121:
        /* <DEDUP_REMOVED lines=13> */
.L_x_11123:
[----:B------:R-:W-:Y:S05]  /*7c20*/  BSYNC.RECONVERGENT B4 ;  /* 0x0000000000047941 */ /* 0x000fea0003800200 */
.L_x_11122:
        /* <DEDUP_REMOVED lines=43> */
.L_x_11120:
[----:B------:R-:W-:Y:S05]  /*7ee0*/  BSYNC.RECONVERGENT B3 ;  /* 0x0000000000037941 */ /* 0x000fea0003800200 */
.L_x_11119:
[----:B------:R-:W-:Y:S01]  /*7ef0*/  PRMT R67, R45, 0x7632, R67 ;  /* 0x000076322d437816 */ /* 0x000fe20000000043 */
        /* <DEDUP_REMOVED lines=11> */
.L_x_11118:
[----:B------:R-:W-:Y:S05]  /*7fb0*/  BSYNC.RECONVERGENT B2 ;  /* 0x0000000000027941 */ /* 0x000fea0003800200 */
.L_x_11117:
        /* <DEDUP_REMOVED lines=17> */
.L_x_11128:
        /* <DEDUP_REMOVED lines=13> */
.L_x_11130:
[----:B------:R-:W-:Y:S05]  /*81a0*/  BSYNC.RECONVERGENT B4 ;  /* 0x0000000000047941 */ /* 0x000fea0003800200 */
.L_x_11129:
        /* <DEDUP_REMOVED lines=43> */
.L_x_11127:
[----:B------:R-:W-:Y:S05]  /*8460*/  BSYNC.RECONVERGENT B3 ;  /* 0x0000000000037941 */ /* 0x000fea0003800200 */
.L_x_11126:
        /* <DEDUP_REMOVED lines=11> */
.L_x_11125:
[----:B------:R-:W-:Y:S05]  /*8520*/  BSYNC.RECONVERGENT B2 ;  /* 0x0000000000027941 */ /* 0x000fea0003800200 */
.L_x_11124:
        /* <DEDUP_REMOVED lines=17> */
.L_x_11135:
        /* <DEDUP_REMOVED lines=13> */
.L_x_11137:
[----:B------:R-:W-:Y:S05]  /*8710*/  BSYNC.RECONVERGENT B4 ;  /* 0x0000000000047941 */ /* 0x000fea0003800200 */
.L_x_11136:
        /* <DEDUP_REMOVED lines=43> */
.L_x_11134:
[----:B------:R-:W-:Y:S05]  /*89d0*/  BSYNC.RECONVERGENT B3 ;  /* 0x0000000000037941 */ /* 0x000fea0003800200 */
.L_x_11133:
        /* <DEDUP_REMOVED lines=12> */
.L_x_11132:
[----:B------:R-:W-:Y:S05]  /*8aa0*/  BSYNC.RECONVERGENT B2 ;  /* 0x0000000000027941 */ /* 0x000fea0003800200 */
.L_x_11131:
        /* <DEDUP_REMOVED lines=17> */
.L_x_11142:
        /* <DEDUP_REMOVED lines=13> */
.L_x_11144:
[----:B------:R-:W-:Y:S05]  /*8c90*/  BSYNC.RECONVERGENT B4 ;  /* 0x0000000000047941 */ /* 0x000fea0003800200 */
.L_x_11143:
        /* <DEDUP_REMOVED lines=43> */
.L_x_11141:
[----:B------:R-:W-:Y:S05]  /*8f50*/  BSYNC.RECONVERGENT B3 ;  /* 0x0000000000037941 */ /* 0x000fea0003800200 */
.L_x_11140:
[----:B------:R-:W-:Y:S01]  /*8f60*/  I2FP.F32.U32 R0, R0 ;  /* 0x0000000000007245 */ /* 0x000fe20000201000 */
[----:B------:R-:W-:Y:S02]  /*8f70*/  HFMA2 R71, -RZ, RZ, 0.1171875, 0 ;  /* 0x2f800000ff477431 */ /* 0x000fe400000001ff */
[----:B------:R-:W-:-:S03]  /*8f80*/  IMAD.U32 R70, R47, 0x10000, RZ ;  /* 0x000100002f467824 */ /* 0x000fc600078e00ff */
        /* <DEDUP_REMOVED lines=8> */
.L_x_11139:
[----:B------:R-:W-:Y:S05]  /*9010*/  BSYNC.RECONVERGENT B2 ;  /* 0x0000000000027941 */ /* 0x000fea0003800200 */
.L_x_11138:
[----:B------:R-:W-:Y:S01]  /*9020*/  IMAD.MOV.U32 R140, RZ, RZ, R72 ;  /* 0x000000ffff8c7224 */ /* 0x000fe200078e0048 */
        /* <DEDUP_REMOVED lines=15> */
.L_x_11148:
        /* <DEDUP_REMOVED lines=13> */
.L_x_11150:
[----:B------:R-:W-:Y:S05]  /*91f0*/  BSYNC.RECONVERGENT B3 ;  /* 0x0000000000037941 */ /* 0x000fea0003800200 */
.L_x_11149:
        /* <DEDUP_REMOVED lines=43> */
.L_x_11147:
[----:B------:R-:W-:Y:S05]  /*94b0*/  BSYNC.RECONVERGENT B2 ;  /* 0x0000000000027941 */ /* 0x000fea0003800200 */
.L_x_11146:
        /* <DEDUP_REMOVED lines=13> */
.L_x_11095:
[----:B------:R-:W-:Y:S01]  /*9590*/  BSSY.RECONVERGENT B2, `(.L_x_11151) ;  /* 0x000005a000027945 */ /* 0x000fe20003800200 */
[----:B------:R-:W-:Y:S01]  /*95a0*/  IMAD.MOV.U32 R138, RZ, RZ, R76 ;  /* 0x000000ffff8a7224 */ /* 0x000fe200078e004c */
[----:B--2---:R-:W-:Y:S01]  /*95b0*/  MOV R66, R77 ;  /* 0x0000004d00427202 */ /* 0x004fe20000000f00 */
[----:B01----:R-:W-:Y:S01]  /*95c0*/  IMAD.MOV.U32 R64, RZ, RZ, RZ ;  /* 0x000000ffff407224 */ /* 0x003fe200078e00ff */
        /* <DEDUP_REMOVED lines=17> */
.L_x_11155:
        /* <DEDUP_REMOVED lines=13> */
.L_x_11157:
[----:B------:R-:W-:Y:S05]  /*97b0*/  BSYNC.RECONVERGENT B4 ;  /* 0x0000000000047941 */ /* 0x000fea0003800200 */
.L_x_11156:
        /* <DEDUP_REMOVED lines=43> */
.L_x_11154:
[----:B------:R-:W-:Y:S05]  /*9a70*/  BSYNC.RECONVERGENT B3 ;  /* 0x0000000000037941 */ /* 0x000fea0003800200 */
.L_x_11153:
        /* <DEDUP_REMOVED lines=11> */
.L_x_11152:
[----:B------:R-:W-:Y:S05]  /*9b30*/  BSYNC.RECONVERGENT B2 ;  /* 0x0000000000027941 */ /* 0x000fea0003800200 */
.L_x_11151:
        /* <DEDUP_REMOVED lines=17> */
.L_x_11162:
        /* <DEDUP_REMOVED lines=13> */
.L_x_11164:
[----:B------:R-:W-:Y:S05]  /*9d20*/  BSYNC.RECONVERGENT B4 ;  /* 0x0000000000047941 */ /* 0x000fea0003800200 */
.L_x_11163:
        /* <DEDUP_REMOVED lines=43> */
.L_x_11161:
[----:B------:R-:W-:Y:S05]  /*9fe0*/  BSYNC.RECONVERGENT B3 ;  /* 0x0000000000037941 */ /* 0x000fea0003800200 */
.L_x_11160:
        /* <DEDUP_REMOVED lines=12> */
.L_x_11159:
[----:B------:R-:W-:Y:S05]  /*a0b0*/  BSYNC.RECONVERGENT B2 ;  /* 0x0000000000027941 */ /* 0x000fea0003800200 */
.L_x_11158:
        /* <DEDUP_REMOVED lines=17> */
.L_x_11169:
        /* <DEDUP_REMOVED lines=13> */
.L_x_11171:
[----:B------:R-:W-:Y:S05]  /*a2a0*/  BSYNC.RECONVERGENT B4 ;  /* 0x0000000000047941 */ /* 0x000fea0003800200 */
.L_x_11170:
        /* <DEDUP_REMOVED lines=43> */
.L_x_11168:
[----:B------:R-:W-:Y:S05]  /*a560*/  BSYNC.RECONVERGENT B3 ;  /* 0x0000000000037941 */ /* 0x000fea0003800200 */
.L_x_11167:
        /* <DEDUP_REMOVED lines=11> */
.L_x_11166:
[----:B------:R-:W-:Y:S05]  /*a620*/  BSYNC.RECONVERGENT B2 ;  /* 0x0000000000027941 */ /* 0x000fea0003800200 */
.L_x_11165:
        /* <DEDUP_REMOVED lines=17> */
.L_x_11176:
        /* <DEDUP_REMOVED lines=13> */
.L_x_11178:
[----:B------:R-:W-:Y:S05]  /*a810*/  BSYNC.RECONVERGENT B4 ;  /* 0x0000000000047941 */ /* 0x000fea0003800200 */
.L_x_11177:
        /* <DEDUP_REMOVED lines=43> */
.L_x_11175:
[----:B------:R-:W-:Y:S05]  /*aad0*/  BSYNC.RECONVERGENT B3 ;  /* 0x0000000000037941 */ /* 0x000fea0003800200 */
.L_x_11174:
        /* <DEDUP_REMOVED lines=12> */
.L_x_11173:
[----:B------:R-:W-:Y:S05]  /*aba0*/  BSYNC.RECONVERGENT B2 ;  /* 0x0000000000027941 */ /* 0x000fea0003800200 */
.L_x_11172:
        /* <DEDUP_REMOVED lines=17> */
.L_x_11183:
        /* <DEDUP_REMOVED lines=13> */
.L_x_11185:
[----:B------:R-:W-:Y:S05]  /*ad90*/  BSYNC.RECONVERGENT B4 ;  /* 0x0000000000047941 */ /* 0x000fea0003800200 */
.L_x_11184:
        /* <DEDUP_REMOVED lines=43> */
.L_x_11182:
[----:B------:R-:W-:Y:S05]  /*b050*/  BSYNC.RECONVERGENT B3 ;  /* 0x0000000000037941 */ /* 0x000fea0003800200 */
.L_x_11181:
        /* <DEDUP_REMOVED lines=11> */
.L_x_11180:
[----:B------:R-:W-:Y:S05]  /*b110*/  BSYNC.RECONVERGENT B2 ;  /* 0x0000000000027941 */ /* 0x000fea0003800200 */
.L_x_11179:
        /* <DEDUP_REMOVED lines=17> */
.L_x_11190:
        /* <DEDUP_REMOVED lines=13> */
.L_x_11192:
[----:B------:R-:W-:Y:S05]  /*b300*/  BSYNC.RECONVERGENT B4 ;  /* 0x0000000000047941 */ /* 0x000fea0003800200 */
.L_x_11191:
        /* <DEDUP_REMOVED lines=43> */
.L_x_11189:
[----:B------:R-:W-:Y:S05]  /*b5c0*/  BSYNC.RECONVERGENT B3 ;  /* 0x0000000000037941 */ /* 0x000fea0003800200 */
.L_x_11188:
        /* <DEDUP_REMOVED lines=12> */
.L_x_11187:
[----:B------:R-:W-:Y:S05]  /*b690*/  BSYNC.RECONVERGENT B2 ;  /* 0x0000000000027941 */ /* 0x000fea0003800200 */
.L_x_11186:
        /* <DEDUP_REMOVED lines=17> */
.L_x_11197:
        /* <DEDUP_REMOVED lines=13> */
.L_x_11199:
[----:B------:R-:W-:Y:S05]  /*b880*/  BSYNC.RECONVERGENT B4 ;  /* 0x0000000000047941 */ /* 0x000fea0003800200 */
.L_x_11198:
        /* <DEDUP_REMOVED lines=43> */
.L_x_11196:
[----:B------:R-:W-:Y:S05]  /*bb40*/  BSYNC.RECONVERGENT B3 ;  /* 0x0000000000037941 */ /* 0x000fea0003800200 */
.L_x_11195:
        /* <DEDUP_REMOVED lines=11> */
.L_x_11194:
[----:B------:R-:W-:Y:S05]  /*bc00*/  BSYNC.RECONVERGENT B2 ;  /* 0x0000000000027941 */ /* 0x000fea0003800200 */
.L_x_11193:
        /* <DEDUP_REMOVED lines=16> */
.L_x_11202:
        /* <DEDUP_REMOVED lines=13> */
.L_x_11204:
[----:B------:R-:W-:Y:S05]  /*bde0*/  BSYNC.RECONVERGENT B3 ;  /* 0x0000000000037941 */ /* 0x000fea0003800200 */
.L_x_11203:
        /* <DEDUP_REMOVED lines=43> */
.L_x_11201:
[----:B------:R-:W-:Y:S05]  /*c0a0*/  BSYNC.RECONVERGENT B2 ;  /* 0x0000000000027941 */ /* 0x000fea0003800200 */
.L_x_11200:
        /* <DEDUP_REMOVED lines=12> */
.L_x_11145:
[----:B------:R-:W-:Y:S05]  /*c170*/  BSYNC.RECONVERGENT B1 ;  /* 0x0000000000017941 */ /* 0x000fea0003800200 */
.L_x_11094:
[----:B------:R-:W-:Y:S01]  /*c180*/  VIADD R73, R139, 0x20 ;  /* 0x000000208b497836 */ /* 0x000fe20000000000 */
[----:B------:R-:W0:Y:S01]  /*c190*/  @P1 LDC.64 R104, c[0x0][0x390] ;  /* 0x0000e400ff681b82 */ /* 0x000e220000000a00 */
[----:B------:R-:W-:Y:S01]  /*c1a0*/  IADD3 R137, PT, PT, R109, 0x40, RZ ;  /* 0x000000406d897810 */ /* 0x000fe20007ffe0ff */
[----:B------:R-:W-:Y:S01]  /*c1b0*/  VIADD R139, R139, 0x40 ;  /* 0x000000408b8b7836 */ /* 0x000fe20000000000 */
[----:B------:R-:W-:Y:S01]  /*c1c0*/  BSSY.RECONVERGENT B1, `(.L_x_11205) ;  /* 0x000001d000017945 */ /* 0x000fe20003800200 */
[----:B------:R-:W-:-:S04]  /*c1d0*/  IMAD.WIDE.U32 R72, R73, 0x20, R106 ;  /* 0x0000002049487825 */ /* 0x000fc800078e006a */
[----:B------:R-:W1:Y:S01]  /*c1e0*/  @P0 LDC.64 R102, c[0x0][0x3a0] ;  /* 0x0000e800ff660b82 */ /* 0x000e620000000a00 */
[----:B------:R2:W-:Y:S04]  /*c1f0*/  STG.E.128 desc[UR8][R72.64], R64 ;  /* 0x0000004048007986 */ /* 0x0005e8000c101d08 */
[----:B------:R2:W-:Y:S01]  /*c200*/  STG.E.128 desc[UR8][R72.64+0x10], R68 ;  /* 0x0000104448007986 */ /* 0x0005e2000c101d08 */
[----:B0-----:R-:W-:-:S04]  /*c210*/  @P1 IMAD.WIDE.U32 R104, R137, 0x10, R104 ;  /* 0x0000001089681825 */ /* 0x001fc800078e0068 */
[----:B-1----:R-:W-:Y:S01]  /*c220*/  @P0 IMAD.WIDE.U32 R102, R139, 0x20, R102 ;  /* 0x000000208b660825 */ /* 0x002fe200078e0066 */
[----:B--2---:R-:W-:Y:S06]  /*c230*/  @!P1 BRA `(.L_x_11206) ;  /* 0x0000000000549947 */ /* 0x004fec0003800000 */
[----:B------:R-:W-:Y:S01]  /*c240*/  SHF.L.U32 R75, R0, 0x10, RZ ;  /* 0x00000010004b7819 */ /* 0x000fe200000006ff */
        /* <DEDUP_REMOVED lines=20> */
.L_x_11206:
[----:B------:R-:W-:Y:S05]  /*c390*/  BSYNC.RECONVERGENT B1 ;  /* 0x0000000000017941 */ /* 0x000fea0003800200 */
.L_x_11205:
[----:B-----5:R1:W5:Y:S04]  /*c3a0*/  @P1 LDG.E.128 R44, desc[UR8][R104.64] ;  /* 0x00000008682c1981 */ /* 0x020368000c1e1d00 */
[----:B------:R1:W5:Y:S04]  /*c3b0*/  @P0 LDG.E.128 R48, desc[UR8][R102.64] ;  /* 0x0000000866300981 */ /* 0x000368000c1e1d00 */
[----:B------:R1:W5:Y:S01]  /*c3c0*/  @P0 LDG.E.128 R52, desc[UR8][R102.64+0x10] ;  /* 0x0000100866340981 */ /* 0x000362000c1e1d00 */
[----:B------:R-:W-:Y:S04]  /*c3d0*/  BSSY.RECONVERGENT B1, `(.L_x_11207) ;  /* 0x0000580000017945 */ /* 0x000fe80003800200 */
[----:B------:R-:W-:Y:S05]  /*c3e0*/  @!P0 BRA `(.L_x_11208) ;  /* 0x0000002c00008947 */ /* 0x000fea0003800000 */
[----:B------:R-:W-:Y:S01]  /*c3f0*/  ISETP.GT.AND P0, PT, R108, RZ, PT ;  /* 0x000000ff6c00720c */ /* 0x000fe20003f04270 */
[----:B------:R-:W-:Y:S01]  /*c400*/  BSSY.RECONVERGENT B2, `(.L_x_11209) ;  /* 0x000005a000027945 */ /* 0x000fe20003800200 */
[----:B------:R-:W-:Y:S01]  /*c410*/  MOV R136, R138 ;  /* 0x0000008a00887202 */ /* 0x000fe20000000f00 */
[----:B------:R-:W-:Y:S01]  /*c420*/  IMAD.MOV.U32 R74, RZ, RZ, R140 ;  /* 0x000000ffff4a7224 */ /* 0x000fe200078e008c */
[----:B0----5:R-:W-:-:S09]  /*c430*/  MOV R72, R48 ;  /* 0x0000003000487202 */ /* 0x021fd20000000f00 */
        /* <DEDUP_REMOVED lines=17> */
.L_x_11213:
        /* <DEDUP_REMOVED lines=13> */
.L_x_11215:
[----:B------:R-:W-:Y:S05]  /*c620*/  BSYNC.RECONVERGENT B4 ;  /* 0x0000000000047941 */ /* 0x000fea0003800200 */
.L_x_11214:
        /* <DEDUP_REMOVED lines=43> */
.L_x_11212:
[----:B------:R-:W-:Y:S05]  /*c8e0*/  BSYNC.RECONVERGENT B3 ;  /* 0x0000000000037941 */ /* 0x000fea0003800200 */
.L_x_11211:
        /* <DEDUP_REMOVED lines=11> */
.L_x_11210:
[----:B------:R-:W-:Y:S05]  /*c9a0*/  BSYNC.RECONVERGENT B2 ;  /* 0x0000000000027941 */ /* 0x000fea0003800200 */
.L_x_11209:
        /* <DEDUP_REMOVED lines=17> */
.L_x_11220:
        /* <DEDUP_REMOVED lines=13> */
.L_x_11222:
[----:B------:R-:W-:Y:S05]  /*cb90*/  BSYNC.RECONVERGENT B4 ;  /* 0x0000000000047941 */ /* 0x000fea0003800200 */
.L_x_11221:
        /* <DEDUP_REMOVED lines=43> */
.L_x_11219:
[----:B------:R-:W-:Y:S05]  /*ce50*/  BSYNC.RECONVERGENT B3 ;  /* 0x0000000000037941 */ /* 0x000fea0003800200 */
.L_x_11218:
[----:B------:R-:W-:Y:S01]  /*ce60*/  PRMT R73, R44, 0x7632, R73 ;  /* 0x000076322c497816 */ /* 0x000fe20000000049 */
[----:B------:R-:W-:Y:S01]  /*ce70*/  IMAD.MOV.U32 R77, RZ, RZ, 0x2f800000 ;  /* 0x2f800000ff4d7424 */ /* 0x000fe200078e00ff */
        /* <DEDUP_REMOVED lines=9> */
[----:B------:R-:W-:-:S07]  /*cf10*/  FFMA.FTZ R73, R74, R76, R49 ;  /* 0x0000004c4a497223 */ /* 0x000fce0000010031 */
.L_x_11217:
[----:B------:R-:W-:Y:S05]  /*cf20*/  BSYNC.RECONVERGENT B2 ;  /* 0x0000000000027941 */ /* 0x000fea0003800200 */
.L_x_11216:
        /* <DEDUP_REMOVED lines=17> */
.L_x_11227:
        /* <DEDUP_REMOVED lines=13> */
.L_x_11229:
[----:B------:R-:W-:Y:S05]  /*d110*/  BSYNC.RECONVERGENT B4 ;  /* 0x0000000000047941 */ /* 0x000fea0003800200 */
.L_x_11228:
        /* <DEDUP_REMOVED lines=43> */
.L_x_11226:
[----:B------:R-:W-:Y:S05]  /*d3d0*/  BSYNC.RECONVERGENT B3 ;  /* 0x0000000000037941 */ /* 0x000fea0003800200 */
.L_x_11225:
        /* <DEDUP_REMOVED lines=11> */
.L_x_11224:
[----:B------:R-:W-:Y:S05]  /*d490*/  BSYNC.RECONVERGENT B2 ;  /* 0x0000000000027941 */ /* 0x000fea0003800200 */
.L_x_11223:
        /* <DEDUP_REMOVED lines=17> */
.L_x_11234:
        /* <DEDUP_REMOVED lines=13> */
.L_x_11236:
[----:B------:R-:W-:Y:S05]  /*d680*/  BSYNC.RECONVERGENT B4 ;  /* 0x0000000000047941 */ /* 0x000fea0003800200 */
.L_x_11235:
        /* <DEDUP_REMOVED lines=43> */
.L_x_11233:
[----:B------:R-:W-:Y:S05]  /*d940*/  BSYNC.RECONVERGENT B3 ;  /* 0x0000000000037941 */ /* 0x000fea0003800200 */
.L_x_11232:
        /* <DEDUP_REMOVED lines=12> */
.L_x_11231:
[----:B------:R-:W-:Y:S05]  /*da10*/  BSYNC.RECONVERGENT B2 ;  /* 0x0000000000027941 */ /* 0x000fea0003800200 */
.L_x_11230:
        /* <DEDUP_REMOVED lines=17> */
.L_x_11241:
        /* <DEDUP_REMOVED lines=13> */
.L_x_11243:
[----:B------:R-:W-:Y:S05]  /*dc00*/  BSYNC.RECONVERGENT B4 ;  /* 0x0000000000047941 */ /* 0x000fea0003800200 */
.L_x_11242:
        /* <DEDUP_REMOVED lines=43> */
.L_x_11240:
[----:B------:R-:W-:Y:S05]  /*dec0*/  BSYNC.RECONVERGENT B3 ;  /* 0x0000000000037941 */ /* 0x000fea0003800200 */
.L_x_11239:
        /* <DEDUP_REMOVED lines=11> */
.L_x_11238:
[----:B------:R-:W-:Y:S05]  /*df80*/  BSYNC.RECONVERGENT B2 ;  /* 0x0000000000027941 */ /* 0x000fea0003800200 */
.L_x_11237:
        /* <DEDUP_REMOVED lines=17> */
.L_x_11248:
        /* <DEDUP_REMOVED lines=13> */
.L_x_11250:
[----:B------:R-:W-:Y:S05]  /*e170*/  BSYNC.RECONVERGENT B4 ;  /* 0x0000000000047941 */ /* 0x000fea0003800200 */
.L_x_11249:
[----:B-1----:R-:W-:Y:S01]  /*e180*/  IMAD.WIDE.U32 R102, R128, -0x326172a9, RZ ;  /* 0xcd9e8d5780667825 */ /* 0x002fe200078e00ff */
        /* <DEDUP_REMOVED lines=42> */
.L_x_11247:
[----:B------:R-:W-:Y:S05]  /*e430*/  BSYNC.RECONVERGENT B3 ;  /* 0x0000000000037941 */ /* 0x000fea0003800200 */
.L_x_11246:
[----:B------:R-:W-:Y:S01]  /*e440*/  PRMT R77, R46, 0x7632, R77 ;  /* 0x000076322e4d7816 */ /* 0x000fe2000000004d */
        /* <DEDUP_REMOVED lines=11> */
.L_x_11245:
[----:B------:R-:W-:Y:S05]  /*e500*/  BSYNC.RECONVERGENT B2 ;  /* 0x0000000000027941 */ /* 0x000fea0003800200 */
.L_x_11244:
[----:B------:R-:W-:Y:S01]  /*e510*/  BSSY.RECONVERGENT B2, `(.L_x_11251) ;  /* 0x0000056000027945 */ /* 0x000fe20003800200 */
[----:B-1----:R-:W-:Y:S01]  /*e520*/  MOV R102, R79 ;  /* 0x0000004f00667202 */ /* 0x002fe20000000f00 */
        /* <DEDUP_REMOVED lines=15> */
.L_x_11255:
        /* <DEDUP_REMOVED lines=13> */
.L_x_11257:
[----:B------:R-:W-:Y:S05]  /*e6f0*/  BSYNC.RECONVERGENT B4 ;  /* 0x0000000000047941 */ /* 0x000fea0003800200 */
.L_x_11256:
        /* <DEDUP_REMOVED lines=43> */
.L_x_11254:
[----:B------:R-:W-:Y:S05]  /*e9b0*/  BSYNC.RECONVERGENT B3 ;  /* 0x0000000000037941 */ /* 0x000fea0003800200 */
.L_x_11253:
        /* <DEDUP_REMOVED lines=11> */
.L_x_11252:
[----:B------:R-:W-:Y:S05]  /*ea70*/  BSYNC.RECONVERGENT B2 ;  /* 0x0000000000027941 */ /* 0x000fea0003800200 */
.L_x_11251:
        /* <DEDUP_REMOVED lines=16> */
.L_x_11261:
        /* <DEDUP_REMOVED lines=13> */
.L_x_11263:
[----:B------:R-:W-:Y:S05]  /*ec50*/  BSYNC.RECONVERGENT B3 ;  /* 0x0000000000037941 */ /* 0x000fea0003800200 */
.L_x_11262:
        /* <DEDUP_REMOVED lines=43> */
.L_x_11260:
[----:B------:R-:W-:Y:S05]  /*ef10*/  BSYNC.RECONVERGENT B2 ;  /* 0x0000000000027941 */ /* 0x000fea0003800200 */
.L_x_11259:
        /* <DEDUP_REMOVED lines=13> */
.L_x_11208:
[----:B------:R-:W-:Y:S01]  /*eff0*/  BSSY.RECONVERGENT B2, `(.L_x_11264) ;  /* 0x000005a000027945 */ /* 0x000fe20003800200 */
[----:B0-----:R-:W-:Y:S01]  /*f000*/  HFMA2 R72, -RZ, RZ, 0, 0 ;  /* 0x00000000ff487431 */ /* 0x001fe200000001ff */
        /* <DEDUP_REMOVED lines=19> */
.L_x_11268:
        /* <DEDUP_REMOVED lines=13> */
.L_x_11270:
[----:B------:R-:W-:Y:S05]  /*f210*/  BSYNC.RECONVERGENT B4 ;  /* 0x0000000000047941 */ /* 0x000fea0003800200 */
.L_x_11269:
        /* <DEDUP_REMOVED lines=43> */
.L_x_11267:
[----:B------:R-:W-:Y:S05]  /*f4d0*/  BSYNC.RECONVERGENT B3 ;  /* 0x0000000000037941 */ /* 0x000fea0003800200 */
.L_x_11266:
        /* <DEDUP_REMOVED lines=11> */
.L_x_11265:
[----:B------:R-:W-:Y:S05]  /*f590*/  BSYNC.RECONVERGENT B2 ;  /* 0x0000000000027941 */ /* 0x000fea0003800200 */
.L_x_11264:
        /* <DEDUP_REMOVED lines=17> */
.L_x_11275:
        /* <DEDUP_REMOVED lines=13> */
.L_x_11277:
[----:B------:R-:W-:Y:S05]  /*f780*/  BSYNC.RECONVERGENT B4 ;  /* 0x0000000000047941 */ /* 0x000fea0003800200 */
.L_x_11276:
        /* <DEDUP_REMOVED lines=43> */
.L_x_11274:
[----:B------:R-:W-:Y:S05]  /*fa40*/  BSYNC.RECONVERGENT B3 ;  /* 0x0000000000037941 */ /* 0x000fea0003800200 */
.L_x_11273:
[----:B-----5:R-:W-:Y:S01]  /*fa50*/  PRMT R73, R44, 0x7632, R73 ;  /* 0x000076322c497816 */ /* 0x020fe20000000049 */
        /* <DEDUP_REMOVED lines=11> */
.L_x_11272:
[----:B------:R-:W-:Y:S05]  /*fb10*/  BSYNC.RECONVERGENT B2 ;  /* 0x0000000000027941 */ /* 0x000fea0003800200 */
.L_x_11271:
        /* <DEDUP_REMOVED lines=17> */
.L_x_11282:
        /* <DEDUP_REMOVED lines=13> */
.L_x_11284:
[----:B------:R-:W-:Y:S05]  /*fd00*/  BSYNC.RECONVERGENT B4 ;  /* 0x0000000000047941 */ /* 0x000fea0003800200 */
.L_x_11283:
        /* <DEDUP_REMOVED lines=43> */
.L_x_11281:
[----:B------:R-:W-:Y:S05]  /*ffc0*/  BSYNC.RECONVERGENT B3 ;  /* 0x0000000000037941 */ /* 0x000fea0003800200 */
.L_x_11280:
        /* <DEDUP_REMOVED lines=11> */
.L_x_11279:
[----:B------:R-:W-:Y:S05]  /*10080*/  BSYNC.RECONVERGENT B2 ;  /* 0x0000000000027941 */ /* 0x000fea0003800200 */
.L_x_11278:
        /* <DEDUP_REMOVED lines=17> */
.L_x_11289:
        /* <DEDUP_REMOVED lines=13> */
.L_x_11291:
[----:B------:R-:W-:Y:S05]  /*10270*/  BSYNC.RECONVERGENT B4 ;  /* 0x0000000000047941 */ /* 0x000fea0003800200 */
.L_x_11290:
        /* <DEDUP_REMOVED lines=43> */
.L_x_11288:
[----:B------:R-:W-:Y:S05]  /*10530*/  BSYNC.RECONVERGENT B3 ;  /* 0x0000000000037941 */ /* 0x000fea0003800200 */
.L_x_11287:
        /* <DEDUP_REMOVED lines=12> */
.L_x_11286:
[----:B------:R-:W-:Y:S05]  /*10600*/  BSYNC.RECONVERGENT B2 ;  /* 0x0000000000027941 */ /* 0x000fea0003800200 */
.L_x_11285:
        /* <DEDUP_REMOVED lines=17> */
.L_x_11296:
        /* <DEDUP_REMOVED lines=13> */
.L_x_11298:
[----:B------:R-:W-:Y:S05]  /*107f0*/  BSYNC.RECONVERGENT B4 ;  /* 0x0000000000047941 */ /* 0x000fea0003800200 */
.L_x_11297:
        /* <DEDUP_REMOVED lines=43> */
.L_x_11295:
[----:B------:R-:W-:Y:S05]  /*10ab0*/  BSYNC.RECONVERGENT B3 ;  /* 0x0000000000037941 */ /* 0x000fea0003800200 */
.L_x_11294:
        /* <DEDUP_REMOVED lines=11> */
.L_x_11293:
[----:B------:R-:W-:Y:S05]  /*10b70*/  BSYNC.RECONVERGENT B2 ;  /* 0x0000000000027941 */ /* 0x000fea0003800200 */
.L_x_11292:
        /* <DEDUP_REMOVED lines=17> */
.L_x_11303:
        /* <DEDUP_REMOVED lines=13> */
.L_x_11305:
[----:B------:R-:W-:Y:S05]  /*10d60*/  BSYNC.RECONVERGENT B4 ;  /* 0x0000000000047941 */ /* 0x000fea0003800200 */
.L_x_11304:
        /* <DEDUP_REMOVED lines=43> */
.L_x_11302:
[----:B------:R-:W-:Y:S05]  /*11020*/  BSYNC.RECONVERGENT B3 ;  /* 0x0000000000037941 */ /* 0x000fea0003800200 */
.L_x_11301:
        /* <DEDUP_REMOVED lines=12> */
.L_x_11300:
[----:B------:R-:W-:Y:S05]  /*110f0*/  BSYNC.RECONVERGENT B2 ;  /* 0x0000000000027941 */ /* 0x000fea0003800200 */
.L_x_11299:
[----:B------:R-:W-:Y:S01]  /*11100*/  BSSY.RECONVERGENT B2, `(.L_x_11306) ;  /* 0x0000056000027945 */ /* 0x000fe20003800200 */
[----:B-1----:R-:W-:Y:S01]  /*11110*/  MOV R102, R79 ;  /* 0x0000004f00667202 */ /* 0x002fe20000000f00 */
        /* <DEDUP_REMOVED lines=15> */
.L_x_11310:
        /* <DEDUP_REMOVED lines=13> */
.L_x_11312:
[----:B------:R-:W-:Y:S05]  /*112e0*/  BSYNC.RECONVERGENT B4 ;  /* 0x0000000000047941 */ /* 0x000fea0003800200 */
.L_x_11311:
        /* <DEDUP_REMOVED lines=43> */
.L_x_11309:
[----:B------:R-:W-:Y:S05]  /*115a0*/  BSYNC.RECONVERGENT B3 ;  /* 0x0000000000037941 */ /* 0x000fea0003800200 */
.L_x_11308:
        /* <DEDUP_REMOVED lines=11> */
.L_x_11307:
[----:B------:R-:W-:Y:S05]  /*11660*/  BSYNC.RECONVERGENT B2 ;  /* 0x0000000000027941 */ /* 0x000fea0003800200 */
.L_x_11306:
        /* <DEDUP_REMOVED lines=16> */
.L_x_11315:
        /* <DEDUP_REMOVED lines=13> */
.L_x_11317:
[----:B------:R-:W-:Y:S05]  /*11840*/  BSYNC.RECONVERGENT B3 ;  /* 0x0000000000037941 */ /* 0x000fea0003800200 */
.L_x_11316:
        /* <DEDUP_REMOVED lines=43> */
.L_x_11314:
[----:B------:R-:W-:Y:S05]  /*11b00*/  BSYNC.RECONVERGENT B2 ;  /* 0x0000000000027941 */ /* 0x000fea0003800200 */
.L_x_11313:
        /* <DEDUP_REMOVED lines=12> */
.L_x_11258:
[----:B------:R-:W-:Y:S05]  /*11bd0*/  BSYNC.RECONVERGENT B1 ;  /* 0x0000000000017941 */ /* 0x000fea0003800200 */
.L_x_11207:
[----:B------:R-:W-:Y:S01]  /*11be0*/  FADD.FTZ R102, RZ, R56 ;  /* 0x00000038ff667221 */ /* 0x000fe20000010000 */
[----:B------:R-:W-:Y:S01]  /*11bf0*/  IMAD.WIDE.U32 R106, R139, 0x20, R106 ;  /* 0x000000208b6a7825 */ /* 0x000fe200078e006a */
[----:B------:R-:W-:Y:S01]  /*11c00*/  BSSY.RECONVERGENT B1, `(.L_x_11318) ;  /* 0x000002f000017945 */ /* 0x000fe20003800200 */
        /* <DEDUP_REMOVED lines=46> */
.L_x_11319:
[----:B------:R-:W-:Y:S05]  /*11ef0*/  BSYNC.RECONVERGENT B1 ;  /* 0x0000000000017941 */ /* 0x000fea0003800200 */
.L_x_11318:
        /* <DEDUP_REMOVED lines=72> */
.L_x_11335:
        /* <DEDUP_REMOVED lines=17> */
[----:B------:R-:W-:Y:S01]  /*12490*/  VIADD R102, R135, 0xffffffff ;  /* 0xffffffff87667836 */ /* 0x000fe20000000000 */
[----:B------:R-:W-:Y:S01]  /*124a0*/  SHF.L.U32 R105, R21, 0x10, RZ ;  /* 0x0000001015697819 */ /* 0x000fe200000006ff */
[----:B------:R-:W-:Y:S01]  /*124b0*/  IMAD.U32 R103, R32, 0x10000, RZ ;  /* 0x0001000020677824 */ /* 0x000fe200078e00ff */
[----:B------:R-:W-:Y:S01]  /*124c0*/  SHF.L.U32 R137, R100, 0x10, RZ ;  /* 0x0000001064897819 */ /* 0x000fe200000006ff */
[----:B------:R-:W-:Y:S02]  /*124d0*/  IMAD R133, R102, R133, RZ ;  /* 0x0000008566857224 */ /* 0x000fe400078e02ff */
[C---:B------:R-:W-:Y:S01]  /*124e0*/  FADD.FTZ R56, -R107.reuse, R56 ;  /* 0x000000386b387221 */ /* 0x040fe20000010100 */
[C---:B------:R-:W-:Y:S01]  /*124f0*/  FADD.FTZ R102, -R107.reuse, R57 ;  /* 0x000000396b667221 */ /* 0x040fe20000010100 */
[C---:B------:R-:W-:Y:S01]  /*12500*/  FADD.FTZ R106, -R107.reuse, R61 ;  /* 0x0000003d6b6a7221 */ /* 0x040fe20000010100 */
        /* <DEDUP_REMOVED lines=22> */
[----:B------:R-:W-:Y:S01]  /*12670*/  FMUL.FTZ R56, R109, R56 ;  /* 0x000000386d387220 */ /* 0x000fe20000410000 */
[----:B------:R-:W-:-:S02]  /*12680*/  IMAD.U32 R107, R22, 0x10000, RZ ;  /* 0x00010000166b7824 */ /* 0x000fc400078e00ff */
[C---:B------:R-:W-:Y:S01]  /*12690*/  FMUL.FTZ R102, R109.reuse, R102 ;  /* 0x000000666d667220 */ /* 0x040fe20000410000 */
[C---:B------:R-:W-:Y:S01]  /*126a0*/  FMUL.FTZ R65, R109.reuse, R104 ;  /* 0x000000686d417220 */ /* 0x040fe20000410000 */
[----:B------:R-:W-:Y:S01]  /*126b0*/  FFMA.FTZ R56, R56, R61, R103 ;  /* 0x0000003d38387223 */ /* 0x000fe20000010067 */
[C---:B------:R-:W-:Y:S01]  /*126c0*/  FMUL.FTZ R74, R109.reuse, R106 ;  /* 0x0000006a6d4a7220 */ /* 0x040fe20000410000 */
[----:B------:R-:W-:Y:S01]  /*126d0*/  FFMA.FTZ R61, R102, R105, R107 ;  /* 0x00000069663d7223 */ /* 0x000fe2000001006b */
[C---:B------:R-:W-:Y:S01]  /*126e0*/  FMUL.FTZ R79, R109.reuse, R108 ;  /* 0x0000006c6d4f7220 */ /* 0x040fe20000410000 */
        /* <DEDUP_REMOVED lines=8> */
[----:B------:R-:W-:Y:S01]  /*12770*/  IMAD.U32 R140, R35, 0x10000, RZ ;  /* 0x00010000238c7824 */ /* 0x000fe200078e00ff */
[----:B------:R-:W-:Y:S01]  /*12780*/  SHF.L.U32 R103, R125, 0x10, RZ ;  /* 0x000000107d677819 */ /* 0x000fe200000006ff */
[----:B------:R-:W-:Y:S01]  /*12790*/  FFMA.FTZ R67, R67, R104, R106 ;  /* 0x0000006843437223 */ /* 0x000fe2000001006a */
[----:B------:R-:W-:Y:S01]  /*127a0*/  FFMA.FTZ R74, R74, R107, R135 ;  /* 0x0000006b4a4a7223 */ /* 0x000fe20000010087 */
[----:B------:R-:W-:Y:S01]  /*127b0*/  FMUL.FTZ R62, R109, R58 ;  /* 0x0000003a6d3e7220 */ /* 0x000fe20000410000 */
[----:B------:R-:W-:Y:S01]  /*127c0*/  IMAD.U32 R105, R33, 0x10000, RZ ;  /* 0x0001000021697824 */ /* 0x000fe200078e00ff */
[----:B------:R-:W-:Y:S01]  /*127d0*/  SHF.L.U32 R78, R23, 0x10, RZ ;  /* 0x00000010174e7819 */ /* 0x000fe200000006ff */
[----:B------:R-:W-:Y:S01]  /*127e0*/  FFMA.FTZ R79, R79, R108, R140 ;  /* 0x0000006c4f4f7223 */ /* 0x000fe2000001008c */
[----:B------:R-:W-:Y:S01]  /*127f0*/  SHF.L.U32 R106, R29, 0x10, RZ ;  /* 0x000000101d6a7819 */ /* 0x000fe200000006ff */
[----:B------:R-:W-:Y:S01]  /*12800*/  FMUL.FTZ R75, R109, R142 ;  /* 0x0000008e6d4b7220 */ /* 0x000fe20000410000 */
[----:B------:R-:W-:Y:S01]  /*12810*/  SHF.L.U32 R107, R117, 0x10, RZ ;  /* 0x00000010756b7819 */ /* 0x000fe200000006ff */
[----:B------:R-:W-:Y:S01]  /*12820*/  FMUL.FTZ R76, R109, R66 ;  /* 0x000000426d4c7220 */ /* 0x000fe20000410000 */
[----:B------:R-:W-:-:S02]  /*12830*/  IMAD.U32 R102, R24, 0x10000, RZ ;  /* 0x0001000018667824 */ /* 0x000fc400078e00ff */
[----:B------:R-:W-:Y:S01]  /*12840*/  FFMA.FTZ R62, R62, R103, R105 ;  /* 0x000000673e3e7223 */ /* 0x000fe20000010069 */
[----:B------:R-:W-:Y:S02]  /*12850*/  IMAD.U32 R108, R30, 0x10000, RZ ;  /* 0x000100001e6c7824 */ /* 0x000fe400078e00ff */
[----:B------:R-:W-:Y:S01]  /*12860*/  FMUL.FTZ R71, R109, R68 ;  /* 0x000000446d477220 */ /* 0x000fe20000410000 */
[----:B------:R-:W-:Y:S02]  /*12870*/  IMAD.U32 R135, R37, 0x10000, RZ ;  /* 0x0001000025877824 */ /* 0x000fe400078e00ff */
[----:B------:R-:W-:Y:S01]  /*12880*/  FFMA.FTZ R65, R65, R78, R102 ;  /* 0x0000004e41417223 */ /* 0x000fe20000010066 */
[----:B------:R-:W-:Y:S01]  /*12890*/  SHF.L.U32 R103, R27, 0x10, RZ ;  /* 0x000000101b677819 */ /* 0x000fe200000006ff */
[----:B------:R-:W-:Y:S01]  /*128a0*/  FFMA.FTZ R75, R75, R106, R108 ;  /* 0x0000006a4b4b7223 */ /* 0x000fe2000001006c */
[----:B------:R-:W-:Y:S01]  /*128b0*/  FFMA.FTZ R76, R76, R107, R135 ;  /* 0x0000006b4c4c7223 */ /* 0x000fe20000010087 */
[C---:B------:R-:W-:Y:S01]  /*128c0*/  FMUL.FTZ R69, R109.reuse, R148 ;  /* 0x000000946d457220 */ /* 0x040fe20000410000 */
[C---:B------:R-:W-:Y:S01]  /*128d0*/  FMUL.FTZ R68, R109.reuse, R150 ;  /* 0x000000966d447220 */ /* 0x040fe20000410000 */
[----:B------:R-:W-:Y:S01]  /*128e0*/  IMAD.U32 R105, R28, 0x10000, RZ ;  /* 0x000100001c697824 */ /* 0x000fe200078e00ff */
[----:B------:R-:W-:Y:S01]  /*128f0*/  SHF.L.U32 R78, R118, 0x10, RZ ;  /* 0x00000010764e7819 */ /* 0x000fe200000006ff */
[----:B------:R-:W-:Y:S01]  /*12900*/  FMUL.FTZ R73, R109, R64 ;  /* 0x000000406d497220 */ /* 0x000fe20000410000 */
[----:B------:R-:W-:Y:S01]  /*12910*/  SHF.L.U32 R106, R115, 0x10, RZ ;  /* 0x00000010736a7819 */ /* 0x000fe200000006ff */
[----:B------:R-:W-:Y:S01]  /*12920*/  IMAD.U32 R104, R36, 0x10000, RZ ;  /* 0x0001000024687824 */ /* 0x000fe200078e00ff */
[----:B------:R-:W-:Y:S01]  /*12930*/  SHF.L.U32 R107, R83, 0x10, RZ ;  /* 0x00000010536b7819 */ /* 0x000fe200000006ff */
[----:B------:R-:W-:-:S02]  /*12940*/  IMAD.U32 R108, R39, 0x10000, RZ ;  /* 0x00010000276c7824 */ /* 0x000fc400078e00ff */
[----:B------:R-:W-:Y:S01]  /*12950*/  FFMA.FTZ R102, R72, R103, R105 ;  /* 0x0000006748667223 */ /* 0x000fe20000010069 */
[----:B------:R-:W-:Y:S02]  /*12960*/  IMAD.U32 R135, R84, 0x10000, RZ ;  /* 0x0001000054877824 */ /* 0x000fe400078e00ff */
[----:B------:R-:W-:Y:S01]  /*12970*/  FFMA.FTZ R78, R73, R78, R104 ;  /* 0x0000004e494e7223 */ /* 0x000fe20000010068 */
[----:B------:R-:W-:Y:S01]  /*12980*/  SHF.L.U32 R72, R116, 0x10, RZ ;  /* 0x0000001074487819 */ /* 0x000fe200000006ff */
[----:B------:R-:W-:Y:S01]  /*12990*/  FFMA.FTZ R106, R69, R106, R108 ;  /* 0x0000006a456a7223 */ /* 0x000fe2000001006c */
[----:B------:R-:W-:Y:S01]  /*129a0*/  FFMA.FTZ R107, R68, R107, R135 ;  /* 0x0000006b446b7223 */ /* 0x000fe20000010087 */
[----:B------:R-:W-:Y:S01]  /*129b0*/  IMAD.U32 R104, R38, 0x10000, RZ ;  /* 0x0001000026687824 */ /* 0x000fe200078e00ff */
[----:B------:R-:W-:Y:S01]  /*129c0*/  SHF.L.U32 R73, R81, 0x10, RZ ;  /* 0x0000001051497819 */ /* 0x000fe200000006ff */
[----:B------:R-:W0:Y:S01]  /*129d0*/  LDC.64 R68, c[0x0][0x428] ;  /* 0x00010a00ff447b82 */ /* 0x000e220000000a00 */
[----:B------:R-:W-:Y:S01]  /*129e0*/  FMUL.FTZ R70, R109, R146 ;  /* 0x000000926d467220 */ /* 0x000fe20000410000 */
[----:B------:R-:W-:-:S02]  /*129f0*/  IMAD.U32 R105, R82, 0x10000, RZ ;  /* 0x0001000052697824 */ /* 0x000fc400078e00ff */
[----:B------:R-:W-:Y:S01]  /*12a00*/  FMUL.FTZ R66, R109, R152 ;  /* 0x000000986d427220 */ /* 0x000fe20000410000 */
[----:B------:R-:W-:Y:S01]  /*12a10*/  IMAD.U32 R139, R40, 0x10000, RZ ;  /* 0x00010000288b7824 */ /* 0x000fe200078e00ff */
[----:B------:R-:W-:Y:S01]  /*12a20*/  SHF.L.U32 R140, R31, 0x10, RZ ;  /* 0x000000101f8c7819 */ /* 0x000fe200000006ff */
[----:B------:R-:W-:Y:S01]  /*12a30*/  FFMA.FTZ R103, R71, R72, R104 ;  /* 0x0000004847677223 */ /* 0x000fe20000010068 */
[----:B------:R-:W-:Y:S01]  /*12a40*/  FMUL.FTZ R77, R109, R144 ;  /* 0x000000906d4d7220 */ /* 0x000fe20000410000 */
[----:B------:R-:W-:Y:S02]  /*12a50*/  IMAD.U32 R142, R80, 0x10000, RZ ;  /* 0x00010000508e7824 */ /* 0x000fe400078e00ff */
[----:B------:R-:W-:Y:S01]  /*12a60*/  FFMA.FTZ R104, R70, R73, R105 ;  /* 0x0000004946687223 */ /* 0x000fe20000010069 */
[----:B------:R-:W-:Y:S01]  /*12a70*/  FFMA.FTZ R105, R66, R137, R139 ;  /* 0x0000008942697223 */ /* 0x000fe2000001008b */
[----:B------:R-:W-:Y:S01]  /*12a80*/  SHF.R.S32.HI R66, RZ, 0x1f, R133 ;  /* 0x0000001fff427819 */ /* 0x000fe20000011485 */
[----:B------:R-:W-:Y:S01]  /*12a90*/  FFMA.FTZ R77, R77, R140, R142 ;  /* 0x0000008c4d4d7223 */ /* 0x000fe2000001008e */
[----:B------:R-:W-:Y:S01]  /*12aa0*/  SHF.L.U32 R71, R85, 0x10, RZ ;  /* 0x0000001055477819 */ /* 0x000fe200000006ff */
[C---:B------:R-:W-:Y:S01]  /*12ab0*/  FMUL.FTZ R64, R109.reuse, R154 ;  /* 0x0000009a6d407220 */ /* 0x040fe20000410000 */
        /* <DEDUP_REMOVED lines=8> */
[----:B------:R-:W-:Y:S01]  /*12b40*/  FMUL.FTZ R60, R109, R158 ;  /* 0x0000009e6d3c7220 */ /* 0x000fe20000410000 */
[----:B------:R-:W-:Y:S01]  /*12b50*/  LEA.HI R66, R66, R133, RZ, 0x3 ;  /* 0x0000008542427211 */ /* 0x000fe200078f18ff */
[----:B------:R-:W-:Y:S02]  /*12b60*/  IMAD.U32 R137, R88, 0x10000, RZ ;  /* 0x0001000058897824 */ /* 0x000fe400078e00ff */
[----:B------:R-:W-:Y:S01]  /*12b70*/  FFMA.FTZ R64, R64, R71, R73 ;  /* 0x0000004740407223 */ /* 0x000fe20000010049 */
[----:B------:R-:W-:Y:S01]  /*12b80*/  FFMA.FTZ R140, R59, R72, R140 ;  /* 0x000000483b8c7223 */ /* 0x000fe2000001008c */
[----:B------:R-:W-:Y:S01]  /*12b90*/  FFMA.FTZ R108, R63, R108, R70 ;  /* 0x0000006c3f6c7223 */ /* 0x000fe20000010046 */
[----:B------:R-:W-:Y:S01]  /*12ba0*/  SHF.L.U32 R59, R89, 0x10, RZ ;  /* 0x00000010593b7819 */ /* 0x000fe200000006ff */
[----:B------:R-:W-:Y:S01]  /*12bb0*/  FMUL.FTZ R58, R109, R162 ;  /* 0x000000a26d3a7220 */ /* 0x000fe20000410000 */
[----:B------:R-:W-:Y:S01]  /*12bc0*/  LEA.HI.SX32 R73, R66, R131, 0x1d ;  /* 0x0000008342497211 */ /* 0x000fe200078feaff */
[----:B------:R-:W-:Y:S01]  /*12bd0*/  FFMA.FTZ R135, R60, R135, R137 ;  /* 0x000000873c877223 */ /* 0x000fe20000010089 */
[----:B------:R-:W-:Y:S01]  /*12be0*/  IMAD.U32 R63, R90, 0x10000, RZ ;  /* 0x000100005a3f7824 */ /* 0x000fe200078e00ff */
[----:B------:R-:W-:Y:S01]  /*12bf0*/  SHF.L.U32 R60, R97, 0x10, RZ ;  /* 0x00000010613c7819 */ /* 0x000fe200000006ff */
[----:B------:R-:W-:Y:S01]  /*12c00*/  FMUL.FTZ R109, R109, R164 ;  /* 0x000000a46d6d7220 */ /* 0x000fe20000410000 */
[----:B------:R-:W-:Y:S01]  /*12c10*/  SHF.L.U32 R72, R91, 0x10, RZ ;  /* 0x000000105b487819 */ /* 0x000fe200000006ff */
[----:B------:R-:W-:Y:S01]  /*12c20*/  IMAD.U32 R70, R43, 0x10000, RZ ;  /* 0x000100002b467824 */ /* 0x000fe200078e00ff */
[----:B------:R-:W-:Y:S01]  /*12c30*/  IADD3 R71, PT, PT, R73, 0x20, RZ ;  /* 0x0000002049477810 */ /* 0x000fe20007ffe0ff */
[----:B------:R-:W-:-:S02]  /*12c40*/  IMAD.U32 R142, R92, 0x10000, RZ ;  /* 0x000100005c8e7824 */ /* 0x000fc400078e00ff */
[----:B------:R-:W-:Y:S01]  /*12c50*/  FFMA.FTZ R133, R58, R59, R63 ;  /* 0x0000003b3a857223 */ /* 0x000fe2000001003f */
        /* <DEDUP_REMOVED lines=21> */
.L_x_11322:
[----:B------:R-:W-:Y:S05]  /*12db0*/  BSYNC.RECONVERGENT B1 ;  /* 0x0000000000017941 */ /* 0x000fea0003800200 */
.L_x_11321:
[----:B-1----:R-:W1:Y:S02]  /*12dc0*/  LDC.64 R56, c[0x0][0x380] ;  /* 0x0000e000ff387b82 */ /* 0x002e640000000a00 */
[----:B-1----:R-:W-:-:S04]  /*12dd0*/  LEA R130, R56, R130, 0x2 ;  /* 0x0000008238827211 */ /* 0x002fc800078e10ff */
[----:B------:R-:W-:-:S13]  /*12de0*/  ISETP.GE.AND P0, PT, R130, R57, PT ;  /* 0x000000398200720c */ /* 0x000fda0003f06270 */
[----:B------:R-:W-:Y:S05]  /*12df0*/  @!P0 BRA `(.L_x_11323) ;  /* 0xfffffedc00f48947 */ /* 0x000fea000383ffff */
[----:B------:R-:W-:Y:S05]  /*12e00*/  BSYNC B0 ;  /* 0x0000000000007941 */ /* 0x000fea0003800000 */
.L_x_10980:
[----:B------:R-:W-:Y:S05]  /*12e10*/  EXIT ;  /* 0x000000000000794d */ /* 0x000fea0003800000 */
.L_x_11320:
[----:B------:R-:W-:Y:S01]  /*12e20*/  HFMA2 R142, -RZ, RZ, 0, 1.847743988037109375e-06 ;  /* 0x0000001fff8e7431 */ /* 0x000fe200000001ff */
[----:B------:R-:W-:Y:S01]  /*12e30*/  BSSY B1, `(.L_x_11324) ;  /* 0x0000006000017945 */ /* 0x000fe20003800000 */
[----:B------:R-:W-:Y:S02]  /*12e40*/  IMAD.MOV.U32 R139, RZ, RZ, 0x1 ;  /* 0x00000001ff8b7424 */ /* 0x000fe400078e00ff */
[----:B------:R-:W-:-:S07]  /*12e50*/  IMAD.MOV.U32 R137, RZ, RZ, -0x1 ;  /* 0xffffffffff897424 */ /* 0x000fce00078e00ff */
[----:B0----5:R-:W-:Y:S05]  /*12e60*/  WARPSYNC.COLLECTIVE R137, `(.L_x_11325) ;  /* 0x0000000089087348 */ /* 0x021fea0003c00000 */
[----:B------:R1:W2:Y:S02]  /*12e70*/  SHFL.BFLY P0, R109, R140, R139, R142 ;  /* 0x0c00008b8c6d7389 */ /* 0x0002a4000000008e */
[----:B012--5:R-:W-:Y:S05]  /*12e80*/  ENDCOLLECTIVE ;  /* 0x000000000000791b */ /* 0x027fea0003800000 */
.L_x_11325:
[----:B------:R-:W-:Y:S05]  /*12e90*/  BSYNC B1 ;  /* 0x0000000000017941 */ /* 0x000fea0003800000 */
.L_x_11324:
        /* <DEDUP_REMOVED lines=10> */
.L_x_11326:
[----:B------:R-:W-:Y:S02]  /*12f40*/  IMAD.MOV.U32 R139, RZ, RZ, 0x4 ;  /* 0x00000004ff8b7424 */ /* 0x000fe400078e00ff */
[----:B------:R-:W-:-:S04]  /*12f50*/  IMAD.MOV.U32 R102, RZ, RZ, R109 ;  /* 0x000000ffff667224 */ /* 0x000fc800078e006d */
[----:B------:R-:W-:-:S05]  /*12f60*/  FADD.FTZ R104, R103, R102 ;  /* 0x0000006667687221 */ /* 0x000fca0000010000 */
[----:B------:R-:W-:-:S07]  /*12f70*/  MOV R140, R104 ;  /* 0x00000068008c7202 */ /* 0x000fce0000000f00 */
[----:B------:R-:W-:Y:S05]  /*12f80*/  WARPSYNC.COLLECTIVE R137, `(.L_x_11327) ;  /* 0x0000000089087348 */ /* 0x000fea0003c00000 */
[----:B------:R0:W1:Y:S02]  /*12f90*/  SHFL.BFLY P0, R109, R140, R139, R142 ;  /* 0x0c00008b8c6d7389 */ /* 0x000064000000008e */
[----:B01----:R-:W-:Y:S05]  /*12fa0*/  ENDCOLLECTIVE ;  /* 0x000000000000791b */ /* 0x003fea0003800000 */
.L_x_11327:
[----:B------:R-:W-:Y:S01]  /*12fb0*/  HFMA2 R139, -RZ, RZ, 0, 4.76837158203125e-07 ;  /* 0x00000008ff8b7431 */ /* 0x000fe200000001ff */
[----:B------:R-:W-:-:S05]  /*12fc0*/  MOV R105, R109 ;  /* 0x0000006d00697202 */ /* 0x000fca0000000f00 */
[----:B------:R-:W-:-:S04]  /*12fd0*/  FADD.FTZ R105, R104, R105 ;  /* 0x0000006968697221 */ /* 0x000fc80000010000 */
[----:B------:R-:W-:-:S07]  /*12fe0*/  IMAD.MOV.U32 R140, RZ, RZ, R105 ;  /* 0x000000ffff8c7224 */ /* 0x000fce00078e0069 */
[----:B------:R-:W-:Y:S05]  /*12ff0*/  WARPSYNC.COLLECTIVE R137, `(.L_x_11328) ;  /* 0x0000000089087348 */ /* 0x000fea0003c00000 */
[----:B------:R0:W1:Y:S02]  /*13000*/  SHFL.BFLY P0, R109, R140, R139, R142 ;  /* 0x0c00008b8c6d7389 */ /* 0x000064000000008e */
[----:B01----:R-:W-:Y:S05]  /*13010*/  ENDCOLLECTIVE ;  /* 0x000000000000791b */ /* 0x003fea0003800000 */
.L_x_11328:
[----:B------:R-:W-:Y:S02]  /*13020*/  IMAD.MOV.U32 R139, RZ, RZ, 0x10 ;  /* 0x00000010ff8b7424 */ /* 0x000fe400078e00ff */
[----:B------:R-:W-:-:S04]  /*13030*/  IMAD.MOV.U32 R102, RZ, RZ, R109 ;  /* 0x000000ffff667224 */ /* 0x000fc800078e006d */
[----:B------:R-:W-:-:S05]  /*13040*/  FADD.FTZ R108, R105, R102 ;  /* 0x00000066696c7221 */ /* 0x000fca0000010000 */
[----:B------:R-:W-:-:S07]  /*13050*/  MOV R140, R108 ;  /* 0x0000006c008c7202 */ /* 0x000fce0000000f00 */
[----:B------:R-:W-:Y:S05]  /*13060*/  WARPSYNC.COLLECTIVE R137, `(.L_x_11329) ;  /* 0x0000000089087348 */ /* 0x000fea0003c00000 */
[----:B------:R0:W1:Y:S02]  /*13070*/  SHFL.BFLY P0, R109, R140, R139, R142 ;  /* 0x0c00008b8c6d7389 */ /* 0x000064000000008e */
[----:B01----:R-:W-:Y:S05]  /*13080*/  ENDCOLLECTIVE ;  /* 0x000000000000791b */ /* 0x003fea0003800000 */
.L_x_11329:
        /* <DEDUP_REMOVED lines=56> */
.L_x_11330:
[----:B------:R-:W-:Y:S02]  /*13410*/  IMAD.MOV.U32 R139, RZ, RZ, 0x2 ;  /* 0x00000002ff8b7424 */ /* 0x000fe400078e00ff */
[----:B------:R-:W-:-:S04]  /*13420*/  IMAD.MOV.U32 R103, RZ, RZ, R109 ;  /* 0x000000ffff677224 */ /* 0x000fc800078e006d */
[----:B------:R-:W-:-:S05]  /*13430*/  FADD.FTZ R103, R102, R103 ;  /* 0x0000006766677221 */ /* 0x000fca0000010000 */
[----:B------:R-:W-:-:S07]  /*13440*/  MOV R140, R103 ;  /* 0x00000067008c7202 */ /* 0x000fce0000000f00 */
[----:B------:R-:W-:Y:S05]  /*13450*/  WARPSYNC.COLLECTIVE R137, `(.L_x_11331) ;  /* 0x0000000089087348 */ /* 0x000fea0003c00000 */
[----:B------:R0:W1:Y:S02]  /*13460*/  SHFL.BFLY P0, R109, R140, R139, R142 ;  /* 0x0c00008b8c6d7389 */ /* 0x000064000000008e */
[----:B01----:R-:W-:Y:S05]  /*13470*/  ENDCOLLECTIVE ;  /* 0x000000000000791b */ /* 0x003fea0003800000 */
.L_x_11331:
[----:B------:R-:W-:Y:S01]  /*13480*/  HFMA2 R139, -RZ, RZ, 0, 2.384185791015625e-07 ;  /* 0x00000004ff8b7431 */ /* 0x000fe200000001ff */
[----:B------:R-:W-:-:S05]  /*13490*/  MOV R104, R109 ;  /* 0x0000006d00687202 */ /* 0x000fca0000000f00 */
[----:B------:R-:W-:-:S04]  /*134a0*/  FADD.FTZ R104, R103, R104 ;  /* 0x0000006867687221 */ /* 0x000fc80000010000 */
[----:B------:R-:W-:-:S07]  /*134b0*/  IMAD.MOV.U32 R140, RZ, RZ, R104 ;  /* 0x000000ffff8c7224 */ /* 0x000fce00078e0068 */
[----:B------:R-:W-:Y:S05]  /*134c0*/  WARPSYNC.COLLECTIVE R137, `(.L_x_11332) ;  /* 0x0000000089087348 */ /* 0x000fea0003c00000 */
[----:B------:R0:W1:Y:S02]  /*134d0*/  SHFL.BFLY P0, R109, R140, R139, R142 ;  /* 0x0c00008b8c6d7389 */ /* 0x000064000000008e */
[----:B01----:R-:W-:Y:S05]  /*134e0*/  ENDCOLLECTIVE ;  /* 0x000000000000791b */ /* 0x003fea0003800000 */
.L_x_11332:
[----:B------:R-:W-:Y:S02]  /*134f0*/  IMAD.MOV.U32 R139, RZ, RZ, 0x8 ;  /* 0x00000008ff8b7424 */ /* 0x000fe400078e00ff */
[----:B------:R-:W-:-:S04]  /*13500*/  IMAD.MOV.U32 R105, RZ, RZ, R109 ;  /* 0x000000ffff697224 */ /* 0x000fc800078e006d */
[----:B------:R-:W-:-:S05]  /*13510*/  FADD.FTZ R105, R104, R105 ;  /* 0x0000006968697221 */ /* 0x000fca0000010000 */
[----:B------:R-:W-:-:S07]  /*13520*/  MOV R140, R105 ;  /* 0x00000069008c7202 */ /* 0x000fce0000000f00 */
[----:B------:R-:W-:Y:S05]  /*13530*/  WARPSYNC.COLLECTIVE R137, `(.L_x_11333) ;  /* 0x0000000089087348 */ /* 0x000fea0003c00000 */
[----:B------:R0:W1:Y:S02]  /*13540*/  SHFL.BFLY P0, R109, R140, R139, R142 ;  /* 0x0c00008b8c6d7389 */ /* 0x000064000000008e */
[----:B01----:R-:W-:Y:S05]  /*13550*/  ENDCOLLECTIVE ;  /* 0x000000000000791b */ /* 0x003fea0003800000 */
.L_x_11333:
[----:B------:R-:W-:Y:S01]  /*13560*/  HFMA2 R139, -RZ, RZ, 0, 9.5367431640625e-07 ;  /* 0x00000010ff8b7431 */ /* 0x000fe200000001ff */
[----:B------:R-:W-:-:S05]  /*13570*/  MOV R108, R109 ;  /* 0x0000006d006c7202 */ /* 0x000fca0000000f00 */
[----:B------:R-:W-:-:S04]  /*13580*/  FADD.FTZ R108, R105, R108 ;  /* 0x0000006c696c7221 */ /* 0x000fc80000010000 */
[----:B------:R-:W-:-:S07]  /*13590*/  IMAD.MOV.U32 R140, RZ, RZ, R108 ;  /* 0x000000ffff8c7224 */ /* 0x000fce00078e006c */
[----:B------:R-:W-:Y:S05]  /*135a0*/  WARPSYNC.COLLECTIVE R137, `(.L_x_11334) ;  /* 0x0000000089087348 */ /* 0x000fea0003c00000 */
[----:B------:R0:W1:Y:S02]  /*135b0*/  SHFL.BFLY P0, R109, R140, R139, R142 ;  /* 0x0c00008b8c6d7389 */ /* 0x000064000000008e */
[----:B01----:R-:W-:Y:S05]  /*135c0*/  ENDCOLLECTIVE ;  /* 0x000000000000791b */ /* 0x003fea0003800000 */
.L_x_11334:
[----:B------:R-:W-:Y:S05]  /*135d0*/  BRA `(.L_x_11335) ;  /* 0xffffffec00687947 */ /* 0x000fea000383ffff */
.L_x_11336:
        /* <DEDUP_REMOVED lines=10> */
.L_x_28765:


//--------------------- .text._ZN10layer_norm13ln_fwd_kernelINS_13Kernel_traitsIf13__nv_bfloat16fS2_fjLj768ELj1ELj4ELj1ELj16ENS_18Kernel_traits_baseILj768EfS2_fS2_fjLj128EEEEELb0ELb0ELb0ELb0EEEvNS_9FwdParamsE --------------------------
	.section	.text._ZN10layer_norm13ln_fwd_kernelINS_13Kernel_traitsIf13__nv_bfloat16fS2_fjLj768ELj1ELj4ELj1ELj16ENS_18Kernel_traits_baseILj768EfS2_fS2_fjLj128EEEEELb0ELb0ELb0ELb0EEEvNS_9FwdParamsE,"ax",@progbits
	.align	128
        .global         _ZN10layer_norm13ln_fwd_kernelINS_13Kernel_traitsIf13__nv_bfloat16fS2_fjLj768ELj1ELj4ELj1ELj16ENS_18Kernel_traits_baseILj768EfS2_fS2_fjLj128EEEEELb0ELb0ELb0ELb0EEEvNS_9FwdParamsE
        .type           _ZN10layer_norm13ln_fwd_kernelINS_13Kernel_traitsIf13__nv_bfloat16fS2_fjLj768ELj1ELj4ELj1ELj16ENS_18Kernel_traits_baseILj768EfS2_fS2_fjLj128EEEEELb0ELb0ELb0ELb0EEEvNS_9FwdParamsE,@function
        .size           _ZN10layer_norm13ln_fwd_kernelINS_13Kernel_traitsIf13__nv_bfloat16fS2_fjLj768ELj1ELj4ELj1ELj16ENS_18Kernel_traits_baseILj768EfS2_fS2_fjLj128EEEEELb0ELb0ELb0ELb0EEEvNS_9FwdParamsE,(.L_x_28766 - _ZN10layer_norm13ln_fwd_kernelINS_13Kernel_traitsIf13__nv_bfloat16fS2_fjLj768ELj1ELj4ELj1ELj16ENS_18Kernel_traits_baseILj768EfS2_fS2_fjLj128EEEEELb0ELb0ELb0ELb0EEEvNS_9FwdParamsE)
        .other          _ZN10layer_norm13ln_fwd_kernelINS_13Kernel_traitsIf13__nv_bfloat16fS2_fjLj768ELj1ELj4ELj1ELj16ENS_18Kernel_traits_baseILj768EfS2_fS2_fjLj128EEEEELb0ELb0ELb0ELb0EEEvNS_9FwdParamsE,@"STO_CUDA_ENTRY STV_DEFAULT"
_ZN10layer_norm13ln_fwd_kernelINS_13Kernel_traitsIf13__nv_bfloat16fS2_fjLj768ELj1ELj4ELj1ELj16ENS_18Kernel_traits_baseILj768EfS2_fS2_fjLj128EEEEELb0ELb0ELb0ELb0EEEvNS_9FwdParamsE:
.text._ZN10layer_norm13ln_fwd_kernelINS_13Kernel_traitsIf13__nv_bfloat16fS2_fjLj768ELj1ELj4ELj1ELj16ENS_18Kernel_traits_baseILj768EfS2_fS2_fjLj128EEEEELb0ELb0ELb0ELb0EEEvNS_9FwdParamsE:
        /* <DEDUP_REMOVED lines=50> */
.L_x_11338:
        /* <DEDUP_REMOVED lines=10> */
[----:B------:R-:W5:Y:S01]  /*03c0*/  @P1 LDG.E.128 R36, desc[UR6][R4.64] ;  /* 0x0000000604241981 */ /* 0x000f62000c1e1d00 */
[----:B-1----:R-:W-:-:S03]  /*03d0*/  @P0 IMAD.WIDE.U32 R28, R2, 0x20, R6 ;  /* 0x00000020021c0825 */ /* 0x002fc600078e0006 */
[----:B------:R-:W5:Y:S01]  /*03e0*/  @P1 LDG.E.128 R32, desc[UR6][R4.64+0x10] ;  /* 0x0000100604201981 */ /* 0x000f62000c1e1d00 */
[----:B------:R-:W-:Y:S02]  /*03f0*/  CS2R R30, SRZ ;  /* 0x00000000001e7805 */ /* 0x000fe4000001ff00 */
[----:B------:R-:W-:Y:S02]  /*0400*/  CS2R R42, SRZ ;  /* 0x00000000002a7805 */ /* 0x000fe4000001ff00 */
[----:B------:R-:W-:Y:S01]  /*0410*/  CS2R R40, SRZ ;  /* 0x0000000000287805 */ /* 0x000fe2000001ff00 */
[----:B------:R-:W5:Y:S01]  /*0420*/  @P0 LDG.E.128 R52, desc[UR6][R28.64] ;  /* 0x000000061c340981 */ /* 0x000f62000c1e1d00 */
[----:B--2---:R-:W-:-:S03]  /*0430*/  @P2 IMAD.WIDE.U32 R6, R27, 0x20, R24 ;  /* 0x000000201b062825 */ /* 0x004fc600078e0018 */
[----:B------:R0:W5:Y:S04]  /*0440*/  @P0 LDG.E.128 R48, desc[UR6][R28.64+0x10] ;  /* 0x000010061c300981 */ /* 0x000168000c1e1d00 */
[----:B------:R1:W5:Y:S04]  /*0450*/  @P2 LDG.E.128 R20, desc[UR6][R6.64] ;  /* 0x0000000606142981 */ /* 0x000368000c1e1d00 */
[----:B------:R1:W5:Y:S01]  /*0460*/  @P2 LDG.E.128 R16, desc[UR6][R6.64+0x10] ;  /* 0x0000100606102981 */ /* 0x000362000c1e1d00 */
[----:B------:R-:W-:Y:S02]  /*0470*/  CS2R R26, SRZ ;  /* 0x00000000001a7805 */ /* 0x000fe4000001ff00 */
[----:B------:R-:W-:-:S02]  /*0480*/  CS2R R24, SRZ ;  /* 0x0000000000187805 */ /* 0x000fc4000001ff00 */
[----:B0-----:R-:W-:Y:S02]  /*0490*/  CS2R R28, SRZ ;  /* 0x00000000001c7805 */ /* 0x001fe4000001ff00 */
[----:B------:R-:W-:Y:S02]  /*04a0*/  CS2R R46, SRZ ;  /* 0x00000000002e7805 */ /* 0x000fe4000001ff00 */
[----:B------:R-:W-:Y:S02]  /*04b0*/  CS2R R44, SRZ ;  /* 0x00000000002c7805 */ /* 0x000fe4000001ff00 */
[----:B------:R-:W-:Y:S02]  /*04c0*/  @P2 CS2R R10, SRZ ;  /* 0x00000000000a2805 */ /* 0x000fe4000001ff00 */
[----:B------:R-:W-:Y:S02]  /*04d0*/  @P2 CS2R R8, SRZ ;  /* 0x0000000000082805 */ /* 0x000fe4000001ff00 */
[----:B------:R-:W-:-:S02]  /*04e0*/  @P2 CS2R R14, SRZ ;  /* 0x00000000000e2805 */ /* 0x000fc4000001ff00 */
[----:B-1----:R-:W-:-:S07]  /*04f0*/  @P2 CS2R R12, SRZ ;  /* 0x00000000000c2805 */ /* 0x002fce000001ff00 */
.L_x_11339:
[----:B------:R-:W-:Y:S05]  /*0500*/  BSYNC.RECONVERGENT B0 ;  /* 0x0000000000007941 */ /* 0x000fea0003800200 */
.L_x_11337:
[----:B------:R-:W1:Y:S02]  /*0510*/  LDCU UR4, c[0x0][0x384] ;  /* 0x00007080ff0477ac */ /* 0x000e640008000800 */
[----:B-1----:R-:W-:-:S13]  /*0520*/  ISETP.GE.AND P0, PT, R0, UR4, PT ;  /* 0x0000000400007c0c */ /* 0x002fda000bf06270 */
[----:B------:R-:W-:Y:S05]  /*0530*/  @P0 EXIT ;  /* 0x000000000000094d */ /* 0x000fea0003800000 */
[----:B------:R-:W1:Y:S01]  /*0540*/  LDCU.64 UR4, c[0x0][0x3e0] ;  /* 0x00007c00ff0477ac */ /* 0x000e620008000a00 */
[----:B------:R-:W2:Y:S01]  /*0550*/  LDCU UR12, c[0x0][0x388] ;  /* 0x00007100ff0c77ac */ /* 0x000ea20008000800 */
[----:B------:R-:W3:Y:S01]  /*0560*/  LDCU.U8 UR10, c[0x0][0x410] ;  /* 0x00008200ff0a77ac */ /* 0x000ee20008000000 */
[----:B------:R-:W4:Y:S01]  /*0570*/  LDCU UR11, c[0x0][0x448] ;  /* 0x00008900ff0b77ac */ /* 0x000f220008000800 */
[----:B------:R-:W0:Y:S01]  /*0580*/  LDCU.64 UR8, c[0x0][0x3a0] ;  /* 0x00007400ff0877ac */ /* 0x000e220008000a00 */
[----:B-1----:R-:W-:-:S04]  /*0590*/  ISETP.NE.U32.AND P0, PT, RZ, UR4, PT ;  /* 0x00000004ff007c0c */ /* 0x002fc8000bf05070 */
[----:B0-234-:R-:W-:-:S13]  /*05a0*/  ISETP.NE.AND.EX P0, PT, RZ, UR5, PT, P0 ;  /* 0x00000005ff007c0c */ /* 0x01dfda000bf05300 */
.L_x_11359:
        /* <DEDUP_REMOVED lines=44> */
.L_x_11342:
        /* <DEDUP_REMOVED lines=20> */
.L_x_11343:
[----:B------:R-:W0:Y:S01]  /*09b0*/  LDC.64 R72, c[0x0][0x3a8] ;  /* 0x0000ea00ff487b82 */ /* 0x000e220000000a00 */
[C---:B------:R-:W-:Y:S01]  /*09c0*/  IADD3 R82, PT, PT, R80.reuse, 0x20, RZ ;  /* 0x0000002050527810 */ /* 0x040fe20007ffe0ff */
[----:B0-----:R-:W-:-:S05]  /*09d0*/  IMAD.WIDE.U32 R72, R80, 0x20, R72 ;  /* 0x0000002050487825 */ /* 0x001fca00078e0048 */
[----:B------:R0:W-:Y:S04]  /*09e0*/  STG.E.128 desc[UR6][R72.64], R4 ;  /* 0x0000000448007986 */ /* 0x0001e8000c101d06 */
[----:B------:R0:W-:Y:S02]  /*09f0*/  STG.E.128 desc[UR6][R72.64+0x10], R76 ;  /* 0x0000104c48007986 */ /* 0x0001e4000c101d06 */
.L_x_11341:
[----:B------:R-:W-:Y:S05]  /*0a00*/  BSYNC.RECONVERGENT B0 ;  /* 0x0000000000007941 */ /* 0x000fea0003800200 */
.L_x_11340:
        /* <DEDUP_REMOVED lines=35> */
.L_x_11346:
        /* <DEDUP_REMOVED lines=20> */
.L_x_11347:
[----:B------:R-:W0:Y:S02]  /*0d80*/  LDC.64 R72, c[0x0][0x3a8] ;  /* 0x0000ea00ff487b82 */ /* 0x000e240000000a00 */
[C---:B0-----:R-:W-:Y:S01]  /*0d90*/  IMAD.WIDE.U32 R72, R82.reuse, 0x20, R72 ;  /* 0x0000002052487825 */ /* 0x041fe200078e0048 */
[----:B------:R-:W-:-:S04]  /*0da0*/  IADD3 R82, PT, PT, R82, 0x20, RZ ;  /* 0x0000002052527810 */ /* 0x000fc80007ffe0ff */
[----:B------:R0:W-:Y:S04]  /*0db0*/  STG.E.128 desc[UR6][R72.64], R56 ;  /* 0x0000003848007986 */ /* 0x0001e8000c101d06 */
[----:B------:R0:W-:Y:S02]  /*0dc0*/  STG.E.128 desc[UR6][R72.64+0x10], R60 ;  /* 0x0000103c48007986 */ /* 0x0001e4000c101d06 */
.L_x_11345:
[----:B------:R-:W-:Y:S05]  /*0dd0*/  BSYNC.RECONVERGENT B0 ;  /* 0x0000000000007941 */ /* 0x000fea0003800200 */
.L_x_11344:
[----:B------:R-:W-:Y:S01]  /*0de0*/  ISETP.GE.U32.AND P2, PT, R3, 0x60, PT ;  /* 0x000000600300780c */ /* 0x000fe20003f46070 */
[----:B------:R-:W-:-:S12]  /*0df0*/  BSSY.RECONVERGENT B0, `(.L_x_11348) ;  /* 0x0000039000007945 */ /* 0x000fd80003800200 */
[----:B------:R-:W-:Y:S05]  /*0e00*/  @!P2 BRA `(.L_x_11349) ;  /* 0x0000000000dca947 */ /* 0x000fea0003800000 */
[----:B------:R-:W1:Y:S02]  /*0e10*/  LDC.64 R68, c[0x0][0x390] ;  /* 0x0000e400ff447b82 */ /* 0x000e640000000a00 */
[----:B-1----:R-:W-:-:S06]  /*0e20*/  IMAD.WIDE.U32 R68, R82, 0x10, R68 ;  /* 0x0000001052447825 */ /* 0x002fcc00078e0044 */
[----:B------:R-:W5:Y:S01]  /*0e30*/  LDG.E.128 R68, desc[UR6][R68.64] ;  /* 0x0000000644447981 */ /* 0x000f62000c1e1d00 */
[----:B------:R-:W-:-:S04]  /*0e40*/  UISETP.NE.U32.AND UP0, UPT, UR8, URZ, UPT ;  /* 0x000000ff0800728c */ /* 0x000fc8000bf05070 */
[----:B------:R-:W-:-:S09]  /*0e50*/  UISETP.NE.AND.EX UP0, UPT, UR9, URZ, UPT, UP0 ;  /* 0x000000ff0900728c */ /* 0x000fd2000bf05300 */
[----:B------:R-:W-:Y:S05]  /*0e60*/  BRA.U !UP0, `(.L_x_11350) ;  /* 0x0000000108647547 */ /* 0x000fea000b800000 */
        /* <DEDUP_REMOVED lines=25> */
.L_x_11350:
        /* <DEDUP_REMOVED lines=20> */
.L_x_11351:
[----:B------:R-:W0:Y:S02]  /*1140*/  LDC.64 R72, c[0x0][0x3a8] ;  /* 0x0000ea00ff487b82 */ /* 0x000e240000000a00 */
[----:B0-----:R-:W-:-:S05]  /*1150*/  IMAD.WIDE.U32 R72, R82, 0x20, R72 ;  /* 0x0000002052487825 */ /* 0x001fca00078e0048 */
[----:B------:R1:W-:Y:S04]  /*1160*/  STG.E.128 desc[UR6][R72.64], R64 ;  /* 0x0000004048007986 */ /* 0x0003e8000c101d06 */
[----:B------:R1:W-:Y:S02]  /*1170*/  STG.E.128 desc[UR6][R72.64+0x10], R68 ;  /* 0x0000104448007986 */ /* 0x0003e4000c101d06 */
.L_x_11349:
[----:B------:R-:W-:Y:S05]  /*1180*/  BSYNC.RECONVERGENT B0 ;  /* 0x0000000000007941 */ /* 0x000fea0003800200 */
.L_x_11348:
        /* <DEDUP_REMOVED lines=100> */
.L_x_11371:
[----:B-1----:R-:W-:Y:S01]  /*17d0*/  FADD.FTZ R83, R84, R83 ;  /* 0x0000005354537221 */ /* 0x002fe20000010000 */
[----:B------:R-:W-:Y:S01]  /*17e0*/  FMUL.FTZ R81, R73, R73 ;  /* 0x0000004949517220 */ /* 0x000fe20000410000 */
[----:B------:R-:W-:Y:S01]  /*17f0*/  ISETP.NE.AND P3, PT, RZ, UR10, PT ;  /* 0x0000000aff007c0c */ /* 0x000fe2000bf65270 */
[----:B------:R-:W-:Y:S01]  /*1800*/  BSSY.RECONVERGENT B0, `(.L_x_11353) ;  /* 0x000002d000007945 */ /* 0x000fe20003800200 */
[----:B------:R-:W-:Y:S02]  /*1810*/  FFMA.FTZ R72, R83, R74, UR11 ;  /* 0x0000000b53487e23 */ /* 0x000fe4000801004a */
[----:B------:R-:W0:Y:S01]  /*1820*/  @!P5 LDC.64 R82, c[0x0][0x3c0] ;  /* 0x0000f000ff52db82 */ /* 0x000e220000000a00 */
[----:B------:R-:W-:-:S05]  /*1830*/  FSEL R81, R81, RZ, P3 ;  /* 0x000000ff51517208 */ /* 0x000fca0001800000 */
[----:B------:R-:W-:Y:S02]  /*1840*/  FADD.FTZ R81, R72, R81 ;  /* 0x0000005148517221 */ /* 0x000fe40000010000 */
[----:B------:R-:W1:Y:S04]  /*1850*/  @!P5 LDC.64 R74, c[0x0][0x3c8] ;  /* 0x0000f200ff4adb82 */ /* 0x000e680000000a00 */
[----:B------:R-:W2:Y:S01]  /*1860*/  MUFU.RSQ R81, R81 ;  /* 0x0000005100517308 */ /* 0x000ea20000001400 */
[----:B0-----:R-:W-:Y:S01]  /*1870*/  @!P5 IMAD.WIDE R84, R0, 0x4, R82 ;  /* 0x000000040054d825 */ /* 0x001fe200078e0252 */
[----:B------:R-:W-:-:S04]  /*1880*/  FSEL R82, R73, RZ, !P3 ;  /* 0x000000ff49527208 */ /* 0x000fc80005800000 */
[----:B------:R0:W-:Y:S01]  /*1890*/  @!P5 STG.E desc[UR6][R84.64], R73 ;  /* 0x000000495400d986 */ /* 0x0001e2000c101906 */
[----:B-1----:R-:W-:-:S05]  /*18a0*/  @!P5 IMAD.WIDE R74, R0, 0x4, R74 ;  /* 0x00000004004ad825 */ /* 0x002fca00078e024a */
[----:B--2---:R0:W-:Y:S01]  /*18b0*/  @!P5 STG.E desc[UR6][R74.64], R81 ;  /* 0x000000514a00d986 */ /* 0x0041e2000c101906 */
[----:B------:R-:W-:Y:S05]  /*18c0*/  @!P1 BRA `(.L_x_11354) ;  /* 0x0000000000809947 */ /* 0x000fea0003800000 */
[--C-:B------:R-:W-:Y:S01]  /*18d0*/  FADD.FTZ R72, R4, -R82.reuse ;  /* 0x8000005204487221 */ /* 0x100fe20000010000 */
[--C-:B0-----:R-:W-:Y:S01]  /*18e0*/  FADD.FTZ R74, R5, -R82.reuse ;  /* 0x80000052054a7221 */ /* 0x101fe20000010000 */
[----:B------:R-:W0:Y:S01]  /*18f0*/  LDC.64 R84, c[0x0][0x428] ;  /* 0x00010a00ff547b82 */ /* 0x000e220000000a00 */
[--C-:B------:R-:W-:Y:S01]  /*1900*/  FADD.FTZ R88, R76, -R82.reuse ;  /* 0x800000524c587221 */ /* 0x100fe20000010000 */
[C---:B------:R-:W-:Y:S01]  /*1910*/  FMUL.FTZ R73, R81.reuse, R72 ;  /* 0x0000004851497220 */ /* 0x040fe20000410000 */
[----:B------:R-:W-:Y:S01]  /*1920*/  FMUL.FTZ R74, R81, R74 ;  /* 0x0000004a514a7220 */ /* 0x000fe20000410000 */
[--C-:B------:R-:W-:Y:S01]  /*1930*/  FADD.FTZ R86, R7, -R82.reuse ;  /* 0x8000005207567221 */ /* 0x100fe20000010000 */
[----:B------:R-:W-:Y:S01]  /*1940*/  FADD.FTZ R90, R78, -R82 ;  /* 0x800000524e5a7221 */ /* 0x000fe20000010000 */
[----:B-----5:R-:W-:Y:S01]  /*1950*/  FFMA.FTZ R72, R73, R52, R44 ;  /* 0x0000003449487223 */ /* 0x020fe2000001002c */
[----:B------:R-:W-:Y:S01]  /*1960*/  FFMA.FTZ R73, R74, R53, R45 ;  /* 0x000000354a497223 */ /* 0x000fe2000001002d */
[--C-:B------:R-:W-:Y:S01]  /*1970*/  FADD.FTZ R74, R6, -R82.reuse ;  /* 0x80000052064a7221 */ /* 0x100fe20000010000 */
[--C-:B------:R-:W-:Y:S01]  /*1980*/  FADD.FTZ R92, R79, -R82.reuse ;  /* 0x800000524f5c7221 */ /* 0x100fe20000010000 */
[C---:B------:R-:W-:Y:S01]  /*1990*/  FMUL.FTZ R75, R81.reuse, R88 ;  /* 0x00000058514b7220 */ /* 0x040fe20000410000 */
        /* <DEDUP_REMOVED lines=19> */
.L_x_11354:
[----:B------:R-:W-:Y:S05]  /*1ad0*/  BSYNC.RECONVERGENT B0 ;  /* 0x0000000000007941 */ /* 0x000fea0003800200 */
.L_x_11353:
[----:B------:R-:W-:Y:S01]  /*1ae0*/  ISETP.GE.U32.AND P1, PT, R3, 0x40, PT ;  /* 0x000000400300780c */ /* 0x000fe20003f26070 */
[----:B------:R-:W-:-:S12]  /*1af0*/  BSSY.RECONVERGENT B0, `(.L_x_11355) ;  /* 0x0000022000007945 */ /* 0x000fd80003800200 */
[----:B------:R-:W-:Y:S05]  /*1b00*/  @!P1 BRA `(.L_x_11356) ;  /* 0x0000000000809947 */ /* 0x000fea0003800000 */
[--C-:B-1----:R-:W-:Y:S01]  /*1b10*/  FADD.FTZ R72, R56, -R82.reuse ;  /* 0x8000005238487221 */ /* 0x102fe20000010000 */
        /* <DEDUP_REMOVED lines=31> */
.L_x_11356:
[----:B------:R-:W-:Y:S05]  /*1d10*/  BSYNC.RECONVERGENT B0 ;  /* 0x0000000000007941 */ /* 0x000fea0003800200 */
.L_x_11355:
        /* <DEDUP_REMOVED lines=15> */
[----:B-----5:R-:W-:Y:S01]  /*1e10*/  FFMA.FTZ R82, R75, R16, R8 ;  /* 0x000000104b527223 */ /* 0x020fe20000010008 */
[----:B------:R-:W-:Y:S01]  /*1e20*/  FFMA.FTZ R75, R85, R18, R10 ;  /* 0x00000012554b7223 */ /* 0x000fe2000001000a */
        /* <DEDUP_REMOVED lines=16> */
.L_x_11358:
[----:B------:R-:W-:Y:S05]  /*1f30*/  BSYNC.RECONVERGENT B0 ;  /* 0x0000000000007941 */ /* 0x000fea0003800200 */
.L_x_11357:
[----:B0123--:R-:W0:Y:S02]  /*1f40*/  LDC.64 R72, c[0x0][0x380] ;  /* 0x0000e000ff487b82 */ /* 0x00fe240000000a00 */
[----:B0-----:R-:W-:-:S04]  /*1f50*/  LEA R0, R72, R0, 0x2 ;  /* 0x0000000048007211 */ /* 0x001fc800078e10ff */
[----:B------:R-:W-:-:S13]  /*1f60*/  ISETP.GE.AND P1, PT, R0, R73, PT ;  /* 0x000000490000720c */ /* 0x000fda0003f26270 */
[----:B------:R-:W-:Y:S05]  /*1f70*/  @!P1 BRA `(.L_x_11359) ;  /* 0xffffffe4008c9947 */ /* 0x000fea000383ffff */
[----:B------:R-:W-:Y:S05]  /*1f80*/  EXIT ;  /* 0x000000000000794d */ /* 0x000fea0003800000 */
.L_x_11352:
        /* <DEDUP_REMOVED lines=8> */
.L_x_11361:
[----:B------:R-:W-:Y:S05]  /*2010*/  BSYNC B0 ;  /* 0x0000000000007941 */ /* 0x000fea0003800000 */
.L_x_11360:
        /* <DEDUP_REMOVED lines=10> */
.L_x_11362:
[----:B------:R-:W-:Y:S01]  /*20c0*/  HFMA2 R87, -RZ, RZ, 0, 2.384185791015625e-07 ;  /* 0x00000004ff577431 */ /* 0x000fe200000001ff */
[----:B------:R-:W-:-:S05]  /*20d0*/  MOV R72, R86 ;  /* 0x0000005600487202 */ /* 0x000fca0000000f00 */
[----:B------:R-:W-:-:S05]  /*20e0*/  FADD.FTZ R81, R75, R72 ;  /* 0x000000484b517221 */ /* 0x000fca0000010000 */
[----:B------:R-:W-:-:S07]  /*20f0*/  MOV R88, R81 ;  /* 0x0000005100587202 */ /* 0x000fce0000000f00 */
[----:B------:R-:W-:Y:S05]  /*2100*/  WARPSYNC.COLLECTIVE R85, `(.L_x_11363) ;  /* 0x0000000055087348 */ /* 0x000fea0003c00000 */
[----:B------:R0:W1:Y:S02]  /*2110*/  SHFL.BFLY P6, R86, R88, R87, R90 ;  /* 0x0c00005758567389 */ /* 0x00006400000c005a */
[----:B01----:R-:W-:Y:S05]  /*2120*/  ENDCOLLECTIVE ;  /* 0x000000000000791b */ /* 0x003fea0003800000 */
.L_x_11363:
[----:B------:R-:W-:Y:S01]  /*2130*/  HFMA2 R87, -RZ, RZ, 0, 4.76837158203125e-07 ;  /* 0x00000008ff577431 */ /* 0x000fe200000001ff */
[----:B------:R-:W-:-:S05]  /*2140*/  MOV R72, R86 ;  /* 0x0000005600487202 */ /* 0x000fca0000000f00 */
[----:B------:R-:W-:-:S05]  /*2150*/  FADD.FTZ R82, R81, R72 ;  /* 0x0000004851527221 */ /* 0x000fca0000010000 */
[----:B------:R-:W-:-:S07]  /*2160*/  MOV R88, R82 ;  /* 0x0000005200587202 */ /* 0x000fce0000000f00 */
[----:B------:R-:W-:Y:S05]  /*2170*/  WARPSYNC.COLLECTIVE R85, `(.L_x_11364) ;  /* 0x0000000055087348 */ /* 0x000fea0003c00000 */
[----:B------:R0:W1:Y:S02]  /*2180*/  SHFL.BFLY P6, R86, R88, R87, R90 ;  /* 0x0c00005758567389 */ /* 0x00006400000c005a */
[----:B01----:R-:W-:Y:S05]  /*2190*/  ENDCOLLECTIVE ;  /* 0x000000000000791b */ /* 0x003fea0003800000 */
.L_x_11364:
[----:B------:R-:W-:Y:S01]  /*21a0*/  HFMA2 R87, -RZ, RZ, 0, 9.5367431640625e-07 ;  /* 0x00000010ff577431 */ /* 0x000fe200000001ff */
[----:B------:R-:W-:-:S05]  /*21b0*/  MOV R83, R86 ;  /* 0x0000005600537202 */ /* 0x000fca0000000f00 */
[----:B------:R-:W-:-:S05]  /*21c0*/  FADD.FTZ R83, R82, R83 ;  /* 0x0000005352537221 */ /* 0x000fca0000010000 */
[----:B------:R-:W-:-:S07]  /*21d0*/  MOV R88, R83 ;  /* 0x0000005300587202 */ /* 0x000fce0000000f00 */
[----:B------:R-:W-:Y:S05]  /*21e0*/  WARPSYNC.COLLECTIVE R85, `(.L_x_11365) ;  /* 0x0000000055087348 */ /* 0x000fea0003c00000 */
[----:B------:R0:W1:Y:S02]  /*21f0*/  SHFL.BFLY P6, R86, R88, R87, R90 ;  /* 0x0c00005758567389 */ /* 0x00006400000c005a */
[----:B01----:R-:W-:Y:S05]  /*2200*/  ENDCOLLECTIVE ;  /* 0x000000000000791b */ /* 0x003fea0003800000 */
.L_x_11365:
        /* <DEDUP_REMOVED lines=57> */
.L_x_11366:
[----:B------:R-:W-:Y:S01]  /*25a0*/  HFMA2 R87, -RZ, RZ, 0, 1.1920928955078125e-07 ;  /* 0x00000002ff577431 */ /* 0x000fe200000001ff */
[----:B------:R-:W-:-:S05]  /*25b0*/  MOV R75, R86 ;  /* 0x00000056004b7202 */ /* 0x000fca0000000f00 */
[----:B------:R-:W-:-:S05]  /*25c0*/  FADD.FTZ R75, R72, R75 ;  /* 0x0000004b484b7221 */ /* 0x000fca0000010000 */
[----:B------:R-:W-:-:S07]  /*25d0*/  MOV R88, R75 ;  /* 0x0000004b00587202 */ /* 0x000fce0000000f00 */
[----:B------:R-:W-:Y:S05]  /*25e0*/  WARPSYNC.COLLECTIVE R85, `(.L_x_11367) ;  /* 0x0000000055087348 */ /* 0x000fea0003c00000 */
[----:B------:R0:W1:Y:S02]  /*25f0*/  SHFL.BFLY P6, R86, R88, R87, R90 ;  /* 0x0c00005758567389 */ /* 0x00006400000c005a */
[----:B01----:R-:W-:Y:S05]  /*2600*/  ENDCOLLECTIVE ;  /* 0x000000000000791b */ /* 0x003fea0003800000 */
.L_x_11367:
[----:B------:R-:W-:Y:S01]  /*2610*/  HFMA2 R87, -RZ, RZ, 0, 2.384185791015625e-07 ;  /* 0x00000004ff577431 */ /* 0x000fe200000001ff */
[----:B------:R-:W-:-:S05]  /*2620*/  MOV R82, R86 ;  /* 0x0000005600527202 */ /* 0x000fca0000000f00 */
[----:B------:R-:W-:-:S05]  /*2630*/  FADD.FTZ R82, R75, R82 ;  /* 0x000000524b527221 */ /* 0x000fca0000010000 */
[----:B------:R-:W-:-:S07]  /*2640*/  MOV R88, R82 ;  /* 0x0000005200587202 */ /* 0x000fce0000000f00 */
[----:B------:R-:W-:Y:S05]  /*2650*/  WARPSYNC.COLLECTIVE R85, `(.L_x_11368) ;  /* 0x0000000055087348 */ /* 0x000fea0003c00000 */
[----:B------:R0:W1:Y:S02]  /*2660*/  SHFL.BFLY P6, R86, R88, R87, R90 ;  /* 0x0c00005758567389 */ /* 0x00006400000c005a */
[----:B01----:R-:W-:Y:S05]  /*2670*/  ENDCOLLECTIVE ;  /* 0x000000000000791b */ /* 0x003fea0003800000 */
.L_x_11368:
[----:B------:R-:W-:Y:S01]  /*2680*/  HFMA2 R87, -RZ, RZ, 0, 4.76837158203125e-07 ;  /* 0x00000008ff577431 */ /* 0x000fe200000001ff */
[----:B------:R-:W-:-:S05]  /*2690*/  MOV R81, R86 ;  /* 0x0000005600517202 */ /* 0x000fca0000000f00 */
[----:B------:R-:W-:-:S05]  /*26a0*/  FADD.FTZ R81, R82, R81 ;  /* 0x0000005152517221 */ /* 0x000fca0000010000 */
[----:B------:R-:W-:-:S07]  /*26b0*/  MOV R88, R81 ;  /* 0x0000005100587202 */ /* 0x000fce0000000f00 */
[----:B------:R-:W-:Y:S05]  /*26c0*/  WARPSYNC.COLLECTIVE R85, `(.L_x_11369) ;  /* 0x0000000055087348 */ /* 0x000fea0003c00000 */
[----:B------:R0:W1:Y:S02]  /*26d0*/  SHFL.BFLY P6, R86, R88, R87, R90 ;  /* 0x0c00005758567389 */ /* 0x00006400000c005a */
[----:B01----:R-:W-:Y:S05]  /*26e0*/  ENDCOLLECTIVE ;  /* 0x000000000000791b */ /* 0x003fea0003800000 */
.L_x_11369:
[----:B------:R-:W-:Y:S01]  /*26f0*/  HFMA2 R87, -RZ, RZ, 0, 9.5367431640625e-07 ;  /* 0x00000010ff577431 */ /* 0x000fe200000001ff */
[----:B------:R-:W-:-:S05]  /*2700*/  MOV R84, R86 ;  /* 0x0000005600547202 */ /* 0x000fca0000000f00 */
[----:B------:R-:W-:-:S05]  /*2710*/  FADD.FTZ R84, R81, R84 ;  /* 0x0000005451547221 */ /* 0x000fca0000010000 */
[----:B------:R-:W-:-:S07]  /*2720*/  MOV R88, R84 ;  /* 0x0000005400587202 */ /* 0x000fce0000000f00 */
[----:B------:R-:W-:Y:S05]  /*2730*/  WARPSYNC.COLLECTIVE R85, `(.L_x_11370) ;  /* 0x0000000055087348 */ /* 0x000fea0003c00000 */
[----:B------:R0:W1:Y:S02]  /*2740*/  SHFL.BFLY P6, R86, R88, R87, R90 ;  /* 0x0c00005758567389 */ /* 0x00006400000c005a */
[----:B01----:R-:W-:Y:S05]  /*2750*/  ENDCOLLECTIVE ;  /* 0x000000000000791b */ /* 0x003fea0003800000 */
.L_x_11370:
[----:B------:R-:W-:Y:S01]  /*2760*/  MOV R83, R86 ;  /* 0x0000005600537202 */ /* 0x000fe20000000f00 */
[----:B------:R-:W-:Y:S06]  /*2770*/  BRA `(.L_x_11371) ;  /* 0xfffffff000147947 */ /* 0x000fec000383ffff */
.L_x_11372:
        /* <DEDUP_REMOVED lines=16> */
.L_x_28766:


//--------------------- .text._ZN10layer_norm13ln_fwd_kernelINS_13Kernel_traitsIf13__nv_bfloat16fS2_fjLj768ELj1ELj4ELj1ELj16ENS_18Kernel_traits_baseILj768EfS2_fS2_fjLj128EEEEELb0ELb0ELb0ELb1EEEvNS_9FwdParamsE --------------------------
	.section	.text._ZN10layer_norm13ln_fwd_kernelINS_13Kernel_traitsIf13__nv_bfloat16fS2_fjLj768ELj1ELj4ELj1ELj16ENS_18Kernel_traits_baseILj768EfS2_fS2_fjLj128EEEEELb0ELb0ELb0ELb1EEEvNS_9FwdParamsE,"ax",@progbits
	.align	128
        .global         _ZN10layer_norm13ln_fwd_kernelINS_13Kernel_traitsIf13__nv_bfloat16fS2_fjLj768ELj1ELj4ELj1ELj16ENS_18Kernel_traits_baseILj768EfS2_fS2_fjLj128EEEEELb0ELb0ELb0ELb1EEEvNS_9FwdParamsE
        .type           _ZN10layer_norm13ln_fwd_kernelINS_13Kernel_traitsIf13__nv_bfloat16fS2_fjLj768ELj1ELj4ELj1ELj16ENS_18Kernel_traits_baseILj768EfS2_fS2_fjLj128EEEEELb0ELb0ELb0ELb1EEEvNS_9FwdParamsE,@function
        .size           _ZN10layer_norm13ln_fwd_kernelINS_13Kernel_traitsIf13__nv_bfloat16fS2_fjLj768ELj1ELj4ELj1ELj16ENS_18Kernel_traits_baseILj768EfS2_fS2_fjLj128EEEEELb0ELb0ELb0ELb1EEEvNS_9FwdParamsE,(.L_x_28767 - _ZN10layer_norm13ln_fwd_kernelINS_13Kernel_traitsIf13__nv_bfloat16fS2_fjLj768ELj1ELj4ELj1ELj16ENS_18Kernel_traits_baseILj768EfS2_fS2_fjLj128EEEEELb0ELb0ELb0ELb1EEEvNS_9FwdParamsE)
        .other          _ZN10layer_norm13ln_fwd_kernelINS_13Kernel_traitsIf13__nv_bfloat16fS2_fjLj768ELj1ELj4ELj1ELj16ENS_18Kernel_traits_baseILj768EfS2_fS2_fjLj128EEEEELb0ELb0ELb0ELb1EEEvNS_9FwdParamsE,@"STO_CUDA_ENTRY STV_DEFAULT"
_ZN10layer_norm13ln_fwd_kernelINS_13Kernel_traitsIf13__nv_bfloat16fS2_fjLj768ELj1ELj4ELj1ELj16ENS_18Kernel_traits_baseILj768EfS2_fS2_fjLj128EEEEELb0ELb0ELb0ELb1EEEvNS_9FwdParamsE:
.text._ZN10layer_norm13ln_fwd_kernelINS_13Kernel_traitsIf13__nv_bfloat16fS2_fjLj768ELj1ELj4ELj1ELj16ENS_18Kernel_traits_baseILj768EfS2_fS2_fjLj128EEEEELb0ELb0ELb0ELb1EEEvNS_9FwdParamsE:
        /* <DEDUP_REMOVED lines=29> */
.L_x_11373:
        /* <DEDUP_REMOVED lines=20> */
.L_x_11374:
        /* <DEDUP_REMOVED lines=10> */
[----:B------:R-:W3:Y:S01]  /*03b0*/  LDCU.64 UR10, c[0x0][0x3a0] ;  /* 0x00007400ff0a77ac */ /* 0x000ee20008000a00 */
[----:B-1----:R-:W-:Y:S01]  /*03c0*/  UISETP.NE.U32.AND UP0, UPT, UR4, URZ, UPT ;  /* 0x000000ff0400728c */ /* 0x002fe2000bf05070 */
[----:B------:R-:W1:Y:S03]  /*03d0*/  LDCU UR4, c[0x0][0x448] ;  /* 0x00008900ff0477ac */ /* 0x000e660008000800 */
[----:B------:R-:W-:-:S06]  /*03e0*/  UISETP.NE.AND.EX UP0, UPT, UR5, URZ, UPT, UP0 ;  /* 0x000000ff0500728c */ /* 0x000fcc000bf05300 */
[----:B--23--:R-:W-:-:S13]  /*03f0*/  PLOP3.LUT P1, PT, PT, PT, UP0, 0x80, 0x8 ;  /* 0x000000000008781c */ /* 0x00cfda0003f2f008 */
.L_x_11384:
[----:B0-2---:R-:W0:Y:S01]  /*0400*/  LDC.64 R2, c[0x0][0x3e0] ;  /* 0x0000f800ff027b82 */ /* 0x005e220000000a00 */
[----:B------:R-:W-:-:S05]  /*0410*/  IMAD R0, R5, UR9, RZ ;  /* 0x0000000905007c24 */ /* 0x000fca000f8e02ff */
[----:B------:R-:W-:Y:S02]  /*0420*/  SHF.R.S32.HI R7, RZ, 0x1f, R0 ;  /* 0x0000001fff077819 */ /* 0x000fe40000011400 */
[----:B------:R-:W2:Y:S02]  /*0430*/  LDC.64 R76, c[0x0][0x390] ;  /* 0x0000e400ff4c7b82 */ /* 0x000ea40000000a00 */
[----:B------:R-:W-:-:S04]  /*0440*/  LEA.HI R7, R7, R0, RZ, 0x3 ;  /* 0x0000000007077211 */ /* 0x000fc800078f18ff */
[----:B------:R-:W-:Y:S01]  /*0450*/  LEA.HI.SX32 R82, R7, R6, 0x1d ;  /* 0x0000000607527211 */ /* 0x000fe200078feaff */
[----:B0-----:R-:W-:-:S05]  /*0460*/  IMAD.WIDE R2, R5, 0x2, R2 ;  /* 0x0000000205027825 */ /* 0x001fca00078e0202 */
[----:B------:R-:W3:Y:S01]  /*0470*/  LDG.E.U16 R0, desc[UR6][R2.64] ;  /* 0x0000000602007981 */ /* 0x000ee2000c1e1500 */
[----:B--2---:R-:W-:-:S06]  /*0480*/  IMAD.WIDE.U32 R56, R82, 0x10, R76 ;  /* 0x0000001052387825 */ /* 0x004fcc00078e004c */
[----:B-----5:R-:W5:Y:S01]  /*0490*/  LDG.E.128 R56, desc[UR6][R56.64] ;  /* 0x0000000638387981 */ /* 0x020f62000c1e1d00 */
[----:B------:R-:W-:Y:S01]  /*04a0*/  BSSY.RECONVERGENT B0, `(.L_x_11376) ;  /* 0x0000030000007945 */ /* 0x000fe20003800200 */
[----:B---3--:R-:W-:-:S03]  /*04b0*/  SHF.L.U32 R0, R0, 0x10, RZ ;  /* 0x0000001000007819 */ /* 0x008fc600000006ff */
[----:B------:R-:W-:Y:S05]  /*04c0*/  @!P1 BRA `(.L_x_11377) ;  /* 0x0000000000649947 */ /* 0x000fea0003800000 */
[----:B------:R-:W0:Y:S02]  /*04d0*/  LDC.64 R2, c[0x0][0x3a0] ;  /* 0x0000e800ff027b82 */ /* 0x000e240000000a00 */
[----:B0-----:R-:W-:-:S05]  /*04e0*/  IMAD.WIDE.U32 R2, R82, 0x20, R2 ;  /* 0x0000002052027825 */ /* 0x001fca00078e0002 */
[----:B------:R-:W2:Y:S04]  /*04f0*/  LDG.E.128 R64, desc[UR6][R2.64] ;  /* 0x0000000602407981 */ /* 0x000ea8000c1e1d00 */
[----:B------:R-:W3:Y:S01]  /*0500*/  LDG.E.128 R60, desc[UR6][R2.64+0x10] ;  /* 0x00001006023c7981 */ /* 0x000ee2000c1e1d00 */
[----:B-----5:R-:W-:Y:S02]  /*0510*/  PRMT R4, R56, 0x7632, R4 ;  /* 0x0000763238047816 */ /* 0x020fe40000000004 */
[----:B------:R-:W-:Y:S02]  /*0520*/  PRMT R68, R57, 0x7632, R68 ;  /* 0x0000763239447816 */ /* 0x000fe40000000044 */
[----:B------:R-:W-:Y:S02]  /*0530*/  PRMT R70, R58, 0x7632, R70 ;  /* 0x000076323a467816 */ /* 0x000fe40000000046 */
[----:B------:R-:W-:-:S02]  /*0540*/  PRMT R72, R59, 0x7632, R72 ;  /* 0x000076323b487816 */ /* 0x000fc40000000048 */
[----:B------:R-:W-:Y:S02]  /*0550*/  SHF.L.U32 R7, R56, 0x10, RZ ;  /* 0x0000001038077819 */ /* 0x000fe400000006ff */
[----:B------:R-:W-:Y:S02]  /*0560*/  SHF.L.U32 R69, R57, 0x10, RZ ;  /* 0x0000001039457819 */ /* 0x000fe400000006ff */
[----:B------:R-:W-:Y:S02]  /*0570*/  SHF.L.U32 R71, R58, 0x10, RZ ;  /* 0x000000103a477819 */ /* 0x000fe400000006ff */
[----:B------:R-:W-:Y:S02]  /*0580*/  SHF.L.U32 R4, R4, 0x10, RZ ;  /* 0x0000001004047819 */ /* 0x000fe400000006ff */
[----:B------:R-:W-:Y:S02]  /*0590*/  SHF.L.U32 R73, R59, 0x10, RZ ;  /* 0x000000103b497819 */ /* 0x000fe400000006ff */
[----:B------:R-:W-:-:S02]  /*05a0*/  SHF.L.U32 R68, R68, 0x10, RZ ;  /* 0x0000001044447819 */ /* 0x000fc400000006ff */
[----:B------:R-:W-:Y:S02]  /*05b0*/  SHF.L.U32 R70, R70, 0x10, RZ ;  /* 0x0000001046467819 */ /* 0x000fe400000006ff */
[----:B------:R-:W-:Y:S01]  /*05c0*/  SHF.L.U32 R72, R72, 0x10, RZ ;  /* 0x0000001048487819 */ /* 0x000fe200000006ff */
[C---:B--2---:R-:W-:Y:S01]  /*05d0*/  FFMA.FTZ R56, R0.reuse, R7, R64 ;  /* 0x0000000700387223 */ /* 0x044fe20000010040 */
[C---:B------:R-:W-:Y:S01]  /*05e0*/  FFMA.FTZ R57, R0.reuse, R4, R65 ;  /* 0x0000000400397223 */ /* 0x040fe20000010041 */
[C---:B------:R-:W-:Y:S01]  /*05f0*/  FFMA.FTZ R58, R0.reuse, R69, R66 ;  /* 0x00000045003a7223 */ /* 0x040fe20000010042 */
[C---:B------:R-:W-:Y:S01]  /*0600*/  FFMA.FTZ R59, R0.reuse, R68, R67 ;  /* 0x00000044003b7223 */ /* 0x040fe20000010043 */
[C---:B---3--:R-:W-:Y:S01]  /*0610*/  FFMA.FTZ R60, R0.reuse, R71, R60 ;  /* 0x00000047003c7223 */ /* 0x048fe2000001003c */
[C---:B------:R-:W-:Y:S01]  /*0620*/  FFMA.FTZ R61, R0.reuse, R70, R61 ;  /* 0x00000046003d7223 */ /* 0x040fe2000001003d */
[C---:B------:R-:W-:Y:S01]  /*0630*/  FFMA.FTZ R62, R0.reuse, R73, R62 ;  /* 0x00000049003e7223 */ /* 0x040fe2000001003e */
[----:B------:R-:W-:Y:S01]  /*0640*/  FFMA.FTZ R63, R0, R72, R63 ;  /* 0x00000048003f7223 */ /* 0x000fe2000001003f */
[----:B------:R-:W-:Y:S06]  /*0650*/  BRA `(.L_x_11378) ;  /* 0x0000000000507947 */ /* 0x000fec0003800000 */
.L_x_11377:
[C---:B-----5:R-:W-:Y:S02]  /*0660*/  PRMT R2, R56.reuse, 0x7632, R2 ;  /* 0x0000763238027816 */ /* 0x060fe40000000002 */
[----:B------:R-:W-:Y:S02]  /*0670*/  SHF.L.U32 R3, R56, 0x10, RZ ;  /* 0x0000001038037819 */ /* 0x000fe400000006ff */
[C---:B------:R-:W-:Y:S02]  /*0680*/  PRMT R56, R58.reuse, 0x7632, R56 ;  /* 0x000076323a387816 */ /* 0x040fe40000000038 */
[----:B------:R-:W-:Y:S02]  /*0690*/  SHF.L.U32 R61, R58, 0x10, RZ ;  /* 0x000000103a3d7819 */ /* 0x000fe400000006ff */
        /* <DEDUP_REMOVED lines=16> */
.L_x_11378:
[----:B-1----:R-:W-:Y:S05]  /*07a0*/  BSYNC.RECONVERGENT B0 ;  /* 0x0000000000007941 */ /* 0x002fea0003800200 */
.L_x_11376:
[----:B------:R-:W0:Y:S01]  /*07b0*/  LDC.64 R2, c[0x0][0x3a8] ;  /* 0x0000ea00ff027b82 */ /* 0x000e220000000a00 */
[----:B------:R-:W-:-:S05]  /*07c0*/  IADD3 R80, PT, PT, R82, 0x20, RZ ;  /* 0x0000002052507810 */ /* 0x000fca0007ffe0ff */
[----:B------:R-:W-:-:S04]  /*07d0*/  IMAD.WIDE.U32 R64, R80, 0x10, R76 ;  /* 0x0000001050407825 */ /* 0x000fc800078e004c */
[----:B0-----:R-:W-:-:S05]  /*07e0*/  IMAD.WIDE.U32 R68, R82, 0x20, R2 ;  /* 0x0000002052447825 */ /* 0x001fca00078e0002 */
[----:B------:R0:W-:Y:S04]  /*07f0*/  STG.E.128 desc[UR6][R68.64], R56 ;  /* 0x0000003844007986 */ /* 0x0001e8000c101d06 */
[----:B------:R0:W-:Y:S04]  /*0800*/  STG.E.128 desc[UR6][R68.64+0x10], R60 ;  /* 0x0000103c44007986 */ /* 0x0001e8000c101d06 */
[----:B------:R-:W5:Y:S01]  /*0810*/  LDG.E.128 R64, desc[UR6][R64.64] ;  /* 0x0000000640407981 */ /* 0x000f62000c1e1d00 */
[----:B------:R-:W-:-:S04]  /*0820*/  UISETP.NE.U32.AND UP0, UPT, UR10, URZ, UPT ;  /* 0x000000ff0a00728c */ /* 0x000fc8000bf05070 */
[----:B------:R-:W-:-:S06]  /*0830*/  UISETP.NE.AND.EX UP0, UPT, UR11, URZ, UPT, UP0 ;  /* 0x000000ff0b00728c */ /* 0x000fcc000bf05300 */
[----:B------:R-:W-:-:S13]  /*0840*/  PLOP3.LUT P1, PT, PT, PT, UP0, 0x80, 0x8 ;  /* 0x000000000008781c */ /* 0x000fda0003f2f008 */
[----:B0-----:R-:W-:Y:S05]  /*0850*/  @!P1 BRA `(.L_x_11379) ;  /* 0x0000000000649947 */ /* 0x001fea0003800000 */
[----:B------:R-:W0:Y:S02]  /*0860*/  LDC.64 R78, c[0x0][0x3a0] ;  /* 0x0000e800ff4e7b82 */ /* 0x000e240000000a00 */
[----:B0-----:R-:W-:-:S05]  /*0870*/  IMAD.WIDE.U32 R78, R80, 0x20, R78 ;  /* 0x00000020504e7825 */ /* 0x001fca00078e004e */
[----:B------:R-:W2:Y:S04]  /*0880*/  LDG.E.128 R72, desc[UR6][R78.64] ;  /* 0x000000064e487981 */ /* 0x000ea8000c1e1d00 */
[----:B------:R-:W3:Y:S01]  /*0890*/  LDG.E.128 R68, desc[UR6][R78.64+0x10] ;  /* 0x000010064e447981 */ /* 0x000ee2000c1e1d00 */
[C---:B-----5:R-:W-:Y:S02]  /*08a0*/  SHF.L.U32 R7, R64.reuse, 0x10, RZ ;  /* 0x0000001040077819 */ /* 0x060fe400000006ff */
        /* <DEDUP_REMOVED lines=10> */
[C---:B--2---:R-:W-:Y:S01]  /*0950*/  FFMA.FTZ R64, R0.reuse, R7, R72 ;  /* 0x0000000700407223 */ /* 0x044fe20000010048 */
        /* <DEDUP_REMOVED lines=9> */
.L_x_11379:
        /* <DEDUP_REMOVED lines=15> */
[C---:B------:R-:W-:Y:S01]  /*0ae0*/  FMUL.FTZ R70, R0.reuse, R75 ;  /* 0x0000004b00467220 */ /* 0x040fe20000410000 */
[C---:B------:R-:W-:Y:S01]  /*0af0*/  FMUL.FTZ R65, R0.reuse, R65 ;  /* 0x0000004100417220 */ /* 0x040fe20000410000 */
[C---:B------:R-:W-:Y:S01]  /*0b00*/  FMUL.FTZ R67, R0.reuse, R67 ;  /* 0x0000004300437220 */ /* 0x040fe20000410000 */
[C---:B------:R-:W-:Y:S01]  /*0b10*/  FMUL.FTZ R69, R0.reuse, R73 ;  /* 0x0000004900457220 */ /* 0x040fe20000410000 */
[----:B------:R-:W-:-:S07]  /*0b20*/  FMUL.FTZ R71, R0, R79 ;  /* 0x0000004f00477220 */ /* 0x000fce0000410000 */
.L_x_11380:
[----:B------:R-:W-:Y:S01]  /*0b30*/  IADD3 R81, PT, PT, R82, 0x40, RZ ;  /* 0x0000004052517810 */ /* 0x000fe20007ffe0ff */
[----:B------:R-:W-:-:S04]  /*0b40*/  IMAD.WIDE.U32 R72, R80, 0x20, R2 ;  /* 0x0000002050487825 */ /* 0x000fc800078e0002 */
[----:B------:R-:W-:Y:S01]  /*0b50*/  IMAD.WIDE.U32 R76, R81, 0x10, R76 ;  /* 0x00000010514c7825 */ /* 0x000fe200078e004c */
[----:B------:R0:W-:Y:S04]  /*0b60*/  STG.E.128 desc[UR6][R72.64], R64 ;  /* 0x0000004048007986 */ /* 0x0001e8000c101d06 */
[----:B------:R0:W-:Y:S04]  /*0b70*/  STG.E.128 desc[UR6][R72.64+0x10], R68 ;  /* 0x0000104448007986 */ /* 0x0001e8000c101d06 */
[----:B------:R-:W5:Y:S01]  /*0b80*/  LDG.E.128 R76, desc[UR6][R76.64] ;  /* 0x000000064c4c7981 */ /* 0x000f62000c1e1d00 */
[----:B------:R-:W-:Y:S05]  /*0b90*/  @!P1 BRA `(.L_x_11381) ;  /* 0x0000000000649947 */ /* 0x000fea0003800000 */
[----:B------:R-:W1:Y:S02]  /*0ba0*/  LDC.64 R88, c[0x0][0x3a0] ;  /* 0x0000e800ff587b82 */ /* 0x000e640000000a00 */
[----:B-1----:R-:W-:-:S05]  /*0bb0*/  IMAD.WIDE.U32 R88, R81, 0x20, R88 ;  /* 0x0000002051587825 */ /* 0x002fca00078e0058 */
[----:B0-----:R-:W2:Y:S04]  /*0bc0*/  LDG.E.128 R72, desc[UR6][R88.64] ;  /* 0x0000000658487981 */ /* 0x001ea8000c1e1d00 */
[----:B------:R-:W3:Y:S01]  /*0bd0*/  LDG.E.128 R84, desc[UR6][R88.64+0x10] ;  /* 0x0000100658547981 */ /* 0x000ee2000c1e1d00 */
[C---:B-----5:R-:W-:Y:S02]  /*0be0*/  PRMT R4, R76.reuse, 0x7632, R4 ;  /* 0x000076324c047816 */ /* 0x060fe40000000004 */
[----:B------:R-:W-:Y:S02]  /*0bf0*/  SHF.L.U32 R7, R76, 0x10, RZ ;  /* 0x000000104c077819 */ /* 0x000fe400000006ff */
[----:B------:R-:W-:Y:S02]  /*0c00*/  PRMT R76, R77, 0x7632, R76 ;  /* 0x000076324d4c7816 */ /* 0x000fe4000000004c */
[----:B------:R-:W-:-:S02]  /*0c10*/  SHF.L.U32 R4, R4, 0x10, RZ ;  /* 0x0000001004047819 */ /* 0x000fc400000006ff */
[----:B------:R-:W-:Y:S02]  /*0c20*/  SHF.L.U32 R76, R76, 0x10, RZ ;  /* 0x000000104c4c7819 */ /* 0x000fe400000006ff */
[----:B------:R-:W-:Y:S01]  /*0c30*/  SHF.L.U32 R77, R77, 0x10, RZ ;  /* 0x000000104d4d7819 */ /* 0x000fe200000006ff */
[C---:B--2---:R-:W-:Y:S02]  /*0c40*/  FFMA.FTZ R73, R0.reuse, R4, R73 ;  /* 0x0000000400497223 */ /* 0x044fe40000010049 */
[----:B------:R-:W-:Y:S01]  /*0c50*/  FFMA.FTZ R75, R0, R76, R75 ;  /* 0x0000004c004b7223 */ /* 0x000fe2000001004b */
[----:B------:R-:W-:Y:S01]  /*0c60*/  PRMT R4, R78, 0x7632, R4 ;  /* 0x000076324e047816 */ /* 0x000fe20000000004 */
[C---:B------:R-:W-:Y:S01]  /*0c70*/  FFMA.FTZ R72, R0.reuse, R7, R72 ;  /* 0x0000000700487223 */ /* 0x040fe20000010048 */
[C---:B------:R-:W-:Y:S01]  /*0c80*/  PRMT R76, R79.reuse, 0x7632, R76 ;  /* 0x000076324f4c7816 */ /* 0x040fe2000000004c */
[----:B------:R-:W-:Y:S01]  /*0c90*/  FFMA.FTZ R74, R0, R77, R74 ;  /* 0x0000004d004a7223 */ /* 0x000fe2000001004a */
[----:B------:R-:W-:-:S02]  /*0ca0*/  SHF.L.U32 R79, R79, 0x10, RZ ;  /* 0x000000104f4f7819 */ /* 0x000fc400000006ff */
[----:B------:R-:W-:Y:S02]  /*0cb0*/  SHF.L.U32 R7, R78, 0x10, RZ ;  /* 0x000000104e077819 */ /* 0x000fe400000006ff */
[----:B------:R-:W-:Y:S01]  /*0cc0*/  SHF.L.U32 R4, R4, 0x10, RZ ;  /* 0x0000001004047819 */ /* 0x000fe200000006ff */
[----:B---3--:R-:W-:Y:S01]  /*0cd0*/  FFMA.FTZ R78, R0, R79, R86 ;  /* 0x0000004f004e7223 */ /* 0x008fe20000010056 */
[----:B------:R-:W-:Y:S01]  /*0ce0*/  SHF.L.U32 R88, R76, 0x10, RZ ;  /* 0x000000104c587819 */ /* 0x000fe200000006ff */
[C---:B------:R-:W-:Y:S02]  /*0cf0*/  FFMA.FTZ R76, R0.reuse, R7, R84 ;  /* 0x00000007004c7223 */ /* 0x040fe40000010054 */
[C---:B------:R-:W-:Y:S02]  /*0d00*/  FFMA.FTZ R77, R0.reuse, R4, R85 ;  /* 0x00000004004d7223 */ /* 0x040fe40000010055 */
[----:B------:R-:W-:Y:S01]  /*0d10*/  FFMA.FTZ R79, R0, R88, R87 ;  /* 0x00000058004f7223 */ /* 0x000fe20000010057 */
[----:B------:R-:W-:Y:S06]  /*0d20*/  BRA `(.L_x_11382) ;  /* 0x0000000000507947 */ /* 0x000fec0003800000 */
.L_x_11381:
[C---:B-----5:R-:W-:Y:S02]  /*0d30*/  PRMT R4, R76.reuse, 0x7632, R4 ;  /* 0x000076324c047816 */ /* 0x060fe40000000004 */
[----:B------:R-:W-:Y:S02]  /*0d40*/  SHF.L.U32 R7, R76, 0x10, RZ ;  /* 0x000000104c077819 */ /* 0x000fe400000006ff */
[----:B------:R-:W-:Y:S02]  /*0d50*/  PRMT R74, R78, 0x7632, R74 ;  /* 0x000076324e4a7816 */ /* 0x000fe4000000004a */
[----:B0-----:R-:W-:Y:S02]  /*0d60*/  PRMT R72, R77, 0x7632, R72 ;  /* 0x000076324d487816 */ /* 0x001fe40000000048 */
        /* <DEDUP_REMOVED lines=16> */
.L_x_11382:
        /* <DEDUP_REMOVED lines=99> */
.L_x_11405:
[----:B-1----:R-:W-:Y:S01]  /*14a0*/  FADD.FTZ R7, R88, R7 ;  /* 0x0000000758077221 */ /* 0x002fe20000010000 */
[----:B------:R-:W-:Y:S01]  /*14b0*/  FMUL.FTZ R0, R83, R83 ;  /* 0x0000005353007220 */ /* 0x000fe20000410000 */
        /* <DEDUP_REMOVED lines=28> */
[----:B--2---:R-:W-:Y:S01]  /*1680*/  FMUL.FTZ R87, R4, R56 ;  /* 0x0000003804577220 */ /* 0x004fe20000410000 */
[C---:B------:R-:W-:Y:S01]  /*1690*/  FADD.FTZ R77, -R0.reuse, R77 ;  /* 0x0000004d004d7221 */ /* 0x040fe20000010100 */
[----:B------:R-:W-:Y:S01]  /*16a0*/  FADD.FTZ R85, -R0, R78 ;  /* 0x0000004e00557221 */ /* 0x000fe20000010100 */
[----:B------:R-:W-:Y:S01]  /*16b0*/  FMUL.FTZ R56, R4, R57 ;  /* 0x0000003904387220 */ /* 0x000fe20000410000 */
[----:B------:R-:W-:Y:S01]  /*16c0*/  FADD.FTZ R0, -R0, R79 ;  /* 0x0000004f00007221 */ /* 0x000fe20000010100 */
[----:B------:R-:W-:Y:S01]  /*16d0*/  FMUL.FTZ R57, R4, R58 ;  /* 0x0000003a04397220 */ /* 0x000fe20000410000 */
[----:B-1----:R-:W-:-:S04]  /*16e0*/  IMAD.WIDE.U32 R78, R80, 0x10, R2 ;  /* 0x00000010504e7825 */ /* 0x002fc800078e0002 */
[C---:B------:R-:W-:Y:S01]  /*16f0*/  FMUL.FTZ R58, R4.reuse, R59 ;  /* 0x0000003b043a7220 */ /* 0x040fe20000410000 */
[C---:B------:R-:W-:Y:S01]  /*1700*/  FMUL.FTZ R59, R4.reuse, R60 ;  /* 0x0000003c043b7220 */ /* 0x040fe20000410000 */
[C---:B------:R-:W-:Y:S01]  /*1710*/  FMUL.FTZ R80, R4.reuse, R61 ;  /* 0x0000003d04507220 */ /* 0x040fe20000410000 */
[C---:B------:R-:W-:Y:S01]  /*1720*/  FMUL.FTZ R61, R4.reuse, R62 ;  /* 0x0000003e043d7220 */ /* 0x040fe20000410000 */
[----:B------:R-:W-:Y:S01]  /*1730*/  FMUL.FTZ R62, R4, R63 ;  /* 0x0000003f043e7220 */ /* 0x000fe20000410000 */
[----:B------:R-:W-:Y:S01]  /*1740*/  FFMA.FTZ R63, R59, R48, R24 ;  /* 0x000000303b3f7223 */ /* 0x000fe20000010018 */
[----:B------:R-:W-:Y:S01]  /*1750*/  FFMA.FTZ R80, R80, R49, R25 ;  /* 0x0000003150507223 */ /* 0x000fe20000010019 */
[----:B------:R-:W-:-:S04]  /*1760*/  IMAD.WIDE.U32 R68, R82, 0x10, R2 ;  /* 0x0000001052447825 */ /* 0x000fc800078e0002 */
[----:B------:R-:W-:Y:S01]  /*1770*/  FFMA.FTZ R59, R61, R50, R26 ;  /* 0x000000323d3b7223 */ /* 0x000fe2000001001a */
[----:B------:R-:W-:Y:S01]  /*1780*/  FFMA.FTZ R82, R62, R51, R27 ;  /* 0x000000333e527223 */ /* 0x000fe2000001001b */
[----:B------:R-:W-:Y:S01]  /*1790*/  FFMA.FTZ R60, R87, R52, R28 ;  /* 0x00000034573c7223 */ /* 0x000fe2000001001c */
[----:B------:R-:W-:Y:S01]  /*17a0*/  FFMA.FTZ R62, R58, R55, R31 ;  /* 0x000000373a3e7223 */ /* 0x000fe2000001001f */
[----:B------:R-:W-:Y:S01]  /*17b0*/  FFMA.FTZ R61, R56, R53, R29 ;  /* 0x00000035383d7223 */ /* 0x000fe2000001001d */
[----:B------:R-:W-:Y:S01]  /*17c0*/  FFMA.FTZ R57, R57, R54, R30 ;  /* 0x0000003639397223 */ /* 0x000fe2000001001e */
[----:B------:R-:W-:Y:S01]  /*17d0*/  IMAD.WIDE.U32 R2, R81, 0x10, R2 ;  /* 0x0000001051027825 */ /* 0x000fe200078e0002 */
[----:B------:R-:W-:Y:S01]  /*17e0*/  F2FP.BF16.F32.PACK_AB R58, R80, R63 ;  /* 0x0000003f503a723e */ /* 0x000fe200000010ff */
[----:B------:R-:W1:Y:S01]  /*17f0*/  @!P2 LDC.64 R86, c[0x0][0x3c0] ;  /* 0x0000f000ff56ab82 */ /* 0x000e620000000a00 */
[----:B------:R-:W-:Y:S01]  /*1800*/  F2FP.BF16.F32.PACK_AB R56, R61, R60 ;  /* 0x0000003c3d38723e */ /* 0x000fe200000010ff */
[----:B------:R-:W-:Y:S01]  /*1810*/  FMUL.FTZ R61, R4, R64 ;  /* 0x00000040043d7220 */ /* 0x000fe20000410000 */
[----:B------:R-:W-:Y:S01]  /*1820*/  F2FP.BF16.F32.PACK_AB R57, R62, R57 ;  /* 0x000000393e39723e */ /* 0x000fe200000010ff */
[C---:B------:R-:W-:Y:S01]  /*1830*/  FMUL.FTZ R62, R4.reuse, R65 ;  /* 0x00000041043e7220 */ /* 0x040fe20000410000 */
[C---:B------:R-:W-:Y:S01]  /*1840*/  FMUL.FTZ R63, R4.reuse, R66 ;  /* 0x00000042043f7220 */ /* 0x040fe20000410000 */
[C---:B------:R-:W-:Y:S01]  /*1850*/  FMUL.FTZ R60, R4.reuse, R67 ;  /* 0x00000043043c7220 */ /* 0x040fe20000410000 */
[C---:B------:R-:W-:Y:S01]  /*1860*/  FMUL.FTZ R65, R4.reuse, R7 ;  /* 0x0000000704417220 */ /* 0x040fe20000410000 */
        /* <DEDUP_REMOVED lines=9> */
[----:B------:R-:W3:Y:S01]  /*1900*/  LDC.64 R70, c[0x0][0x380] ;  /* 0x0000e000ff467b82 */ /* 0x000ee20000000a00 */
[----:B------:R-:W-:Y:S01]  /*1910*/  FFMA.FTZ R62, R65, R40, R16 ;  /* 0x00000028413e7223 */ /* 0x000fe20000010010 */
[----:B------:R-:W-:Y:S01]  /*1920*/  FMUL.FTZ R85, R4, R85 ;  /* 0x0000005504557220 */ /* 0x000fe20000410000 */
[----:B------:R-:W-:Y:S01]  /*1930*/  FFMA.FTZ R63, R67, R42, R18 ;  /* 0x0000002a433f7223 */ /* 0x000fe20000010012 */
[----:B------:R-:W-:Y:S01]  /*1940*/  FFMA.FTZ R64, R64, R43, R19 ;  /* 0x0000002b40407223 */ /* 0x000fe20000010013 */
[----:B------:R-:W-:Y:S01]  /*1950*/  FFMA.FTZ R65, R84, R41, R17 ;  /* 0x0000002954417223 */ /* 0x000fe20000010011 */
[----:B------:R-:W-:Y:S01]  /*1960*/  F2FP.BF16.F32.PACK_AB R61, R60, R61 ;  /* 0x0000003d3c3d723e */ /* 0x000fe200000010ff */
        /* <DEDUP_REMOVED lines=33> */
.L_x_11375:
[----:B------:R-:W1:Y:S01]  /*1b80*/  LDCU.64 UR4, c[0x0][0x3a0] ;  /* 0x00007400ff0477ac */ /* 0x000e620008000a00 */
[----:B------:R-:W2:Y:S01]  /*1b90*/  LDCU UR9, c[0x0][0x388] ;  /* 0x00007100ff0977ac */ /* 0x000ea20008000800 */
[----:B------:R-:W3:Y:S01]  /*1ba0*/  LDCU UR10, c[0x0][0x448] ;  /* 0x00008900ff0a77ac */ /* 0x000ee20008000800 */
[----:B-1----:R-:W-:-:S04]  /*1bb0*/  UISETP.NE.U32.AND UP0, UPT, UR4, URZ, UPT ;  /* 0x000000ff0400728c */ /* 0x002fc8000bf05070 */
[----:B------:R-:W-:Y:S01]  /*1bc0*/  UISETP.NE.AND.EX UP0, UPT, UR5, URZ, UPT, UP0 ;  /* 0x000000ff0500728c */ /* 0x000fe2000bf05300 */
[----:B------:R-:W1:Y:S05]  /*1bd0*/  LDCU.64 UR4, c[0x0][0x3a0] ;  /* 0x00007400ff0477ac */ /* 0x000e6a0008000a00 */
[----:B--23--:R-:W-:-:S13]  /*1be0*/  PLOP3.LUT P1, PT, PT, PT, UP0, 0x80, 0x8 ;  /* 0x000000000008781c */ /* 0x00cfda0003f2f008 */
.L_x_11393:
[----:B--2---:R-:W2:Y:S01]  /*1bf0*/  LDC.64 R76, c[0x0][0x390] ;  /* 0x0000e400ff4c7b82 */ /* 0x004ea20000000a00 */
[----:B------:R-:W-:-:S05]  /*1c00*/  IMAD R0, R5, UR9, RZ ;  /* 0x0000000905007c24 */ /* 0x000fca000f8e02ff */
[----:B0-----:R-:W-:-:S04]  /*1c10*/  SHF.R.S32.HI R3, RZ, 0x1f, R0 ;  /* 0x0000001fff037819 */ /* 0x001fc80000011400 */
[----:B------:R-:W-:-:S04]  /*1c20*/  LEA.HI R3, R3, R0, RZ, 0x3 ;  /* 0x0000000003037211 */ /* 0x000fc800078f18ff */
[----:B------:R-:W-:-:S05]  /*1c30*/  LEA.HI.SX32 R82, R3, R6, 0x1d ;  /* 0x0000000603527211 */ /* 0x000fca00078feaff */
[----:B--2---:R-:W-:-:S06]  /*1c40*/  IMAD.WIDE.U32 R60, R82, 0x10, R76 ;  /* 0x00000010523c7825 */ /* 0x004fcc00078e004c */
[----:B-----5:R-:W5:Y:S01]  /*1c50*/  LDG.E.128 R60, desc[UR6][R60.64] ;  /* 0x000000063c3c7981 */ /* 0x020f62000c1e1d00 */
[----:B------:R-:W-:Y:S04]  /*1c60*/  BSSY.RECONVERGENT B0, `(.L_x_11385) ;  /* 0x0000027000007945 */ /* 0x000fe80003800200 */
[----:B------:R-:W-:Y:S05]  /*1c70*/  @!P1 BRA `(.L_x_11386) ;  /* 0x0000000000649947 */ /* 0x000fea0003800000 */
[----:B------:R-:W0:Y:S02]  /*1c80*/  LDC.64 R2, c[0x0][0x3a0] ;  /* 0x0000e800ff027b82 */ /* 0x000e240000000a00 */
[----:B0-----:R-:W-:-:S05]  /*1c90*/  IMAD.WIDE.U32 R2, R82, 0x20, R2 ;  /* 0x0000002052027825 */ /* 0x001fca00078e0002 */
[----:B------:R-:W2:Y:S04]  /*1ca0*/  LDG.E.128 R56, desc[UR6][R2.64] ;  /* 0x0000000602387981 */ /* 0x000ea8000c1e1d00 */
[----:B------:R0:W3:Y:S01]  /*1cb0*/  LDG.E.128 R64, desc[UR6][R2.64+0x10] ;  /* 0x0000100602407981 */ /* 0x0000e2000c1e1d00 */
[C---:B-----5:R-:W-:Y:S02]  /*1cc0*/  PRMT R0, R60.reuse, 0x7632, R0 ;  /* 0x000076323c007816 */ /* 0x060fe40000000000 */
[----:B------:R-:W-:Y:S02]  /*1cd0*/  SHF.L.U32 R7, R60, 0x10, RZ ;  /* 0x000000103c077819 */ /* 0x000fe400000006ff */
[----:B------:R-:W-:Y:S02]  /*1ce0*/  SHF.L.U32 R0, R0, 0x10, RZ ;  /* 0x0000001000007819 */ /* 0x000fe400000006ff */
[----:B------:R-:W-:-:S02]  /*1cf0*/  PRMT R60, R62, 0x7632, R60 ;  /* 0x000076323e3c7816 */ /* 0x000fc4000000003c */
[----:B------:R-:W-:Y:S02]  /*1d00*/  SHF.L.U32 R69, R62, 0x10, RZ ;  /* 0x000000103e457819 */ /* 0x000fe400000006ff */
[----:B------:R-:W-:Y:S02]  /*1d10*/  PRMT R4, R61, 0x7632, R4 ;  /* 0x000076323d047816 */ /* 0x000fe40000000004 */
[----:B------:R-:W-:Y:S02]  /*1d20*/  PRMT R62, R63, 0x7632, R62 ;  /* 0x000076323f3e7816 */ /* 0x000fe4000000003e */
[----:B------:R-:W-:Y:S02]  /*1d30*/  SHF.L.U32 R61, R61, 0x10, RZ ;  /* 0x000000103d3d7819 */ /* 0x000fe400000006ff */
[----:B------:R-:W-:Y:S02]  /*1d40*/  SHF.L.U32 R63, R63, 0x10, RZ ;  /* 0x000000103f3f7819 */ /* 0x000fe400000006ff */
[----:B------:R-:W-:-:S02]  /*1d50*/  SHF.L.U32 R4, R4, 0x10, RZ ;  /* 0x0000001004047819 */ /* 0x000fc400000006ff */
[----:B0-----:R-:W-:Y:S01]  /*1d60*/  SHF.L.U32 R2, R62, 0x10, RZ ;  /* 0x000000103e027819 */ /* 0x001fe200000006ff */
[----:B--2---:R-:W-:Y:S01]  /*1d70*/  FADD.FTZ R57, R57, R0 ;  /* 0x0000000039397221 */ /* 0x004fe20000010000 */
[----:B------:R-:W-:Y:S01]  /*1d80*/  SHF.L.U32 R0, R60, 0x10, RZ ;  /* 0x000000103c007819 */ /* 0x000fe200000006ff */
[----:B------:R-:W-:Y:S01]  /*1d90*/  FADD.FTZ R58, R58, R61 ;  /* 0x0000003d3a3a7221 */ /* 0x000fe20000010000 */
[----:B------:R-:W-:Y:S01]  /*1da0*/  FADD.FTZ R56, R56, R7 ;  /* 0x0000000738387221 */ /* 0x000fe20000010000 */
[----:B---3--:R-:W-:Y:S01]  /*1db0*/  FADD.FTZ R62, R66, R63 ;  /* 0x0000003f423e7221 */ /* 0x008fe20000010000 */
[----:B------:R-:W-:Y:S01]  /*1dc0*/  FADD.FTZ R59, R59, R4 ;  /* 0x000000043b3b7221 */ /* 0x000fe20000010000 */
[----:B------:R-:W-:Y:S01]  /*1dd0*/  FADD.FTZ R60, R64, R69 ;  /* 0x00000045403c7221 */ /* 0x000fe20000010000 */
[----:B------:R-:W-:Y:S01]  /*1de0*/  FADD.FTZ R61, R65, R0 ;  /* 0x00000000413d7221 */ /* 0x000fe20000010000 */
[----:B------:R-:W-:Y:S01]  /*1df0*/  FADD.FTZ R63, R67, R2 ;  /* 0x00000002433f7221 */ /* 0x000fe20000010000 */
[----:B------:R-:W-:Y:S06]  /*1e00*/  BRA `(.L_x_11387) ;  /* 0x0000000000307947 */ /* 0x000fec0003800000 */
.L_x_11386:
        /* <DEDUP_REMOVED lines=12> */
.L_x_11387:
[----:B-1----:R-:W-:Y:S05]  /*1ed0*/  BSYNC.RECONVERGENT B0 ;  /* 0x0000000000007941 */ /* 0x002fea0003800200 */
.L_x_11385:
        /* <DEDUP_REMOVED lines=36> */
.L_x_11388:
        /* <DEDUP_REMOVED lines=12> */
.L_x_11389:
        /* <DEDUP_REMOVED lines=11> */
[----:B-----5:R-:W-:Y:S02]  /*2290*/  PRMT R0, R77, 0x7632, R0 ;  /* 0x000076324d007816 */ /* 0x020fe40000000000 */
[----:B------:R-:W-:Y:S02]  /*22a0*/  SHF.L.U32 R7, R76, 0x10, RZ ;  /* 0x000000104c077819 */ /* 0x000fe400000006ff */
[----:B------:R-:W-:Y:S02]  /*22b0*/  SHF.L.U32 R0, R0, 0x10, RZ ;  /* 0x0000001000007819 */ /* 0x000fe400000006ff */
[----:B------:R-:W-:-:S02]  /*22c0*/  PRMT R76, R76, 0x7632, R76 ;  /* 0x000076324c4c7816 */ /* 0x000fc4000000004c */
[----:B------:R-:W-:Y:S02]  /*22d0*/  PRMT R4, R78, 0x7632, R4 ;  /* 0x000076324e047816 */ /* 0x000fe40000000004 */
[----:B------:R-:W-:Y:S02]  /*22e0*/  SHF.L.U32 R76, R76, 0x10, RZ ;  /* 0x000000104c4c7819 */ /* 0x000fe400000006ff */
[----:B------:R-:W-:Y:S02]  /*22f0*/  SHF.L.U32 R77, R77, 0x10, RZ ;  /* 0x000000104d4d7819 */ /* 0x000fe400000006ff */
[----:B------:R-:W-:Y:S01]  /*2300*/  SHF.L.U32 R4, R4, 0x10, RZ ;  /* 0x0000001004047819 */ /* 0x000fe200000006ff */
[--C-:B--2---:R-:W-:Y:S01]  /*2310*/  FADD.FTZ R75, R75, R0.reuse ;  /* 0x000000004b4b7221 */ /* 0x104fe20000010000 */
[C---:B------:R-:W-:Y:S01]  /*2320*/  PRMT R0, R79.reuse, 0x7632, R0 ;  /* 0x000076324f007816 */ /* 0x040fe20000000000 */
[----:B------:R-:W-:Y:S01]  /*2330*/  FADD.FTZ R72, R72, R7 ;  /* 0x0000000748487221 */ /* 0x000fe20000010000 */
[----:B------:R-:W-:Y:S01]  /*2340*/  SHF.L.U32 R79, R79, 0x10, RZ ;  /* 0x000000104f4f7819 */ /* 0x000fe200000006ff */
[----:B------:R-:W-:Y:S01]  /*2350*/  FADD.FTZ R73, R73, R76 ;  /* 0x0000004c49497221 */ /* 0x000fe20000010000 */
[----:B------:R-:W-:Y:S01]  /*2360*/  SHF.L.U32 R7, R78, 0x10, RZ ;  /* 0x000000104e077819 */ /* 0x000fe200000006ff */
[----:B------:R-:W-:Y:S01]  /*2370*/  FADD.FTZ R74, R74, R77 ;  /* 0x0000004d4a4a7221 */ /* 0x000fe20000010000 */
[----:B------:R-:W-:Y:S01]  /*2380*/  SHF.L.U32 R0, R0, 0x10, RZ ;  /* 0x0000001000007819 */ /* 0x000fe200000006ff */
[----:B---3--:R-:W-:Y:S01]  /*2390*/  FADD.FTZ R78, R86, R79 ;  /* 0x0000004f564e7221 */ /* 0x008fe20000010000 */
[----:B------:R-:W-:Y:S01]  /*23a0*/  FADD.FTZ R77, R85, R4 ;  /* 0x00000004554d7221 */ /* 0x000fe20000010000 */
[----:B------:R-:W-:-:S02]  /*23b0*/  FADD.FTZ R76, R84, R7 ;  /* 0x00000007544c7221 */ /* 0x000fc40000010000 */
[----:B------:R-:W-:Y:S01]  /*23c0*/  FADD.FTZ R79, R87, R0 ;  /* 0x00000000574f7221 */ /* 0x000fe20000010000 */
[----:B------:R-:W-:Y:S06]  /*23d0*/  BRA `(.L_x_11391) ;  /* 0x0000000000307947 */ /* 0x000fec0003800000 */
.L_x_11390:
        /* <DEDUP_REMOVED lines=12> */
.L_x_11391:
        /* <DEDUP_REMOVED lines=99> */
.L_x_11417:
[----:B-1----:R-:W-:Y:S01]  /*2ad0*/  FADD.FTZ R7, R88, R7 ;  /* 0x0000000758077221 */ /* 0x002fe20000010000 */
[----:B------:R-:W-:Y:S01]  /*2ae0*/  FMUL.FTZ R0, R83, R83 ;  /* 0x0000005353007220 */ /* 0x000fe20000410000 */
[----:B------:R-:W-:Y:S01]  /*2af0*/  ISETP.NE.AND P0, PT, RZ, UR8, PT ;  /* 0x00000008ff007c0c */ /* 0x000fe2000bf05270 */
[----:B------:R-:W1:Y:S01]  /*2b00*/  LDC.64 R2, c[0x0][0x428] ;  /* 0x00010a00ff027b82 */ /* 0x000e620000000a00 */
[----:B------:R-:W-:Y:S02]  /*2b10*/  FFMA.FTZ R84, R7, R84, UR10 ;  /* 0x0000000a07547e23 */ /* 0x000fe40008010054 */
[----:B------:R-:W-:Y:S02]  /*2b20*/  FSEL R7, R0, RZ, P0 ;  /* 0x000000ff00077208 */ /* 0x000fe40000000000 */
[----:B------:R-:W-:Y:S02]  /*2b30*/  FSEL R0, R83, RZ, !P0 ;  /* 0x000000ff53007208 */ /* 0x000fe40004000000 */
        /* <DEDUP_REMOVED lines=104> */
.L_x_11383:
[----:B------:R-:W-:Y:S01]  /*31c0*/  HFMA2 R3, -RZ, RZ, 0, 5.9604644775390625e-08 ;  /* 0x00000001ff037431 */ /* 0x000fe200000001ff */
[----:B------:R-:W-:Y:S01]  /*31d0*/  BSSY B0, `(.L_x_11394) ;  /* 0x0000006000007945 */ /* 0x000fe20003800000 */
[----:B------:R-:W-:Y:S02]  /*31e0*/  MOV R2, 0x1f ;  /* 0x0000001f00027802 */ /* 0x000fe40000000f00 */
[----:B------:R-:W-:-:S07]  /*31f0*/  MOV R0, 0xffffffff ;  /* 0xffffffff00007802 */ /* 0x000fce0000000f00 */
[----:B------:R-:W-:Y:S05]  /*3200*/  WARPSYNC.COLLECTIVE R0, `(.L_x_11395) ;  /* 0x0000000000087348 */ /* 0x000fea0003c00000 */
[----:B------:R0:W1:Y:S02]  /*3210*/  SHFL.BFLY P0, R7, R4, R3, R2 ;  /* 0x0c00000304077389 */ /* 0x0000640000000002 */
[----:B01----:R-:W-:Y:S05]  /*3220*/  ENDCOLLECTIVE ;  /* 0x000000000000791b */ /* 0x003fea0003800000 */
.L_x_11395:
[----:B------:R-:W-:Y:S05]  /*3230*/  BSYNC B0 ;  /* 0x0000000000007941 */ /* 0x000fea0003800000 */
.L_x_11394:
        /* <DEDUP_REMOVED lines=8> */
.L_x_11396:
[----:B------:R-:W-:Y:S02]  /*32c0*/  HFMA2 R3, -RZ, RZ, 0, 2.384185791015625e-07 ;  /* 0x00000004ff037431 */ /* 0x000fe400000001ff */
[----:B------:R-:W-:-:S05]  /*32d0*/  FADD.FTZ R85, R4, R7 ;  /* 0x0000000704557221 */ /* 0x000fca0000010000 */
[----:B------:R-:W-:-:S07]  /*32e0*/  MOV R4, R85 ;  /* 0x0000005500047202 */ /* 0x000fce0000000f00 */
[----:B------:R-:W-:Y:S05]  /*32f0*/  WARPSYNC.COLLECTIVE R0, `(.L_x_11397) ;  /* 0x0000000000087348 */ /* 0x000fea0003c00000 */
[----:B------:R0:W1:Y:S02]  /*3300*/  SHFL.BFLY P0, R7, R4, R3, R2 ;  /* 0x0c00000304077389 */ /* 0x0000640000000002 */
[----:B01----:R-:W-:Y:S05]  /*3310*/  ENDCOLLECTIVE ;  /* 0x000000000000791b */ /* 0x003fea0003800000 */
.L_x_11397:
[----:B------:R-:W-:Y:S02]  /*3320*/  HFMA2 R3, -RZ, RZ, 0, 4.76837158203125e-07 ;  /* 0x00000008ff037431 */ /* 0x000fe400000001ff */
[----:B------:R-:W-:-:S05]  /*3330*/  FADD.FTZ R86, R85, R7 ;  /* 0x0000000755567221 */ /* 0x000fca0000010000 */
[----:B------:R-:W-:-:S07]  /*3340*/  MOV R4, R86 ;  /* 0x0000005600047202 */ /* 0x000fce0000000f00 */
[----:B------:R-:W-:Y:S05]  /*3350*/  WARPSYNC.COLLECTIVE R0, `(.L_x_11398) ;  /* 0x0000000000087348 */ /* 0x000fea0003c00000 */
[----:B------:R0:W1:Y:S02]  /*3360*/  SHFL.BFLY P0, R7, R4, R3, R2 ;  /* 0x0c00000304077389 */ /* 0x0000640000000002 */
[----:B01----:R-:W-:Y:S05]  /*3370*/  ENDCOLLECTIVE ;  /* 0x000000000000791b */ /* 0x003fea0003800000 */
.L_x_11398:
[----:B------:R-:W-:Y:S02]  /*3380*/  HFMA2 R3, -RZ, RZ, 0, 9.5367431640625e-07 ;  /* 0x00000010ff037431 */ /* 0x000fe400000001ff */
[----:B------:R-:W-:-:S05]  /*3390*/  FADD.FTZ R87, R86, R7 ;  /* 0x0000000756577221 */ /* 0x000fca0000010000 */
[----:B------:R-:W-:-:S07]  /*33a0*/  MOV R4, R87 ;  /* 0x0000005700047202 */ /* 0x000fce0000000f00 */
[----:B------:R-:W-:Y:S05]  /*33b0*/  WARPSYNC.COLLECTIVE R0, `(.L_x_11399) ;  /* 0x0000000000087348 */ /* 0x000fea0003c00000 */
[----:B------:R0:W1:Y:S02]  /*33c0*/  SHFL.BFLY P0, R7, R4, R3, R2 ;  /* 0x0c00000304077389 */ /* 0x0000640000000002 */
[----:B01----:R-:W-:Y:S05]  /*33d0*/  ENDCOLLECTIVE ;  /* 0x000000000000791b */ /* 0x003fea0003800000 */
.L_x_11399:
[----:B------:R-:W-:Y:S01]  /*33e0*/  MOV R3, 0x1 ;  /* 0x0000000100037802 */ /* 0x000fe20000000f00 */
        /* <DEDUP_REMOVED lines=50> */
[----:B------:R-:W-:-:S07]  /*3710*/  FFMA.FTZ R4, R4, R4, R7 ;  /* 0x0000000404047223 */ /* 0x000fce0000010007 */
[----:B------:R-:W-:Y:S05]  /*3720*/  WARPSYNC.COLLECTIVE R0, `(.L_x_11400) ;  /* 0x0000000000087348 */ /* 0x000fea0003c00000 */
[----:B------:R0:W1:Y:S02]  /*3730*/  SHFL.BFLY P0, R7, R4, R3, R2 ;  /* 0x0c00000304077389 */ /* 0x0000640000000002 */
[----:B01----:R-:W-:Y:S05]  /*3740*/  ENDCOLLECTIVE ;  /* 0x000000000000791b */ /* 0x003fea0003800000 */
.L_x_11400:
[----:B------:R-:W-:Y:S02]  /*3750*/  HFMA2 R3, -RZ, RZ, 0, 1.1920928955078125e-07 ;  /* 0x00000002ff037431 */ /* 0x000fe400000001ff */
[----:B------:R-:W-:-:S05]  /*3760*/  FADD.FTZ R85, R4, R7 ;  /* 0x0000000704557221 */ /* 0x000fca0000010000 */
[----:B------:R-:W-:-:S07]  /*3770*/  MOV R4, R85 ;  /* 0x0000005500047202 */ /* 0x000fce0000000f00 */
[----:B------:R-:W-:Y:S05]  /*3780*/  WARPSYNC.COLLECTIVE R0, `(.L_x_11401) ;  /* 0x0000000000087348 */ /* 0x000fea0003c00000 */
[----:B------:R0:W1:Y:S02]  /*3790*/  SHFL.BFLY P0, R7, R4, R3, R2 ;  /* 0x0c00000304077389 */ /* 0x0000640000000002 */
[----:B01----:R-:W-:Y:S05]  /*37a0*/  ENDCOLLECTIVE ;  /* 0x000000000000791b */ /* 0x003fea0003800000 */
.L_x_11401:
[----:B------:R-:W-:Y:S02]  /*37b0*/  HFMA2 R3, -RZ, RZ, 0, 2.384185791015625e-07 ;  /* 0x00000004ff037431 */ /* 0x000fe400000001ff */
[----:B------:R-:W-:-:S05]  /*37c0*/  FADD.FTZ R86, R85, R7 ;  /* 0x0000000755567221 */ /* 0x000fca0000010000 */
[----:B------:R-:W-:-:S07]  /*37d0*/  MOV R4, R86 ;  /* 0x0000005600047202 */ /* 0x000fce0000000f00 */
[----:B------:R-:W-:Y:S05]  /*37e0*/  WARPSYNC.COLLECTIVE R0, `(.L_x_11402) ;  /* 0x0000000000087348 */ /* 0x000fea0003c00000 */
[----:B------:R0:W1:Y:S02]  /*37f0*/  SHFL.BFLY P0, R7, R4, R3, R2 ;  /* 0x0c00000304077389 */ /* 0x0000640000000002 */
[----:B01----:R-:W-:Y:S05]  /*3800*/  ENDCOLLECTIVE ;  /* 0x000000000000791b */ /* 0x003fea0003800000 */
.L_x_11402:
[----:B------:R-:W-:Y:S02]  /*3810*/  HFMA2 R3, -RZ, RZ, 0, 4.76837158203125e-07 ;  /* 0x00000008ff037431 */ /* 0x000fe400000001ff */
[----:B------:R-:W-:-:S05]  /*3820*/  FADD.FTZ R87, R86, R7 ;  /* 0x0000000756577221 */ /* 0x000fca0000010000 */
[----:B------:R-:W-:-:S07]  /*3830*/  MOV R4, R87 ;  /* 0x0000005700047202 */ /* 0x000fce0000000f00 */
[----:B------:R-:W-:Y:S05]  /*3840*/  WARPSYNC.COLLECTIVE R0, `(.L_x_11403) ;  /* 0x0000000000087348 */ /* 0x000fea0003c00000 */
[----:B------:R0:W1:Y:S02]  /*3850*/  SHFL.BFLY P0, R7, R4, R3, R2 ;  /* 0x0c00000304077389 */ /* 0x0000640000000002 */
[----:B01----:R-:W-:Y:S05]  /*3860*/  ENDCOLLECTIVE ;  /* 0x000000000000791b */ /* 0x003fea0003800000 */
.L_x_11403:
[----:B------:R-:W-:Y:S02]  /*3870*/  HFMA2 R3, -RZ, RZ, 0, 9.5367431640625e-07 ;  /* 0x00000010ff037431 */ /* 0x000fe400000001ff */
[----:B------:R-:W-:-:S05]  /*3880*/  FADD.FTZ R88, R87, R7 ;  /* 0x0000000757587221 */ /* 0x000fca0000010000 */
[----:B------:R-:W-:-:S07]  /*3890*/  MOV R4, R88 ;  /* 0x0000005800047202 */ /* 0x000fce0000000f00 */
[----:B------:R-:W-:Y:S05]  /*38a0*/  WARPSYNC.COLLECTIVE R0, `(.L_x_11404) ;  /* 0x0000000000087348 */ /* 0x000fea0003c00000 */
[----:B------:R0:W1:Y:S02]  /*38b0*/  SHFL.BFLY P0, R7, R4, R3, R2 ;  /* 0x0c00000304077389 */ /* 0x0000640000000002 */
[----:B01----:R-:W-:Y:S05]  /*38c0*/  ENDCOLLECTIVE ;  /* 0x000000000000791b */ /* 0x003fea0003800000 */
.L_x_11404:
[----:B------:R-:W-:Y:S05]  /*38d0*/  BRA `(.L_x_11405) ;  /* 0xffffffd800f07947 */ /* 0x000fea000383ffff */
.L_x_11392:
[----:B------:R-:W-:Y:S01]  /*38e0*/  HFMA2 R2, -RZ, RZ, 0, 1.847743988037109375e-06 ;  /* 0x0000001fff027431 */ /* 0x000fe200000001ff */
[----:B------:R-:W-:Y:S01]  /*38f0*/  BSSY B0, `(.L_x_11406) ;  /* 0x0000006000007945 */ /* 0x000fe20003800000 */
[----:B------:R-:W-:Y:S02]  /*3900*/  MOV R3, 0x1 ;  /* 0x0000000100037802 */ /* 0x000fe40000000f00 */
[----:B------:R-:W-:-:S07]  /*3910*/  MOV R0, 0xffffffff ;  /* 0xffffffff00007802 */ /* 0x000fce0000000f00 */
[----:B------:R-:W-:Y:S05]  /*3920*/  WARPSYNC.COLLECTIVE R0, `(.L_x_11407) ;  /* 0x0000000000087348 */ /* 0x000fea0003c00000 */
[----:B------:R0:W1:Y:S02]  /*3930*/  SHFL.BFLY P0, R7, R4, R3, R2 ;  /* 0x0c00000304077389 */ /* 0x0000640000000002 */
[----:B01----:R-:W-:Y:S05]  /*3940*/  ENDCOLLECTIVE ;  /* 0x000000000000791b */ /* 0x003fea0003800000 */
.L_x_11407:
[----:B------:R-:W-:Y:S05]  /*3950*/  BSYNC B0 ;  /* 0x0000000000007941 */ /* 0x000fea0003800000 */
.L_x_11406:
        /* <DEDUP_REMOVED lines=8> */
.L_x_11408:
[----:B------:R-:W-:Y:S02]  /*39e0*/  HFMA2 R3, -RZ, RZ, 0, 2.384185791015625e-07 ;  /* 0x00000004ff037431 */ /* 0x000fe400000001ff */
[----:B------:R-:W-:-:S05]  /*39f0*/  FADD.FTZ R85, R4, R7 ;  /* 0x0000000704557221 */ /* 0x000fca0000010000 */
[----:B------:R-:W-:-:S07]  /*3a00*/  MOV R4, R85 ;  /* 0x0000005500047202 */ /* 0x000fce0000000f00 */
[----:B------:R-:W-:Y:S05]  /*3a10*/  WARPSYNC.COLLECTIVE R0, `(.L_x_11409) ;  /* 0x0000000000087348 */ /* 0x000fea0003c00000 */
[----:B------:R0:W1:Y:S02]  /*3a20*/  SHFL.BFLY P0, R7, R4, R3, R2 ;  /* 0x0c00000304077389 */ /* 0x0000640000000002 */
[----:B01----:R-:W-:Y:S05]  /*3a30*/  ENDCOLLECTIVE ;  /* 0x000000000000791b */ /* 0x003fea0003800000 */
.L_x_11409:
[----:B------:R-:W-:Y:S02]  /*3a40*/  HFMA2 R3, -RZ, RZ, 0, 4.76837158203125e-07 ;  /* 0x00000008ff037431 */ /* 0x000fe400000001ff */
[----:B------:R-:W-:-:S05]  /*3a50*/  FADD.FTZ R86, R85, R7 ;  /* 0x0000000755567221 */ /* 0x000fca0000010000 */
[----:B------:R-:W-:-:S07]  /*3a60*/  MOV R4, R86 ;  /* 0x0000005600047202 */ /* 0x000fce0000000f00 */
[----:B------:R-:W-:Y:S05]  /*3a70*/  WARPSYNC.COLLECTIVE R0, `(.L_x_11410) ;  /* 0x0000000000087348 */ /* 0x000fea0003c00000 */
[----:B------:R0:W1:Y:S02]  /*3a80*/  SHFL.BFLY P0, R7, R4, R3, R2 ;  /* 0x0c00000304077389 */ /* 0x0000640000000002 */
[----:B01----:R-:W-:Y:S05]  /*3a90*/  ENDCOLLECTIVE ;  /* 0x000000000000791b */ /* 0x003fea0003800000 */
.L_x_11410:
[----:B------:R-:W-:Y:S02]  /*3aa0*/  HFMA2 R3, -RZ, RZ, 0, 9.5367431640625e-07 ;  /* 0x00000010ff037431 */ /* 0x000fe400000001ff */
[----:B------:R-:W-:-:S05]  /*3ab0*/  FADD.FTZ R87, R86, R7 ;  /* 0x0000000756577221 */ /* 0x000fca0000010000 */
[----:B------:R-:W-:-:S07]  /*3ac0*/  MOV R4, R87 ;  /* 0x0000005700047202 */ /* 0x000fce0000000f00 */
[----:B------:R-:W-:Y:S05]  /*3ad0*/  WARPSYNC.COLLECTIVE R0, `(.L_x_11411) ;  /* 0x0000000000087348 */ /* 0x000fea0003c00000 */
[----:B------:R0:W1:Y:S02]  /*3ae0*/  SHFL.BFLY P0, R7, R4, R3, R2 ;  /* 0x0c00000304077389 */ /* 0x0000640000000002 */
[----:B01----:R-:W-:Y:S05]  /*3af0*/  ENDCOLLECTIVE ;  /* 0x000000000000791b */ /* 0x003fea0003800000 */
.L_x_11411:
        /* <DEDUP_REMOVED lines=55> */
.L_x_11412:
[----:B------:R-:W-:Y:S02]  /*3e70*/  HFMA2 R3, -RZ, RZ, 0, 1.1920928955078125e-07 ;  /* 0x00000002ff037431 */ /* 0x000fe400000001ff */
[----:B------:R-:W-:-:S05]  /*3e80*/  FADD.FTZ R85, R4, R7 ;  /* 0x0000000704557221 */ /* 0x000fca0000010000 */
[----:B------:R-:W-:-:S07]  /*3e90*/  MOV R4, R85 ;  /* 0x0000005500047202 */ /* 0x000fce0000000f00 */
[----:B------:R-:W-:Y:S05]  /*3ea0*/  WARPSYNC.COLLECTIVE R0, `(.L_x_11413) ;  /* 0x0000000000087348 */ /* 0x000fea0003c00000 */
[----:B------:R0:W1:Y:S02]  /*3eb0*/  SHFL.BFLY P0, R7, R4, R3, R2 ;  /* 0x0c00000304077389 */ /* 0x0000640000000002 */
[----:B01----:R-:W-:Y:S05]  /*3ec0*/  ENDCOLLECTIVE ;  /* 0x000000000000791b */ /* 0x003fea0003800000 */
.L_x_11413:
[----:B------:R-:W-:Y:S02]  /*3ed0*/  HFMA2 R3, -RZ, RZ, 0, 2.384185791015625e-07 ;  /* 0x00000004ff037431 */ /* 0x000fe400000001ff */
[----:B------:R-:W-:-:S05]  /*3ee0*/  FADD.FTZ R86, R85, R7 ;  /* 0x0000000755567221 */ /* 0x000fca0000010000 */
[----:B------:R-:W-:-:S07]  /*3ef0*/  MOV R4, R86 ;  /* 0x0000005600047202 */ /* 0x000fce0000000f00 */
[----:B------:R-:W-:Y:S05]  /*3f00*/  WARPSYNC.COLLECTIVE R0, `(.L_x_11414) ;  /* 0x0000000000087348 */ /* 0x000fea0003c00000 */
[----:B------:R0:W1:Y:S02]  /*3f10*/  SHFL.BFLY P0, R7, R4, R3, R2 ;  /* 0x0c00000304077389 */ /* 0x0000640000000002 */
[----:B01----:R-:W-:Y:S05]  /*3f20*/  ENDCOLLECTIVE ;  /* 0x000000000000791b */ /* 0x003fea0003800000 */
.L_x_11414:
[----:B------:R-:W-:Y:S02]  /*3f30*/  HFMA2 R3, -RZ, RZ, 0, 4.76837158203125e-07 ;  /* 0x00000008ff037431 */ /* 0x000fe400000001ff */
[----:B------:R-:W-:-:S05]  /*3f40*/  FADD.FTZ R87, R86, R7 ;  /* 0x0000000756577221 */ /* 0x000fca0000010000 */
[----:B------:R-:W-:-:S07]  /*3f50*/  MOV R4, R87 ;  /* 0x0000005700047202 */ /* 0x000fce0000000f00 */
[----:B------:R-:W-:Y:S05]  /*3f60*/  WARPSYNC.COLLECTIVE R0, `(.L_x_11415) ;  /* 0x0000000000087348 */ /* 0x000fea0003c00000 */
[----:B------:R0:W1:Y:S02]  /*3f70*/  SHFL.BFLY P0, R7, R4, R3, R2 ;  /* 0x0c00000304077389 */ /* 0x0000640000000002 */
[----:B01----:R-:W-:Y:S05]  /*3f80*/  ENDCOLLECTIVE ;  /* 0x000000000000791b */ /* 0x003fea0003800000 */
.L_x_11415:
[----:B------:R-:W-:Y:S02]  /*3f90*/  HFMA2 R3, -RZ, RZ, 0, 9.5367431640625e-07 ;  /* 0x00000010ff037431 */ /* 0x000fe400000001ff */
[----:B------:R-:W-:-:S05]  /*3fa0*/  FADD.FTZ R88, R87, R7 ;  /* 0x0000000757587221 */ /* 0x000fca0000010000 */
[----:B------:R-:W-:-:S07]  /*3fb0*/  MOV R4, R88 ;  /* 0x0000005800047202 */ /* 0x000fce0000000f00 */
[----:B------:R-:W-:Y:S05]  /*3fc0*/  WARPSYNC.COLLECTIVE R0, `(.L_x_11416) ;  /* 0x0000000000087348 */ /* 0x000fea0003c00000 */
[----:B------:R0:W1:Y:S02]  /*3fd0*/  SHFL.BFLY P0, R7, R4, R3, R2 ;  /* 0x0c00000304077389 */ /* 0x0000640000000002 */
[----:B01----:R-:W-:Y:S05]  /*3fe0*/  ENDCOLLECTIVE ;  /* 0x000000000000791b */ /* 0x003fea0003800000 */
.L_x_11416:
[----:B------:R-:W-:Y:S05]  /*3ff0*/  BRA `(.L_x_11417) ;  /* 0xffffffe800b47947 */ /* 0x000fea000383ffff */
.L_x_11418:
        /* <DEDUP_REMOVED lines=16> */
.L_x_28767:


//--------------------- .text._ZN10layer_norm13ln_fwd_kernelINS_13Kernel_traitsIf13__nv_bfloat16fS2_fjLj768ELj1ELj4ELj1ELj16ENS_18Kernel_traits_baseILj768EfS2_fS2_fjLj128EEEEELb0ELb0ELb1ELb0EEEvNS_9FwdParamsE --------------------------
	.section	.text._ZN10layer_norm13ln_fwd_kernelINS_13Kernel_traitsIf13__nv_bfloat16fS2_fjLj768ELj1ELj4ELj1ELj16ENS_18Kernel_traits_baseILj768EfS2_fS2_fjLj128EEEEELb0ELb0ELb1ELb0EEEvNS_9FwdParamsE,"ax",@progbits
	.align	128
        .global         _ZN10layer_norm13ln_fwd_kernelINS_13Kernel_traitsIf13__nv_bfloat16fS2_fjLj768ELj1ELj4ELj1ELj16ENS_18Kernel_traits_baseILj768EfS2_fS2_fjLj128EEEEELb0ELb0ELb1ELb0EEEvNS_9FwdParamsE
        .type           _ZN10layer_norm13ln_fwd_kernelINS_13Kernel_traitsIf13__nv_bfloat16fS2_fjLj768ELj1ELj4ELj1ELj16ENS_18Kernel_traits_baseILj768EfS2_fS2_fjLj128EEEEELb0ELb0ELb1ELb0EEEvNS_9FwdParamsE,@function
        .size           _ZN10layer_norm13ln_fwd_kernelINS_13Kernel_traitsIf13__nv_bfloat16fS2_fjLj768ELj1ELj4ELj1ELj16ENS_18Kernel_traits_baseILj768EfS2_fS2_fjLj128EEEEELb0ELb0ELb1ELb0EEEvNS_9FwdParamsE,(.L_x_28768 - _ZN10layer_norm13ln_fwd_kernelINS_13Kernel_traitsIf13__nv_bfloat16fS2_fjLj768ELj1ELj4ELj1ELj16ENS_18Kernel_traits_baseILj768EfS2_fS2_fjLj128EEEEELb0ELb0ELb1ELb0EEEvNS_9FwdParamsE)
        .other          _ZN10layer_norm13ln_fwd_kernelINS_13Kernel_traitsIf13__nv_bfloat16fS2_fjLj768ELj1ELj4ELj1ELj16ENS_18Kernel_traits_baseILj768EfS2_fS2_fjLj128EEEEELb0ELb0ELb1ELb0EEEvNS_9FwdParamsE,@"STO_CUDA_ENTRY STV_DEFAULT"
_ZN10layer_norm13ln_fwd_kernelINS_13Kernel_traitsIf13__nv_bfloat16fS2_fjLj768ELj1ELj4ELj1ELj16ENS_18Kernel_traits_baseILj768EfS2_fS2_fjLj128EEEEELb0ELb0ELb1ELb0EEEvNS_9FwdParamsE:
.text._ZN10layer_norm13ln_fwd_kernelINS_13Kernel_traitsIf13__nv_bfloat16fS2_fjLj768ELj1ELj4ELj1ELj16ENS_18Kernel_traits_baseILj768EfS2_fS2_fjLj128EEEEELb0ELb0ELb1ELb0EEEvNS_9FwdParamsE:
        /* <DEDUP_REMOVED lines=50> */
.L_x_11420:
        /* <DEDUP_REMOVED lines=9> */
[----:B------:R-:W-:-:S02]  /*03b0*/  @P1 IADD3 R29, PT, PT, R29, 0x20, RZ ;  /* 0x000000201d1d1810 */ /* 0x000fc40007ffe0ff */
[----:B------:R-:W-:Y:S02]  /*03c0*/  CS2R R34, SRZ ;  /* 0x0000000000227805 */ /* 0x000fe4000001ff00 */
[----:B------:R-:W-:Y:S02]  /*03d0*/  CS2R R32, SRZ ;  /* 0x0000000000207805 */ /* 0x000fe4000001ff00 */
[----:B------:R-:W-:Y:S01]  /*03e0*/  CS2R R30, SRZ ;  /* 0x00000000001e7805 */ /* 0x000fe2000001ff00 */
[----:B------:R-:W5:Y:S01]  /*03f0*/  @P1 LDG.E.128 R20, desc[UR6][R12.64] ;  /* 0x000000060c141981 */ /* 0x000f62000c1e1d00 */
[----:B-1----:R-:W-:-:S03]  /*0400*/  @P0 IMAD.WIDE.U32 R16, R2, 0x20, R14 ;  /* 0x0000002002100825 */ /* 0x002fc600078e000e */
[----:B------:R0:W5:Y:S01]  /*0410*/  @P1 LDG.E.128 R24, desc[UR6][R12.64+0x10] ;  /* 0x000010060c181981 */ /* 0x000162000c1e1d00 */
[----:B------:R-:W-:Y:S02]  /*0420*/  @P2 CS2R R50, SRZ ;  /* 0x0000000000322805 */ /* 0x000fe4000001ff00 */
[----:B------:R-:W-:Y:S02]  /*0430*/  @P2 CS2R R48, SRZ ;  /* 0x0000000000302805 */ /* 0x000fe4000001ff00 */
[----:B------:R-:W-:Y:S01]  /*0440*/  @P2 CS2R R46, SRZ ;  /* 0x00000000002e2805 */ /* 0x000fe2000001ff00 */
[----:B------:R-:W5:Y:S01]  /*0450*/  @P0 LDG.E.128 R4, desc[UR6][R16.64] ;  /* 0x0000000610040981 */ /* 0x000f62000c1e1d00 */
[----:B--2---:R-:W-:-:S03]  /*0460*/  @P2 IMAD.WIDE.U32 R14, R29, 0x20, R18 ;  /* 0x000000201d0e2825 */ /* 0x004fc600078e0012 */
[----:B------:R1:W5:Y:S01]  /*0470*/  @P0 LDG.E.128 R8, desc[UR6][R16.64+0x10] ;  /* 0x0000100610080981 */ /* 0x000362000c1e1d00 */
[----:B------:R-:W-:Y:S02]  /*0480*/  CS2R R28, SRZ ;  /* 0x00000000001c7805 */ /* 0x000fe4000001ff00 */
[----:B------:R-:W-:Y:S02]  /*0490*/  CS2R R18, SRZ ;  /* 0x0000000000127805 */ /* 0x000fe4000001ff00 */
[----:B0-----:R-:W-:Y:S01]  /*04a0*/  CS2R R12, SRZ ;  /* 0x00000000000c7805 */ /* 0x001fe2000001ff00 */
[----:B------:R-:W5:Y:S01]  /*04b0*/  @P2 LDG.E.128 R36, desc[UR6][R14.64] ;  /* 0x000000060e242981 */ /* 0x000f62000c1e1d00 */
[----:B------:R-:W-:-:S03]  /*04c0*/  @P2 CS2R R44, SRZ ;  /* 0x00000000002c2805 */ /* 0x000fc6000001ff00 */
[----:B------:R0:W5:Y:S01]  /*04d0*/  @P2 LDG.E.128 R40, desc[UR6][R14.64+0x10] ;  /* 0x000010060e282981 */ /* 0x000162000c1e1d00 */
[----:B-1----:R-:W-:Y:S02]  /*04e0*/  CS2R R16, SRZ ;  /* 0x0000000000107805 */ /* 0x002fe4000001ff00 */
[----:B0-----:R-:W-:-:S07]  /*04f0*/  CS2R R14, SRZ ;  /* 0x00000000000e7805 */ /* 0x001fce000001ff00 */
.L_x_11421:
[----:B------:R-:W-:Y:S05]  /*0500*/  BSYNC.RECONVERGENT B0 ;  /* 0x0000000000007941 */ /* 0x000fea0003800200 */
.L_x_11419:
[----:B------:R-:W1:Y:S01]  /*0510*/  LDCU UR4, c[0x0][0x384] ;  /* 0x00007080ff0477ac */ /* 0x000e620008000800 */
[----:B------:R-:W2:Y:S01]  /*0520*/  LDCU.U8 UR5, c[0x0][0x410] ;  /* 0x00008200ff0577ac */ /* 0x000ea20008000000 */
[----:B------:R-:W3:Y:S01]  /*0530*/  LDCU UR10, c[0x0][0x448] ;  /* 0x00008900ff0a77ac */ /* 0x000ee20008000800 */
[----:B------:R-:W4:Y:S01]  /*0540*/  LDCU.64 UR8, c[0x0][0x3a0] ;  /* 0x00007400ff0877ac */ /* 0x000f220008000a00 */
[----:B-1----:R-:W-:-:S13]  /*0550*/  ISETP.GE.AND P0, PT, R3, UR4, PT ;  /* 0x0000000403007c0c */ /* 0x002fda000bf06270 */
[----:B--234-:R-:W-:Y:S05]  /*0560*/  @P0 EXIT ;  /* 0x000000000000094d */ /* 0x01cfea0003800000 */
.L_x_11447:
[----:B-1----:R-:W1:Y:S08]  /*0570*/  LDC.64 R82, c[0x0][0x3f0] ;  /* 0x0000fc00ff527b82 */ /* 0x002e700000000a00 */
[----:B------:R-:W2:Y:S08]  /*0580*/  LDC R80, c[0x0][0x388] ;  /* 0x0000e200ff507b82 */ /* 0x000eb00000000800 */
[----:B------:R-:W3:Y:S01]  /*0590*/  LDC.64 R84, c[0x0][0x3f8] ;  /* 0x0000fe00ff547b82 */ /* 0x000ee20000000a00 */
[----:B-1----:R-:W-:-:S06]  /*05a0*/  IMAD.WIDE R82, R3, 0x4, R82 ;  /* 0x0000000403527825 */ /* 0x002fcc00078e0252 */
[----:B------:R-:W4:Y:S01]  /*05b0*/  LDG.E R82, desc[UR6][R82.64] ;  /* 0x0000000652527981 */ /* 0x000f22000c1e1900 */
[----:B------:R-:W-:Y:S01]  /*05c0*/  ISETP.GE.U32.AND P0, PT, R0, 0x20, PT ;  /* 0x000000200000780c */ /* 0x000fe20003f06070 */
[C---:B--2---:R-:W-:Y:S01]  /*05d0*/  IMAD R86, R3.reuse, R80, RZ ;  /* 0x0000005003567224 */ /* 0x044fe200078e02ff */
[----:B------:R-:W-:Y:S01]  /*05e0*/  BSSY.RECONVERGENT B0, `(.L_x_11422) ;  /* 0x0000063000007945 */ /* 0x000fe20003800200 */
[----:B---3--:R-:W-:-:S05]  /*05f0*/  IMAD.WIDE R84, R3, 0x4, R84 ;  /* 0x0000000403547825 */ /* 0x008fca00078e0254 */
[----:B-----5:R1:W5:Y:S02]  /*0600*/  LDG.E R81, desc[UR6][R84.64] ;  /* 0x0000000654517981 */ /* 0x020364000c1e1900 */
[----:B-1----:R-:W-:Y:S01]  /*0610*/  HFMA2 R84, -RZ, RZ, 0, 0 ;  /* 0x00000000ff547431 */ /* 0x002fe200000001ff */
[----:B----4-:R-:W-:-:S13]  /*0620*/  ISETP.GE.AND P3, PT, R82, 0x1, PT ;  /* 0x000000015200780c */ /* 0x010fda0003f66270 */
[----:B------:R-:W-:-:S05]  /*0630*/  @P3 IADD3 R87, PT, PT, R82, -0x1, RZ ;  /* 0xffffffff52573810 */ /* 0x000fca0007ffe0ff */
[----:B------:R-:W-:Y:S01]  /*0640*/  @P3 IMAD R88, R87, R80, RZ ;  /* 0x0000005057583224 */ /* 0x000fe200078e02ff */
[----:B------:R-:W-:-:S04]  /*0650*/  SHF.R.S32.HI R87, RZ, 0x1f, R86 ;  /* 0x0000001fff577819 */ /* 0x000fc80000011456 */
[----:B------:R-:W-:Y:S02]  /*0660*/  @P3 SHF.R.S32.HI R83, RZ, 0x1f, R88 ;  /* 0x0000001fff533819 */ /* 0x000fe40000011458 */
[----:B------:R-:W-:Y:S02]  /*0670*/  LEA.HI R87, R87, R86, RZ, 0x3 ;  /* 0x0000005657577211 */ /* 0x000fe400078f18ff */
[----:B------:R-:W-:-:S04]  /*0680*/  @P3 LEA.HI R83, R83, R88, RZ, 0x3 ;  /* 0x0000005853533211 */ /* 0x000fc800078f18ff */
[-C--:B------:R-:W-:Y:S02]  /*0690*/  @P3 LEA.HI.SX32 R84, R83, R2.reuse, 0x1d ;  /* 0x0000000253543211 */ /* 0x080fe400078feaff */
[----:B------:R-:W-:Y:S01]  /*06a0*/  LEA.HI.SX32 R83, R87, R2, 0x1d ;  /* 0x0000000257537211 */ /* 0x000fe200078feaff */
[----:B------:R-:W-:Y:S06]  /*06b0*/  @!P0 BRA `(.L_x_11423) ;  /* 0x0000000400548947 */ /* 0x000fec0003800000 */
[----:B------:R-:W-:Y:S04]  /*06c0*/  BSSY.RECONVERGENT B1, `(.L_x_11424) ;  /* 0x0000005000017945 */ /* 0x000fe80003800200 */
[----:B------:R-:W-:Y:S05]  /*06d0*/  @!P3 BRA `(.L_x_11425) ;  /* 0x00000000000cb947 */ /* 0x000fea0003800000 */
[----:B0-----:R-:W0:Y:S02]  /*06e0*/  LDC.64 R52, c[0x0][0x390] ;  /* 0x0000e400ff347b82 */ /* 0x001e240000000a00 */
[----:B0-----:R-:W-:-:S06]  /*06f0*/  IMAD.WIDE.U32 R52, R84, 0x10, R52 ;  /* 0x0000001054347825 */ /* 0x001fcc00078e0034 */
[----:B------:R-:W5:Y:S02]  /*0700*/  LDG.E.128 R52, desc[UR6][R52.64] ;  /* 0x0000000634347981 */ /* 0x000f64000c1e1d00 */
.L_x_11425:
[----:B------:R-:W-:Y:S05]  /*0710*/  BSYNC.RECONVERGENT B1 ;  /* 0x0000000000017941 */ /* 0x000fea0003800200 */
.L_x_11424:
[----:B------:R-:W-:-:S04]  /*0720*/  UISETP.NE.U32.AND UP0, UPT, UR8, URZ, UPT ;  /* 0x000000ff0800728c */ /* 0x000fc8000bf05070 */
[----:B------:R-:W-:-:S09]  /*0730*/  UISETP.NE.AND.EX UP0, UPT, UR9, URZ, UPT, UP0 ;  /* 0x000000ff0900728c */ /* 0x000fd2000bf05300 */
[----:B------:R-:W-:Y:S05]  /*0740*/  BRA.U !UP0, `(.L_x_11426) ;  /* 0x0000000108887547 */ /* 0x000fea000b800000 */
[----:B------:R-:W1:Y:S02]  /*0750*/  LDC.64 R86, c[0x0][0x3a0] ;  /* 0x0000e800ff567b82 */ /* 0x000e640000000a00 */
[----:B-1----:R-:W-:-:S05]  /*0760*/  IMAD.WIDE.U32 R86, R83, 0x20, R86 ;  /* 0x0000002053567825 */ /* 0x002fca00078e0056 */
[----:B------:R-:W2:Y:S04]  /*0770*/  LDG.E.128 R56, desc[UR6][R86.64] ;  /* 0x0000000656387981 */ /* 0x000ea8000c1e1d00 */
[----:B------:R1:W3:Y:S01]  /*0780*/  LDG.E.128 R60, desc[UR6][R86.64+0x10] ;  /* 0x00001006563c7981 */ /* 0x0002e2000c1e1d00 */
[----:B------:R-:W-:-:S13]  /*0790*/  ISETP.GT.AND P1, PT, R82, RZ, PT ;  /* 0x000000ff5200720c */ /* 0x000fda0003f24270 */
[----:B------:R-:W2:Y:S01]  /*07a0*/  @P1 LDC R88, c[0x0][0x40c] ;  /* 0x00010300ff581b82 */ /* 0x000ea20000000800 */
[----:B-----5:R-:W-:-:S07]  /*07b0*/  @P1 SHF.L.U32 R85, R52, 0x10, RZ ;  /* 0x0000001034551819 */ /* 0x020fce00000006ff */
[----:B------:R-:W4:Y:S08]  /*07c0*/  @P1 LDC R89, c[0x0][0x40c] ;  /* 0x00010300ff591b82 */ /* 0x000f300000000800 */
[----:B------:R-:W0:Y:S08]  /*07d0*/  @P1 LDC R90, c[0x0][0x40c] ;  /* 0x00010300ff5a1b82 */ /* 0x000e300000000800 */
[----:B-1----:R-:W1:Y:S01]  /*07e0*/  @P1 LDC R87, c[0x0][0x40c] ;  /* 0x00010300ff571b82 */ /* 0x002e620000000800 */
[----:B--2---:R-:W-:Y:S01]  /*07f0*/  @P1 FFMA.FTZ R56, R85, R88, R56 ;  /* 0x0000005855381223 */ /* 0x004fe20000010038 */
[----:B------:R-:W-:-:S04]  /*0800*/  @P1 PRMT R85, R52, 0x7632, R85 ;  /* 0x0000763234551816 */ /* 0x000fc80000000055 */
[----:B------:R-:W-:Y:S02]  /*0810*/  @P1 SHF.L.U32 R88, R85, 0x10, RZ ;  /* 0x0000001055581819 */ /* 0x000fe400000006ff */
[----:B------:R-:W-:-:S03]  /*0820*/  @P1 SHF.L.U32 R85, R53, 0x10, RZ ;  /* 0x0000001035551819 */ /* 0x000fc600000006ff */
[----:B----4-:R-:W-:Y:S02]  /*0830*/  @P1 FFMA.FTZ R57, R88, R89, R57 ;  /* 0x0000005958391223 */ /* 0x010fe40000010039 */
[----:B0-----:R-:W-:Y:S01]  /*0840*/  @P1 FFMA.FTZ R58, R85, R90, R58 ;  /* 0x0000005a553a1223 */ /* 0x001fe2000001003a */
[----:B------:R-:W3:Y:S01]  /*0850*/  @P1 LDC R88, c[0x0][0x40c] ;  /* 0x00010300ff581b82 */ /* 0x000ee20000000800 */
[----:B------:R-:W-:-:S04]  /*0860*/  @P1 PRMT R85, R53, 0x7632, R85 ;  /* 0x0000763235551816 */ /* 0x000fc80000000055 */
[----:B------:R-:W-:Y:S02]  /*0870*/  @P1 SHF.L.U32 R86, R85, 0x10, RZ ;  /* 0x0000001055561819 */ /* 0x000fe400000006ff */
[----:B------:R-:W-:-:S03]  /*0880*/  @P1 SHF.L.U32 R85, R54, 0x10, RZ ;  /* 0x0000001036551819 */ /* 0x000fc600000006ff */
[----:B-1----:R-:W-:Y:S02]  /*0890*/  @P1 FFMA.FTZ R59, R86, R87, R59 ;  /* 0x00000057563b1223 */ /* 0x002fe4000001003b */
[----:B------:R-:W0:Y:S01]  /*08a0*/  @P1 LDC R87, c[0x0][0x40c] ;  /* 0x00010300ff571b82 */ /* 0x000e220000000800 */
[----:B---3--:R-:W-:Y:S01]  /*08b0*/  @P1 FFMA.FTZ R60, R85, R88, R60 ;  /* 0x00000058553c1223 */ /* 0x008fe2000001003c */
[----:B------:R-:W-:-:S06]  /*08c0*/  @P1 PRMT R85, R54, 0x7632, R85 ;  /* 0x0000763236551816 */ /* 0x000fcc0000000055 */
[----:B------:R-:W1:Y:S01]  /*08d0*/  @P1 LDC R88, c[0x0][0x40c] ;  /* 0x00010300ff581b82 */ /* 0x000e620000000800 */
[----:B------:R-:W-:Y:S02]  /*08e0*/  @P1 SHF.L.U32 R86, R85, 0x10, RZ ;  /* 0x0000001055561819 */ /* 0x000fe400000006ff */
[----:B------:R-:W-:-:S03]  /*08f0*/  @P1 SHF.L.U32 R85, R55, 0x10, RZ ;  /* 0x0000001037551819 */ /* 0x000fc600000006ff */
[----:B0-----:R-:W-:Y:S02]  /*0900*/  @P1 FFMA.FTZ R61, R86, R87, R61 ;  /* 0x00000057563d1223 */ /* 0x001fe4000001003d */
[----:B------:R-:W0:Y:S01]  /*0910*/  @P1 LDC R87, c[0x0][0x40c] ;  /* 0x00010300ff571b82 */ /* 0x000e220000000800 */
[----:B-1----:R-:W-:Y:S01]  /*0920*/  @P1 FFMA.FTZ R62, R85, R88, R62 ;  /* 0x00000058553e1223 */ /* 0x002fe2000001003e */
[----:B------:R-:W-:-:S04]  /*0930*/  @P1 PRMT R85, R55, 0x7632, R85 ;  /* 0x0000763237551816 */ /* 0x000fc80000000055 */
[----:B------:R-:W-:-:S05]  /*0940*/  @P1 SHF.L.U32 R86, R85, 0x10, RZ ;  /* 0x0000001055561819 */ /* 0x000fca00000006ff */
[----:B0-----:R-:W-:Y:S01]  /*0950*/  @P1 FFMA.FTZ R63, R86, R87, R63 ;  /* 0x00000057563f1223 */ /* 0x001fe2000001003f */
[----:B------:R-:W-:Y:S06]  /*0960*/  BRA `(.L_x_11427) ;  /* 0x0000000000907947 */ /* 0x000fec0003800000 */
.L_x_11426:
[----:B------:R-:W1:Y:S01]  /*0970*/  @P3 LDC R61, c[0x0][0x40c] ;  /* 0x00010300ff3d3b82 */ /* 0x000e620000000800 */
[----:B-----5:R-:W-:Y:S02]  /*0980*/  @P3 PRMT R58, R52, 0x7632, R58 ;  /* 0x00007632343a3816 */ /* 0x020fe4000000003a */
[----:B------:R-:W-:Y:S02]  /*0990*/  @P3 PRMT R59, R53, 0x7632, R59 ;  /* 0x00007632353b3816 */ /* 0x000fe4000000003b */
[----:B------:R-:W-:Y:S02]  /*09a0*/  @P3 SHF.L.U32 R58, R58, 0x10, RZ ;  /* 0x000000103a3a3819 */ /* 0x000fe400000006ff */
[----:B------:R-:W-:Y:S01]  /*09b0*/  MOV R57, RZ ;  /* 0x000000ff00397202 */ /* 0x000fe20000000f00 */
[----:B------:R-:W2:Y:S01]  /*09c0*/  @P3 LDC R63, c[0x0][0x40c] ;  /* 0x00010300ff3f3b82 */ /* 0x000ea20000000800 */
[----:B------:R-:W-:Y:S01]  /*09d0*/  @P3 SHF.L.U32 R60, R59, 0x10, RZ ;  /* 0x000000103b3c3819 */ /* 0x000fe200000006ff */
[----:B------:R-:W-:Y:S01]  /*09e0*/  HFMA2 R59, -RZ, RZ, 0, 0 ;  /* 0x00000000ff3b7431 */ /* 0x000fe200000001ff */
[----:B------:R-:W-:-:S05]  /*09f0*/  @P3 SHF.L.U32 R62, R54, 0x10, RZ ;  /* 0x00000010363e3819 */ /* 0x000fca00000006ff */
[----:B------:R-:W3:Y:S08]  /*0a00*/  @P3 LDC R85, c[0x0][0x40c] ;  /* 0x00010300ff553b82 */ /* 0x000ef00000000800 */
[----:B------:R-:W4:Y:S01]  /*0a10*/  @P3 LDC R56, c[0x0][0x40c] ;  /* 0x00010300ff383b82 */ /* 0x000f220000000800 */
[----:B-1----:R-:W-:Y:S01]  /*0a20*/  @P3 FMUL.FTZ R57, R58, R61 ;  /* 0x0000003d3a393220 */ /* 0x002fe20000410000 */
[----:B------:R-:W-:-:S02]  /*0a30*/  @P3 PRMT R58, R54, 0x7632, R58 ;  /* 0x00007632363a3816 */ /* 0x000fc4000000003a */
[----:B------:R-:W-:Y:S02]  /*0a40*/  MOV R61, RZ ;  /* 0x000000ff003d7202 */ /* 0x000fe40000000f00 */
[----:B------:R-:W-:Y:S01]  /*0a50*/  @P3 SHF.L.U32 R58, R58, 0x10, RZ ;  /* 0x000000103a3a3819 */ /* 0x000fe200000006ff */
[----:B--2---:R-:W-:Y:S01]  /*0a60*/  @P3 FMUL.FTZ R59, R60, R63 ;  /* 0x0000003f3c3b3220 */ /* 0x004fe20000410000 */
[----:B------:R-:W-:Y:S01]  /*0a70*/  @P3 PRMT R60, R55, 0x7632, R60 ;  /* 0x00007632373c3816 */ /* 0x000fe2000000003c */
[----:B------:R-:W1:Y:S01]  /*0a80*/  @P3 LDC R87, c[0x0][0x40c] ;  /* 0x00010300ff573b82 */ /* 0x000e620000000800 */
[----:B------:R-:W-:Y:S02]  /*0a90*/  HFMA2 R63, -RZ, RZ, 0, 0 ;  /* 0x00000000ff3f7431 */ /* 0x000fe400000001ff */
[----:B---3--:R-:W-:Y:S01]  /*0aa0*/  @P3 FMUL.FTZ R61, R58, R85 ;  /* 0x000000553a3d3220 */ /* 0x008fe20000410000 */
[----:B------:R-:W-:-:S04]  /*0ab0*/  @P3 SHF.L.U32 R85, R60, 0x10, RZ ;  /* 0x000000103c553819 */ /* 0x000fc800000006ff */
[----:B------:R-:W2:Y:S01]  /*0ac0*/  @P3 LDC R89, c[0x0][0x40c] ;  /* 0x00010300ff593b82 */ /* 0x000ea20000000800 */
[----:B------:R-:W-:Y:S02]  /*0ad0*/  @P3 SHF.L.U32 R58, R52, 0x10, RZ ;  /* 0x00000010343a3819 */ /* 0x000fe400000006ff */
[----:B------:R-:W-:Y:S01]  /*0ae0*/  @P3 SHF.L.U32 R60, R53, 0x10, RZ ;  /* 0x00000010353c3819 */ /* 0x000fe200000006ff */
[----:B----4-:R-:W-:Y:S01]  /*0af0*/  @P3 FMUL.FTZ R63, R85, R56 ;  /* 0x00000038553f3220 */ /* 0x010fe20000410000 */
[----:B------:R-:W-:-:S03]  /*0b00*/  MOV R56, RZ ;  /* 0x000000ff00387202 */ /* 0x000fc60000000f00 */
[----:B------:R-:W3:Y:S08]  /*0b10*/  @P3 LDC R85, c[0x0][0x40c] ;  /* 0x00010300ff553b82 */ /* 0x000ef00000000800 */
[----:B------:R-:W4:Y:S01]  /*0b20*/  @P3 LDC R86, c[0x0][0x40c] ;  /* 0x00010300ff563b82 */ /* 0x000f220000000800 */
[----:B-1----:R-:W-:Y:S01]  /*0b30*/  @P3 FMUL.FTZ R56, R58, R87 ;  /* 0x000000573a383220 */ /* 0x002fe20000410000 */
[----:B------:R-:W-:-:S02]  /*0b40*/  HFMA2 R58, -RZ, RZ, 0, 0 ;  /* 0x00000000ff3a7431 */ /* 0x000fc400000001ff */
[----:B--2---:R-:W-:Y:S01]  /*0b50*/  @P3 FMUL.FTZ R58, R60, R89 ;  /* 0x000000593c3a3220 */ /* 0x004fe20000410000 */
[----:B------:R-:W-:Y:S01]  /*0b60*/  MOV R60, RZ ;  /* 0x000000ff003c7202 */ /* 0x000fe20000000f00 */
[----:B---3--:R-:W-:Y:S01]  /*0b70*/  @P3 FMUL.FTZ R60, R62, R85 ;  /* 0x000000553e3c3220 */ /* 0x008fe20000410000 */
[----:B------:R-:W-:Y:S01]  /*0b80*/  @P3 SHF.L.U32 R85, R55, 0x10, RZ ;  /* 0x0000001037553819 */ /* 0x000fe200000006ff */
[----:B------:R-:W-:-:S04]  /*0b90*/  HFMA2 R62, -RZ, RZ, 0, 0 ;  /* 0x00000000ff3e7431 */ /* 0x000fc800000001ff */
[----:B----4-:R-:W-:-:S07]  /*0ba0*/  @P3 FMUL.FTZ R62, R85, R86 ;  /* 0x00000056553e3220 */ /* 0x010fce0000410000 */
.L_x_11427:
[----:B------:R-:W1:Y:S01]  /*0bb0*/  LDC.64 R86, c[0x0][0x3a8] ;  /* 0x0000ea00ff567b82 */ /* 0x000e620000000a00 */
[----:B------:R-:W-:Y:S01]  /*0bc0*/  IADD3 R84, PT, PT, R84, 0x20, RZ ;  /* 0x0000002054547810 */ /* 0x000fe20007ffe0ff */
[C---:B-1----:R-:W-:Y:S01]  /*0bd0*/  IMAD.WIDE.U32 R86, R83.reuse, 0x20, R86 ;  /* 0x0000002053567825 */ /* 0x042fe200078e0056 */
[----:B------:R-:W-:-:S04]  /*0be0*/  IADD3 R83, PT, PT, R83, 0x20, RZ ;  /* 0x0000002053537810 */ /* 0x000fc80007ffe0ff */
[----:B------:R1:W-:Y:S04]  /*0bf0*/  STG.E.128 desc[UR6][R86.64], R56 ;  /* 0x0000003856007986 */ /* 0x0003e8000c101d06 */
[----:B------:R1:W-:Y:S02]  /*0c00*/  STG.E.128 desc[UR6][R86.64+0x10], R60 ;  /* 0x0000103c56007986 */ /* 0x0003e4000c101d06 */
.L_x_11423:
[----:B------:R-:W-:Y:S05]  /*0c10*/  BSYNC.RECONVERGENT B0 ;  /* 0x0000000000007941 */ /* 0x000fea0003800200 */
.L_x_11422:
[----:B------:R-:W-:Y:S01]  /*0c20*/  ISETP.GE.U32.AND P1, PT, R0, 0x40, PT ;  /* 0x000000400000780c */ /* 0x000fe20003f26070 */
[----:B------:R-:W-:-:S12]  /*0c30*/  BSSY.RECONVERGENT B0, `(.L_x_11428) ;  /* 0x0000057000007945 */ /* 0x000fd80003800200 */
[----:B------:R-:W-:Y:S05]  /*0c40*/  @!P1 BRA `(.L_x_11429) ;  /* 0x0000000400549947 */ /* 0x000fea0003800000 */
[----:B------:R-:W-:Y:S04]  /*0c50*/  BSSY.RECONVERGENT B1, `(.L_x_11430) ;  /* 0x0000005000017945 */ /* 0x000fe80003800200 */
[----:B------:R-:W-:Y:S05]  /*0c60*/  @!P3 BRA `(.L_x_11431) ;  /* 0x00000000000cb947 */ /* 0x000fea0003800000 */
[----:B0-----:R-:W0:Y:S02]  /*0c70*/  LDC.64 R52, c[0x0][0x390] ;  /* 0x0000e400ff347b82 */ /* 0x001e240000000a00 */
[----:B0-----:R-:W-:-:S06]  /*0c80*/  IMAD.WIDE.U32 R52, R84, 0x10, R52 ;  /* 0x0000001054347825 */ /* 0x001fcc00078e0034 */
[----:B------:R-:W5:Y:S02]  /*0c90*/  LDG.E.128 R52, desc[UR6][R52.64] ;  /* 0x0000000634347981 */ /* 0x000f64000c1e1d00 */
.L_x_11431:
[----:B------:R-:W-:Y:S05]  /*0ca0*/  BSYNC.RECONVERGENT B1 ;  /* 0x0000000000017941 */ /* 0x000fea0003800200 */
.L_x_11430:
        /* <DEDUP_REMOVED lines=37> */
.L_x_11432:
[----:B------:R-:W2:Y:S01]  /*0f00*/  @P3 LDC R69, c[0x0][0x40c] ;  /* 0x00010300ff453b82 */ /* 0x000ea20000000800 */
[----:B-----5:R-:W-:Y:S02]  /*0f10*/  @P3 PRMT R66, R52, 0x7632, R66 ;  /* 0x0000763234423816 */ /* 0x020fe40000000042 */
[----:B------:R-:W-:Y:S02]  /*0f20*/  @P3 PRMT R67, R53, 0x7632, R67 ;  /* 0x0000763235433816 */ /* 0x000fe40000000043 */
[----:B------:R-:W-:Y:S02]  /*0f30*/  @P3 SHF.L.U32 R66, R66, 0x10, RZ ;  /* 0x0000001042423819 */ /* 0x000fe400000006ff */
[----:B------:R-:W-:Y:S01]  /*0f40*/  MOV R65, RZ ;  /* 0x000000ff00417202 */ /* 0x000fe20000000f00 */
[----:B------:R-:W3:Y:S01]  /*0f50*/  @P3 LDC R71, c[0x0][0x40c] ;  /* 0x00010300ff473b82 */ /* 0x000ee20000000800 */
[----:B------:R-:W-:Y:S01]  /*0f60*/  @P3 SHF.L.U32 R68, R67, 0x10, RZ ;  /* 0x0000001043443819 */ /* 0x000fe200000006ff */
[----:B------:R-:W-:Y:S01]  /*0f70*/  HFMA2 R67, -RZ, RZ, 0, 0 ;  /* 0x00000000ff437431 */ /* 0x000fe200000001ff */
[----:B------:R-:W-:-:S05]  /*0f80*/  @P3 SHF.L.U32 R70, R54, 0x10, RZ ;  /* 0x0000001036463819 */ /* 0x000fca00000006ff */
[----:B------:R-:W4:Y:S08]  /*0f90*/  @P3 LDC R85, c[0x0][0x40c] ;  /* 0x00010300ff553b82 */ /* 0x000f300000000800 */
[----:B------:R-:W0:Y:S01]  /*0fa0*/  @P3 LDC R64, c[0x0][0x40c] ;  /* 0x00010300ff403b82 */ /* 0x000e220000000800 */
[----:B--2---:R-:W-:Y:S01]  /*0fb0*/  @P3 FMUL.FTZ R65, R66, R69 ;  /* 0x0000004542413220 */ /* 0x004fe20000410000 */
[----:B------:R-:W-:-:S02]  /*0fc0*/  @P3 PRMT R66, R54, 0x7632, R66 ;  /* 0x0000763236423816 */ /* 0x000fc40000000042 */
[----:B------:R-:W-:Y:S02]  /*0fd0*/  MOV R69, RZ ;  /* 0x000000ff00457202 */ /* 0x000fe40000000f00 */
[----:B------:R-:W-:Y:S01]  /*0fe0*/  @P3 SHF.L.U32 R66, R66, 0x10, RZ ;  /* 0x0000001042423819 */ /* 0x000fe200000006ff */
[----:B---3--:R-:W-:Y:S01]  /*0ff0*/  @P3 FMUL.FTZ R67, R68, R71 ;  /* 0x0000004744433220 */ /* 0x008fe20000410000 */
[----:B------:R-:W-:Y:S01]  /*1000*/  @P3 PRMT R68, R55, 0x7632, R68 ;  /* 0x0000763237443816 */ /* 0x000fe20000000044 */
[----:B-1----:R-:W1:Y:S01]  /*1010*/  @P3 LDC R87, c[0x0][0x40c] ;  /* 0x00010300ff573b82 */ /* 0x002e620000000800 */
[----:B------:R-:W-:Y:S02]  /*1020*/  HFMA2 R71, -RZ, RZ, 0, 0 ;  /* 0x00000000ff477431 */ /* 0x000fe400000001ff */
[----:B----4-:R-:W-:Y:S01]  /*1030*/  @P3 FMUL.FTZ R69, R66, R85 ;  /* 0x0000005542453220 */ /* 0x010fe20000410000 */
[----:B------:R-:W-:-:S04]  /*1040*/  @P3 SHF.L.U32 R85, R68, 0x10, RZ ;  /* 0x0000001044553819 */ /* 0x000fc800000006ff */
[----:B------:R-:W2:Y:S01]  /*1050*/  @P3 LDC R89, c[0x0][0x40c] ;  /* 0x00010300ff593b82 */ /* 0x000ea20000000800 */
[----:B------:R-:W-:Y:S02]  /*1060*/  @P3 SHF.L.U32 R66, R52, 0x10, RZ ;  /* 0x0000001034423819 */ /* 0x000fe400000006ff */
[----:B------:R-:W-:Y:S01]  /*1070*/  @P3 SHF.L.U32 R68, R53, 0x10, RZ ;  /* 0x0000001035443819 */ /* 0x000fe200000006ff */
[----:B0-----:R-:W-:Y:S01]  /*1080*/  @P3 FMUL.FTZ R71, R85, R64 ;  /* 0x0000004055473220 */ /* 0x001fe20000410000 */
[----:B------:R-:W-:-:S03]  /*1090*/  MOV R64, RZ ;  /* 0x000000ff00407202 */ /* 0x000fc60000000f00 */
[----:B------:R-:W0:Y:S08]  /*10a0*/  @P3 LDC R85, c[0x0][0x40c] ;  /* 0x00010300ff553b82 */ /* 0x000e300000000800 */
[----:B------:R-:W3:Y:S01]  /*10b0*/  @P3 LDC R86, c[0x0][0x40c] ;  /* 0x00010300ff563b82 */ /* 0x000ee20000000800 */
[----:B-1----:R-:W-:Y:S01]  /*10c0*/  @P3 FMUL.FTZ R64, R66, R87 ;  /* 0x0000005742403220 */ /* 0x002fe20000410000 */
[----:B------:R-:W-:-:S02]  /*10d0*/  HFMA2 R66, -RZ, RZ, 0, 0 ;  /* 0x00000000ff427431 */ /* 0x000fc400000001ff */
[----:B--2---:R-:W-:Y:S01]  /*10e0*/  @P3 FMUL.FTZ R66, R68, R89 ;  /* 0x0000005944423220 */ /* 0x004fe20000410000 */
[----:B------:R-:W-:Y:S01]  /*10f0*/  MOV R68, RZ ;  /* 0x000000ff00447202 */ /* 0x000fe20000000f00 */
[----:B0-----:R-:W-:Y:S01]  /*1100*/  @P3 FMUL.FTZ R68, R70, R85 ;  /* 0x0000005546443220 */ /* 0x001fe20000410000 */
[----:B------:R-:W-:Y:S01]  /*1110*/  @P3 SHF.L.U32 R85, R55, 0x10, RZ ;  /* 0x0000001037553819 */ /* 0x000fe200000006ff */
[----:B------:R-:W-:-:S04]  /*1120*/  HFMA2 R70, -RZ, RZ, 0, 0 ;  /* 0x00000000ff467431 */ /* 0x000fc800000001ff */
[----:B---3--:R-:W-:-:S07]  /*1130*/  @P3 FMUL.FTZ R70, R85, R86 ;  /* 0x0000005655463220 */ /* 0x008fce0000410000 */
.L_x_11433:
[----:B------:R-:W0:Y:S01]  /*1140*/  LDC.64 R86, c[0x0][0x3a8] ;  /* 0x0000ea00ff567b82 */ /* 0x000e220000000a00 */
[----:B------:R-:W-:Y:S01]  /*1150*/  IADD3 R84, PT, PT, R84, 0x20, RZ ;  /* 0x0000002054547810 */ /* 0x000fe20007ffe0ff */
[C---:B0-----:R-:W-:Y:S01]  /*1160*/  IMAD.WIDE.U32 R86, R83.reuse, 0x20, R86 ;  /* 0x0000002053567825 */ /* 0x041fe200078e0056 */
[----:B------:R-:W-:-:S04]  /*1170*/  IADD3 R83, PT, PT, R83, 0x20, RZ ;  /* 0x0000002053537810 */ /* 0x000fc80007ffe0ff */
[----:B------:R2:W-:Y:S04]  /*1180*/  STG.E.128 desc[UR6][R86.64], R64 ;  /* 0x0000004056007986 */ /* 0x0005e8000c101d06 */
[----:B------:R2:W-:Y:S02]  /*1190*/  STG.E.128 desc[UR6][R86.64+0x10], R68 ;  /* 0x0000104456007986 */ /* 0x0005e4000c101d06 */
.L_x_11429:
[----:B------:R-:W-:Y:S05]  /*11a0*/  BSYNC.RECONVERGENT B0 ;  /* 0x0000000000007941 */ /* 0x000fea0003800200 */
.L_x_11428:
        /* <DEDUP_REMOVED lines=8> */
.L_x_11437:
[----:B------:R-:W-:Y:S05]  /*1230*/  BSYNC.RECONVERGENT B1 ;  /* 0x0000000000017941 */ /* 0x000fea0003800200 */
.L_x_11436:
[----:B------:R-:W-:-:S04]  /*1240*/  UISETP.NE.U32.AND UP0, UPT, UR8, URZ, UPT ;  /* 0x000000ff0800728c */ /* 0x000fc8000bf05070 */
[----:B------:R-:W-:-:S09]  /*1250*/  UISETP.NE.AND.EX UP0, UPT, UR9, URZ, UPT, UP0 ;  /* 0x000000ff0900728c */ /* 0x000fd2000bf05300 */
[----:B------:R-:W-:Y:S05]  /*1260*/  BRA.U !UP0, `(.L_x_11438) ;  /* 0x0000000108887547 */ /* 0x000fea000b800000 */
[----:B------:R-:W3:Y:S02]  /*1270*/  LDC.64 R84, c[0x0][0x3a0] ;  /* 0x0000e800ff547b82 */ /* 0x000ee40000000a00 */
[----:B---3--:R-:W-:-:S05]  /*1280*/  IMAD.WIDE.U32 R84, R83, 0x20, R84 ;  /* 0x0000002053547825 */ /* 0x008fca00078e0054 */
[----:B------:R-:W3:Y:S04]  /*1290*/  LDG.E.128 R72, desc[UR6][R84.64] ;  /* 0x0000000654487981 */ /* 0x000ee8000c1e1d00 */
[----:B------:R4:W3:Y:S01]  /*12a0*/  LDG.E.128 R76, desc[UR6][R84.64+0x10] ;  /* 0x00001006544c7981 */ /* 0x0008e2000c1e1d00 */
[----:B------:R-:W-:-:S13]  /*12b0*/  ISETP.GT.AND P3, PT, R82, RZ, PT ;  /* 0x000000ff5200720c */ /* 0x000fda0003f64270 */
[----:B------:R-:W3:Y:S01]  /*12c0*/  @P3 LDC R82, c[0x0][0x40c] ;  /* 0x00010300ff523b82 */ /* 0x000ee20000000800 */
[----:B-12--5:R-:W-:Y:S02]  /*12d0*/  @P3 SHF.L.U32 R87, R52, 0x10, RZ ;  /* 0x0000001034573819 */ /* 0x026fe400000006ff */
[----:B----4-:R-:W-:-:S05]  /*12e0*/  @P3 SHF.L.U32 R85, R53, 0x10, RZ ;  /* 0x0000001035553819 */ /* 0x010fca00000006ff */
[----:B------:R-:W1:Y:S08]  /*12f0*/  @P3 LDC R86, c[0x0][0x40c] ;  /* 0x00010300ff563b82 */ /* 0x000e700000000800 */
[----:B------:R-:W2:Y:S01]  /*1300*/  @P3 LDC R84, c[0x0][0x40c] ;  /* 0x00010300ff543b82 */ /* 0x000ea20000000800 */
[----:B---3--:R-:W-:Y:S01]  /*1310*/  @P3 FFMA.FTZ R72, R87, R82, R72 ;  /* 0x0000005257483223 */ /* 0x008fe20000010048 */
[----:B------:R-:W-:-:S06]  /*1320*/  @P3 PRMT R82, R52, 0x7632, R82 ;  /* 0x0000763234523816 */ /* 0x000fcc0000000052 */
[----:B------:R-:W3:Y:S01]  /*1330*/  @P3 LDC R87, c[0x0][0x40c] ;  /* 0x00010300ff573b82 */ /* 0x000ee20000000800 */
[----:B------:R-:W-:-:S05]  /*1340*/  @P3 SHF.L.U32 R82, R82, 0x10, RZ ;  /* 0x0000001052523819 */ /* 0x000fca00000006ff */
[----:B-1----:R-:W-:Y:S01]  /*1350*/  @P3 FFMA.FTZ R73, R82, R86, R73 ;  /* 0x0000005652493223 */ /* 0x002fe20000010049 */
[----:B------:R-:W-:Y:S01]  /*1360*/  @P3 PRMT R82, R53, 0x7632, R82 ;  /* 0x0000763235523816 */ /* 0x000fe20000000052 */
[----:B------:R-:W1:Y:S03]  /*1370*/  @P3 LDC R86, c[0x0][0x40c] ;  /* 0x00010300ff563b82 */ /* 0x000e660000000800 */
[----:B------:R-:W-:-:S05]  /*1380*/  @P3 SHF.L.U32 R82, R82, 0x10, RZ ;  /* 0x0000001052523819 */ /* 0x000fca00000006ff */
[----:B--2---:R-:W-:Y:S01]  /*1390*/  @P3 FFMA.FTZ R75, R82, R84, R75 ;  /* 0x00000054524b3223 */ /* 0x004fe2000001004b */
[----:B------:R-:W-:Y:S01]  /*13a0*/  @P3 PRMT R82, R54, 0x7632, R82 ;  /* 0x0000763236523816 */ /* 0x000fe20000000052 */
[----:B------:R-:W2:Y:S03]  /*13b0*/  @P3 LDC R84, c[0x0][0x40c] ;  /* 0x00010300ff543b82 */ /* 0x000ea60000000800 */
[----:B------:R-:W-:Y:S01]  /*13c0*/  @P3 SHF.L.U32 R82, R82, 0x10, RZ ;  /* 0x0000001052523819 */ /* 0x000fe200000006ff */
[----:B---3--:R-:W-:Y:S01]  /*13d0*/  @P3 FFMA.FTZ R74, R85, R87, R74 ;  /* 0x00000057554a3223 */ /* 0x008fe2000001004a */
[----:B------:R-:W-:-:S05]  /*13e0*/  @P3 SHF.L.U32 R85, R54, 0x10, RZ ;  /* 0x0000001036553819 */ /* 0x000fca00000006ff */
[----:B-1----:R-:W-:Y:S01]  /*13f0*/  @P3 FFMA.FTZ R76, R85, R86, R76 ;  /* 0x00000056554c3223 */ /* 0x002fe2000001004c */
[C---:B------:R-:W-:Y:S01]  /*1400*/  @P3 SHF.L.U32 R85, R55.reuse, 0x10, RZ ;  /* 0x0000001037553819 */ /* 0x040fe200000006ff */
[----:B------:R-:W1:Y:S01]  /*1410*/  @P3 LDC R86, c[0x0][0x40c] ;  /* 0x00010300ff563b82 */ /* 0x000e620000000800 */
[----:B--2---:R-:W-:Y:S01]  /*1420*/  @P3 FFMA.FTZ R77, R82, R84, R77 ;  /* 0x00000054524d3223 */ /* 0x004fe2000001004d */
[----:B------:R-:W-:-:S06]  /*1430*/  @P3 PRMT R82, R55, 0x7632, R82 ;  /* 0x0000763237523816 */ /* 0x000fcc0000000052 */
[----:B------:R-:W2:Y:S01]  /*1440*/  @P3 LDC R84, c[0x0][0x40c] ;  /* 0x00010300ff543b82 */ /* 0x000ea20000000800 */
[----:B------:R-:W-:Y:S01]  /*1450*/  @P3 SHF.L.U32 R82, R82, 0x10, RZ ;  /* 0x0000001052523819 */ /* 0x000fe200000006ff */
[----:B-1----:R-:W-:-:S04]  /*1460*/  @P3 FFMA.FTZ R78, R85, R86, R78 ;  /* 0x00000056554e3223 */ /* 0x002fc8000001004e */
[----:B--2---:R-:W-:Y:S01]  /*1470*/  @P3 FFMA.FTZ R79, R82, R84, R79 ;  /* 0x00000054524f3223 */ /* 0x004fe2000001004f */
[----:B------:R-:W-:Y:S06]  /*1480*/  BRA `(.L_x_11439) ;  /* 0x0000000000907947 */ /* 0x000fec0003800000 */
.L_x_11438:
[----:B------:R-:W3:Y:S01]  /*1490*/  @P3 LDC R77, c[0x0][0x40c] ;  /* 0x00010300ff4d3b82 */ /* 0x000ee20000000800 */
[----:B-----5:R-:W-:Y:S02]  /*14a0*/  @P3 PRMT R72, R52, 0x7632, R72 ;  /* 0x0000763234483816 */ /* 0x020fe40000000048 */
[----:B------:R-:W-:Y:S02]  /*14b0*/  @P3 PRMT R75, R53, 0x7632, R75 ;  /* 0x00007632354b3816 */ /* 0x000fe4000000004b */
[----:B------:R-:W-:Y:S02]  /*14c0*/  @P3 SHF.L.U32 R72, R72, 0x10, RZ ;  /* 0x0000001048483819 */ /* 0x000fe400000006ff */
[----:B------:R-:W-:Y:S01]  /*14d0*/  MOV R73, RZ ;  /* 0x000000ff00497202 */ /* 0x000fe20000000f00 */
[----:B------:R-:W4:Y:S01]  /*14e0*/  @P3 LDC R79, c[0x0][0x40c] ;  /* 0x00010300ff4f3b82 */ /* 0x000f220000000800 */
[----:B------:R-:W-:Y:S01]  /*14f0*/  @P3 SHF.L.U32 R76, R75, 0x10, RZ ;  /* 0x000000104b4c3819 */ /* 0x000fe200000006ff */
[----:B------:R-:W-:Y:S01]  /*1500*/  HFMA2 R75, -RZ, RZ, 0, 0 ;  /* 0x00000000ff4b7431 */ /* 0x000fe200000001ff */
[----:B------:R-:W-:-:S02]  /*1510*/  @P3 PRMT R78, R54, 0x7632, R78 ;  /* 0x00007632364e3816 */ /* 0x000fc4000000004e */
[C---:B------:R-:W-:Y:S02]  /*1520*/  @P3 SHF.L.U32 R82, R55.reuse, 0x10, RZ ;  /* 0x0000001037523819 */ /* 0x040fe400000006ff */
[----:B------:R-:W-:Y:S01]  /*1530*/  @P3 SHF.L.U32 R78, R78, 0x10, RZ ;  /* 0x000000104e4e3819 */ /* 0x000fe200000006ff */
[----:B------:R-:W0:Y:S08]  /*1540*/  @P3 LDC R91, c[0x0][0x40c] ;  /* 0x00010300ff5b3b82 */ /* 0x000e300000000800 */
[----:B------:R-:W0:Y:S01]  /*1550*/  @P3 LDC R85, c[0x0][0x40c] ;  /* 0x00010300ff553b82 */ /* 0x000e220000000800 */
[----:B---3--:R-:W-:Y:S01]  /*1560*/  @P3 FMUL.FTZ R73, R72, R77 ;  /* 0x0000004d48493220 */ /* 0x008fe20000410000 */
[----:B------:R-:W-:-:S02]  /*1570*/  @P3 PRMT R72, R55, 0x7632, R72 ;  /* 0x0000763237483816 */ /* 0x000fc40000000048 */
[----:B------:R-:W-:Y:S02]  /*1580*/  MOV R77, RZ ;  /* 0x000000ff004d7202 */ /* 0x000fe40000000f00 */
[----:B------:R-:W-:Y:S02]  /*1590*/  @P3 SHF.L.U32 R72, R72, 0x10, RZ ;  /* 0x0000001048483819 */ /* 0x000fe400000006ff */
[----:B------:R-:W3:Y:S01]  /*15a0*/  @P3 LDC R74, c[0x0][0x40c] ;  /* 0x00010300ff4a3b82 */ /* 0x000ee20000000800 */
[----:B----4-:R-:W-:Y:S01]  /*15b0*/  @P3 FMUL.FTZ R75, R76, R79 ;  /* 0x0000004f4c4b3220 */ /* 0x010fe20000410000 */
[----:B------:R-:W-:Y:S01]  /*15c0*/  HFMA2 R79, -RZ, RZ, 0, 0 ;  /* 0x00000000ff4f7431 */ /* 0x000fe200000001ff */
[----:B------:R-:W-:-:S05]  /*15d0*/  @P3 SHF.L.U32 R76, R53, 0x10, RZ ;  /* 0x00000010354c3819 */ /* 0x000fca00000006ff */
[----:B-12---:R-:W1:Y:S01]  /*15e0*/  @P3 LDC R87, c[0x0][0x40c] ;  /* 0x00010300ff573b82 */ /* 0x006e620000000800 */
[----:B0-----:R-:W-:Y:S01]  /*15f0*/  @P3 FMUL.FTZ R79, R72, R91 ;  /* 0x0000005b484f3220 */ /* 0x001fe20000410000 */
[----:B------:R-:W-:-:S06]  /*1600*/  MOV R72, RZ ;  /* 0x000000ff00487202 */ /* 0x000fcc0000000f00 */
[----:B------:R-:W0:Y:S01]  /*1610*/  @P3 LDC R89, c[0x0][0x40c] ;  /* 0x00010300ff593b82 */ /* 0x000e220000000800 */
[----:B------:R-:W-:Y:S01]  /*1620*/  @P3 FMUL.FTZ R77, R78, R85 ;  /* 0x000000554e4d3220 */ /* 0x000fe20000410000 */
[----:B------:R-:W-:Y:S02]  /*1630*/  @P3 SHF.L.U32 R85, R52, 0x10, RZ ;  /* 0x0000001034553819 */ /* 0x000fe400000006ff */
[----:B------:R-:W-:-:S04]  /*1640*/  @P3 SHF.L.U32 R78, R54, 0x10, RZ ;  /* 0x00000010364e3819 */ /* 0x000fc800000006ff */
[----:B------:R-:W2:Y:S01]  /*1650*/  @P3 LDC R91, c[0x0][0x40c] ;  /* 0x00010300ff5b3b82 */ /* 0x000ea20000000800 */
[----:B---3--:R-:W-:Y:S01]  /*1660*/  @P3 FMUL.FTZ R72, R85, R74 ;  /* 0x0000004a55483220 */ /* 0x008fe20000410000 */
[----:B------:R-:W-:Y:S02]  /*1670*/  HFMA2 R74, -RZ, RZ, 0, 0 ;  /* 0x00000000ff4a7431 */ /* 0x000fe400000001ff */
[----:B-1----:R-:W-:Y:S01]  /*1680*/  @P3 FMUL.FTZ R74, R76, R87 ;  /* 0x000000574c4a3220 */ /* 0x002fe20000410000 */
[----:B------:R-:W-:Y:S01]  /*1690*/  MOV R76, RZ ;  /* 0x000000ff004c7202 */ /* 0x000fe20000000f00 */
[----:B0-----:R-:W-:Y:S01]  /*16a0*/  @P3 FMUL.FTZ R76, R78, R89 ;  /* 0x000000594e4c3220 */ /* 0x001fe20000410000 */
[----:B------:R-:W-:Y:S02]  /*16b0*/  HFMA2 R78, -RZ, RZ, 0, 0 ;  /* 0x00000000ff4e7431 */ /* 0x000fe400000001ff */
[----:B--2---:R-:W-:-:S07]  /*16c0*/  @P3 FMUL.FTZ R78, R82, R91 ;  /* 0x0000005b524e3220 */ /* 0x004fce0000410000 */
.L_x_11439:
[----:B------:R-:W1:Y:S02]  /*16d0*/  LDC.64 R84, c[0x0][0x3a8] ;  /* 0x0000ea00ff547b82 */ /* 0x000e640000000a00 */
[----:B-1----:R-:W-:-:S05]  /*16e0*/  IMAD.WIDE.U32 R82, R83, 0x20, R84 ;  /* 0x0000002053527825 */ /* 0x002fca00078e0054 */
[----:B------:R3:W-:Y:S04]  /*16f0*/  STG.E.128 desc[UR6][R82.64], R72 ;  /* 0x0000004852007986 */ /* 0x0007e8000c101d06 */
[----:B------:R3:W-:Y:S02]  /*1700*/  STG.E.128 desc[UR6][R82.64+0x10], R76 ;  /* 0x0000104c52007986 */ /* 0x0007e4000c101d06 */
.L_x_11435:
[----:B------:R-:W-:Y:S05]  /*1710*/  BSYNC.RECONVERGENT B0 ;  /* 0x0000000000007941 */ /* 0x000fea0003800200 */
.L_x_11434:
[----:B---3--:R-:W-:Y:S01]  /*1720*/  FADD.FTZ R82, RZ, R56 ;  /* 0x00000038ff527221 */ /* 0x008fe20000010000 */
        /* <DEDUP_REMOVED lines=29> */
[----:B------:R-:W3:Y:S01]  /*1900*/  SHFL.BFLY PT, R88, R83, 0x1, 0x1f ;  /* 0x0c201f0053587f89 */ /* 0x000ee200000e0000 */
[----:B------:R-:W4:Y:S01]  /*1910*/  LDC R84, c[0x0][0x400] ;  /* 0x00010000ff547b82 */ /* 0x000f220000000800 */
[----:B---3--:R-:W-:-:S05]  /*1920*/  FADD.FTZ R90, R83, R88 ;  /* 0x00000058535a7221 */ /* 0x008fca0000010000 */
[----:B------:R-:W3:Y:S02]  /*1930*/  SHFL.BFLY PT, R88, R90, 0x2, 0x1f ;  /* 0x0c401f005a587f89 */ /* 0x000ee400000e0000 */
[----:B---3--:R-:W-:-:S05]  /*1940*/  FADD.FTZ R91, R90, R88 ;  /* 0x000000585a5b7221 */ /* 0x008fca0000010000 */
[----:B------:R-:W3:Y:S02]  /*1950*/  SHFL.BFLY PT, R88, R91, 0x4, 0x1f ;  /* 0x0c801f005b587f89 */ /* 0x000ee400000e0000 */
[----:B---3--:R-:W-:-:S05]  /*1960*/  FADD.FTZ R92, R91, R88 ;  /* 0x000000585b5c7221 */ /* 0x008fca0000010000 */
[----:B------:R-:W3:Y:S02]  /*1970*/  SHFL.BFLY PT, R88, R92, 0x8, 0x1f ;  /* 0x0d001f005c587f89 */ /* 0x000ee400000e0000 */
[----:B---3--:R-:W-:-:S05]  /*1980*/  FADD.FTZ R93, R92, R88 ;  /* 0x000000585c5d7221 */ /* 0x008fca0000010000 */
[----:B------:R-:W3:Y:S02]  /*1990*/  SHFL.BFLY PT, R88, R93, 0x10, 0x1f ;  /* 0x0e001f005d587f89 */ /* 0x000ee400000e0000 */
[----:B---3--:R-:W-:-:S04]  /*19a0*/  FADD.FTZ R89, R93, R88 ;  /* 0x000000585d597221 */ /* 0x008fc80000010000 */
[----:B----4-:R-:W-:-:S04]  /*19b0*/  FMUL.FTZ R89, R89, R84 ;  /* 0x0000005459597220 */ /* 0x010fc80000410000 */
[--C-:B------:R-:W-:Y:S01]  /*19c0*/  FADD.FTZ R82, R56, -R89.reuse ;  /* 0x8000005938527221 */ /* 0x100fe20000010000 */
[--C-:B------:R-:W-:Y:S01]  /*19d0*/  FADD.FTZ R83, R57, -R89.reuse ;  /* 0x8000005939537221 */ /* 0x100fe20000010000 */
[----:B-12---:R-:W-:Y:S02]  /*19e0*/  FADD.FTZ R86, R65, -R89 ;  /* 0x8000005941567221 */ /* 0x006fe40000010000 */
        /* <DEDUP_REMOVED lines=55> */
.L_x_11459:
[----:B--2---:R-:W-:Y:S01]  /*1d60*/  FADD.FTZ R83, R92, R88 ;  /* 0x000000585c537221 */ /* 0x004fe20000010000 */
[----:B------:R-:W-:Y:S01]  /*1d70*/  FMUL.FTZ R82, R89, R89 ;  /* 0x0000005959527220 */ /* 0x000fe20000410000 */
[----:B------:R-:W-:Y:S01]  /*1d80*/  ISETP.NE.AND P4, PT, RZ, UR5, PT ;  /* 0x00000005ff007c0c */ /* 0x000fe2000bf85270 */
[----:B------:R-:W2:Y:S01]  /*1d90*/  @!P3 LDC.64 R86, c[0x0][0x3c0] ;  /* 0x0000f000ff56bb82 */ /* 0x000ea20000000a00 */
[----:B------:R-:W-:Y:S01]  /*1da0*/  FFMA.FTZ R84, R83, R84, UR10 ;  /* 0x0000000a53547e23 */ /* 0x000fe20008010054 */
[----:B------:R-:W-:Y:S01]  /*1db0*/  BSSY.RECONVERGENT B0, `(.L_x_11441) ;  /* 0x0000077000007945 */ /* 0x000fe20003800200 */
[----:B------:R-:W-:-:S05]  /*1dc0*/  FSEL R85, R82, RZ, P4 ;  /* 0x000000ff52557208 */ /* 0x000fca0002000000 */
[----:B------:R-:W3:Y:S01]  /*1dd0*/  @!P3 LDC.64 R82, c[0x0][0x3c8] ;  /* 0x0000f200ff52bb82 */ /* 0x000ee20000000a00 */
[----:B------:R-:W-:-:S06]  /*1de0*/  FADD.FTZ R85, R84, R85 ;  /* 0x0000005554557221 */ /* 0x000fcc0000010000 */
        /* <DEDUP_REMOVED lines=25> */
[----:B------:R-:W-:Y:S01]  /*1f80*/  FMUL.FTZ R83, R85, R80 ;  /* 0x0000005055537220 */ /* 0x000fe20000410000 */
[----:B------:R-:W-:Y:S01]  /*1f90*/  FADD.FTZ R80, R61, -R88 ;  /* 0x800000583d507221 */ /* 0x000fe20000010000 */
[----:B------:R-:W-:-:S02]  /*1fa0*/  FFMA.FTZ R89, R86, R11, R19 ;  /* 0x0000000b56597223 */ /* 0x000fc40000010013 */
[----:B------:R-:W-:Y:S01]  /*1fb0*/  F2FP.BF16.F32.PACK_AB R81, R82, R81 ;  /* 0x000000515251723e */ /* 0x000fe200000010ff */
[----:B------:R-:W-:Y:S01]  /*1fc0*/  FADD.FTZ R82, R62, -R88 ;  /* 0x800000583e527221 */ /* 0x000fe20000010000 */
[----:B------:R-:W-:-:S03]  /*1fd0*/  FMUL.FTZ R80, R85, R80 ;  /* 0x0000005055507220 */ /* 0x000fc60000410000 */
[----:B------:R-:W-:Y:S01]  /*1fe0*/  FMUL.FTZ R87, R85, R82 ;  /* 0x0000005255577220 */ /* 0x000fe20000410000 */
[----:B------:R-:W-:Y:S01]  /*1ff0*/  FFMA.FTZ R82, R83, R8, R16 ;  /* 0x0000000853527223 */ /* 0x000fe20000010010 */
[----:B------:R-:W-:Y:S02]  /*2000*/  FFMA.FTZ R83, R80, R9, R17 ;  /* 0x0000000950537223 */ /* 0x000fe40000010011 */
[----:B------:R-:W-:Y:S02]  /*2010*/  FFMA.FTZ R80, R87, R10, R18 ;  /* 0x0000000a57507223 */ /* 0x000fe40000010012 */
[----:B------:R-:W2:Y:S01]  /*2020*/  LDC.64 R86, c[0x0][0x428] ;  /* 0x00010a00ff567b82 */ /* 0x000ea20000000a00 */
[----:B------:R-:W-:Y:S02]  /*2030*/  F2FP.BF16.F32.PACK_AB R82, R83, R82 ;  /* 0x000000525352723e */ /* 0x000fe400000010ff */
[----:B------:R-:W-:Y:S01]  /*2040*/  F2FP.BF16.F32.PACK_AB R83, R89, R80 ;  /* 0x000000505953723e */ /* 0x000fe200000010ff */
[----:B------:R-:W-:Y:S01]  /*2050*/  FADD.FTZ R80, R57, -R88 ;  /* 0x8000005839507221 */ /* 0x000fe20000010000 */
[----:B------:R-:W-:-:S03]  /*2060*/  FMUL.FTZ R89, R85, R90 ;  /* 0x0000005a55597220 */ /* 0x000fc60000410000 */
[----:B------:R-:W-:Y:S01]  /*2070*/  FMUL.FTZ R80, R85, R80 ;  /* 0x0000005055507220 */ /* 0x000fe20000410000 */
[----:B------:R-:W-:-:S03]  /*2080*/  FFMA.FTZ R89, R89, R4, R12 ;  /* 0x0000000459597223 */ /* 0x000fc6000001000c */
[----:B------:R-:W-:-:S05]  /*2090*/  FFMA.FTZ R80, R80, R5, R13 ;  /* 0x0000000550507223 */ /* 0x000fca000001000d */
[----:B------:R-:W-:Y:S01]  /*20a0*/  F2FP.BF16.F32.PACK_AB R80, R80, R89 ;  /* 0x000000595050723e */ /* 0x000fe200000010ff */
[C---:B--2---:R-:W-:Y:S01]  /*20b0*/  IMAD.WIDE.U32 R86, R84.reuse, 0x10, R86 ;  /* 0x0000001054567825 */ /* 0x044fe200078e0056 */
[----:B------:R-:W-:-:S04]  /*20c0*/  IADD3 R84, PT, PT, R84, 0x20, RZ ;  /* 0x0000002054547810 */ /* 0x000fc80007ffe0ff */
[----:B------:R2:W-:Y:S03]  /*20d0*/  STG.E.128 desc[UR6][R86.64], R80 ;  /* 0x0000005056007986 */ /* 0x0005e6000c101d06 */
.L_x_11444:
[----:B------:R-:W-:Y:S05]  /*20e0*/  BSYNC.RECONVERGENT B1 ;  /* 0x0000000000017941 */ /* 0x000fea0003800200 */
.L_x_11443:
[----:B------:R-:W-:Y:S04]  /*20f0*/  BSSY.RECONVERGENT B1, `(.L_x_11445) ;  /* 0x0000022000017945 */ /* 0x000fe80003800200 */
[----:B------:R-:W-:Y:S05]  /*2100*/  @!P1 BRA `(.L_x_11446) ;  /* 0x0000000000809947 */ /* 0x000fea0003800000 */
[--C-:B--2---:R-:W-:Y:S01]  /*2110*/  FADD.FTZ R80, R64, -R88.reuse ;  /* 0x8000005840507221 */ /* 0x104fe20000010000 */
        /* <DEDUP_REMOVED lines=9> */
[----:B------:R-:W-:Y:S01]  /*21b0*/  FADD.FTZ R82, R66, -R88 ;  /* 0x8000005842527221 */ /* 0x000fe20000010000 */
[----:B------:R-:W2:Y:S01]  /*21c0*/  LDC.64 R86, c[0x0][0x428] ;  /* 0x00010a00ff567b82 */ /* 0x000ea20000000a00 */
[----:B------:R-:W-:Y:S01]  /*21d0*/  FFMA.FTZ R83, R83, R24, R32 ;  /* 0x0000001853537223 */ /* 0x000fe20000010020 */
[----:B------:R-:W-:Y:S01]  /*21e0*/  FFMA.FTZ R90, R90, R25, R33 ;  /* 0x000000195a5a7223 */ /* 0x000fe20000010021 */
[----:B------:R-:W-:Y:S01]  /*21f0*/  F2FP.BF16.F32.PACK_AB R80, R81, R80 ;  /* 0x000000505150723e */ /* 0x000fe200000010ff */
[----:B------:R-:W-:Y:S01]  /*2200*/  FMUL.FTZ R81, R85, R82 ;  /* 0x0000005255517220 */ /* 0x000fe20000410000 */
[--C-:B------:R-:W-:Y:S01]  /*2210*/  FADD.FTZ R82, R67, -R88.reuse ;  /* 0x8000005843527221 */ /* 0x100fe20000010000 */
[----:B-1----:R-:W-:-:S02]  /*2220*/  FADD.FTZ R92, R71, -R88 ;  /* 0x80000058475c7221 */ /* 0x002fc40000010000 */
[----:B------:R-:W-:Y:S01]  /*2230*/  FFMA.FTZ R81, R81, R22, R30 ;  /* 0x0000001651517223 */ /* 0x000fe2000001001e */
[C---:B------:R-:W-:Y:S01]  /*2240*/  FMUL.FTZ R82, R85.reuse, R82 ;  /* 0x0000005255527220 */ /* 0x040fe20000410000 */
[----:B------:R-:W-:-:S03]  /*2250*/  FMUL.FTZ R92, R85, R92 ;  /* 0x0000005c555c7220 */ /* 0x000fc60000410000 */
[----:B------:R-:W-:Y:S01]  /*2260*/  FFMA.FTZ R82, R82, R23, R31 ;  /* 0x0000001752527223 */ /* 0x000fe2000001001f */
[----:B------:R-:W-:-:S04]  /*2270*/  FFMA.FTZ R92, R92, R27, R35 ;  /* 0x0000001b5c5c7223 */ /* 0x000fc80000010023 */
[----:B------:R-:W-:Y:S02]  /*2280*/  F2FP.BF16.F32.PACK_AB R81, R82, R81 ;  /* 0x000000515251723e */ /* 0x000fe400000010ff */
[----:B------:R-:W-:Y:S01]  /*2290*/  F2FP.BF16.F32.PACK_AB R82, R90, R83 ;  /* 0x000000535a52723e */ /* 0x000fe200000010ff */
[----:B------:R-:W-:Y:S01]  /*22a0*/  FADD.FTZ R90, R70, -R88 ;  /* 0x80000058465a7221 */ /* 0x000fe20000010000 */
[----:B--2---:R-:W-:-:S04]  /*22b0*/  IMAD.WIDE.U32 R86, R84, 0x10, R86 ;  /* 0x0000001054567825 */ /* 0x004fc800078e0056 */
[----:B------:R-:W-:Y:S01]  /*22c0*/  FMUL.FTZ R83, R85, R90 ;  /* 0x0000005a55537220 */ /* 0x000fe20000410000 */
[----:B------:R-:W-:-:S03]  /*22d0*/  IADD3 R84, PT, PT, R84, 0x20, RZ ;  /* 0x0000002054547810 */ /* 0x000fc60007ffe0ff */
[----:B------:R-:W-:-:S05]  /*22e0*/  FFMA.FTZ R83, R83, R26, R34 ;  /* 0x0000001a53537223 */ /* 0x000fca0000010022 */
[----:B------:R-:W-:-:S05]  /*22f0*/  F2FP.BF16.F32.PACK_AB R83, R92, R83 ;  /* 0x000000535c53723e */ /* 0x000fca00000010ff */
[----:B------:R3:W-:Y:S02]  /*2300*/  STG.E.128 desc[UR6][R86.64], R80 ;  /* 0x0000005056007986 */ /* 0x0007e4000c101d06 */
.L_x_11446:
[----:B------:R-:W-:Y:S05]  /*2310*/  BSYNC.RECONVERGENT B1 ;  /* 0x0000000000017941 */ /* 0x000fea0003800200 */
.L_x_11445:
[----:B------:R-:W-:Y:S05]  /*2320*/  @!P2 BRA `(.L_x_11442) ;  /* 0x00000000007ca947 */ /* 0x000fea0003800000 */
[--C-:B--23--:R-:W-:Y:S01]  /*2330*/  FADD.FTZ R87, R79, -R88.reuse ;  /* 0x800000584f577221 */ /* 0x10cfe20000010000 */
[--C-:B------:R-:W-:Y:S01]  /*2340*/  FADD.FTZ R81, R78, -R88.reuse ;  /* 0x800000584e517221 */ /* 0x100fe20000010000 */
[--C-:B------:R-:W-:Y:S01]  /*2350*/  FADD.FTZ R80, R72, -R88.reuse ;  /* 0x8000005848507221 */ /* 0x100fe20000010000 */
[--C-:B-1----:R-:W-:Y:S01]  /*2360*/  FADD.FTZ R92, R73, -R88.reuse ;  /* 0x80000058495c7221 */ /* 0x102fe20000010000 */
[--C-:B------:R-:W-:Y:S01]  /*2370*/  FADD.FTZ R86, R76, -R88.reuse ;  /* 0x800000584c567221 */ /* 0x100fe20000010000 */
[C---:B------:R-:W-:Y:S01]  /*2380*/  FMUL.FTZ R87, R85.reuse, R87 ;  /* 0x0000005755577220 */ /* 0x040fe20000410000 */
[C---:B------:R-:W-:Y:S01]  /*2390*/  FMUL.FTZ R83, R85.reuse, R81 ;  /* 0x0000005155537220 */ /* 0x040fe20000410000 */
[C---:B------:R-:W-:Y:S01]  /*23a0*/  FMUL.FTZ R81, R85.reuse, R80 ;  /* 0x0000005055517220 */ /* 0x040fe20000410000 */
[----:B------:R-:W-:Y:S01]  /*23b0*/  FMUL.FTZ R80, R85, R92 ;  /* 0x0000005c55507220 */ /* 0x000fe20000410000 */
[----:B------:R-:W-:Y:S01]  /*23c0*/  FFMA.FTZ R92, R87, R43, R51 ;  /* 0x0000002b575c7223 */ /* 0x000fe20000010033 */
[----:B------:R-:W-:Y:S01]  /*23d0*/  FMUL.FTZ R91, R85, R86 ;  /* 0x00000056555b7220 */ /* 0x000fe20000410000 */
[--C-:B------:R-:W-:Y:S01]  /*23e0*/  FADD.FTZ R90, R74, -R88.reuse ;  /* 0x800000584a5a7221 */ /* 0x100fe20000010000 */
[----:B------:R-:W1:Y:S01]  /*23f0*/  LDC.64 R86, c[0x0][0x428] ;  /* 0x00010a00ff567b82 */ /* 0x000e620000000a00 */
[--C-:B------:R-:W-:Y:S01]  /*2400*/  FADD.FTZ R82, R75, -R88.reuse ;  /* 0x800000584b527221 */ /* 0x100fe20000010000 */
[----:B------:R-:W-:Y:S01]  /*2410*/  FADD.FTZ R88, R77, -R88 ;  /* 0x800000584d587221 */ /* 0x000fe20000010000 */
        /* <DEDUP_REMOVED lines=12> */
[----:B------:R-:W-:Y:S02]  /*24e0*/  F2FP.BF16.F32.PACK_AB R81, R88, R81 ;  /* 0x000000515851723e */ /* 0x000fe400000010ff */
[----:B------:R-:W-:Y:S01]  /*24f0*/  F2FP.BF16.F32.PACK_AB R80, R80, R85 ;  /* 0x000000555050723e */ /* 0x000fe200000010ff */
[----:B-1----:R-:W-:-:S05]  /*2500*/  IMAD.WIDE.U32 R86, R84, 0x10, R86 ;  /* 0x0000001054567825 */ /* 0x002fca00078e0056 */
[----:B------:R4:W-:Y:S02]  /*2510*/  STG.E.128 desc[UR6][R86.64], R80 ;  /* 0x0000005056007986 */ /* 0x0009e4000c101d06 */
.L_x_11442:
[----:B------:R-:W-:Y:S05]  /*2520*/  BSYNC.RECONVERGENT B0 ;  /* 0x0000000000007941 */ /* 0x000fea0003800200 */
.L_x_11441:
[----:B--234-:R-:W2:Y:S02]  /*2530*/  LDC.64 R80, c[0x0][0x380] ;  /* 0x0000e000ff507b82 */ /* 0x01cea40000000a00 */
[----:B--2---:R-:W-:-:S04]  /*2540*/  LEA R3, R80, R3, 0x2 ;  /* 0x0000000350037211 */ /* 0x004fc800078e10ff */
[----:B------:R-:W-:-:S13]  /*2550*/  ISETP.GE.AND P0, PT, R3, R81, PT ;  /* 0x000000510300720c */ /* 0x000fda0003f06270 */
[----:B------:R-:W-:Y:S05]  /*2560*/  @!P0 BRA `(.L_x_11447) ;  /* 0xffffffe000008947 */ /* 0x000fea000383ffff */
[----:B------:R-:W-:Y:S05]  /*2570*/  EXIT ;  /* 0x000000000000794d */ /* 0x000fea0003800000 */
.L_x_11440:
[----:B-12---:R-:W-:Y:S01]  /*2580*/  HFMA2 R87, -RZ, RZ, 0, 5.9604644775390625e-08 ;  /* 0x00000001ff577431 */ /* 0x006fe200000001ff */
[----:B------:R-:W-:Y:S01]  /*2590*/  BSSY B0, `(.L_x_11448) ;  /* 0x0000007000007945 */ /* 0x000fe20003800000 */
[----:B------:R-:W-:Y:S02]  /*25a0*/  MOV R90, R83 ;  /* 0x00000053005a7202 */ /* 0x000fe40000000f00 */
[----:B------:R-:W-:Y:S02]  /*25b0*/  MOV R86, 0x1f ;  /* 0x0000001f00567802 */ /* 0x000fe40000000f00 */
[----:B------:R-:W-:-:S07]  /*25c0*/  MOV R85, 0xffffffff ;  /* 0xffffffff00557802 */ /* 0x000fce0000000f00 */
[----:B0----5:R-:W-:Y:S05]  /*25d0*/  WARPSYNC.COLLECTIVE R85, `(.L_x_11449) ;  /* 0x0000000055087348 */ /* 0x021fea0003c00000 */
[----:B------:R1:W2:Y:S02]  /*25e0*/  SHFL.BFLY P6, R88, R90, R87, R86 ;  /* 0x0c0000575a587389 */ /* 0x0002a400000c0056 */
[----:B012--5:R-:W-:Y:S05]  /*25f0*/  ENDCOLLECTIVE ;  /* 0x000000000000791b */ /* 0x027fea0003800000 */
.L_x_11449:
[----:B------:R-:W-:Y:S05]  /*2600*/  BSYNC B0 ;  /* 0x0000000000007941 */ /* 0x000fea0003800000 */
.L_x_11448:
        /* <DEDUP_REMOVED lines=8> */
.L_x_11450:
[----:B------:R-:W-:Y:S02]  /*2690*/  HFMA2 R87, -RZ, RZ, 0, 2.384185791015625e-07 ;  /* 0x00000004ff577431 */ /* 0x000fe400000001ff */
[----:B------:R-:W-:-:S05]  /*26a0*/  FADD.FTZ R91, R90, R88 ;  /* 0x000000585a5b7221 */ /* 0x000fca0000010000 */
[----:B------:R-:W-:-:S07]  /*26b0*/  MOV R90, R91 ;  /* 0x0000005b005a7202 */ /* 0x000fce0000000f00 */
[----:B------:R-:W-:Y:S05]  /*26c0*/  WARPSYNC.COLLECTIVE R85, `(.L_x_11451) ;  /* 0x0000000055087348 */ /* 0x000fea0003c00000 */
[----:B------:R0:W1:Y:S02]  /*26d0*/  SHFL.BFLY P6, R88, R90, R87, R86 ;  /* 0x0c0000575a587389 */ /* 0x00006400000c0056 */
[----:B01----:R-:W-:Y:S05]  /*26e0*/  ENDCOLLECTIVE ;  /* 0x000000000000791b */ /* 0x003fea0003800000 */
.L_x_11451:
[----:B------:R-:W-:Y:S02]  /*26f0*/  HFMA2 R87, -RZ, RZ, 0, 4.76837158203125e-07 ;  /* 0x00000008ff577431 */ /* 0x000fe400000001ff */
[----:B------:R-:W-:-:S05]  /*2700*/  FADD.FTZ R92, R91, R88 ;  /* 0x000000585b5c7221 */ /* 0x000fca0000010000 */
[----:B------:R-:W-:-:S07]  /*2710*/  MOV R90, R92 ;  /* 0x0000005c005a7202 */ /* 0x000fce0000000f00 */
[----:B------:R-:W-:Y:S05]  /*2720*/  WARPSYNC.COLLECTIVE R85, `(.L_x_11452) ;  /* 0x0000000055087348 */ /* 0x000fea0003c00000 */
[----:B------:R0:W1:Y:S02]  /*2730*/  SHFL.BFLY P6, R88, R90, R87, R86 ;  /* 0x0c0000575a587389 */ /* 0x00006400000c0056 */
[----:B01----:R-:W-:Y:S05]  /*2740*/  ENDCOLLECTIVE ;  /* 0x000000000000791b */ /* 0x003fea0003800000 */
.L_x_11452:
[----:B------:R-:W-:Y:S02]  /*2750*/  HFMA2 R87, -RZ, RZ, 0, 9.5367431640625e-07 ;  /* 0x00000010ff577431 */ /* 0x000fe400000001ff */
[----:B------:R-:W-:-:S05]  /*2760*/  FADD.FTZ R93, R92, R88 ;  /* 0x000000585c5d7221 */ /* 0x000fca0000010000 */
[----:B------:R-:W-:-:S07]  /*2770*/  MOV R90, R93 ;  /* 0x0000005d005a7202 */ /* 0x000fce0000000f00 */
[----:B------:R-:W-:Y:S05]  /*2780*/  WARPSYNC.COLLECTIVE R85, `(.L_x_11453) ;  /* 0x0000000055087348 */ /* 0x000fea0003c00000 */
[----:B------:R0:W1:Y:S02]  /*2790*/  SHFL.BFLY P6, R88, R90, R87, R86 ;  /* 0x0c0000575a587389 */ /* 0x00006400000c0056 */
[----:B01----:R-:W-:Y:S05]  /*27a0*/  ENDCOLLECTIVE ;  /* 0x000000000000791b */ /* 0x003fea0003800000 */
.L_x_11453:
[----:B------:R-:W-:Y:S02]  /*27b0*/  HFMA2 R87, -RZ, RZ, 0, 5.9604644775390625e-08 ;  /* 0x00000001ff577431 */ /* 0x000fe400000001ff */
        /* <DEDUP_REMOVED lines=56> */
.L_x_11454:
[----:B------:R-:W-:Y:S02]  /*2b40*/  HFMA2 R87, -RZ, RZ, 0, 1.1920928955078125e-07 ;  /* 0x00000002ff577431 */ /* 0x000fe400000001ff */
[----:B------:R-:W-:-:S05]  /*2b50*/  FADD.FTZ R83, R82, R88 ;  /* 0x0000005852537221 */ /* 0x000fca0000010000 */
[----:B------:R-:W-:-:S07]  /*2b60*/  MOV R90, R83 ;  /* 0x00000053005a7202 */ /* 0x000fce0000000f00 */
[----:B------:R-:W-:Y:S05]  /*2b70*/  WARPSYNC.COLLECTIVE R85, `(.L_x_11455) ;  /* 0x0000000055087348 */ /* 0x000fea0003c00000 */
[----:B------:R0:W1:Y:S02]  /*2b80*/  SHFL.BFLY P6, R88, R90, R87, R86 ;  /* 0x0c0000575a587389 */ /* 0x00006400000c0056 */
[----:B01----:R-:W-:Y:S05]  /*2b90*/  ENDCOLLECTIVE ;  /* 0x000000000000791b */ /* 0x003fea0003800000 */
.L_x_11455:
[----:B------:R-:W-:Y:S01]  /*2ba0*/  MOV R87, 0x4 ;  /* 0x0000000400577802 */ /* 0x000fe20000000f00 */
[----:B------:R-:W-:-:S07]  /*2bb0*/  FADD.FTZ R90, R83, R88 ;  /* 0x00000058535a7221 */ /* 0x000fce0000010000 */
[----:B------:R-:W-:Y:S05]  /*2bc0*/  WARPSYNC.COLLECTIVE R85, `(.L_x_11456) ;  /* 0x0000000055087348 */ /* 0x000fea0003c00000 */
[----:B------:R0:W1:Y:S02]  /*2bd0*/  SHFL.BFLY P6, R88, R90, R87, R86 ;  /* 0x0c0000575a587389 */ /* 0x00006400000c0056 */
[----:B01----:R-:W-:Y:S05]  /*2be0*/  ENDCOLLECTIVE ;  /* 0x000000000000791b */ /* 0x003fea0003800000 */
.L_x_11456:
[----:B------:R-:W-:Y:S02]  /*2bf0*/  HFMA2 R87, -RZ, RZ, 0, 4.76837158203125e-07 ;  /* 0x00000008ff577431 */ /* 0x000fe400000001ff */
[----:B------:R-:W-:-:S05]  /*2c00*/  FADD.FTZ R91, R90, R88 ;  /* 0x000000585a5b7221 */ /* 0x000fca0000010000 */
[----:B------:R-:W-:-:S07]  /*2c10*/  MOV R90, R91 ;  /* 0x0000005b005a7202 */ /* 0x000fce0000000f00 */
[----:B------:R-:W-:Y:S05]  /*2c20*/  WARPSYNC.COLLECTIVE R85, `(.L_x_11457) ;  /* 0x0000000055087348 */ /* 0x000fea0003c00000 */
[----:B------:R0:W1:Y:S02]  /*2c30*/  SHFL.BFLY P6, R88, R90, R87, R86 ;  /* 0x0c0000575a587389 */ /* 0x00006400000c0056 */
[----:B01----:R-:W-:Y:S05]  /*2c40*/  ENDCOLLECTIVE ;  /* 0x000000000000791b */ /* 0x003fea0003800000 */
.L_x_11457:
[----:B------:R-:W-:Y:S02]  /*2c50*/  HFMA2 R87, -RZ, RZ, 0, 9.5367431640625e-07 ;  /* 0x00000010ff577431 */ /* 0x000fe400000001ff */
[----:B------:R-:W-:-:S05]  /*2c60*/  FADD.FTZ R92, R91, R88 ;  /* 0x000000585b5c7221 */ /* 0x000fca0000010000 */
[----:B------:R-:W-:-:S07]  /*2c70*/  MOV R90, R92 ;  /* 0x0000005c005a7202 */ /* 0x000fce0000000f00 */
[----:B------:R-:W-:Y:S05]  /*2c80*/  WARPSYNC.COLLECTIVE R85, `(.L_x_11458) ;  /* 0x0000000055087348 */ /* 0x000fea0003c00000 */
[----:B------:R0:W1:Y:S02]  /*2c90*/  SHFL.BFLY P6, R88, R90, R87, R86 ;  /* 0x0c0000575a587389 */ /* 0x00006400000c0056 */
[----:B01----:R-:W-:Y:S05]  /*2ca0*/  ENDCOLLECTIVE ;  /* 0x000000000000791b */ /* 0x003fea0003800000 */
.L_x_11458:
[----:B------:R-:W-:Y:S05]  /*2cb0*/  BRA `(.L_x_11459) ;  /* 0xfffffff000287947 */ /* 0x000fea000383ffff */
.L_x_11460:
        /* <DEDUP_REMOVED lines=12> */
.L_x_28768:


//--------------------- .text._ZN10layer_norm13ln_fwd_kernelINS_13Kernel_traitsIf13__nv_bfloat16fS2_fjLj768ELj1ELj4ELj1ELj16ENS_18Kernel_traits_baseILj768EfS2_fS2_fjLj128EEEEELb0ELb0ELb1ELb1EEEvNS_9FwdParamsE --------------------------
	.section	.text._ZN10layer_norm13ln_fwd_kernelINS_13Kernel_traitsIf13__nv_bfloat16fS2_fjLj768ELj1ELj4ELj1ELj16ENS_18Kernel_traits_baseILj768EfS2_fS2_fjLj128EEEEELb0ELb0ELb1ELb1EEEvNS_9FwdParamsE,"ax",@progbits
	.align	128
        .global         _ZN10layer_norm13ln_fwd_kernelINS_13Kernel_traitsIf13__nv_bfloat16fS2_fjLj768ELj1ELj4ELj1ELj16ENS_18Kernel_traits_baseILj768EfS2_fS2_fjLj128EEEEELb0ELb0ELb1ELb1EEEvNS_9FwdParamsE
        .type           _ZN10layer_norm13ln_fwd_kernelINS_13Kernel_traitsIf13__nv_bfloat16fS2_fjLj768ELj1ELj4ELj1ELj16ENS_18Kernel_traits_baseILj768EfS2_fS2_fjLj128EEEEELb0ELb0ELb1ELb1EEEvNS_9FwdParamsE,@function
        .size           _ZN10layer_norm13ln_fwd_kernelINS_13Kernel_traitsIf13__nv_bfloat16fS2_fjLj768ELj1ELj4ELj1ELj16ENS_18Kernel_traits_baseILj768EfS2_fS2_fjLj128EEEEELb0ELb0ELb1ELb1EEEvNS_9FwdParamsE,(.L_x_28769 - _ZN10layer_norm13ln_fwd_kernelINS_13Kernel_traitsIf13__nv_bfloat16fS2_fjLj768ELj1ELj4ELj1ELj16ENS_18Kernel_traits_baseILj768EfS2_fS2_fjLj128EEEEELb0ELb0ELb1ELb1EEEvNS_9FwdParamsE)
        .other          _ZN10layer_norm13ln_fwd_kernelINS_13Kernel_traitsIf13__nv_bfloat16fS2_fjLj768ELj1ELj4ELj1ELj16ENS_18Kernel_traits_baseILj768EfS2_fS2_fjLj128EEEEELb0ELb0ELb1ELb1EEEvNS_9FwdParamsE,@"STO_CUDA_ENTRY STV_DEFAULT"
_ZN10layer_norm13ln_fwd_kernelINS_13Kernel_traitsIf13__nv_bfloat16fS2_fjLj768ELj1ELj4ELj1ELj16ENS_18Kernel_traits_baseILj768EfS2_fS2_fjLj128EEEEELb0ELb0ELb1ELb1EEEvNS_9FwdParamsE:
.text._ZN10layer_norm13ln_fwd_kernelINS_13Kernel_traitsIf13__nv_bfloat16fS2_fjLj768ELj1ELj4ELj1ELj16ENS_18Kernel_traits_baseILj768EfS2_fS2_fjLj128EEEEELb0ELb0ELb1ELb1EEEvNS_9FwdParamsE:
        /* <DEDUP_REMOVED lines=29> */
.L_x_11461:
[----:B------:R-:W0:Y:S01]  /*01d0*/  LDC.64 R4, c[0x0][0x3d0] ;  /* 0x0000f400ff047b82 */ /* 0x000e220000000a00 */
        /* <DEDUP_REMOVED lines=10> */
[----:B------:R-:W-:Y:S01]  /*0280*/  CS2R R30, SRZ ;  /* 0x00000000001e7805 */ /* 0x000fe2000001ff00 */
[----:B0-----:R-:W-:-:S05]  /*0290*/  IMAD.WIDE.U32 R28, R0, 0x20, R4 ;  /* 0x00000020001c7825 */ /* 0x001fca00078e0004 */
[----:B------:R-:W5:Y:S04]  /*02a0*/  LDG.E.128 R4, desc[UR6][R28.64] ;  /* 0x000000061c047981 */ /* 0x000f68000c1e1d00 */
[----:B------:R-:W5:Y:S04]  /*02b0*/  LDG.E.128 R8, desc[UR6][R28.64+0x10] ;  /* 0x000010061c087981 */ /* 0x000f68000c1e1d00 */
[----:B------:R-:W5:Y:S04]  /*02c0*/  LDG.E.128 R12, desc[UR6][R28.64+0x400] ;  /* 0x000400061c0c7981 */ /* 0x000f68000c1e1d00 */
[----:B------:R-:W5:Y:S04]  /*02d0*/  LDG.E.128 R16, desc[UR6][R28.64+0x410] ;  /* 0x000410061c107981 */ /* 0x000f68000c1e1d00 */
[----:B------:R-:W5:Y:S04]  /*02e0*/  LDG.E.128 R20, desc[UR6][R28.64+0x800] ;  /* 0x000800061c147981 */ /* 0x000f68000c1e1d00 */
[----:B------:R0:W5:Y:S02]  /*02f0*/  LDG.E.128 R24, desc[UR6][R28.64+0x810] ;  /* 0x000810061c187981 */ /* 0x000164000c1e1d00 */
[----:B0-----:R-:W-:-:S07]  /*0300*/  CS2R R28, SRZ ;  /* 0x00000000001c7805 */ /* 0x001fce000001ff00 */
.L_x_11462:
[----:B------:R-:W1:Y:S01]  /*0310*/  LDCU UR4, c[0x0][0x384] ;  /* 0x00007080ff0477ac */ /* 0x000e620008000800 */
[----:B------:R-:W2:Y:S01]  /*0320*/  LDCU.U8 UR5, c[0x0][0x410] ;  /* 0x00008200ff0577ac */ /* 0x000ea20008000000 */
[----:B------:R-:W3:Y:S01]  /*0330*/  LDCU UR10, c[0x0][0x448] ;  /* 0x00008900ff0a77ac */ /* 0x000ee20008000800 */
[----:B------:R-:W4:Y:S01]  /*0340*/  LDCU.64 UR8, c[0x0][0x3a0] ;  /* 0x00007400ff0877ac */ /* 0x000f220008000a00 */
[----:B-1----:R-:W-:-:S13]  /*0350*/  ISETP.GE.AND P0, PT, R2, UR4, PT ;  /* 0x0000000402007c0c */ /* 0x002fda000bf06270 */
[----:B--234-:R-:W-:Y:S05]  /*0360*/  @P0 EXIT ;  /* 0x000000000000094d */ /* 0x01cfea0003800000 */
.L_x_11476:
[----:B------:R-:W1:Y:S08]  /*0370*/  LDC.64 R56, c[0x0][0x3f0] ;  /* 0x0000fc00ff387b82 */ /* 0x000e700000000a00 */
[----:B------:R-:W2:Y:S08]  /*0380*/  LDC R81, c[0x0][0x388] ;  /* 0x0000e200ff517b82 */ /* 0x000eb00000000800 */
[----:B------:R-:W3:Y:S01]  /*0390*/  LDC.64 R62, c[0x0][0x3f8] ;  /* 0x0000fe00ff3e7b82 */ /* 0x000ee20000000a00 */
[----:B-1----:R-:W-:-:S05]  /*03a0*/  IMAD.WIDE R56, R2, 0x4, R56 ;  /* 0x0000000402387825 */ /* 0x002fca00078e0238 */
[----:B------:R3:W4:Y:S02]  /*03b0*/  LDG.E R3, desc[UR6][R56.64] ;  /* 0x0000000638037981 */ /* 0x000724000c1e1900 */
[----:B---3--:R-:W-:-:S05]  /*03c0*/  IMAD.WIDE R56, R2, 0x4, R62 ;  /* 0x0000000402387825 */ /* 0x008fca00078e023e */
[----:B-----5:R1:W5:Y:S01]  /*03d0*/  LDG.E R80, desc[UR6][R56.64] ;  /* 0x0000000638507981 */ /* 0x020362000c1e1900 */
[----:B----4-:R-:W-:-:S13]  /*03e0*/  ISETP.GE.AND P1, PT, R3, 0x1, PT ;  /* 0x000000010300780c */ /* 0x010fda0003f26270 */
[----:B------:R-:W3:Y:S01]  /*03f0*/  @P1 LDC.64 R58, c[0x0][0x390] ;  /* 0x0000e400ff3a1b82 */ /* 0x000ee20000000a00 */
[----:B------:R-:W-:-:S05]  /*0400*/  @P1 IADD3 R60, PT, PT, R3, -0x1, RZ ;  /* 0xffffffff033c1810 */ /* 0x000fca0007ffe0ff */
[----:B--2---:R-:W-:-:S05]  /*0410*/  @P1 IMAD R60, R60, R81, RZ ;  /* 0x000000513c3c1224 */ /* 0x004fca00078e02ff */
[----:B------:R-:W-:-:S04]  /*0420*/  @P1 SHF.R.S32.HI R61, RZ, 0x1f, R60 ;  /* 0x0000001fff3d1819 */ /* 0x000fc8000001143c */
[----:B------:R-:W-:Y:S01]  /*0430*/  @P1 LEA.HI R61, R61, R60, RZ, 0x3 ;  /* 0x0000003c3d3d1211 */ /* 0x000fe200078f18ff */
[----:B------:R-:W-:-:S03]  /*0440*/  HFMA2 R60, -RZ, RZ, 0, 0 ;  /* 0x00000000ff3c7431 */ /* 0x000fc600000001ff */
[----:B------:R-:W-:-:S05]  /*0450*/  @P1 LEA.HI.SX32 R60, R61, R0, 0x1d ;  /* 0x000000003d3c1211 */ /* 0x000fca00078feaff */
[----:B---3--:R-:W-:-:S05]  /*0460*/  @P1 IMAD.WIDE.U32 R58, R60, 0x10, R58 ;  /* 0x000000103c3a1825 */ /* 0x008fca00078e003a */
[----:B0-----:R-:W2:Y:S01]  /*0470*/  @P1 LDG.E.128 R52, desc[UR6][R58.64] ;  /* 0x000000063a341981 */ /* 0x001ea2000c1e1d00 */
        /* <DEDUP_REMOVED lines=10> */
[----:B-1----:R-:W-:Y:S06]  /*0520*/  @!P0 BRA `(.L_x_11463) ;  /* 0x0000000000888947 */ /* 0x002fec0003800000 */
        /* <DEDUP_REMOVED lines=9> */
[C---:B------:R-:W-:Y:S01]  /*05c0*/  @P2 SHF.L.U32 R71, R53.reuse, 0x10, RZ ;  /* 0x0000001035472819 */ /* 0x040fe200000006ff */
[----:B------:R-:W1:Y:S01]  /*05d0*/  @P2 LDC R72, c[0x0][0x40c] ;  /* 0x00010300ff482b82 */ /* 0x000e620000000800 */
[----:B0-----:R-:W-:-:S07]  /*05e0*/  @P2 PRMT R63, R53, 0x7632, R63 ;  /* 0x00007632353f2816 */ /* 0x001fce000000003f */
[----:B------:R-:W0:Y:S08]  /*05f0*/  @P2 LDC R73, c[0x0][0x40c] ;  /* 0x00010300ff492b82 */ /* 0x000e300000000800 */
[----:B------:R-:W4:Y:S08]  /*0600*/  @P2 LDC R56, c[0x0][0x40c] ;  /* 0x00010300ff382b82 */ /* 0x000f300000000800 */
[----:B------:R-:W3:Y:S08]  /*0610*/  @P2 LDC R57, c[0x0][0x40c] ;  /* 0x00010300ff392b82 */ /* 0x000ef00000000800 */
[----:B------:R-:W4:Y:S08]  /*0620*/  @P2 LDC R58, c[0x0][0x40c] ;  /* 0x00010300ff3a2b82 */ /* 0x000f300000000800 */
[----:B------:R-:W4:Y:S08]  /*0630*/  @P2 LDC R59, c[0x0][0x40c] ;  /* 0x00010300ff3b2b82 */ /* 0x000f300000000800 */
[----:B------:R-:W4:Y:S01]  /*0640*/  @P2 LDC R62, c[0x0][0x40c] ;  /* 0x00010300ff3e2b82 */ /* 0x000f220000000800 */
[----:B--2---:R-:W-:Y:S01]  /*0650*/  @P2 FFMA.FTZ R76, R69, R70, R76 ;  /* 0x00000046454c2223 */ /* 0x004fe2000001004c */
[----:B-1----:R-:W-:Y:S01]  /*0660*/  @P2 FFMA.FTZ R77, R68, R72, R77 ;  /* 0x00000048444d2223 */ /* 0x002fe2000001004d */
[----:B------:R-:W-:Y:S01]  /*0670*/  @P2 PRMT R70, R54, 0x7632, R70 ;  /* 0x0000763236462816 */ /* 0x000fe20000000046 */
[----:B0-----:R-:W-:Y:S01]  /*0680*/  @P2 FFMA.FTZ R78, R71, R73, R78 ;  /* 0x00000049474e2223 */ /* 0x001fe2000001004e */
[----:B------:R-:W-:-:S02]  /*0690*/  @P2 PRMT R72, R55, 0x7632, R72 ;  /* 0x0000763237482816 */ /* 0x000fc40000000048 */
[----:B------:R-:W-:Y:S02]  /*06a0*/  @P2 SHF.L.U32 R69, R54, 0x10, RZ ;  /* 0x0000001036452819 */ /* 0x000fe400000006ff */
[----:B------:R-:W-:Y:S02]  /*06b0*/  @P2 SHF.L.U32 R71, R55, 0x10, RZ ;  /* 0x0000001037472819 */ /* 0x000fe400000006ff */
[----:B------:R-:W-:Y:S01]  /*06c0*/  @P2 SHF.L.U32 R68, R63, 0x10, RZ ;  /* 0x000000103f442819 */ /* 0x000fe200000006ff */
[----:B---3--:R-:W-:Y:S01]  /*06d0*/  @P2 FFMA.FTZ R64, R69, R57, R64 ;  /* 0x0000003945402223 */ /* 0x008fe20000010040 */
[----:B------:R-:W-:Y:S01]  /*06e0*/  @P2 SHF.L.U32 R70, R70, 0x10, RZ ;  /* 0x0000001046462819 */ /* 0x000fe200000006ff */
[----:B----4-:R-:W-:Y:S01]  /*06f0*/  @P2 FFMA.FTZ R66, R71, R59, R66 ;  /* 0x0000003b47422223 */ /* 0x010fe20000010042 */
[----:B------:R-:W-:Y:S01]  /*0700*/  @P2 SHF.L.U32 R72, R72, 0x10, RZ ;  /* 0x0000001048482819 */ /* 0x000fe200000006ff */
[----:B------:R-:W-:Y:S02]  /*0710*/  @P2 FFMA.FTZ R79, R68, R56, R79 ;  /* 0x00000038444f2223 */ /* 0x000fe4000001004f */
[----:B------:R-:W-:-:S02]  /*0720*/  @P2 FFMA.FTZ R65, R70, R58, R65 ;  /* 0x0000003a46412223 */ /* 0x000fc40000010041 */
[----:B------:R-:W-:Y:S01]  /*0730*/  @P2 FFMA.FTZ R67, R72, R62, R67 ;  /* 0x0000003e48432223 */ /* 0x000fe20000010043 */
[----:B------:R-:W-:Y:S06]  /*0740*/  BRA `(.L_x_11464) ;  /* 0x0000000000747947 */ /* 0x000fec0003800000 */
.L_x_11463:
[----:B------:R-:W0:Y:S01]  /*0750*/  @P1 LDC R56, c[0x0][0x40c] ;  /* 0x00010300ff381b82 */ /* 0x000e220000000800 */
[----:B------:R-:W-:Y:S02]  /*0760*/  @P1 SHF.L.U32 R59, R59, 0x10, RZ ;  /* 0x000000103b3b1819 */ /* 0x000fe400000006ff */
[----:B------:R-:W-:Y:S02]  /*0770*/  CS2R R76, SRZ ;  /* 0x00000000004c7805 */ /* 0x000fe4000001ff00 */
[----:B------:R-:W-:Y:S02]  /*0780*/  @P1 SHF.L.U32 R58, R58, 0x10, RZ ;  /* 0x000000103a3a1819 */ /* 0x000fe400000006ff */
[----:B------:R-:W-:Y:S02]  /*0790*/  CS2R R78, SRZ ;  /* 0x00000000004e7805 */ /* 0x000fe4000001ff00 */
[----:B------:R-:W-:Y:S02]  /*07a0*/  @P1 SHF.L.U32 R63, R63, 0x10, RZ ;  /* 0x000000103f3f1819 */ /* 0x000fe400000006ff */
[----:B------:R-:W-:Y:S01]  /*07b0*/  MOV R65, RZ ;  /* 0x000000ff00417202 */ /* 0x000fe20000000f00 */
[----:B------:R-:W1:Y:S01]  /*07c0*/  @P1 LDC R67, c[0x0][0x40c] ;  /* 0x00010300ff431b82 */ /* 0x000e620000000800 */
[----:B------:R-:W-:-:S07]  /*07d0*/  @P1 SHF.L.U32 R62, R62, 0x10, RZ ;  /* 0x000000103e3e1819 */ /* 0x000fce00000006ff */
[----:B------:R-:W2:Y:S08]  /*07e0*/  @P1 LDC R64, c[0x0][0x40c] ;  /* 0x00010300ff401b82 */ /* 0x000eb00000000800 */
[----:B------:R-:W3:Y:S01]  /*07f0*/  @P1 LDC R71, c[0x0][0x40c] ;  /* 0x00010300ff471b82 */ /* 0x000ee20000000800 */
[----:B0-----:R-:W-:Y:S01]  /*0800*/  @P1 FMUL.FTZ R77, R59, R56 ;  /* 0x000000383b4d1220 */ /* 0x001fe20000410000 */
[----:B------:R-:W-:-:S02]  /*0810*/  @P1 SHF.L.U32 R56, R52, 0x10, RZ ;  /* 0x0000001034381819 */ /* 0x000fc400000006ff */
[----:B------:R-:W-:-:S04]  /*0820*/  @P1 SHF.L.U32 R59, R54, 0x10, RZ ;  /* 0x00000010363b1819 */ /* 0x000fc800000006ff */
[----:B------:R-:W0:Y:S01]  /*0830*/  @P1 LDC R57, c[0x0][0x40c] ;  /* 0x00010300ff391b82 */ /* 0x000e220000000800 */
[----:B-1----:R-:W-:Y:S01]  /*0840*/  @P1 FMUL.FTZ R79, R58, R67 ;  /* 0x000000433a4f1220 */ /* 0x002fe20000410000 */
[----:B------:R-:W-:Y:S02]  /*0850*/  @P1 SHF.L.U32 R58, R53, 0x10, RZ ;  /* 0x00000010353a1819 */ /* 0x000fe400000006ff */
[----:B------:R-:W-:-:S04]  /*0860*/  CS2R R66, SRZ ;  /* 0x0000000000427805 */ /* 0x000fc8000001ff00 */
[----:B------:R-:W1:Y:S01]  /*0870*/  @P1 LDC R69, c[0x0][0x40c] ;  /* 0x00010300ff451b82 */ /* 0x000e620000000800 */
[----:B--2---:R-:W-:Y:S01]  /*0880*/  @P1 FMUL.FTZ R65, R63, R64 ;  /* 0x000000403f411220 */ /* 0x004fe20000410000 */
[----:B------:R-:W-:Y:S02]  /*0890*/  @P1 SHF.L.U32 R63, R55, 0x10, RZ ;  /* 0x00000010373f1819 */ /* 0x000fe400000006ff */
[----:B------:R-:W-:-:S04]  /*08a0*/  MOV R64, RZ ;  /* 0x000000ff00407202 */ /* 0x000fc80000000f00 */
[----:B------:R-:W2:Y:S01]  /*08b0*/  @P1 LDC R68, c[0x0][0x40c] ;  /* 0x00010300ff441b82 */ /* 0x000ea20000000800 */
[----:B---3--:R-:W-:-:S07]  /*08c0*/  @P1 FMUL.FTZ R67, R62, R71 ;  /* 0x000000473e431220 */ /* 0x008fce0000410000 */
[----:B------:R-:W3:Y:S01]  /*08d0*/  @P1 LDC R70, c[0x0][0x40c] ;  /* 0x00010300ff461b82 */ /* 0x000ee20000000800 */
[----:B0-----:R-:W-:Y:S01]  /*08e0*/  @P1 FMUL.FTZ R76, R56, R57 ;  /* 0x00000039384c1220 */ /* 0x001fe20000410000 */
[----:B-1----:R-:W-:Y:S01]  /*08f0*/  @P1 FMUL.FTZ R78, R58, R69 ;  /* 0x000000453a4e1220 */ /* 0x002fe20000410000 */
[----:B--2---:R-:W-:Y:S01]  /*0900*/  @P1 FMUL.FTZ R64, R59, R68 ;  /* 0x000000443b401220 */ /* 0x004fe20000410000 */
[----:B---3--:R-:W-:-:S07]  /*0910*/  @P1 FMUL.FTZ R66, R63, R70 ;  /* 0x000000463f421220 */ /* 0x008fce0000410000 */
.L_x_11464:
[----:B------:R-:W0:Y:S01]  /*0920*/  LDC.64 R82, c[0x0][0x3a8] ;  /* 0x0000ea00ff527b82 */ /* 0x000e220000000a00 */
[----:B------:R-:W-:Y:S01]  /*0930*/  BSSY.RECONVERGENT B0, `(.L_x_11465) ;  /* 0x0000009000007945 */ /* 0x000fe20003800200 */
[----:B0-----:R-:W-:-:S05]  /*0940*/  IMAD.WIDE.U32 R56, R61, 0x20, R82 ;  /* 0x000000203d387825 */ /* 0x001fca00078e0052 */
[----:B------:R0:W-:Y:S04]  /*0950*/  STG.E.128 desc[UR6][R56.64], R76 ;  /* 0x0000004c38007986 */ /* 0x0001e8000c101d06 */
[----:B------:R0:W-:Y:S01]  /*0960*/  STG.E.128 desc[UR6][R56.64+0x10], R64 ;  /* 0x0000104038007986 */ /* 0x0001e2000c101d06 */
[----:B------:R-:W-:Y:S05]  /*0970*/  @!P1 BRA `(.L_x_11466) ;  /* 0x0000000000109947 */ /* 0x000fea0003800000 */
[----:B------:R-:W1:Y:S01]  /*0980*/  LDC.64 R52, c[0x0][0x390] ;  /* 0x0000e400ff347b82 */ /* 0x000e620000000a00 */
[----:B------:R-:W-:-:S05]  /*0990*/  IADD3 R55, PT, PT, R60, 0x20, RZ ;  /* 0x000000203c377810 */ /* 0x000fca0007ffe0ff */
[----:B-1----:R-:W-:-:S06]  /*09a0*/  IMAD.WIDE.U32 R52, R55, 0x10, R52 ;  /* 0x0000001037347825 */ /* 0x002fcc00078e0034 */
[----:B------:R-:W5:Y:S02]  /*09b0*/  LDG.E.128 R52, desc[UR6][R52.64] ;  /* 0x0000000634347981 */ /* 0x000f64000c1e1d00 */
.L_x_11466:
[----:B------:R-:W-:Y:S05]  /*09c0*/  BSYNC.RECONVERGENT B0 ;  /* 0x0000000000007941 */ /* 0x000fea0003800200 */
.L_x_11465:
[----:B------:R-:W-:Y:S05]  /*09d0*/  @!P0 BRA `(.L_x_11467) ;  /* 0x00000000008c8947 */ /* 0x000fea0003800000 */
[----:B------:R-:W1:Y:S01]  /*09e0*/  LDC.64 R62, c[0x0][0x3a0] ;  /* 0x0000e800ff3e7b82 */ /* 0x000e620000000a00 */
[----:B0-----:R-:W-:-:S05]  /*09f0*/  IADD3 R57, PT, PT, R61, 0x20, RZ ;  /* 0x000000203d397810 */ /* 0x001fca0007ffe0ff */
[----:B-1----:R-:W-:-:S05]  /*0a00*/  IMAD.WIDE.U32 R62, R57, 0x20, R62 ;  /* 0x00000020393e7825 */ /* 0x002fca00078e003e */
[----:B------:R-:W2:Y:S04]  /*0a10*/  LDG.E.128 R68, desc[UR6][R62.64] ;  /* 0x000000063e447981 */ /* 0x000ea8000c1e1d00 */
        /* <DEDUP_REMOVED lines=9> */
[----:B0-----:R-:W3:Y:S08]  /*0ab0*/  @P2 LDC R63, c[0x0][0x40c] ;  /* 0x00010300ff3f2b82 */ /* 0x001ef00000000800 */
[----:B------:R-:W0:Y:S01]  /*0ac0*/  @P2 LDC R62, c[0x0][0x40c] ;  /* 0x00010300ff3e2b82 */ /* 0x000e220000000800 */
[----:B--2---:R-:W-:Y:S01]  /*0ad0*/  @P2 FFMA.FTZ R69, R72, R75, R69 ;  /* 0x0000004b48452223 */ /* 0x004fe20000010045 */
[----:B-1----:R-:W-:Y:S01]  /*0ae0*/  @P2 FFMA.FTZ R68, R73, R74, R68 ;  /* 0x0000004a49442223 */ /* 0x002fe20000010044 */
[----:B------:R-:W-:-:S05]  /*0af0*/  @P2 PRMT R72, R53, 0x7632, R72 ;  /* 0x0000763235482816 */ /* 0x000fca0000000048 */
[----:B------:R-:W1:Y:S01]  /*0b00*/  @P2 LDC R74, c[0x0][0x40c] ;  /* 0x00010300ff4a2b82 */ /* 0x000e620000000800 */
[----:B------:R-:W-:Y:S02]  /*0b10*/  @P2 SHF.L.U32 R73, R53, 0x10, RZ ;  /* 0x0000001035492819 */ /* 0x000fe400000006ff */
[----:B------:R-:W-:-:S03]  /*0b20*/  @P2 SHF.L.U32 R72, R72, 0x10, RZ ;  /* 0x0000001048482819 */ /* 0x000fc600000006ff */
[----:B----4-:R-:W-:Y:S01]  /*0b30*/  @P2 FFMA.FTZ R70, R73, R84, R70 ;  /* 0x0000005449462223 */ /* 0x010fe20000010046 */
[----:B------:R-:W-:Y:S01]  /*0b40*/  @P2 SHF.L.U32 R73, R54, 0x10, RZ ;  /* 0x0000001036492819 */ /* 0x000fe200000006ff */
[----:B------:R-:W2:Y:S01]  /*0b50*/  @P2 LDC R75, c[0x0][0x40c] ;  /* 0x00010300ff4b2b82 */ /* 0x000ea20000000800 */
[----:B------:R-:W-:Y:S01]  /*0b60*/  @P2 FFMA.FTZ R71, R72, R85, R71 ;  /* 0x0000005548472223 */ /* 0x000fe20000010047 */
[----:B------:R-:W-:Y:S02]  /*0b70*/  @P2 PRMT R72, R54, 0x7632, R72 ;  /* 0x0000763236482816 */ /* 0x000fe40000000048 */
[----:B---3--:R-:W-:Y:S01]  /*0b80*/  @P2 FFMA.FTZ R56, R73, R63, R56 ;  /* 0x0000003f49382223 */ /* 0x008fe20000010038 */
[C---:B------:R-:W-:Y:S02]  /*0b90*/  @P2 PRMT R63, R55.reuse, 0x7632, R63 ;  /* 0x00007632373f2816 */ /* 0x040fe4000000003f */
[----:B------:R-:W-:Y:S02]  /*0ba0*/  @P2 SHF.L.U32 R72, R72, 0x10, RZ ;  /* 0x0000001048482819 */ /* 0x000fe400000006ff */
[----:B------:R-:W-:-:S03]  /*0bb0*/  @P2 SHF.L.U32 R73, R55, 0x10, RZ ;  /* 0x0000001037492819 */ /* 0x000fc600000006ff */
[----:B0-----:R-:W-:Y:S01]  /*0bc0*/  @P2 FFMA.FTZ R57, R72, R62, R57 ;  /* 0x0000003e48392223 */ /* 0x001fe20000010039 */
[----:B------:R-:W-:Y:S01]  /*0bd0*/  @P2 SHF.L.U32 R62, R63, 0x10, RZ ;  /* 0x000000103f3e2819 */ /* 0x000fe200000006ff */
[----:B-1----:R-:W-:-:S04]  /*0be0*/  @P2 FFMA.FTZ R58, R73, R74, R58 ;  /* 0x0000004a493a2223 */ /* 0x002fc8000001003a */
[----:B--2---:R-:W-:Y:S01]  /*0bf0*/  @P2 FFMA.FTZ R59, R62, R75, R59 ;  /* 0x0000004b3e3b2223 */ /* 0x004fe2000001003b */
[----:B------:R-:W-:Y:S06]  /*0c00*/  BRA `(.L_x_11468) ;  /* 0x0000000000887947 */ /* 0x000fec0003800000 */
.L_x_11467:
[----:B------:R-:W1:Y:S01]  /*0c10*/  @P1 LDC R59, c[0x0][0x40c] ;  /* 0x00010300ff3b1b82 */ /* 0x000e620000000800 */
[----:B0----5:R-:W-:Y:S02]  /*0c20*/  @P1 PRMT R56, R52, 0x7632, R56 ;  /* 0x0000763234381816 */ /* 0x021fe40000000038 */
[----:B------:R-:W-:Y:S02]  /*0c30*/  CS2R R68, SRZ ;  /* 0x0000000000447805 */ /* 0x000fe4000001ff00 */
[----:B------:R-:W-:Y:S02]  /*0c40*/  @P1 PRMT R57, R53, 0x7632, R57 ;  /* 0x0000763235391816 */ /* 0x000fe40000000039 */
[----:B------:R-:W-:Y:S02]  /*0c50*/  CS2R R70, SRZ ;  /* 0x0000000000467805 */ /* 0x000fe4000001ff00 */
[----:B------:R-:W-:Y:S02]  /*0c60*/  @P1 SHF.L.U32 R56, R56, 0x10, RZ ;  /* 0x0000001038381819 */ /* 0x000fe400000006ff */
[----:B------:R-:W-:Y:S01]  /*0c70*/  @P1 SHF.L.U32 R57, R57, 0x10, RZ ;  /* 0x0000001039391819 */ /* 0x000fe200000006ff */
[----:B------:R-:W0:Y:S01]  /*0c80*/  @P1 LDC R58, c[0x0][0x40c] ;  /* 0x00010300ff3a1b82 */ /* 0x000e220000000800 */
[----:B------:R-:W-:-:S02]  /*0c90*/  @P1 SHF.L.U32 R62, R52, 0x10, RZ ;  /* 0x00000010343e1819 */ /* 0x000fc400000006ff */
[----:B------:R-:W-:-:S05]  /*0ca0*/  @P1 SHF.L.U32 R74, R55, 0x10, RZ ;  /* 0x00000010374a1819 */ /* 0x000fca00000006ff */
        /* <DEDUP_REMOVED lines=9> */
[----:B------:R-:W-:Y:S02]  /*0d40*/  MOV R57, RZ ;  /* 0x000000ff00397202 */ /* 0x000fe40000000f00 */
[----:B------:R-:W-:Y:S02]  /*0d50*/  @P1 SHF.L.U32 R58, R58, 0x10, RZ ;  /* 0x000000103a3a1819 */ /* 0x000fe400000006ff */
[----:B------:R-:W0:Y:S01]  /*0d60*/  @P1 LDC R73, c[0x0][0x40c] ;  /* 0x00010300ff491b82 */ /* 0x000e220000000800 */
[----:B--2---:R-:W-:Y:S01]  /*0d70*/  @P1 FMUL.FTZ R68, R62, R63 ;  /* 0x0000003f3e441220 */ /* 0x004fe20000410000 */
[----:B------:R-:W-:-:S02]  /*0d80*/  @P1 SHF.L.U32 R62, R53, 0x10, RZ ;  /* 0x00000010353e1819 */ /* 0x000fc400000006ff */
[----:B------:R-:W-:-:S04]  /*0d90*/  @P1 SHF.L.U32 R63, R54, 0x10, RZ ;  /* 0x00000010363f1819 */ /* 0x000fc800000006ff */
[----:B------:R-:W2:Y:S01]  /*0da0*/  @P1 LDC R72, c[0x0][0x40c] ;  /* 0x00010300ff481b82 */ /* 0x000ea20000000800 */
[----:B---3--:R-:W-:Y:S01]  /*0db0*/  @P1 FMUL.FTZ R57, R56, R75 ;  /* 0x0000004b38391220 */ /* 0x008fe20000410000 */
[----:B------:R-:W-:-:S06]  /*0dc0*/  MOV R56, RZ ;  /* 0x000000ff00387202 */ /* 0x000fcc0000000f00 */
[----:B------:R-:W3:Y:S01]  /*0dd0*/  @P1 LDC R85, c[0x0][0x40c] ;  /* 0x00010300ff551b82 */ /* 0x000ee20000000800 */
[----:B-1----:R-:W-:Y:S01]  /*0de0*/  @P1 FMUL.FTZ R59, R58, R87 ;  /* 0x000000573a3b1220 */ /* 0x002fe20000410000 */
[----:B------:R-:W-:Y:S02]  /*0df0*/  HFMA2 R58, -RZ, RZ, 0, 0 ;  /* 0x00000000ff3a7431 */ /* 0x000fe400000001ff */
[----:B0-----:R-:W-:Y:S01]  /*0e00*/  @P1 FMUL.FTZ R70, R62, R73 ;  /* 0x000000493e461220 */ /* 0x001fe20000410000 */
[----:B--2---:R-:W-:Y:S01]  /*0e10*/  @P1 FMUL.FTZ R56, R63, R72 ;  /* 0x000000483f381220 */ /* 0x004fe20000410000 */
[----:B---3--:R-:W-:-:S07]  /*0e20*/  @P1 FMUL.FTZ R58, R74, R85 ;  /* 0x000000554a3a1220 */ /* 0x008fce0000410000 */
.L_x_11468:
[----:B------:R-:W-:Y:S01]  /*0e30*/  IADD3 R63, PT, PT, R61, 0x20, RZ ;  /* 0x000000203d3f7810 */ /* 0x000fe20007ffe0ff */
[----:B------:R-:W-:Y:S04]  /*0e40*/  BSSY.RECONVERGENT B0, `(.L_x_11469) ;  /* 0x0000009000007945 */ /* 0x000fe80003800200 */
[----:B------:R-:W-:-:S05]  /*0e50*/  IMAD.WIDE.U32 R62, R63, 0x20, R82 ;  /* 0x000000203f3e7825 */ /* 0x000fca00078e0052 */
[----:B------:R0:W-:Y:S04]  /*0e60*/  STG.E.128 desc[UR6][R62.64], R68 ;  /* 0x000000443e007986 */ /* 0x0001e8000c101d06 */
[----:B------:R0:W-:Y:S01]  /*0e70*/  STG.E.128 desc[UR6][R62.64+0x10], R56 ;  /* 0x000010383e007986 */ /* 0x0001e2000c101d06 */
[----:B------:R-:W-:Y:S05]  /*0e80*/  @!P1 BRA `(.L_x_11470) ;  /* 0x0000000000109947 */ /* 0x000fea0003800000 */
[----:B------:R-:W1:Y:S01]  /*0e90*/  LDC.64 R52, c[0x0][0x390] ;  /* 0x0000e400ff347b82 */ /* 0x000e620000000a00 */
[----:B------:R-:W-:-:S05]  /*0ea0*/  IADD3 R55, PT, PT, R60, 0x40, RZ ;  /* 0x000000403c377810 */ /* 0x000fca0007ffe0ff */
[----:B-1----:R-:W-:-:S06]  /*0eb0*/  IMAD.WIDE.U32 R52, R55, 0x10, R52 ;  /* 0x0000001037347825 */ /* 0x002fcc00078e0034 */
[----:B------:R-:W5:Y:S02]  /*0ec0*/  LDG.E.128 R52, desc[UR6][R52.64] ;  /* 0x0000000634347981 */ /* 0x000f64000c1e1d00 */
.L_x_11470:
[----:B------:R-:W-:Y:S05]  /*0ed0*/  BSYNC.RECONVERGENT B0 ;  /* 0x0000000000007941 */ /* 0x000fea0003800200 */
.L_x_11469:
[----:B------:R-:W-:Y:S01]  /*0ee0*/  IADD3 R85, PT, PT, R61, 0x40, RZ ;  /* 0x000000403d557810 */ /* 0x000fe20007ffe0ff */
[----:B------:R-:W-:Y:S06]  /*0ef0*/  @!P0 BRA `(.L_x_11471) ;  /* 0x0000000000888947 */ /* 0x000fec0003800000 */
[----:B------:R-:W1:Y:S02]  /*0f00*/  LDC.64 R86, c[0x0][0x3a0] ;  /* 0x0000e800ff567b82 */ /* 0x000e640000000a00 */
[----:B-1----:R-:W-:-:S05]  /*0f10*/  IMAD.WIDE.U32 R86, R85, 0x20, R86 ;  /* 0x0000002055567825 */ /* 0x002fca00078e0056 */
[----:B0-----:R-:W2:Y:S04]  /*0f20*/  LDG.E.128 R60, desc[UR6][R86.64] ;  /* 0x00000006563c7981 */ /* 0x001ea8000c1e1d00 */
[----:B------:R0:W3:Y:S01]  /*0f30*/  LDG.E.128 R72, desc[UR6][R86.64+0x10] ;  /* 0x0000100656487981 */ /* 0x0000e2000c1e1d00 */
[----:B------:R-:W-:-:S13]  /*0f40*/  ISETP.GT.AND P0, PT, R3, RZ, PT ;  /* 0x000000ff0300720c */ /* 0x000fda0003f04270 */
[----:B------:R-:W2:Y:S01]  /*0f50*/  @P0 LDC R84, c[0x0][0x40c] ;  /* 0x00010300ff540b82 */ /* 0x000ea20000000800 */
[----:B-----5:R-:W-:-:S07]  /*0f60*/  @P0 SHF.L.U32 R3, R52, 0x10, RZ ;  /* 0x0000001034030819 */ /* 0x020fce00000006ff */
[----:B------:R-:W1:Y:S08]  /*0f70*/  @P0 LDC R89, c[0x0][0x40c] ;  /* 0x00010300ff590b82 */ /* 0x000e700000000800 */
[----:B------:R-:W4:Y:S08]  /*0f80*/  @P0 LDC R88, c[0x0][0x40c] ;  /* 0x00010300ff580b82 */ /* 0x000f300000000800 */
[----:B0-----:R-:W0:Y:S08]  /*0f90*/  @P0 LDC R86, c[0x0][0x40c] ;  /* 0x00010300ff560b82 */ /* 0x001e300000000800 */
[----:B------:R-:W3:Y:S01]  /*0fa0*/  @P0 LDC R87, c[0x0][0x40c] ;  /* 0x00010300ff570b82 */ /* 0x000ee20000000800 */
[----:B--2---:R-:W-:Y:S01]  /*0fb0*/  @P0 FFMA.FTZ R60, R3, R84, R60 ;  /* 0x00000054033c0223 */ /* 0x004fe2000001003c */
[----:B------:R-:W-:-:S04]  /*0fc0*/  @P0 PRMT R3, R52, 0x7632, R3 ;  /* 0x0000763234030816 */ /* 0x000fc80000000003 */
[----:B------:R-:W-:Y:S02]  /*0fd0*/  @P0 SHF.L.U32 R84, R3, 0x10, RZ ;  /* 0x0000001003540819 */ /* 0x000fe400000006ff */
[----:B------:R-:W-:-:S03]  /*0fe0*/  @P0 SHF.L.U32 R3, R53, 0x10, RZ ;  /* 0x0000001035030819 */ /* 0x000fc600000006ff */
[----:B----4-:R-:W-:Y:S02]  /*0ff0*/  @P0 FFMA.FTZ R61, R84, R88, R61 ;  /* 0x00000058543d0223 */ /* 0x010fe4000001003d */
[----:B-1----:R-:W-:Y:S01]  /*1000*/  @P0 FFMA.FTZ R62, R3, R89, R62 ;  /* 0x00000059033e0223 */ /* 0x002fe2000001003e */
[----:B------:R-:W-:-:S04]  /*1010*/  @P0 PRMT R3, R53, 0x7632, R3 ;  /* 0x0000763235030816 */ /* 0x000fc80000000003 */
[----:B------:R-:W-:Y:S02]  /*1020*/  @P0 SHF.L.U32 R84, R3, 0x10, RZ ;  /* 0x0000001003540819 */ /* 0x000fe400000006ff */
[----:B------:R-:W-:-:S03]  /*1030*/  @P0 SHF.L.U32 R3, R54, 0x10, RZ ;  /* 0x0000001036030819 */ /* 0x000fc600000006ff */
[----:B0-----:R-:W-:Y:S02]  /*1040*/  @P0 FFMA.FTZ R63, R84, R86, R63 ;  /* 0x00000056543f0223 */ /* 0x001fe4000001003f */
[----:B------:R-:W0:Y:S01]  /*1050*/  @P0 LDC R86, c[0x0][0x40c] ;  /* 0x00010300ff560b82 */ /* 0x000e220000000800 */
[----:B---3--:R-:W-:Y:S01]  /*1060*/  @P0 FFMA.FTZ R72, R3, R87, R72 ;  /* 0x0000005703480223 */ /* 0x008fe20000010048 */
[----:B------:R-:W-:-:S04]  /*1070*/  @P0 PRMT R3, R54, 0x7632, R3 ;  /* 0x0000763236030816 */ /* 0x000fc80000000003 */
[----:B------:R-:W-:Y:S02]  /*1080*/  @P0 SHF.L.U32 R84, R3, 0x10, RZ ;  /* 0x0000001003540819 */ /* 0x000fe400000006ff */
[----:B------:R-:W1:Y:S01]  /*1090*/  @P0 LDC R87, c[0x0][0x40c] ;  /* 0x00010300ff570b82 */ /* 0x000e620000000800 */
[----:B------:R-:W-:Y:S02]  /*10a0*/  @P0 SHF.L.U32 R3, R55, 0x10, RZ ;  /* 0x0000001037030819 */ /* 0x000fe400000006ff */
[----:B0-----:R-:W-:-:S05]  /*10b0*/  @P0 FFMA.FTZ R73, R84, R86, R73 ;  /* 0x0000005654490223 */ /* 0x001fca0000010049 */
[----:B------:R-:W0:Y:S01]  /*10c0*/  @P0 LDC R86, c[0x0][0x40c] ;  /* 0x00010300ff560b82 */ /* 0x000e220000000800 */
[----:B-1----:R-:W-:Y:S01]  /*10d0*/  @P0 FFMA.FTZ R74, R3, R87, R74 ;  /* 0x00000057034a0223 */ /* 0x002fe2000001004a */
[----:B------:R-:W-:-:S04]  /*10e0*/  @P0 PRMT R3, R55, 0x7632, R3 ;  /* 0x0000763237030816 */ /* 0x000fc80000000003 */
[----:B------:R-:W-:-:S05]  /*10f0*/  @P0 SHF.L.U32 R84, R3, 0x10, RZ ;  /* 0x0000001003540819 */ /* 0x000fca00000006ff */
[----:B0-----:R-:W-:Y:S01]  /*1100*/  @P0 FFMA.FTZ R75, R84, R86, R75 ;  /* 0x00000056544b0223 */ /* 0x001fe2000001004b */
[----:B------:R-:W-:Y:S06]  /*1110*/  BRA `(.L_x_11472) ;  /* 0x0000000000907947 */ /* 0x000fec0003800000 */
.L_x_11471:
[----:B------:R-:W1:Y:S01]  /*1120*/  @P1 LDC R75, c[0x0][0x40c] ;  /* 0x00010300ff4b1b82 */ /* 0x000e620000000800 */
[----:B0----5:R-:W-:Y:S01]  /*1130*/  @P1 PRMT R62, R53, 0x7632, R62 ;  /* 0x00007632353e1816 */ /* 0x021fe2000000003e */
[----:B------:R-:W-:Y:S01]  /*1140*/  HFMA2 R63, -RZ, RZ, 0, 0 ;  /* 0x00000000ff3f7431 */ /* 0x000fe200000001ff */
[----:B------:R-:W-:Y:S02]  /*1150*/  @P1 PRMT R60, R52, 0x7632, R60 ;  /* 0x00007632343c1816 */ /* 0x000fe4000000003c */
        /* <DEDUP_REMOVED lines=17> */
[----:B------:R-:W-:Y:S01]  /*1270*/  @P1 SHF.L.U32 R3, R52, 0x10, RZ ;  /* 0x0000001034031819 */ /* 0x000fe200000006ff */
[----:B------:R-:W-:-:S05]  /*1280*/  HFMA2 R62, -RZ, RZ, 0, 0 ;  /* 0x00000000ff3e7431 */ /* 0x000fca00000001ff */
[----:B------:R-:W2:Y:S01]  /*1290*/  @P1 LDC R84, c[0x0][0x40c] ;  /* 0x00010300ff541b82 */ /* 0x000ea20000000800 */
[----:B---3--:R-:W-:Y:S01]  /*12a0*/  @P1 FMUL.FTZ R73, R60, R87 ;  /* 0x000000573c491220 */ /* 0x008fe20000410000 */
[----:B------:R-:W-:-:S06]  /*12b0*/  MOV R60, RZ ;  /* 0x000000ff003c7202 */ /* 0x000fcc0000000f00 */
[----:B------:R-:W3:Y:S01]  /*12c0*/  @P1 LDC R86, c[0x0][0x40c] ;  /* 0x00010300ff561b82 */ /* 0x000ee20000000800 */
[----:B-1----:R-:W-:Y:S01]  /*12d0*/  @P1 FMUL.FTZ R60, R3, R72 ;  /* 0x00000048033c1220 */ /* 0x002fe20000410000 */
[----:B------:R-:W-:Y:S02]  /*12e0*/  @P1 SHF.L.U32 R3, R53, 0x10, RZ ;  /* 0x0000001035031819 */ /* 0x000fe400000006ff */
[----:B------:R-:W-:-:S03]  /*12f0*/  MOV R72, RZ ;  /* 0x000000ff00487202 */ /* 0x000fc60000000f00 */
[----:B0-----:R-:W-:Y:S01]  /*1300*/  @P1 FMUL.FTZ R62, R3, R74 ;  /* 0x0000004a033e1220 */ /* 0x001fe20000410000 */
[----:B------:R-:W-:Y:S01]  /*1310*/  @P1 SHF.L.U32 R3, R54, 0x10, RZ ;  /* 0x0000001036031819 */ /* 0x000fe200000006ff */
[----:B------:R-:W-:-:S04]  /*1320*/  HFMA2 R74, -RZ, RZ, 0, 0 ;  /* 0x00000000ff4a7431 */ /* 0x000fc800000001ff */
[----:B--2---:R-:W-:Y:S01]  /*1330*/  @P1 FMUL.FTZ R72, R3, R84 ;  /* 0x0000005403481220 */ /* 0x004fe20000410000 */
[----:B------:R-:W-:-:S05]  /*1340*/  @P1 SHF.L.U32 R3, R55, 0x10, RZ ;  /* 0x0000001037031819 */ /* 0x000fca00000006ff */
[----:B---3--:R-:W-:-:S07]  /*1350*/  @P1 FMUL.FTZ R74, R3, R86 ;  /* 0x00000056034a1220 */ /* 0x008fce0000410000 */
.L_x_11472:
        /* <DEDUP_REMOVED lines=99> */
.L_x_11488:
[----:B------:R-:W-:Y:S01]  /*1990*/  FMUL.FTZ R3, R82, R82 ;  /* 0x0000005252037220 */ /* 0x000fe20000410000 */
[----:B------:R-:W-:Y:S01]  /*19a0*/  ISETP.NE.AND P0, PT, RZ, UR5, PT ;  /* 0x00000005ff007c0c */ /* 0x000fe2000bf05270 */
[----:B-1----:R-:W-:Y:S01]  /*19b0*/  FADD.FTZ R92, R89, R92 ;  /* 0x0000005c595c7221 */ /* 0x002fe20000010000 */
[----:B------:R-:W1:Y:S01]  /*19c0*/  @!P1 LDC.64 R86, c[0x0][0x3c0] ;  /* 0x0000f000ff569b82 */ /* 0x000e620000000a00 */
[----:B------:R-:W-:Y:S01]  /*19d0*/  BSSY.RECONVERGENT B0, `(.L_x_11474) ;  /* 0x000006f000007945 */ /* 0x000fe20003800200 */
[----:B------:R-:W-:Y:S01]  /*19e0*/  FSEL R88, R3, RZ, P0 ;  /* 0x000000ff03587208 */ /* 0x000fe20000000000 */
[----:B------:R-:W-:-:S04]  /*19f0*/  FFMA.FTZ R83, R92, R83, UR10 ;  /* 0x0000000a5c537e23 */ /* 0x000fc80008010053 */
[----:B------:R-:W-:Y:S01]  /*1a00*/  FADD.FTZ R3, R83, R88 ;  /* 0x0000005853037221 */ /* 0x000fe20000010000 */
[----:B------:R-:W2:Y:S05]  /*1a10*/  @!P1 LDC.64 R84, c[0x0][0x3c8] ;  /* 0x0000f200ff549b82 */ /* 0x000eaa0000000a00 */
        /* <DEDUP_REMOVED lines=18> */
[C---:B------:R-:W-:Y:S01]  /*1b40*/  FADD.FTZ R68, -R80.reuse, R68 ;  /* 0x0000004450447221 */ /* 0x040fe20000010100 */
[----:B------:R-:W1:Y:S01]  /*1b50*/  LDC.64 R56, c[0x0][0x428] ;  /* 0x00010a00ff387b82 */ /* 0x000e620000000a00 */
        /* <DEDUP_REMOVED lines=16> */
[----:B------:R-:W-:Y:S01]  /*1c60*/  FMUL.FTZ R79, R3, R64 ;  /* 0x00000040034f7220 */ /* 0x000fe20000410000 */
[----:B------:R-:W-:Y:S01]  /*1c70*/  FADD.FTZ R80, -R80, R75 ;  /* 0x0000004b50507221 */ /* 0x000fe20000010100 */
        /* <DEDUP_REMOVED lines=21> */
[C---:B0-----:R-:W-:Y:S01]  /*1dd0*/  FMUL.FTZ R89, R3.reuse, R62 ;  /* 0x0000003e03597220 */ /* 0x041fe20000410000 */
[C---:B------:R-:W-:Y:S01]  /*1de0*/  FMUL.FTZ R70, R3.reuse, R63 ;  /* 0x0000003f03467220 */ /* 0x040fe20000410000 */
[C---:B------:R-:W-:Y:S01]  /*1df0*/  FMUL.FTZ R73, R3.reuse, R74 ;  /* 0x0000004a03497220 */ /* 0x040fe20000410000 */
[----:B------:R-:W-:Y:S01]  /*1e00*/  FMUL.FTZ R80, R3, R80 ;  /* 0x0000005003507220 */ /* 0x000fe20000410000 */
[C---:B------:R-:W-:Y:S01]  /*1e10*/  IADD3 R67, PT, PT, R81.reuse, 0x20, RZ ;  /* 0x0000002051437810 */ /* 0x040fe20007ffe0ff */
[----:B------:R-:W-:Y:S01]  /*1e20*/  FFMA.FTZ R3, R86, R9, R33 ;  /* 0x0000000956037223 */ /* 0x000fe20000010021 */
[C---:B------:R-:W-:Y:S01]  /*1e30*/  IADD3 R79, PT, PT, R81.reuse, 0x40, RZ ;  /* 0x00000040514f7810 */ /* 0x040fe20007ffe0ff */
[----:B-1----:R-:W-:-:S04]  /*1e40*/  IMAD.WIDE.U32 R64, R81, 0x10, R56 ;  /* 0x0000001051407825 */ /* 0x002fc800078e0038 */
[----:B------:R-:W-:Y:S01]  /*1e50*/  FFMA.FTZ R62, R85, R16, R40 ;  /* 0x00000010553e7223 */ /* 0x000fe20000010028 */
[----:B------:R-:W-:Y:S01]  /*1e60*/  FFMA.FTZ R59, R87, R10, R34 ;  /* 0x0000000a573b7223 */ /* 0x000fe20000010022 */
[----:B------:R-:W-:Y:S01]  /*1e70*/  F2FP.BF16.F32.PACK_AB R58, R3, R58 ;  /* 0x0000003a033a723e */ /* 0x000fe200000010ff */
[----:B------:R-:W-:-:S04]  /*1e80*/  IMAD.WIDE.U32 R66, R67, 0x10, R56 ;  /* 0x0000001043427825 */ /* 0x000fc800078e0038 */
[----:B------:R-:W-:Y:S01]  /*1e90*/  FFMA.FTZ R3, R82, R5, R29 ;  /* 0x0000000552037223 */ /* 0x000fe2000001001d */
        /* <DEDUP_REMOVED lines=26> */
[----:B------:R1:W-:Y:S01]  /*2040*/  STG.E.128 desc[UR6][R64.64], R56 ;  /* 0x0000003840007986 */ /* 0x0003e2000c101d06 */
[----:B------:R-:W-:Y:S02]  /*2050*/  F2FP.BF16.F32.PACK_AB R60, R90, R75 ;  /* 0x0000004b5a3c723e */ /* 0x000fe400000010ff */
[----:B------:R-:W-:Y:S02]  /*2060*/  F2FP.BF16.F32.PACK_AB R71, R80, R71 ;  /* 0x000000475047723e */ /* 0x000fe400000010ff */
[----:B------:R-:W-:Y:S01]  /*2070*/  F2FP.BF16.F32.PACK_AB R70, R74, R93 ;  /* 0x0000005d4a46723e */ /* 0x000fe200000010ff */
[----:B------:R1:W-:Y:S01]  /*2080*/  STG.E.128 desc[UR6][R66.64], R60 ;  /* 0x0000003c42007986 */ /* 0x0003e2000c101d06 */
[----:B------:R-:W-:-:S02]  /*2090*/  F2FP.BF16.F32.PACK_AB R69, R72, R69 ;  /* 0x000000454845723e */ /* 0x000fc400000010ff */
[----:B------:R-:W-:-:S05]  /*20a0*/  F2FP.BF16.F32.PACK_AB R68, R3, R68 ;  /* 0x000000440344723e */ /* 0x000fca00000010ff */
[----:B------:R1:W-:Y:S02]  /*20b0*/  STG.E.128 desc[UR6][R78.64], R68 ;  /* 0x000000444e007986 */ /* 0x0003e4000c101d06 */
.L_x_11475:
[----:B------:R-:W-:Y:S05]  /*20c0*/  BSYNC.RECONVERGENT B0 ;  /* 0x0000000000007941 */ /* 0x000fea0003800200 */
.L_x_11474:
[----:B-1----:R-:W1:Y:S02]  /*20d0*/  LDC.64 R56, c[0x0][0x380] ;  /* 0x0000e000ff387b82 */ /* 0x002e640000000a00 */
[----:B-1----:R-:W-:-:S04]  /*20e0*/  LEA R2, R56, R2, 0x2 ;  /* 0x0000000238027211 */ /* 0x002fc800078e10ff */
[----:B------:R-:W-:-:S13]  /*20f0*/  ISETP.GE.AND P0, PT, R2, R57, PT ;  /* 0x000000390200720c */ /* 0x000fda0003f06270 */
[----:B------:R-:W-:Y:S05]  /*2100*/  @!P0 BRA `(.L_x_11476) ;  /* 0xffffffe000988947 */ /* 0x000fea000383ffff */
[----:B------:R-:W-:Y:S05]  /*2110*/  EXIT ;  /* 0x000000000000794d */ /* 0x000fea0003800000 */
.L_x_11473:
        /* <DEDUP_REMOVED lines=8> */
.L_x_11478:
[----:B------:R-:W-:Y:S05]  /*21a0*/  BSYNC B0 ;  /* 0x0000000000007941 */ /* 0x000fea0003800000 */
.L_x_11477:
        /* <DEDUP_REMOVED lines=9> */
.L_x_11479:
[----:B------:R-:W-:Y:S01]  /*2240*/  HFMA2 R86, -RZ, RZ, 0, 2.384185791015625e-07 ;  /* 0x00000004ff567431 */ /* 0x000fe200000001ff */
[----:B------:R-:W-:-:S05]  /*2250*/  MOV R82, R91 ;  /* 0x0000005b00527202 */ /* 0x000fca0000000f00 */
[----:B------:R-:W-:-:S05]  /*2260*/  FADD.FTZ R88, R87, R82 ;  /* 0x0000005257587221 */ /* 0x000fca0000010000 */
[----:B------:R-:W-:-:S07]  /*2270*/  MOV R93, R88 ;  /* 0x00000058005d7202 */ /* 0x000fce0000000f00 */
[----:B------:R-:W-:Y:S05]  /*2280*/  WARPSYNC.COLLECTIVE R84, `(.L_x_11480) ;  /* 0x0000000054087348 */ /* 0x000fea0003c00000 */
[----:B------:R0:W1:Y:S02]  /*2290*/  SHFL.BFLY P0, R91, R93, R86, R85 ;  /* 0x0c0000565d5b7389 */ /* 0x0000640000000055 */
[----:B01----:R-:W-:Y:S05]  /*22a0*/  ENDCOLLECTIVE ;  /* 0x000000000000791b */ /* 0x003fea0003800000 */
.L_x_11480:
        /* <DEDUP_REMOVED lines=8> */
.L_x_11481:
[----:B------:R-:W-:Y:S01]  /*2330*/  HFMA2 R86, -RZ, RZ, 0, 9.5367431640625e-07 ;  /* 0x00000010ff567431 */ /* 0x000fe200000001ff */
[----:B------:R-:W-:-:S05]  /*2340*/  MOV R82, R91 ;  /* 0x0000005b00527202 */ /* 0x000fca0000000f00 */
[----:B------:R-:W-:-:S05]  /*2350*/  FADD.FTZ R90, R89, R82 ;  /* 0x00000052595a7221 */ /* 0x000fca0000010000 */
[----:B------:R-:W-:-:S07]  /*2360*/  MOV R93, R90 ;  /* 0x0000005a005d7202 */ /* 0x000fce0000000f00 */
[----:B------:R-:W-:Y:S05]  /*2370*/  WARPSYNC.COLLECTIVE R84, `(.L_x_11482) ;  /* 0x0000000054087348 */ /* 0x000fea0003c00000 */
[----:B------:R0:W1:Y:S02]  /*2380*/  SHFL.BFLY P0, R91, R93, R86, R85 ;  /* 0x0c0000565d5b7389 */ /* 0x0000640000000055 */
[----:B01----:R-:W-:Y:S05]  /*2390*/  ENDCOLLECTIVE ;  /* 0x000000000000791b */ /* 0x003fea0003800000 */
.L_x_11482:
        /* <DEDUP_REMOVED lines=56> */
.L_x_11483:
[----:B------:R-:W-:Y:S01]  /*2720*/  HFMA2 R86, -RZ, RZ, 0, 1.1920928955078125e-07 ;  /* 0x00000002ff567431 */ /* 0x000fe200000001ff */
[----:B------:R-:W-:-:S05]  /*2730*/  MOV R88, R91 ;  /* 0x0000005b00587202 */ /* 0x000fca0000000f00 */
[----:B------:R-:W-:-:S05]  /*2740*/  FADD.FTZ R88, R3, R88 ;  /* 0x0000005803587221 */ /* 0x000fca0000010000 */
[----:B------:R-:W-:-:S07]  /*2750*/  MOV R93, R88 ;  /* 0x00000058005d7202 */ /* 0x000fce0000000f00 */
[----:B------:R-:W-:Y:S05]  /*2760*/  WARPSYNC.COLLECTIVE R84, `(.L_x_11484) ;  /* 0x0000000054087348 */ /* 0x000fea0003c00000 */
[----:B------:R0:W1:Y:S02]  /*2770*/  SHFL.BFLY P0, R91, R93, R86, R85 ;  /* 0x0c0000565d5b7389 */ /* 0x0000640000000055 */
[----:B01----:R-:W-:Y:S05]  /*2780*/  ENDCOLLECTIVE ;  /* 0x000000000000791b */ /* 0x003fea0003800000 */
.L_x_11484:
[----:B------:R-:W-:Y:S01]  /*2790*/  HFMA2 R86, -RZ, RZ, 0, 2.384185791015625e-07 ;  /* 0x00000004ff567431 */ /* 0x000fe200000001ff */
[----:B------:R-:W-:-:S05]  /*27a0*/  MOV R87, R91 ;  /* 0x0000005b00577202 */ /* 0x000fca0000000f00 */
[----:B------:R-:W-:-:S05]  /*27b0*/  FADD.FTZ R87, R88, R87 ;  /* 0x0000005758577221 */ /* 0x000fca0000010000 */
[----:B------:R-:W-:-:S07]  /*27c0*/  MOV R93, R87 ;  /* 0x00000057005d7202 */ /* 0x000fce0000000f00 */
[----:B------:R-:W-:Y:S05]  /*27d0*/  WARPSYNC.COLLECTIVE R84, `(.L_x_11485) ;  /* 0x0000000054087348 */ /* 0x000fea0003c00000 */
[----:B------:R0:W1:Y:S02]  /*27e0*/  SHFL.BFLY P0, R91, R93, R86, R85 ;  /* 0x0c0000565d5b7389 */ /* 0x0000640000000055 */
[----:B01----:R-:W-:Y:S05]  /*27f0*/  ENDCOLLECTIVE ;  /* 0x000000000000791b */ /* 0x003fea0003800000 */
.L_x_11485:
[----:B------:R-:W-:Y:S01]  /*2800*/  HFMA2 R86, -RZ, RZ, 0, 4.76837158203125e-07 ;  /* 0x00000008ff567431 */ /* 0x000fe200000001ff */
[----:B------:R-:W-:-:S05]  /*2810*/  MOV R90, R91 ;  /* 0x0000005b005a7202 */ /* 0x000fca0000000f00 */
[----:B------:R-:W-:-:S05]  /*2820*/  FADD.FTZ R90, R87, R90 ;  /* 0x0000005a575a7221 */ /* 0x000fca0000010000 */
[----:B------:R-:W-:-:S07]  /*2830*/  MOV R93, R90 ;  /* 0x0000005a005d7202 */ /* 0x000fce0000000f00 */
[----:B------:R-:W-:Y:S05]  /*2840*/  WARPSYNC.COLLECTIVE R84, `(.L_x_11486) ;  /* 0x0000000054087348 */ /* 0x000fea0003c00000 */
[----:B------:R0:W1:Y:S02]  /*2850*/  SHFL.BFLY P0, R91, R93, R86, R85 ;  /* 0x0c0000565d5b7389 */ /* 0x0000640000000055 */
[----:B01----:R-:W-:Y:S05]  /*2860*/  ENDCOLLECTIVE ;  /* 0x000000000000791b */ /* 0x003fea0003800000 */
.L_x_11486:
[----:B------:R-:W-:Y:S01]  /*2870*/  HFMA2 R86, -RZ, RZ, 0, 9.5367431640625e-07 ;  /* 0x00000010ff567431 */ /* 0x000fe200000001ff */
[----:B------:R-:W-:-:S05]  /*2880*/  MOV R89, R91 ;  /* 0x0000005b00597202 */ /* 0x000fca0000000f00 */
[----:B------:R-:W-:-:S05]  /*2890*/  FADD.FTZ R89, R90, R89 ;  /* 0x000000595a597221 */ /* 0x000fca0000010000 */
[----:B------:R-:W-:-:S07]  /*28a0*/  MOV R93, R89 ;  /* 0x00000059005d7202 */ /* 0x000fce0000000f00 */
[----:B------:R-:W-:Y:S05]  /*28b0*/  WARPSYNC.COLLECTIVE R84, `(.L_x_11487) ;  /* 0x0000000054087348 */ /* 0x000fea0003c00000 */
[----:B------:R0:W1:Y:S02]  /*28c0*/  SHFL.BFLY P0, R91, R93, R86, R85 ;  /* 0x0c0000565d5b7389 */ /* 0x0000640000000055 */
[----:B01----:R-:W-:Y:S05]  /*28d0*/  ENDCOLLECTIVE ;  /* 0x000000000000791b */ /* 0x003fea0003800000 */
.L_x_11487:
[----:B------:R-:W-:Y:S01]  /*28e0*/  MOV R92, R91 ;  /* 0x0000005b005c7202 */ /* 0x000fe20000000f00 */
[----:B------:R-:W-:Y:S06]  /*28f0*/  BRA `(.L_x_11488) ;  /* 0xfffffff000247947 */ /* 0x000fec000383ffff */
.L_x_11489:
        /* <DEDUP_REMOVED lines=16> */
.L_x_28769:


//--------------------- .text._ZN10layer_norm13ln_fwd_kernelINS_13Kernel_traitsIf13__nv_bfloat16fS2_fjLj768ELj1ELj4ELj1ELj16ENS_18Kernel_traits_baseILj768EfS2_fS2_fjLj128EEEEELb0ELb1ELb0ELb0EEEvNS_9FwdParamsE --------------------------
	.section	.text._ZN10layer_norm13ln_fwd_kernelINS_13Kernel_traitsIf13__nv_bfloat16fS2_fjLj768ELj1ELj4ELj1ELj16ENS_18Kernel_traits_baseILj768EfS2_fS2_fjLj128EEEEELb0ELb1ELb0ELb0EEEvNS_9FwdParamsE,"ax",@progbits
	.align	128
        .global         _ZN10layer_norm13ln_fwd_kernelINS_13Kernel_traitsIf13__nv_bfloat16fS2_fjLj768ELj1ELj4ELj1ELj16ENS_18Kernel_traits_baseILj768EfS2_fS2_fjLj128EEEEELb0ELb1ELb0ELb0EEEvNS_9FwdParamsE
        .type           _ZN10layer_norm13ln_fwd_kernelINS_13Kernel_traitsIf13__nv_bfloat16fS2_fjLj768ELj1ELj4ELj1ELj16ENS_18Kernel_traits_baseILj768EfS2_fS2_fjLj128EEEEELb0ELb1ELb0ELb0EEEvNS_9FwdParamsE,@function
        .size           _ZN10layer_norm13ln_fwd_kernelINS_13Kernel_traitsIf13__nv_bfloat16fS2_fjLj768ELj1ELj4ELj1ELj16ENS_18Kernel_traits_baseILj768EfS2_fS2_fjLj128EEEEELb0ELb1ELb0ELb0EEEvNS_9FwdParamsE,(.L_x_28770 - _ZN10layer_norm13ln_fwd_kernelINS_13Kernel_traitsIf13__nv_bfloat16fS2_fjLj768ELj1ELj4ELj1ELj16ENS_18Kernel_traits_baseILj768EfS2_fS2_fjLj128EEEEELb0ELb1ELb0ELb0EEEvNS_9FwdParamsE)
        .other          _ZN10layer_norm13ln_fwd_kernelINS_13Kernel_traitsIf13__nv_bfloat16fS2_fjLj768ELj1ELj4ELj1ELj16ENS_18Kernel_traits_baseILj768EfS2_fS2_fjLj128EEEEELb0ELb1ELb0ELb0EEEvNS_9FwdParamsE,@"STO_CUDA_ENTRY STV_DEFAULT"
_ZN10layer_norm13ln_fwd_kernelINS_13Kernel_traitsIf13__nv_bfloat16fS2_fjLj768ELj1ELj4ELj1ELj16ENS_18Kernel_traits_baseILj768EfS2_fS2_fjLj128EEEEELb0ELb1ELb0ELb0EEEvNS_9FwdParamsE:
.text._ZN10layer_norm13ln_fwd_kernelINS_13Kernel_traitsIf13__nv_bfloat16fS2_fjLj768ELj1ELj4ELj1ELj16ENS_18Kernel_traits_baseILj768EfS2_fS2_fjLj128EEEEELb0ELb1ELb0ELb0EEEvNS_9FwdParamsE:
        /* <DEDUP_REMOVED lines=62> */
.L_x_11491:
[C---:B------:R-:W-:Y:S02]  /*03e0*/  ISETP.GE.U32.AND P1, PT, R113.reuse, 0x40, PT ;  /* 0x000000407100780c */ /* 0x040fe40003f26070 */
[C---:B------:R-:W-:Y:S02]  /*03f0*/  ISETP.GE.U32.AND P2, PT, R113.reuse, 0x60, PT ;  /* 0x000000607100780c */ /* 0x040fe40003f46070 */
[----:B------:R-:W-:Y:S02]  /*0400*/  ISETP.GE.U32.AND P0, PT, R113, 0x20, PT ;  /* 0x000000207100780c */ /* 0x000fe40003f06070 */
[----:B------:R-:W-:-:S07]  /*0410*/  MOV R41, R112 ;  /* 0x0000007000297202 */ /* 0x000fce0000000f00 */
[----:B------:R-:W0:Y:S04]  /*0420*/  @P1 LDC.64 R12, c[0x0][0x3d0] ;  /* 0x0000f400ff0c1b82 */ /* 0x000e280000000a00 */
[----:B------:R-:W-:-:S04]  /*0430*/  @P0 LOP3.LUT R41, R112, 0x20, RZ, 0xfc, !PT ;  /* 0x0000002070290812 */ /* 0x000fc800078efcff */
[----:B------:R-:W1:Y:S08]  /*0440*/  @P1 LDC.64 R14, c[0x0][0x3e8] ;  /* 0x0000fa00ff0e1b82 */ /* 0x000e700000000a00 */
[----:B------:R-:W2:Y:S01]  /*0450*/  @P2 LDC.64 R76, c[0x0][0x3e8] ;  /* 0x0000fa00ff4c2b82 */ /* 0x000ea20000000a00 */
[----:B0-----:R-:W-:-:S07]  /*0460*/  @P1 IMAD.WIDE.U32 R12, R41, 0x20, R12 ;  /* 0x00000020290c1825 */ /* 0x001fce00078e000c */
[----:B------:R-:W0:Y:S01]  /*0470*/  @P0 LDC.64 R16, c[0x0][0x3d0] ;  /* 0x0000f400ff100b82 */ /* 0x000e220000000a00 */
[----:B------:R-:W-:Y:S02]  /*0480*/  CS2R R42, SRZ ;  /* 0x00000000002a7805 */ /* 0x000fe4000001ff00 */
[----:B------:R-:W-:Y:S02]  /*0490*/  @P2 CS2R R66, SRZ ;  /* 0x0000000000422805 */ /* 0x000fe4000001ff00 */
[----:B------:R-:W-:Y:S01]  /*04a0*/  @P2 CS2R R64, SRZ ;  /* 0x0000000000402805 */ /* 0x000fe2000001ff00 */
[----:B------:R-:W5:Y:S01]  /*04b0*/  @P1 LDG.E.128 R28, desc[UR6][R12.64] ;  /* 0x000000060c1c1981 */ /* 0x000f62000c1e1d00 */
[C---:B-1----:R-:W-:Y:S01]  /*04c0*/  @P1 IMAD.WIDE.U32 R14, R41.reuse, 0x20, R14 ;  /* 0x00000020290e1825 */ /* 0x042fe200078e000e */
[----:B------:R-:W-:Y:S01]  /*04d0*/  @P1 IADD3 R41, PT, PT, R41, 0x20, RZ ;  /* 0x0000002029291810 */ /* 0x000fe20007ffe0ff */
[----:B------:R-:W1:Y:S01]  /*04e0*/  @P0 LDC.64 R36, c[0x0][0x3e8] ;  /* 0x0000fa00ff240b82 */ /* 0x000e620000000a00 */
[----:B------:R3:W5:Y:S01]  /*04f0*/  @P1 LDG.E.128 R32, desc[UR6][R12.64+0x10] ;  /* 0x000010060c201981 */ /* 0x000762000c1e1d00 */
[----:B------:R-:W-:-:S02]  /*0500*/  @P2 CS2R R62, SRZ ;  /* 0x00000000003e2805 */ /* 0x000fc4000001ff00 */
[----:B------:R-:W-:Y:S01]  /*0510*/  @P2 CS2R R60, SRZ ;  /* 0x00000000003c2805 */ /* 0x000fe2000001ff00 */
[----:B------:R-:W5:Y:S01]  /*0520*/  @P1 LDG.E.128 R44, desc[UR6][R14.64] ;  /* 0x000000060e2c1981 */ /* 0x000f62000c1e1d00 */
[----:B--2---:R-:W-:Y:S02]  /*0530*/  @P2 IMAD.WIDE.U32 R76, R41, 0x20, R76 ;  /* 0x00000020294c2825 */ /* 0x004fe400078e004c */
[----:B------:R-:W2:Y:S01]  /*0540*/  @P2 LDC.64 R38, c[0x0][0x3d0] ;  /* 0x0000f400ff262b82 */ /* 0x000ea20000000a00 */
[----:B------:R4:W5:Y:S04]  /*0550*/  @P1 LDG.E.128 R48, desc[UR6][R14.64+0x10] ;  /* 0x000010060e301981 */ /* 0x000968000c1e1d00 */
[----:B------:R-:W5:Y:S01]  /*0560*/  @P2 LDG.E.128 R68, desc[UR6][R76.64] ;  /* 0x000000064c442981 */ /* 0x000f62000c1e1d00 */
[----:B0-----:R-:W-:-:S03]  /*0570*/  @P0 IMAD.WIDE.U32 R18, R112, 0x20, R16 ;  /* 0x0000002070120825 */ /* 0x001fc600078e0010 */
[----:B------:R-:W5:Y:S01]  /*0580*/  @P2 LDG.E.128 R72, desc[UR6][R76.64+0x10] ;  /* 0x000010064c482981 */ /* 0x000f62000c1e1d00 */
[----:B---3--:R-:W-:Y:S01]  /*0590*/  CS2R R12, SRZ ;  /* 0x00000000000c7805 */ /* 0x008fe2000001ff00 */
[----:B-1----:R-:W-:Y:S02]  /*05a0*/  @P0 IMAD.WIDE.U32 R36, R112, 0x20, R36 ;  /* 0x0000002070240825 */ /* 0x002fe400078e0024 */
[----:B------:R-:W5:Y:S01]  /*05b0*/  @P0 LDG.E.128 R4, desc[UR6][R18.64] ;  /* 0x0000000612040981 */ /* 0x000f62000c1e1d00 */
[----:B----4-:R-:W-:-:S03]  /*05c0*/  CS2R R14, SRZ ;  /* 0x00000000000e7805 */ /* 0x010fc6000001ff00 */
[----:B------:R0:W5:Y:S01]  /*05d0*/  @P0 LDG.E.128 R8, desc[UR6][R18.64+0x10] ;  /* 0x0000100612080981 */ /* 0x000162000c1e1d00 */
[----:B--2---:R-:W-:-:S03]  /*05e0*/  @P2 IMAD.WIDE.U32 R16, R41, 0x20, R38 ;  /* 0x0000002029102825 */ /* 0x004fc600078e0026 */
[----:B------:R-:W5:Y:S01]  /*05f0*/  @P0 LDG.E.128 R20, desc[UR6][R36.64] ;  /* 0x0000000624140981 */ /* 0x000f62000c1e1d00 */
[----:B------:R-:W-:Y:S02]  /*0600*/  CS2R R40, SRZ ;  /* 0x0000000000287805 */ /* 0x000fe4000001ff00 */
[----:B------:R-:W-:Y:S01]  /*0610*/  CS2R R38, SRZ ;  /* 0x0000000000267805 */ /* 0x000fe2000001ff00 */
[----:B------:R1:W5:Y:S01]  /*0620*/  @P0 LDG.E.128 R24, desc[UR6][R36.64+0x10] ;  /* 0x0000100624180981 */ /* 0x000362000c1e1d00 */
[----:B0-----:R-:W-:-:S03]  /*0630*/  CS2R R18, SRZ ;  /* 0x0000000000127805 */ /* 0x001fc6000001ff00 */
[----:B------:R-:W5:Y:S04]  /*0640*/  @P2 LDG.E.128 R52, desc[UR6][R16.64] ;  /* 0x0000000610342981 */ /* 0x000f68000c1e1d00 */
[----:B------:R0:W5:Y:S01]  /*0650*/  @P2 LDG.E.128 R56, desc[UR6][R16.64+0x10] ;  /* 0x0000100610382981 */ /* 0x000162000c1e1d00 */
[----:B-1----:R-:W-:Y:S02]  /*0660*/  CS2R R36, SRZ ;  /* 0x0000000000247805 */ /* 0x002fe4000001ff00 */
[----:B0-----:R-:W-:-:S07]  /*0670*/  CS2R R16, SRZ ;  /* 0x0000000000107805 */ /* 0x001fce000001ff00 */
.L_x_11492:
[----:B------:R-:W-:Y:S05]  /*0680*/  BSYNC.RECONVERGENT B0 ;  /* 0x0000000000007941 */ /* 0x000fea0003800200 */
.L_x_11490:
        /* <DEDUP_REMOVED lines=10> */
.L_x_11512:
[----:B------:R-:W0:Y:S02]  /*0730*/  @P0 LDC.64 R110, c[0x0][0x3e0] ;  /* 0x0000f800ff6e0b82 */ /* 0x000e240000000a00 */
[----:B0-----:R-:W-:-:S06]  /*0740*/  @P0 IMAD.WIDE R110, R3, 0x2, R110 ;  /* 0x00000002036e0825 */ /* 0x001fcc00078e026e */
        /* <DEDUP_REMOVED lines=24> */
[C---:B------:R-:W-:Y:S01]  /*08d0*/  PRMT R108, R86.reuse, 0x7632, R108 ;  /* 0x00007632566c7816 */ /* 0x040fe2000000006c */
[----:B------:R-:W-:Y:S01]  /*08e0*/  FMUL.FTZ R91, R91, R0 ;  /* 0x000000005b5b7220 */ /* 0x000fe20000410000 */
[----:B------:R-:W-:-:S02]  /*08f0*/  SHF.L.U32 R111, R86, 0x10, RZ ;  /* 0x00000010566f7819 */ /* 0x000fc400000006ff */
[----:B------:R-:W-:Y:S02]  /*0900*/  PRMT R86, R87, 0x7632, R86 ;  /* 0x0000763257567816 */ /* 0x000fe40000000056 */
[----:B------:R-:W-:Y:S01]  /*0910*/  SHF.L.U32 R109, R85, 0x10, RZ ;  /* 0x00000010556d7819 */ /* 0x000fe200000006ff */
[-C--:B------:R-:W-:Y:S01]  /*0920*/  FMUL.FTZ R111, R111, R0.reuse ;  /* 0x000000006f6f7220 */ /* 0x080fe20000410000 */
[----:B------:R-:W-:Y:S02]  /*0930*/  SHF.L.U32 R115, R87, 0x10, RZ ;  /* 0x0000001057737819 */ /* 0x000fe400000006ff */
[----:B------:R-:W-:Y:S01]  /*0940*/  SHF.L.U32 R85, R90, 0x10, RZ ;  /* 0x000000105a557819 */ /* 0x000fe200000006ff */
[-C--:B------:R-:W-:Y:S01]  /*0950*/  FMUL.FTZ R109, R109, R0.reuse ;  /* 0x000000006d6d7220 */ /* 0x080fe20000410000 */
[----:B------:R-:W-:Y:S01]  /*0960*/  SHF.L.U32 R87, R84, 0x10, RZ ;  /* 0x0000001054577819 */ /* 0x000fe200000006ff */
[----:B------:R-:W-:Y:S01]  /*0970*/  FMUL.FTZ R115, R115, R0 ;  /* 0x0000000073737220 */ /* 0x000fe20000410000 */
[----:B0-----:R-:W-:-:S02]  /*0980*/  SHF.L.U32 R89, R108, 0x10, RZ ;  /* 0x000000106c597819 */ /* 0x001fc400000006ff */
[----:B------:R-:W-:Y:S01]  /*0990*/  SHF.L.U32 R117, R86, 0x10, RZ ;  /* 0x0000001056757819 */ /* 0x000fe200000006ff */
[-C--:B------:R-:W-:Y:S01]  /*09a0*/  FMUL.FTZ R86, R85, R0.reuse ;  /* 0x0000000055567220 */ /* 0x080fe20000410000 */
[-C--:B------:R-:W-:Y:S01]  /*09b0*/  FMUL.FTZ R88, R87, R0.reuse ;  /* 0x0000000057587220 */ /* 0x080fe20000410000 */
[-C--:B------:R-:W-:Y:S02]  /*09c0*/  FMUL.FTZ R90, R89, R0.reuse ;  /* 0x00000000595a7220 */ /* 0x080fe40000410000 */
[----:B------:R-:W-:Y:S01]  /*09d0*/  FMUL.FTZ R108, R117, R0 ;  /* 0x00000000756c7220 */ /* 0x000fe20000410000 */
[----:B--2---:R-:W-:Y:S01]  /*09e0*/  FFMA.FTZ R84, R91, R20, R76 ;  /* 0x000000145b547223 */ /* 0x004fe2000001004c */
[----:B------:R-:W-:Y:S01]  /*09f0*/  FFMA.FTZ R85, R86, R21, R77 ;  /* 0x0000001556557223 */ /* 0x000fe2000001004d */
[----:B------:R-:W-:Y:S01]  /*0a00*/  FFMA.FTZ R87, R88, R23, R79 ;  /* 0x0000001758577223 */ /* 0x000fe2000001004f */
[----:B------:R-:W-:Y:S01]  /*0a10*/  FFMA.FTZ R86, R109, R22, R78 ;  /* 0x000000166d567223 */ /* 0x000fe2000001004e */
[----:B---3--:R-:W-:Y:S01]  /*0a20*/  FFMA.FTZ R89, R90, R25, R81 ;  /* 0x000000195a597223 */ /* 0x008fe20000010051 */
[----:B------:R-:W-:Y:S01]  /*0a30*/  FFMA.FTZ R88, R111, R24, R80 ;  /* 0x000000186f587223 */ /* 0x000fe20000010050 */
[----:B------:R-:W-:Y:S01]  /*0a40*/  FFMA.FTZ R90, R115, R26, R82 ;  /* 0x0000001a735a7223 */ /* 0x000fe20000010052 */
[----:B------:R-:W-:Y:S01]  /*0a50*/  FFMA.FTZ R91, R108, R27, R83 ;  /* 0x0000001b6c5b7223 */ /* 0x000fe20000010053 */
[----:B------:R-:W-:Y:S06]  /*0a60*/  BRA `(.L_x_11496) ;  /* 0x0000000000707947 */ /* 0x000fec0003800000 */
.L_x_11495:
        /* <DEDUP_REMOVED lines=27> */
[----:B------:R-:W-:-:S07]  /*0c20*/  FMUL.FTZ R91, R116, R27 ;  /* 0x0000001b745b7220 */ /* 0x000fce0000410000 */
.L_x_11496:
[----:B------:R-:W0:Y:S01]  /*0c30*/  LDC.64 R110, c[0x0][0x3a8] ;  /* 0x0000ea00ff6e7b82 */ /* 0x000e220000000a00 */
[C---:B------:R-:W-:Y:S01]  /*0c40*/  IADD3 R108, PT, PT, R2.reuse, 0x20, RZ ;  /* 0x00000020026c7810 */ /* 0x040fe20007ffe0ff */
[----:B0-----:R-:W-:-:S05]  /*0c50*/  IMAD.WIDE.U32 R110, R2, 0x20, R110 ;  /* 0x00000020026e7825 */ /* 0x001fca00078e006e */
[----:B------:R0:W-:Y:S04]  /*0c60*/  STG.E.128 desc[UR6][R110.64], R84 ;  /* 0x000000546e007986 */ /* 0x0001e8000c101d06 */
[----:B------:R0:W-:Y:S02]  /*0c70*/  STG.E.128 desc[UR6][R110.64+0x10], R88 ;  /* 0x000010586e007986 */ /* 0x0001e4000c101d06 */
.L_x_11494:
[----:B------:R-:W-:Y:S05]  /*0c80*/  BSYNC.RECONVERGENT B0 ;  /* 0x0000000000007941 */ /* 0x000fea0003800200 */
.L_x_11493:
[----:B------:R-:W-:Y:S01]  /*0c90*/  ISETP.GE.U32.AND P2, PT, R113, 0x40, PT ;  /* 0x000000407100780c */ /* 0x000fe20003f46070 */
[----:B------:R-:W-:Y:S03]  /*0ca0*/  BSSY.RECONVERGENT B0, `(.L_x_11497) ;  /* 0x000004b000007945 */ /* 0x000fe60003800200 */
[----:B------:R-:W-:-:S09]  /*0cb0*/  P2R R109, PR, RZ, 0x4 ;  /* 0x00000004ff6d7803 */ /* 0x000fd20000000000 */
        /* <DEDUP_REMOVED lines=25> */
[----:B0-----:R-:W-:Y:S01]  /*0e50*/  SHF.L.U32 R111, R98, 0x10, RZ ;  /* 0x00000010626f7819 */ /* 0x001fe200000006ff */
[-C--:B------:R-:W-:Y:S01]  /*0e60*/  FMUL.FTZ R110, R93, R0.reuse ;  /* 0x000000005d6e7220 */ /* 0x080fe20000410000 */
[----:B------:R-:W-:Y:S01]  /*0e70*/  SHF.L.U32 R117, R94, 0x10, RZ ;  /* 0x000000105e757819 */ /* 0x000fe200000006ff */
[----:B------:R-:W-:Y:S01]  /*0e80*/  FMUL.FTZ R114, R95, R0 ;  /* 0x000000005f727220 */ /* 0x000fe20000410000 */
[----:B------:R-:W-:Y:S01]  /*0e90*/  FFMA.FTZ R92, R97, R44, R76 ;  /* 0x0000002c615c7223 */ /* 0x000fe2000001004c */
        /* <DEDUP_REMOVED lines=9> */
[----:B------:R-:W-:Y:S06]  /*0f30*/  BRA `(.L_x_11500) ;  /* 0x0000000000707947 */ /* 0x000fec0003800000 */
.L_x_11499:
        /* <DEDUP_REMOVED lines=28> */
.L_x_11500:
[----:B------:R-:W0:Y:S02]  /*1100*/  LDC.64 R110, c[0x0][0x3a8] ;  /* 0x0000ea00ff6e7b82 */ /* 0x000e240000000a00 */
[C---:B0-----:R-:W-:Y:S01]  /*1110*/  IMAD.WIDE.U32 R110, R108.reuse, 0x20, R110 ;  /* 0x000000206c6e7825 */ /* 0x041fe200078e006e */
[----:B------:R-:W-:-:S04]  /*1120*/  IADD3 R108, PT, PT, R108, 0x20, RZ ;  /* 0x000000206c6c7810 */ /* 0x000fc80007ffe0ff */
[----:B------:R1:W-:Y:S04]  /*1130*/  STG.E.128 desc[UR6][R110.64], R92 ;  /* 0x0000005c6e007986 */ /* 0x0003e8000c101d06 */
[----:B------:R1:W-:Y:S02]  /*1140*/  STG.E.128 desc[UR6][R110.64+0x10], R96 ;  /* 0x000010606e007986 */ /* 0x0003e4000c101d06 */
.L_x_11498:
[----:B------:R-:W-:Y:S05]  /*1150*/  BSYNC.RECONVERGENT B0 ;  /* 0x0000000000007941 */ /* 0x000fea0003800200 */
.L_x_11497:
[----:B------:R-:W-:Y:S01]  /*1160*/  ISETP.GE.U32.AND P2, PT, R113, 0x60, PT ;  /* 0x000000607100780c */ /* 0x000fe20003f46070 */
[----:B------:R-:W-:-:S12]  /*1170*/  BSSY.RECONVERGENT B0, `(.L_x_11501) ;  /* 0x0000049000007945 */ /* 0x000fd80003800200 */
[----:B------:R-:W-:Y:S05]  /*1180*/  @!P2 BRA `(.L_x_11502) ;  /* 0x00000004001ca947 */ /* 0x000fea0003800000 */
[----:B------:R-:W-:Y:S01]  /*1190*/  ISETP.NE.U32.AND P3, PT, RZ, UR8, PT ;  /* 0x00000008ff007c0c */ /* 0x000fe2000bf65070 */
[----:B------:R-:W2:Y:S03]  /*11a0*/  LDC.64 R100, c[0x0][0x390] ;  /* 0x0000e400ff647b82 */ /* 0x000ea60000000a00 */
[----:B------:R-:W-:-:S13]  /*11b0*/  ISETP.NE.AND.EX P3, PT, RZ, UR9, PT, P3 ;  /* 0x00000009ff007c0c */ /* 0x000fda000bf65330 */
[----:B------:R-:W3:Y:S01]  /*11c0*/  @P3 LDC.64 R104, c[0x0][0x3a0] ;  /* 0x0000e800ff683b82 */ /* 0x000ee20000000a00 */
[----:B--2---:R-:W-:-:S06]  /*11d0*/  IMAD.WIDE.U32 R100, R108, 0x10, R100 ;  /* 0x000000106c647825 */ /* 0x004fcc00078e0064 */
[----:B------:R-:W5:Y:S01]  /*11e0*/  LDG.E.128 R100, desc[UR6][R100.64] ;  /* 0x0000000664647981 */ /* 0x000f62000c1e1d00 */
[----:B---3--:R-:W-:-:S05]  /*11f0*/  @P3 IMAD.WIDE.U32 R104, R108, 0x20, R104 ;  /* 0x000000206c683825 */ /* 0x008fca00078e0068 */
[----:B------:R2:W5:Y:S04]  /*1200*/  @P3 LDG.E.128 R76, desc[UR6][R104.64] ;  /* 0x00000006684c3981 */ /* 0x000568000c1e1d00 */
[----:B------:R2:W5:Y:S01]  /*1210*/  @P3 LDG.E.128 R80, desc[UR6][R104.64+0x10] ;  /* 0x0000100668503981 */ /* 0x000562000c1e1d00 */
[----:B------:R-:W-:Y:S05]  /*1220*/  @!P3 BRA `(.L_x_11503) ;  /* 0x000000000074b947 */ /* 0x000fea0003800000 */
[C---:B--2--5:R-:W-:Y:S02]  /*1230*/  PRMT R104, R100.reuse, 0x7632, R104 ;  /* 0x0000763264687816 */ /* 0x064fe40000000068 */
[----:B------:R-:W-:Y:S02]  /*1240*/  SHF.L.U32 R105, R100, 0x10, RZ ;  /* 0x0000001064697819 */ /* 0x000fe400000006ff */
[----:B------:R-:W-:Y:S02]  /*1250*/  PRMT R100, R101, 0x7632, R100 ;  /* 0x0000763265647816 */ /* 0x000fe40000000064 */
[C---:B------:R-:W-:Y:S01]  /*1260*/  PRMT R106, R102.reuse, 0x7632, R106 ;  /* 0x00007632666a7816 */ /* 0x040fe2000000006a */
[----:B------:R-:W-:Y:S01]  /*1270*/  FMUL.FTZ R105, R105, R0 ;  /* 0x0000000069697220 */ /* 0x000fe20000410000 */
[----:B------:R-:W-:Y:S02]  /*1280*/  SHF.L.U32 R109, R102, 0x10, RZ ;  /* 0x00000010666d7819 */ /* 0x000fe400000006ff */
        /* <DEDUP_REMOVED lines=8> */
[----:B01----:R-:W-:Y:S01]  /*1310*/  SHF.L.U32 R111, R106, 0x10, RZ ;  /* 0x000000106a6f7819 */ /* 0x003fe200000006ff */
        /* <DEDUP_REMOVED lines=14> */
.L_x_11503:
        /* <DEDUP_REMOVED lines=28> */
.L_x_11504:
[----:B------:R-:W0:Y:S02]  /*15c0*/  LDC.64 R110, c[0x0][0x3a8] ;  /* 0x0000ea00ff6e7b82 */ /* 0x000e240000000a00 */
[----:B0-----:R-:W-:-:S05]  /*15d0*/  IMAD.WIDE.U32 R108, R108, 0x20, R110 ;  /* 0x000000206c6c7825 */ /* 0x001fca00078e006e */
[----:B------:R2:W-:Y:S04]  /*15e0*/  STG.E.128 desc[UR6][R108.64], R100 ;  /* 0x000000646c007986 */ /* 0x0005e8000c101d06 */
[----:B------:R2:W-:Y:S02]  /*15f0*/  STG.E.128 desc[UR6][R108.64+0x10], R104 ;  /* 0x000010686c007986 */ /* 0x0005e4000c101d06 */
.L_x_11502:
[----:B------:R-:W-:Y:S05]  /*1600*/  BSYNC.RECONVERGENT B0 ;  /* 0x0000000000007941 */ /* 0x000fea0003800200 */
.L_x_11501:
[----:B------:R-:W-:Y:S01]  /*1610*/  FADD.FTZ R0, RZ, R84 ;  /* 0x00000054ff007221 */ /* 0x000fe20000010000 */
[C---:B------:R-:W-:Y:S01]  /*1620*/  ISETP.GT.U32.AND P3, PT, R113.reuse, 0x3f, PT ;  /* 0x0000003f7100780c */ /* 0x040fe20003f64070 */
[----:B------:R-:W-:Y:S01]  /*1630*/  UMOV UR4, 0xffffffff ;  /* 0xffffffff00047882 */ /* 0x000fe20000000000 */
[----:B------:R-:W-:Y:S01]  /*1640*/  ISETP.GT.U32.AND P4, PT, R113, 0x5f, PT ;  /* 0x0000005f7100780c */ /* 0x000fe20003f84070 */
[----:B--2---:R-:W-:Y:S01]  /*1650*/  FADD.FTZ R109, R85, R0 ;  /* 0x00000000556d7221 */ /* 0x004fe20000010000 */
[----:B------:R-:W-:-:S03]  /*1660*/  ISETP.NE.AND P5, PT, R112, RZ, PT ;  /* 0x000000ff7000720c */ /* 0x000fc60003fa5270 */
[----:B------:R-:W-:-:S04]  /*1670*/  FADD.FTZ R0, R86, R109 ;  /* 0x0000006d56007221 */ /* 0x000fc80000010000 */
[----:B------:R-:W-:-:S04]  /*1680*/  FADD.FTZ R109, R87, R0 ;  /* 0x00000000576d7221 */ /* 0x000fc80000010000 */
[----:B------:R-:W-:-:S04]  /*1690*/  FADD.FTZ R0, R88, R109 ;  /* 0x0000006d58007221 */ /* 0x000fc80000010000 */
[----:B------:R-:W-:-:S04]  /*16a0*/  FADD.FTZ R109, R89, R0 ;  /* 0x00000000596d7221 */ /* 0x000fc80000010000 */
[----:B------:R-:W-:-:S04]  /*16b0*/  FADD.FTZ R0, R90, R109 ;  /* 0x0000006d5a007221 */ /* 0x000fc80000010000 */
[----:B------:R-:W-:-:S05]  /*16c0*/  FADD.FTZ R0, R91, R0 ;  /* 0x000000005b007221 */ /* 0x000fca0000010000 */
[----:B01----:R-:W-:-:S05]  /*16d0*/  FSEL R111, R0, RZ, P1 ;  /* 0x000000ff006f7208 */ /* 0x003fca0000800000 */
        /* <DEDUP_REMOVED lines=87> */
.L_x_11524:
        /* <DEDUP_REMOVED lines=12> */
[----:B-1----:R-:W-:Y:S01]  /*1d10*/  @!P5 IMAD.WIDE R116, R3, 0x4, R114 ;  /* 0x000000040374d825 */ /* 0x002fe200078e0272 */
[----:B------:R-:W-:-:S04]  /*1d20*/  FSEL R114, R108, RZ, !P3 ;  /* 0x000000ff6c727208 */ /* 0x000fc80005800000 */
        /* <DEDUP_REMOVED lines=13> */
[C---:B------:R-:W-:Y:S01]  /*1e00*/  FMUL.FTZ R111, R0.reuse, R111 ;  /* 0x0000006f006f7220 */ /* 0x040fe20000410000 */
[C---:B------:R-:W-:Y:S01]  /*1e10*/  FMUL.FTZ R115, R0.reuse, R115 ;  /* 0x0000007300737220 */ /* 0x040fe20000410000 */
[C---:B------:R-:W-:Y:S01]  /*1e20*/  FMUL.FTZ R119, R0.reuse, R119 ;  /* 0x0000007700777220 */ /* 0x040fe20000410000 */
[----:B------:R-:W-:Y:S01]  /*1e30*/  F2FP.BF16.F32.PACK_AB R108, R109, R108 ;  /* 0x0000006c6d6c723e */ /* 0x000fe200000010ff */
[----:B------:R-:W-:Y:S01]  /*1e40*/  FADD.FTZ R109, R87, -R114 ;  /* 0x80000072576d7221 */ /* 0x000fe20000010000 */
[----:B------:R-:W-:Y:S01]  /*1e50*/  FMUL.FTZ R120, R0, R121 ;  /* 0x0000007900787220 */ /* 0x000fe20000410000 */
[----:B------:R-:W-:-:S02]  /*1e60*/  FFMA.FTZ R115, R115, R8, R16 ;  /* 0x0000000873737223 */ /* 0x000fc40000010010 */
[----:B------:R-:W-:Y:S01]  /*1e70*/  FMUL.FTZ R110, R0, R109 ;  /* 0x0000006d006e7220 */ /* 0x000fe20000410000 */
[----:B------:R-:W-:Y:S01]  /*1e80*/  FADD.FTZ R109, R89, -R114 ;  /* 0x80000072596d7221 */ /* 0x000fe20000010000 */
[----:B------:R-:W-:Y:S02]  /*1e90*/  FFMA.FTZ R120, R120, R11, R19 ;  /* 0x0000000b78787223 */ /* 0x000fe40000010013 */
[----:B------:R-:W-:Y:S01]  /*1ea0*/  FFMA.FTZ R110, R110, R7, R15 ;  /* 0x000000076e6e7223 */ /* 0x000fe2000001000f */
[----:B------:R-:W-:Y:S01]  /*1eb0*/  FMUL.FTZ R118, R0, R109 ;  /* 0x0000006d00767220 */ /* 0x000fe20000410000 */
[----:B------:R-:W-:Y:S01]  /*1ec0*/  FFMA.FTZ R109, R111, R6, R14 ;  /* 0x000000066f6d7223 */ /* 0x000fe2000001000e */
[----:B------:R-:W-:Y:S01]  /*1ed0*/  FFMA.FTZ R111, R119, R10, R18 ;  /* 0x0000000a776f7223 */ /* 0x000fe20000010012 */
[----:B0-----:R-:W-:-:S04]  /*1ee0*/  IMAD.WIDE.U32 R116, R2, 0x10, R116 ;  /* 0x0000001002747825 */ /* 0x001fc800078e0074 */
[----:B------:R-:W-:Y:S01]  /*1ef0*/  FFMA.FTZ R118, R118, R9, R17 ;  /* 0x0000000976767223 */ /* 0x000fe20000010011 */
[----:B------:R-:W-:Y:S02]  /*1f00*/  IADD3 R2, PT, PT, R2, 0x20, RZ ;  /* 0x0000002002027810 */ /* 0x000fe40007ffe0ff */
[----:B------:R-:W-:Y:S02]  /*1f10*/  F2FP.BF16.F32.PACK_AB R109, R110, R109 ;  /* 0x0000006d6e6d723e */ /* 0x000fe400000010ff */
[----:B------:R-:W-:Y:S02]  /*1f20*/  F2FP.BF16.F32.PACK_AB R110, R118, R115 ;  /* 0x00000073766e723e */ /* 0x000fe400000010ff */
[----:B------:R-:W-:-:S05]  /*1f30*/  F2FP.BF16.F32.PACK_AB R111, R120, R111 ;  /* 0x0000006f786f723e */ /* 0x000fca00000010ff */
[----:B------:R1:W-:Y:S02]  /*1f40*/  STG.E.128 desc[UR6][R116.64], R108 ;  /* 0x0000006c74007986 */ /* 0x0003e4000c101d06 */
.L_x_11507:
[----:B------:R-:W-:Y:S05]  /*1f50*/  BSYNC.RECONVERGENT B0 ;  /* 0x0000000000007941 */ /* 0x000fea0003800200 */
.L_x_11506:
        /* <DEDUP_REMOVED lines=35> */
.L_x_11509:
[----:B------:R-:W-:Y:S05]  /*2190*/  BSYNC.RECONVERGENT B0 ;  /* 0x0000000000007941 */ /* 0x000fea0003800200 */
.L_x_11508:
[----:B------:R-:W-:Y:S04]  /*21a0*/  BSSY.RECONVERGENT B0, `(.L_x_11510) ;  /* 0x0000021000007945 */ /* 0x000fe80003800200 */
[----:B------:R-:W-:Y:S05]  /*21b0*/  @!P2 BRA `(.L_x_11511) ;  /* 0x00000000007ca947 */ /* 0x000fea0003800000 */
[--C-:B------:R-:W-:Y:S01]  /*21c0*/  FADD.FTZ R115, R106, -R114.reuse ;  /* 0x800000726a737221 */ /* 0x100fe20000010000 */
[--C-:B------:R-:W-:Y:S01]  /*21d0*/  FADD.FTZ R119, R100, -R114.reuse ;  /* 0x8000007264777221 */ /* 0x100fe20000010000 */
[--C-:B------:R-:W-:Y:S01]  /*21e0*/  FADD.FTZ R123, R101, -R114.reuse ;  /* 0x80000072657b7221 */ /* 0x100fe20000010000 */
[--C-:B------:R-:W-:Y:S01]  /*21f0*/  FADD.FTZ R121, R102, -R114.reuse ;  /* 0x8000007266797221 */ /* 0x100fe20000010000 */
[--C-:B012---:R-:W-:Y:S01]  /*2200*/  FADD.FTZ R117, R103, -R114.reuse ;  /* 0x8000007267757221 */ /* 0x107fe20000010000 */
[--C-:B------:R-:W-:Y:S01]  /*2210*/  FADD.FTZ R108, R107, -R114.reuse ;  /* 0x800000726b6c7221 */ /* 0x100fe20000010000 */
[--C-:B------:R-:W-:Y:S01]  /*2220*/  FADD.FTZ R109, R104, -R114.reuse ;  /* 0x80000072686d7221 */ /* 0x100fe20000010000 */
[----:B------:R-:W-:Y:S01]  /*2230*/  FADD.FTZ R111, R105, -R114 ;  /* 0x80000072696f7221 */ /* 0x000fe20000010000 */
[C---:B------:R-:W-:Y:S01]  /*2240*/  FMUL.FTZ R125, R0.reuse, R115 ;  /* 0x00000073007d7220 */ /* 0x040fe20000410000 */
[C---:B------:R-:W-:Y:S01]  /*2250*/  FMUL.FTZ R110, R0.reuse, R108 ;  /* 0x0000006c006e7220 */ /* 0x040fe20000410000 */
[----:B------:R-:W0:Y:S01]  /*2260*/  LDC.64 R114, c[0x0][0x428] ;  /* 0x00010a00ff727b82 */ /* 0x000e220000000a00 */
[----:B------:R-:W-:Y:S01]  /*2270*/  FMUL.FTZ R119, R0, R119 ;  /* 0x0000007700777220 */ /* 0x000fe20000410000 */
[----:B-----5:R-:W-:Y:S01]  /*2280*/  FFMA.FTZ R125, R125, R58, R66 ;  /* 0x0000003a7d7d7223 */ /* 0x020fe20000010042 */
[----:B------:R-:W-:Y:S01]  /*2290*/  FFMA.FTZ R116, R110, R59, R67 ;  /* 0x0000003b6e747223 */ /* 0x000fe20000010043 */
        /* <DEDUP_REMOVED lines=17> */
.L_x_11511:
[----:B------:R-:W-:Y:S05]  /*23b0*/  BSYNC.RECONVERGENT B0 ;  /* 0x0000000000007941 */ /* 0x000fea0003800200 */
.L_x_11510:
[----:B0123--:R-:W0:Y:S02]  /*23c0*/  LDC.64 R108, c[0x0][0x380] ;  /* 0x0000e000ff6c7b82 */ /* 0x00fe240000000a00 */
[----:B0-----:R-:W-:-:S04]  /*23d0*/  LEA R3, R108, R3, 0x2 ;  /* 0x000000036c037211 */ /* 0x001fc800078e10ff */
[----:B------:R-:W-:-:S13]  /*23e0*/  ISETP.GE.AND P1, PT, R3, R109, PT ;  /* 0x0000006d0300720c */ /* 0x000fda0003f26270 */
[----:B------:R-:W-:Y:S05]  /*23f0*/  @!P1 BRA `(.L_x_11512) ;  /* 0xffffffe000cc9947 */ /* 0x000fea000383ffff */
[----:B------:R-:W-:Y:S05]  /*2400*/  EXIT ;  /* 0x000000000000794d */ /* 0x000fea0003800000 */
.L_x_11505:
        /* <DEDUP_REMOVED lines=8> */
.L_x_11514:
[----:B------:R-:W-:Y:S05]  /*2490*/  BSYNC B0 ;  /* 0x0000000000007941 */ /* 0x000fea0003800000 */
.L_x_11513:
        /* <DEDUP_REMOVED lines=9> */
.L_x_11515:
[----:B------:R-:W-:Y:S01]  /*2530*/  HFMA2 R120, -RZ, RZ, 0, 2.384185791015625e-07 ;  /* 0x00000004ff787431 */ /* 0x000fe200000001ff */
[----:B------:R-:W-:-:S05]  /*2540*/  MOV R109, R117 ;  /* 0x00000075006d7202 */ /* 0x000fca0000000f00 */
[----:B------:R-:W-:-:S05]  /*2550*/  FADD.FTZ R114, R110, R109 ;  /* 0x0000006d6e727221 */ /* 0x000fca0000010000 */
[----:B------:R-:W-:-:S07]  /*2560*/  MOV R119, R114 ;  /* 0x0000007200777202 */ /* 0x000fce0000000f00 */
[----:B------:R-:W-:Y:S05]  /*2570*/  WARPSYNC.COLLECTIVE R118, `(.L_x_11516) ;  /* 0x0000000076087348 */ /* 0x000fea0003c00000 */
[----:B------:R0:W1:Y:S02]  /*2580*/  SHFL.BFLY P6, R117, R119, R120, R121 ;  /* 0x0c00007877757389 */ /* 0x00006400000c0079 */
[----:B01----:R-:W-:Y:S05]  /*2590*/  ENDCOLLECTIVE ;  /* 0x000000000000791b */ /* 0x003fea0003800000 */
.L_x_11516:
        /* <DEDUP_REMOVED lines=8> */
.L_x_11517:
[----:B------:R-:W-:Y:S01]  /*2620*/  HFMA2 R120, -RZ, RZ, 0, 9.5367431640625e-07 ;  /* 0x00000010ff787431 */ /* 0x000fe200000001ff */
[----:B------:R-:W-:-:S05]  /*2630*/  MOV R0, R117 ;  /* 0x0000007500007202 */ /* 0x000fca0000000f00 */
[----:B------:R-:W-:-:S05]  /*2640*/  FADD.FTZ R116, R115, R0 ;  /* 0x0000000073747221 */ /* 0x000fca0000010000 */
[----:B------:R-:W-:-:S07]  /*2650*/  MOV R119, R116 ;  /* 0x0000007400777202 */ /* 0x000fce0000000f00 */
[----:B------:R-:W-:Y:S05]  /*2660*/  WARPSYNC.COLLECTIVE R118, `(.L_x_11518) ;  /* 0x0000000076087348 */ /* 0x000fea0003c00000 */
[----:B------:R0:W1:Y:S02]  /*2670*/  SHFL.BFLY P6, R117, R119, R120, R121 ;  /* 0x0c00007877757389 */ /* 0x00006400000c0079 */
[----:B01----:R-:W-:Y:S05]  /*2680*/  ENDCOLLECTIVE ;  /* 0x000000000000791b */ /* 0x003fea0003800000 */
.L_x_11518:
        /* <DEDUP_REMOVED lines=56> */
.L_x_11519:
[----:B------:R-:W-:Y:S01]  /*2a10*/  HFMA2 R120, -RZ, RZ, 0, 1.1920928955078125e-07 ;  /* 0x00000002ff787431 */ /* 0x000fe200000001ff */
[----:B------:R-:W-:-:S05]  /*2a20*/  MOV R111, R117 ;  /* 0x00000075006f7202 */ /* 0x000fca0000000f00 */
[----:B------:R-:W-:-:S05]  /*2a30*/  FADD.FTZ R111, R0, R111 ;  /* 0x0000006f006f7221 */ /* 0x000fca0000010000 */
[----:B------:R-:W-:-:S07]  /*2a40*/  MOV R119, R111 ;  /* 0x0000006f00777202 */ /* 0x000fce0000000f00 */
[----:B------:R-:W-:Y:S05]  /*2a50*/  WARPSYNC.COLLECTIVE R118, `(.L_x_11520) ;  /* 0x0000000076087348 */ /* 0x000fea0003c00000 */
[----:B------:R0:W1:Y:S02]  /*2a60*/  SHFL.BFLY P6, R117, R119, R120, R121 ;  /* 0x0c00007877757389 */ /* 0x00006400000c0079 */
[----:B01----:R-:W-:Y:S05]  /*2a70*/  ENDCOLLECTIVE ;  /* 0x000000000000791b */ /* 0x003fea0003800000 */
.L_x_11520:
[----:B------:R-:W-:Y:S01]  /*2a80*/  HFMA2 R120, -RZ, RZ, 0, 2.384185791015625e-07 ;  /* 0x00000004ff787431 */ /* 0x000fe200000001ff */
[----:B------:R-:W-:-:S05]  /*2a90*/  MOV R110, R117 ;  /* 0x00000075006e7202 */ /* 0x000fca0000000f00 */
[----:B------:R-:W-:-:S05]  /*2aa0*/  FADD.FTZ R110, R111, R110 ;  /* 0x0000006e6f6e7221 */ /* 0x000fca0000010000 */
[----:B------:R-:W-:-:S07]  /*2ab0*/  MOV R119, R110 ;  /* 0x0000006e00777202 */ /* 0x000fce0000000f00 */
[----:B------:R-:W-:Y:S05]  /*2ac0*/  WARPSYNC.COLLECTIVE R118, `(.L_x_11521) ;  /* 0x0000000076087348 */ /* 0x000fea0003c00000 */
[----:B------:R0:W1:Y:S02]  /*2ad0*/  SHFL.BFLY P6, R117, R119, R120, R121 ;  /* 0x0c00007877757389 */ /* 0x00006400000c0079 */
[----:B01----:R-:W-:Y:S05]  /*2ae0*/  ENDCOLLECTIVE ;  /* 0x000000000000791b */ /* 0x003fea0003800000 */
.L_x_11521:
[----:B------:R-:W-:Y:S01]  /*2af0*/  HFMA2 R120, -RZ, RZ, 0, 4.76837158203125e-07 ;  /* 0x00000008ff787431 */ /* 0x000fe200000001ff */
[----:B------:R-:W-:-:S05]  /*2b00*/  MOV R115, R117 ;  /* 0x0000007500737202 */ /* 0x000fca0000000f00 */
[----:B------:R-:W-:-:S05]  /*2b10*/  FADD.FTZ R115, R110, R115 ;  /* 0x000000736e737221 */ /* 0x000fca0000010000 */
[----:B------:R-:W-:-:S07]  /*2b20*/  MOV R119, R115 ;  /* 0x0000007300777202 */ /* 0x000fce0000000f00 */
[----:B------:R-:W-:Y:S05]  /*2b30*/  WARPSYNC.COLLECTIVE R118, `(.L_x_11522) ;  /* 0x0000000076087348 */ /* 0x000fea0003c00000 */
[----:B------:R0:W1:Y:S02]  /*2b40*/  SHFL.BFLY P6, R117, R119, R120, R121 ;  /* 0x0c00007877757389 */ /* 0x00006400000c0079 */
[----:B01----:R-:W-:Y:S05]  /*2b50*/  ENDCOLLECTIVE ;  /* 0x000000000000791b */ /* 0x003fea0003800000 */
.L_x_11522:
[----:B------:R-:W-:Y:S01]  /*2b60*/  HFMA2 R120, -RZ, RZ, 0, 9.5367431640625e-07 ;  /* 0x00000010ff787431 */ /* 0x000fe200000001ff */
[----:B------:R-:W-:-:S05]  /*2b70*/  MOV R114, R117 ;  /* 0x0000007500727202 */ /* 0x000fca0000000f00 */
[----:B------:R-:W-:-:S05]  /*2b80*/  FADD.FTZ R114, R115, R114 ;  /* 0x0000007273727221 */ /* 0x000fca0000010000 */
[----:B------:R-:W-:-:S07]  /*2b90*/  MOV R119, R114 ;  /* 0x0000007200777202 */ /* 0x000fce0000000f00 */
[----:B------:R-:W-:Y:S05]  /*2ba0*/  WARPSYNC.COLLECTIVE R118, `(.L_x_11523) ;  /* 0x0000000076087348 */ /* 0x000fea0003c00000 */
[----:B------:R0:W1:Y:S02]  /*2bb0*/  SHFL.BFLY P6, R117, R119, R120, R121 ;  /* 0x0c00007877757389 */ /* 0x00006400000c0079 */
[----:B01----:R-:W-:Y:S05]  /*2bc0*/  ENDCOLLECTIVE ;  /* 0x000000000000791b */ /* 0x003fea0003800000 */
.L_x_11523:
[----:B------:R-:W-:Y:S05]  /*2bd0*/  BRA `(.L_x_11524) ;  /* 0xfffffff0001c7947 */ /* 0x000fea000383ffff */
.L_x_11525:
        /* <DEDUP_REMOVED lines=10> */
.L_x_28770:


//--------------------- .text._ZN10layer_norm13ln_fwd_kernelINS_13Kernel_traitsIf13__nv_bfloat16fS2_fjLj768ELj1ELj4ELj1ELj16ENS_18Kernel_traits_baseILj768EfS2_fS2_fjLj128EEEEELb0ELb1ELb0ELb1EEEvNS_9FwdParamsE --------------------------
	.section	.text._ZN10layer_norm13ln_fwd_kernelINS_13Kernel_traitsIf13__nv_bfloat16fS2_fjLj768ELj1ELj4ELj1ELj16ENS_18Kernel_traits_baseILj768EfS2_fS2_fjLj128EEEEELb0ELb1ELb0ELb1EEEvNS_9FwdParamsE,"ax",@progbits
	.align	128
        .global         _ZN10layer_norm13ln_fwd_kernelINS_13Kernel_traitsIf13__nv_bfloat16fS2_fjLj768ELj1ELj4ELj1ELj16ENS_18Kernel_traits_baseILj768EfS2_fS2_fjLj128EEEEELb0ELb1ELb0ELb1EEEvNS_9FwdParamsE
        .type           _ZN10layer_norm13ln_fwd_kernelINS_13Kernel_traitsIf13__nv_bfloat16fS2_fjLj768ELj1ELj4ELj1ELj16ENS_18Kernel_traits_baseILj768EfS2_fS2_fjLj128EEEEELb0ELb1ELb0ELb1EEEvNS_9FwdParamsE,@function
        .size           _ZN10layer_norm13ln_fwd_kernelINS_13Kernel_traitsIf13__nv_bfloat16fS2_fjLj768ELj1ELj4ELj1ELj16ENS_18Kernel_traits_baseILj768EfS2_fS2_fjLj128EEEEELb0ELb1ELb0ELb1EEEvNS_9FwdParamsE,(.L_x_28771 - _ZN10layer_norm13ln_fwd_kernelINS_13Kernel_traitsIf13__nv_bfloat16fS2_fjLj768ELj1ELj4ELj1ELj16ENS_18Kernel_traits_baseILj768EfS2_fS2_fjLj128EEEEELb0ELb1ELb0ELb1EEEvNS_9FwdParamsE)
        .other          _ZN10layer_norm13ln_fwd_kernelINS_13Kernel_traitsIf13__nv_bfloat16fS2_fjLj768ELj1ELj4ELj1ELj16ENS_18Kernel_traits_baseILj768EfS2_fS2_fjLj128EEEEELb0ELb1ELb0ELb1EEEvNS_9FwdParamsE,@"STO_CUDA_ENTRY STV_DEFAULT"
_ZN10layer_norm13ln_fwd_kernelINS_13Kernel_traitsIf13__nv_bfloat16fS2_fjLj768ELj1ELj4ELj1ELj16ENS_18Kernel_traits_baseILj768EfS2_fS2_fjLj128EEEEELb0ELb1ELb0ELb1EEEvNS_9FwdParamsE:
.text._ZN10layer_norm13ln_fwd_kernelINS_13Kernel_traitsIf13__nv_bfloat16fS2_fjLj768ELj1ELj4ELj1ELj16ENS_18Kernel_traits_baseILj768EfS2_fS2_fjLj128EEEEELb0ELb1ELb0ELb1EEEvNS_9FwdParamsE:
        /* <DEDUP_REMOVED lines=37> */
.L_x_11526:
        /* <DEDUP_REMOVED lines=28> */
.L_x_11527:
        /* <DEDUP_REMOVED lines=8> */
[----:B-1----:R-:W-:-:S04]  /*0490*/  ISETP.NE.U32.AND P0, PT, RZ, UR8, PT ;  /* 0x00000008ff007c0c */ /* 0x002fc8000bf05070 */
[----:B------:R-:W-:Y:S02]  /*04a0*/  ISETP.NE.AND.EX P0, PT, RZ, UR9, PT, P0 ;  /* 0x00000009ff007c0c */ /* 0x000fe4000bf05300 */
[----:B0-234-:R-:W-:-:S13]  /*04b0*/  ISETP.NE.AND P2, PT, RZ, UR4, PT ;  /* 0x00000004ff007c0c */ /* 0x01dfda000bf45270 */
.L_x_11535:
[----:B0-----:R-:W0:Y:S01]  /*04c0*/  @P0 LDC.64 R4, c[0x0][0x3e0] ;  /* 0x0000f800ff040b82 */ /* 0x001e220000000a00 */
[----:B------:R-:W-:-:S05]  /*04d0*/  IMAD R3, R2, UR5, RZ ;  /* 0x0000000502037c24 */ /* 0x000fca000f8e02ff */
[----:B------:R-:W-:Y:S02]  /*04e0*/  SHF.R.S32.HI R6, RZ, 0x1f, R3 ;  /* 0x0000001fff067819 */ /* 0x000fe40000011403 */
[----:B------:R-:W1:Y:S02]  /*04f0*/  LDC.64 R104, c[0x0][0x390] ;  /* 0x0000e400ff687b82 */ /* 0x000e640000000a00 */
[----:B------:R-:W-:-:S04]  /*0500*/  LEA.HI R3, R6, R3, RZ, 0x3 ;  /* 0x0000000306037211 */ /* 0x000fc800078f18ff */
[----:B------:R-:W-:Y:S01]  /*0510*/  LEA.HI.SX32 R6, R3, R0, 0x1d ;  /* 0x0000000003067211 */ /* 0x000fe200078feaff */
[----:B0-----:R-:W-:-:S06]  /*0520*/  @P0 IMAD.WIDE R4, R2, 0x2, R4 ;  /* 0x0000000202040825 */ /* 0x001fcc00078e0204 */
[----:B------:R-:W2:Y:S01]  /*0530*/  @P0 LDG.E.U16 R4, desc[UR6][R4.64] ;  /* 0x0000000604040981 */ /* 0x000ea2000c1e1500 */
[----:B-1----:R-:W-:-:S06]  /*0540*/  IMAD.WIDE.U32 R8, R6, 0x10, R104 ;  /* 0x0000001006087825 */ /* 0x002fcc00078e0068 */
[----:B-----5:R-:W5:Y:S01]  /*0550*/  LDG.E.128 R8, desc[UR6][R8.64] ;  /* 0x0000000608087981 */ /* 0x020f62000c1e1d00 */
[----:B------:R-:W-:Y:S01]  /*0560*/  ISETP.NE.U32.AND P1, PT, RZ, UR10, PT ;  /* 0x0000000aff007c0c */ /* 0x000fe2000bf25070 */
[----:B------:R-:W-:-:S03]  /*0570*/  HFMA2 R3, -RZ, RZ, 1.875, 0 ;  /* 0x3f800000ff037431 */ /* 0x000fc600000001ff */
[----:B------:R-:W-:Y:S02]  /*0580*/  ISETP.NE.AND.EX P1, PT, RZ, UR11, PT, P1 ;  /* 0x0000000bff007c0c */ /* 0x000fe4000bf25310 */
[----:B--2---:R-:W-:-:S11]  /*0590*/  @P0 SHF.L.U32 R3, R4, 0x10, RZ ;  /* 0x0000001004030819 */ /* 0x004fd600000006ff */
[----:B------:R-:W-:Y:S05]  /*05a0*/  @!P1 BRA `(.L_x_11528) ;  /* 0x0000000000849947 */ /* 0x000fea0003800000 */
[----:B------:R-:W0:Y:S02]  /*05b0*/  LDC.64 R4, c[0x0][0x3a0] ;  /* 0x0000e800ff047b82 */ /* 0x000e240000000a00 */
[----:B0-----:R-:W-:-:S05]  /*05c0*/  IMAD.WIDE.U32 R4, R6, 0x20, R4 ;  /* 0x0000002006047825 */ /* 0x001fca00078e0004 */
[----:B------:R-:W2:Y:S04]  /*05d0*/  LDG.E.128 R20, desc[UR6][R4.64] ;  /* 0x0000000604147981 */ /* 0x000ea8000c1e1d00 */
[----:B------:R0:W3:Y:S01]  /*05e0*/  LDG.E.128 R16, desc[UR6][R4.64+0x10] ;  /* 0x0000100604107981 */ /* 0x0000e2000c1e1d00 */
[C---:B-----5:R-:W-:Y:S02]  /*05f0*/  PRMT R7, R8.reuse, 0x7632, R7 ;  /* 0x0000763208077816 */ /* 0x060fe40000000007 */
[----:B------:R-:W-:Y:S02]  /*0600*/  SHF.L.U32 R8, R8, 0x10, RZ ;  /* 0x0000001008087819 */ /* 0x000fe400000006ff */
[C---:B------:R-:W-:Y:S02]  /*0610*/  PRMT R13, R10.reuse, 0x7632, R13 ;  /* 0x000076320a0d7816 */ /* 0x040fe4000000000d */
[----:B------:R-:W-:-:S02]  /*0620*/  SHF.L.U32 R10, R10, 0x10, RZ ;  /* 0x000000100a0a7819 */ /* 0x000fc400000006ff */
[C---:B------:R-:W-:Y:S02]  /*0630*/  PRMT R12, R9.reuse, 0x7632, R12 ;  /* 0x00007632090c7816 */ /* 0x040fe4000000000c */
[----:B------:R-:W-:Y:S01]  /*0640*/  SHF.L.U32 R14, R9, 0x10, RZ ;  /* 0x00000010090e7819 */ /* 0x000fe200000006ff */
[-C--:B------:R-:W-:Y:S01]  /*0650*/  FMUL.FTZ R9, R8, R3.reuse ;  /* 0x0000000308097220 */ /* 0x080fe20000410000 */
[----:B------:R-:W-:Y:S02]  /*0660*/  PRMT R15, R11, 0x7632, R15 ;  /* 0x000076320b0f7816 */ /* 0x000fe4000000000f */
[----:B------:R-:W-:Y:S01]  /*0670*/  SHF.L.U32 R8, R7, 0x10, RZ ;  /* 0x0000001007087819 */ /* 0x000fe200000006ff */
[-C--:B------:R-:W-:Y:S01]  /*0680*/  FMUL.FTZ R7, R10, R3.reuse ;  /* 0x000000030a077220 */ /* 0x080fe20000410000 */
[----:B------:R-:W-:Y:S01]  /*0690*/  SHF.L.U32 R10, R13, 0x10, RZ ;  /* 0x000000100d0a7819 */ /* 0x000fe200000006ff */
[-C--:B0-----:R-:W-:Y:S01]  /*06a0*/  FMUL.FTZ R5, R14, R3.reuse ;  /* 0x000000030e057220 */ /* 0x081fe20000410000 */
        /* <DEDUP_REMOVED lines=17> */
.L_x_11528:
[C---:B-----5:R-:W-:Y:S02]  /*07c0*/  PRMT R4, R8.reuse, 0x7632, R4 ;  /* 0x0000763208047816 */ /* 0x060fe40000000004 */
[----:B------:R-:W-:Y:S02]  /*07d0*/  SHF.L.U32 R8, R8, 0x10, RZ ;  /* 0x0000001008087819 */ /* 0x000fe400000006ff */
[----:B------:R-:W-:Y:S02]  /*07e0*/  PRMT R13, R10, 0x7632, R13 ;  /* 0x000076320a0d7816 */ /* 0x000fe4000000000d */
[----:B------:R-:W-:Y:S01]  /*07f0*/  PRMT R7, R9, 0x7632, R7 ;  /* 0x0000763209077816 */ /* 0x000fe20000000007 */
[----:B------:R-:W-:Y:S01]  /*0800*/  FMUL.FTZ R5, R8, R3 ;  /* 0x0000000308057220 */ /* 0x000fe20000410000 */
[----:B------:R-:W-:Y:S02]  /*0810*/  SHF.L.U32 R10, R10, 0x10, RZ ;  /* 0x000000100a0a7819 */ /* 0x000fe400000006ff */
        /* <DEDUP_REMOVED lines=22> */
.L_x_11529:
        /* <DEDUP_REMOVED lines=12> */
[----:B-----5:R-:W-:Y:S02]  /*0a40*/  PRMT R4, R96, 0x7632, R4 ;  /* 0x0000763260047816 */ /* 0x020fe40000000004 */
[----:B0-----:R-:W-:Y:S02]  /*0a50*/  PRMT R101, R98, 0x7632, R101 ;  /* 0x0000763262657816 */ /* 0x001fe40000000065 */
[----:B------:R-:W-:Y:S02]  /*0a60*/  SHF.L.U32 R96, R96, 0x10, RZ ;  /* 0x0000001060607819 */ /* 0x000fe400000006ff */
[----:B------:R-:W-:Y:S02]  /*0a70*/  SHF.L.U32 R98, R98, 0x10, RZ ;  /* 0x0000001062627819 */ /* 0x000fe400000006ff */
        /* <DEDUP_REMOVED lines=24> */
[----:B------:R-:W-:Y:S06]  /*0c00*/  BRA `(.L_x_11531) ;  /* 0x0000000000707947 */ /* 0x000fec0003800000 */
.L_x_11530:
        /* <DEDUP_REMOVED lines=28> */
.L_x_11531:
[----:B------:R-:W0:Y:S01]  /*0dd0*/  @P1 LDC.64 R110, c[0x0][0x3a0] ;  /* 0x0000e800ff6e1b82 */ /* 0x000e220000000a00 */
[----:B------:R-:W-:Y:S01]  /*0de0*/  IADD3 R4, PT, PT, R6, 0x40, RZ ;  /* 0x0000004006047810 */ /* 0x000fe20007ffe0ff */
[----:B------:R-:W-:-:S04]  /*0df0*/  IMAD.WIDE.U32 R108, R5, 0x20, R112 ;  /* 0x00000020056c7825 */ /* 0x000fc800078e0070 */
[C---:B------:R-:W-:Y:S01]  /*0e00*/  IMAD.WIDE.U32 R104, R4.reuse, 0x10, R104 ;  /* 0x0000001004687825 */ /* 0x040fe200078e0068 */
[----:B------:R1:W-:Y:S04]  /*0e10*/  STG.E.128 desc[UR6][R108.64], R96 ;  /* 0x000000606c007986 */ /* 0x0003e8000c101d06 */
[----:B------:R1:W-:Y:S04]  /*0e20*/  STG.E.128 desc[UR6][R108.64+0x10], R100 ;  /* 0x000010646c007986 */ /* 0x0003e8000c101d06 */
[----:B------:R-:W5:Y:S01]  /*0e30*/  LDG.E.128 R104, desc[UR6][R104.64] ;  /* 0x0000000668687981 */ /* 0x000f62000c1e1d00 */
[----:B0-----:R-:W-:-:S05]  /*0e40*/  @P1 IMAD.WIDE.U32 R110, R4, 0x20, R110 ;  /* 0x00000020046e1825 */ /* 0x001fca00078e006e */
[----:B------:R1:W5:Y:S04]  /*0e50*/  @P1 LDG.E.128 R20, desc[UR6][R110.64] ;  /* 0x000000066e141981 */ /* 0x000368000c1e1d00 */
[----:B------:R1:W5:Y:S01]  /*0e60*/  @P1 LDG.E.128 R16, desc[UR6][R110.64+0x10] ;  /* 0x000010066e101981 */ /* 0x000362000c1e1d00 */
[----:B------:R-:W-:Y:S05]  /*0e70*/  @!P1 BRA `(.L_x_11532) ;  /* 0x0000000000749947 */ /* 0x000fea0003800000 */
[C---:B-----5:R-:W-:Y:S02]  /*0e80*/  PRMT R7, R104.reuse, 0x7632, R7 ;  /* 0x0000763268077816 */ /* 0x060fe40000000007 */
[----:B------:R-:W-:Y:S02]  /*0e90*/  SHF.L.U32 R104, R104, 0x10, RZ ;  /* 0x0000001068687819 */ /* 0x000fe400000006ff */
[C---:B-1----:R-:W-:Y:S02]  /*0ea0*/  PRMT R109, R106.reuse, 0x7632, R109 ;  /* 0x000076326a6d7816 */ /* 0x042fe4000000006d */
[C---:B------:R-:W-:Y:S02]  /*0eb0*/  SHF.L.U32 R110, R105.reuse, 0x10, RZ ;  /* 0x00000010696e7819 */ /* 0x040fe400000006ff */
[----:B------:R-:W-:Y:S02]  /*0ec0*/  SHF.L.U32 R106, R106, 0x10, RZ ;  /* 0x000000106a6a7819 */ /* 0x000fe400000006ff */
[----:B------:R-:W-:Y:S01]  /*0ed0*/  PRMT R108, R105, 0x7632, R108 ;  /* 0x00007632696c7816 */ /* 0x000fe2000000006c */
[----:B------:R-:W-:Y:S01]  /*0ee0*/  FMUL.FTZ R105, R104, R3 ;  /* 0x0000000368697220 */ /* 0x000fe20000410000 */
        /* <DEDUP_REMOVED lines=22> */
.L_x_11532:
        /* <DEDUP_REMOVED lines=28> */
.L_x_11533:
        /* <DEDUP_REMOVED lines=99> */
.L_x_11547:
[----:B------:R-:W-:Y:S01]  /*1840*/  FMUL.FTZ R113, R3, R3 ;  /* 0x0000000303717220 */ /* 0x000fe20000410000 */
[----:B01----:R-:W-:Y:S01]  /*1850*/  FADD.FTZ R115, R115, R118 ;  /* 0x0000007673737221 */ /* 0x003fe20000010000 */
[----:B------:R-:W-:-:S03]  /*1860*/  FSEL R7, R3, RZ, !P2 ;  /* 0x000000ff03077208 */ /* 0x000fc60005000000 */
[----:B------:R-:W-:Y:S01]  /*1870*/  FSEL R113, R113, RZ, P2 ;  /* 0x000000ff71717208 */ /* 0x000fe20001000000 */
[----:B------:R-:W-:Y:S01]  /*1880*/  FFMA.FTZ R112, R115, R112, UR12 ;  /* 0x0000000c73707e23 */ /* 0x000fe20008010070 */
[C---:B------:R-:W-:Y:S01]  /*1890*/  FADD.FTZ R114, -R7.reuse, R9 ;  /* 0x0000000907727221 */ /* 0x040fe20000010100 */
[C---:B------:R-:W-:Y:S01]  /*18a0*/  FADD.FTZ R124, -R7.reuse, R10 ;  /* 0x0000000a077c7221 */ /* 0x040fe20000010100 */
[C---:B------:R-:W-:Y:S01]  /*18b0*/  FADD.FTZ R11, -R7.reuse, R11 ;  /* 0x0000000b070b7221 */ /* 0x040fe20000010100 */
[----:B------:R-:W-:Y:S01]  /*18c0*/  FADD.FTZ R115, R112, R113 ;  /* 0x0000007170737221 */ /* 0x000fe20000010000 */
[C---:B------:R-:W-:Y:S01]  /*18d0*/  FADD.FTZ R118, -R7.reuse, R100 ;  /* 0x0000006407767221 */ /* 0x040fe20000010100 */
[----:B------:R-:W0:Y:S01]  /*18e0*/  LDC.64 R112, c[0x0][0x428] ;  /* 0x00010a00ff707b82 */ /* 0x000e220000000a00 */
        /* <DEDUP_REMOVED lines=20> */
[----:B------:R-:W-:Y:S01]  /*1a30*/  FMUL.FTZ R100, R9, R11 ;  /* 0x0000000b09647220 */ /* 0x000fe20000410000 */
[C---:B------:R-:W-:Y:S01]  /*1a40*/  FADD.FTZ R124, -R7.reuse, R110 ;  /* 0x0000006e077c7221 */ /* 0x040fe20000010100 */
[----:B------:R-:W-:Y:S01]  /*1a50*/  FADD.FTZ R11, -R7, R111 ;  /* 0x0000006f070b7221 */ /* 0x000fe20000010100 */
[----:B------:R-:W-:Y:S01]  /*1a60*/  FFMA.FTZ R7, R101, R90, R66 ;  /* 0x0000005a65077223 */ /* 0x000fe20000010042 */
[----:B------:R-:W-:Y:S01]  /*1a70*/  FFMA.FTZ R110, R100, R91, R67 ;  /* 0x0000005b646e7223 */ /* 0x000fe20000010043 */
[----:B0-----:R-:W-:-:S04]  /*1a80*/  IMAD.WIDE.U32 R102, R5, 0x10, R112 ;  /* 0x0000001005667825 */ /* 0x001fc800078e0070 */
[C---:B------:R-:W-:Y:S01]  /*1a90*/  FMUL.FTZ R5, R9.reuse, R12 ;  /* 0x0000000c09057220 */ /* 0x040fe20000410000 */
[C---:B------:R-:W-:Y:S01]  /*1aa0*/  FMUL.FTZ R12, R9.reuse, R15 ;  /* 0x0000000f090c7220 */ /* 0x040fe20000410000 */
[----:B------:R-:W-:Y:S01]  /*1ab0*/  FMUL.FTZ R15, R9, R8 ;  /* 0x00000008090f7220 */ /* 0x000fe20000410000 */
[----:B------:R-:W-:-:S04]  /*1ac0*/  IMAD.WIDE.U32 R100, R6, 0x10, R112 ;  /* 0x0000001006647825 */ /* 0x000fc800078e0070 */
[C---:B------:R-:W-:Y:S01]  /*1ad0*/  FMUL.FTZ R6, R9.reuse, R13 ;  /* 0x0000000d09067220 */ /* 0x040fe20000410000 */
[C---:B------:R-:W-:Y:S01]  /*1ae0*/  FMUL.FTZ R114, R9.reuse, R114 ;  /* 0x0000007209727220 */ /* 0x040fe20000410000 */
[----:B------:R-:W-:Y:S01]  /*1af0*/  FMUL.FTZ R97, R9, R97 ;  /* 0x0000006109617220 */ /* 0x000fe20000410000 */
[----:B------:R-:W-:-:S04]  /*1b00*/  IMAD.WIDE.U32 R112, R4, 0x10, R112 ;  /* 0x0000001004707825 */ /* 0x000fc800078e0070 */
        /* <DEDUP_REMOVED lines=11> */
[----:B------:R-:W0:Y:S01]  /*1bc0*/  @!P1 LDC.64 R114, c[0x0][0x3c0] ;  /* 0x0000f000ff729b82 */ /* 0x000e220000000a00 */
[----:B------:R-:W-:Y:S01]  /*1bd0*/  F2FP.BF16.F32.PACK_AB R7, R110, R7 ;  /* 0x000000076e07723e */ /* 0x000fe200000010ff */
[C---:B------:R-:W-:Y:S01]  /*1be0*/  FMUL.FTZ R13, R9.reuse, R96 ;  /* 0x00000060090d7220 */ /* 0x040fe20000410000 */
[----:B------:R-:W-:Y:S01]  /*1bf0*/  FMUL.FTZ R10, R9, R10 ;  /* 0x0000000a090a7220 */ /* 0x000fe20000410000 */
[----:B------:R-:W-:Y:S01]  /*1c00*/  F2FP.BF16.F32.PACK_AB R6, R15, R6 ;  /* 0x000000060f06723e */ /* 0x000fe200000010ff */
[C---:B------:R-:W-:Y:S01]  /*1c10*/  FMUL.FTZ R99, R9.reuse, R118 ;  /* 0x0000007609637220 */ /* 0x040fe20000410000 */
[----:B------:R-:W-:Y:S01]  /*1c20*/  F2FP.BF16.F32.PACK_AB R15, R8, R97 ;  /* 0x00000061080f723e */ /* 0x000fe200000010ff */
[----:B------:R-:W-:Y:S01]  /*1c30*/  FMUL.FTZ R8, R9, R11 ;  /* 0x0000000b09087220 */ /* 0x000fe20000410000 */
[----:B------:R-:W1:Y:S01]  /*1c40*/  @!P1 LDC.64 R110, c[0x0][0x3c8] ;  /* 0x0000f200ff6e9b82 */ /* 0x000e620000000a00 */
[----:B------:R-:W-:Y:S01]  /*1c50*/  F2FP.BF16.F32.PACK_AB R5, R12, R5 ;  /* 0x000000050c05723e */ /* 0x000fe200000010ff */
        /* <DEDUP_REMOVED lines=12> */
[C---:B------:R-:W-:Y:S01]  /*1d20*/  FMUL.FTZ R116, R9.reuse, R116 ;  /* 0x0000007409747220 */ /* 0x040fe20000410000 */
        /* <DEDUP_REMOVED lines=30> */
.L_x_11534:
        /* <DEDUP_REMOVED lines=8> */
.L_x_11537:
[----:B------:R-:W-:Y:S05]  /*1f90*/  BSYNC B0 ;  /* 0x0000000000007941 */ /* 0x000fea0003800000 */
.L_x_11536:
        /* <DEDUP_REMOVED lines=9> */
.L_x_11538:
[----:B------:R-:W-:Y:S01]  /*2030*/  HFMA2 R121, -RZ, RZ, 0, 2.384185791015625e-07 ;  /* 0x00000004ff797431 */ /* 0x000fe200000001ff */
[----:B------:R-:W-:-:S05]  /*2040*/  MOV R112, R118 ;  /* 0x0000007600707202 */ /* 0x000fca0000000f00 */
[----:B------:R-:W-:-:S05]  /*2050*/  FADD.FTZ R115, R113, R112 ;  /* 0x0000007071737221 */ /* 0x000fca0000010000 */
[----:B------:R-:W-:-:S07]  /*2060*/  MOV R120, R115 ;  /* 0x0000007300787202 */ /* 0x000fce0000000f00 */
[----:B------:R-:W-:Y:S05]  /*2070*/  WARPSYNC.COLLECTIVE R119, `(.L_x_11539) ;  /* 0x0000000077087348 */ /* 0x000fea0003c00000 */
[----:B------:R0:W1:Y:S02]  /*2080*/  SHFL.BFLY P3, R118, R120, R121, R122 ;  /* 0x0c00007978767389 */ /* 0x000064000006007a */
[----:B01----:R-:W-:Y:S05]  /*2090*/  ENDCOLLECTIVE ;  /* 0x000000000000791b */ /* 0x003fea0003800000 */
.L_x_11539:
        /* <DEDUP_REMOVED lines=8> */
.L_x_11540:
[----:B------:R-:W-:Y:S01]  /*2120*/  HFMA2 R121, -RZ, RZ, 0, 9.5367431640625e-07 ;  /* 0x00000010ff797431 */ /* 0x000fe200000001ff */
[----:B------:R-:W-:-:S05]  /*2130*/  MOV R3, R118 ;  /* 0x0000007600037202 */ /* 0x000fca0000000f00 */
[----:B------:R-:W-:-:S05]  /*2140*/  FADD.FTZ R117, R116, R3 ;  /* 0x0000000374757221 */ /* 0x000fca0000010000 */
[----:B------:R-:W-:-:S07]  /*2150*/  MOV R120, R117 ;  /* 0x0000007500787202 */ /* 0x000fce0000000f00 */
[----:B------:R-:W-:Y:S05]  /*2160*/  WARPSYNC.COLLECTIVE R119, `(.L_x_11541) ;  /* 0x0000000077087348 */ /* 0x000fea0003c00000 */
[----:B------:R0:W1:Y:S02]  /*2170*/  SHFL.BFLY P3, R118, R120, R121, R122 ;  /* 0x0c00007978767389 */ /* 0x000064000006007a */
[----:B01----:R-:W-:Y:S05]  /*2180*/  ENDCOLLECTIVE ;  /* 0x000000000000791b */ /* 0x003fea0003800000 */
.L_x_11541:
        /* <DEDUP_REMOVED lines=55> */
.L_x_11542:
[----:B------:R-:W-:Y:S01]  /*2500*/  HFMA2 R121, -RZ, RZ, 0, 1.1920928955078125e-07 ;  /* 0x00000002ff797431 */ /* 0x000fe200000001ff */
[----:B------:R-:W-:-:S05]  /*2510*/  MOV R114, R118 ;  /* 0x0000007600727202 */ /* 0x000fca0000000f00 */
[----:B------:R-:W-:-:S05]  /*2520*/  FADD.FTZ R114, R7, R114 ;  /* 0x0000007207727221 */ /* 0x000fca0000010000 */
[----:B------:R-:W-:-:S07]  /*2530*/  MOV R120, R114 ;  /* 0x0000007200787202 */ /* 0x000fce0000000f00 */
[----:B------:R-:W-:Y:S05]  /*2540*/  WARPSYNC.COLLECTIVE R119, `(.L_x_11543) ;  /* 0x0000000077087348 */ /* 0x000fea0003c00000 */
[----:B------:R0:W1:Y:S02]  /*2550*/  SHFL.BFLY P3, R118, R120, R121, R122 ;  /* 0x0c00007978767389 */ /* 0x000064000006007a */
[----:B01----:R-:W-:Y:S05]  /*2560*/  ENDCOLLECTIVE ;  /* 0x000000000000791b */ /* 0x003fea0003800000 */
.L_x_11543:
[----:B------:R-:W-:Y:S01]  /*2570*/  HFMA2 R121, -RZ, RZ, 0, 2.384185791015625e-07 ;  /* 0x00000004ff797431 */ /* 0x000fe200000001ff */
[----:B------:R-:W-:-:S05]  /*2580*/  MOV R113, R118 ;  /* 0x0000007600717202 */ /* 0x000fca0000000f00 */
[----:B------:R-:W-:-:S05]  /*2590*/  FADD.FTZ R113, R114, R113 ;  /* 0x0000007172717221 */ /* 0x000fca0000010000 */
[----:B------:R-:W-:-:S07]  /*25a0*/  MOV R120, R113 ;  /* 0x0000007100787202 */ /* 0x000fce0000000f00 */
[----:B------:R-:W-:Y:S05]  /*25b0*/  WARPSYNC.COLLECTIVE R119, `(.L_x_11544) ;  /* 0x0000000077087348 */ /* 0x000fea0003c00000 */
[----:B------:R0:W1:Y:S02]  /*25c0*/  SHFL.BFLY P3, R118, R120, R121, R122 ;  /* 0x0c00007978767389 */ /* 0x000064000006007a */
[----:B01----:R-:W-:Y:S05]  /*25d0*/  ENDCOLLECTIVE ;  /* 0x000000000000791b */ /* 0x003fea0003800000 */
.L_x_11544:
[----:B------:R-:W-:Y:S01]  /*25e0*/  HFMA2 R121, -RZ, RZ, 0, 4.76837158203125e-07 ;  /* 0x00000008ff797431 */ /* 0x000fe200000001ff */
[----:B------:R-:W-:-:S05]  /*25f0*/  MOV R116, R118 ;  /* 0x0000007600747202 */ /* 0x000fca0000000f00 */
[----:B------:R-:W-:-:S05]  /*2600*/  FADD.FTZ R116, R113, R116 ;  /* 0x0000007471747221 */ /* 0x000fca0000010000 */
[----:B------:R-:W-:-:S07]  /*2610*/  MOV R120, R116 ;  /* 0x0000007400787202 */ /* 0x000fce0000000f00 */
[----:B------:R-:W-:Y:S05]  /*2620*/  WARPSYNC.COLLECTIVE R119, `(.L_x_11545) ;  /* 0x0000000077087348 */ /* 0x000fea0003c00000 */
[----:B------:R0:W1:Y:S02]  /*2630*/  SHFL.BFLY P3, R118, R120, R121, R122 ;  /* 0x0c00007978767389 */ /* 0x000064000006007a */
[----:B01----:R-:W-:Y:S05]  /*2640*/  ENDCOLLECTIVE ;  /* 0x000000000000791b */ /* 0x003fea0003800000 */
.L_x_11545:
[----:B------:R-:W-:Y:S01]  /*2650*/  HFMA2 R121, -RZ, RZ, 0, 9.5367431640625e-07 ;  /* 0x00000010ff797431 */ /* 0x000fe200000001ff */
[----:B------:R-:W-:-:S05]  /*2660*/  MOV R115, R118 ;  /* 0x0000007600737202 */ /* 0x000fca0000000f00 */
[----:B------:R-:W-:-:S05]  /*2670*/  FADD.FTZ R115, R116, R115 ;  /* 0x0000007374737221 */ /* 0x000fca0000010000 */
[----:B------:R-:W-:-:S07]  /*2680*/  MOV R120, R115 ;  /* 0x0000007300787202 */ /* 0x000fce0000000f00 */
[----:B------:R-:W-:Y:S05]  /*2690*/  WARPSYNC.COLLECTIVE R119, `(.L_x_11546) ;  /* 0x0000000077087348 */ /* 0x000fea0003c00000 */
[----:B------:R0:W1:Y:S02]  /*26a0*/  SHFL.BFLY P3, R118, R120, R121, R122 ;  /* 0x0c00007978767389 */ /* 0x000064000006007a */
[----:B01----:R-:W-:Y:S05]  /*26b0*/  ENDCOLLECTIVE ;  /* 0x000000000000791b */ /* 0x003fea0003800000 */
.L_x_11546:
[----:B------:R-:W-:Y:S05]  /*26c0*/  BRA `(.L_x_11547) ;  /* 0xfffffff0005c7947 */ /* 0x000fea000383ffff */
.L_x_11548:
        /* <DEDUP_REMOVED lines=11> */
.L_x_28771:


//--------------------- .text._ZN10layer_norm13ln_fwd_kernelINS_13Kernel_traitsIf13__nv_bfloat16fS2_fjLj768ELj1ELj4ELj1ELj16ENS_18Kernel_traits_baseILj768EfS2_fS2_fjLj128EEEEELb0ELb1ELb1ELb0EEEvNS_9FwdParamsE --------------------------
	.section	.text._ZN10layer_norm13ln_fwd_kernelINS_13Kernel_traitsIf13__nv_bfloat16fS2_fjLj768ELj1ELj4ELj1ELj16ENS_18Kernel_traits_baseILj768EfS2_fS2_fjLj128EEEEELb0ELb1ELb1ELb0EEEvNS_9FwdParamsE,"ax",@progbits
	.align	128
        .global         _ZN10layer_norm13ln_fwd_kernelINS_13Kernel_traitsIf13__nv_bfloat16fS2_fjLj768ELj1ELj4ELj1ELj16ENS_18Kernel_traits_baseILj768EfS2_fS2_fjLj128EEEEELb0ELb1ELb1ELb0EEEvNS_9FwdParamsE
        .type           _ZN10layer_norm13ln_fwd_kernelINS_13Kernel_traitsIf13__nv_bfloat16fS2_fjLj768ELj1ELj4ELj1ELj16ENS_18Kernel_traits_baseILj768EfS2_fS2_fjLj128EEEEELb0ELb1ELb1ELb0EEEvNS_9FwdParamsE,@function
        .size           _ZN10layer_norm13ln_fwd_kernelINS_13Kernel_traitsIf13__nv_bfloat16fS2_fjLj768ELj1ELj4ELj1ELj16ENS_18Kernel_traits_baseILj768EfS2_fS2_fjLj128EEEEELb0ELb1ELb1ELb0EEEvNS_9FwdParamsE,(.L_x_28772 - _ZN10layer_norm13ln_fwd_kernelINS_13Kernel_traitsIf13__nv_bfloat16fS2_fjLj768ELj1ELj4ELj1ELj16ENS_18Kernel_traits_baseILj768EfS2_fS2_fjLj128EEEEELb0ELb1ELb1ELb0EEEvNS_9FwdParamsE)
        .other          _ZN10layer_norm13ln_fwd_kernelINS_13Kernel_traitsIf13__nv_bfloat16fS2_fjLj768ELj1ELj4ELj1ELj16ENS_18Kernel_traits_baseILj768EfS2_fS2_fjLj128EEEEELb0ELb1ELb1ELb0EEEvNS_9FwdParamsE,@"STO_CUDA_ENTRY STV_DEFAULT"
_ZN10layer_norm13ln_fwd_kernelINS_13Kernel_traitsIf13__nv_bfloat16fS2_fjLj768ELj1ELj4ELj1ELj16ENS_18Kernel_traits_baseILj768EfS2_fS2_fjLj128EEEEELb0ELb1ELb1ELb0EEEvNS_9FwdParamsE:
.text._ZN10layer_norm13ln_fwd_kernelINS_13Kernel_traitsIf13__nv_bfloat16fS2_fjLj768ELj1ELj4ELj1ELj16ENS_18Kernel_traits_baseILj768EfS2_fS2_fjLj128EEEEELb0ELb1ELb1ELb0EEEvNS_9FwdParamsE:
        /* <DEDUP_REMOVED lines=62> */
.L_x_11550:
        /* <DEDUP_REMOVED lines=42> */
.L_x_11551:
[----:B------:R-:W-:Y:S05]  /*0680*/  BSYNC.RECONVERGENT B0 ;  /* 0x0000000000007941 */ /* 0x000fea0003800200 */
.L_x_11549:
[----:B------:R-:W1:Y:S01]  /*0690*/  LDCU UR4, c[0x0][0x384] ;  /* 0x00007080ff0477ac */ /* 0x000e620008000800 */
[----:B------:R-:W2:Y:S01]  /*06a0*/  LDCU UR11, c[0x0][0x40c] ;  /* 0x00008180ff0b77ac */ /* 0x000ea20008000800 */
[----:B------:R-:W3:Y:S01]  /*06b0*/  LDCU.U8 UR5, c[0x0][0x410] ;  /* 0x00008200ff0577ac */ /* 0x000ee20008000000 */
[----:B------:R-:W4:Y:S01]  /*06c0*/  LDCU UR10, c[0x0][0x448] ;  /* 0x00008900ff0a77ac */ /* 0x000f220008000800 */
[----:B------:R-:W0:Y:S01]  /*06d0*/  LDCU.64 UR8, c[0x0][0x3a0] ;  /* 0x00007400ff0877ac */ /* 0x000e220008000a00 */
[----:B-1----:R-:W-:-:S13]  /*06e0*/  ISETP.GE.AND P0, PT, R3, UR4, PT ;  /* 0x0000000403007c0c */ /* 0x002fda000bf06270 */
[----:B0-234-:R-:W-:Y:S05]  /*06f0*/  @P0 EXIT ;  /* 0x000000000000094d */ /* 0x01dfea0003800000 */
.L_x_11576:
[----:B------:R-:W0:Y:S08]  /*0700*/  LDC.64 R112, c[0x0][0x3f0] ;  /* 0x0000fc00ff707b82 */ /* 0x000e300000000a00 */
[----:B------:R-:W1:Y:S08]  /*0710*/  LDC R116, c[0x0][0x388] ;  /* 0x0000e200ff747b82 */ /* 0x000e700000000800 */
[----:B------:R-:W2:Y:S01]  /*0720*/  LDC.64 R114, c[0x0][0x3f8] ;  /* 0x0000fe00ff727b82 */ /* 0x000ea20000000a00 */
[----:B0-----:R-:W-:-:S05]  /*0730*/  IMAD.WIDE R112, R3, 0x4, R112 ;  /* 0x0000000403707825 */ /* 0x001fca00078e0270 */
[----:B------:R-:W3:Y:S01]  /*0740*/  LDG.E R117, desc[UR6][R112.64] ;  /* 0x0000000670757981 */ /* 0x000ee2000c1e1900 */
[----:B------:R-:W-:Y:S01]  /*0750*/  ISETP.GE.U32.AND P2, PT, R0, 0x20, PT ;  /* 0x000000200000780c */ /* 0x000fe20003f46070 */
[C---:B-1----:R-:W-:Y:S01]  /*0760*/  IMAD R118, R3.reuse, R116, RZ ;  /* 0x0000007403767224 */ /* 0x042fe200078e02ff */
[----:B------:R-:W-:Y:S01]  /*0770*/  BSSY.RECONVERGENT B0, `(.L_x_11552) ;  /* 0x000007c000007945 */ /* 0x000fe20003800200 */
[----:B--2---:R-:W-:-:S06]  /*0780*/  IMAD.WIDE R114, R3, 0x4, R114 ;  /* 0x0000000403727825 */ /* 0x004fcc00078e0272 */
[----:B-----5:R0:W5:Y:S01]  /*0790*/  LDG.E R114, desc[UR6][R114.64] ;  /* 0x0000000672727981 */ /* 0x020162000c1e1900 */
[----:B---3--:R-:W-:-:S13]  /*07a0*/  ISETP.GE.AND P3, PT, R117, 0x1, PT ;  /* 0x000000017500780c */ /* 0x008fda0003f66270 */
[----:B------:R-:W-:-:S05]  /*07b0*/  @P3 IADD3 R119, PT, PT, R117, -0x1, RZ ;  /* 0xffffffff75773810 */ /* 0x000fca0007ffe0ff */
[----:B------:R-:W-:Y:S01]  /*07c0*/  @P3 IMAD R120, R119, R116, RZ ;  /* 0x0000007477783224 */ /* 0x000fe200078e02ff */
[----:B------:R-:W-:-:S04]  /*07d0*/  SHF.R.S32.HI R119, RZ, 0x1f, R118 ;  /* 0x0000001fff777819 */ /* 0x000fc80000011476 */
[----:B------:R-:W-:Y:S02]  /*07e0*/  @P3 SHF.R.S32.HI R113, RZ, 0x1f, R120 ;  /* 0x0000001fff713819 */ /* 0x000fe40000011478 */
[----:B------:R-:W-:Y:S01]  /*07f0*/  LEA.HI R119, R119, R118, RZ, 0x3 ;  /* 0x0000007677777211 */ /* 0x000fe200078f18ff */
[----:B------:R-:W-:Y:S01]  /*0800*/  HFMA2 R118, -RZ, RZ, 0, 0 ;  /* 0x00000000ff767431 */ /* 0x000fe200000001ff */
[----:B------:R-:W-:Y:S02]  /*0810*/  @P3 LEA.HI R113, R113, R120, RZ, 0x3 ;  /* 0x0000007871713211 */ /* 0x000fe400078f18ff */
[-C--:B0-----:R-:W-:Y:S02]  /*0820*/  LEA.HI.SX32 R115, R119, R2.reuse, 0x1d ;  /* 0x0000000277737211 */ /* 0x081fe400078feaff */
[----:B------:R-:W-:Y:S01]  /*0830*/  @P3 LEA.HI.SX32 R118, R113, R2, 0x1d ;  /* 0x0000000271763211 */ /* 0x000fe200078feaff */
[----:B------:R-:W-:Y:S06]  /*0840*/  @!P2 BRA `(.L_x_11553) ;  /* 0x0000000400b8a947 */ /* 0x000fec0003800000 */
[----:B------:R-:W-:Y:S04]  /*0850*/  BSSY.RECONVERGENT B1, `(.L_x_11554) ;  /* 0x0000005000017945 */ /* 0x000fe80003800200 */
[----:B------:R-:W-:Y:S05]  /*0860*/  @!P3 BRA `(.L_x_11555) ;  /* 0x00000000000cb947 */ /* 0x000fea0003800000 */
[----:B------:R-:W0:Y:S02]  /*0870*/  LDC.64 R76, c[0x0][0x390] ;  /* 0x0000e400ff4c7b82 */ /* 0x000e240000000a00 */
[----:B0-----:R-:W-:-:S06]  /*0880*/  IMAD.WIDE.U32 R76, R118, 0x10, R76 ;  /* 0x00000010764c7825 */ /* 0x001fcc00078e004c */
[----:B------:R-:W5:Y:S02]  /*0890*/  LDG.E.128 R76, desc[UR6][R76.64] ;  /* 0x000000064c4c7981 */ /* 0x000f64000c1e1d00 */
.L_x_11555:
[----:B------:R-:W-:Y:S05]  /*08a0*/  BSYNC.RECONVERGENT B1 ;  /* 0x0000000000017941 */ /* 0x000fea0003800200 */
.L_x_11554:
        /* <DEDUP_REMOVED lines=17> */
[----:B------:R-:W-:Y:S01]  /*09c0*/  @P0 SHF.L.U32 R90, R77, 0x10, RZ ;  /* 0x000000104d5a0819 */ /* 0x000fe200000006ff */
[----:B-1----:R-:W-:-:S05]  /*09d0*/  @P0 FMUL.FTZ R92, R92, R95 ;  /* 0x0000005f5c5c0220 */ /* 0x002fca0000410000 */
[----:B------:R-:W0:Y:S08]  /*09e0*/  @P0 LDC R93, c[0x0][0x40c] ;  /* 0x00010300ff5d0b82 */ /* 0x000e300000000800 */
[----:B------:R-:W1:Y:S01]  /*09f0*/  @P0 LDC R95, c[0x0][0x40c] ;  /* 0x00010300ff5f0b82 */ /* 0x000e620000000800 */
[----:B--2---:R-:W-:Y:S01]  /*0a00*/  MOV R89, R81 ;  /* 0x0000005100597202 */ /* 0x004fe20000000f00 */
[----:B------:R-:W-:Y:S01]  /*0a10*/  @P0 FFMA.FTZ R89, R92, R21, R81 ;  /* 0x000000155c590223 */ /* 0x000fe20000010051 */
[----:B------:R-:W-:-:S02]  /*0a20*/  @P0 PRMT R92, R77, 0x7632, R92 ;  /* 0x000076324d5c0816 */ /* 0x000fc4000000005c */
[----:B------:R-:W-:Y:S01]  /*0a30*/  @!P0 MOV R88, R80 ;  /* 0x0000005000588202 */ /* 0x000fe20000000f00 */
[----:B------:R-:W-:Y:S01]  /*0a40*/  @P0 FFMA.FTZ R88, R91, R20, R80 ;  /* 0x000000145b580223 */ /* 0x000fe20000010050 */
[----:B------:R-:W-:Y:S01]  /*0a50*/  @P0 SHF.L.U32 R92, R92, 0x10, RZ ;  /* 0x000000105c5c0819 */ /* 0x000fe200000006ff */
[----:B----4-:R-:W-:Y:S01]  /*0a60*/  @P0 FMUL.FTZ R91, R90, R113 ;  /* 0x000000715a5b0220 */ /* 0x010fe20000410000 */
[----:B------:R-:W-:Y:S01]  /*0a70*/  MOV R90, R82 ;  /* 0x00000052005a7202 */ /* 0x000fe20000000f00 */
[----:B------:R-:W2:Y:S02]  /*0a80*/  @P0 LDC R113, c[0x0][0x40c] ;  /* 0x00010300ff710b82 */ /* 0x000ea40000000800 */
[----:B------:R-:W-:Y:S01]  /*0a90*/  @P0 FMUL.FTZ R92, R92, R119 ;  /* 0x000000775c5c0220 */ /* 0x000fe20000410000 */
[----:B------:R-:W-:Y:S01]  /*0aa0*/  @P0 FFMA.FTZ R90, R91, R22, R82 ;  /* 0x000000165b5a0223 */ /* 0x000fe20000010052 */
[----:B------:R-:W-:Y:S02]  /*0ab0*/  MOV R91, R83 ;  /* 0x00000053005b7202 */ /* 0x000fe40000000f00 */
[----:B------:R-:W-:Y:S01]  /*0ac0*/  @P0 FFMA.FTZ R91, R92, R23, R83 ;  /* 0x000000175c5b0223 */ /* 0x000fe20000010053 */
[----:B------:R-:W-:-:S05]  /*0ad0*/  @P0 SHF.L.U32 R92, R78, 0x10, RZ ;  /* 0x000000104e5c0819 */ /* 0x000fca00000006ff */
[----:B0-----:R-:W-:Y:S01]  /*0ae0*/  @P0 FMUL.FTZ R93, R92, R93 ;  /* 0x0000005d5c5d0220 */ /* 0x001fe20000410000 */
[----:B------:R-:W-:-:S04]  /*0af0*/  @P0 PRMT R92, R78, 0x7632, R92 ;  /* 0x000076324e5c0816 */ /* 0x000fc8000000005c */
[----:B------:R-:W-:Y:S02]  /*0b00*/  @P0 SHF.L.U32 R94, R92, 0x10, RZ ;  /* 0x000000105c5e0819 */ /* 0x000fe400000006ff */
[----:B---3--:R-:W-:Y:S01]  /*0b10*/  MOV R92, R84 ;  /* 0x00000054005c7202 */ /* 0x008fe20000000f00 */
[----:B------:R-:W-:Y:S01]  /*0b20*/  @P0 FFMA.FTZ R92, R93, R24, R84 ;  /* 0x000000185d5c0223 */ /* 0x000fe20000010054 */
[----:B------:R-:W-:Y:S01]  /*0b30*/  MOV R93, R85 ;  /* 0x00000055005d7202 */ /* 0x000fe20000000f00 */
[----:B-1----:R-:W-:-:S04]  /*0b40*/  @P0 FMUL.FTZ R94, R94, R95 ;  /* 0x0000005f5e5e0220 */ /* 0x002fc80000410000 */
        /* <DEDUP_REMOVED lines=9> */
[----:B------:R-:W-:-:S04]  /*0be0*/  FMUL.FTZ R112, R95, UR11 ;  /* 0x0000000b5f707c20 */ /* 0x000fc80008410000 */
[----:B------:R-:W-:Y:S01]  /*0bf0*/  FFMA.FTZ R95, R112, R27, R87 ;  /* 0x0000001b705f7223 */ /* 0x000fe20000010057 */
[----:B------:R-:W-:Y:S06]  /*0c00*/  BRA `(.L_x_11558) ;  /* 0x0000000000ac7947 */ /* 0x000fec0003800000 */
.L_x_11557:
[----:B------:R-:W0:Y:S01]  /*0c10*/  @P3 LDC R90, c[0x0][0x40c] ;  /* 0x00010300ff5a3b82 */ /* 0x000e220000000800 */
[C---:B-----5:R-:W-:Y:S02]  /*0c20*/  @P3 PRMT R88, R76.reuse, 0x7632, R88 ;  /* 0x000076324c583816 */ /* 0x060fe40000000058 */
[----:B------:R-:W-:Y:S02]  /*0c30*/  @P3 SHF.L.U32 R89, R76, 0x10, RZ ;  /* 0x000000104c593819 */ /* 0x000fe400000006ff */
[----:B------:R-:W-:-:S03]  /*0c40*/  @P3 SHF.L.U32 R88, R88, 0x10, RZ ;  /* 0x0000001058583819 */ /* 0x000fc600000006ff */
[----:B------:R-:W1:Y:S08]  /*0c50*/  @P3 LDC R93, c[0x0][0x40c] ;  /* 0x00010300ff5d3b82 */ /* 0x000e700000000800 */
[----:B------:R-:W2:Y:S08]  /*0c60*/  @P3 LDC R92, c[0x0][0x40c] ;  /* 0x00010300ff5c3b82 */ /* 0x000eb00000000800 */
[----:B------:R-:W3:Y:S01]  /*0c70*/  @P3 LDC R94, c[0x0][0x40c] ;  /* 0x00010300ff5e3b82 */ /* 0x000ee20000000800 */
[----:B0-----:R-:W-:Y:S01]  /*0c80*/  @P3 FMUL.FTZ R91, R89, R90 ;  /* 0x0000005a595b3220 */ /* 0x001fe20000410000 */
[----:B-1----:R-:W-:Y:S01]  /*0c90*/  @P3 FMUL.FTZ R90, R88, R93 ;  /* 0x0000005d585a3220 */ /* 0x002fe20000410000 */
[----:B------:R-:W-:-:S05]  /*0ca0*/  CS2R R88, SRZ ;  /* 0x0000000000587805 */ /* 0x000fca000001ff00 */
[----:B------:R-:W0:Y:S01]  /*0cb0*/  @P3 LDC R95, c[0x0][0x40c] ;  /* 0x00010300ff5f3b82 */ /* 0x000e220000000800 */
[----:B------:R-:W-:Y:S01]  /*0cc0*/  @P3 FMUL.FTZ R88, R91, R20 ;  /* 0x000000145b583220 */ /* 0x000fe20000410000 */
[C---:B------:R-:W-:Y:S01]  /*0cd0*/  @P3 SHF.L.U32 R91, R77.reuse, 0x10, RZ ;  /* 0x000000104d5b3819 */ /* 0x040fe200000006ff */
[----:B------:R-:W-:Y:S01]  /*0ce0*/  @P3 FMUL.FTZ R89, R90, R21 ;  /* 0x000000155a593220 */ /* 0x000fe20000410000 */
[----:B------:R-:W-:-:S03]  /*0cf0*/  @P3 PRMT R90, R77, 0x7632, R90 ;  /* 0x000076324d5a3816 */ /* 0x000fc6000000005a */
[----:B--2---:R-:W-:Y:S01]  /*0d00*/  @P3 FMUL.FTZ R93, R91, R92 ;  /* 0x0000005c5b5d3220 */ /* 0x004fe20000410000 */
[----:B------:R-:W-:Y:S01]  /*0d10*/  @P3 SHF.L.U32 R91, R90, 0x10, RZ ;  /* 0x000000105a5b3819 */ /* 0x000fe200000006ff */
[----:B------:R-:W1:Y:S01]  /*0d20*/  @P3 LDC R113, c[0x0][0x40c] ;  /* 0x00010300ff713b82 */ /* 0x000e620000000800 */
[----:B------:R-:W-:Y:S02]  /*0d30*/  HFMA2 R90, -RZ, RZ, 0, 0 ;  /* 0x00000000ff5a7431 */ /* 0x000fe400000001ff */
[----:B------:R-:W-:Y:S01]  /*0d40*/  @P3 FMUL.FTZ R90, R93, R22 ;  /* 0x000000165d5a3220 */ /* 0x000fe20000410000 */
[----:B---3--:R-:W-:Y:S01]  /*0d50*/  @P3 FMUL.FTZ R92, R91, R94 ;  /* 0x0000005e5b5c3220 */ /* 0x008fe20000410000 */
[----:B------:R-:W-:-:S03]  /*0d60*/  MOV R91, RZ ;  /* 0x000000ff005b7202 */ /* 0x000fc60000000f00 */
[----:B------:R-:W2:Y:S01]  /*0d70*/  @P3 LDC R94, c[0x0][0x40c] ;  /* 0x00010300ff5e3b82 */ /* 0x000ea20000000800 */
[----:B------:R-:W-:Y:S01]  /*0d80*/  @P3 FMUL.FTZ R91, R92, R23 ;  /* 0x000000175c5b3220 */ /* 0x000fe20000410000 */
[----:B------:R-:W-:-:S05]  /*0d90*/  @P3 SHF.L.U32 R92, R78, 0x10, RZ ;  /* 0x000000104e5c3819 */ /* 0x000fca00000006ff */
[----:B0-----:R-:W-:Y:S01]  /*0da0*/  @P3 FMUL.FTZ R95, R92, R95 ;  /* 0x0000005f5c5f3220 */ /* 0x001fe20000410000 */
[----:B------:R-:W-:Y:S01]  /*0db0*/  @P3 PRMT R92, R78, 0x7632, R92 ;  /* 0x000076324e5c3816 */ /* 0x000fe2000000005c */
[----:B------:R-:W0:Y:S03]  /*0dc0*/  @P3 LDC R112, c[0x0][0x40c] ;  /* 0x00010300ff703b82 */ /* 0x000e260000000800 */
[----:B------:R-:W-:Y:S01]  /*0dd0*/  @P3 SHF.L.U32 R93, R92, 0x10, RZ ;  /* 0x000000105c5d3819 */ /* 0x000fe200000006ff */
[----:B------:R-:W-:Y:S02]  /*0de0*/  HFMA2 R92, -RZ, RZ, 0, 0 ;  /* 0x00000000ff5c7431 */ /* 0x000fe400000001ff */
[----:B------:R-:W-:Y:S02]  /*0df0*/  @P3 FMUL.FTZ R92, R95, R24 ;  /* 0x000000185f5c3220 */ /* 0x000fe40000410000 */
[----:B--2---:R-:W-:Y:S01]  /*0e00*/  @P3 FMUL.FTZ R94, R93, R94 ;  /* 0x0000005e5d5e3220 */ /* 0x004fe20000410000 */
[----:B------:R-:W-:-:S03]  /*0e10*/  MOV R93, RZ ;  /* 0x000000ff005d7202 */ /* 0x000fc60000000f00 */
[----:B------:R-:W-:Y:S01]  /*0e20*/  @P3 FMUL.FTZ R93, R94, R25 ;  /* 0x000000195e5d3220 */ /* 0x000fe20000410000 */
[----:B------:R-:W-:-:S05]  /*0e30*/  @P3 SHF.L.U32 R94, R79, 0x10, RZ ;  /* 0x000000104f5e3819 */ /* 0x000fca00000006ff */
[----:B-1----:R-:W-:Y:S01]  /*0e40*/  @P3 FMUL.FTZ R113, R94, R113 ;  /* 0x000000715e713220 */ /* 0x002fe20000410000 */
[----:B------:R-:W-:-:S04]  /*0e50*/  @P3 PRMT R94, R79, 0x7632, R94 ;  /* 0x000076324f5e3816 */ /* 0x000fc8000000005e */
[----:B------:R-:W-:Y:S01]  /*0e60*/  @P3 SHF.L.U32 R95, R94, 0x10, RZ ;  /* 0x000000105e5f3819 */ /* 0x000fe200000006ff */
[----:B------:R-:W-:Y:S02]  /*0e70*/  HFMA2 R94, -RZ, RZ, 0, 0 ;  /* 0x00000000ff5e7431 */ /* 0x000fe400000001ff */
[----:B------:R-:W-:Y:S02]  /*0e80*/  @P3 FMUL.FTZ R94, R113, R26 ;  /* 0x0000001a715e3220 */ /* 0x000fe40000410000 */
[----:B0-----:R-:W-:Y:S01]  /*0e90*/  @P3 FMUL.FTZ R112, R95, R112 ;  /* 0x000000705f703220 */ /* 0x001fe20000410000 */
[----:B------:R-:W-:-:S03]  /*0ea0*/  MOV R95, RZ ;  /* 0x000000ff005f7202 */ /* 0x000fc60000000f00 */
[----:B------:R-:W-:-:S07]  /*0eb0*/  @P3 FMUL.FTZ R95, R112, R27 ;  /* 0x0000001b705f3220 */ /* 0x000fce0000410000 */
.L_x_11558:
[----:B------:R-:W-:Y:S05]  /*0ec0*/  BSYNC.RECONVERGENT B1 ;  /* 0x0000000000017941 */ /* 0x000fea0003800200 */
.L_x_11556:
[----:B------:R-:W0:Y:S01]  /*0ed0*/  LDC.64 R112, c[0x0][0x3a8] ;  /* 0x0000ea00ff707b82 */ /* 0x000e220000000a00 */
[----:B------:R-:W-:Y:S01]  /*0ee0*/  IADD3 R118, PT, PT, R118, 0x20, RZ ;  /* 0x0000002076767810 */ /* 0x000fe20007ffe0ff */
[C---:B0-----:R-:W-:Y:S01]  /*0ef0*/  IMAD.WIDE.U32 R112, R115.reuse, 0x20, R112 ;  /* 0x0000002073707825 */ /* 0x041fe200078e0070 */
[----:B------:R-:W-:-:S04]  /*0f00*/  IADD3 R115, PT, PT, R115, 0x20, RZ ;  /* 0x0000002073737810 */ /* 0x000fc80007ffe0ff */
[----:B------:R0:W-:Y:S04]  /*0f10*/  STG.E.128 desc[UR6][R112.64], R88 ;  /* 0x0000005870007986 */ /* 0x0001e8000c101d06 */
[----:B------:R0:W-:Y:S02]  /*0f20*/  STG.E.128 desc[UR6][R112.64+0x10], R92 ;  /* 0x0000105c70007986 */ /* 0x0001e4000c101d06 */
.L_x_11553:
[----:B------:R-:W-:Y:S05]  /*0f30*/  BSYNC.RECONVERGENT B0 ;  /* 0x0000000000007941 */ /* 0x000fea0003800200 */
.L_x_11552:
        /* <DEDUP_REMOVED lines=18> */
[----:B------:R-:W-:-:S03]  /*1060*/  @P0 SHF.L.U32 R96, R96, 0x10, RZ ;  /* 0x0000001060600819 */ /* 0x000fc600000006ff */
[----:B------:R-:W2:Y:S08]  /*1070*/  @P0 LDC R101, c[0x0][0x40c] ;  /* 0x00010300ff650b82 */ /* 0x000eb00000000800 */
[----:B------:R-:W3:Y:S08]  /*1080*/  @P0 LDC R100, c[0x0][0x40c] ;  /* 0x00010300ff640b82 */ /* 0x000ef00000000800 */
[----:B------:R-:W4:Y:S01]  /*1090*/  @P0 LDC R102, c[0x0][0x40c] ;  /* 0x00010300ff660b82 */ /* 0x000f220000000800 */
[----:B-1----:R-:W-:Y:S01]  /*10a0*/  @P0 FMUL.FTZ R99, R97, R98 ;  /* 0x0000006261630220 */ /* 0x002fe20000410000 */
[----:B------:R-:W-:Y:S01]  /*10b0*/  MOV R97, R81 ;  /* 0x0000005100617202 */ /* 0x000fe20000000f00 */
[----:B--2---:R-:W-:Y:S01]  /*10c0*/  @P0 FMUL.FTZ R98, R96, R101 ;  /* 0x0000006560620220 */ /* 0x004fe20000410000 */
[----:B------:R-:W-:Y:S01]  /*10d0*/  MOV R96, R80 ;  /* 0x0000005000607202 */ /* 0x000fe20000000f00 */
[----:B------:R-:W-:Y:S01]  /*10e0*/  @P0 FFMA.FTZ R96, R99, R44, R80 ;  /* 0x0000002c63600223 */ /* 0x000fe20000010050 */
[C---:B------:R-:W-:Y:S01]  /*10f0*/  @P0 SHF.L.U32 R99, R77.reuse, 0x10, RZ ;  /* 0x000000104d630819 */ /* 0x040fe200000006ff */
[----:B------:R-:W-:Y:S01]  /*1100*/  @P0 FFMA.FTZ R97, R98, R45, R81 ;  /* 0x0000002d62610223 */ /* 0x000fe20000010051 */
[----:B------:R-:W-:Y:S01]  /*1110*/  @P0 PRMT R98, R77, 0x7632, R98 ;  /* 0x000076324d620816 */ /* 0x000fe20000000062 */
[----:B------:R-:W1:Y:S02]  /*1120*/  @P0 LDC R103, c[0x0][0x40c] ;  /* 0x00010300ff670b82 */ /* 0x000e640000000800 */
[----:B---3--:R-:W-:Y:S01]  /*1130*/  @P0 FMUL.FTZ R101, R99, R100 ;  /* 0x0000006463650220 */ /* 0x008fe20000410000 */
[----:B------:R-:W-:-:S02]  /*1140*/  @P0 SHF.L.U32 R99, R98, 0x10, RZ ;  /* 0x0000001062630819 */ /* 0x000fc400000006ff */
[----:B------:R-:W-:Y:S01]  /*1150*/  MOV R98, R82 ;  /* 0x0000005200627202 */ /* 0x000fe20000000f00 */
[----:B------:R-:W-:Y:S02]  /*1160*/  @P0 FFMA.FTZ R98, R101, R46, R82 ;  /* 0x0000002e65620223 */ /* 0x000fe40000010052 */
[----:B0-----:R-:W0:Y:S01]  /*1170*/  @P0 LDC R113, c[0x0][0x40c] ;  /* 0x00010300ff710b82 */ /* 0x001e220000000800 */
[----:B----4-:R-:W-:Y:S01]  /*1180*/  @P0 FMUL.FTZ R100, R99, R102 ;  /* 0x0000006663640220 */ /* 0x010fe20000410000 */
[----:B------:R-:W-:-:S03]  /*1190*/  MOV R99, R83 ;  /* 0x0000005300637202 */ /* 0x000fc60000000f00 */
[----:B------:R-:W-:Y:S01]  /*11a0*/  @P0 FFMA.FTZ R99, R100, R47, R83 ;  /* 0x0000002f64630223 */ /* 0x000fe20000010053 */
[----:B------:R-:W-:Y:S02]  /*11b0*/  @P0 SHF.L.U32 R100, R78, 0x10, RZ ;  /* 0x000000104e640819 */ /* 0x000fe400000006ff */
[----:B------:R-:W2:Y:S03]  /*11c0*/  @P0 LDC R102, c[0x0][0x40c] ;  /* 0x00010300ff660b82 */ /* 0x000ea60000000800 */
[----:B-1----:R-:W-:Y:S01]  /*11d0*/  @P0 FMUL.FTZ R103, R100, R103 ;  /* 0x0000006764670220 */ /* 0x002fe20000410000 */
[----:B------:R-:W-:-:S04]  /*11e0*/  @P0 PRMT R100, R78, 0x7632, R100 ;  /* 0x000076324e640816 */ /* 0x000fc80000000064 */
[----:B------:R-:W-:Y:S02]  /*11f0*/  @P0 SHF.L.U32 R101, R100, 0x10, RZ ;  /* 0x0000001064650819 */ /* 0x000fe400000006ff */
[----:B------:R-:W-:Y:S01]  /*1200*/  MOV R100, R84 ;  /* 0x0000005400647202 */ /* 0x000fe20000000f00 */
[----:B------:R-:W-:Y:S01]  /*1210*/  @P0 FFMA.FTZ R100, R103, R48, R84 ;  /* 0x0000003067640223 */ /* 0x000fe20000010054 */
[----:B------:R-:W-:Y:S01]  /*1220*/  MOV R103, R87 ;  /* 0x0000005700677202 */ /* 0x000fe20000000f00 */
[----:B--2---:R-:W-:Y:S01]  /*1230*/  @P0 FMUL.FTZ R102, R101, R102 ;  /* 0x0000006665660220 */ /* 0x004fe20000410000 */
[----:B------:R-:W-:-:S03]  /*1240*/  MOV R101, R85 ;  /* 0x0000005500657202 */ /* 0x000fc60000000f00 */
[----:B------:R-:W-:Y:S01]  /*1250*/  @P0 FFMA.FTZ R101, R102, R49, R85 ;  /* 0x0000003166650223 */ /* 0x000fe20000010055 */
[----:B------:R-:W-:-:S05]  /*1260*/  @P0 SHF.L.U32 R102, R79, 0x10, RZ ;  /* 0x000000104f660819 */ /* 0x000fca00000006ff */
[----:B0-----:R-:W-:Y:S01]  /*1270*/  @P0 FMUL.FTZ R113, R102, R113 ;  /* 0x0000007166710220 */ /* 0x001fe20000410000 */
[----:B------:R-:W-:-:S03]  /*1280*/  MOV R102, R86 ;  /* 0x0000005600667202 */ /* 0x000fc60000000f00 */
[----:B------:R-:W-:Y:S01]  /*1290*/  @P0 FFMA.FTZ R102, R113, R50, R86 ;  /* 0x0000003271660223 */ /* 0x000fe20000010056 */
[----:B------:R-:W-:Y:S06]  /*12a0*/  @!P0 BRA `(.L_x_11563) ;  /* 0x0000000000c08947 */ /* 0x000fec0003800000 */
[----:B------:R-:W-:-:S04]  /*12b0*/  PRMT R103, R79, 0x7632, R103 ;  /* 0x000076324f677816 */ /* 0x000fc80000000067 */
[----:B------:R-:W-:-:S05]  /*12c0*/  SHF.L.U32 R103, R103, 0x10, RZ ;  /* 0x0000001067677819 */ /* 0x000fca00000006ff */
[----:B------:R-:W-:-:S04]  /*12d0*/  FMUL.FTZ R112, R103, UR11 ;  /* 0x0000000b67707c20 */ /* 0x000fc80008410000 */
[----:B------:R-:W-:Y:S01]  /*12e0*/  FFMA.FTZ R103, R112, R51, R87 ;  /* 0x0000003370677223 */ /* 0x000fe20000010057 */
[----:B------:R-:W-:Y:S06]  /*12f0*/  BRA `(.L_x_11563) ;  /* 0x0000000000ac7947 */ /* 0x000fec0003800000 */
.L_x_11562:
        /* <DEDUP_REMOVED lines=8> */
[----:B--2---:R-:W-:Y:S01]  /*1380*/  @P3 FMUL.FTZ R98, R96, R101 ;  /* 0x0000006560623220 */ /* 0x004fe20000410000 */
[----:B------:R-:W-:-:S05]  /*1390*/  CS2R R96, SRZ ;  /* 0x0000000000607805 */ /* 0x000fca000001ff00 */
[----:B------:R-:W1:Y:S01]  /*13a0*/  @P3 LDC R103, c[0x0][0x40c] ;  /* 0x00010300ff673b82 */ /* 0x000e620000000800 */
[----:B------:R-:W-:Y:S01]  /*13b0*/  @P3 FMUL.FTZ R96, R99, R44 ;  /* 0x0000002c63603220 */ /* 0x000fe20000410000 */
[C---:B------:R-:W-:Y:S01]  /*13c0*/  @P3 SHF.L.U32 R99, R77.reuse, 0x10, RZ ;  /* 0x000000104d633819 */ /* 0x040fe200000006ff */
[----:B------:R-:W-:Y:S01]  /*13d0*/  @P3 FMUL.FTZ R97, R98, R45 ;  /* 0x0000002d62613220 */ /* 0x000fe20000410000 */
[----:B------:R-:W-:-:S03]  /*13e0*/  @P3 PRMT R98, R77, 0x7632, R98 ;  /* 0x000076324d623816 */ /* 0x000fc60000000062 */
[----:B---3--:R-:W-:Y:S01]  /*13f0*/  @P3 FMUL.FTZ R101, R99, R100 ;  /* 0x0000006463653220 */ /* 0x008fe20000410000 */
[----:B------:R-:W-:Y:S01]  /*1400*/  @P3 SHF.L.U32 R99, R98, 0x10, RZ ;  /* 0x0000001062633819 */ /* 0x000fe200000006ff */
[----:B0-----:R-:W0:Y:S01]  /*1410*/  @P3 LDC R113, c[0x0][0x40c] ;  /* 0x00010300ff713b82 */ /* 0x001e220000000800 */
[----:B------:R-:W-:Y:S02]  /*1420*/  HFMA2 R98, -RZ, RZ, 0, 0 ;  /* 0x00000000ff627431 */ /* 0x000fe400000001ff */
[----:B------:R-:W-:Y:S01]  /*1430*/  @P3 FMUL.FTZ R98, R101, R46 ;  /* 0x0000002e65623220 */ /* 0x000fe20000410000 */
[----:B----4-:R-:W-:Y:S01]  /*1440*/  @P3 FMUL.FTZ R100, R99, R102 ;  /* 0x0000006663643220 */ /* 0x010fe20000410000 */
[----:B------:R-:W-:-:S03]  /*1450*/  MOV R99, RZ ;  /* 0x000000ff00637202 */ /* 0x000fc60000000f00 */
[----:B------:R-:W2:Y:S01]  /*1460*/  @P3 LDC R102, c[0x0][0x40c] ;  /* 0x00010300ff663b82 */ /* 0x000ea20000000800 */
[----:B------:R-:W-:Y:S01]  /*1470*/  @P3 FMUL.FTZ R99, R100, R47 ;  /* 0x0000002f64633220 */ /* 0x000fe20000410000 */
[----:B------:R-:W-:-:S05]  /*1480*/  @P3 SHF.L.U32 R100, R78, 0x10, RZ ;  /* 0x000000104e643819 */ /* 0x000fca00000006ff */
[----:B-1----:R-:W-:Y:S01]  /*1490*/  @P3 FMUL.FTZ R103, R100, R103 ;  /* 0x0000006764673220 */ /* 0x002fe20000410000 */
[----:B------:R-:W-:Y:S01]  /*14a0*/  @P3 PRMT R100, R78, 0x7632, R100 ;  /* 0x000076324e643816 */ /* 0x000fe20000000064 */
[----:B------:R-:W1:Y:S03]  /*14b0*/  @P3 LDC R112, c[0x0][0x40c] ;  /* 0x00010300ff703b82 */ /* 0x000e660000000800 */
[----:B------:R-:W-:Y:S01]  /*14c0*/  @P3 SHF.L.U32 R101, R100, 0x10, RZ ;  /* 0x0000001064653819 */ /* 0x000fe200000006ff */
[----:B------:R-:W-:Y:S02]  /*14d0*/  HFMA2 R100, -RZ, RZ, 0, 0 ;  /* 0x00000000ff647431 */ /* 0x000fe400000001ff */
[----:B------:R-:W-:Y:S02]  /*14e0*/  @P3 FMUL.FTZ R100, R103, R48 ;  /* 0x0000003067643220 */ /* 0x000fe40000410000 */
[----:B--2---:R-:W-:Y:S01]  /*14f0*/  @P3 FMUL.FTZ R102, R101, R102 ;  /* 0x0000006665663220 */ /* 0x004fe20000410000 */
[----:B------:R-:W-:-:S03]  /*1500*/  MOV R101, RZ ;  /* 0x000000ff00657202 */ /* 0x000fc60000000f00 */
[----:B------:R-:W-:Y:S01]  /*1510*/  @P3 FMUL.FTZ R101, R102, R49 ;  /* 0x0000003166653220 */ /* 0x000fe20000410000 */
[----:B------:R-:W-:-:S05]  /*1520*/  @P3 SHF.L.U32 R102, R79, 0x10, RZ ;  /* 0x000000104f663819 */ /* 0x000fca00000006ff */
[----:B0-----:R-:W-:Y:S01]  /*1530*/  @P3 FMUL.FTZ R113, R102, R113 ;  /* 0x0000007166713220 */ /* 0x001fe20000410000 */
[----:B------:R-:W-:-:S04]  /*1540*/  @P3 PRMT R102, R79, 0x7632, R102 ;  /* 0x000076324f663816 */ /* 0x000fc80000000066 */
[----:B------:R-:W-:Y:S01]  /*1550*/  @P3 SHF.L.U32 R103, R102, 0x10, RZ ;  /* 0x0000001066673819 */ /* 0x000fe200000006ff */
[----:B------:R-:W-:Y:S02]  /*1560*/  HFMA2 R102, -RZ, RZ, 0, 0 ;  /* 0x00000000ff667431 */ /* 0x000fe400000001ff */
[----:B------:R-:W-:Y:S02]  /*1570*/  @P3 FMUL.FTZ R102, R113, R50 ;  /* 0x0000003271663220 */ /* 0x000fe40000410000 */
[----:B-1----:R-:W-:Y:S01]  /*1580*/  @P3 FMUL.FTZ R112, R103, R112 ;  /* 0x0000007067703220 */ /* 0x002fe20000410000 */
[----:B------:R-:W-:-:S03]  /*1590*/  MOV R103, RZ ;  /* 0x000000ff00677202 */ /* 0x000fc60000000f00 */
[----:B------:R-:W-:-:S07]  /*15a0*/  @P3 FMUL.FTZ R103, R112, R51 ;  /* 0x0000003370673220 */ /* 0x000fce0000410000 */
.L_x_11563:
[----:B------:R-:W-:Y:S05]  /*15b0*/  BSYNC.RECONVERGENT B1 ;  /* 0x0000000000017941 */ /* 0x000fea0003800200 */
.L_x_11561:
[----:B------:R-:W0:Y:S01]  /*15c0*/  LDC.64 R112, c[0x0][0x3a8] ;  /* 0x0000ea00ff707b82 */ /* 0x000e220000000a00 */
[----:B------:R-:W-:Y:S01]  /*15d0*/  IADD3 R118, PT, PT, R118, 0x20, RZ ;  /* 0x0000002076767810 */ /* 0x000fe20007ffe0ff */
[C---:B0-----:R-:W-:Y:S01]  /*15e0*/  IMAD.WIDE.U32 R112, R115.reuse, 0x20, R112 ;  /* 0x0000002073707825 */ /* 0x041fe200078e0070 */
[----:B------:R-:W-:-:S04]  /*15f0*/  IADD3 R115, PT, PT, R115, 0x20, RZ ;  /* 0x0000002073737810 */ /* 0x000fc80007ffe0ff */
[----:B------:R1:W-:Y:S04]  /*1600*/  STG.E.128 desc[UR6][R112.64], R96 ;  /* 0x0000006070007986 */ /* 0x0003e8000c101d06 */
[----:B------:R1:W-:Y:S02]  /*1610*/  STG.E.128 desc[UR6][R112.64+0x10], R100 ;  /* 0x0000106470007986 */ /* 0x0003e4000c101d06 */
.L_x_11560:
[----:B------:R-:W-:Y:S05]  /*1620*/  BSYNC.RECONVERGENT B0 ;  /* 0x0000000000007941 */ /* 0x000fea0003800200 */
.L_x_11559:
        /* <DEDUP_REMOVED lines=14> */
[----:B------:R-:W-:-:S13]  /*1710*/  ISETP.GT.AND P0, PT, R117, RZ, PT ;  /* 0x000000ff7500720c */ /* 0x000fda0003f04270 */
[----:B01----:R-:W0:Y:S01]  /*1720*/  @P0 LDC R112, c[0x0][0x40c] ;  /* 0x00010300ff700b82 */ /* 0x003e220000000800 */
[----:B-----5:R-:W-:Y:S02]  /*1730*/  @P0 SHF.L.U32 R111, R77, 0x10, RZ ;  /* 0x000000104d6f0819 */ /* 0x020fe400000006ff */
[C---:B------:R-:W-:Y:S02]  /*1740*/  @P0 SHF.L.U32 R106, R76.reuse, 0x10, RZ ;  /* 0x000000104c6a0819 */ /* 0x040fe400000006ff */
[----:B--2---:R-:W-:-:S03]  /*1750*/  @P0 PRMT R104, R76, 0x7632, R104 ;  /* 0x000076324c680816 */ /* 0x004fc60000000068 */
[----:B------:R-:W1:Y:S01]  /*1760*/  @P0 LDC R109, c[0x0][0x40c] ;  /* 0x00010300ff6d0b82 */ /* 0x000e620000000800 */
[----:B------:R-:W-:Y:S02]  /*1770*/  @P0 SHF.L.U32 R105, R104, 0x10, RZ ;  /* 0x0000001068690819 */ /* 0x000fe400000006ff */
[----:B------:R-:W-:-:S05]  /*1780*/  MOV R104, R80 ;  /* 0x0000005000687202 */ /* 0x000fca0000000f00 */
[----:B------:R-:W2:Y:S08]  /*1790*/  @P0 LDC R110, c[0x0][0x40c] ;  /* 0x00010300ff6e0b82 */ /* 0x000eb00000000800 */
[----:B------:R-:W3:Y:S01]  /*17a0*/  @P0 LDC R108, c[0x0][0x40c] ;  /* 0x00010300ff6c0b82 */ /* 0x000ee20000000800 */
[----:B0-----:R-:W-:Y:S01]  /*17b0*/  @P0 FMUL.FTZ R111, R111, R112 ;  /* 0x000000706f6f0220 */ /* 0x001fe20000410000 */
[----:B------:R-:W-:-:S06]  /*17c0*/  @P0 SHF.L.U32 R112, R78, 0x10, RZ ;  /* 0x000000104e700819 */ /* 0x000fcc00000006ff */
[----:B------:R-:W0:Y:S01]  /*17d0*/  @P0 LDC R107, c[0x0][0x40c] ;  /* 0x00010300ff6b0b82 */ /* 0x000e220000000800 */
[----:B-1----:R-:W-:Y:S01]  /*17e0*/  @P0 FMUL.FTZ R109, R106, R109 ;  /* 0x0000006d6a6d0220 */ /* 0x002fe20000410000 */
[----:B------:R-:W-:Y:S01]  /*17f0*/  MOV R106, R82 ;  /* 0x00000052006a7202 */ /* 0x000fe20000000f00 */
[----:B------:R-:W-:Y:S02]  /*1800*/  @P0 FFMA.FTZ R106, R111, R70, R82 ;  /* 0x000000466f6a0223 */ /* 0x000fe40000010052 */
[----:B------:R-:W-:Y:S01]  /*1810*/  @P0 FFMA.FTZ R104, R109, R68, R80 ;  /* 0x000000446d680223 */ /* 0x000fe20000010050 */
[----:B------:R-:W-:Y:S02]  /*1820*/  @P0 PRMT R109, R77, 0x7632, R109 ;  /* 0x000076324d6d0816 */ /* 0x000fe4000000006d */
[----:B------:R-:W1:Y:S01]  /*1830*/  @P0 LDC R111, c[0x0][0x40c] ;  /* 0x00010300ff6f0b82 */ /* 0x000e620000000800 */
[----:B--2---:R-:W-:Y:S01]  /*1840*/  @P0 FMUL.FTZ R110, R105, R110 ;  /* 0x0000006e696e0220 */ /* 0x004fe20000410000 */
[----:B------:R-:W-:-:S02]  /*1850*/  @P0 SHF.L.U32 R109, R109, 0x10, RZ ;  /* 0x000000106d6d0819 */ /* 0x000fc400000006ff */
[----:B------:R-:W-:Y:S01]  /*1860*/  MOV R105, R81 ;  /* 0x0000005100697202 */ /* 0x000fe20000000f00 */
[----:B------:R-:W-:-:S03]  /*1870*/  @P0 FFMA.FTZ R105, R110, R69, R81 ;  /* 0x000000456e690223 */ /* 0x000fc60000010051 */
[----:B------:R-:W2:Y:S01]  /*1880*/  @P0 LDC R118, c[0x0][0x40c] ;  /* 0x00010300ff760b82 */ /* 0x000ea20000000800 */
[----:B---3--:R-:W-:Y:S01]  /*1890*/  @P0 FMUL.FTZ R110, R109, R108 ;  /* 0x0000006c6d6e0220 */ /* 0x008fe20000410000 */
[----:B------:R-:W-:Y:S01]  /*18a0*/  MOV R108, R84 ;  /* 0x00000054006c7202 */ /* 0x000fe20000000f00 */
[----:B0-----:R-:W-:Y:S01]  /*18b0*/  @P0 FMUL.FTZ R109, R112, R107 ;  /* 0x0000006b706d0220 */ /* 0x001fe20000410000 */
[----:B------:R-:W-:Y:S01]  /*18c0*/  MOV R107, R83 ;  /* 0x00000053006b7202 */ /* 0x000fe20000000f00 */
[----:B------:R-:W-:Y:S01]  /*18d0*/  @P0 FFMA.FTZ R107, R110, R71, R83 ;  /* 0x000000476e6b0223 */ /* 0x000fe20000010053 */
[----:B------:R-:W-:Y:S01]  /*18e0*/  @P0 SHF.L.U32 R110, R79, 0x10, RZ ;  /* 0x000000104f6e0819 */ /* 0x000fe200000006ff */
[----:B------:R-:W-:Y:S01]  /*18f0*/  @P0 FFMA.FTZ R108, R109, R72, R84 ;  /* 0x000000486d6c0223 */ /* 0x000fe20000010054 */
[----:B------:R-:W-:-:S03]  /*1900*/  @P0 PRMT R109, R78, 0x7632, R109 ;  /* 0x000076324e6d0816 */ /* 0x000fc6000000006d */
[----:B-1----:R-:W-:Y:S01]  /*1910*/  @P0 FMUL.FTZ R111, R110, R111 ;  /* 0x0000006f6e6f0220 */ /* 0x002fe20000410000 */
[----:B------:R-:W-:Y:S02]  /*1920*/  @P0 SHF.L.U32 R109, R109, 0x10, RZ ;  /* 0x000000106d6d0819 */ /* 0x000fe400000006ff */
[----:B------:R-:W-:Y:S01]  /*1930*/  MOV R110, R86 ;  /* 0x00000056006e7202 */ /* 0x000fe20000000f00 */
[----:B------:R-:W-:Y:S01]  /*1940*/  @P0 FFMA.FTZ R110, R111, R74, R86 ;  /* 0x0000004a6f6e0223 */ /* 0x000fe20000010056 */
[----:B------:R-:W-:Y:S01]  /*1950*/  MOV R111, R87 ;  /* 0x00000057006f7202 */ /* 0x000fe20000000f00 */
[----:B--2---:R-:W-:Y:S01]  /*1960*/  @P0 FMUL.FTZ R112, R109, R118 ;  /* 0x000000766d700220 */ /* 0x004fe20000410000 */
        /* <DEDUP_REMOVED lines=8> */
.L_x_11567:
[----:B------:R-:W3:Y:S01]  /*19f0*/  @P3 LDC R106, c[0x0][0x40c] ;  /* 0x00010300ff6a3b82 */ /* 0x000ee20000000800 */
[----:B--2--5:R-:W-:Y:S01]  /*1a00*/  @P3 SHF.L.U32 R105, R76, 0x10, RZ ;  /* 0x000000104c693819 */ /* 0x024fe200000006ff */
[----:B------:R-:W-:Y:S01]  /*1a10*/  HFMA2 R104, -RZ, RZ, 0, 0 ;  /* 0x00000000ff687431 */ /* 0x000fe200000001ff */
[----:B------:R-:W-:-:S05]  /*1a20*/  @P3 SHF.L.U32 R109, R77, 0x10, RZ ;  /* 0x000000104d6d3819 */ /* 0x000fca00000006ff */
[----:B------:R-:W2:Y:S08]  /*1a30*/  @P3 LDC R110, c[0x0][0x40c] ;  /* 0x00010300ff6e3b82 */ /* 0x000eb00000000800 */
[----:B------:R-:W4:Y:S08]  /*1a40*/  @P3 LDC R108, c[0x0][0x40c] ;  /* 0x00010300ff6c3b82 */ /* 0x000f300000000800 */
[----:B01----:R-:W0:Y:S01]  /*1a50*/  @P3 LDC R112, c[0x0][0x40c] ;  /* 0x00010300ff703b82 */ /* 0x003e220000000800 */
[----:B---3--:R-:W-:Y:S01]  /*1a60*/  @P3 FMUL.FTZ R107, R105, R106 ;  /* 0x0000006a696b3220 */ /* 0x008fe20000410000 */
[----:B------:R-:W-:-:S03]  /*1a70*/  @P3 PRMT R105, R76, 0x7632, R105 ;  /* 0x000076324c693816 */ /* 0x000fc60000000069 */
[----:B------:R-:W-:Y:S01]  /*1a80*/  @P3 FMUL.FTZ R104, R107, R68 ;  /* 0x000000446b683220 */ /* 0x000fe20000410000 */
[----:B------:R-:W-:Y:S02]  /*1a90*/  @P3 SHF.L.U32 R105, R105, 0x10, RZ ;  /* 0x0000001069693819 */ /* 0x000fe400000006ff */
[----:B------:R-:W1:Y:S01]  /*1aa0*/  @P3 LDC R118, c[0x0][0x40c] ;  /* 0x00010300ff763b82 */ /* 0x000e620000000800 */
[----:B--2---:R-:W-:Y:S01]  /*1ab0*/  @P3 FMUL.FTZ R109, R109, R110 ;  /* 0x0000006e6d6d3220 */ /* 0x004fe20000410000 */
[----:B------:R-:W-:-:S04]  /*1ac0*/  @P3 PRMT R107, R77, 0x7632, R107 ;  /* 0x000076324d6b3816 */ /* 0x000fc8000000006b */
[----:B------:R-:W-:Y:S02]  /*1ad0*/  @P3 SHF.L.U32 R107, R107, 0x10, RZ ;  /* 0x000000106b6b3819 */ /* 0x000fe400000006ff */
[----:B------:R-:W2:Y:S01]  /*1ae0*/  @P3 LDC R110, c[0x0][0x40c] ;  /* 0x00010300ff6e3b82 */ /* 0x000ea20000000800 */
[----:B----4-:R-:W-:Y:S01]  /*1af0*/  @P3 FMUL.FTZ R106, R105, R108 ;  /* 0x0000006c696a3220 */ /* 0x010fe20000410000 */
[----:B------:R-:W-:-:S03]  /*1b00*/  MOV R105, RZ ;  /* 0x000000ff00697202 */ /* 0x000fc60000000f00 */
[----:B------:R-:W-:Y:S01]  /*1b10*/  @P3 FMUL.FTZ R105, R106, R69 ;  /* 0x000000456a693220 */ /* 0x000fe20000410000 */
[----:B0-----:R-:W-:Y:S01]  /*1b20*/  @P3 FMUL.FTZ R108, R107, R112 ;  /* 0x000000706b6c3220 */ /* 0x001fe20000410000 */
[----:B------:R-:W-:Y:S01]  /*1b30*/  CS2R R106, SRZ ;  /* 0x00000000006a7805 */ /* 0x000fe2000001ff00 */
[----:B------:R-:W0:Y:S01]  /*1b40*/  @P3 LDC R113, c[0x0][0x40c] ;  /* 0x00010300ff713b82 */ /* 0x000e220000000800 */
[----:B------:R-:W-:Y:S01]  /*1b50*/  @P3 FMUL.FTZ R106, R109, R70 ;  /* 0x000000466d6a3220 */ /* 0x000fe20000410000 */
[----:B------:R-:W-:Y:S01]  /*1b60*/  @P3 SHF.L.U32 R109, R78, 0x10, RZ ;  /* 0x000000104e6d3819 */ /* 0x000fe200000006ff */
[----:B------:R-:W-:Y:S01]  /*1b70*/  @P3 FMUL.FTZ R107, R108, R71 ;  /* 0x000000476c6b3220 */ /* 0x000fe20000410000 */
[----:B------:R-:W-:-:S03]  /*1b80*/  @P3 PRMT R108, R78, 0x7632, R108 ;  /* 0x000076324e6c3816 */ /* 0x000fc6000000006c */
[----:B-1----:R-:W-:Y:S01]  /*1b90*/  @P3 FMUL.FTZ R111, R109, R118 ;  /* 0x000000766d6f3220 */ /* 0x002fe20000410000 */
[----:B------:R-:W-:Y:S01]  /*1ba0*/  @P3 SHF.L.U32 R109, R108, 0x10, RZ ;  /* 0x000000106c6d3819 */ /* 0x000fe200000006ff */
[----:B------:R-:W1:Y:S01]  /*1bb0*/  @P3 LDC R112, c[0x0][0x40c] ;  /* 0x00010300ff703b82 */ /* 0x000e620000000800 */
[----:B------:R-:W-:Y:S02]  /*1bc0*/  HFMA2 R108, -RZ, RZ, 0, 0 ;  /* 0x00000000ff6c7431 */ /* 0x000fe400000001ff */
[----:B------:R-:W-:Y:S01]  /*1bd0*/  @P3 FMUL.FTZ R108, R111, R72 ;  /* 0x000000486f6c3220 */ /* 0x000fe20000410000 */
        /* <DEDUP_REMOVED lines=12> */
.L_x_11568:
[----:B------:R-:W-:Y:S05]  /*1ca0*/  BSYNC.RECONVERGENT B1 ;  /* 0x0000000000017941 */ /* 0x000fea0003800200 */
.L_x_11566:
[----:B------:R-:W0:Y:S02]  /*1cb0*/  LDC.64 R112, c[0x0][0x3a8] ;  /* 0x0000ea00ff707b82 */ /* 0x000e240000000a00 */
[----:B0-----:R-:W-:-:S05]  /*1cc0*/  IMAD.WIDE.U32 R112, R115, 0x20, R112 ;  /* 0x0000002073707825 */ /* 0x001fca00078e0070 */
[----:B------:R2:W-:Y:S04]  /*1cd0*/  STG.E.128 desc[UR6][R112.64], R104 ;  /* 0x0000006870007986 */ /* 0x0005e8000c101d06 */
[----:B------:R2:W-:Y:S02]  /*1ce0*/  STG.E.128 desc[UR6][R112.64+0x10], R108 ;  /* 0x0000106c70007986 */ /* 0x0005e4000c101d06 */
.L_x_11565:
[----:B------:R-:W-:Y:S05]  /*1cf0*/  BSYNC.RECONVERGENT B0 ;  /* 0x0000000000007941 */ /* 0x000fea0003800200 */
.L_x_11564:
        /* <DEDUP_REMOVED lines=100> */
.L_x_11588:
        /* <DEDUP_REMOVED lines=44> */
[----:B------:R-:W0:Y:S01]  /*2600*/  LDC.64 R118, c[0x0][0x428] ;  /* 0x00010a00ff767b82 */ /* 0x000e220000000a00 */
        /* <DEDUP_REMOVED lines=8> */
[C---:B0-----:R-:W-:Y:S01]  /*2690*/  IMAD.WIDE.U32 R118, R116.reuse, 0x10, R118 ;  /* 0x0000001074767825 */ /* 0x041fe200078e0076 */
[----:B------:R-:W-:-:S04]  /*26a0*/  IADD3 R116, PT, PT, R116, 0x20, RZ ;  /* 0x0000002074747810 */ /* 0x000fc80007ffe0ff */
[----:B------:R0:W-:Y:S03]  /*26b0*/  STG.E.128 desc[UR6][R118.64], R112 ;  /* 0x0000007076007986 */ /* 0x0001e6000c101d06 */
.L_x_11573:
[----:B------:R-:W-:Y:S05]  /*26c0*/  BSYNC.RECONVERGENT B1 ;  /* 0x0000000000017941 */ /* 0x000fea0003800200 */
.L_x_11572:
[----:B------:R-:W-:Y:S04]  /*26d0*/  BSSY.RECONVERGENT B1, `(.L_x_11574) ;  /* 0x0000022000017945 */ /* 0x000fe80003800200 */
[----:B------:R-:W-:Y:S05]  /*26e0*/  @!P1 BRA `(.L_x_11575) ;  /* 0x0000000000809947 */ /* 0x000fea0003800000 */
[--C-:B0-----:R-:W-:Y:S01]  /*26f0*/  FADD.FTZ R112, R96, -R120.reuse ;  /* 0x8000007860707221 */ /* 0x101fe20000010000 */
        /* <DEDUP_REMOVED lines=10> */
[----:B------:R-:W0:Y:S01]  /*27a0*/  LDC.64 R118, c[0x0][0x428] ;  /* 0x00010a00ff767b82 */ /* 0x000e220000000a00 */
[----:B------:R-:W-:Y:S01]  /*27b0*/  FFMA.FTZ R115, R115, R32, R40 ;  /* 0x0000002073737223 */ /* 0x000fe20000010028 */
[----:B------:R-:W-:Y:S01]  /*27c0*/  FFMA.FTZ R122, R122, R33, R41 ;  /* 0x000000217a7a7223 */ /* 0x000fe20000010029 */
[----:B------:R-:W-:Y:S01]  /*27d0*/  F2FP.BF16.F32.PACK_AB R112, R113, R112 ;  /* 0x000000707170723e */ /* 0x000fe200000010ff */
[----:B------:R-:W-:Y:S01]  /*27e0*/  FMUL.FTZ R113, R117, R114 ;  /* 0x0000007275717220 */ /* 0x000fe20000410000 */
[--C-:B------:R-:W-:Y:S01]  /*27f0*/  FADD.FTZ R114, R99, -R120.reuse ;  /* 0x8000007863727221 */ /* 0x100fe20000010000 */
[----:B------:R-:W-:-:S02]  /*2800*/  FADD.FTZ R124, R103, -R120 ;  /* 0x80000078677c7221 */ /* 0x000fc40000010000 */
        /* <DEDUP_REMOVED lines=8> */
[----:B0-----:R-:W-:-:S04]  /*2890*/  IMAD.WIDE.U32 R118, R116, 0x10, R118 ;  /* 0x0000001074767825 */ /* 0x001fc800078e0076 */
[----:B------:R-:W-:Y:S01]  /*28a0*/  FMUL.FTZ R115, R117, R122 ;  /* 0x0000007a75737220 */ /* 0x000fe20000410000 */
[----:B------:R-:W-:-:S03]  /*28b0*/  IADD3 R116, PT, PT, R116, 0x20, RZ ;  /* 0x0000002074747810 */ /* 0x000fc60007ffe0ff */
[----:B------:R-:W-:-:S05]  /*28c0*/  FFMA.FTZ R115, R115, R34, R42 ;  /* 0x0000002273737223 */ /* 0x000fca000001002a */
[----:B------:R-:W-:-:S05]  /*28d0*/  F2FP.BF16.F32.PACK_AB R115, R124, R115 ;  /* 0x000000737c73723e */ /* 0x000fca00000010ff */
[----:B------:R1:W-:Y:S02]  /*28e0*/  STG.E.128 desc[UR6][R118.64], R112 ;  /* 0x0000007076007986 */ /* 0x0003e4000c101d06 */
.L_x_11575:
[----:B------:R-:W-:Y:S05]  /*28f0*/  BSYNC.RECONVERGENT B1 ;  /* 0x0000000000017941 */ /* 0x000fea0003800200 */
.L_x_11574:
[----:B------:R-:W-:Y:S05]  /*2900*/  @!P4 BRA `(.L_x_11571) ;  /* 0x00000000007cc947 */ /* 0x000fea0003800000 */
[--C-:B01----:R-:W-:Y:S01]  /*2910*/  FADD.FTZ R119, R111, -R120.reuse ;  /* 0x800000786f777221 */ /* 0x103fe20000010000 */
[--C-:B------:R-:W-:Y:S01]  /*2920*/  FADD.FTZ R113, R110, -R120.reuse ;  /* 0x800000786e717221 */ /* 0x100fe20000010000 */
[--C-:B------:R-:W-:Y:S01]  /*2930*/  FADD.FTZ R112, R104, -R120.reuse ;  /* 0x8000007868707221 */ /* 0x100fe20000010000 */
[--C-:B------:R-:W-:Y:S01]  /*2940*/  FADD.FTZ R124, R105, -R120.reuse ;  /* 0x80000078697c7221 */ /* 0x100fe20000010000 */
        /* <DEDUP_REMOVED lines=8> */
[----:B------:R-:W0:Y:S01]  /*29d0*/  LDC.64 R118, c[0x0][0x428] ;  /* 0x00010a00ff767b82 */ /* 0x000e220000000a00 */
        /* <DEDUP_REMOVED lines=16> */
[----:B0-----:R-:W-:-:S05]  /*2ae0*/  IMAD.WIDE.U32 R118, R116, 0x10, R118 ;  /* 0x0000001074767825 */ /* 0x001fca00078e0076 */
[----:B------:R2:W-:Y:S02]  /*2af0*/  STG.E.128 desc[UR6][R118.64], R112 ;  /* 0x0000007076007986 */ /* 0x0005e4000c101d06 */
.L_x_11571:
[----:B------:R-:W-:Y:S05]  /*2b00*/  BSYNC.RECONVERGENT B0 ;  /* 0x0000000000007941 */ /* 0x000fea0003800200 */
.L_x_11570:
[----:B012---:R-:W0:Y:S02]  /*2b10*/  LDC.64 R112, c[0x0][0x380] ;  /* 0x0000e000ff707b82 */ /* 0x007e240000000a00 */
[----:B0-----:R-:W-:-:S04]  /*2b20*/  LEA R3, R112, R3, 0x2 ;  /* 0x0000000370037211 */ /* 0x001fc800078e10ff */
[----:B------:R-:W-:-:S13]  /*2b30*/  ISETP.GE.AND P0, PT, R3, R113, PT ;  /* 0x000000710300720c */ /* 0x000fda0003f06270 */
[----:B------:R-:W-:Y:S05]  /*2b40*/  @!P0 BRA `(.L_x_11576) ;  /* 0xffffffd800ec8947 */ /* 0x000fea000383ffff */
[----:B------:R-:W-:Y:S05]  /*2b50*/  EXIT ;  /* 0x000000000000794d */ /* 0x000fea0003800000 */
.L_x_11569:
        /* <DEDUP_REMOVED lines=8> */
.L_x_11578:
[----:B------:R-:W-:Y:S05]  /*2be0*/  BSYNC B0 ;  /* 0x0000000000007941 */ /* 0x000fea0003800000 */
.L_x_11577:
        /* <DEDUP_REMOVED lines=9> */
.L_x_11579:
[----:B------:R-:W-:Y:S02]  /*2c80*/  HFMA2 R120, -RZ, RZ, 0, 2.384185791015625e-07 ;  /* 0x00000004ff787431 */ /* 0x000fe400000001ff */
[----:B------:R-:W-:-:S05]  /*2c90*/  FADD.FTZ R123, R122, R121 ;  /* 0x000000797a7b7221 */ /* 0x000fca0000010000 */
[----:B------:R-:W-:-:S07]  /*2ca0*/  MOV R125, R123 ;  /* 0x0000007b007d7202 */ /* 0x000fce0000000f00 */
[----:B------:R-:W-:Y:S05]  /*2cb0*/  WARPSYNC.COLLECTIVE R118, `(.L_x_11580) ;  /* 0x0000000076087348 */ /* 0x000fea0003c00000 */
[----:B------:R0:W1:Y:S02]  /*2cc0*/  SHFL.BFLY P6, R121, R125, R120, R119 ;  /* 0x0c0000787d797389 */ /* 0x00006400000c0077 */
[----:B01----:R-:W-:Y:S05]  /*2cd0*/  ENDCOLLECTIVE ;  /* 0x000000000000791b */ /* 0x003fea0003800000 */
.L_x_11580:
[----:B------:R-:W-:Y:S02]  /*2ce0*/  HFMA2 R120, -RZ, RZ, 0, 4.76837158203125e-07 ;  /* 0x00000008ff787431 */ /* 0x000fe400000001ff */
[----:B------:R-:W-:-:S05]  /*2cf0*/  FADD.FTZ R124, R123, R121 ;  /* 0x000000797b7c7221 */ /* 0x000fca0000010000 */
[----:B------:R-:W-:-:S07]  /*2d00*/  MOV R125, R124 ;  /* 0x0000007c007d7202 */ /* 0x000fce0000000f00 */
[----:B------:R-:W-:Y:S05]  /*2d10*/  WARPSYNC.COLLECTIVE R118, `(.L_x_11581) ;  /* 0x0000000076087348 */ /* 0x000fea0003c00000 */
[----:B------:R0:W1:Y:S02]  /*2d20*/  SHFL.BFLY P6, R121, R125, R120, R119 ;  /* 0x0c0000787d797389 */ /* 0x00006400000c0077 */
[----:B01----:R-:W-:Y:S05]  /*2d30*/  ENDCOLLECTIVE ;  /* 0x000000000000791b */ /* 0x003fea0003800000 */
.L_x_11581:
[----:B------:R-:W-:Y:S01]  /*2d40*/  MOV R120, 0x10 ;  /* 0x0000001000787802 */ /* 0x000fe20000000f00 */
[----:B------:R-:W-:-:S07]  /*2d50*/  FADD.FTZ R125, R124, R121 ;  /* 0x000000797c7d7221 */ /* 0x000fce0000010000 */
[----:B------:R-:W-:Y:S05]  /*2d60*/  WARPSYNC.COLLECTIVE R118, `(.L_x_11582) ;  /* 0x0000000076087348 */ /* 0x000fea0003c00000 */
[----:B------:R0:W1:Y:S02]  /*2d70*/  SHFL.BFLY P6, R121, R125, R120, R119 ;  /* 0x0c0000787d797389 */ /* 0x00006400000c0077 */
[----:B01----:R-:W-:Y:S05]  /*2d80*/  ENDCOLLECTIVE ;  /* 0x000000000000791b */ /* 0x003fea0003800000 */
.L_x_11582:
        /* <DEDUP_REMOVED lines=57> */
.L_x_11583:
[----:B------:R-:W-:Y:S02]  /*3120*/  HFMA2 R120, -RZ, RZ, 0, 1.1920928955078125e-07 ;  /* 0x00000002ff787431 */ /* 0x000fe400000001ff */
[----:B------:R-:W-:-:S05]  /*3130*/  FADD.FTZ R113, R112, R121 ;  /* 0x0000007970717221 */ /* 0x000fca0000010000 */
[----:B------:R-:W-:-:S07]  /*3140*/  MOV R125, R113 ;  /* 0x00000071007d7202 */ /* 0x000fce0000000f00 */
[----:B------:R-:W-:Y:S05]  /*3150*/  WARPSYNC.COLLECTIVE R118, `(.L_x_11584) ;  /* 0x0000000076087348 */ /* 0x000fea0003c00000 */
[----:B------:R0:W1:Y:S02]  /*3160*/  SHFL.BFLY P6, R121, R125, R120, R119 ;  /* 0x0c0000787d797389 */ /* 0x00006400000c0077 */
[----:B01----:R-:W-:Y:S05]  /*3170*/  ENDCOLLECTIVE ;  /* 0x000000000000791b */ /* 0x003fea0003800000 */
.L_x_11584:
[----:B------:R-:W-:Y:S02]  /*3180*/  HFMA2 R120, -RZ, RZ, 0, 2.384185791015625e-07 ;  /* 0x00000004ff787431 */ /* 0x000fe400000001ff */
[----:B------:R-:W-:-:S05]  /*3190*/  FADD.FTZ R122, R113, R121 ;  /* 0x00000079717a7221 */ /* 0x000fca0000010000 */
[----:B------:R-:W-:-:S07]  /*31a0*/  MOV R125, R122 ;  /* 0x0000007a007d7202 */ /* 0x000fce0000000f00 */
[----:B------:R-:W-:Y:S05]  /*31b0*/  WARPSYNC.COLLECTIVE R118, `(.L_x_11585) ;  /* 0x0000000076087348 */ /* 0x000fea0003c00000 */
[----:B------:R0:W1:Y:S02]  /*31c0*/  SHFL.BFLY P6, R121, R125, R120, R119 ;  /* 0x0c0000787d797389 */ /* 0x00006400000c0077 */
[----:B01----:R-:W-:Y:S05]  /*31d0*/  ENDCOLLECTIVE ;  /* 0x000000000000791b */ /* 0x003fea0003800000 */
.L_x_11585:
[----:B------:R-:W-:Y:S02]  /*31e0*/  HFMA2 R120, -RZ, RZ, 0, 4.76837158203125e-07 ;  /* 0x00000008ff787431 */ /* 0x000fe400000001ff */
[----:B------:R-:W-:-:S05]  /*31f0*/  FADD.FTZ R123, R122, R121 ;  /* 0x000000797a7b7221 */ /* 0x000fca0000010000 */
[----:B------:R-:W-:-:S07]  /*3200*/  MOV R125, R123 ;  /* 0x0000007b007d7202 */ /* 0x000fce0000000f00 */
[----:B------:R-:W-:Y:S05]  /*3210*/  WARPSYNC.COLLECTIVE R118, `(.L_x_11586) ;  /* 0x0000000076087348 */ /* 0x000fea0003c00000 */
[----:B------:R0:W1:Y:S02]  /*3220*/  SHFL.BFLY P6, R121, R125, R120, R119 ;  /* 0x0c0000787d797389 */ /* 0x00006400000c0077 */
[----:B01----:R-:W-:Y:S05]  /*3230*/  ENDCOLLECTIVE ;  /* 0x000000000000791b */ /* 0x003fea0003800000 */
.L_x_11586:
[----:B------:R-:W-:Y:S02]  /*3240*/  HFMA2 R120, -RZ, RZ, 0, 9.5367431640625e-07 ;  /* 0x00000010ff787431 */ /* 0x000fe400000001ff */
[----:B------:R-:W-:-:S05]  /*3250*/  FADD.FTZ R124, R123, R121 ;  /* 0x000000797b7c7221 */ /* 0x000fca0000010000 */
[----:B------:R-:W-:-:S07]  /*3260*/  MOV R125, R124 ;  /* 0x0000007c007d7202 */ /* 0x000fce0000000f00 */
[----:B------:R-:W-:Y:S05]  /*3270*/  WARPSYNC.COLLECTIVE R118, `(.L_x_11587) ;  /* 0x0000000076087348 */ /* 0x000fea0003c00000 */
[----:B------:R0:W1:Y:S02]  /*3280*/  SHFL.BFLY P6, R121, R125, R120, R119 ;  /* 0x0c0000787d797389 */ /* 0x00006400000c0077 */
[----:B01----:R-:W-:Y:S05]  /*3290*/  ENDCOLLECTIVE ;  /* 0x000000000000791b */ /* 0x003fea0003800000 */
.L_x_11587:
[----:B------:R-:W-:Y:S05]  /*32a0*/  BRA `(.L_x_11588) ;  /* 0xfffffff000247947 */ /* 0x000fea000383ffff */
.L_x_11589:
        /* <DEDUP_REMOVED lines=13> */
.L_x_28772:


//--------------------- .text._ZN10layer_norm13ln_fwd_kernelINS_13Kernel_traitsIf13__nv_bfloat16fS2_fjLj768ELj1ELj4ELj1ELj16ENS_18Kernel_traits_baseILj768EfS2_fS2_fjLj128EEEEELb0ELb1ELb1ELb1EEEvNS_9FwdParamsE --------------------------
	.section	.text._ZN10layer_norm13ln_fwd_kernelINS_13Kernel_traitsIf13__nv_bfloat16fS2_fjLj768ELj1ELj4ELj1ELj16ENS_18Kernel_traits_baseILj768EfS2_fS2_fjLj128EEEEELb0ELb1ELb1ELb1EEEvNS_9FwdParamsE,"ax",@progbits
	.align	128
        .global         _ZN10layer_norm13ln_fwd_kernelINS_13Kernel_traitsIf13__nv_bfloat16fS2_fjLj768ELj1ELj4ELj1ELj16ENS_18Kernel_traits_baseILj768EfS2_fS2_fjLj128EEEEELb0ELb1ELb1ELb1EEEvNS_9FwdParamsE
        .type           _ZN10layer_norm13ln_fwd_kernelINS_13Kernel_traitsIf13__nv_bfloat16fS2_fjLj768ELj1ELj4ELj1ELj16ENS_18Kernel_traits_baseILj768EfS2_fS2_fjLj128EEEEELb0ELb1ELb1ELb1EEEvNS_9FwdParamsE,@function
        .size           _ZN10layer_norm13ln_fwd_kernelINS_13Kernel_traitsIf13__nv_bfloat16fS2_fjLj768ELj1ELj4ELj1ELj16ENS_18Kernel_traits_baseILj768EfS2_fS2_fjLj128EEEEELb0ELb1ELb1ELb1EEEvNS_9FwdParamsE,(.L_x_28773 - _ZN10layer_norm13ln_fwd_kernelINS_13Kernel_traitsIf13__nv_bfloat16fS2_fjLj768ELj1ELj4ELj1ELj16ENS_18Kernel_traits_baseILj768EfS2_fS2_fjLj128EEEEELb0ELb1ELb1ELb1EEEvNS_9FwdParamsE)
        .other          _ZN10layer_norm13ln_fwd_kernelINS_13Kernel_traitsIf13__nv_bfloat16fS2_fjLj768ELj1ELj4ELj1ELj16ENS_18Kernel_traits_baseILj768EfS2_fS2_fjLj128EEEEELb0ELb1ELb1ELb1EEEvNS_9FwdParamsE,@"STO_CUDA_ENTRY STV_DEFAULT"
_ZN10layer_norm13ln_fwd_kernelINS_13Kernel_traitsIf13__nv_bfloat16fS2_fjLj768ELj1ELj4ELj1ELj16ENS_18Kernel_traits_baseILj768EfS2_fS2_fjLj128EEEEELb0ELb1ELb1ELb1EEEvNS_9FwdParamsE:
.text._ZN10layer_norm13ln_fwd_kernelINS_13Kernel_traitsIf13__nv_bfloat16fS2_fjLj768ELj1ELj4ELj1ELj16ENS_18Kernel_traits_baseILj768EfS2_fS2_fjLj128EEEEELb0ELb1ELb1ELb1EEEvNS_9FwdParamsE:
        /* <DEDUP_REMOVED lines=37> */
.L_x_11590:
[----:B------:R-:W0:Y:S08]  /*0250*/  LDC.64 R4, c[0x0][0x3d0] ;  /* 0x0000f400ff047b82 */ /* 0x000e300000000a00 */
[----:B------:R-:W1:Y:S01]  /*0260*/  LDC.64 R6, c[0x0][0x3e8] ;  /* 0x0000fa00ff067b82 */ /* 0x000e620000000a00 */
        /* <DEDUP_REMOVED lines=9> */
[----:B------:R-:W-:Y:S01]  /*0300*/  CS2R R32, SRZ ;  /* 0x0000000000207805 */ /* 0x000fe2000001ff00 */
[----:B0-----:R-:W-:-:S05]  /*0310*/  IMAD.WIDE.U32 R28, R0, 0x20, R4 ;  /* 0x00000020001c7825 */ /* 0x001fca00078e0004 */
[----:B------:R-:W5:Y:S01]  /*0320*/  LDG.E.128 R8, desc[UR6][R28.64+0x10] ;  /* 0x000010061c087981 */ /* 0x000f62000c1e1d00 */
[----:B-1----:R-:W-:-:S03]  /*0330*/  IMAD.WIDE.U32 R30, R0, 0x20, R6 ;  /* 0x00000020001e7825 */ /* 0x002fc600078e0006 */
[----:B------:R-:W5:Y:S04]  /*0340*/  LDG.E.128 R12, desc[UR6][R28.64+0x400] ;  /* 0x000400061c0c7981 */ /* 0x000f68000c1e1d00 */
[----:B------:R-:W5:Y:S04]  /*0350*/  LDG.E.128 R4, desc[UR6][R28.64] ;  /* 0x000000061c047981 */ /* 0x000f68000c1e1d00 */
[----:B------:R-:W5:Y:S04]  /*0360*/  LDG.E.128 R16, desc[UR6][R28.64+0x410] ;  /* 0x000410061c107981 */ /* 0x000f68000c1e1d00 */
[----:B------:R-:W5:Y:S04]  /*0370*/  LDG.E.128 R20, desc[UR6][R28.64+0x800] ;  /* 0x000800061c147981 */ /* 0x000f68000c1e1d00 */
[----:B------:R0:W5:Y:S04]  /*0380*/  LDG.E.128 R24, desc[UR6][R28.64+0x810] ;  /* 0x000810061c187981 */ /* 0x000168000c1e1d00 */
[----:B------:R-:W5:Y:S04]  /*0390*/  LDG.E.128 R52, desc[UR6][R30.64] ;  /* 0x000000061e347981 */ /* 0x000f68000c1e1d00 */
[----:B------:R-:W5:Y:S01]  /*03a0*/  LDG.E.128 R56, desc[UR6][R30.64+0x10] ;  /* 0x000010061e387981 */ /* 0x000f62000c1e1d00 */
[----:B0-----:R-:W-:-:S03]  /*03b0*/  CS2R R28, SRZ ;  /* 0x00000000001c7805 */ /* 0x001fc6000001ff00 */
[----:B------:R-:W5:Y:S04]  /*03c0*/  LDG.E.128 R60, desc[UR6][R30.64+0x400] ;  /* 0x000400061e3c7981 */ /* 0x000f68000c1e1d00 */
[----:B------:R-:W5:Y:S04]  /*03d0*/  LDG.E.128 R64, desc[UR6][R30.64+0x410] ;  /* 0x000410061e407981 */ /* 0x000f68000c1e1d00 */
[----:B------:R-:W5:Y:S04]  /*03e0*/  LDG.E.128 R68, desc[UR6][R30.64+0x800] ;  /* 0x000800061e447981 */ /* 0x000f68000c1e1d00 */
[----:B------:R0:W5:Y:S02]  /*03f0*/  LDG.E.128 R72, desc[UR6][R30.64+0x810] ;  /* 0x000810061e487981 */ /* 0x000164000c1e1d00 */
[----:B0-----:R-:W-:-:S07]  /*0400*/  CS2R R30, SRZ ;  /* 0x00000000001e7805 */ /* 0x001fce000001ff00 */
.L_x_11591:
[----:B------:R-:W1:Y:S01]  /*0410*/  LDCU UR4, c[0x0][0x384] ;  /* 0x00007080ff0477ac */ /* 0x000e620008000800 */
[----:B------:R-:W2:Y:S01]  /*0420*/  LDCU UR11, c[0x0][0x40c] ;  /* 0x00008180ff0b77ac */ /* 0x000ea20008000800 */
[----:B------:R-:W3:Y:S01]  /*0430*/  LDCU.U8 UR5, c[0x0][0x410] ;  /* 0x00008200ff0577ac */ /* 0x000ee20008000000 */
[----:B------:R-:W4:Y:S01]  /*0440*/  LDCU UR10, c[0x0][0x448] ;  /* 0x00008900ff0a77ac */ /* 0x000f220008000800 */
[----:B------:R-:W0:Y:S01]  /*0450*/  LDCU.64 UR8, c[0x0][0x3a0] ;  /* 0x00007400ff0877ac */ /* 0x000e220008000a00 */
[----:B-1----:R-:W-:-:S13]  /*0460*/  ISETP.GE.AND P0, PT, R2, UR4, PT ;  /* 0x0000000402007c0c */ /* 0x002fda000bf06270 */
[----:B0-234-:R-:W-:Y:S05]  /*0470*/  @P0 EXIT ;  /* 0x000000000000094d */ /* 0x01dfea0003800000 */
.L_x_11604:
[----:B0-----:R-:W0:Y:S08]  /*0480*/  LDC.64 R88, c[0x0][0x3f0] ;  /* 0x0000fc00ff587b82 */ /* 0x001e300000000a00 */
[----:B------:R-:W1:Y:S01]  /*0490*/  LDC R115, c[0x0][0x388] ;  /* 0x0000e200ff737b82 */ /* 0x000e620000000800 */
[----:B0-----:R-:W-:-:S05]  /*04a0*/  IMAD.WIDE R88, R2, 0x4, R88 ;  /* 0x0000000402587825 */ /* 0x001fca00078e0258 */
        /* <DEDUP_REMOVED lines=13> */
[----:B-----5:R0:W5:Y:S01]  /*0580*/  LDG.E R114, desc[UR6][R90.64] ;  /* 0x000000065a727981 */ /* 0x020162000c1e1900 */
        /* <DEDUP_REMOVED lines=17> */
[----:B------:R-:W0:Y:S08]  /*06a0*/  @P2 LDC R98, c[0x0][0x40c] ;  /* 0x00010300ff622b82 */ /* 0x000e300000000800 */
[----:B------:R-:W1:Y:S08]  /*06b0*/  @P2 LDC R100, c[0x0][0x40c] ;  /* 0x00010300ff642b82 */ /* 0x000e700000000800 */
[----:B------:R-:W4:Y:S08]  /*06c0*/  @P2 LDC R99, c[0x0][0x40c] ;  /* 0x00010300ff632b82 */ /* 0x000f300000000800 */
[----:B------:R-:W4:Y:S08]  /*06d0*/  @P2 LDC R103, c[0x0][0x40c] ;  /* 0x00010300ff672b82 */ /* 0x000f300000000800 */
[----:B------:R-:W4:Y:S08]  /*06e0*/  @P2 LDC R105, c[0x0][0x40c] ;  /* 0x00010300ff692b82 */ /* 0x000f300000000800 */
[----:B------:R-:W4:Y:S08]  /*06f0*/  @P2 LDC R101, c[0x0][0x40c] ;  /* 0x00010300ff652b82 */ /* 0x000f300000000800 */
[----:B------:R-:W4:Y:S01]  /*0700*/  @P2 LDC R104, c[0x0][0x40c] ;  /* 0x00010300ff682b82 */ /* 0x000f220000000800 */
[----:B------:R-:W-:-:S02]  /*0710*/  @P2 SHF.L.U32 R95, R95, 0x10, RZ ;  /* 0x000000105f5f2819 */ /* 0x000fc400000006ff */
[----:B------:R-:W-:Y:S02]  /*0720*/  @P2 SHF.L.U32 R97, R77, 0x10, RZ ;  /* 0x000000104d612819 */ /* 0x000fe400000006ff */
[----:B------:R-:W-:Y:S01]  /*0730*/  @P2 SHF.L.U32 R96, R76, 0x10, RZ ;  /* 0x000000104c602819 */ /* 0x000fe200000006ff */
[----:B0-----:R-:W-:Y:S01]  /*0740*/  @P2 FMUL.FTZ R90, R95, R98 ;  /* 0x000000625f5a2220 */ /* 0x001fe20000410000 */
[----:B------:R-:W-:Y:S01]  /*0750*/  @P2 SHF.L.U32 R98, R78, 0x10, RZ ;  /* 0x000000104e622819 */ /* 0x000fe200000006ff */
[----:B-1----:R-:W-:Y:S01]  /*0760*/  @P2 FMUL.FTZ R95, R97, R100 ;  /* 0x00000064615f2220 */ /* 0x002fe20000410000 */
[----:B------:R-:W-:Y:S01]  /*0770*/  @P2 SHF.L.U32 R100, R79, 0x10, RZ ;  /* 0x000000104f642819 */ /* 0x000fe200000006ff */
[----:B----4-:R-:W-:Y:S01]  /*0780*/  @P2 FMUL.FTZ R91, R96, R99 ;  /* 0x00000063605b2220 */ /* 0x010fe20000410000 */
[----:B------:R-:W-:Y:S02]  /*0790*/  @P2 SHF.L.U32 R94, R94, 0x10, RZ ;  /* 0x000000105e5e2819 */ /* 0x000fe400000006ff */
[----:B------:R-:W-:Y:S01]  /*07a0*/  @P2 SHF.L.U32 R99, R89, 0x10, RZ ;  /* 0x0000001059632819 */ /* 0x000fe200000006ff */
[----:B------:R-:W-:Y:S01]  /*07b0*/  @P2 FMUL.FTZ R89, R98, R103 ;  /* 0x0000006762592220 */ /* 0x000fe20000410000 */
[----:B------:R-:W-:Y:S01]  /*07c0*/  @P2 FMUL.FTZ R103, R100, R105 ;  /* 0x0000006964672220 */ /* 0x000fe20000410000 */
[----:B------:R-:W-:-:S02]  /*07d0*/  @P2 FMUL.FTZ R94, R94, R101 ;  /* 0x000000655e5e2220 */ /* 0x000fc40000410000 */
[----:B------:R-:W-:Y:S01]  /*07e0*/  @P2 FMUL.FTZ R104, R99, R104 ;  /* 0x0000006863682220 */ /* 0x000fe20000410000 */
[----:B--2---:R-:W-:Y:S01]  /*07f0*/  MOV R102, R86 ;  /* 0x0000005600667202 */ /* 0x004fe20000000f00 */
[----:B------:R-:W-:Y:S01]  /*0800*/  @P2 FFMA.FTZ R102, R103, R58, R86 ;  /* 0x0000003a67662223 */ /* 0x000fe20000010056 */
[----:B------:R-:W-:Y:S01]  /*0810*/  MOV R100, R84 ;  /* 0x0000005400647202 */ /* 0x000fe20000000f00 */
[----:B------:R-:W-:Y:S01]  /*0820*/  @P2 FFMA.FTZ R100, R89, R56, R84 ;  /* 0x0000003859642223 */ /* 0x000fe20000010054 */
[----:B---3--:R-:W-:Y:S01]  /*0830*/  @!P2 MOV R96, R80 ;  /* 0x000000500060a202 */ /* 0x008fe20000000f00 */
[----:B------:R-:W-:Y:S01]  /*0840*/  @P2 FFMA.FTZ R96, R91, R52, R80 ;  /* 0x000000345b602223 */ /* 0x000fe20000010050 */
[----:B------:R-:W-:Y:S01]  /*0850*/  MOV R97, R81 ;  /* 0x0000005100617202 */ /* 0x000fe20000000f00 */
        /* <DEDUP_REMOVED lines=8> */
[----:B------:R-:W-:Y:S06]  /*08e0*/  @!P2 BRA `(.L_x_11594) ;  /* 0x0000000000a4a947 */ /* 0x000fec0003800000 */
[----:B------:R-:W-:-:S05]  /*08f0*/  SHF.L.U32 R88, R88, 0x10, RZ ;  /* 0x0000001058587819 */ /* 0x000fca00000006ff */
[----:B------:R-:W-:-:S04]  /*0900*/  FMUL.FTZ R88, R88, UR11 ;  /* 0x0000000b58587c20 */ /* 0x000fc80008410000 */
[----:B------:R-:W-:Y:S01]  /*0910*/  FFMA.FTZ R103, R88, R59, R87 ;  /* 0x0000003b58677223 */ /* 0x000fe20000010057 */
[----:B------:R-:W-:Y:S06]  /*0920*/  BRA `(.L_x_11594) ;  /* 0x0000000000947947 */ /* 0x000fec0003800000 */
.L_x_11593:
[----:B------:R-:W0:Y:S01]  /*0930*/  @P1 LDC R99, c[0x0][0x40c] ;  /* 0x00010300ff631b82 */ /* 0x000e220000000800 */
[----:B------:R-:W-:Y:S02]  /*0940*/  @P1 SHF.L.U32 R94, R94, 0x10, RZ ;  /* 0x000000105e5e1819 */ /* 0x000fe400000006ff */
[----:B------:R-:W-:Y:S02]  /*0950*/  @P1 SHF.L.U32 R90, R76, 0x10, RZ ;  /* 0x000000104c5a1819 */ /* 0x000fe400000006ff */
[----:B------:R-:W-:Y:S02]  /*0960*/  @P1 SHF.L.U32 R95, R95, 0x10, RZ ;  /* 0x000000105f5f1819 */ /* 0x000fe400000006ff */
[----:B------:R-:W-:Y:S01]  /*0970*/  @P1 SHF.L.U32 R97, R77, 0x10, RZ ;  /* 0x000000104d611819 */ /* 0x000fe200000006ff */
[----:B------:R-:W1:Y:S01]  /*0980*/  @P1 LDC R91, c[0x0][0x40c] ;  /* 0x00010300ff5b1b82 */ /* 0x000e620000000800 */
[----:B------:R-:W-:Y:S02]  /*0990*/  @P1 SHF.L.U32 R100, R78, 0x10, RZ ;  /* 0x000000104e641819 */ /* 0x000fe400000006ff */
[----:B------:R-:W-:-:S02]  /*09a0*/  @P1 SHF.L.U32 R102, R89, 0x10, RZ ;  /* 0x0000001059661819 */ /* 0x000fc400000006ff */
[----:B------:R-:W-:-:S03]  /*09b0*/  @P1 SHF.L.U32 R88, R88, 0x10, RZ ;  /* 0x0000001058581819 */ /* 0x000fc600000006ff */
[----:B------:R-:W2:Y:S08]  /*09c0*/  @P1 LDC R96, c[0x0][0x40c] ;  /* 0x00010300ff601b82 */ /* 0x000eb00000000800 */
[----:B------:R-:W3:Y:S01]  /*09d0*/  @P1 LDC R98, c[0x0][0x40c] ;  /* 0x00010300ff621b82 */ /* 0x000ee20000000800 */
[----:B0-----:R-:W-:Y:S01]  /*09e0*/  @P1 FMUL.FTZ R94, R94, R99 ;  /* 0x000000635e5e1220 */ /* 0x001fe20000410000 */
[----:B------:R-:W-:-:S06]  /*09f0*/  @P1 SHF.L.U32 R99, R79, 0x10, RZ ;  /* 0x000000104f631819 */ /* 0x000fcc00000006ff */
[----:B------:R-:W0:Y:S01]  /*0a00*/  @P1 LDC R101, c[0x0][0x40c] ;  /* 0x00010300ff651b82 */ /* 0x000e220000000800 */
[----:B-1----:R-:W-:-:S07]  /*0a10*/  @P1 FMUL.FTZ R91, R90, R91 ;  /* 0x0000005b5a5b1220 */ /* 0x002fce0000410000 */
[----:B------:R-:W1:Y:S01]  /*0a20*/  @P1 LDC R103, c[0x0][0x40c] ;  /* 0x00010300ff671b82 */ /* 0x000e620000000800 */
[----:B--2---:R-:W-:-:S07]  /*0a30*/  @P1 FMUL.FTZ R90, R95, R96 ;  /* 0x000000605f5a1220 */ /* 0x004fce0000410000 */
[----:B------:R-:W2:Y:S01]  /*0a40*/  @P1 LDC R106, c[0x0][0x40c] ;  /* 0x00010300ff6a1b82 */ /* 0x000ea20000000800 */
[----:B---3--:R-:W-:Y:S01]  /*0a50*/  @P1 FMUL.FTZ R89, R97, R98 ;  /* 0x0000006261591220 */ /* 0x008fe20000410000 */
[----:B------:R-:W-:Y:S02]  /*0a60*/  CS2R R96, SRZ ;  /* 0x0000000000607805 */ /* 0x000fe4000001ff00 */
[----:B------:R-:W-:Y:S01]  /*0a70*/  MOV R98, RZ ;  /* 0x000000ff00627202 */ /* 0x000fe20000000f00 */
[----:B------:R-:W-:Y:S01]  /*0a80*/  @P1 FMUL.FTZ R96, R91, R52 ;  /* 0x000000345b601220 */ /* 0x000fe20000410000 */
[----:B------:R-:W-:Y:S01]  /*0a90*/  @P1 FMUL.FTZ R97, R90, R53 ;  /* 0x000000355a611220 */ /* 0x000fe20000410000 */
[----:B------:R-:W-:Y:S01]  /*0aa0*/  @P1 FMUL.FTZ R98, R89, R54 ;  /* 0x0000003659621220 */ /* 0x000fe20000410000 */
[----:B------:R-:W3:Y:S01]  /*0ab0*/  @P1 LDC R107, c[0x0][0x40c] ;  /* 0x00010300ff6b1b82 */ /* 0x000ee20000000800 */
[----:B0-----:R-:W-:Y:S01]  /*0ac0*/  @P1 FMUL.FTZ R95, R100, R101 ;  /* 0x00000065645f1220 */ /* 0x001fe20000410000 */
[----:B------:R-:W-:-:S03]  /*0ad0*/  CS2R R100, SRZ ;  /* 0x0000000000647805 */ /* 0x000fc6000001ff00 */
[----:B------:R-:W-:Y:S01]  /*0ae0*/  @P1 FMUL.FTZ R100, R95, R56 ;  /* 0x000000385f641220 */ /* 0x000fe20000410000 */
[----:B-1----:R-:W-:Y:S01]  /*0af0*/  @P1 FMUL.FTZ R104, R102, R103 ;  /* 0x0000006766681220 */ /* 0x002fe20000410000 */
[----:B------:R-:W-:-:S03]  /*0b00*/  CS2R R102, SRZ ;  /* 0x0000000000667805 */ /* 0x000fc6000001ff00 */
[----:B------:R-:W-:Y:S01]  /*0b10*/  @P1 FMUL.FTZ R101, R104, R57 ;  /* 0x0000003968651220 */ /* 0x000fe20000410000 */
[----:B--2---:R-:W-:Y:S01]  /*0b20*/  @P1 FMUL.FTZ R105, R99, R106 ;  /* 0x0000006a63691220 */ /* 0x004fe20000410000 */
[----:B------:R-:W-:Y:S01]  /*0b30*/  MOV R99, RZ ;  /* 0x000000ff00637202 */ /* 0x000fe20000000f00 */
[----:B------:R-:W-:Y:S02]  /*0b40*/  @P1 FMUL.FTZ R99, R94, R55 ;  /* 0x000000375e631220 */ /* 0x000fe40000410000 */
[----:B------:R-:W-:Y:S01]  /*0b50*/  @P1 FMUL.FTZ R102, R105, R58 ;  /* 0x0000003a69661220 */ /* 0x000fe20000410000 */
[----:B---3--:R-:W-:-:S04]  /*0b60*/  @P1 FMUL.FTZ R88, R88, R107 ;  /* 0x0000006b58581220 */ /* 0x008fc80000410000 */
[----:B------:R-:W-:-:S07]  /*0b70*/  @P1 FMUL.FTZ R103, R88, R59 ;  /* 0x0000003b58671220 */ /* 0x000fce0000410000 */
.L_x_11594:
[----:B------:R-:W-:Y:S05]  /*0b80*/  BSYNC.RECONVERGENT B0 ;  /* 0x0000000000007941 */ /* 0x000fea0003800200 */
.L_x_11592:
        /* <DEDUP_REMOVED lines=16> */
[----:B------:R-:W1:Y:S01]  /*0c90*/  @P2 LDC R104, c[0x0][0x40c] ;  /* 0x00010300ff682b82 */ /* 0x000e620000000800 */
[C---:B0----5:R-:W-:Y:S02]  /*0ca0*/  @P2 PRMT R89, R76.reuse, 0x7632, R89 ;  /* 0x000076324c592816 */ /* 0x061fe40000000059 */
[----:B------:R-:W-:Y:S02]  /*0cb0*/  @P2 PRMT R90, R77, 0x7632, R90 ;  /* 0x000076324d5a2816 */ /* 0x000fe4000000005a */
[----:B------:R-:W-:Y:S02]  /*0cc0*/  @P2 SHF.L.U32 R89, R89, 0x10, RZ ;  /* 0x0000001059592819 */ /* 0x000fe400000006ff */
[----:B------:R-:W-:Y:S01]  /*0cd0*/  @P2 SHF.L.U32 R94, R76, 0x10, RZ ;  /* 0x000000104c5e2819 */ /* 0x000fe200000006ff */
[----:B------:R-:W0:Y:S01]  /*0ce0*/  @P2 LDC R95, c[0x0][0x40c] ;  /* 0x00010300ff5f2b82 */ /* 0x000e220000000800 */
[----:B------:R-:W-:Y:S02]  /*0cf0*/  @P2 SHF.L.U32 R91, R90, 0x10, RZ ;  /* 0x000000105a5b2819 */ /* 0x000fe400000006ff */
[----:B------:R-:W-:-:S02]  /*0d00*/  @P2 SHF.L.U32 R105, R77, 0x10, RZ ;  /* 0x000000104d692819 */ /* 0x000fc400000006ff */
[----:B------:R-:W-:-:S03]  /*0d10*/  @P2 SHF.L.U32 R107, R79, 0x10, RZ ;  /* 0x000000104f6b2819 */ /* 0x000fc600000006ff */
[----:B------:R-:W2:Y:S08]  /*0d20*/  @P2 LDC R108, c[0x0][0x40c] ;  /* 0x00010300ff6c2b82 */ /* 0x000eb00000000800 */
[----:B------:R-:W3:Y:S01]  /*0d30*/  @P2 LDC R110, c[0x0][0x40c] ;  /* 0x00010300ff6e2b82 */ /* 0x000ee20000000800 */
[----:B-1----:R-:W-:Y:S01]  /*0d40*/  @P2 FMUL.FTZ R90, R89, R104 ;  /* 0x00000068595a2220 */ /* 0x002fe20000410000 */
[----:B------:R-:W-:-:S02]  /*0d50*/  @P2 PRMT R89, R78, 0x7632, R89 ;  /* 0x000076324e592816 */ /* 0x000fc40000000059 */
[----:B------:R-:W-:Y:S02]  /*0d60*/  MOV R104, R80 ;  /* 0x0000005000687202 */ /* 0x000fe40000000f00 */
[----:B------:R-:W-:Y:S02]  /*0d70*/  @P2 SHF.L.U32 R89, R89, 0x10, RZ ;  /* 0x0000001059592819 */ /* 0x000fe400000006ff */
[----:B------:R-:W1:Y:S01]  /*0d80*/  @P2 LDC R106, c[0x0][0x40c] ;  /* 0x00010300ff6a2b82 */ /* 0x000e620000000800 */
[----:B0-----:R-:W-:-:S04]  /*0d90*/  @P2 FMUL.FTZ R95, R94, R95 ;  /* 0x0000005f5e5f2220 */ /* 0x001fc80000410000 */
[----:B------:R-:W-:-:S03]  /*0da0*/  @P2 FFMA.FTZ R104, R95, R60, R80 ;  /* 0x0000003c5f682223 */ /* 0x000fc60000010050 */
[----:B------:R-:W0:Y:S01]  /*0db0*/  @P2 LDC R116, c[0x0][0x40c] ;  /* 0x00010300ff742b82 */ /* 0x000e220000000800 */
[----:B--2---:R-:W-:Y:S01]  /*0dc0*/  @P2 FMUL.FTZ R94, R91, R108 ;  /* 0x0000006c5b5e2220 */ /* 0x004fe20000410000 */
[----:B------:R-:W-:-:S06]  /*0dd0*/  @P2 SHF.L.U32 R91, R78, 0x10, RZ ;  /* 0x000000104e5b2819 */ /* 0x000fcc00000006ff */
[----:B------:R-:W2:Y:S01]  /*0de0*/  @P2 LDC R88, c[0x0][0x40c] ;  /* 0x00010300ff582b82 */ /* 0x000ea20000000800 */
[----:B---3--:R-:W-:Y:S01]  /*0df0*/  @P2 FMUL.FTZ R91, R91, R110 ;  /* 0x0000006e5b5b2220 */ /* 0x008fe20000410000 */
[----:B-1----:R-:W-:Y:S01]  /*0e00*/  @P2 FMUL.FTZ R109, R105, R106 ;  /* 0x0000006a696d2220 */ /* 0x002fe20000410000 */
[----:B------:R-:W-:Y:S01]  /*0e10*/  MOV R105, R81 ;  /* 0x0000005100697202 */ /* 0x000fe20000000f00 */
[----:B------:R-:W-:Y:S01]  /*0e20*/  @P2 FFMA.FTZ R105, R90, R61, R81 ;  /* 0x0000003d5a692223 */ /* 0x000fe20000010051 */
[----:B------:R-:W-:Y:S01]  /*0e30*/  MOV R106, R82 ;  /* 0x00000052006a7202 */ /* 0x000fe20000000f00 */
[----:B------:R-:W-:Y:S01]  /*0e40*/  @P2 FFMA.FTZ R106, R109, R62, R82 ;  /* 0x0000003e6d6a2223 */ /* 0x000fe20000010052 */
[----:B------:R-:W-:Y:S01]  /*0e50*/  MOV R90, R86 ;  /* 0x00000056005a7202 */ /* 0x000fe20000000f00 */
[----:B0-----:R-:W-:Y:S01]  /*0e60*/  @P2 FMUL.FTZ R108, R89, R116 ;  /* 0x00000074596c2220 */ /* 0x001fe20000410000 */
[----:B------:R-:W-:-:S03]  /*0e70*/  MOV R89, R85 ;  /* 0x0000005500597202 */ /* 0x000fc60000000f00 */
[----:B------:R-:W-:Y:S01]  /*0e80*/  @P2 FFMA.FTZ R89, R108, R65, R85 ;  /* 0x000000416c592223 */ /* 0x000fe20000010055 */
        /* <DEDUP_REMOVED lines=13> */
.L_x_11596:
[----:B0-----:R-:W0:Y:S01]  /*0f60*/  @P1 LDC R94, c[0x0][0x40c] ;  /* 0x00010300ff5e1b82 */ /* 0x001e220000000800 */
[C---:B-----5:R-:W-:Y:S02]  /*0f70*/  @P1 PRMT R89, R76.reuse, 0x7632, R89 ;  /* 0x000076324c591816 */ /* 0x060fe40000000059 */
[----:B------:R-:W-:Y:S02]  /*0f80*/  @P1 SHF.L.U32 R91, R76, 0x10, RZ ;  /* 0x000000104c5b1819 */ /* 0x000fe400000006ff */
[----:B------:R-:W-:Y:S02]  /*0f90*/  @P1 SHF.L.U32 R90, R89, 0x10, RZ ;  /* 0x00000010595a1819 */ /* 0x000fe400000006ff */
[----:B------:R-:W-:Y:S01]  /*0fa0*/  @P1 SHF.L.U32 R104, R77, 0x10, RZ ;  /* 0x000000104d681819 */ /* 0x000fe200000006ff */
[----:B------:R-:W1:Y:S01]  /*0fb0*/  @P1 LDC R95, c[0x0][0x40c] ;  /* 0x00010300ff5f1b82 */ /* 0x000e620000000800 */
[----:B------:R-:W-:-:S07]  /*0fc0*/  @P1 SHF.L.U32 R106, R78, 0x10, RZ ;  /* 0x000000104e6a1819 */ /* 0x000fce00000006ff */
[----:B------:R-:W2:Y:S08]  /*0fd0*/  @P1 LDC R105, c[0x0][0x40c] ;  /* 0x00010300ff691b82 */ /* 0x000eb00000000800 */
[----:B------:R-:W3:Y:S01]  /*0fe0*/  @P1 LDC R88, c[0x0][0x40c] ;  /* 0x00010300ff581b82 */ /* 0x000ee20000000800 */
[----:B0-----:R-:W-:Y:S01]  /*0ff0*/  @P1 FMUL.FTZ R89, R91, R94 ;  /* 0x0000005e5b591220 */ /* 0x001fe20000410000 */
[----:B------:R-:W-:-:S04]  /*1000*/  @P1 PRMT R91, R77, 0x7632, R91 ;  /* 0x000076324d5b1816 */ /* 0x000fc8000000005b */
[----:B------:R-:W-:Y:S02]  /*1010*/  @P1 SHF.L.U32 R91, R91, 0x10, RZ ;  /* 0x000000105b5b1819 */ /* 0x000fe400000006ff */
[----:B------:R-:W0:Y:S01]  /*1020*/  @P1 LDC R110, c[0x0][0x40c] ;  /* 0x00010300ff6e1b82 */ /* 0x000e220000000800 */
[----:B-1----:R-:W-:Y:S01]  /*1030*/  @P1 FMUL.FTZ R90, R90, R95 ;  /* 0x0000005f5a5a1220 */ /* 0x002fe20000410000 */
[----:B------:R-:W-:-:S04]  /*1040*/  @P1 PRMT R95, R78, 0x7632, R95 ;  /* 0x000076324e5f1816 */ /* 0x000fc8000000005f */
[----:B------:R-:W-:Y:S02]  /*1050*/  @P1 SHF.L.U32 R95, R95, 0x10, RZ ;  /* 0x000000105f5f1819 */ /* 0x000fe400000006ff */
[----:B------:R-:W1:Y:S01]  /*1060*/  @P1 LDC R108, c[0x0][0x40c] ;  /* 0x00010300ff6c1b82 */ /* 0x000e620000000800 */
[----:B--2---:R-:W-:Y:S01]  /*1070*/  @P1 FMUL.FTZ R109, R104, R105 ;  /* 0x00000069686d1220 */ /* 0x004fe20000410000 */
[----:B------:R-:W-:-:S06]  /*1080*/  @P1 SHF.L.U32 R105, R79, 0x10, RZ ;  /* 0x000000104f691819 */ /* 0x000fcc00000006ff */
[----:B------:R-:W2:Y:S01]  /*1090*/  @P1 LDC R107, c[0x0][0x40c] ;  /* 0x00010300ff6b1b82 */ /* 0x000ea20000000800 */
[----:B---3--:R-:W-:Y:S01]  /*10a0*/  @P1 FMUL.FTZ R117, R105, R88 ;  /* 0x0000005869751220 */ /* 0x008fe20000410000 */
[----:B------:R-:W-:Y:S02]  /*10b0*/  @P1 PRMT R88, R79, 0x7632, R88 ;  /* 0x000076324f581816 */ /* 0x000fe40000000058 */
[----:B------:R-:W-:Y:S02]  /*10c0*/  CS2R R104, SRZ ;  /* 0x0000000000687805 */ /* 0x000fe4000001ff00 */
[----:B------:R-:W-:Y:S01]  /*10d0*/  @P1 FMUL.FTZ R104, R89, R60 ;  /* 0x0000003c59681220 */ /* 0x000fe20000410000 */
[----:B------:R-:W-:Y:S01]  /*10e0*/  @P1 FMUL.FTZ R105, R90, R61 ;  /* 0x0000003d5a691220 */ /* 0x000fe20000410000 */
[----:B------:R-:W3:Y:S01]  /*10f0*/  @P1 LDC R94, c[0x0][0x40c] ;  /* 0x00010300ff5e1b82 */ /* 0x000ee20000000800 */
[----:B0-----:R-:W-:Y:S01]  /*1100*/  @P1 FMUL.FTZ R110, R95, R110 ;  /* 0x0000006e5f6e1220 */ /* 0x001fe20000410000 */
[----:B------:R-:W-:-:S02]  /*1110*/  @P1 SHF.L.U32 R95, R88, 0x10, RZ ;  /* 0x00000010585f1819 */ /* 0x000fc400000006ff */
[----:B------:R-:W-:Y:S02]  /*1120*/  CS2R R88, SRZ ;  /* 0x0000000000587805 */ /* 0x000fe4000001ff00 */
[----:B------:R-:W-:Y:S01]  /*1130*/  @P1 FMUL.FTZ R89, R110, R65 ;  /* 0x000000416e591220 */ /* 0x000fe20000410000 */
[----:B-1----:R-:W-:Y:S01]  /*1140*/  @P1 FMUL.FTZ R108, R91, R108 ;  /* 0x0000006c5b6c1220 */ /* 0x002fe20000410000 */
[----:B------:R-:W-:Y:S02]  /*1150*/  CS2R R90, SRZ ;  /* 0x00000000005a7805 */ /* 0x000fe4000001ff00 */
[----:B------:R-:W-:Y:S01]  /*1160*/  @P1 FMUL.FTZ R90, R117, R66 ;  /* 0x00000042755a1220 */ /* 0x000fe20000410000 */
[----:B--2---:R-:W-:Y:S01]  /*1170*/  @P1 FMUL.FTZ R111, R106, R107 ;  /* 0x0000006b6a6f1220 */ /* 0x004fe20000410000 */
[----:B------:R-:W-:Y:S02]  /*1180*/  CS2R R106, SRZ ;  /* 0x00000000006a7805 */ /* 0x000fe4000001ff00 */
[----:B------:R-:W-:Y:S01]  /*1190*/  @P1 FMUL.FTZ R106, R109, R62 ;  /* 0x0000003e6d6a1220 */ /* 0x000fe20000410000 */
[----:B------:R-:W-:Y:S01]  /*11a0*/  @P1 FMUL.FTZ R107, R108, R63 ;  /* 0x0000003f6c6b1220 */ /* 0x000fe20000410000 */
[----:B------:R-:W-:Y:S01]  /*11b0*/  @P1 FMUL.FTZ R88, R111, R64 ;  /* 0x000000406f581220 */ /* 0x000fe20000410000 */
[----:B---3--:R-:W-:-:S04]  /*11c0*/  @P1 FMUL.FTZ R94, R95, R94 ;  /* 0x0000005e5f5e1220 */ /* 0x008fc80000410000 */
[----:B------:R-:W-:-:S07]  /*11d0*/  @P1 FMUL.FTZ R91, R94, R67 ;  /* 0x000000435e5b1220 */ /* 0x000fce0000410000 */
.L_x_11597:
[----:B------:R-:W-:Y:S05]  /*11e0*/  BSYNC.RECONVERGENT B0 ;  /* 0x0000000000007941 */ /* 0x000fea0003800200 */
.L_x_11595:
[----:B------:R-:W0:Y:S01]  /*11f0*/  @P1 LDC.64 R108, c[0x0][0x390] ;  /* 0x0000e400ff6c1b82 */ /* 0x000e220000000a00 */
[C---:B------:R-:W-:Y:S02]  /*1200*/  IADD3 R119, PT, PT, R93.reuse, 0x20, RZ ;  /* 0x000000205d777810 */ /* 0x040fe40007ffe0ff */
[----:B------:R-:W-:Y:S02]  /*1210*/  @P1 IADD3 R111, PT, PT, R92, 0x40, RZ ;  /* 0x000000405c6f1810 */ /* 0x000fe40007ffe0ff */
[----:B------:R-:W-:Y:S01]  /*1220*/  IADD3 R117, PT, PT, R93, 0x40, RZ ;  /* 0x000000405d757810 */ /* 0x000fe20007ffe0ff */
[----:B------:R-:W-:Y:S02]  /*1230*/  IMAD.WIDE.U32 R92, R119, 0x20, R112 ;  /* 0x00000020775c7825 */ /* 0x000fe400078e0070 */
[----:B------:R-:W1:Y:S03]  /*1240*/  @P0 LDC.64 R94, c[0x0][0x3a0] ;  /* 0x0000e800ff5e0b82 */ /* 0x000e660000000a00 */
[----:B------:R2:W-:Y:S04]  /*1250*/  STG.E.128 desc[UR6][R92.64], R104 ;  /* 0x000000685c007986 */ /* 0x0005e8000c101d06 */
[----:B------:R2:W-:Y:S01]  /*1260*/  STG.E.128 desc[UR6][R92.64+0x10], R88 ;  /* 0x000010585c007986 */ /* 0x0005e2000c101d06 */
[----:B0-----:R-:W-:-:S05]  /*1270*/  @P1 IMAD.WIDE.U32 R108, R111, 0x10, R108 ;  /* 0x000000106f6c1825 */ /* 0x001fca00078e006c */
[----:B------:R2:W5:Y:S01]  /*1280*/  @P1 LDG.E.128 R76, desc[UR6][R108.64] ;  /* 0x000000066c4c1981 */ /* 0x000562000c1e1d00 */
[----:B-1----:R-:W-:-:S05]  /*1290*/  @P0 IMAD.WIDE.U32 R94, R117, 0x20, R94 ;  /* 0x00000020755e0825 */ /* 0x002fca00078e005e */
[----:B------:R2:W5:Y:S04]  /*12a0*/  @P0 LDG.E.128 R80, desc[UR6][R94.64] ;  /* 0x000000065e500981 */ /* 0x000568000c1e1d00 */
[----:B------:R2:W5:Y:S01]  /*12b0*/  @P0 LDG.E.128 R84, desc[UR6][R94.64+0x10] ;  /* 0x000010065e540981 */ /* 0x000562000c1e1d00 */
[----:B------:R-:W-:Y:S04]  /*12c0*/  BSSY.RECONVERGENT B0, `(.L_x_11598) ;  /* 0x000005c000007945 */ /* 0x000fe80003800200 */
[----:B------:R-:W-:Y:S05]  /*12d0*/  @!P0 BRA `(.L_x_11599) ;  /* 0x0000000000b88947 */ /* 0x000fea0003800000 */
[----:B------:R-:W-:Y:S02]  /*12e0*/  ISETP.GT.AND P0, PT, R3, RZ, PT ;  /* 0x000000ff0300720c */ /* 0x000fe40003f04270 */
[----:B--2--5:R-:W-:Y:S02]  /*12f0*/  MOV R92, R80 ;  /* 0x00000050005c7202 */ /* 0x024fe40000000f00 */
[----:B------:R-:W-:-:S09]  /*1300*/  MOV R111, R87 ;  /* 0x00000057006f7202 */ /* 0x000fd20000000f00 */
[----:B------:R-:W0:Y:S01]  /*1310*/  @P0 LDC R94, c[0x0][0x40c] ;  /* 0x00010300ff5e0b82 */ /* 0x000e220000000800 */
[C---:B------:R-:W-:Y:S02]  /*1320*/  @P0 PRMT R3, R76.reuse, 0x7632, R3 ;  /* 0x000076324c030816 */ /* 0x040fe40000000003 */
[----:B------:R-:W-:Y:S02]  /*1330*/  @P0 SHF.L.U32 R93, R76, 0x10, RZ ;  /* 0x000000104c5d0819 */ /* 0x000fe400000006ff */
[----:B------:R-:W-:-:S03]  /*1340*/  @P0 SHF.L.U32 R3, R3, 0x10, RZ ;  /* 0x0000001003030819 */ /* 0x000fc600000006ff */
[----:B------:R-:W1:Y:S08]  /*1350*/  @P0 LDC R108, c[0x0][0x40c] ;  /* 0x00010300ff6c0b82 */ /* 0x000e700000000800 */
[----:B------:R-:W2:Y:S08]  /*1360*/  @P0 LDC R110, c[0x0][0x40c] ;  /* 0x00010300ff6e0b82 */ /* 0x000eb00000000800 */
[----:B------:R-:W3:Y:S01]  /*1370*/  @P0 LDC R116, c[0x0][0x40c] ;  /* 0x00010300ff740b82 */ /* 0x000ee20000000800 */
[----:B0-----:R-:W-:-:S04]  /*1380*/  @P0 FMUL.FTZ R93, R93, R94 ;  /* 0x0000005e5d5d0220 */ /* 0x001fc80000410000 */
[----:B------:R-:W-:Y:S01]  /*1390*/  @P0 FFMA.FTZ R92, R93, R68, R80 ;  /* 0x000000445d5c0223 */ /* 0x000fe20000010050 */
[----:B------:R-:W-:Y:S01]  /*13a0*/  MOV R93, R81 ;  /* 0x00000051005d7202 */ /* 0x000fe20000000f00 */
[----:B-1----:R-:W-:Y:S01]  /*13b0*/  @P0 FMUL.FTZ R94, R3, R108 ;  /* 0x0000006c035e0220 */ /* 0x002fe20000410000 */
[----:B------:R-:W0:Y:S01]  /*13c0*/  @P0 LDC R118, c[0x0][0x40c] ;  /* 0x00010300ff760b82 */ /* 0x000e220000000800 */
[----:B------:R-:W-:Y:S02]  /*13d0*/  @P0 SHF.L.U32 R3, R77, 0x10, RZ ;  /* 0x000000104d030819 */ /* 0x000fe400000006ff */
[----:B------:R-:W-:Y:S01]  /*13e0*/  @P0 FFMA.FTZ R93, R94, R69, R81 ;  /* 0x000000455e5d0223 */ /* 0x000fe20000010051 */
[----:B------:R-:W-:Y:S02]  /*13f0*/  MOV R94, R82 ;  /* 0x00000052005e7202 */ /* 0x000fe40000000f00 */
[----:B--2---:R-:W-:Y:S01]  /*1400*/  @P0 FMUL.FTZ R95, R3, R110 ;  /* 0x0000006e035f0220 */ /* 0x004fe20000410000 */
[----:B------:R-:W-:Y:S01]  /*1410*/  @P0 PRMT R3, R77, 0x7632, R3 ;  /* 0x000076324d030816 */ /* 0x000fe20000000003 */
[----:B------:R-:W1:Y:S02]  /*1420*/  @P0 LDC R110, c[0x0][0x40c] ;  /* 0x00010300ff6e0b82 */ /* 0x000e640000000800 */
[----:B------:R-:W-:Y:S01]  /*1430*/  @P0 FFMA.FTZ R94, R95, R70, R82 ;  /* 0x000000465f5e0223 */ /* 0x000fe20000010052 */
[----:B------:R-:W-:-:S02]  /*1440*/  @P0 SHF.L.U32 R3, R3, 0x10, RZ ;  /* 0x0000001003030819 */ /* 0x000fc400000006ff */
[----:B------:R-:W-:-:S03]  /*1450*/  MOV R95, R83 ;  /* 0x00000053005f7202 */ /* 0x000fc60000000f00 */
[----:B---3--:R-:W-:Y:S01]  /*1460*/  @P0 FMUL.FTZ R108, R3, R116 ;  /* 0x00000074036c0220 */ /* 0x008fe20000410000 */
[----:B------:R-:W-:Y:S01]  /*1470*/  @P0 SHF.L.U32 R3, R78, 0x10, RZ ;  /* 0x000000104e030819 */ /* 0x000fe200000006ff */
[----:B------:R-:W2:Y:S02]  /*1480*/  @P0 LDC R116, c[0x0][0x40c] ;  /* 0x00010300ff740b82 */ /* 0x000ea40000000800 */
[----:B------:R-:W-:Y:S01]  /*1490*/  @P0 FFMA.FTZ R95, R108, R71, R83 ;  /* 0x000000476c5f0223 */ /* 0x000fe20000010053 */
[----:B------:R-:W-:Y:S01]  /*14a0*/  MOV R108, R84 ;  /* 0x00000054006c7202 */ /* 0x000fe20000000f00 */
[----:B0-----:R-:W-:Y:S01]  /*14b0*/  @P0 FMUL.FTZ R109, R3, R118 ;  /* 0x00000076036d0220 */ /* 0x001fe20000410000 */
[----:B------:R-:W-:-:S03]  /*14c0*/  @P0 PRMT R3, R78, 0x7632, R3 ;  /* 0x000076324e030816 */ /* 0x000fc60000000003 */
[----:B------:R-:W-:Y:S01]  /*14d0*/  @P0 FFMA.FTZ R108, R109, R72, R84 ;  /* 0x000000486d6c0223 */ /* 0x000fe20000010054 */
[----:B------:R-:W-:Y:S02]  /*14e0*/  @P0 SHF.L.U32 R3, R3, 0x10, RZ ;  /* 0x0000001003030819 */ /* 0x000fe400000006ff */
[----:B------:R-:W-:-:S03]  /*14f0*/  MOV R109, R85 ;  /* 0x00000055006d7202 */ /* 0x000fc60000000f00 */
[----:B-1----:R-:W-:Y:S01]  /*1500*/  @P0 FMUL.FTZ R110, R3, R110 ;  /* 0x0000006e036e0220 */ /* 0x002fe20000410000 */
[----:B------:R-:W-:-:S03]  /*1510*/  @P0 SHF.L.U32 R3, R79, 0x10, RZ ;  /* 0x000000104f030819 */ /* 0x000fc600000006ff */
[----:B------:R-:W-:Y:S01]  /*1520*/  @P0 FFMA.FTZ R109, R110, R73, R85 ;  /* 0x000000496e6d0223 */ /* 0x000fe20000010055 */
[----:B------:R-:W-:Y:S01]  /*1530*/  MOV R110, R86 ;  /* 0x00000056006e7202 */ /* 0x000fe20000000f00 */
[----:B--2---:R-:W-:-:S04]  /*1540*/  @P0 FMUL.FTZ R3, R3, R116 ;  /* 0x0000007403030220 */ /* 0x004fc80000410000 */
[----:B------:R-:W-:Y:S01]  /*1550*/  @P0 FFMA.FTZ R110, R3, R74, R86 ;  /* 0x0000004a036e0223 */ /* 0x000fe20000010056 */
[----:B------:R-:W-:Y:S06]  /*1560*/  @!P0 BRA `(.L_x_11600) ;  /* 0x0000000000c48947 */ /* 0x000fec0003800000 */
[----:B------:R-:W-:-:S04]  /*1570*/  PRMT R3, R79, 0x7632, R3 ;  /* 0x000076324f037816 */ /* 0x000fc80000000003 */
[----:B------:R-:W-:-:S05]  /*1580*/  SHF.L.U32 R3, R3, 0x10, RZ ;  /* 0x0000001003037819 */ /* 0x000fca00000006ff */
[----:B------:R-:W-:-:S04]  /*1590*/  FMUL.FTZ R116, R3, UR11 ;  /* 0x0000000b03747c20 */ /* 0x000fc80008410000 */
[----:B------:R-:W-:Y:S01]  /*15a0*/  FFMA.FTZ R111, R116, R75, R87 ;  /* 0x0000004b746f7223 */ /* 0x000fe20000010057 */
[----:B------:R-:W-:Y:S06]  /*15b0*/  BRA `(.L_x_11600) ;  /* 0x0000000000b07947 */ /* 0x000fec0003800000 */
.L_x_11599:
[----:B--2---:R-:W0:Y:S01]  /*15c0*/  @P1 LDC R94, c[0x0][0x40c] ;  /* 0x00010300ff5e1b82 */ /* 0x004e220000000800 */
[C---:B-----5:R-:W-:Y:S01]  /*15d0*/  @P1 PRMT R3, R76.reuse, 0x7632, R3 ;  /* 0x000076324c031816 */ /* 0x060fe20000000003 */
[----:B------:R-:W-:Y:S01]  /*15e0*/  HFMA2 R92, -RZ, RZ, 0, 0 ;  /* 0x00000000ff5c7431 */ /* 0x000fe200000001ff */
[----:B------:R-:W-:Y:S02]  /*15f0*/  @P1 SHF.L.U32 R93, R76, 0x10, RZ ;  /* 0x000000104c5d1819 */ /* 0x000fe400000006ff */
[----:B------:R-:W-:-:S03]  /*1600*/  @P1 SHF.L.U32 R3, R3, 0x10, RZ ;  /* 0x0000001003031819 */ /* 0x000fc600000006ff */
[----:B------:R-:W1:Y:S08]  /*1610*/  @P1 LDC R108, c[0x0][0x40c] ;  /* 0x00010300ff6c1b82 */ /* 0x000e700000000800 */
[----:B------:R-:W2:Y:S08]  /*1620*/  @P1 LDC R110, c[0x0][0x40c] ;  /* 0x00010300ff6e1b82 */ /* 0x000eb00000000800 */
[----:B------:R-:W3:Y:S01]  /*1630*/  @P1 LDC R116, c[0x0][0x40c] ;  /* 0x00010300ff741b82 */ /* 0x000ee20000000800 */
[----:B0-----:R-:W-:-:S04]  /*1640*/  @P1 FMUL.FTZ R93, R93, R94 ;  /* 0x0000005e5d5d1220 */ /* 0x001fc80000410000 */
[----:B------:R-:W-:Y:S01]  /*1650*/  @P1 FMUL.FTZ R92, R93, R68 ;  /* 0x000000445d5c1220 */ /* 0x000fe20000410000 */
[----:B------:R-:W-:Y:S01]  /*1660*/  MOV R93, RZ ;  /* 0x000000ff005d7202 */ /* 0x000fe20000000f00 */
[----:B-1----:R-:W-:Y:S01]  /*1670*/  @P1 FMUL.FTZ R94, R3, R108 ;  /* 0x0000006c035e1220 */ /* 0x002fe20000410000 */
[----:B------:R-:W0:Y:S01]  /*1680*/  @P1 LDC R118, c[0x0][0x40c] ;  /* 0x00010300ff761b82 */ /* 0x000e220000000800 */
[----:B------:R-:W-:Y:S02]  /*1690*/  @P1 SHF.L.U32 R3, R77, 0x10, RZ ;  /* 0x000000104d031819 */ /* 0x000fe400000006ff */
[----:B------:R-:W-:Y:S01]  /*16a0*/  @P1 FMUL.FTZ R93, R94, R69 ;  /* 0x000000455e5d1220 */ /* 0x000fe20000410000 */
[----:B------:R-:W-:Y:S02]  /*16b0*/  HFMA2 R94, -RZ, RZ, 0, 0 ;  /* 0x00000000ff5e7431 */ /* 0x000fe400000001ff */
[----:B--2---:R-:W-:Y:S01]  /*16c0*/  @P1 FMUL.FTZ R95, R3, R110 ;  /* 0x0000006e035f1220 */ /* 0x004fe20000410000 */
[----:B------:R-:W-:Y:S01]  /*16d0*/  @P1 PRMT R3, R77, 0x7632, R3 ;  /* 0x000076324d031816 */ /* 0x000fe20000000003 */
[----:B------:R-:W1:Y:S02]  /*16e0*/  @P1 LDC R110, c[0x0][0x40c] ;  /* 0x00010300ff6e1b82 */ /* 0x000e640000000800 */
[----:B------:R-:W-:Y:S01]  /*16f0*/  @P1 FMUL.FTZ R94, R95, R70 ;  /* 0x000000465f5e1220 */ /* 0x000fe20000410000 */
[----:B------:R-:W-:-:S02]  /*1700*/  @P1 SHF.L.U32 R3, R3, 0x10, RZ ;  /* 0x0000001003031819 */ /* 0x000fc400000006ff */
[----:B------:R-:W-:-:S03]  /*1710*/  MOV R95, RZ ;  /* 0x000000ff005f7202 */ /* 0x000fc60000000f00 */
[----:B---3--:R-:W-:Y:S01]  /*1720*/  @P1 FMUL.FTZ R108, R3, R116 ;  /* 0x00000074036c1220 */ /* 0x008fe20000410000 */
[----:B------:R-:W-:Y:S01]  /*1730*/  @P1 SHF.L.U32 R3, R78, 0x10, RZ ;  /* 0x000000104e031819 */ /* 0x000fe200000006ff */
[----:B------:R-:W2:Y:S02]  /*1740*/  @P1 LDC R116, c[0x0][0x40c] ;  /* 0x00010300ff741b82 */ /* 0x000ea40000000800 */
[----:B------:R-:W-:Y:S01]  /*1750*/  @P1 FMUL.FTZ R95, R108, R71 ;  /* 0x000000476c5f1220 */ /* 0x000fe20000410000 */
[----:B------:R-:W-:Y:S02]  /*1760*/  HFMA2 R108, -RZ, RZ, 0, 0 ;  /* 0x00000000ff6c7431 */ /* 0x000fe400000001ff */
[----:B0-----:R-:W-:Y:S01]  /*1770*/  @P1 FMUL.FTZ R109, R3, R118 ;  /* 0x00000076036d1220 */ /* 0x001fe20000410000 */
[----:B------:R-:W-:Y:S02]  /*1780*/  @P1 PRMT R3, R78, 0x7632, R3 ;  /* 0x000076324e031816 */ /* 0x000fe40000000003 */
[----:B------:R-:W0:Y:S01]  /*1790*/  @P1 LDC R118, c[0x0][0x40c] ;  /* 0x00010300ff761b82 */ /* 0x000e220000000800 */
[----:B------:R-:W-:Y:S01]  /*17a0*/  @P1 FMUL.FTZ R108, R109, R72 ;  /* 0x000000486d6c1220 */ /* 0x000fe20000410000 */
[----:B------:R-:W-:-:S02]  /*17b0*/  @P1 SHF.L.U32 R3, R3, 0x10, RZ ;  /* 0x0000001003031819 */ /* 0x000fc400000006ff */
[----:B------:R-:W-:-:S03]  /*17c0*/  MOV R109, RZ ;  /* 0x000000ff006d7202 */ /* 0x000fc60000000f00 */
[----:B-1----:R-:W-:Y:S01]  /*17d0*/  @P1 FMUL.FTZ R110, R3, R110 ;  /* 0x0000006e036e1220 */ /* 0x002fe20000410000 */
[----:B------:R-:W-:-:S03]  /*17e0*/  @P1 SHF.L.U32 R3, R79, 0x10, RZ ;  /* 0x000000104f031819 */ /* 0x000fc600000006ff */
[----:B------:R-:W-:Y:S01]  /*17f0*/  @P1 FMUL.FTZ R109, R110, R73 ;  /* 0x000000496e6d1220 */ /* 0x000fe20000410000 */
[----:B------:R-:W-:Y:S02]  /*1800*/  HFMA2 R110, -RZ, RZ, 0, 0 ;  /* 0x00000000ff6e7431 */ /* 0x000fe400000001ff */
[----:B--2---:R-:W-:Y:S01]  /*1810*/  @P1 FMUL.FTZ R111, R3, R116 ;  /* 0x00000074036f1220 */ /* 0x004fe20000410000 */
[----:B------:R-:W-:-:S03]  /*1820*/  @P1 PRMT R3, R79, 0x7632, R3 ;  /* 0x000076324f031816 */ /* 0x000fc60000000003 */
[----:B------:R-:W-:Y:S01]  /*1830*/  @P1 FMUL.FTZ R110, R111, R74 ;  /* 0x0000004a6f6e1220 */ /* 0x000fe20000410000 */
[----:B------:R-:W-:Y:S02]  /*1840*/  @P1 SHF.L.U32 R3, R3, 0x10, RZ ;  /* 0x0000001003031819 */ /* 0x000fe400000006ff */
[----:B------:R-:W-:-:S03]  /*1850*/  MOV R111, RZ ;  /* 0x000000ff006f7202 */ /* 0x000fc60000000f00 */
[----:B0-----:R-:W-:-:S04]  /*1860*/  @P1 FMUL.FTZ R116, R3, R118 ;  /* 0x0000007603741220 */ /* 0x001fc80000410000 */
[----:B------:R-:W-:-:S07]  /*1870*/  @P1 FMUL.FTZ R111, R116, R75 ;  /* 0x0000004b746f1220 */ /* 0x000fce0000410000 */
.L_x_11600:
[----:B------:R-:W-:Y:S05]  /*1880*/  BSYNC.RECONVERGENT B0 ;  /* 0x0000000000007941 */ /* 0x000fea0003800200 */
.L_x_11598:
[----:B------:R-:W-:Y:S01]  /*1890*/  FADD.FTZ R116, RZ, R96 ;  /* 0x00000060ff747221 */ /* 0x000fe20000010000 */
[----:B------:R-:W-:Y:S01]  /*18a0*/  IMAD.WIDE.U32 R112, R117, 0x20, R112 ;  /* 0x0000002075707825 */ /* 0x000fe200078e0070 */
[----:B------:R-:W-:Y:S01]  /*18b0*/  UMOV UR4, 0xffffffff ;  /* 0xffffffff00047882 */ /* 0x000fe20000000000 */
[----:B------:R-:W-:Y:S02]  /*18c0*/  ISETP.NE.AND P1, PT, R0, RZ, PT ;  /* 0x000000ff0000720c */ /* 0x000fe40003f25270 */
[----:B------:R-:W-:Y:S01]  /*18d0*/  FADD.FTZ R3, R116, R97 ;  /* 0x0000006174037221 */ /* 0x000fe20000010000 */
[----:B------:R-:W-:Y:S03]  /*18e0*/  STG.E.128 desc[UR6][R112.64], R92 ;  /* 0x0000005c70007986 */ /* 0x000fe6000c101d06 */
        /* <DEDUP_REMOVED lines=93> */
.L_x_11616:
        /* <DEDUP_REMOVED lines=71> */
[C---:B------:R-:W-:Y:S01]  /*2330*/  IADD3 R3, PT, PT, R113.reuse, 0x40, RZ ;  /* 0x0000004071037810 */ /* 0x040fe20007ffe0ff */
[C---:B-1----:R-:W-:Y:S01]  /*2340*/  IMAD.WIDE.U32 R92, R113.reuse, 0x10, R88 ;  /* 0x00000010715c7825 */ /* 0x042fe200078e0058 */
[----:B------:R-:W-:-:S03]  /*2350*/  IADD3 R95, PT, PT, R113, 0x20, RZ ;  /* 0x00000020715f7810 */ /* 0x000fc60007ffe0ff */
[----:B------:R-:W-:Y:S01]  /*2360*/  FFMA.FTZ R90, R109, R8, R32 ;  /* 0x000000086d5a7223 */ /* 0x000fe20000010020 */
[----:B------:R-:W-:Y:S01]  /*2370*/  FFMA.FTZ R99, R99, R18, R42 ;  /* 0x0000001263637223 */ /* 0x000fe2000001002a */
[----:B------:R-:W-:-:S04]  /*2380*/  IMAD.WIDE.U32 R112, R3, 0x10, R88 ;  /* 0x0000001003707825 */ /* 0x000fc800078e0058 */
[----:B------:R-:W-:Y:S01]  /*2390*/  FFMA.FTZ R3, R120, R9, R33 ;  /* 0x0000000978037223 */ /* 0x000fe20000010021 */
        /* <DEDUP_REMOVED lines=37> */
.L_x_11603:
[----:B------:R-:W-:Y:S05]  /*25f0*/  BSYNC.RECONVERGENT B0 ;  /* 0x0000000000007941 */ /* 0x000fea0003800200 */
.L_x_11602:
[----:B-1----:R-:W1:Y:S02]  /*2600*/  LDC.64 R88, c[0x0][0x380] ;  /* 0x0000e000ff587b82 */ /* 0x002e640000000a00 */
[----:B-1----:R-:W-:-:S04]  /*2610*/  LEA R2, R88, R2, 0x2 ;  /* 0x0000000258027211 */ /* 0x002fc800078e10ff */
[----:B------:R-:W-:-:S13]  /*2620*/  ISETP.GE.AND P0, PT, R2, R89, PT ;  /* 0x000000590200720c */ /* 0x000fda0003f06270 */
[----:B------:R-:W-:Y:S05]  /*2630*/  @!P0 BRA `(.L_x_11604) ;  /* 0xffffffdc00908947 */ /* 0x000fea000383ffff */
[----:B------:R-:W-:Y:S05]  /*2640*/  EXIT ;  /* 0x000000000000794d */ /* 0x000fea0003800000 */
.L_x_11601:
        /* <DEDUP_REMOVED lines=8> */
.L_x_11606:
[----:B------:R-:W-:Y:S05]  /*26d0*/  BSYNC B0 ;  /* 0x0000000000007941 */ /* 0x000fea0003800000 */
.L_x_11605:
        /* <DEDUP_REMOVED lines=10> */
.L_x_11607:
[----:B------:R-:W-:Y:S01]  /*2780*/  HFMA2 R118, -RZ, RZ, 0, 2.384185791015625e-07 ;  /* 0x00000004ff767431 */ /* 0x000fe200000001ff */
[----:B------:R-:W-:-:S05]  /*2790*/  MOV R120, R124 ;  /* 0x0000007c00787202 */ /* 0x000fca0000000f00 */
[----:B------:R-:W-:-:S05]  /*27a0*/  FADD.FTZ R120, R119, R120 ;  /* 0x0000007877787221 */ /* 0x000fca0000010000 */
[----:B------:R-:W-:-:S07]  /*27b0*/  MOV R123, R120 ;  /* 0x00000078007b7202 */ /* 0x000fce0000000f00 */
[----:B------:R-:W-:Y:S05]  /*27c0*/  WARPSYNC.COLLECTIVE R116, `(.L_x_11608) ;  /* 0x0000000074087348 */ /* 0x000fea0003c00000 */
[----:B------:R0:W1:Y:S02]  /*27d0*/  SHFL.BFLY P0, R124, R123, R118, R117 ;  /* 0x0c0000767b7c7389 */ /* 0x0000640000000075 */
[----:B01----:R-:W-:Y:S05]  /*27e0*/  ENDCOLLECTIVE ;  /* 0x000000000000791b */ /* 0x003fea0003800000 */
.L_x_11608:
[----:B------:R-:W-:Y:S01]  /*27f0*/  HFMA2 R118, -RZ, RZ, 0, 4.76837158203125e-07 ;  /* 0x00000008ff767431 */ /* 0x000fe200000001ff */
[----:B------:R-:W-:-:S05]  /*2800*/  MOV R3, R124 ;  /* 0x0000007c00037202 */ /* 0x000fca0000000f00 */
[----:B------:R-:W-:-:S05]  /*2810*/  FADD.FTZ R121, R120, R3 ;  /* 0x0000000378797221 */ /* 0x000fca0000010000 */
[----:B------:R-:W-:-:S07]  /*2820*/  MOV R123, R121 ;  /* 0x00000079007b7202 */ /* 0x000fce0000000f00 */
[----:B------:R-:W-:Y:S05]  /*2830*/  WARPSYNC.COLLECTIVE R116, `(.L_x_11609) ;  /* 0x0000000074087348 */ /* 0x000fea0003c00000 */
[----:B------:R0:W1:Y:S02]  /*2840*/  SHFL.BFLY P0, R124, R123, R118, R117 ;  /* 0x0c0000767b7c7389 */ /* 0x0000640000000075 */
[----:B01----:R-:W-:Y:S05]  /*2850*/  ENDCOLLECTIVE ;  /* 0x000000000000791b */ /* 0x003fea0003800000 */
.L_x_11609:
[----:B------:R-:W-:Y:S01]  /*2860*/  HFMA2 R118, -RZ, RZ, 0, 9.5367431640625e-07 ;  /* 0x00000010ff767431 */ /* 0x000fe200000001ff */
[----:B------:R-:W-:-:S05]  /*2870*/  MOV R122, R124 ;  /* 0x0000007c007a7202 */ /* 0x000fca0000000f00 */
[----:B------:R-:W-:-:S05]  /*2880*/  FADD.FTZ R122, R121, R122 ;  /* 0x0000007a797a7221 */ /* 0x000fca0000010000 */
[----:B------:R-:W-:-:S07]  /*2890*/  MOV R123, R122 ;  /* 0x0000007a007b7202 */ /* 0x000fce0000000f00 */
[----:B------:R-:W-:Y:S05]  /*28a0*/  WARPSYNC.COLLECTIVE R116, `(.L_x_11610) ;  /* 0x0000000074087348 */ /* 0x000fea0003c00000 */
[----:B------:R0:W1:Y:S02]  /*28b0*/  SHFL.BFLY P0, R124, R123, R118, R117 ;  /* 0x0c0000767b7c7389 */ /* 0x0000640000000075 */
[----:B01----:R-:W-:Y:S05]  /*28c0*/  ENDCOLLECTIVE ;  /* 0x000000000000791b */ /* 0x003fea0003800000 */
.L_x_11610:
        /* <DEDUP_REMOVED lines=57> */
.L_x_11611:
[----:B------:R-:W-:Y:S01]  /*2c60*/  HFMA2 R118, -RZ, RZ, 0, 1.1920928955078125e-07 ;  /* 0x00000002ff767431 */ /* 0x000fe200000001ff */
[----:B------:R-:W-:-:S05]  /*2c70*/  MOV R120, R124 ;  /* 0x0000007c00787202 */ /* 0x000fca0000000f00 */
[----:B------:R-:W-:-:S05]  /*2c80*/  FADD.FTZ R120, R3, R120 ;  /* 0x0000007803787221 */ /* 0x000fca0000010000 */
[----:B------:R-:W-:-:S07]  /*2c90*/  MOV R123, R120 ;  /* 0x00000078007b7202 */ /* 0x000fce0000000f00 */
[----:B------:R-:W-:Y:S05]  /*2ca0*/  WARPSYNC.COLLECTIVE R116, `(.L_x_11612) ;  /* 0x0000000074087348 */ /* 0x000fea0003c00000 */
[----:B------:R0:W1:Y:S02]  /*2cb0*/  SHFL.BFLY P0, R124, R123, R118, R117 ;  /* 0x0c0000767b7c7389 */ /* 0x0000640000000075 */
[----:B01----:R-:W-:Y:S05]  /*2cc0*/  ENDCOLLECTIVE ;  /* 0x000000000000791b */ /* 0x003fea0003800000 */
.L_x_11612:
[----:B------:R-:W-:Y:S01]  /*2cd0*/  HFMA2 R118, -RZ, RZ, 0, 2.384185791015625e-07 ;  /* 0x00000004ff767431 */ /* 0x000fe200000001ff */
[----:B------:R-:W-:-:S05]  /*2ce0*/  MOV R119, R124 ;  /* 0x0000007c00777202 */ /* 0x000fca0000000f00 */
[----:B------:R-:W-:-:S05]  /*2cf0*/  FADD.FTZ R119, R120, R119 ;  /* 0x0000007778777221 */ /* 0x000fca0000010000 */
[----:B------:R-:W-:-:S07]  /*2d00*/  MOV R123, R119 ;  /* 0x00000077007b7202 */ /* 0x000fce0000000f00 */
[----:B------:R-:W-:Y:S05]  /*2d10*/  WARPSYNC.COLLECTIVE R116, `(.L_x_11613) ;  /* 0x0000000074087348 */ /* 0x000fea0003c00000 */
[----:B------:R0:W1:Y:S02]  /*2d20*/  SHFL.BFLY P0, R124, R123, R118, R117 ;  /* 0x0c0000767b7c7389 */ /* 0x0000640000000075 */
[----:B01----:R-:W-:Y:S05]  /*2d30*/  ENDCOLLECTIVE ;  /* 0x000000000000791b */ /* 0x003fea0003800000 */
.L_x_11613:
[----:B------:R-:W-:Y:S01]  /*2d40*/  HFMA2 R118, -RZ, RZ, 0, 4.76837158203125e-07 ;  /* 0x00000008ff767431 */ /* 0x000fe200000001ff */
[----:B------:R-:W-:-:S05]  /*2d50*/  MOV R122, R124 ;  /* 0x0000007c007a7202 */ /* 0x000fca0000000f00 */
[----:B------:R-:W-:-:S05]  /*2d60*/  FADD.FTZ R122, R119, R122 ;  /* 0x0000007a777a7221 */ /* 0x000fca0000010000 */
[----:B------:R-:W-:-:S07]  /*2d70*/  MOV R123, R122 ;  /* 0x0000007a007b7202 */ /* 0x000fce0000000f00 */
[----:B------:R-:W-:Y:S05]  /*2d80*/  WARPSYNC.COLLECTIVE R116, `(.L_x_11614) ;  /* 0x0000000074087348 */ /* 0x000fea0003c00000 */
[----:B------:R0:W1:Y:S02]  /*2d90*/  SHFL.BFLY P0, R124, R123, R118, R117 ;  /* 0x0c0000767b7c7389 */ /* 0x0000640000000075 */
[----:B01----:R-:W-:Y:S05]  /*2da0*/  ENDCOLLECTIVE ;  /* 0x000000000000791b */ /* 0x003fea0003800000 */
.L_x_11614:
[----:B------:R-:W-:Y:S01]  /*2db0*/  HFMA2 R118, -RZ, RZ, 0, 9.5367431640625e-07 ;  /* 0x00000010ff767431 */ /* 0x000fe200000001ff */
[----:B------:R-:W-:-:S05]  /*2dc0*/  MOV R121, R124 ;  /* 0x0000007c00797202 */ /* 0x000fca0000000f00 */
[----:B------:R-:W-:-:S05]  /*2dd0*/  FADD.FTZ R121, R122, R121 ;  /* 0x000000797a797221 */ /* 0x000fca0000010000 */
[----:B------:R-:W-:-:S07]  /*2de0*/  MOV R123, R121 ;  /* 0x00000079007b7202 */ /* 0x000fce0000000f00 */
[----:B------:R-:W-:Y:S05]  /*2df0*/  WARPSYNC.COLLECTIVE R116, `(.L_x_11615) ;  /* 0x0000000074087348 */ /* 0x000fea0003c00000 */
[----:B------:R0:W1:Y:S02]  /*2e00*/  SHFL.BFLY P0, R124, R123, R118, R117 ;  /* 0x0c0000767b7c7389 */ /* 0x0000640000000075 */
[----:B01----:R-:W-:Y:S05]  /*2e10*/  ENDCOLLECTIVE ;  /* 0x000000000000791b */ /* 0x003fea0003800000 */
.L_x_11615:
[----:B------:R-:W-:Y:S05]  /*2e20*/  BRA `(.L_x_11616) ;  /* 0xfffffff000247947 */ /* 0x000fea000383ffff */
.L_x_11617:
        /* <DEDUP_REMOVED lines=13> */
.L_x_28773:


//--------------------- .text._ZN10layer_norm13ln_fwd_kernelINS_13Kernel_traitsIf13__nv_bfloat16fS2_fjLj768ELj1ELj4ELj1ELj16ENS_18Kernel_traits_baseILj768EfS2_fS2_fjLj128EEEEELb1ELb0ELb0ELb0EEEvNS_9FwdParamsE --------------------------
	.section	.text._ZN10layer_norm13ln_fwd_kernelINS_13Kernel_traitsIf13__nv_bfloat16fS2_fjLj768ELj1ELj4ELj1ELj16ENS_18Kernel_traits_baseILj768EfS2_fS2_fjLj128EEEEELb1ELb0ELb0ELb0EEEvNS_9FwdParamsE,"ax",@progbits
	.align	128
        .global         _ZN10layer_norm13ln_fwd_kernelINS_13Kernel_traitsIf13__nv_bfloat16fS2_fjLj768ELj1ELj4ELj1ELj16ENS_18Kernel_traits_baseILj768EfS2_fS2_fjLj128EEEEELb1ELb0ELb0ELb0EEEvNS_9FwdParamsE
        .type           _ZN10layer_norm13ln_fwd_kernelINS_13Kernel_traitsIf13__nv_bfloat16fS2_fjLj768ELj1ELj4ELj1ELj16ENS_18Kernel_traits_baseILj768EfS2_fS2_fjLj128EEEEELb1ELb0ELb0ELb0EEEvNS_9FwdParamsE,@function
        .size           _ZN10layer_norm13ln_fwd_kernelINS_13Kernel_traitsIf13__nv_bfloat16fS2_fjLj768ELj1ELj4ELj1ELj16ENS_18Kernel_traits_baseILj768EfS2_fS2_fjLj128EEEEELb1ELb0ELb0ELb0EEEvNS_9FwdParamsE,(.L_x_28774 - _ZN10layer_norm13ln_fwd_kernelINS_13Kernel_traitsIf13__nv_bfloat16fS2_fjLj768ELj1ELj4ELj1ELj16ENS_18Kernel_traits_baseILj768EfS2_fS2_fjLj128EEEEELb1ELb0ELb0ELb0EEEvNS_9FwdParamsE)
        .other          _ZN10layer_norm13ln_fwd_kernelINS_13Kernel_traitsIf13__nv_bfloat16fS2_fjLj768ELj1ELj4ELj1ELj16ENS_18Kernel_traits_baseILj768EfS2_fS2_fjLj128EEEEELb1ELb0ELb0ELb0EEEvNS_9FwdParamsE,@"STO_CUDA_ENTRY STV_DEFAULT"
_ZN10layer_norm13ln_fwd_kernelINS_13Kernel_traitsIf13__nv_bfloat16fS2_fjLj768ELj1ELj4ELj1ELj16ENS_18Kernel_traits_baseILj768EfS2_fS2_fjLj128EEEEELb1ELb0ELb0ELb0EEEvNS_9FwdParamsE:
.text._ZN10layer_norm13ln_fwd_kernelINS_13Kernel_traitsIf13__nv_bfloat16fS2_fjLj768ELj1ELj4ELj1ELj16ENS_18Kernel_traits_baseILj768EfS2_fS2_fjLj128EEEEELb1ELb0ELb0ELb0EEEvNS_9FwdParamsE:
[----:B------:R-:W-:Y:S01]  /*0000*/  LDC R1, c[0x0][0x37c] ;  /* 0x0000df00ff017b82 */ /* 0x000fe20000000800 */
[----:B------:R-:W0:Y:S01]  /*0010*/  LDCU.U8 UR4, c[0x0][0x464] ;  /* 0x00008c80ff0477ac */ /* 0x000e220008000000 */
[----:B------:R-:W1:Y:S01]  /*0020*/  LDCU.64 UR6, c[0x0][0x450] ;  /* 0x00008a00ff0677ac */ /* 0x000e620008000a00 */
[----:B------:R-:W2:Y:S05]  /*0030*/  LDCU.64 UR8, c[0x0][0x358] ;  /* 0x00006b00ff0877ac */ /* 0x000eaa0008000a00 */
[----:B------:R-:W3:Y:S08]  /*0040*/  LDC R8, c[0x0][0x458] ;  /* 0x00011600ff087b82 */ /* 0x000ef00000000800 */
[----:B------:R-:W3:Y:S01]  /*0050*/  LDC R9, c[0x0][0x45c] ;  /* 0x00011700ff097b82 */ /* 0x000ee20000000800 */
[----:B0-----:R-:W-:Y:S01]  /*0060*/  ISETP.NE.AND P0, PT, RZ, UR4, PT ;  /* 0x00000004ff007c0c */ /* 0x001fe2000bf05270 */
[----:B------:R-:W0:Y:S01]  /*0070*/  LDCU.64 UR10, c[0x0][0x438] ;  /* 0x00008700ff0a77ac */ /* 0x000e220008000a00 */
[----:B-1----:R-:W-:-:S02]  /*0080*/  IMAD.U32 R2, RZ, RZ, UR6 ;  /* 0x00000006ff027e24 */ /* 0x002fc4000f8e00ff */
[----:B------:R-:W-:Y:S01]  /*0090*/  IMAD.U32 R3, RZ, RZ, UR7 ;  /* 0x00000007ff037e24 */ /* 0x000fe2000f8e00ff */
[----:B------:R-:W1:Y:S02]  /*00a0*/  S2R R11, SR_TID.X ;  /* 0x00000000000b7919 */ /* 0x000e640000002100 */
[----:B------:R-:W4:Y:S06]  /*00b0*/  LDC R13, c[0x0][0x388] ;  /* 0x0000e200ff0d7b82 */ /* 0x000f2c0000000800 */
[----:B--2---:R-:W2:Y:S02]  /*00c0*/  @P0 LDG.E.64 R2, desc[UR8][R2.64] ;  /* 0x0000000802020981 */ /* 0x004ea4000c1e1b00 */
[----:B------:R-:W5:Y:S02]  /*00d0*/  @P0 LDC R7, c[0x0][0x460] ;  /* 0x00011800ff070b82 */ /* 0x000f640000000800 */
[----:B---3--:R-:W5:Y:S06]  /*00e0*/  @P0 LDG.E.64 R4, desc[UR8][R8.64] ;  /* 0x0000000808040981 */ /* 0x008f6c000c1e1b00 */
[----:B------:R-:W3:Y:S01]  /*00f0*/  S2UR UR5, SR_CTAID.X ;  /* 0x00000000000579c3 */ /* 0x000ee20000002500 */
[----:B0-----:R-:W-:Y:S01]  /*0100*/  UISETP.NE.U32.AND UP0, UPT, UR10, URZ, UPT ;  /* 0x000000ff0a00728c */ /* 0x001fe2000bf05070 */
[----:B------:R-:W-:Y:S03]  /*0110*/  BSSY.RECONVERGENT B0, `(.L_x_11618) ;  /* 0x0000063000007945 */ /* 0x000fe60003800200 */
[----:B------:R-:W-:Y:S01]  /*0120*/  UISETP.NE.AND.EX UP0, UPT, UR11, URZ, UPT, UP0 ;  /* 0x000000ff0b00728c */ /* 0x000fe2000bf05300 */
[----:B----4-:R-:W-:-:S04]  /*0130*/  SHF.R.S32.HI R0, RZ, 0x1f, R13 ;  /* 0x0000001fff007819 */ /* 0x010fc8000001140d */
[----:B------:R-:W-:Y:S01]  /*0140*/  LEA.HI R0, R0, R13, RZ, 0x3 ;  /* 0x0000000d00007211 */ /* 0x000fe200078f18ff */
[----:B---3--:R-:W-:Y:S01]  /*0150*/  USHF.L.U32 UR4, UR5, 0x2, URZ ;  /* 0x0000000205047899 */ /* 0x008fe200080006ff */
[----:B--2---:R-:W-:Y:S02]  /*0160*/  @P0 R2UR UR6, R2 ;  /* 0x00000000020602ca */ /* 0x004fe400000e0000 */
[----:B------:R-:W0:Y:S01]  /*0170*/  LDC R2, c[0x0][0x360] ;  /* 0x0000d800ff027b82 */ /* 0x000e220000000800 */
[----:B------:R-:W-:Y:S02]  /*0180*/  @P0 R2UR UR7, R3 ;  /* 0x00000000030702ca */ /* 0x000fe400000e0000 */
[----:B-1----:R-:W-:-:S04]  /*0190*/  LOP3.LUT R3, R11, 0x1f, RZ, 0xc, !PT ;  /* 0x0000001f0b037812 */ /* 0x002fc800078e0cff */
[----:B------:R-:W-:Y:S02]  /*01a0*/  LEA.HI.SX32 R0, R0, R3, 0x1d ;  /* 0x0000000300007211 */ /* 0x000fe400078feaff */
[----:B-----5:R-:W-:Y:S02]  /*01b0*/  @P0 IADD3 R8, P1, PT, R4, R7, RZ ;  /* 0x0000000704080210 */ /* 0x020fe40007f3e0ff */
[----:B------:R-:W-:Y:S01]  /*01c0*/  SHF.R.U32.HI R3, RZ, 0x5, R11 ;  /* 0x00000005ff037819 */ /* 0x000fe2000001160b */
[----:B------:R-:W-:Y:S01]  /*01d0*/  UIADD3 UR14, UPT, UPT, UR6, -0x61c88647, URZ ;  /* 0x9e3779b9060e7890 */ /* 0x000fe2000fffe0ff */
[----:B------:R-:W-:Y:S01]  /*01e0*/  @P0 IADD3.X R9, PT, PT, RZ, R5, RZ, P1, !PT ;  /* 0x00000005ff090210 */ /* 0x000fe20000ffe4ff */
[----:B------:R-:W-:Y:S01]  /*01f0*/  UIADD3 UR15, UPT, UPT, UR7, -0x4498517b, URZ ;  /* 0xbb67ae85070f7890 */ /* 0x000fe2000fffe0ff */
[----:B------:R-:W-:Y:S01]  /*0200*/  LOP3.LUT R3, R3, UR4, RZ, 0xfc, !PT ;  /* 0x0000000403037c12 */ /* 0x000fe2000f8efcff */
[----:B------:R-:W-:Y:S01]  /*0210*/  UIADD3 UR16, UPT, UPT, UR6, 0x3c6ef372, URZ ;  /* 0x3c6ef37206107890 */ /* 0x000fe2000fffe0ff */
[--C-:B------:R-:W-:Y:S01]  /*0220*/  SHF.R.U64 R4, R8, 0x2, R9.reuse ;  /* 0x0000000208047819 */ /* 0x100fe20000001209 */
[----:B------:R-:W-:Y:S01]  /*0230*/  UIADD3 UR17, UPT, UPT, UR7, 0x76cf5d0a, URZ ;  /* 0x76cf5d0a07117890 */ /* 0x000fe2000fffe0ff */
[----:B------:R-:W-:Y:S01]  /*0240*/  SHF.R.U32.HI R5, RZ, 0x2, R9 ;  /* 0x00000002ff057819 */ /* 0x000fe20000011609 */
[----:B------:R-:W-:-:S02]  /*0250*/  UIADD3 UR18, UPT, UPT, UR6, -0x255992d5, URZ ;  /* 0xdaa66d2b06127890 */ /* 0x000fc4000fffe0ff */
[----:B------:R-:W-:Y:S01]  /*0260*/  UIADD3 UR19, UPT, UPT, UR7, 0x32370b8f, URZ ;  /* 0x32370b8f07137890 */ /* 0x000fe2000fffe0ff */
[----:B0-----:R-:W-:Y:S01]  /*0270*/  IMAD R2, R2, UR5, R11 ;  /* 0x0000000502027c24 */ /* 0x001fe2000f8e020b */
[----:B------:R-:W-:Y:S01]  /*0280*/  LOP3.LUT R11, R11, 0x1f, RZ, 0xc0, !PT ;  /* 0x0000001f0b0b7812 */ /* 0x000fe200078ec0ff */
        /* <DEDUP_REMOVED lines=45> */
.L_x_11619:
        /* <DEDUP_REMOVED lines=30> */
.L_x_11620:
[----:B------:R-:W-:Y:S05]  /*0740*/  BSYNC.RECONVERGENT B0 ;  /* 0x0000000000007941 */ /* 0x000fea0003800200 */
.L_x_11618:
        /* <DEDUP_REMOVED lines=72> */
[----:B0123--:R-:W-:-:S07]  /*0bd0*/  IMAD R10, R13, -0x2daee0ad, RZ ;  /* 0xd2511f530d0a7824 */ /* 0x00ffce00078e02ff */
.L_x_11880:
        /* <DEDUP_REMOVED lines=11> */
[----:B------:R-:W-:Y:S02]  /*0c90*/  P2R R15, PR, RZ, 0x4 ;  /* 0x00000004ff0f7803 */ /* 0x000fe40000000000 */
[----:B------:R-:W-:Y:S01]  /*0ca0*/  LEA.HI R86, R14, R13, RZ, 0x3 ;  /* 0x0000000d0e567211 */ /* 0x000fe200078f18ff */
[----:B------:R-:W-:-:S03]  /*0cb0*/  IMAD.MOV.U32 R14, RZ, RZ, 0x3f800000 ;  /* 0x3f800000ff0e7424 */ /* 0x000fc600078e00ff */
        /* <DEDUP_REMOVED lines=25> */
.L_x_28606:
[----:B------:R-:W-:Y:S05]  /*0e50*/  BRX R92 -0xe60                                         (*"BRANCH_TARGETS .L_x_28607,.L_x_28608,.L_x_28609"*) ;  /* 0xfffffff05c687949 */ /* 0x000fea000383ffff */
.L_x_28609:
[----:B------:R-:W-:Y:S01]  /*0e60*/  IADD3 R97, PT, PT, R8, 0x1, RZ ;  /* 0x0000000108617810 */ /* 0x000fe20007ffe0ff */
[----:B------:R-:W-:Y:S02]  /*0e70*/  IMAD.MOV.U32 R92, RZ, RZ, R10 ;  /* 0x000000ffff5c7224 */ /* 0x000fe400078e000a */
[----:B------:R-:W-:Y:S01]  /*0e80*/  IMAD.MOV.U32 R93, RZ, RZ, R7 ;  /* 0x000000ffff5d7224 */ /* 0x000fe200078e0007 */
[----:B------:R-:W-:Y:S06]  /*0e90*/  BRA `(.L_x_11626) ;  /* 0x0000000000f47947 */ /* 0x000fec0003800000 */
.L_x_28607:
[----:B------:R-:W-:Y:S01]  /*0ea0*/  MOV R92, R10 ;  /* 0x0000000a005c7202 */ /* 0x000fe20000000f00 */
[----:B------:R-:W-:Y:S02]  /*0eb0*/  IMAD.MOV.U32 R97, RZ, RZ, 0x3 ;  /* 0x00000003ff617424 */ /* 0x000fe400078e00ff */
[----:B------:R-:W-:Y:S01]  /*0ec0*/  IMAD.MOV.U32 R93, RZ, RZ, R6 ;  /* 0x000000ffff5d7224 */ /* 0x000fe200078e0006 */
[----:B------:R-:W-:Y:S06]  /*0ed0*/  BRA `(.L_x_11626) ;  /* 0x0000000000e47947 */ /* 0x000fec0003800000 */
.L_x_28608:
        /* <DEDUP_REMOVED lines=13> */
.L_x_11628:
[----:B------:R-:W-:Y:S05]  /*0fb0*/  BSYNC.RECONVERGENT B3 ;  /* 0x0000000000037941 */ /* 0x000fea0003800200 */
.L_x_11627:
        /* <DEDUP_REMOVED lines=43> */
.L_x_11626:
[----:B------:R-:W-:Y:S05]  /*1270*/  BSYNC.RECONVERGENT B2 ;  /* 0x0000000000027941 */ /* 0x000fea0003800200 */
.L_x_11625:
        /* <DEDUP_REMOVED lines=13> */
[----:B------:R-:W-:-:S03]  /*1350*/  IMAD.MOV.U32 R8, RZ, RZ, R12 ;  /* 0x000000ffff087224 */ /* 0x000fc600078e000c */
        /* <DEDUP_REMOVED lines=13> */
.L_x_11631:
        /* <DEDUP_REMOVED lines=13> */
.L_x_11633:
[----:B------:R-:W-:Y:S05]  /*1500*/  BSYNC.RECONVERGENT B3 ;  /* 0x0000000000037941 */ /* 0x000fea0003800200 */
.L_x_11632:
        /* <DEDUP_REMOVED lines=43> */
.L_x_11630:
[----:B------:R-:W-:Y:S05]  /*17c0*/  BSYNC.RECONVERGENT B2 ;  /* 0x0000000000027941 */ /* 0x000fea0003800200 */
.L_x_11629:
        /* <DEDUP_REMOVED lines=22> */
.L_x_11636:
        /* <DEDUP_REMOVED lines=13> */
.L_x_11638:
[----:B------:R-:W-:Y:S05]  /*1a00*/  BSYNC.RECONVERGENT B3 ;  /* 0x0000000000037941 */ /* 0x000fea0003800200 */
.L_x_11637:
        /* <DEDUP_REMOVED lines=43> */
.L_x_11635:
[----:B------:R-:W-:Y:S05]  /*1cc0*/  BSYNC.RECONVERGENT B2 ;  /* 0x0000000000027941 */ /* 0x000fea0003800200 */
.L_x_11634:
        /* <DEDUP_REMOVED lines=23> */
.L_x_11641:
        /* <DEDUP_REMOVED lines=13> */
.L_x_11643:
[----:B------:R-:W-:Y:S05]  /*1f10*/  BSYNC.RECONVERGENT B3 ;  /* 0x0000000000037941 */ /* 0x000fea0003800200 */
.L_x_11642:
        /* <DEDUP_REMOVED lines=43> */
.L_x_11640:
[----:B------:R-:W-:Y:S05]  /*21d0*/  BSYNC.RECONVERGENT B2 ;  /* 0x0000000000027941 */ /* 0x000fea0003800200 */
.L_x_11639:
        /* <DEDUP_REMOVED lines=22> */
.L_x_11646:
        /* <DEDUP_REMOVED lines=13> */
.L_x_11648:
[----:B------:R-:W-:Y:S05]  /*2410*/  BSYNC.RECONVERGENT B3 ;  /* 0x0000000000037941 */ /* 0x000fea0003800200 */
.L_x_11647:
        /* <DEDUP_REMOVED lines=43> */
.L_x_11645:
[----:B------:R-:W-:Y:S05]  /*26d0*/  BSYNC.RECONVERGENT B2 ;  /* 0x0000000000027941 */ /* 0x000fea0003800200 */
.L_x_11644:
        /* <DEDUP_REMOVED lines=23> */
.L_x_11651:
        /* <DEDUP_REMOVED lines=13> */
.L_x_11653:
[----:B------:R-:W-:Y:S05]  /*2920*/  BSYNC.RECONVERGENT B3 ;  /* 0x0000000000037941 */ /* 0x000fea0003800200 */
.L_x_11652:
        /* <DEDUP_REMOVED lines=43> */
.L_x_11650:
[----:B------:R-:W-:Y:S05]  /*2be0*/  BSYNC.RECONVERGENT B2 ;  /* 0x0000000000027941 */ /* 0x000fea0003800200 */
.L_x_11649:
        /* <DEDUP_REMOVED lines=22> */
.L_x_11656:
        /* <DEDUP_REMOVED lines=13> */
.L_x_11658:
[----:B------:R-:W-:Y:S05]  /*2e20*/  BSYNC.RECONVERGENT B3 ;  /* 0x0000000000037941 */ /* 0x000fea0003800200 */
.L_x_11657:
        /* <DEDUP_REMOVED lines=43> */
.L_x_11655:
[----:B------:R-:W-:Y:S05]  /*30e0*/  BSYNC.RECONVERGENT B2 ;  /* 0x0000000000027941 */ /* 0x000fea0003800200 */
.L_x_11654:
[----:B------:R-:W-:Y:S01]  /*30f0*/  I2FP.F32.U32 R8, R84 ;  /* 0x0000005400087245 */ /* 0x000fe20000201000 */
[----:B------:R-:W-:Y:S01]  /*3100*/  BSSY.RECONVERGENT B2, `(.L_x_11659) ;  /* 0x0000051000027945 */ /* 0x000fe20003800200 */
[C---:B------:R-:W-:Y:S01]  /*3110*/  SHF.L.U32 R85, R87.reuse, 0x10, RZ ;  /* 0x0000001057557819 */ /* 0x040fe200000006ff */
        /* <DEDUP_REMOVED lines=20> */
.L_x_11661:
        /* <DEDUP_REMOVED lines=15> */
.L_x_11663:
[----:B------:R-:W-:Y:S05]  /*3350*/  BSYNC.RECONVERGENT B3 ;  /* 0x0000000000037941 */ /* 0x000fea0003800200 */
.L_x_11662:
        /* <DEDUP_REMOVED lines=43> */
.L_x_11660:
[----:B------:R-:W-:Y:S05]  /*3610*/  BSYNC.RECONVERGENT B2 ;  /* 0x0000000000027941 */ /* 0x000fea0003800200 */
.L_x_11659:
        /* <DEDUP_REMOVED lines=10> */
.L_x_11624:
        /* <DEDUP_REMOVED lines=16> */
.L_x_11667:
        /* <DEDUP_REMOVED lines=13> */
.L_x_11669:
[----:B------:R-:W-:Y:S05]  /*3890*/  BSYNC.RECONVERGENT B3 ;  /* 0x0000000000037941 */ /* 0x000fea0003800200 */
.L_x_11668:
        /* <DEDUP_REMOVED lines=42> */
.L_x_11666:
[----:B------:R-:W-:Y:S05]  /*3b40*/  BSYNC.RECONVERGENT B2 ;  /* 0x0000000000027941 */ /* 0x000fea0003800200 */
.L_x_11665:
[----:B------:R-:W0:Y:S01]  /*3b50*/  LDC R10, c[0x0][0x404] ;  /* 0x00010100ff0a7b82 */ /* 0x000e220000000800 */
[----:B------:R-:W-:Y:S01]  /*3b60*/  ISETP.NE.AND P0, PT, R88, 0x1, PT ;  /* 0x000000015800780c */ /* 0x000fe20003f05270 */
[----:B------:R-:W-:Y:S01]  /*3b70*/  BSSY.RECONVERGENT B2, `(.L_x_11670) ;  /* 0x000004f000027945 */ /* 0x000fe20003800200 */
[----:B------:R-:W-:Y:S01]  /*3b80*/  I2FP.F32.U32 R17, R16 ;  /* 0x0000001000117245 */ /* 0x000fe20000201000 */
[----:B------:R-:W-:Y:S01]  /*3b90*/  IMAD.MOV.U32 R16, RZ, RZ, 0x2f800000 ;  /* 0x2f800000ff107424 */ /* 0x000fe200078e00ff */
[C---:B-----5:R-:W-:Y:S01]  /*3ba0*/  SHF.L.U32 R19, R84.reuse, 0x10, RZ ;  /* 0x0000001054137819 */ /* 0x060fe200000006ff */
[----:B------:R-:W-:Y:S01]  /*3bb0*/  IMAD.MOV.U32 R90, RZ, RZ, 0x2 ;  /* 0x00000002ff5a7424 */ /* 0x000fe200078e00ff */
[----:B------:R-:W-:Y:S01]  /*3bc0*/  PRMT R84, R84, 0x7632, R84 ;  /* 0x0000763254547816 */ /* 0x000fe20000000054 */
[----:B------:R-:W1:Y:S01]  /*3bd0*/  LDC R15, c[0x0][0x408] ;  /* 0x00010200ff0f7b82 */ /* 0x000e620000000800 */
[----:B------:R-:W-:Y:S01]  /*3be0*/  FFMA.FTZ R17, R17, R16, 1.1641532182693481445e-10 ;  /* 0x2f00000011117423 */ /* 0x000fe20000010010 */
[----:B------:R-:W-:Y:S01]  /*3bf0*/  FMUL.FTZ R18, R19, R14 ;  /* 0x0000000e13127220 */ /* 0x000fe20000410000 */
[----:B------:R-:W-:-:S03]  /*3c00*/  IMAD.MOV.U32 R8, RZ, RZ, R12 ;  /* 0x000000ffff087224 */ /* 0x000fc600078e000c */
        /* <DEDUP_REMOVED lines=12> */
.L_x_11672:
        /* <DEDUP_REMOVED lines=13> */
.L_x_11674:
[----:B------:R-:W-:Y:S05]  /*3da0*/  BSYNC.RECONVERGENT B3 ;  /* 0x0000000000037941 */ /* 0x000fea0003800200 */
.L_x_11673:
        /* <DEDUP_REMOVED lines=43> */
.L_x_11671:
[----:B------:R-:W-:Y:S05]  /*4060*/  BSYNC.RECONVERGENT B2 ;  /* 0x0000000000027941 */ /* 0x000fea0003800200 */
.L_x_11670:
        /* <DEDUP_REMOVED lines=19> */
.L_x_11677:
        /* <DEDUP_REMOVED lines=13> */
.L_x_11679:
[----:B------:R-:W-:Y:S05]  /*4270*/  BSYNC.RECONVERGENT B3 ;  /* 0x0000000000037941 */ /* 0x000fea0003800200 */
.L_x_11678:
        /* <DEDUP_REMOVED lines=43> */
.L_x_11676:
[----:B------:R-:W-:Y:S05]  /*4530*/  BSYNC.RECONVERGENT B2 ;  /* 0x0000000000027941 */ /* 0x000fea0003800200 */
.L_x_11675:
        /* <DEDUP_REMOVED lines=20> */
.L_x_11682:
        /* <DEDUP_REMOVED lines=13> */
.L_x_11684:
[----:B------:R-:W-:Y:S05]  /*4750*/  BSYNC.RECONVERGENT B3 ;  /* 0x0000000000037941 */ /* 0x000fea0003800200 */
.L_x_11683:
        /* <DEDUP_REMOVED lines=43> */
.L_x_11681:
[----:B------:R-:W-:Y:S05]  /*4a10*/  BSYNC.RECONVERGENT B2 ;  /* 0x0000000000027941 */ /* 0x000fea0003800200 */
.L_x_11680:
        /* <DEDUP_REMOVED lines=19> */
.L_x_11687:
        /* <DEDUP_REMOVED lines=13> */
.L_x_11689:
[----:B------:R-:W-:Y:S05]  /*4c20*/  BSYNC.RECONVERGENT B3 ;  /* 0x0000000000037941 */ /* 0x000fea0003800200 */
.L_x_11688:
        /* <DEDUP_REMOVED lines=43> */
.L_x_11686:
[----:B------:R-:W-:Y:S05]  /*4ee0*/  BSYNC.RECONVERGENT B2 ;  /* 0x0000000000027941 */ /* 0x000fea0003800200 */
.L_x_11685:
        /* <DEDUP_REMOVED lines=20> */
.L_x_11692:
        /* <DEDUP_REMOVED lines=13> */
.L_x_11694:
[----:B------:R-:W-:Y:S05]  /*5100*/  BSYNC.RECONVERGENT B3 ;  /* 0x0000000000037941 */ /* 0x000fea0003800200 */
.L_x_11693:
        /* <DEDUP_REMOVED lines=43> */
.L_x_11691:
[----:B------:R-:W-:Y:S05]  /*53c0*/  BSYNC.RECONVERGENT B2 ;  /* 0x0000000000027941 */ /* 0x000fea0003800200 */
.L_x_11690:
        /* <DEDUP_REMOVED lines=8> */
[----:B------:R-:W-:Y:S02]  /*5450*/  IMAD.MOV.U32 R85, RZ, RZ, R12 ;  /* 0x000000ffff557224 */ /* 0x000fe400078e000c */
        /* <DEDUP_REMOVED lines=10> */
.L_x_11697:
        /* <DEDUP_REMOVED lines=13> */
.L_x_11699:
[----:B------:R-:W-:Y:S05]  /*55d0*/  BSYNC.RECONVERGENT B3 ;  /* 0x0000000000037941 */ /* 0x000fea0003800200 */
.L_x_11698:
        /* <DEDUP_REMOVED lines=43> */
.L_x_11696:
[----:B------:R-:W-:Y:S05]  /*5890*/  BSYNC.RECONVERGENT B2 ;  /* 0x0000000000027941 */ /* 0x000fea0003800200 */
.L_x_11695:
        /* <DEDUP_REMOVED lines=20> */
.L_x_11702:
        /* <DEDUP_REMOVED lines=15> */
.L_x_11704:
[----:B------:R-:W-:Y:S05]  /*5ad0*/  BSYNC.RECONVERGENT B3 ;  /* 0x0000000000037941 */ /* 0x000fea0003800200 */
.L_x_11703:
        /* <DEDUP_REMOVED lines=43> */
.L_x_11701:
[----:B------:R-:W-:Y:S05]  /*5d90*/  BSYNC.RECONVERGENT B2 ;  /* 0x0000000000027941 */ /* 0x000fea0003800200 */
.L_x_11700:
        /* <DEDUP_REMOVED lines=16> */
.L_x_11664:
        /* <DEDUP_REMOVED lines=18> */
[C---:B------:R-:W-:Y:S02]  /*5fc0*/  VIADD R15, R13.reuse, 0x20 ;  /* 0x000000200d0f7836 */ /* 0x040fe40000000000 */
[----:B-1----:R-:W-:Y:S01]  /*5fd0*/  IMAD.WIDE.U32 R84, R13, 0x8, R84 ;  /* 0x000000080d547825 */ /* 0x002fe200078e0054 */
[----:B------:R0:W-:Y:S04]  /*5fe0*/  STG.E.128 desc[UR8][R86.64+0x10], R88 ;  /* 0x0000105856007986 */ /* 0x0001e8000c101d08 */
[----:B------:R0:W-:Y:S02]  /*5ff0*/  STG.E.64 desc[UR8][R84.64], R94 ;  /* 0x0000005e54007986 */ /* 0x0001e4000c101b08 */
.L_x_11623:
[----:B------:R-:W-:Y:S05]  /*6000*/  BSYNC.RECONVERGENT B1 ;  /* 0x0000000000017941 */ /* 0x000fea0003800200 */
.L_x_11622:
        /* <DEDUP_REMOVED lines=30> */
.L_x_11710:
        /* <DEDUP_REMOVED lines=13> */
.L_x_11712:
[----:B------:R-:W-:Y:S05]  /*62c0*/  BSYNC.RECONVERGENT B3 ;  /* 0x0000000000037941 */ /* 0x000fea0003800200 */
.L_x_11711:
        /* <DEDUP_REMOVED lines=43> */
.L_x_11709:
[----:B------:R-:W-:Y:S05]  /*6580*/  BSYNC.RECONVERGENT B2 ;  /* 0x0000000000027941 */ /* 0x000fea0003800200 */
.L_x_11708:
        /* <DEDUP_REMOVED lines=27> */
.L_x_11715:
        /* <DEDUP_REMOVED lines=13> */
.L_x_11717:
[----:B------:R-:W-:Y:S05]  /*6810*/  BSYNC.RECONVERGENT B3 ;  /* 0x0000000000037941 */ /* 0x000fea0003800200 */
.L_x_11716:
        /* <DEDUP_REMOVED lines=43> */
.L_x_11714:
[----:B------:R-:W-:Y:S05]  /*6ad0*/  BSYNC.RECONVERGENT B2 ;  /* 0x0000000000027941 */ /* 0x000fea0003800200 */
.L_x_11713:
        /* <DEDUP_REMOVED lines=22> */
.L_x_11720:
        /* <DEDUP_REMOVED lines=13> */
.L_x_11722:
[----:B------:R-:W-:Y:S05]  /*6d10*/  BSYNC.RECONVERGENT B3 ;  /* 0x0000000000037941 */ /* 0x000fea0003800200 */
.L_x_11721:
        /* <DEDUP_REMOVED lines=43> */
.L_x_11719:
[----:B------:R-:W-:Y:S05]  /*6fd0*/  BSYNC.RECONVERGENT B2 ;  /* 0x0000000000027941 */ /* 0x000fea0003800200 */
.L_x_11718:
        /* <DEDUP_REMOVED lines=23> */
.L_x_11725:
        /* <DEDUP_REMOVED lines=13> */
.L_x_11727:
[----:B------:R-:W-:Y:S05]  /*7220*/  BSYNC.RECONVERGENT B3 ;  /* 0x0000000000037941 */ /* 0x000fea0003800200 */
.L_x_11726:
        /* <DEDUP_REMOVED lines=43> */
.L_x_11724:
[----:B------:R-:W-:Y:S05]  /*74e0*/  BSYNC.RECONVERGENT B2 ;  /* 0x0000000000027941 */ /* 0x000fea0003800200 */
.L_x_11723:
        /* <DEDUP_REMOVED lines=22> */
.L_x_11730:
        /* <DEDUP_REMOVED lines=13> */
.L_x_11732:
[----:B------:R-:W-:Y:S05]  /*7720*/  BSYNC.RECONVERGENT B3 ;  /* 0x0000000000037941 */ /* 0x000fea0003800200 */
.L_x_11731:
        /* <DEDUP_REMOVED lines=43> */
.L_x_11729:
[----:B------:R-:W-:Y:S05]  /*79e0*/  BSYNC.RECONVERGENT B2 ;  /* 0x0000000000027941 */ /* 0x000fea0003800200 */
.L_x_11728:
        /* <DEDUP_REMOVED lines=23> */
.L_x_11735:
        /* <DEDUP_REMOVED lines=13> */
.L_x_11737:
[----:B------:R-:W-:Y:S05]  /*7c30*/  BSYNC.RECONVERGENT B3 ;  /* 0x0000000000037941 */ /* 0x000fea0003800200 */
.L_x_11736:
        /* <DEDUP_REMOVED lines=43> */
.L_x_11734:
[----:B------:R-:W-:Y:S05]  /*7ef0*/  BSYNC.RECONVERGENT B2 ;  /* 0x0000000000027941 */ /* 0x000fea0003800200 */
.L_x_11733:
        /* <DEDUP_REMOVED lines=22> */
.L_x_11740:
        /* <DEDUP_REMOVED lines=13> */
.L_x_11742:
[----:B------:R-:W-:Y:S05]  /*8130*/  BSYNC.RECONVERGENT B3 ;  /* 0x0000000000037941 */ /* 0x000fea0003800200 */
.L_x_11741:
        /* <DEDUP_REMOVED lines=43> */
.L_x_11739:
[----:B------:R-:W-:Y:S05]  /*83f0*/  BSYNC.RECONVERGENT B2 ;  /* 0x0000000000027941 */ /* 0x000fea0003800200 */
.L_x_11738:
        /* <DEDUP_REMOVED lines=23> */
.L_x_11745:
        /* <DEDUP_REMOVED lines=15> */
.L_x_11747:
[----:B------:R-:W-:Y:S05]  /*8660*/  BSYNC.RECONVERGENT B3 ;  /* 0x0000000000037941 */ /* 0x000fea0003800200 */
.L_x_11746:
        /* <DEDUP_REMOVED lines=43> */
.L_x_11744:
[----:B------:R-:W-:Y:S05]  /*8920*/  BSYNC.RECONVERGENT B2 ;  /* 0x0000000000027941 */ /* 0x000fea0003800200 */
.L_x_11743:
        /* <DEDUP_REMOVED lines=10> */
.L_x_11707:
        /* <DEDUP_REMOVED lines=16> */
.L_x_11751:
        /* <DEDUP_REMOVED lines=13> */
.L_x_11753:
[----:B------:R-:W-:Y:S05]  /*8ba0*/  BSYNC.RECONVERGENT B3 ;  /* 0x0000000000037941 */ /* 0x000fea0003800200 */
.L_x_11752:
        /* <DEDUP_REMOVED lines=42> */
.L_x_11750:
[----:B------:R-:W-:Y:S05]  /*8e50*/  BSYNC.RECONVERGENT B2 ;  /* 0x0000000000027941 */ /* 0x000fea0003800200 */
.L_x_11749:
        /* <DEDUP_REMOVED lines=24> */
.L_x_11756:
        /* <DEDUP_REMOVED lines=13> */
.L_x_11758:
[----:B------:R-:W-:Y:S05]  /*90b0*/  BSYNC.RECONVERGENT B3 ;  /* 0x0000000000037941 */ /* 0x000fea0003800200 */
.L_x_11757:
        /* <DEDUP_REMOVED lines=43> */
.L_x_11755:
[----:B------:R-:W-:Y:S05]  /*9370*/  BSYNC.RECONVERGENT B2 ;  /* 0x0000000000027941 */ /* 0x000fea0003800200 */
.L_x_11754:
        /* <DEDUP_REMOVED lines=19> */
.L_x_11761:
        /* <DEDUP_REMOVED lines=13> */
.L_x_11763:
[----:B------:R-:W-:Y:S05]  /*9580*/  BSYNC.RECONVERGENT B3 ;  /* 0x0000000000037941 */ /* 0x000fea0003800200 */
.L_x_11762:
        /* <DEDUP_REMOVED lines=43> */
.L_x_11760:
[----:B------:R-:W-:Y:S05]  /*9840*/  BSYNC.RECONVERGENT B2 ;  /* 0x0000000000027941 */ /* 0x000fea0003800200 */
.L_x_11759:
        /* <DEDUP_REMOVED lines=20> */
.L_x_11766:
        /* <DEDUP_REMOVED lines=13> */
.L_x_11768:
[----:B------:R-:W-:Y:S05]  /*9a60*/  BSYNC.RECONVERGENT B3 ;  /* 0x0000000000037941 */ /* 0x000fea0003800200 */
.L_x_11767:
        /* <DEDUP_REMOVED lines=43> */
.L_x_11765:
[----:B------:R-:W-:Y:S05]  /*9d20*/  BSYNC.RECONVERGENT B2 ;  /* 0x0000000000027941 */ /* 0x000fea0003800200 */
.L_x_11764:
        /* <DEDUP_REMOVED lines=19> */
.L_x_11771:
        /* <DEDUP_REMOVED lines=13> */
.L_x_11773:
[----:B------:R-:W-:Y:S05]  /*9f30*/  BSYNC.RECONVERGENT B3 ;  /* 0x0000000000037941 */ /* 0x000fea0003800200 */
.L_x_11772:
        /* <DEDUP_REMOVED lines=40> */
[----:B------:R-:W-:Y:S01]  /*a1c0*/  MOV R92, R86 ;  /* 0x00000056005c7202 */ /* 0x000fe20000000f00 */
[----:B------:R-:W-:Y:S01]  /*a1d0*/  IMAD.MOV.U32 R86, RZ, RZ, RZ ;  /* 0x000000ffff567224 */ /* 0x000fe200078e00ff */
[----:B------:R-:W-:-:S07]  /*a1e0*/  LOP3.LUT R6, R6, UR31, R87, 0x96, !PT ;  /* 0x0000001f06067c12 */ /* 0x000fce000f8e9657 */
.L_x_11770:
[----:B------:R-:W-:Y:S05]  /*a1f0*/  BSYNC.RECONVERGENT B2 ;  /* 0x0000000000027941 */ /* 0x000fea0003800200 */
.L_x_11769:
        /* <DEDUP_REMOVED lines=20> */
.L_x_11776:
        /* <DEDUP_REMOVED lines=13> */
.L_x_11778:
[----:B------:R-:W-:Y:S05]  /*a410*/  BSYNC.RECONVERGENT B3 ;  /* 0x0000000000037941 */ /* 0x000fea0003800200 */
.L_x_11777:
        /* <DEDUP_REMOVED lines=39> */
[----:B------:R-:W-:Y:S02]  /*a690*/  LOP3.LUT R7, R86, UR30, R7, 0x96, !PT ;  /* 0x0000001e56077c12 */ /* 0x000fe4000f8e9607 */
[----:B------:R-:W-:Y:S01]  /*a6a0*/  LOP3.LUT R6, R84, UR31, R97, 0x96, !PT ;  /* 0x0000001f54067c12 */ /* 0x000fe2000f8e9661 */
[----:B------:R-:W-:Y:S01]  /*a6b0*/  IMAD.MOV.U32 R84, RZ, RZ, R92 ;  /* 0x000000ffff547224 */ /* 0x000fe200078e005c */
[----:B------:R-:W-:-:S07]  /*a6c0*/  MOV R92, R96 ;  /* 0x00000060005c7202 */ /* 0x000fce0000000f00 */
.L_x_11775:
[----:B------:R-:W-:Y:S05]  /*a6d0*/  BSYNC.RECONVERGENT B2 ;  /* 0x0000000000027941 */ /* 0x000fea0003800200 */
.L_x_11774:
        /* <DEDUP_REMOVED lines=19> */
.L_x_11781:
        /* <DEDUP_REMOVED lines=13> */
.L_x_11783:
[----:B------:R-:W-:Y:S05]  /*a8e0*/  BSYNC.RECONVERGENT B3 ;  /* 0x0000000000037941 */ /* 0x000fea0003800200 */
.L_x_11782:
        /* <DEDUP_REMOVED lines=41> */
[----:B------:R-:W-:Y:S02]  /*ab80*/  LOP3.LUT R6, R86, UR31, R99, 0x96, !PT ;  /* 0x0000001f56067c12 */ /* 0x000fe4000f8e9663 */
[----:B------:R-:W-:-:S07]  /*ab90*/  MOV R92, R98 ;  /* 0x00000062005c7202 */ /* 0x000fce0000000f00 */
.L_x_11780:
[----:B------:R-:W-:Y:S05]  /*aba0*/  BSYNC.RECONVERGENT B2 ;  /* 0x0000000000027941 */ /* 0x000fea0003800200 */
.L_x_11779:
[----:B------:R-:W-:Y:S01]  /*abb0*/  ISETP.NE.AND P6, PT, R94, 0x1, PT ;  /* 0x000000015e00780c */ /* 0x000fe20003fc5270 */
[----:B------:R-:W-:Y:S01]  /*abc0*/  BSSY.RECONVERGENT B2, `(.L_x_11784) ;  /* 0x000004e000027945 */ /* 0x000fe20003800200 */
[----:B------:R-:W-:Y:S01]  /*abd0*/  I2FP.F32.U32 R85, R8 ;  /* 0x0000000800557245 */ /* 0x000fe20000201000 */
[----:B------:R-:W-:Y:S01]  /*abe0*/  IMAD.MOV.U32 R8, RZ, RZ, 0x2 ;  /* 0x00000002ff087424 */ /* 0x000fe200078e00ff */
[C---:B------:R-:W-:Y:S02]  /*abf0*/  SHF.L.U32 R93, R75.reuse, 0x10, RZ ;  /* 0x000000104b5d7819 */ /* 0x040fe400000006ff */
[----:B------:R-:W-:Y:S01]  /*ac00*/  PRMT R75, R75, 0x7632, R75 ;  /* 0x000076324b4b7816 */ /* 0x000fe2000000004b */
[----:B------:R-:W-:Y:S02]  /*ac10*/  FFMA.FTZ R87, R85, R68, 1.1641532182693481445e-10 ;  /* 0x2f00000055577423 */ /* 0x000fe40000010044 */
        /* <DEDUP_REMOVED lines=13> */
.L_x_11786:
        /* <DEDUP_REMOVED lines=15> */
.L_x_11788:
[----:B------:R-:W-:Y:S05]  /*ade0*/  BSYNC.RECONVERGENT B3 ;  /* 0x0000000000037941 */ /* 0x000fea0003800200 */
.L_x_11787:
        /* <DEDUP_REMOVED lines=43> */
.L_x_11785:
[----:B------:R-:W-:Y:S05]  /*b0a0*/  BSYNC.RECONVERGENT B2 ;  /* 0x0000000000027941 */ /* 0x000fea0003800200 */
.L_x_11784:
[----:B------:R-:W-:Y:S02]  /*b0b0*/  I2FP.F32.U32 R87, R93 ;  /* 0x0000005d00577245 */ /* 0x000fe40000201000 */
[----:B------:R-:W-:Y:S02]  /*b0c0*/  SHF.L.U32 R75, R75, 0x10, RZ ;  /* 0x000000104b4b7819 */ /* 0x000fe400000006ff */
[----:B------:R-:W-:Y:S01]  /*b0d0*/  ISETP.NE.AND P6, PT, R95, RZ, PT ;  /* 0x000000ff5f00720c */ /* 0x000fe20003fc5270 */
[----:B------:R-:W-:Y:S02]  /*b0e0*/  FFMA.FTZ R87, R87, R68, 1.1641532182693481445e-10 ;  /* 0x2f00000057577423 */ /* 0x000fe40000010044 */
[----:B------:R-:W-:Y:S01]  /*b0f0*/  FMUL.FTZ R86, R75, R14 ;  /* 0x0000000e4b567220 */ /* 0x000fe20000410000 */
[----:B------:R-:W-:Y:S02]  /*b100*/  FSEL R68, R72, RZ, P6 ;  /* 0x000000ff48447208 */ /* 0x000fe40003000000 */
[----:B------:R-:W-:Y:S01]  /*b110*/  FSETP.GTU.FTZ.AND P6, PT, R87, R10, PT ;  /* 0x0000000a5700720b */ /* 0x000fe20003fdc000 */
[----:B------:R-:W-:Y:S01]  /*b120*/  FMUL.FTZ R86, R86, R69 ;  /* 0x0000004556567220 */ /* 0x000fe20000410000 */
[----:B------:R-:W-:-:S02]  /*b130*/  FSEL R69, R70, RZ, P0 ;  /* 0x000000ff46457208 */ /* 0x000fc40000000000 */
[----:B------:R-:W-:Y:S02]  /*b140*/  FSEL R70, R71, RZ, P1 ;  /* 0x000000ff47467208 */ /* 0x000fe40000800000 */
[----:B------:R-:W-:Y:S02]  /*b150*/  FSEL R75, R86, RZ, !P6 ;  /* 0x000000ff564b7208 */ /* 0x000fe40007000000 */
[----:B------:R-:W-:Y:S02]  /*b160*/  FSEL R71, R73, RZ, P2 ;  /* 0x000000ff49477208 */ /* 0x000fe40001000000 */
[----:B------:R-:W-:Y:S02]  /*b170*/  FSEL R72, R74, RZ, P3 ;  /* 0x000000ff4a487208 */ /* 0x000fe40001800000 */
[----:B------:R-:W-:Y:S02]  /*b180*/  PLOP3.LUT P6, PT, P6, PT, PT, 0x8, 0x80 ;  /* 0x000000000080781c */ /* 0x000fe400037ce170 */
[----:B------:R-:W-:-:S02]  /*b190*/  FSEL R73, R84, RZ, P4 ;  /* 0x000000ff54497208 */ /* 0x000fc40002000000 */
[----:B------:R-:W-:-:S09]  /*b1a0*/  FSEL R74, R85, RZ, P5 ;  /* 0x000000ff554a7208 */ /* 0x000fd20002800000 */
.L_x_11748:
        /* <DEDUP_REMOVED lines=18> */
[----:B-1----:R-:W-:-:S03]  /*b2d0*/  IMAD.WIDE.U32 R84, R15, 0x8, R84 ;  /* 0x000000080f547825 */ /* 0x002fc600078e0054 */
[----:B------:R0:W-:Y:S01]  /*b2e0*/  STG.E.128 desc[UR8][R86.64+0x10], R72 ;  /* 0x0000104856007986 */ /* 0x0001e2000c101d08 */
[----:B------:R-:W-:-:S03]  /*b2f0*/  IADD3 R15, PT, PT, R15, 0x20, RZ ;  /* 0x000000200f0f7810 */ /* 0x000fc60007ffe0ff */
[----:B------:R0:W-:Y:S04]  /*b300*/  STG.E.64 desc[UR8][R84.64], R94 ;  /* 0x0000005e54007986 */ /* 0x0001e8000c101b08 */
.L_x_11706:
[----:B------:R-:W-:Y:S05]  /*b310*/  BSYNC.RECONVERGENT B1 ;  /* 0x0000000000017941 */ /* 0x000fea0003800200 */
.L_x_11705:
        /* <DEDUP_REMOVED lines=30> */
.L_x_11794:
        /* <DEDUP_REMOVED lines=13> */
.L_x_11796:
[----:B------:R-:W-:Y:S05]  /*b5d0*/  BSYNC.RECONVERGENT B3 ;  /* 0x0000000000037941 */ /* 0x000fea0003800200 */
.L_x_11795:
        /* <DEDUP_REMOVED lines=43> */
.L_x_11793:
[----:B------:R-:W-:Y:S05]  /*b890*/  BSYNC.RECONVERGENT B2 ;  /* 0x0000000000027941 */ /* 0x000fea0003800200 */
.L_x_11792:
        /* <DEDUP_REMOVED lines=10> */
[----:B------:R-:W-:Y:S01]  /*b940*/  IMAD.MOV.U32 R98, RZ, RZ, 0x2 ;  /* 0x00000002ff627424 */ /* 0x000fe200078e00ff */
[----:B------:R-:W-:-:S02]  /*b950*/  MOV R95, R12 ;  /* 0x0000000c005f7202 */ /* 0x000fc40000000f00 */
[----:B0-----:R-:W-:Y:S01]  /*b960*/  FMUL.FTZ R97, R97, R10 ;  /* 0x0000000a61617220 */ /* 0x001fe20000410000 */
[----:B-1----:R-:W-:-:S04]  /*b970*/  FSETP.GTU.FTZ.AND P0, PT, R94, R93, PT ;  /* 0x0000005d5e00720b */ /* 0x002fc80003f1c000 */
        /* <DEDUP_REMOVED lines=13> */
.L_x_11799:
        /* <DEDUP_REMOVED lines=13> */
.L_x_11801:
[----:B------:R-:W-:Y:S05]  /*bb20*/  BSYNC.RECONVERGENT B3 ;  /* 0x0000000000037941 */ /* 0x000fea0003800200 */
.L_x_11800:
        /* <DEDUP_REMOVED lines=43> */
.L_x_11798:
[----:B------:R-:W-:Y:S05]  /*bde0*/  BSYNC.RECONVERGENT B2 ;  /* 0x0000000000027941 */ /* 0x000fea0003800200 */
.L_x_11797:
        /* <DEDUP_REMOVED lines=22> */
.L_x_11804:
        /* <DEDUP_REMOVED lines=13> */
.L_x_11806:
[----:B------:R-:W-:Y:S05]  /*c020*/  BSYNC.RECONVERGENT B3 ;  /* 0x0000000000037941 */ /* 0x000fea0003800200 */
.L_x_11805:
        /* <DEDUP_REMOVED lines=43> */
.L_x_11803:
[----:B------:R-:W-:Y:S05]  /*c2e0*/  BSYNC.RECONVERGENT B2 ;  /* 0x0000000000027941 */ /* 0x000fea0003800200 */
.L_x_11802:
        /* <DEDUP_REMOVED lines=9> */
[----:B------:R-:W-:-:S04]  /*c380*/  MOV R80, R12 ;  /* 0x0000000c00507202 */ /* 0x000fc80000000f00 */
        /* <DEDUP_REMOVED lines=13> */
.L_x_11809:
        /* <DEDUP_REMOVED lines=13> */
.L_x_11811:
[----:B------:R-:W-:Y:S05]  /*c530*/  BSYNC.RECONVERGENT B3 ;  /* 0x0000000000037941 */ /* 0x000fea0003800200 */
.L_x_11810:
        /* <DEDUP_REMOVED lines=40> */
[----:B------:R-:W-:Y:S02]  /*c7c0*/  LOP3.LUT R7, R98, UR30, R7, 0x96, !PT ;  /* 0x0000001e62077c12 */ /* 0x000fe4000f8e9607 */
[----:B------:R-:W-:Y:S02]  /*c7d0*/  LOP3.LUT R6, R96, UR31, R101, 0x96, !PT ;  /* 0x0000001f60067c12 */ /* 0x000fe4000f8e9665 */
[----:B------:R-:W-:-:S07]  /*c7e0*/  MOV R92, R100 ;  /* 0x00000064005c7202 */ /* 0x000fce0000000f00 */
.L_x_11808:
[----:B------:R-:W-:Y:S05]  /*c7f0*/  BSYNC.RECONVERGENT B2 ;  /* 0x0000000000027941 */ /* 0x000fea0003800200 */
.L_x_11807:
        /* <DEDUP_REMOVED lines=12> */
[----:B------:R-:W-:Y:S01]  /*c8c0*/  FADD.FTZ R79, R79, R80 ;  /* 0x000000504f4f7221 */ /* 0x000fe20000010000 */
        /* <DEDUP_REMOVED lines=9> */
.L_x_11814:
        /* <DEDUP_REMOVED lines=13> */
.L_x_11816:
[----:B------:R-:W-:Y:S05]  /*ca30*/  BSYNC.RECONVERGENT B3 ;  /* 0x0000000000037941 */ /* 0x000fea0003800200 */
.L_x_11815:
        /* <DEDUP_REMOVED lines=43> */
.L_x_11813:
[----:B------:R-:W-:Y:S05]  /*ccf0*/  BSYNC.RECONVERGENT B2 ;  /* 0x0000000000027941 */ /* 0x000fea0003800200 */
.L_x_11812:
        /* <DEDUP_REMOVED lines=23> */
.L_x_11819:
        /* <DEDUP_REMOVED lines=13> */
.L_x_11821:
[----:B------:R-:W-:Y:S05]  /*cf40*/  BSYNC.RECONVERGENT B3 ;  /* 0x0000000000037941 */ /* 0x000fea0003800200 */
.L_x_11820:
        /* <DEDUP_REMOVED lines=43> */
.L_x_11818:
[----:B------:R-:W-:Y:S05]  /*d200*/  BSYNC.RECONVERGENT B2 ;  /* 0x0000000000027941 */ /* 0x000fea0003800200 */
.L_x_11817:
        /* <DEDUP_REMOVED lines=22> */
.L_x_11824:
        /* <DEDUP_REMOVED lines=13> */
.L_x_11826:
[----:B------:R-:W-:Y:S05]  /*d440*/  BSYNC.RECONVERGENT B3 ;  /* 0x0000000000037941 */ /* 0x000fea0003800200 */
.L_x_11825:
        /* <DEDUP_REMOVED lines=43> */
.L_x_11823:
[----:B------:R-:W-:Y:S05]  /*d700*/  BSYNC.RECONVERGENT B2 ;  /* 0x0000000000027941 */ /* 0x000fea0003800200 */
.L_x_11822:
        /* <DEDUP_REMOVED lines=23> */
.L_x_11829:
        /* <DEDUP_REMOVED lines=15> */
.L_x_11831:
[----:B------:R-:W-:Y:S05]  /*d970*/  BSYNC.RECONVERGENT B3 ;  /* 0x0000000000037941 */ /* 0x000fea0003800200 */
.L_x_11830:
        /* <DEDUP_REMOVED lines=43> */
.L_x_11828:
[----:B------:R-:W-:Y:S05]  /*dc30*/  BSYNC.RECONVERGENT B2 ;  /* 0x0000000000027941 */ /* 0x000fea0003800200 */
.L_x_11827:
[----:B------:R-:W-:Y:S01]  /*dc40*/  I2FP.F32.U32 R84, R84 ;  /* 0x0000005400547245 */ /* 0x000fe20000201000 */
[----:B------:R-:W-:Y:S02]  /*dc50*/  HFMA2 R85, -RZ, RZ, 0.1171875, 0 ;  /* 0x2f800000ff557431 */ /* 0x000fe400000001ff */
[----:B------:R-:W-:-:S03]  /*dc60*/  IMAD.U32 R83, R83, 0x10000, RZ ;  /* 0x0001000053537824 */ /* 0x000fc600078e00ff */
        /* <DEDUP_REMOVED lines=8> */
.L_x_11791:
        /* <DEDUP_REMOVED lines=16> */
.L_x_11835:
        /* <DEDUP_REMOVED lines=13> */
.L_x_11837:
[----:B------:R-:W-:Y:S05]  /*dec0*/  BSYNC.RECONVERGENT B3 ;  /* 0x0000000000037941 */ /* 0x000fea0003800200 */
.L_x_11836:
        /* <DEDUP_REMOVED lines=42> */
.L_x_11834:
[----:B------:R-:W-:Y:S05]  /*e170*/  BSYNC.RECONVERGENT B2 ;  /* 0x0000000000027941 */ /* 0x000fea0003800200 */
.L_x_11833:
        /* <DEDUP_REMOVED lines=11> */
[----:B------:R-:W-:-:S03]  /*e230*/  MOV R78, R12 ;  /* 0x0000000c004e7202 */ /* 0x000fc60000000f00 */
        /* <DEDUP_REMOVED lines=12> */
.L_x_11840:
        /* <DEDUP_REMOVED lines=13> */
.L_x_11842:
[----:B------:R-:W-:Y:S05]  /*e3d0*/  BSYNC.RECONVERGENT B3 ;  /* 0x0000000000037941 */ /* 0x000fea0003800200 */
.L_x_11841:
        /* <DEDUP_REMOVED lines=43> */
.L_x_11839:
[----:B------:R-:W-:Y:S05]  /*e690*/  BSYNC.RECONVERGENT B2 ;  /* 0x0000000000027941 */ /* 0x000fea0003800200 */
.L_x_11838:
        /* <DEDUP_REMOVED lines=19> */
.L_x_11845:
        /* <DEDUP_REMOVED lines=13> */
.L_x_11847:
[----:B------:R-:W-:Y:S05]  /*e8a0*/  BSYNC.RECONVERGENT B3 ;  /* 0x0000000000037941 */ /* 0x000fea0003800200 */
.L_x_11846:
        /* <DEDUP_REMOVED lines=43> */
.L_x_11844:
[----:B------:R-:W-:Y:S05]  /*eb60*/  BSYNC.RECONVERGENT B2 ;  /* 0x0000000000027941 */ /* 0x000fea0003800200 */
.L_x_11843:
        /* <DEDUP_REMOVED lines=20> */
.L_x_11850:
        /* <DEDUP_REMOVED lines=13> */
.L_x_11852:
[----:B------:R-:W-:Y:S05]  /*ed80*/  BSYNC.RECONVERGENT B3 ;  /* 0x0000000000037941 */ /* 0x000fea0003800200 */
.L_x_11851:
        /* <DEDUP_REMOVED lines=43> */
.L_x_11849:
[----:B------:R-:W-:Y:S05]  /*f040*/  BSYNC.RECONVERGENT B2 ;  /* 0x0000000000027941 */ /* 0x000fea0003800200 */
.L_x_11848:
        /* <DEDUP_REMOVED lines=19> */
.L_x_11855:
        /* <DEDUP_REMOVED lines=13> */
.L_x_11857:
[----:B------:R-:W-:Y:S05]  /*f250*/  BSYNC.RECONVERGENT B3 ;  /* 0x0000000000037941 */ /* 0x000fea0003800200 */
.L_x_11856:
        /* <DEDUP_REMOVED lines=43> */
.L_x_11854:
[----:B------:R-:W-:Y:S05]  /*f510*/  BSYNC.RECONVERGENT B2 ;  /* 0x0000000000027941 */ /* 0x000fea0003800200 */
.L_x_11853:
        /* <DEDUP_REMOVED lines=20> */
.L_x_11860:
        /* <DEDUP_REMOVED lines=13> */
.L_x_11862:
[----:B------:R-:W-:Y:S05]  /*f730*/  BSYNC.RECONVERGENT B3 ;  /* 0x0000000000037941 */ /* 0x000fea0003800200 */
.L_x_11861:
        /* <DEDUP_REMOVED lines=43> */
.L_x_11859:
[----:B------:R-:W-:Y:S05]  /*f9f0*/  BSYNC.RECONVERGENT B2 ;  /* 0x0000000000027941 */ /* 0x000fea0003800200 */
.L_x_11858:
        /* <DEDUP_REMOVED lines=19> */
.L_x_11865:
        /* <DEDUP_REMOVED lines=13> */
.L_x_11867:
[----:B------:R-:W-:Y:S05]  /*fc00*/  BSYNC.RECONVERGENT B3 ;  /* 0x0000000000037941 */ /* 0x000fea0003800200 */
.L_x_11866:
        /* <DEDUP_REMOVED lines=43> */
.L_x_11864:
[----:B------:R-:W-:Y:S05]  /*fec0*/  BSYNC.RECONVERGENT B2 ;  /* 0x0000000000027941 */ /* 0x000fea0003800200 */
.L_x_11863:
        /* <DEDUP_REMOVED lines=20> */
.L_x_11870:
        /* <DEDUP_REMOVED lines=15> */
.L_x_11872:
[----:B------:R-:W-:Y:S05]  /*10100*/  BSYNC.RECONVERGENT B3 ;  /* 0x0000000000037941 */ /* 0x000fea0003800200 */
.L_x_11871:
        /* <DEDUP_REMOVED lines=43> */
.L_x_11869:
[----:B------:R-:W-:Y:S05]  /*103c0*/  BSYNC.RECONVERGENT B2 ;  /* 0x0000000000027941 */ /* 0x000fea0003800200 */
.L_x_11868:
        /* <DEDUP_REMOVED lines=16> */
.L_x_11832:
        /* <DEDUP_REMOVED lines=19> */
[----:B------:R0:W-:Y:S04]  /*10600*/  STG.E.128 desc[UR8][R86.64+0x10], R80 ;  /* 0x0000105056007986 */ /* 0x0001e8000c101d08 */
[----:B------:R0:W-:Y:S02]  /*10610*/  STG.E.64 desc[UR8][R84.64], R94 ;  /* 0x0000005e54007986 */ /* 0x0001e4000c101b08 */
.L_x_11790:
[----:B------:R-:W-:Y:S05]  /*10620*/  BSYNC.RECONVERGENT B1 ;  /* 0x0000000000017941 */ /* 0x000fea0003800200 */
.L_x_11789:
[----:B------:R-:W-:Y:S01]  /*10630*/  FADD.FTZ R14, RZ, R16 ;  /* 0x00000010ff0e7221 */ /* 0x000fe20000010000 */
        /* <DEDUP_REMOVED lines=14> */
[----:B0-----:R-:W-:-:S04]  /*10720*/  FADD.FTZ R85, R69, R14 ;  /* 0x0000000e45557221 */ /* 0x001fc80000010000 */
        /* <DEDUP_REMOVED lines=85> */
.L_x_11892:
[----:B------:R-:W-:Y:S01]  /*10c80*/  FMUL.FTZ R14, R15, R15 ;  /* 0x0000000f0f0e7220 */ /* 0x000fe20000410000 */
[----:B------:R-:W-:Y:S01]  /*10c90*/  ISETP.NE.AND P1, PT, RZ, UR12, PT ;  /* 0x0000000cff007c0c */ /* 0x000fe2000bf25270 */
[----:B-1----:R-:W-:Y:S01]  /*10ca0*/  FADD.FTZ R93, R92, R93 ;  /* 0x0000005d5c5d7221 */ /* 0x002fe20000010000 */
[----:B------:R-:W1:Y:S01]  /*10cb0*/  @!P0 LDC.64 R86, c[0x0][0x3c0] ;  /* 0x0000f000ff568b82 */ /* 0x000e620000000a00 */
[----:B------:R-:W-:Y:S01]  /*10cc0*/  BSSY.RECONVERGENT B1, `(.L_x_11874) ;  /* 0x000002c000017945 */ /* 0x000fe20003800200 */
[----:B------:R-:W-:Y:S01]  /*10cd0*/  FSEL R85, R14, RZ, P1 ;  /* 0x000000ff0e557208 */ /* 0x000fe20000800000 */
[----:B------:R-:W-:Y:S01]  /*10ce0*/  FFMA.FTZ R84, R93, R84, UR13 ;  /* 0x0000000d5d547e23 */ /* 0x000fe20008010054 */
[----:B------:R-:W-:-:S03]  /*10cf0*/  FSEL R93, R15, RZ, !P1 ;  /* 0x000000ff0f5d7208 */ /* 0x000fc60004800000 */
[----:B0-----:R-:W-:Y:S01]  /*10d00*/  FADD.FTZ R92, R84, R85 ;  /* 0x00000055545c7221 */ /* 0x001fe20000010000 */
[----:B------:R-:W0:Y:S05]  /*10d10*/  @!P0 LDC.64 R94, c[0x0][0x3c8] ;  /* 0x0000f200ff5e8b82 */ /* 0x000e2a0000000a00 */
[----:B------:R-:W2:Y:S01]  /*10d20*/  MUFU.RSQ R92, R92 ;  /* 0x0000005c005c7308 */ /* 0x000ea20000001400 */
[----:B-1----:R-:W-:-:S05]  /*10d30*/  @!P0 IMAD.WIDE R84, R3, 0x4, R86 ;  /* 0x0000000403548825 */ /* 0x002fca00078e0256 */
[----:B------:R1:W-:Y:S01]  /*10d40*/  @!P0 STG.E desc[UR8][R84.64], R15 ;  /* 0x0000000f54008986 */ /* 0x0003e2000c101908 */
[----:B0-----:R-:W-:-:S05]  /*10d50*/  @!P0 IMAD.WIDE R86, R3, 0x4, R94 ;  /* 0x0000000403568825 */ /* 0x001fca00078e025e */
        /* <DEDUP_REMOVED lines=34> */
.L_x_11875:
[----:B------:R-:W-:Y:S05]  /*10f80*/  BSYNC.RECONVERGENT B1 ;  /* 0x0000000000017941 */ /* 0x000fea0003800200 */
.L_x_11874:
        /* <DEDUP_REMOVED lines=35> */
.L_x_11877:
[----:B------:R-:W-:Y:S05]  /*111c0*/  BSYNC.RECONVERGENT B1 ;  /* 0x0000000000017941 */ /* 0x000fea0003800200 */
.L_x_11876:
        /* <DEDUP_REMOVED lines=34> */
.L_x_11879:
[----:B------:R-:W-:Y:S05]  /*113f0*/  BSYNC.RECONVERGENT B1 ;  /* 0x0000000000017941 */ /* 0x000fea0003800200 */
.L_x_11878:
[----:B0123--:R-:W0:Y:S02]  /*11400*/  LDC.64 R14, c[0x0][0x380] ;  /* 0x0000e000ff0e7b82 */ /* 0x00fe240000000a00 */
[----:B0-----:R-:W-:-:S04]  /*11410*/  LEA R3, R14, R3, 0x2 ;  /* 0x000000030e037211 */ /* 0x001fc800078e10ff */
[----:B------:R-:W-:-:S13]  /*11420*/  ISETP.GE.AND P0, PT, R3, R15, PT ;  /* 0x0000000f0300720c */ /* 0x000fda0003f06270 */
[----:B------:R-:W-:Y:S05]  /*11430*/  @!P0 BRA `(.L_x_11880) ;  /* 0xfffffef400e88947 */ /* 0x000fea000383ffff */
[----:B------:R-:W-:Y:S05]  /*11440*/  BSYNC B0 ;  /* 0x0000000000007941 */ /* 0x000fea0003800000 */
.L_x_11621:
[----:B------:R-:W-:Y:S05]  /*11450*/  EXIT ;  /* 0x000000000000794d */ /* 0x000fea0003800000 */
.L_x_11873:
        /* <DEDUP_REMOVED lines=8> */
.L_x_11882:
[----:B------:R-:W-:Y:S05]  /*114e0*/  BSYNC B1 ;  /* 0x0000000000017941 */ /* 0x000fea0003800000 */
.L_x_11881:
        /* <DEDUP_REMOVED lines=10> */
.L_x_11883:
[----:B------:R-:W-:Y:S01]  /*11590*/  HFMA2 R96, -RZ, RZ, 0, 2.384185791015625e-07 ;  /* 0x00000004ff607431 */ /* 0x000fe200000001ff */
[----:B------:R-:W-:-:S05]  /*115a0*/  MOV R14, R93 ;  /* 0x0000005d000e7202 */ /* 0x000fca0000000f00 */
[----:B------:R-:W-:-:S04]  /*115b0*/  FADD.FTZ R86, R85, R14 ;  /* 0x0000000e55567221 */ /* 0x000fc80000010000 */
[----:B------:R-:W-:-:S07]  /*115c0*/  IMAD.MOV.U32 R95, RZ, RZ, R86 ;  /* 0x000000ffff5f7224 */ /* 0x000fce00078e0056 */
[----:B------:R-:W-:Y:S05]  /*115d0*/  WARPSYNC.COLLECTIVE R94, `(.L_x_11884) ;  /* 0x000000005e087348 */ /* 0x000fea0003c00000 */
[----:B------:R0:W1:Y:S02]  /*115e0*/  SHFL.BFLY P3, R93, R95, R96, R97 ;  /* 0x0c0000605f5d7389 */ /* 0x0000640000060061 */
[----:B01----:R-:W-:Y:S05]  /*115f0*/  ENDCOLLECTIVE ;  /* 0x000000000000791b */ /* 0x003fea0003800000 */
.L_x_11884:
[----:B------:R-:W-:Y:S02]  /*11600*/  IMAD.MOV.U32 R96, RZ, RZ, 0x8 ;  /* 0x00000008ff607424 */ /* 0x000fe400078e00ff */
[----:B------:R-:W-:-:S04]  /*11610*/  IMAD.MOV.U32 R87, RZ, RZ, R93 ;  /* 0x000000ffff577224 */ /* 0x000fc800078e005d */
[----:B------:R-:W-:-:S05]  /*11620*/  FADD.FTZ R87, R86, R87 ;  /* 0x0000005756577221 */ /* 0x000fca0000010000 */
[----:B------:R-:W-:-:S07]  /*11630*/  MOV R95, R87 ;  /* 0x00000057005f7202 */ /* 0x000fce0000000f00 */
[----:B------:R-:W-:Y:S05]  /*11640*/  WARPSYNC.COLLECTIVE R94, `(.L_x_11885) ;  /* 0x000000005e087348 */ /* 0x000fea0003c00000 */
[----:B------:R0:W1:Y:S02]  /*11650*/  SHFL.BFLY P3, R93, R95, R96, R97 ;  /* 0x0c0000605f5d7389 */ /* 0x0000640000060061 */
[----:B01----:R-:W-:Y:S05]  /*11660*/  ENDCOLLECTIVE ;  /* 0x000000000000791b */ /* 0x003fea0003800000 */
.L_x_11885:
[----:B------:R-:W-:Y:S01]  /*11670*/  HFMA2 R96, -RZ, RZ, 0, 9.5367431640625e-07 ;  /* 0x00000010ff607431 */ /* 0x000fe200000001ff */
[----:B------:R-:W-:-:S05]  /*11680*/  MOV R14, R93 ;  /* 0x0000005d000e7202 */ /* 0x000fca0000000f00 */
[----:B------:R-:W-:-:S04]  /*11690*/  FADD.FTZ R92, R87, R14 ;  /* 0x0000000e575c7221 */ /* 0x000fc80000010000 */
[----:B------:R-:W-:-:S07]  /*116a0*/  IMAD.MOV.U32 R95, RZ, RZ, R92 ;  /* 0x000000ffff5f7224 */ /* 0x000fce00078e005c */
[----:B------:R-:W-:Y:S05]  /*116b0*/  WARPSYNC.COLLECTIVE R94, `(.L_x_11886) ;  /* 0x000000005e087348 */ /* 0x000fea0003c00000 */
[----:B------:R0:W1:Y:S02]  /*116c0*/  SHFL.BFLY P3, R93, R95, R96, R97 ;  /* 0x0c0000605f5d7389 */ /* 0x0000640000060061 */
[----:B01----:R-:W-:Y:S05]  /*116d0*/  ENDCOLLECTIVE ;  /* 0x000000000000791b */ /* 0x003fea0003800000 */
.L_x_11886:
        /* <DEDUP_REMOVED lines=56> */
.L_x_11887:
[----:B------:R-:W-:Y:S02]  /*11a60*/  IMAD.MOV.U32 R96, RZ, RZ, 0x2 ;  /* 0x00000002ff607424 */ /* 0x000fe400078e00ff */
[----:B------:R-:W-:-:S04]  /*11a70*/  IMAD.MOV.U32 R85, RZ, RZ, R93 ;  /* 0x000000ffff557224 */ /* 0x000fc800078e005d */
[----:B------:R-:W-:-:S05]  /*11a80*/  FADD.FTZ R85, R14, R85 ;  /* 0x000000550e557221 */ /* 0x000fca0000010000 */
[----:B------:R-:W-:-:S07]  /*11a90*/  MOV R95, R85 ;  /* 0x00000055005f7202 */ /* 0x000fce0000000f00 */
[----:B------:R-:W-:Y:S05]  /*11aa0*/  WARPSYNC.COLLECTIVE R94, `(.L_x_11888) ;  /* 0x000000005e087348 */ /* 0x000fea0003c00000 */
[----:B------:R0:W1:Y:S02]  /*11ab0*/  SHFL.BFLY P3, R93, R95, R96, R97 ;  /* 0x0c0000605f5d7389 */ /* 0x0000640000060061 */
[----:B01----:R-:W-:Y:S05]  /*11ac0*/  ENDCOLLECTIVE ;  /* 0x000000000000791b */ /* 0x003fea0003800000 */
.L_x_11888:
[----:B------:R-:W-:Y:S01]  /*11ad0*/  HFMA2 R96, -RZ, RZ, 0, 2.384185791015625e-07 ;  /* 0x00000004ff607431 */ /* 0x000fe200000001ff */
[----:B------:R-:W-:-:S05]  /*11ae0*/  MOV R86, R93 ;  /* 0x0000005d00567202 */ /* 0x000fca0000000f00 */
[----:B------:R-:W-:-:S04]  /*11af0*/  FADD.FTZ R86, R85, R86 ;  /* 0x0000005655567221 */ /* 0x000fc80000010000 */
[----:B------:R-:W-:-:S07]  /*11b00*/  IMAD.MOV.U32 R95, RZ, RZ, R86 ;  /* 0x000000ffff5f7224 */ /* 0x000fce00078e0056 */
[----:B------:R-:W-:Y:S05]  /*11b10*/  WARPSYNC.COLLECTIVE R94, `(.L_x_11889) ;  /* 0x000000005e087348 */ /* 0x000fea0003c00000 */
[----:B------:R0:W1:Y:S02]  /*11b20*/  SHFL.BFLY P3, R93, R95, R96, R97 ;  /* 0x0c0000605f5d7389 */ /* 0x0000640000060061 */
[----:B01----:R-:W-:Y:S05]  /*11b30*/  ENDCOLLECTIVE ;  /* 0x000000000000791b */ /* 0x003fea0003800000 */
.L_x_11889:
[----:B------:R-:W-:Y:S02]  /*11b40*/  IMAD.MOV.U32 R96, RZ, RZ, 0x8 ;  /* 0x00000008ff607424 */ /* 0x000fe400078e00ff */
[----:B------:R-:W-:-:S04]  /*11b50*/  IMAD.MOV.U32 R87, RZ, RZ, R93 ;  /* 0x000000ffff577224 */ /* 0x000fc800078e005d */
[----:B------:R-:W-:-:S05]  /*11b60*/  FADD.FTZ R87, R86, R87 ;  /* 0x0000005756577221 */ /* 0x000fca0000010000 */
[----:B------:R-:W-:-:S07]  /*11b70*/  MOV R95, R87 ;  /* 0x00000057005f7202 */ /* 0x000fce0000000f00 */
[----:B------:R-:W-:Y:S05]  /*11b80*/  WARPSYNC.COLLECTIVE R94, `(.L_x_11890) ;  /* 0x000000005e087348 */ /* 0x000fea0003c00000 */
[----:B------:R0:W1:Y:S02]  /*11b90*/  SHFL.BFLY P3, R93, R95, R96, R97 ;  /* 0x0c0000605f5d7389 */ /* 0x0000640000060061 */
[----:B01----:R-:W-:Y:S05]  /*11ba0*/  ENDCOLLECTIVE ;  /* 0x000000000000791b */ /* 0x003fea0003800000 */
.L_x_11890:
[----:B------:R-:W-:Y:S01]  /*11bb0*/  HFMA2 R96, -RZ, RZ, 0, 9.5367431640625e-07 ;  /* 0x00000010ff607431 */ /* 0x000fe200000001ff */
[----:B------:R-:W-:-:S05]  /*11bc0*/  MOV R92, R93 ;  /* 0x0000005d005c7202 */ /* 0x000fca0000000f00 */
[----:B------:R-:W-:-:S04]  /*11bd0*/  FADD.FTZ R92, R87, R92 ;  /* 0x0000005c575c7221 */ /* 0x000fc80000010000 */
[----:B------:R-:W-:-:S07]  /*11be0*/  IMAD.MOV.U32 R95, RZ, RZ, R92 ;  /* 0x000000ffff5f7224 */ /* 0x000fce00078e005c */
[----:B------:R-:W-:Y:S05]  /*11bf0*/  WARPSYNC.COLLECTIVE R94, `(.L_x_11891) ;  /* 0x000000005e087348 */ /* 0x000fea0003c00000 */
[----:B------:R0:W1:Y:S02]  /*11c00*/  SHFL.BFLY P3, R93, R95, R96, R97 ;  /* 0x0c0000605f5d7389 */ /* 0x0000640000060061 */
[----:B01----:R-:W-:Y:S05]  /*11c10*/  ENDCOLLECTIVE ;  /* 0x000000000000791b */ /* 0x003fea0003800000 */
.L_x_11891:
[----:B------:R-:W-:Y:S05]  /*11c20*/  BRA `(.L_x_11892) ;  /* 0xfffffff000147947 */ /* 0x000fea000383ffff */
.L_x_11893:
        /* <DEDUP_REMOVED lines=13> */
.L_x_28774:


//--------------------- .text._ZN10layer_norm13ln_fwd_kernelINS_13Kernel_traitsIf13__nv_bfloat16fS2_fjLj768ELj1ELj4ELj1ELj16ENS_18Kernel_traits_baseILj768EfS2_fS2_fjLj128EEEEELb1ELb0ELb0ELb1EEEvNS_9FwdParamsE --------------------------
	.section	.text._ZN10layer_norm13ln_fwd_kernelINS_13Kernel_traitsIf13__nv_bfloat16fS2_fjLj768ELj1ELj4ELj1ELj16ENS_18Kernel_traits_baseILj768EfS2_fS2_fjLj128EEEEELb1ELb0ELb0ELb1EEEvNS_9FwdParamsE,"ax",@progbits
	.align	128
        .global         _ZN10layer_norm13ln_fwd_kernelINS_13Kernel_traitsIf13__nv_bfloat16fS2_fjLj768ELj1ELj4ELj1ELj16ENS_18Kernel_traits_baseILj768EfS2_fS2_fjLj128EEEEELb1ELb0ELb0ELb1EEEvNS_9FwdParamsE
        .type           _ZN10layer_norm13ln_fwd_kernelINS_13Kernel_traitsIf13__nv_bfloat16fS2_fjLj768ELj1ELj4ELj1ELj16ENS_18Kernel_traits_baseILj768EfS2_fS2_fjLj128EEEEELb1ELb0ELb0ELb1EEEvNS_9FwdParamsE,@function
        .size           _ZN10layer_norm13ln_fwd_kernelINS_13Kernel_traitsIf13__nv_bfloat16fS2_fjLj768ELj1ELj4ELj1ELj16ENS_18Kernel_traits_baseILj768EfS2_fS2_fjLj128EEEEELb1ELb0ELb0ELb1EEEvNS_9FwdParamsE,(.L_x_28775 - _ZN10layer_norm13ln_fwd_kernelINS_13Kernel_traitsIf13__nv_bfloat16fS2_fjLj768ELj1ELj4ELj1ELj16ENS_18Kernel_traits_baseILj768EfS2_fS2_fjLj128EEEEELb1ELb0ELb0ELb1EEEvNS_9FwdParamsE)
        .other          _ZN10layer_norm13ln_fwd_kernelINS_13Kernel_traitsIf13__nv_bfloat16fS2_fjLj768ELj1ELj4ELj1ELj16ENS_18Kernel_traits_baseILj768EfS2_fS2_fjLj128EEEEELb1ELb0ELb0ELb1EEEvNS_9FwdParamsE,@"STO_CUDA_ENTRY STV_DEFAULT"
_ZN10layer_norm13ln_fwd_kernelINS_13Kernel_traitsIf13__nv_bfloat16fS2_fjLj768ELj1ELj4ELj1ELj16ENS_18Kernel_traits_baseILj768EfS2_fS2_fjLj128EEEEELb1ELb0ELb0ELb1EEEvNS_9FwdParamsE:
.text._ZN10layer_norm13ln_fwd_kernelINS_13Kernel_traitsIf13__nv_bfloat16fS2_fjLj768ELj1ELj4ELj1ELj16ENS_18Kernel_traits_baseILj768EfS2_fS2_fjLj128EEEEELb1ELb0ELb0ELb1EEEvNS_9FwdParamsE:
        /* <DEDUP_REMOVED lines=35> */
[----:B------:R-:W-:Y:S01]  /*0230*/  SHF.R.U32.HI R88, RZ, 0x5, R89 ;  /* 0x00000005ff587819 */ /* 0x000fe20000011659 */
[----:B-1----:R-:W-:-:S02]  /*0240*/  USHF.L.U32 UR4, UR5, 0x2, URZ ;  /* 0x0000000205047899 */ /* 0x002fc400080006ff */
[----:B0-----:R-:W-:-:S04]  /*0250*/  IMAD R89, R0, UR5, R89 ;  /* 0x0000000500597c24 */ /* 0x001fc8000f8e0259 */
[----:B------:R-:W-:Y:S02]  /*0260*/  LOP3.LUT R88, R88, UR4, RZ, 0xfc, !PT ;  /* 0x0000000458587c12 */ /* 0x000fe4000f8efcff */
[----:B--2---:R-:W-:Y:S02]  /*0270*/  @P1 R2UR UR6, R2 ;  /* 0x00000000020612ca */ /* 0x004fe400000e0000 */
[----:B------:R-:W-:-:S11]  /*0280*/  @P1 R2UR UR7, R3 ;  /* 0x00000000030712ca */ /* 0x000fd600000e0000 */
[----:B------:R-:W-:Y:S02]  /*0290*/  UIADD3 UR16, UPT, UPT, UR6, -0x61c88647, URZ ;  /* 0x9e3779b906107890 */ /* 0x000fe4000fffe0ff */
[----:B------:R-:W-:Y:S02]  /*02a0*/  UIADD3 UR17, UPT, UPT, UR7, -0x4498517b, URZ ;  /* 0xbb67ae8507117890 */ /* 0x000fe4000fffe0ff */
[----:B------:R-:W-:Y:S02]  /*02b0*/  UIADD3 UR18, UPT, UPT, UR6, 0x3c6ef372, URZ ;  /* 0x3c6ef37206127890 */ /* 0x000fe4000fffe0ff */
[----:B------:R-:W-:Y:S02]  /*02c0*/  UIADD3 UR19, UPT, UPT, UR7, 0x76cf5d0a, URZ ;  /* 0x76cf5d0a07137890 */ /* 0x000fe4000fffe0ff */
[----:B------:R-:W-:Y:S02]  /*02d0*/  UIADD3 UR20, UPT, UPT, UR6, -0x255992d5, URZ ;  /* 0xdaa66d2b06147890 */ /* 0x000fe4000fffe0ff */
        /* <DEDUP_REMOVED lines=22> */
.L_x_11894:
[----:B------:R-:W0:Y:S01]  /*0440*/  LDCU UR4, c[0x0][0x384] ;  /* 0x00007080ff0477ac */ /* 0x000e220008000800 */
[----:B-----5:R-:W-:Y:S01]  /*0450*/  @P1 IADD3 R74, P0, PT, R52, R59, RZ ;  /* 0x0000003b344a1210 */ /* 0x020fe20007f1e0ff */
[----:B------:R-:W-:-:S03]  /*0460*/  UIADD3 UR22, UPT, UPT, UR6, 0x78dde6e4, URZ ;  /* 0x78dde6e406167890 */ /* 0x000fc6000fffe0ff */
[----:B------:R-:W-:Y:S01]  /*0470*/  @P1 IADD3.X R75, PT, PT, RZ, R53, RZ, P0, !PT ;  /* 0x00000035ff4b1210 */ /* 0x000fe200007fe4ff */
[----:B------:R-:W-:Y:S02]  /*0480*/  UIADD3 UR23, UPT, UPT, UR7, -0x126145ec, URZ ;  /* 0xed9eba1407177890 */ /* 0x000fe4000fffe0ff */
[----:B------:R-:W-:Y:S01]  /*0490*/  UIADD3 UR24, UPT, UPT, UR6, 0x1715609d, URZ ;  /* 0x1715609d06187890 */ /* 0x000fe2000fffe0ff */
[----:B------:R-:W-:Y:S01]  /*04a0*/  SHF.R.U64 R94, R74, 0x2, R75 ;  /* 0x000000024a5e7819 */ /* 0x000fe2000000124b */
[----:B------:R-:W-:Y:S02]  /*04b0*/  UIADD3 UR25, UPT, UPT, UR7, -0x56f99767, URZ ;  /* 0xa906689907197890 */ /* 0x000fe4000fffe0ff */
[----:B------:R-:W-:Y:S02]  /*04c0*/  UIADD3 UR26, UPT, UPT, UR6, -0x4ab325aa, URZ ;  /* 0xb54cda56061a7890 */ /* 0x000fe4000fffe0ff */
[----:B------:R-:W-:Y:S02]  /*04d0*/  UIADD3 UR27, UPT, UPT, UR7, 0x646e171e, URZ ;  /* 0x646e171e071b7890 */ /* 0x000fe4000fffe0ff */
[----:B------:R-:W-:Y:S01]  /*04e0*/  UIADD3 UR28, UPT, UPT, UR6, 0x5384540f, URZ ;  /* 0x5384540f061c7890 */ /* 0x000fe2000fffe0ff */
[----:B0-----:R-:W-:Y:S01]  /*04f0*/  ISETP.GE.AND P0, PT, R88, UR4, PT ;  /* 0x0000000458007c0c */ /* 0x001fe2000bf06270 */
[----:B------:R-:W-:-:S02]  /*0500*/  UIADD3 UR29, UPT, UPT, UR7, 0x1fd5c5a3, URZ ;  /* 0x1fd5c5a3071d7890 */ /* 0x000fc4000fffe0ff */
[----:B------:R-:W-:Y:S02]  /*0510*/  UIADD3 UR31, UPT, UPT, UR7, -0x24c28bd8, URZ ;  /* 0xdb3d7428071f7890 */ /* 0x000fe4000fffe0ff */
[----:B------:R-:W-:Y:S02]  /*0520*/  UIADD3 UR33, UPT, UPT, UR7, -0x695add53, URZ ;  /* 0x96a522ad07217890 */ /* 0x000fe4000fffe0ff */
[----:B------:R-:W-:Y:S02]  /*0530*/  UIADD3 UR32, UPT, UPT, UR6, -0x700cb87f, URZ ;  /* 0x8ff3478106207890 */ /* 0x000fe4000fffe0ff */
[----:B------:R-:W-:-:S04]  /*0540*/  UIADD3 UR30, UPT, UPT, UR6, -0xe443238, URZ ;  /* 0xf1bbcdc8061e7890 */ /* 0x000fc8000fffe0ff */
[----:B------:R-:W-:Y:S08]  /*0550*/  @P0 EXIT ;  /* 0x000000000000094d */ /* 0x000ff00003800000 */
[----:B------:R-:W-:Y:S01]  /*0560*/  IMAD.HI.U32 R0, R89, -0x326172a9, RZ ;  /* 0xcd9e8d5759007827 */ /* 0x000fe200078e00ff */
[----:B------:R-:W-:Y:S01]  /*0570*/  SHF.R.U32.HI R87, RZ, 0x2, R75 ;  /* 0x00000002ff577819 */ /* 0x000fe2000001164b */
[----:B------:R-:W0:Y:S01]  /*0580*/  LDCU.64 UR10, c[0x0][0x3e0] ;  /* 0x00007c00ff0a77ac */ /* 0x000e220008000a00 */
[----:B------:R-:W-:Y:S01]  /*0590*/  BSSY B0, `(.L_x_11895) ;  /* 0x0001092000007945 */ /* 0x000fe20003800000 */
[----:B------:R-:W-:Y:S01]  /*05a0*/  IMAD.HI.U32 R2, R94, -0x2daee0ad, RZ ;  /* 0xd2511f535e027827 */ /* 0x000fe200078e00ff */
[----:B------:R-:W-:Y:S01]  /*05b0*/  LOP3.LUT R0, R87, UR6, R0, 0x96, !PT ;  /* 0x0000000657007c12 */ /* 0x000fe2000f8e9600 */
[----:B------:R-:W1:Y:S01]  /*05c0*/  LDCU.U8 UR4, c[0x0][0x410] ;  /* 0x00008200ff0477ac */ /* 0x000e620008000000 */
[----:B------:R-:W-:Y:S01]  /*05d0*/  LOP3.LUT R74, R74, 0x3, RZ, 0xc0, !PT ;  /* 0x000000034a4a7812 */ /* 0x000fe200078ec0ff */
        /* <DEDUP_REMOVED lines=66> */
.L_x_12142:
        /* <DEDUP_REMOVED lines=37> */
.L_x_28610:
[----:B------:R-:W-:Y:S05]  /*0c50*/  BRX R2 -0xc60                                          (*"BRANCH_TARGETS .L_x_28611,.L_x_28612,.L_x_28613"*) ;  /* 0xfffffff002e87949 */ /* 0x000fea000383ffff */
.L_x_28613:
[----:B------:R-:W-:Y:S01]  /*0c60*/  IADD3 R64, PT, PT, R74, 0x1, RZ ;  /* 0x000000014a407810 */ /* 0x000fe20007ffe0ff */
[----:B------:R-:W-:Y:S02]  /*0c70*/  IMAD.MOV.U32 R76, RZ, RZ, R96 ;  /* 0x000000ffff4c7224 */ /* 0x000fe400078e0060 */
[----:B------:R-:W-:Y:S01]  /*0c80*/  IMAD.MOV.U32 R65, RZ, RZ, R85 ;  /* 0x000000ffff417224 */ /* 0x000fe200078e0055 */
[----:B------:R-:W-:Y:S06]  /*0c90*/  BRA `(.L_x_11898) ;  /* 0x0000000000f07947 */ /* 0x000fec0003800000 */
.L_x_28611:
[----:B------:R-:W-:Y:S01]  /*0ca0*/  MOV R76, R96 ;  /* 0x00000060004c7202 */ /* 0x000fe20000000f00 */
[----:B------:R-:W-:Y:S02]  /*0cb0*/  IMAD.MOV.U32 R64, RZ, RZ, 0x3 ;  /* 0x00000003ff407424 */ /* 0x000fe400078e00ff */
[----:B------:R-:W-:Y:S01]  /*0cc0*/  IMAD.MOV.U32 R65, RZ, RZ, R86 ;  /* 0x000000ffff417224 */ /* 0x000fe200078e0056 */
[----:B------:R-:W-:Y:S06]  /*0cd0*/  BRA `(.L_x_11898) ;  /* 0x0000000000e07947 */ /* 0x000fec0003800000 */
.L_x_28612:
        /* <DEDUP_REMOVED lines=13> */
.L_x_11900:
[----:B------:R-:W-:Y:S05]  /*0db0*/  BSYNC.RECONVERGENT B2 ;  /* 0x0000000000027941 */ /* 0x000fea0003800200 */
.L_x_11899:
        /* <DEDUP_REMOVED lines=42> */
.L_x_11898:
[----:B------:R-:W-:Y:S05]  /*1060*/  BSYNC.RECONVERGENT B1 ;  /* 0x0000000000017941 */ /* 0x000fea0003800200 */
.L_x_11897:
        /* <DEDUP_REMOVED lines=9> */
[----:B------:R-:W-:Y:S02]  /*1100*/  IMAD.MOV.U32 R65, RZ, RZ, 0x2 ;  /* 0x00000002ff417424 */ /* 0x000fe400078e00ff */
[----:B------:R-:W-:Y:S01]  /*1110*/  FMUL.FTZ R3, R3, R92 ;  /* 0x0000005c03037220 */ /* 0x000fe20000410000 */
[----:B------:R-:W-:Y:S01]  /*1120*/  FSETP.GTU.FTZ.AND P0, PT, R2, R93, PT ;  /* 0x0000005d0200720b */ /* 0x000fe20003f1c000 */
        /* <DEDUP_REMOVED lines=14> */
.L_x_11903:
        /* <DEDUP_REMOVED lines=13> */
.L_x_11905:
[----:B------:R-:W-:Y:S05]  /*12e0*/  BSYNC.RECONVERGENT B2 ;  /* 0x0000000000027941 */ /* 0x000fea0003800200 */
.L_x_11904:
        /* <DEDUP_REMOVED lines=43> */
.L_x_11902:
[----:B------:R-:W-:Y:S05]  /*15a0*/  BSYNC.RECONVERGENT B1 ;  /* 0x0000000000017941 */ /* 0x000fea0003800200 */
.L_x_11901:
        /* <DEDUP_REMOVED lines=22> */
.L_x_11908:
        /* <DEDUP_REMOVED lines=13> */
.L_x_11910:
[----:B------:R-:W-:Y:S05]  /*17e0*/  BSYNC.RECONVERGENT B2 ;  /* 0x0000000000027941 */ /* 0x000fea0003800200 */
.L_x_11909:
        /* <DEDUP_REMOVED lines=43> */
.L_x_11907:
[----:B------:R-:W-:Y:S05]  /*1aa0*/  BSYNC.RECONVERGENT B1 ;  /* 0x0000000000017941 */ /* 0x000fea0003800200 */
.L_x_11906:
        /* <DEDUP_REMOVED lines=23> */
.L_x_11913:
        /* <DEDUP_REMOVED lines=13> */
.L_x_11915:
[----:B------:R-:W-:Y:S05]  /*1cf0*/  BSYNC.RECONVERGENT B2 ;  /* 0x0000000000027941 */ /* 0x000fea0003800200 */
.L_x_11914:
        /* <DEDUP_REMOVED lines=43> */
.L_x_11912:
[----:B------:R-:W-:Y:S05]  /*1fb0*/  BSYNC.RECONVERGENT B1 ;  /* 0x0000000000017941 */ /* 0x000fea0003800200 */
.L_x_11911:
[----:B------:R-:W-:Y:S01]  /*1fc0*/  I2FP.F32.U32 R2, R2 ;  /* 0x0000000200027245 */ /* 0x000fe20000201000 */
[----:B------:R-:W-:Y:S01]  /*1fd0*/  BSSY.RECONVERGENT B1, `(.L_x_11916) ;  /* 0x000004e000017945 */ /* 0x000fe20003800200 */
[----:B------:R-:W-:Y:S02]  /*1fe0*/  SHF.L.U32 R57, R57, 0x10, RZ ;  /* 0x0000001039397819 */ /* 0x000fe400000006ff */
[----:B------:R-:W-:Y:S01]  /*1ff0*/  ISETP.NE.AND P3, PT, R3, 0x1, PT ;  /* 0x000000010300780c */ /* 0x000fe20003f65270 */
[----:B------:R-:W-:Y:S02]  /*2000*/  FFMA.FTZ R2, R2, R91, 1.1641532182693481445e-10 ;  /* 0x2f00000002027423 */ /* 0x000fe4000001005b */
        /* <DEDUP_REMOVED lines=17> */
.L_x_11918:
        /* <DEDUP_REMOVED lines=13> */
.L_x_11920:
[----:B------:R-:W-:Y:S05]  /*21f0*/  BSYNC.RECONVERGENT B2 ;  /* 0x0000000000027941 */ /* 0x000fea0003800200 */
.L_x_11919:
        /* <DEDUP_REMOVED lines=43> */
.L_x_11917:
[----:B------:R-:W-:Y:S05]  /*24b0*/  BSYNC.RECONVERGENT B1 ;  /* 0x0000000000017941 */ /* 0x000fea0003800200 */
.L_x_11916:
        /* <DEDUP_REMOVED lines=23> */
.L_x_11923:
        /* <DEDUP_REMOVED lines=13> */
.L_x_11925:
[----:B------:R-:W-:Y:S05]  /*2700*/  BSYNC.RECONVERGENT B2 ;  /* 0x0000000000027941 */ /* 0x000fea0003800200 */
.L_x_11924:
        /* <DEDUP_REMOVED lines=43> */
.L_x_11922:
[----:B------:R-:W-:Y:S05]  /*29c0*/  BSYNC.RECONVERGENT B1 ;  /* 0x0000000000017941 */ /* 0x000fea0003800200 */
.L_x_11921:
        /* <DEDUP_REMOVED lines=22> */
.L_x_11928:
        /* <DEDUP_REMOVED lines=13> */
.L_x_11930:
[----:B------:R-:W-:Y:S05]  /*2c00*/  BSYNC.RECONVERGENT B2 ;  /* 0x0000000000027941 */ /* 0x000fea0003800200 */
.L_x_11929:
        /* <DEDUP_REMOVED lines=43> */
.L_x_11927:
[----:B------:R-:W-:Y:S05]  /*2ec0*/  BSYNC.RECONVERGENT B1 ;  /* 0x0000000000017941 */ /* 0x000fea0003800200 */
.L_x_11926:
        /* <DEDUP_REMOVED lines=23> */
.L_x_11933:
        /* <DEDUP_REMOVED lines=15> */
.L_x_11935:
[----:B------:R-:W-:Y:S05]  /*3130*/  BSYNC.RECONVERGENT B2 ;  /* 0x0000000000027941 */ /* 0x000fea0003800200 */
.L_x_11934:
        /* <DEDUP_REMOVED lines=43> */
.L_x_11932:
[----:B------:R-:W-:Y:S05]  /*33f0*/  BSYNC.RECONVERGENT B1 ;  /* 0x0000000000017941 */ /* 0x000fea0003800200 */
.L_x_11931:
        /* <DEDUP_REMOVED lines=10> */
.L_x_11896:
        /* <DEDUP_REMOVED lines=16> */
.L_x_11939:
        /* <DEDUP_REMOVED lines=13> */
.L_x_11941:
[----:B------:R-:W-:Y:S05]  /*3670*/  BSYNC.RECONVERGENT B2 ;  /* 0x0000000000027941 */ /* 0x000fea0003800200 */
.L_x_11940:
        /* <DEDUP_REMOVED lines=42> */
.L_x_11938:
[----:B------:R-:W-:Y:S05]  /*3920*/  BSYNC.RECONVERGENT B1 ;  /* 0x0000000000017941 */ /* 0x000fea0003800200 */
.L_x_11937:
        /* <DEDUP_REMOVED lines=23> */
.L_x_11944:
        /* <DEDUP_REMOVED lines=13> */
.L_x_11946:
[----:B------:R-:W-:Y:S05]  /*3b70*/  BSYNC.RECONVERGENT B2 ;  /* 0x0000000000027941 */ /* 0x000fea0003800200 */
.L_x_11945:
        /* <DEDUP_REMOVED lines=43> */
.L_x_11943:
[----:B------:R-:W-:Y:S05]  /*3e30*/  BSYNC.RECONVERGENT B1 ;  /* 0x0000000000017941 */ /* 0x000fea0003800200 */
.L_x_11942:
        /* <DEDUP_REMOVED lines=19> */
.L_x_11949:
        /* <DEDUP_REMOVED lines=13> */
.L_x_11951:
[----:B------:R-:W-:Y:S05]  /*4040*/  BSYNC.RECONVERGENT B2 ;  /* 0x0000000000027941 */ /* 0x000fea0003800200 */
.L_x_11950:
        /* <DEDUP_REMOVED lines=41> */
[----:B------:R-:W-:Y:S02]  /*42e0*/  IMAD.MOV.U32 R2, RZ, RZ, R76 ;  /* 0x000000ffff027224 */ /* 0x000fe400078e004c */
[----:B------:R-:W-:-:S07]  /*42f0*/  IMAD.MOV.U32 R76, RZ, RZ, R60 ;  /* 0x000000ffff4c7224 */ /* 0x000fce00078e003c */
.L_x_11948:
[----:B------:R-:W-:Y:S05]  /*4300*/  BSYNC.RECONVERGENT B1 ;  /* 0x0000000000017941 */ /* 0x000fea0003800200 */
.L_x_11947:
        /* <DEDUP_REMOVED lines=20> */
.L_x_11954:
        /* <DEDUP_REMOVED lines=13> */
.L_x_11956:
[----:B------:R-:W-:Y:S05]  /*4520*/  BSYNC.RECONVERGENT B2 ;  /* 0x0000000000027941 */ /* 0x000fea0003800200 */
.L_x_11955:
        /* <DEDUP_REMOVED lines=43> */
.L_x_11953:
[----:B------:R-:W-:Y:S05]  /*47e0*/  BSYNC.RECONVERGENT B1 ;  /* 0x0000000000017941 */ /* 0x000fea0003800200 */
.L_x_11952:
[----:B------:R-:W-:Y:S01]  /*47f0*/  ISETP.NE.AND P3, PT, R56, 0x1, PT ;  /* 0x000000013800780c */ /* 0x000fe20003f65270 */
[----:B------:R-:W-:Y:S01]  /*4800*/  IMAD.U32 R57, R57, 0x10000, RZ ;  /* 0x0001000039397824 */ /* 0x000fe200078e00ff */
[----:B------:R-:W-:Y:S01]  /*4810*/  I2FP.F32.U32 R2, R2 ;  /* 0x0000000200027245 */ /* 0x000fe20000201000 */
[----:B------:R-:W-:Y:S02]  /*4820*/  BSSY.RECONVERGENT B1, `(.L_x_11957) ;  /* 0x0000049000017945 */ /* 0x000fe40003800200 */
        /* <DEDUP_REMOVED lines=15> */
.L_x_11959:
        /* <DEDUP_REMOVED lines=13> */
.L_x_11961:
[----:B------:R-:W-:Y:S05]  /*49f0*/  BSYNC.RECONVERGENT B2 ;  /* 0x0000000000027941 */ /* 0x000fea0003800200 */
.L_x_11960:
        /* <DEDUP_REMOVED lines=43> */
.L_x_11958:
[----:B------:R-:W-:Y:S05]  /*4cb0*/  BSYNC.RECONVERGENT B1 ;  /* 0x0000000000017941 */ /* 0x000fea0003800200 */
.L_x_11957:
        /* <DEDUP_REMOVED lines=20> */
.L_x_11964:
        /* <DEDUP_REMOVED lines=13> */
.L_x_11966:
[----:B------:R-:W-:Y:S05]  /*4ed0*/  BSYNC.RECONVERGENT B2 ;  /* 0x0000000000027941 */ /* 0x000fea0003800200 */
.L_x_11965:
        /* <DEDUP_REMOVED lines=43> */
.L_x_11963:
[----:B------:R-:W-:Y:S05]  /*5190*/  BSYNC.RECONVERGENT B1 ;  /* 0x0000000000017941 */ /* 0x000fea0003800200 */
.L_x_11962:
        /* <DEDUP_REMOVED lines=19> */
.L_x_11969:
        /* <DEDUP_REMOVED lines=13> */
.L_x_11971:
[----:B------:R-:W-:Y:S05]  /*53a0*/  BSYNC.RECONVERGENT B2 ;  /* 0x0000000000027941 */ /* 0x000fea0003800200 */
.L_x_11970:
        /* <DEDUP_REMOVED lines=43> */
.L_x_11968:
[----:B------:R-:W-:Y:S05]  /*5660*/  BSYNC.RECONVERGENT B1 ;  /* 0x0000000000017941 */ /* 0x000fea0003800200 */
.L_x_11967:
        /* <DEDUP_REMOVED lines=20> */
.L_x_11974:
        /* <DEDUP_REMOVED lines=15> */
.L_x_11976:
[----:B------:R-:W-:Y:S05]  /*58a0*/  BSYNC.RECONVERGENT B2 ;  /* 0x0000000000027941 */ /* 0x000fea0003800200 */
.L_x_11975:
        /* <DEDUP_REMOVED lines=42> */
[----:B------:R-:W-:-:S07]  /*5b50*/  LOP3.LUT R86, R2, UR33, R63, 0x96, !PT ;  /* 0x0000002102567c12 */ /* 0x000fce000f8e963f */
.L_x_11973:
[----:B------:R-:W-:Y:S05]  /*5b60*/  BSYNC.RECONVERGENT B1 ;  /* 0x0000000000017941 */ /* 0x000fea0003800200 */
.L_x_11972:
        /* <DEDUP_REMOVED lines=16> */
.L_x_11936:
[----:B------:R-:W0:Y:S01]  /*5c70*/  LDC.64 R2, c[0x0][0x3a8] ;  /* 0x0000ea00ff027b82 */ /* 0x000e220000000a00 */
[----:B------:R-:W-:Y:S01]  /*5c80*/  SEL R63, RZ, 0x1000000, !P6 ;  /* 0x01000000ff3f7807 */ /* 0x000fe20007000000 */
[----:B------:R-:W-:Y:S01]  /*5c90*/  VIADD R95, R83, 0x20 ;  /* 0x00000020535f7836 */ /* 0x000fe20000000000 */
[----:B------:R-:W-:Y:S02]  /*5ca0*/  SEL R64, RZ, 0x10000, !P5 ;  /* 0x00010000ff407807 */ /* 0x000fe40006800000 */
[----:B------:R-:W-:Y:S02]  /*5cb0*/  SEL R69, RZ, 0x100, !P4 ;  /* 0x00000100ff457807 */ /* 0x000fe40006000000 */
[----:B------:R-:W-:Y:S01]  /*5cc0*/  ISETP.NE.AND P5, PT, R70, RZ, PT ;  /* 0x000000ff4600720c */ /* 0x000fe20003fa5270 */
[----:B------:R-:W1:Y:S01]  /*5cd0*/  LDC.64 R80, c[0x0][0x3b0] ;  /* 0x0000ec00ff507b82 */ /* 0x000e620000000a00 */
[----:B------:R-:W-:Y:S02]  /*5ce0*/  SEL R60, RZ, 0x1000000, !P2 ;  /* 0x01000000ff3c7807 */ /* 0x000fe40005000000 */
[----:B------:R-:W-:-:S02]  /*5cf0*/  SEL R61, RZ, 0x10000, !P1 ;  /* 0x00010000ff3d7807 */ /* 0x000fc40004800000 */
[----:B------:R-:W-:Y:S02]  /*5d00*/  SEL R62, RZ, 0x100, !P0 ;  /* 0x00000100ff3e7807 */ /* 0x000fe40004000000 */
[----:B------:R-:W-:Y:S01]  /*5d10*/  LOP3.LUT R69, R69, R63, R64, 0xfe, !PT ;  /* 0x0000003f45457212 */ /* 0x000fe200078efe40 */
[----:B------:R-:W-:Y:S01]  /*5d20*/  IMAD.WIDE.U32 R64, R95, 0x10, R72 ;  /* 0x000000105f407825 */ /* 0x000fe200078e0048 */
[----:B------:R-:W-:Y:S02]  /*5d30*/  SEL R68, RZ, 0x1, !P3 ;  /* 0x00000001ff447807 */ /* 0x000fe40005800000 */
[----:B------:R-:W-:Y:S02]  /*5d40*/  LOP3.LUT R62, R62, R60, R61, 0xfe, !PT ;  /* 0x0000003c3e3e7212 */ /* 0x000fe400078efe3d */
[----:B------:R-:W-:Y:S02]  /*5d50*/  SEL R63, RZ, 0x1, !P5 ;  /* 0x00000001ff3f7807 */ /* 0x000fe40006800000 */
[----:B------:R-:W-:Y:S01]  /*5d60*/  LOP3.LUT R69, R69, R68, RZ, 0xfc, !PT ;  /* 0x0000004445457212 */ /* 0x000fe200078efcff */
[----:B0-----:R-:W-:Y:S01]  /*5d70*/  IMAD.WIDE.U32 R60, R83, 0x20, R2 ;  /* 0x00000020533c7825 */ /* 0x001fe200078e0002 */
[----:B------:R-:W-:-:S02]  /*5d80*/  LOP3.LUT R68, R62, R63, RZ, 0xfc, !PT ;  /* 0x0000003f3e447212 */ /* 0x000fc400078efcff */
[----:B------:R-:W-:Y:S02]  /*5d90*/  ISETP.NE.AND P6, PT, R75, RZ, PT ;  /* 0x000000ff4b00720c */ /* 0x000fe40003fc5270 */
[----:B------:R0:W-:Y:S01]  /*5da0*/  STG.E.128 desc[UR8][R60.64], R52 ;  /* 0x000000343c007986 */ /* 0x0001e2000c101d08 */
[----:B-1----:R-:W-:-:S03]  /*5db0*/  IMAD.WIDE.U32 R62, R83, 0x8, R80 ;  /* 0x00000008533e7825 */ /* 0x002fc600078e0050 */
[----:B------:R0:W-:Y:S04]  /*5dc0*/  STG.E.128 desc[UR8][R60.64+0x10], R56 ;  /* 0x000010383c007986 */ /* 0x0001e8000c101d08 */
[----:B------:R0:W-:Y:S04]  /*5dd0*/  STG.E.64 desc[UR8][R62.64], R68 ;  /* 0x000000443e007986 */ /* 0x0001e8000c101b08 */
[----:B------:R-:W5:Y:S01]  /*5de0*/  LDG.E.128 R64, desc[UR8][R64.64] ;  /* 0x0000000840407981 */ /* 0x000f62000c1e1d00 */
[----:B------:R-:W-:Y:S05]  /*5df0*/  @!P6 BRA `(.L_x_11977) ;  /* 0x000000280038e947 */ /* 0x000fea0003800000 */
[----:B------:R-:W1:Y:S02]  /*5e00*/  LDC.64 R78, c[0x0][0x3a0] ;  /* 0x0000e800ff4e7b82 */ /* 0x000e640000000a00 */
[----:B-1----:R-:W-:-:S05]  /*5e10*/  IMAD.WIDE.U32 R78, R95, 0x20, R78 ;  /* 0x000000205f4e7825 */ /* 0x002fca00078e004e */
[----:B0-----:R0:W5:Y:S04]  /*5e20*/  LDG.E.128 R60, desc[UR8][R78.64] ;  /* 0x000000084e3c7981 */ /* 0x001168000c1e1d00 */
        /* <DEDUP_REMOVED lines=17> */
.L_x_11980:
        /* <DEDUP_REMOVED lines=13> */
.L_x_11982:
[----:B------:R-:W-:Y:S05]  /*6010*/  BSYNC.RECONVERGENT B2 ;  /* 0x0000000000027941 */ /* 0x000fea0003800200 */
.L_x_11981:
        /* <DEDUP_REMOVED lines=42> */
.L_x_11979:
[----:B------:R-:W-:Y:S05]  /*62c0*/  BSYNC.RECONVERGENT B1 ;  /* 0x0000000000017941 */ /* 0x000fea0003800200 */
.L_x_11978:
[----:B------:R-:W-:Y:S01]  /*62d0*/  I2FP.F32.U32 R74, R96 ;  /* 0x00000060004a7245 */ /* 0x000fe20000201000 */
[C---:B-----5:R-:W-:Y:S01]  /*62e0*/  IMAD.U32 R79, R64.reuse, 0x10000, RZ ;  /* 0x00010000404f7824 */ /* 0x060fe200078e00ff */
        /* <DEDUP_REMOVED lines=22> */
.L_x_11985:
        /* <DEDUP_REMOVED lines=13> */
.L_x_11987:
[----:B------:R-:W-:Y:S05]  /*6520*/  BSYNC.RECONVERGENT B2 ;  /* 0x0000000000027941 */ /* 0x000fea0003800200 */
.L_x_11986:
        /* <DEDUP_REMOVED lines=43> */
.L_x_11984:
[----:B------:R-:W-:Y:S05]  /*67e0*/  BSYNC.RECONVERGENT B1 ;  /* 0x0000000000017941 */ /* 0x000fea0003800200 */
.L_x_11983:
        /* <DEDUP_REMOVED lines=22> */
.L_x_11990:
        /* <DEDUP_REMOVED lines=13> */
.L_x_11992:
[----:B------:R-:W-:Y:S05]  /*6a20*/  BSYNC.RECONVERGENT B2 ;  /* 0x0000000000027941 */ /* 0x000fea0003800200 */
.L_x_11991:
        /* <DEDUP_REMOVED lines=43> */
.L_x_11989:
[----:B------:R-:W-:Y:S05]  /*6ce0*/  BSYNC.RECONVERGENT B1 ;  /* 0x0000000000017941 */ /* 0x000fea0003800200 */
.L_x_11988:
        /* <DEDUP_REMOVED lines=23> */
.L_x_11995:
        /* <DEDUP_REMOVED lines=13> */
.L_x_11997:
[----:B------:R-:W-:Y:S05]  /*6f30*/  BSYNC.RECONVERGENT B2 ;  /* 0x0000000000027941 */ /* 0x000fea0003800200 */
.L_x_11996:
        /* <DEDUP_REMOVED lines=43> */
.L_x_11994:
[----:B------:R-:W-:Y:S05]  /*71f0*/  BSYNC.RECONVERGENT B1 ;  /* 0x0000000000017941 */ /* 0x000fea0003800200 */
.L_x_11993:
        /* <DEDUP_REMOVED lines=22> */
.L_x_12000:
        /* <DEDUP_REMOVED lines=13> */
.L_x_12002:
[----:B------:R-:W-:Y:S05]  /*7430*/  BSYNC.RECONVERGENT B2 ;  /* 0x0000000000027941 */ /* 0x000fea0003800200 */
.L_x_12001:
        /* <DEDUP_REMOVED lines=43> */
.L_x_11999:
[----:B------:R-:W-:Y:S05]  /*76f0*/  BSYNC.RECONVERGENT B1 ;  /* 0x0000000000017941 */ /* 0x000fea0003800200 */
.L_x_11998:
        /* <DEDUP_REMOVED lines=23> */
.L_x_12005:
        /* <DEDUP_REMOVED lines=13> */
.L_x_12007:
[----:B------:R-:W-:Y:S05]  /*7940*/  BSYNC.RECONVERGENT B2 ;  /* 0x0000000000027941 */ /* 0x000fea0003800200 */
.L_x_12006:
        /* <DEDUP_REMOVED lines=43> */
.L_x_12004:
[----:B------:R-:W-:Y:S05]  /*7c00*/  BSYNC.RECONVERGENT B1 ;  /* 0x0000000000017941 */ /* 0x000fea0003800200 */
.L_x_12003:
        /* <DEDUP_REMOVED lines=22> */
.L_x_12010:
        /* <DEDUP_REMOVED lines=13> */
.L_x_12012:
[----:B------:R-:W-:Y:S05]  /*7e40*/  BSYNC.RECONVERGENT B2 ;  /* 0x0000000000027941 */ /* 0x000fea0003800200 */
.L_x_12011:
        /* <DEDUP_REMOVED lines=43> */
.L_x_12009:
[----:B------:R-:W-:Y:S05]  /*8100*/  BSYNC.RECONVERGENT B1 ;  /* 0x0000000000017941 */ /* 0x000fea0003800200 */
.L_x_12008:
        /* <DEDUP_REMOVED lines=23> */
.L_x_12015:
        /* <DEDUP_REMOVED lines=15> */
.L_x_12017:
[----:B------:R-:W-:Y:S05]  /*8370*/  BSYNC.RECONVERGENT B2 ;  /* 0x0000000000027941 */ /* 0x000fea0003800200 */
.L_x_12016:
        /* <DEDUP_REMOVED lines=43> */
.L_x_12014:
[----:B------:R-:W-:Y:S05]  /*8630*/  BSYNC.RECONVERGENT B1 ;  /* 0x0000000000017941 */ /* 0x000fea0003800200 */
.L_x_12013:
        /* <DEDUP_REMOVED lines=10> */
.L_x_11977:
        /* <DEDUP_REMOVED lines=16> */
.L_x_12021:
        /* <DEDUP_REMOVED lines=13> */
.L_x_12023:
[----:B------:R-:W-:Y:S05]  /*88b0*/  BSYNC.RECONVERGENT B2 ;  /* 0x0000000000027941 */ /* 0x000fea0003800200 */
.L_x_12022:
        /* <DEDUP_REMOVED lines=41> */
[----:B------:R-:W-:-:S07]  /*8b50*/  IMAD.MOV.U32 R60, RZ, RZ, R76 ;  /* 0x000000ffff3c7224 */ /* 0x000fce00078e004c */
.L_x_12020:
[----:B------:R-:W-:Y:S05]  /*8b60*/  BSYNC.RECONVERGENT B1 ;  /* 0x0000000000017941 */ /* 0x000fea0003800200 */
.L_x_12019:
[----:B------:R-:W-:Y:S01]  /*8b70*/  ISETP.NE.AND P0, PT, R62, 0x1, PT ;  /* 0x000000013e00780c */ /* 0x000fe20003f05270 */
[----:B------:R-:W-:Y:S01]  /*8b80*/  BSSY.RECONVERGENT B1, `(.L_x_12024) ;  /* 0x000004d000017945 */ /* 0x000fe20003800200 */
[----:B------:R-:W-:Y:S01]  /*8b90*/  I2FP.F32.U32 R60, R60 ;  /* 0x0000003c003c7245 */ /* 0x000fe20000201000 */
[----:B------:R-:W-:Y:S01]  /*8ba0*/  IMAD.MOV.U32 R68, RZ, RZ, 0x2 ;  /* 0x00000002ff447424 */ /* 0x000fe200078e00ff */
[C---:B-----5:R-:W-:Y:S02]  /*8bb0*/  SHF.L.U32 R61, R64.reuse, 0x10, RZ ;  /* 0x00000010403d7819 */ /* 0x060fe400000006ff */
[----:B------:R-:W-:Y:S01]  /*8bc0*/  PRMT R64, R64, 0x7632, R64 ;  /* 0x0000763240407816 */ /* 0x000fe20000000040 */
[----:B------:R-:W-:Y:S02]  /*8bd0*/  FFMA.FTZ R60, R60, R91, 1.1641532182693481445e-10 ;  /* 0x2f0000003c3c7423 */ /* 0x000fe4000001005b */
[----:B------:R-:W-:Y:S01]  /*8be0*/  FMUL.FTZ R63, R61, R0 ;  /* 0x000000003d3f7220 */ /* 0x000fe20000410000 */
[----:B------:R-:W-:-:S02]  /*8bf0*/  IMAD.MOV.U32 R61, RZ, RZ, R82 ;  /* 0x000000ffff3d7224 */ /* 0x000fc400078e0052 */
[----:B------:R-:W-:Y:S01]  /*8c00*/  FSETP.LE.FTZ.AND P1, PT, R60, R93, PT ;  /* 0x0000005d3c00720b */ /* 0x000fe20003f33000 */
[----:B------:R-:W-:-:S03]  /*8c10*/  FMUL.FTZ R60, R63, R92 ;  /* 0x0000005c3f3c7220 */ /* 0x000fc60000410000 */
        /* <DEDUP_REMOVED lines=10> */
.L_x_12026:
        /* <DEDUP_REMOVED lines=13> */
.L_x_12028:
[----:B------:R-:W-:Y:S05]  /*8d90*/  BSYNC.RECONVERGENT B2 ;  /* 0x0000000000027941 */ /* 0x000fea0003800200 */
.L_x_12027:
        /* <DEDUP_REMOVED lines=43> */
.L_x_12025:
[----:B------:R-:W-:Y:S05]  /*9050*/  BSYNC.RECONVERGENT B1 ;  /* 0x0000000000017941 */ /* 0x000fea0003800200 */
.L_x_12024:
[----:B------:R-:W-:Y:S01]  /*9060*/  ISETP.NE.AND P1, PT, R68, 0x1, PT ;  /* 0x000000014400780c */ /* 0x000fe20003f25270 */
[----:B------:R-:W-:Y:S01]  /*9070*/  BSSY.RECONVERGENT B1, `(.L_x_12029) ;  /* 0x000004b000017945 */ /* 0x000fe20003800200 */
[----:B------:R-:W-:Y:S02]  /*9080*/  I2FP.F32.U32 R62, R61 ;  /* 0x0000003d003e7245 */ /* 0x000fe40000201000 */
[----:B------:R-:W-:Y:S01]  /*9090*/  SHF.L.U32 R61, R64, 0x10, RZ ;  /* 0x00000010403d7819 */ /* 0x000fe200000006ff */
[----:B------:R-:W-:Y:S02]  /*90a0*/  IMAD.MOV.U32 R64, RZ, RZ, 0x2 ;  /* 0x00000002ff407424 */ /* 0x000fe400078e00ff */
        /* <DEDUP_REMOVED lines=14> */
.L_x_12031:
        /* <DEDUP_REMOVED lines=13> */
.L_x_12033:
[----:B------:R-:W-:Y:S05]  /*9260*/  BSYNC.RECONVERGENT B2 ;  /* 0x0000000000027941 */ /* 0x000fea0003800200 */
.L_x_12032:
        /* <DEDUP_REMOVED lines=43> */
.L_x_12030:
[----:B------:R-:W-:Y:S05]  /*9520*/  BSYNC.RECONVERGENT B1 ;  /* 0x0000000000017941 */ /* 0x000fea0003800200 */
.L_x_12029:
        /* <DEDUP_REMOVED lines=8> */
[----:B------:R-:W-:-:S04]  /*95b0*/  IMAD.MOV.U32 R63, RZ, RZ, R82 ;  /* 0x000000ffff3f7224 */ /* 0x000fc800078e0052 */
        /* <DEDUP_REMOVED lines=11> */
.L_x_12036:
        /* <DEDUP_REMOVED lines=13> */
.L_x_12038:
[----:B------:R-:W-:Y:S05]  /*9740*/  BSYNC.RECONVERGENT B2 ;  /* 0x0000000000027941 */ /* 0x000fea0003800200 */
.L_x_12037:
        /* <DEDUP_REMOVED lines=43> */
.L_x_12035:
[----:B------:R-:W-:Y:S05]  /*9a00*/  BSYNC.RECONVERGENT B1 ;  /* 0x0000000000017941 */ /* 0x000fea0003800200 */
.L_x_12034:
        /* <DEDUP_REMOVED lines=19> */
.L_x_12041:
        /* <DEDUP_REMOVED lines=13> */
.L_x_12043:
[----:B------:R-:W-:Y:S05]  /*9c10*/  BSYNC.RECONVERGENT B2 ;  /* 0x0000000000027941 */ /* 0x000fea0003800200 */
.L_x_12042:
        /* <DEDUP_REMOVED lines=43> */
.L_x_12040:
[----:B------:R-:W-:Y:S05]  /*9ed0*/  BSYNC.RECONVERGENT B1 ;  /* 0x0000000000017941 */ /* 0x000fea0003800200 */
.L_x_12039:
        /* <DEDUP_REMOVED lines=20> */
.L_x_12046:
        /* <DEDUP_REMOVED lines=13> */
.L_x_12048:
[----:B------:R-:W-:Y:S05]  /*a0f0*/  BSYNC.RECONVERGENT B2 ;  /* 0x0000000000027941 */ /* 0x000fea0003800200 */
.L_x_12047:
        /* <DEDUP_REMOVED lines=43> */
.L_x_12045:
[----:B------:R-:W-:Y:S05]  /*a3b0*/  BSYNC.RECONVERGENT B1 ;  /* 0x0000000000017941 */ /* 0x000fea0003800200 */
.L_x_12044:
[----:B------:R-:W-:Y:S01]  /*a3c0*/  ISETP.NE.AND P5, PT, R71, 0x1, PT ;  /* 0x000000014700780c */ /* 0x000fe20003fa5270 */
[----:B------:R-:W-:Y:S01]  /*a3d0*/  BSSY.RECONVERGENT B1, `(.L_x_12049) ;  /* 0x000004b000017945 */ /* 0x000fe20003800200 */
[----:B------:R-:W-:Y:S01]  /*a3e0*/  I2FP.F32.U32 R68, R65 ;  /* 0x0000004100447245 */ /* 0x000fe20000201000 */
[----:B------:R-:W-:Y:S01]  /*a3f0*/  IMAD.U32 R65, R66, 0x10000, RZ ;  /* 0x0001000042417824 */ /* 0x000fe200078e00ff */
[----:B------:R-:W-:Y:S01]  /*a400*/  MOV R70, 0x2 ;  /* 0x0000000200467802 */ /* 0x000fe20000000f00 */
[----:B------:R-:W-:Y:S02]  /*a410*/  IMAD.MOV.U32 R66, RZ, RZ, R82 ;  /* 0x000000ffff427224 */ /* 0x000fe400078e0052 */
[----:B------:R-:W-:Y:S01]  /*a420*/  FFMA.FTZ R68, R68, R91, 1.1641532182693481445e-10 ;  /* 0x2f00000044447423 */ /* 0x000fe2000001005b */
[----:B------:R-:W-:-:S04]  /*a430*/  FMUL.FTZ R65, R65, R0 ;  /* 0x0000000041417220 */ /* 0x000fc80000410000 */
        /* <DEDUP_REMOVED lines=11> */
.L_x_12051:
        /* <DEDUP_REMOVED lines=13> */
.L_x_12053:
[----:B------:R-:W-:Y:S05]  /*a5c0*/  BSYNC.RECONVERGENT B2 ;  /* 0x0000000000027941 */ /* 0x000fea0003800200 */
.L_x_12052:
        /* <DEDUP_REMOVED lines=43> */
.L_x_12050:
[----:B------:R-:W-:Y:S05]  /*a880*/  BSYNC.RECONVERGENT B1 ;  /* 0x0000000000017941 */ /* 0x000fea0003800200 */
.L_x_12049:
        /* <DEDUP_REMOVED lines=20> */
.L_x_12056:
        /* <DEDUP_REMOVED lines=15> */
.L_x_12058:
[----:B------:R-:W-:Y:S05]  /*aac0*/  BSYNC.RECONVERGENT B2 ;  /* 0x0000000000027941 */ /* 0x000fea0003800200 */
.L_x_12057:
        /* <DEDUP_REMOVED lines=43> */
.L_x_12055:
[----:B------:R-:W-:Y:S05]  /*ad80*/  BSYNC.RECONVERGENT B1 ;  /* 0x0000000000017941 */ /* 0x000fea0003800200 */
.L_x_12054:
        /* <DEDUP_REMOVED lines=16> */
.L_x_12018:
[----:B------:R-:W-:Y:S02]  /*ae90*/  SEL R71, RZ, 0x1000000, !P6 ;  /* 0x01000000ff477807 */ /* 0x000fe40007000000 */
[----:B------:R-:W-:Y:S02]  /*aea0*/  SEL R76, RZ, 0x10000, !P5 ;  /* 0x00010000ff4c7807 */ /* 0x000fe40006800000 */
[----:B------:R-:W-:Y:S02]  /*aeb0*/  SEL R77, RZ, 0x100, !P4 ;  /* 0x00000100ff4d7807 */ /* 0x000fe40006000000 */
[----:B------:R-:W-:Y:S02]  /*aec0*/  ISETP.NE.AND P5, PT, R74, RZ, PT ;  /* 0x000000ff4a00720c */ /* 0x000fe40003fa5270 */
[----:B------:R-:W-:Y:S02]  /*aed0*/  SEL R68, RZ, 0x1000000, !P2 ;  /* 0x01000000ff447807 */ /* 0x000fe40005000000 */
[----:B------:R-:W-:-:S02]  /*aee0*/  SEL R69, RZ, 0x10000, !P1 ;  /* 0x00010000ff457807 */ /* 0x000fc40004800000 */
[----:B------:R-:W-:Y:S02]  /*aef0*/  SEL R70, RZ, 0x100, !P0 ;  /* 0x00000100ff467807 */ /* 0x000fe40004000000 */
[----:B------:R-:W-:Y:S02]  /*af00*/  LOP3.LUT R77, R77, R71, R76, 0xfe, !PT ;  /* 0x000000474d4d7212 */ /* 0x000fe400078efe4c */
[----:B------:R-:W-:Y:S02]  /*af10*/  SEL R76, RZ, 0x1, !P3 ;  /* 0x00000001ff4c7807 */ /* 0x000fe40005800000 */
[----:B------:R-:W-:Y:S01]  /*af20*/  LOP3.LUT R70, R70, R68, R69, 0xfe, !PT ;  /* 0x0000004446467212 */ /* 0x000fe200078efe45 */
[----:B------:R-:W-:Y:S01]  /*af30*/  IMAD.WIDE.U32 R68, R95, 0x20, R2 ;  /* 0x000000205f447825 */ /* 0x000fe200078e0002 */
[----:B------:R-:W-:Y:S02]  /*af40*/  SEL R71, RZ, 0x1, !P5 ;  /* 0x00000001ff477807 */ /* 0x000fe40006800000 */
[----:B------:R-:W-:-:S02]  /*af50*/  IADD3 R97, PT, PT, R83, 0x40, RZ ;  /* 0x0000004053617810 */ /* 0x000fc40007ffe0ff */
[----:B------:R-:W-:Y:S01]  /*af60*/  LOP3.LUT R77, R77, R76, RZ, 0xfc, !PT ;  /* 0x0000004c4d4d7212 */ /* 0x000fe200078efcff */
[----:B------:R0:W-:Y:S01]  /*af70*/  STG.E.128 desc[UR8][R68.64], R60 ;  /* 0x0000003c44007986 */ /* 0x0001e2000c101d08 */
[----:B------:R-:W-:Y:S01]  /*af80*/  LOP3.LUT R76, R70, R71, RZ, 0xfc, !PT ;  /* 0x00000047464c7212 */ /* 0x000fe200078efcff */
[----:B------:R-:W-:Y:S01]  /*af90*/  IMAD.WIDE.U32 R70, R95, 0x8, R80 ;  /* 0x000000085f467825 */ /* 0x000fe200078e0050 */
[----:B------:R-:W-:Y:S01]  /*afa0*/  ISETP.NE.AND P6, PT, R75, RZ, PT ;  /* 0x000000ff4b00720c */ /* 0x000fe20003fc5270 */
[----:B------:R0:W-:Y:S02]  /*afb0*/  STG.E.128 desc[UR8][R68.64+0x10], R64 ;  /* 0x0000104044007986 */ /* 0x0001e4000c101d08 */
[----:B------:R-:W-:Y:S02]  /*afc0*/  IMAD.WIDE.U32 R72, R97, 0x10, R72 ;  /* 0x0000001061487825 */ /* 0x000fe400078e0048 */
[----:B------:R0:W-:Y:S04]  /*afd0*/  STG.E.64 desc[UR8][R70.64], R76 ;  /* 0x0000004c46007986 */ /* 0x0001e8000c101b08 */
[----:B------:R-:W5:Y:S04]  /*afe0*/  LDG.E.128 R72, desc[UR8][R72.64] ;  /* 0x0000000848487981 */ /* 0x000f68000c1e1d00 */
        /* <DEDUP_REMOVED lines=21> */
.L_x_12062:
        /* <DEDUP_REMOVED lines=13> */
.L_x_12064:
[----:B------:R-:W-:Y:S05]  /*b210*/  BSYNC.RECONVERGENT B2 ;  /* 0x0000000000027941 */ /* 0x000fea0003800200 */
.L_x_12063:
        /* <DEDUP_REMOVED lines=43> */
.L_x_12061:
[----:B------:R-:W-:Y:S05]  /*b4d0*/  BSYNC.RECONVERGENT B1 ;  /* 0x0000000000017941 */ /* 0x000fea0003800200 */
.L_x_12060:
        /* <DEDUP_REMOVED lines=24> */
.L_x_12067:
        /* <DEDUP_REMOVED lines=13> */
.L_x_12069:
[----:B------:R-:W-:Y:S05]  /*b730*/  BSYNC.RECONVERGENT B2 ;  /* 0x0000000000027941 */ /* 0x000fea0003800200 */
.L_x_12068:
        /* <DEDUP_REMOVED lines=43> */
.L_x_12066:
[----:B------:R-:W-:Y:S05]  /*b9f0*/  BSYNC.RECONVERGENT B1 ;  /* 0x0000000000017941 */ /* 0x000fea0003800200 */
.L_x_12065:
        /* <DEDUP_REMOVED lines=22> */
.L_x_12072:
        /* <DEDUP_REMOVED lines=13> */
.L_x_12074:
[----:B------:R-:W-:Y:S05]  /*bc30*/  BSYNC.RECONVERGENT B2 ;  /* 0x0000000000027941 */ /* 0x000fea0003800200 */
.L_x_12073:
        /* <DEDUP_REMOVED lines=43> */
.L_x_12071:
[----:B------:R-:W-:Y:S05]  /*bef0*/  BSYNC.RECONVERGENT B1 ;  /* 0x0000000000017941 */ /* 0x000fea0003800200 */
.L_x_12070:
        /* <DEDUP_REMOVED lines=23> */
.L_x_12077:
        /* <DEDUP_REMOVED lines=13> */
.L_x_12079:
[----:B------:R-:W-:Y:S05]  /*c140*/  BSYNC.RECONVERGENT B2 ;  /* 0x0000000000027941 */ /* 0x000fea0003800200 */
.L_x_12078:
        /* <DEDUP_REMOVED lines=43> */
.L_x_12076:
[----:B------:R-:W-:Y:S05]  /*c400*/  BSYNC.RECONVERGENT B1 ;  /* 0x0000000000017941 */ /* 0x000fea0003800200 */
.L_x_12075:
        /* <DEDUP_REMOVED lines=22> */
.L_x_12082:
        /* <DEDUP_REMOVED lines=13> */
.L_x_12084:
[----:B------:R-:W-:Y:S05]  /*c640*/  BSYNC.RECONVERGENT B2 ;  /* 0x0000000000027941 */ /* 0x000fea0003800200 */
.L_x_12083:
        /* <DEDUP_REMOVED lines=43> */
.L_x_12081:
[----:B------:R-:W-:Y:S05]  /*c900*/  BSYNC.RECONVERGENT B1 ;  /* 0x0000000000017941 */ /* 0x000fea0003800200 */
.L_x_12080:
        /* <DEDUP_REMOVED lines=23> */
.L_x_12087:
        /* <DEDUP_REMOVED lines=13> */
.L_x_12089:
[----:B------:R-:W-:Y:S05]  /*cb50*/  BSYNC.RECONVERGENT B2 ;  /* 0x0000000000027941 */ /* 0x000fea0003800200 */
.L_x_12088:
        /* <DEDUP_REMOVED lines=43> */
.L_x_12086:
[----:B------:R-:W-:Y:S05]  /*ce10*/  BSYNC.RECONVERGENT B1 ;  /* 0x0000000000017941 */ /* 0x000fea0003800200 */
.L_x_12085:
        /* <DEDUP_REMOVED lines=22> */
.L_x_12092:
        /* <DEDUP_REMOVED lines=13> */
.L_x_12094:
[----:B------:R-:W-:Y:S05]  /*d050*/  BSYNC.RECONVERGENT B2 ;  /* 0x0000000000027941 */ /* 0x000fea0003800200 */
.L_x_12093:
        /* <DEDUP_REMOVED lines=43> */
.L_x_12091:
[----:B------:R-:W-:Y:S05]  /*d310*/  BSYNC.RECONVERGENT B1 ;  /* 0x0000000000017941 */ /* 0x000fea0003800200 */
.L_x_12090:
        /* <DEDUP_REMOVED lines=23> */
.L_x_12097:
        /* <DEDUP_REMOVED lines=15> */
.L_x_12099:
[----:B------:R-:W-:Y:S05]  /*d580*/  BSYNC.RECONVERGENT B2 ;  /* 0x0000000000027941 */ /* 0x000fea0003800200 */
.L_x_12098:
        /* <DEDUP_REMOVED lines=43> */
.L_x_12096:
[----:B------:R-:W-:Y:S05]  /*d840*/  BSYNC.RECONVERGENT B1 ;  /* 0x0000000000017941 */ /* 0x000fea0003800200 */
.L_x_12095:
        /* <DEDUP_REMOVED lines=10> */
.L_x_12059:
        /* <DEDUP_REMOVED lines=16> */
.L_x_12103:
        /* <DEDUP_REMOVED lines=13> */
.L_x_12105:
[----:B------:R-:W-:Y:S05]  /*dac0*/  BSYNC.RECONVERGENT B2 ;  /* 0x0000000000027941 */ /* 0x000fea0003800200 */
.L_x_12104:
        /* <DEDUP_REMOVED lines=43> */
.L_x_12102:
[----:B------:R-:W-:Y:S05]  /*dd80*/  BSYNC.RECONVERGENT B1 ;  /* 0x0000000000017941 */ /* 0x000fea0003800200 */
.L_x_12101:
        /* <DEDUP_REMOVED lines=21> */
.L_x_12108:
        /* <DEDUP_REMOVED lines=13> */
.L_x_12110:
[----:B------:R-:W-:Y:S05]  /*dfb0*/  BSYNC.RECONVERGENT B2 ;  /* 0x0000000000027941 */ /* 0x000fea0003800200 */
.L_x_12109:
        /* <DEDUP_REMOVED lines=43> */
.L_x_12107:
[----:B------:R-:W-:Y:S05]  /*e270*/  BSYNC.RECONVERGENT B1 ;  /* 0x0000000000017941 */ /* 0x000fea0003800200 */
.L_x_12106:
        /* <DEDUP_REMOVED lines=19> */
.L_x_12113:
        /* <DEDUP_REMOVED lines=13> */
.L_x_12115:
[----:B------:R-:W-:Y:S05]  /*e480*/  BSYNC.RECONVERGENT B2 ;  /* 0x0000000000027941 */ /* 0x000fea0003800200 */
.L_x_12114:
        /* <DEDUP_REMOVED lines=43> */
.L_x_12112:
[----:B------:R-:W-:Y:S05]  /*e740*/  BSYNC.RECONVERGENT B1 ;  /* 0x0000000000017941 */ /* 0x000fea0003800200 */
.L_x_12111:
        /* <DEDUP_REMOVED lines=20> */
.L_x_12118:
        /* <DEDUP_REMOVED lines=13> */
.L_x_12120:
[----:B------:R-:W-:Y:S05]  /*e960*/  BSYNC.RECONVERGENT B2 ;  /* 0x0000000000027941 */ /* 0x000fea0003800200 */
.L_x_12119:
        /* <DEDUP_REMOVED lines=43> */
.L_x_12117:
[----:B------:R-:W-:Y:S05]  /*ec20*/  BSYNC.RECONVERGENT B1 ;  /* 0x0000000000017941 */ /* 0x000fea0003800200 */
.L_x_12116:
        /* <DEDUP_REMOVED lines=19> */
.L_x_12123:
        /* <DEDUP_REMOVED lines=13> */
.L_x_12125:
[----:B------:R-:W-:Y:S05]  /*ee30*/  BSYNC.RECONVERGENT B2 ;  /* 0x0000000000027941 */ /* 0x000fea0003800200 */
.L_x_12124:
        /* <DEDUP_REMOVED lines=43> */
.L_x_12122:
[----:B------:R-:W-:Y:S05]  /*f0f0*/  BSYNC.RECONVERGENT B1 ;  /* 0x0000000000017941 */ /* 0x000fea0003800200 */
.L_x_12121:
        /* <DEDUP_REMOVED lines=20> */
.L_x_12128:
        /* <DEDUP_REMOVED lines=13> */
.L_x_12130:
[----:B------:R-:W-:Y:S05]  /*f310*/  BSYNC.RECONVERGENT B2 ;  /* 0x0000000000027941 */ /* 0x000fea0003800200 */
.L_x_12129:
        /* <DEDUP_REMOVED lines=43> */
.L_x_12127:
[----:B------:R-:W-:Y:S05]  /*f5d0*/  BSYNC.RECONVERGENT B1 ;  /* 0x0000000000017941 */ /* 0x000fea0003800200 */
.L_x_12126:
        /* <DEDUP_REMOVED lines=19> */
.L_x_12133:
        /* <DEDUP_REMOVED lines=13> */
.L_x_12135:
[----:B------:R-:W-:Y:S05]  /*f7e0*/  BSYNC.RECONVERGENT B2 ;  /* 0x0000000000027941 */ /* 0x000fea0003800200 */
.L_x_12134:
        /* <DEDUP_REMOVED lines=43> */
.L_x_12132:
[----:B------:R-:W-:Y:S05]  /*faa0*/  BSYNC.RECONVERGENT B1 ;  /* 0x0000000000017941 */ /* 0x000fea0003800200 */
.L_x_12131:
        /* <DEDUP_REMOVED lines=20> */
.L_x_12138:
        /* <DEDUP_REMOVED lines=15> */
.L_x_12140:
[----:B------:R-:W-:Y:S05]  /*fce0*/  BSYNC.RECONVERGENT B2 ;  /* 0x0000000000027941 */ /* 0x000fea0003800200 */
.L_x_12139:
        /* <DEDUP_REMOVED lines=43> */
.L_x_12137:
[----:B------:R-:W-:Y:S05]  /*ffa0*/  BSYNC.RECONVERGENT B1 ;  /* 0x0000000000017941 */ /* 0x000fea0003800200 */
.L_x_12136:
        /* <DEDUP_REMOVED lines=16> */
.L_x_12100:
        /* <DEDUP_REMOVED lines=23> */
[----:B------:R-:W-:Y:S01]  /*10220*/  FADD.FTZ R0, R73, R58 ;  /* 0x0000003a49007221 */ /* 0x000fe20000010000 */
[----:B------:R-:W-:-:S03]  /*10230*/  LOP3.LUT R72, R72, R91, RZ, 0xfc, !PT ;  /* 0x0000005b48487212 */ /* 0x000fc600078efcff */
        /* <DEDUP_REMOVED lines=89> */
.L_x_12154:
[----:B------:R-:W-:Y:S01]  /*107d0*/  FMUL.FTZ R3, R72, R72 ;  /* 0x0000004848037220 */ /* 0x000fe20000410000 */
        /* <DEDUP_REMOVED lines=26> */
[----:B------:R-:W3:Y:S01]  /*10980*/  @!P0 LDC.64 R68, c[0x0][0x3c8] ;  /* 0x0000f200ff448b82 */ /* 0x000ee20000000a00 */
        /* <DEDUP_REMOVED lines=21> */
[----:B------:R-:W-:Y:S01]  /*10ae0*/  FMUL.FTZ R58, R0, R59 ;  /* 0x0000003b003a7220 */ /* 0x000fe20000410000 */
[----:B------:R-:W-:Y:S01]  /*10af0*/  F2FP.BF16.F32.PACK_AB R55, R60, R55 ;  /* 0x000000373c37723e */ /* 0x000fe200000010ff */
[C---:B------:R-:W-:Y:S01]  /*10b00*/  FMUL.FTZ R107, R0.reuse, R107 ;  /* 0x0000006b006b7220 */ /* 0x040fe20000410000 */
[----:B------:R-:W-:Y:S01]  /*10b10*/  F2FP.BF16.F32.PACK_AB R52, R61, R52 ;  /* 0x000000343d34723e */ /* 0x000fe200000010ff */
[----:B------:R-:W-:Y:S01]  /*10b20*/  FMUL.FTZ R78, R0, R79 ;  /* 0x0000004f004e7220 */ /* 0x000fe20000410000 */
[----:B------:R-:W2:Y:S01]  /*10b30*/  @!P0 LDC.64 R60, c[0x0][0x3c0] ;  /* 0x0000f000ff3c8b82 */ /* 0x000ea20000000a00 */
[----:B------:R-:W-:Y:S01]  /*10b40*/  F2FP.BF16.F32.PACK_AB R53, R56, R53 ;  /* 0x000000353835723e */ /* 0x000fe200000010ff */
[----:B------:R-:W-:Y:S01]  /*10b50*/  FMUL.FTZ R62, R0, R63 ;  /* 0x0000003f003e7220 */ /* 0x000fe20000410000 */
        /* <DEDUP_REMOVED lines=12> */
[----:B------:R-:W-:Y:S01]  /*10c20*/  FADD.FTZ R91, -R80, R70 ;  /* 0x00000046505b7221 */ /* 0x000fe20000010100 */
[----:B------:R-:W-:Y:S01]  /*10c30*/  FFMA.FTZ R57, R75, R42, R18 ;  /* 0x0000002a4b397223 */ /* 0x000fe20000010012 */
[----:B------:R-:W-:Y:S01]  /*10c40*/  FFMA.FTZ R62, R62, R43, R19 ;  /* 0x0000002b3e3e7223 */ /* 0x000fe20000010013 */
[C---:B------:R-:W-:Y:S01]  /*10c50*/  FADD.FTZ R93, -R80.reuse, R64 ;  /* 0x00000040505d7221 */ /* 0x040fe20000010100 */
[----:B------:R-:W-:Y:S01]  /*10c60*/  FADD.FTZ R77, -R80, R77 ;  /* 0x0000004d504d7221 */ /* 0x000fe20000010100 */
[----:B------:R-:W-:Y:S01]  /*10c70*/  FMUL.FTZ R70, R0, R99 ;  /* 0x0000006300467220 */ /* 0x000fe20000410000 */
[----:B------:R-:W-:Y:S01]  /*10c80*/  FADD.FTZ R71, -R80, R71 ;  /* 0x0000004750477221 */ /* 0x000fe20000010100 */
[----:B------:R-:W-:Y:S01]  /*10c90*/  F2FP.BF16.F32.PACK_AB R59, R76, R59 ;  /* 0x0000003b4c3b723e */ /* 0x000fe200000010ff */
[----:B------:R-:W-:Y:S01]  /*10ca0*/  FMUL.FTZ R93, R0, R93 ;  /* 0x0000005d005d7220 */ /* 0x000fe20000410000 */
        /* <DEDUP_REMOVED lines=9> */
[----:B0-----:R-:W-:Y:S01]  /*10d40*/  FFMA.FTZ R92, R76, R29, R5 ;  /* 0x0000001d4c5c7223 */ /* 0x001fe20000010005 */
        /* <DEDUP_REMOVED lines=12> */
[--C-:B-1----:R-:W-:Y:S02]  /*10e10*/  IMAD.WIDE.U32 R64, R83, 0x10, R2.reuse ;  /* 0x0000001053407825 */ /* 0x102fe400078e0002 */
[----:B------:R0:W-:Y:S02]  /*10e20*/  @!P0 STG.E desc[UR8][R68.64], R0 ;  /* 0x0000000044008986 */ /* 0x0001e4000c101908 */
[--C-:B------:R-:W-:Y:S02]  /*10e30*/  IMAD.WIDE.U32 R66, R95, 0x10, R2.reuse ;  /* 0x000000105f427825 */ /* 0x100fe400078e0002 */
[----:B------:R0:W-:Y:S02]  /*10e40*/  STG.E.128 desc[UR8][R64.64], R52 ;  /* 0x0000003440007986 */ /* 0x0001e4000c101d08 */
[----:B------:R-:W-:-:S02]  /*10e50*/  IMAD.WIDE.U32 R2, R97, 0x10, R2 ;  /* 0x0000001061027825 */ /* 0x000fc400078e0002 */
[----:B------:R0:W-:Y:S02]  /*10e60*/  STG.E.128 desc[UR8][R66.64], R56 ;  /* 0x0000003842007986 */ /* 0x0001e4000c101d08 */
[----:B----4-:R-:W-:Y:S02]  /*10e70*/  IMAD R88, R78, 0x4, R88 ;  /* 0x000000044e587824 */ /* 0x010fe400078e0258 */
[----:B------:R0:W-:Y:S03]  /*10e80*/  STG.E.128 desc[UR8][R2.64], R60 ;  /* 0x0000003c02007986 */ /* 0x0001e6000c101d08 */
[----:B------:R-:W-:-:S13]  /*10e90*/  ISETP.GE.AND P0, PT, R88, R79, PT ;  /* 0x0000004f5800720c */ /* 0x000fda0003f06270 */
[----:B------:R-:W-:Y:S05]  /*10ea0*/  @!P0 BRA `(.L_x_12142) ;  /* 0xfffffef800d48947 */ /* 0x000fea000383ffff */
[----:B------:R-:W-:Y:S05]  /*10eb0*/  BSYNC B0 ;  /* 0x0000000000007941 */ /* 0x000fea0003800000 */
.L_x_11895:
[----:B------:R-:W-:Y:S05]  /*10ec0*/  EXIT ;  /* 0x000000000000794d */ /* 0x000fea0003800000 */
.L_x_12141:
        /* <DEDUP_REMOVED lines=8> */
.L_x_12144:
[----:B------:R-:W-:Y:S05]  /*10f50*/  BSYNC B1 ;  /* 0x0000000000017941 */ /* 0x000fea0003800000 */
.L_x_12143:
        /* <DEDUP_REMOVED lines=9> */
.L_x_12145:
[----:B------:R-:W-:Y:S02]  /*10ff0*/  IMAD.MOV.U32 R93, RZ, RZ, 0x4 ;  /* 0x00000004ff5d7424 */ /* 0x000fe400078e00ff */
[----:B------:R-:W-:-:S04]  /*11000*/  IMAD.MOV.U32 R2, RZ, RZ, R81 ;  /* 0x000000ffff027224 */ /* 0x000fc800078e0051 */
[----:B------:R-:W-:-:S05]  /*11010*/  FADD.FTZ R73, R3, R2 ;  /* 0x0000000203497221 */ /* 0x000fca0000010000 */
[----:B------:R-:W-:-:S07]  /*11020*/  MOV R98, R73 ;  /* 0x0000004900627202 */ /* 0x000fce0000000f00 */
[----:B------:R-:W-:Y:S05]  /*11030*/  WARPSYNC.COLLECTIVE R91, `(.L_x_12146) ;  /* 0x000000005b087348 */ /* 0x000fea0003c00000 */
[----:B------:R0:W1:Y:S02]  /*11040*/  SHFL.BFLY P1, R81, R98, R93, R100 ;  /* 0x0c00005d62517389 */ /* 0x0000640000020064 */
[----:B01----:R-:W-:Y:S05]  /*11050*/  ENDCOLLECTIVE ;  /* 0x000000000000791b */ /* 0x003fea0003800000 */
.L_x_12146:
[----:B------:R-:W-:Y:S01]  /*11060*/  HFMA2 R93, -RZ, RZ, 0, 4.76837158203125e-07 ;  /* 0x00000008ff5d7431 */ /* 0x000fe200000001ff */
[----:B------:R-:W-:-:S05]  /*11070*/  MOV R2, R81 ;  /* 0x0000005100027202 */ /* 0x000fca0000000f00 */
[----:B------:R-:W-:-:S04]  /*11080*/  FADD.FTZ R75, R73, R2 ;  /* 0x00000002494b7221 */ /* 0x000fc80000010000 */
[----:B------:R-:W-:-:S07]  /*11090*/  IMAD.MOV.U32 R98, RZ, RZ, R75 ;  /* 0x000000ffff627224 */ /* 0x000fce00078e004b */
[----:B------:R-:W-:Y:S05]  /*110a0*/  WARPSYNC.COLLECTIVE R91, `(.L_x_12147) ;  /* 0x000000005b087348 */ /* 0x000fea0003c00000 */
[----:B------:R0:W1:Y:S02]  /*110b0*/  SHFL.BFLY P1, R81, R98, R93, R100 ;  /* 0x0c00005d62517389 */ /* 0x0000640000020064 */
[----:B01----:R-:W-:Y:S05]  /*110c0*/  ENDCOLLECTIVE ;  /* 0x000000000000791b */ /* 0x003fea0003800000 */
.L_x_12147:
        /* <DEDUP_REMOVED lines=8> */
.L_x_12148:
        /* <DEDUP_REMOVED lines=55> */
.L_x_12149:
[----:B------:R-:W-:Y:S01]  /*114c0*/  HFMA2 R93, -RZ, RZ, 0, 1.1920928955078125e-07 ;  /* 0x00000002ff5d7431 */ /* 0x000fe200000001ff */
[----:B------:R-:W-:-:S05]  /*114d0*/  MOV R3, R81 ;  /* 0x0000005100037202 */ /* 0x000fca0000000f00 */
[----:B------:R-:W-:-:S04]  /*114e0*/  FADD.FTZ R3, R0, R3 ;  /* 0x0000000300037221 */ /* 0x000fc80000010000 */
[----:B------:R-:W-:-:S07]  /*114f0*/  IMAD.MOV.U32 R98, RZ, RZ, R3 ;  /* 0x000000ffff627224 */ /* 0x000fce00078e0003 */
[----:B------:R-:W-:Y:S05]  /*11500*/  WARPSYNC.COLLECTIVE R91, `(.L_x_12150) ;  /* 0x000000005b087348 */ /* 0x000fea0003c00000 */
[----:B------:R0:W1:Y:S02]  /*11510*/  SHFL.BFLY P1, R81, R98, R93, R100 ;  /* 0x0c00005d62517389 */ /* 0x0000640000020064 */
[----:B01----:R-:W-:Y:S05]  /*11520*/  ENDCOLLECTIVE ;  /* 0x000000000000791b */ /* 0x003fea0003800000 */
.L_x_12150:
[----:B------:R-:W-:Y:S02]  /*11530*/  IMAD.MOV.U32 R93, RZ, RZ, 0x4 ;  /* 0x00000004ff5d7424 */ /* 0x000fe400078e00ff */
[----:B------:R-:W-:-:S04]  /*11540*/  IMAD.MOV.U32 R80, RZ, RZ, R81 ;  /* 0x000000ffff507224 */ /* 0x000fc800078e0051 */
[----:B------:R-:W-:-:S05]  /*11550*/  FADD.FTZ R80, R3, R80 ;  /* 0x0000005003507221 */ /* 0x000fca0000010000 */
[----:B------:R-:W-:-:S07]  /*11560*/  MOV R98, R80 ;  /* 0x0000005000627202 */ /* 0x000fce0000000f00 */
[----:B------:R-:W-:Y:S05]  /*11570*/  WARPSYNC.COLLECTIVE R91, `(.L_x_12151) ;  /* 0x000000005b087348 */ /* 0x000fea0003c00000 */
[----:B------:R0:W1:Y:S02]  /*11580*/  SHFL.BFLY P1, R81, R98, R93, R100 ;  /* 0x0c00005d62517389 */ /* 0x0000640000020064 */
[----:B01----:R-:W-:Y:S05]  /*11590*/  ENDCOLLECTIVE ;  /* 0x000000000000791b */ /* 0x003fea0003800000 */
.L_x_12151:
[----:B------:R-:W-:Y:S01]  /*115a0*/  HFMA2 R93, -RZ, RZ, 0, 4.76837158203125e-07 ;  /* 0x00000008ff5d7431 */ /* 0x000fe200000001ff */
[----:B------:R-:W-:-:S05]  /*115b0*/  MOV R73, R81 ;  /* 0x0000005100497202 */ /* 0x000fca0000000f00 */
[----:B------:R-:W-:-:S04]  /*115c0*/  FADD.FTZ R73, R80, R73 ;  /* 0x0000004950497221 */ /* 0x000fc80000010000 */
[----:B------:R-:W-:-:S07]  /*115d0*/  IMAD.MOV.U32 R98, RZ, RZ, R73 ;  /* 0x000000ffff627224 */ /* 0x000fce00078e0049 */
[----:B------:R-:W-:Y:S05]  /*115e0*/  WARPSYNC.COLLECTIVE R91, `(.L_x_12152) ;  /* 0x000000005b087348 */ /* 0x000fea0003c00000 */
[----:B------:R0:W1:Y:S02]  /*115f0*/  SHFL.BFLY P1, R81, R98, R93, R100 ;  /* 0x0c00005d62517389 */ /* 0x0000640000020064 */
[----:B01----:R-:W-:Y:S05]  /*11600*/  ENDCOLLECTIVE ;  /* 0x000000000000791b */ /* 0x003fea0003800000 */
.L_x_12152:
[----:B------:R-:W-:Y:S02]  /*11610*/  IMAD.MOV.U32 R93, RZ, RZ, 0x10 ;  /* 0x00000010ff5d7424 */ /* 0x000fe400078e00ff */
[----:B------:R-:W-:-:S04]  /*11620*/  IMAD.MOV.U32 R92, RZ, RZ, R81 ;  /* 0x000000ffff5c7224 */ /* 0x000fc800078e0051 */
[----:B------:R-:W-:-:S05]  /*11630*/  FADD.FTZ R92, R73, R92 ;  /* 0x0000005c495c7221 */ /* 0x000fca0000010000 */
[----:B------:R-:W-:-:S07]  /*11640*/  MOV R98, R92 ;  /* 0x0000005c00627202 */ /* 0x000fce0000000f00 */
[----:B------:R-:W-:Y:S05]  /*11650*/  WARPSYNC.COLLECTIVE R91, `(.L_x_12153) ;  /* 0x000000005b087348 */ /* 0x000fea0003c00000 */
[----:B------:R0:W1:Y:S02]  /*11660*/  SHFL.BFLY P1, R81, R98, R93, R100 ;  /* 0x0c00005d62517389 */ /* 0x0000640000020064 */
[----:B01----:R-:W-:Y:S05]  /*11670*/  ENDCOLLECTIVE ;  /* 0x000000000000791b */ /* 0x003fea0003800000 */
.L_x_12153:
[----:B------:R-:W-:Y:S01]  /*11680*/  MOV R75, R81 ;  /* 0x00000051004b7202 */ /* 0x000fe20000000f00 */
[----:B------:R-:W-:Y:S06]  /*11690*/  BRA `(.L_x_12154) ;  /* 0xfffffff0004c7947 */ /* 0x000fec000383ffff */
.L_x_12155:
        /* <DEDUP_REMOVED lines=14> */
.L_x_28775:


//--------------------- .text._ZN10layer_norm13ln_fwd_kernelINS_13Kernel_traitsIf13__nv_bfloat16fS2_fjLj768ELj1ELj4ELj1ELj16ENS_18Kernel_traits_baseILj768EfS2_fS2_fjLj128EEEEELb1ELb0ELb1ELb0EEEvNS_9FwdParamsE --------------------------
	.section	.text._ZN10layer_norm13ln_fwd_kernelINS_13Kernel_traitsIf13__nv_bfloat16fS2_fjLj768ELj1ELj4ELj1ELj16ENS_18Kernel_traits_baseILj768EfS2_fS2_fjLj128EEEEELb1ELb0ELb1ELb0EEEvNS_9FwdParamsE,"ax",@progbits
	.align	128
        .global         _ZN10layer_norm13ln_fwd_kernelINS_13Kernel_traitsIf13__nv_bfloat16fS2_fjLj768ELj1ELj4ELj1ELj16ENS_18Kernel_traits_baseILj768EfS2_fS2_fjLj128EEEEELb1ELb0ELb1ELb0EEEvNS_9FwdParamsE
        .type           _ZN10layer_norm13ln_fwd_kernelINS_13Kernel_traitsIf13__nv_bfloat16fS2_fjLj768ELj1ELj4ELj1ELj16ENS_18Kernel_traits_baseILj768EfS2_fS2_fjLj128EEEEELb1ELb0ELb1ELb0EEEvNS_9FwdParamsE,@function
        .size           _ZN10layer_norm13ln_fwd_kernelINS_13Kernel_traitsIf13__nv_bfloat16fS2_fjLj768ELj1ELj4ELj1ELj16ENS_18Kernel_traits_baseILj768EfS2_fS2_fjLj128EEEEELb1ELb0ELb1ELb0EEEvNS_9FwdParamsE,(.L_x_28776 - _ZN10layer_norm13ln_fwd_kernelINS_13Kernel_traitsIf13__nv_bfloat16fS2_fjLj768ELj1ELj4ELj1ELj16ENS_18Kernel_traits_baseILj768EfS2_fS2_fjLj128EEEEELb1ELb0ELb1ELb0EEEvNS_9FwdParamsE)
        .other          _ZN10layer_norm13ln_fwd_kernelINS_13Kernel_traitsIf13__nv_bfloat16fS2_fjLj768ELj1ELj4ELj1ELj16ENS_18Kernel_traits_baseILj768EfS2_fS2_fjLj128EEEEELb1ELb0ELb1ELb0EEEvNS_9FwdParamsE,@"STO_CUDA_ENTRY STV_DEFAULT"
_ZN10layer_norm13ln_fwd_kernelINS_13Kernel_traitsIf13__nv_bfloat16fS2_fjLj768ELj1ELj4ELj1ELj16ENS_18Kernel_traits_baseILj768EfS2_fS2_fjLj128EEEEELb1ELb0ELb1ELb0EEEvNS_9FwdParamsE:
.text._ZN10layer_norm13ln_fwd_kernelINS_13Kernel_traitsIf13__nv_bfloat16fS2_fjLj768ELj1ELj4ELj1ELj16ENS_18Kernel_traits_baseILj768EfS2_fS2_fjLj128EEEEELb1ELb0ELb1ELb0EEEvNS_9FwdParamsE:
        /* <DEDUP_REMOVED lines=87> */
.L_x_12157:
        /* <DEDUP_REMOVED lines=29> */
.L_x_12158:
[----:B------:R-:W-:Y:S05]  /*0740*/  BSYNC.RECONVERGENT B0 ;  /* 0x0000000000007941 */ /* 0x000fea0003800200 */
.L_x_12156:
[----:B------:R-:W1:Y:S02]  /*0750*/  LDCU UR8, c[0x0][0x384] ;  /* 0x00007080ff0877ac */ /* 0x000e640008000800 */
[----:B-1----:R-:W-:-:S13]  /*0760*/  ISETP.GE.AND P0, PT, R99, UR8, PT ;  /* 0x0000000863007c0c */ /* 0x002fda000bf06270 */
[----:B------:R-:W-:Y:S05]  /*0770*/  @P0 EXIT ;  /* 0x000000000000094d */ /* 0x000fea0003800000 */
[----:B------:R-:W-:Y:S01]  /*0780*/  IMAD.HI.U32 R3, R98, -0x326172a9, RZ ;  /* 0xcd9e8d5762037827 */ /* 0x000fe200078e00ff */
[----:B------:R-:W-:Y:S01]  /*0790*/  BSSY B0, `(.L_x_12159) ;  /* 0x00012dc000007945 */ /* 0x000fe20003800000 */
[----:B------:R-:W-:Y:S01]  /*07a0*/  LOP3.LUT R2, R2, 0x3, RZ, 0xc0, !PT ;  /* 0x0000000302027812 */ /* 0x000fe200078ec0ff */
[----:B------:R-:W1:Y:S01]  /*07b0*/  LDCU.64 UR8, c[0x0][0x408] ;  /* 0x00008100ff0877ac */ /* 0x000e620008000a00 */
[----:B0-----:R-:W-:Y:S01]  /*07c0*/  IMAD.HI.U32 R4, R97, -0x2daee0ad, RZ ;  /* 0xd2511f5361047827 */ /* 0x001fe200078e00ff */
[----:B------:R-:W-:-:S03]  /*07d0*/  LOP3.LUT R3, R96, UR4, R3, 0x96, !PT ;  /* 0x0000000460037c12 */ /* 0x000fc6000f8e9603 */
[----:B------:R-:W-:Y:S01]  /*07e0*/  IMAD R6, R98, -0x326172a9, RZ ;  /* 0xcd9e8d5762067824 */ /* 0x000fe200078e02ff */
[----:B------:R-:W-:Y:S01]  /*07f0*/  LOP3.LUT R4, R4, UR5, RZ, 0x3c, !PT ;  /* 0x0000000504047c12 */ /* 0x000fe2000f8e3cff */
[----:B------:R-:W-:Y:S02]  /*0800*/  IMAD R8, R97, -0x2daee0ad, RZ ;  /* 0xd2511f5361087824 */ /* 0x000fe400078e02ff */
[----:B------:R-:W-:-:S04]  /*0810*/  IMAD.HI.U32 R7, R3, -0x2daee0ad, RZ ;  /* 0xd2511f5303077827 */ /* 0x000fc800078e00ff */
[----:B------:R-:W-:Y:S01]  /*0820*/  IMAD.HI.U32 R5, R4, -0x326172a9, RZ ;  /* 0xcd9e8d5704057827 */ /* 0x000fe200078e00ff */
[----:B------:R-:W-:Y:S01]  /*0830*/  LOP3.LUT R7, R8, UR24, R7, 0x96, !PT ;  /* 0x0000001808077c12 */ /* 0x000fe2000f8e9607 */
[----:B------:R-:W0:Y:S02]  /*0840*/  LDCU UR24, c[0x0][0x404] ;  /* 0x00008080ff1877ac */ /* 0x000e240008000800 */
[----:B------:R-:W-:Y:S01]  /*0850*/  IMAD R9, R3, -0x2daee0ad, RZ ;  /* 0xd2511f5303097824 */ /* 0x000fe200078e02ff */
[----:B------:R-:W-:Y:S01]  /*0860*/  LOP3.LUT R5, R6, UR10, R5, 0x96, !PT ;  /* 0x0000000a06057c12 */ /* 0x000fe2000f8e9605 */
[----:B------:R-:W-:Y:S01]  /*0870*/  IMAD R4, R4, -0x326172a9, RZ ;  /* 0xcd9e8d5704047824 */ /* 0x000fe200078e02ff */
[----:B------:R-:W2:Y:S01]  /*0880*/  LDCU.64 UR10, c[0x0][0x3a0] ;  /* 0x00007400ff0a77ac */ /* 0x000ea20008000a00 */
[----:B------:R-:W-:-:S04]  /*0890*/  IMAD.HI.U32 R3, R7, -0x326172a9, RZ ;  /* 0xcd9e8d5707037827 */ /* 0x000fc800078e00ff */
[C---:B------:R-:W-:Y:S01]  /*08a0*/  IMAD.HI.U32 R6, R5.reuse, -0x2daee0ad, RZ ;  /* 0xd2511f5305067827 */ /* 0x040fe200078e00ff */
[----:B------:R-:W-:Y:S01]  /*08b0*/  LOP3.LUT R3, R4, UR25, R3, 0x96, !PT ;  /* 0x0000001904037c12 */ /* 0x000fe2000f8e9603 */
[----:B------:R-:W3:Y:S02]  /*08c0*/  LDCU.U8 UR25, c[0x0][0x410] ;  /* 0x00008200ff1977ac */ /* 0x000ee40008000000 */
        /* <DEDUP_REMOVED lines=47> */
.L_x_12516:
[----:B------:R-:W0:Y:S08]  /*0bc0*/  LDC.64 R102, c[0x0][0x3f0] ;  /* 0x0000fc00ff667b82 */ /* 0x000e300000000a00 */
[----:B------:R-:W1:Y:S08]  /*0bd0*/  LDC.64 R104, c[0x0][0x3f8] ;  /* 0x0000fe00ff687b82 */ /* 0x000e700000000a00 */
[----:B------:R-:W2:Y:S01]  /*0be0*/  LDC R90, c[0x0][0x388] ;  /* 0x0000e200ff5a7b82 */ /* 0x000ea20000000800 */
[----:B0-----:R-:W-:-:S05]  /*0bf0*/  IMAD.WIDE R102, R99, 0x4, R102 ;  /* 0x0000000463667825 */ /* 0x001fca00078e0266 */
[----:B------:R-:W3:Y:S01]  /*0c00*/  LDG.E R88, desc[UR6][R102.64] ;  /* 0x0000000666587981 */ /* 0x000ee2000c1e1900 */
[----:B-1----:R-:W-:-:S05]  /*0c10*/  IMAD.WIDE R104, R99, 0x4, R104 ;  /* 0x0000000463687825 */ /* 0x002fca00078e0268 */
[----:B-----5:R0:W5:Y:S01]  /*0c20*/  LDG.E R89, desc[UR6][R104.64] ;  /* 0x0000000668597981 */ /* 0x020162000c1e1900 */
[----:B------:R-:W-:Y:S01]  /*0c30*/  ISETP.GE.U32.AND P0, PT, R0, 0x20, PT ;  /* 0x000000200000780c */ /* 0x000fe20003f06070 */
[----:B------:R-:W-:Y:S01]  /*0c40*/  BSSY.RECONVERGENT B1, `(.L_x_12160) ;  /* 0x00005ea000017945 */ /* 0x000fe20003800200 */
[----:B--2---:R-:W-:-:S05]  /*0c50*/  IMAD R91, R99, R90, RZ ;  /* 0x0000005a635b7224 */ /* 0x004fca00078e02ff */
[----:B------:R-:W-:-:S04]  /*0c60*/  SHF.R.S32.HI R106, RZ, 0x1f, R91 ;  /* 0x0000001fff6a7819 */ /* 0x000fc8000001145b */
[----:B------:R-:W-:-:S04]  /*0c70*/  LEA.HI R91, R106, R91, RZ, 0x3 ;  /* 0x0000005b6a5b7211 */ /* 0x000fc800078f18ff */
[----:B------:R-:W-:Y:S02]  /*0c80*/  LEA.HI.SX32 R91, R91, R100, 0x1d ;  /* 0x000000645b5b7211 */ /* 0x000fe400078feaff */
[----:B---3--:R-:W-:-:S13]  /*0c90*/  ISETP.GE.AND P3, PT, R88, 0x1, PT ;  /* 0x000000015800780c */ /* 0x008fda0003f66270 */
[----:B------:R-:W1:Y:S01]  /*0ca0*/  @P3 S2R R107, SR_TID.X ;  /* 0x00000000006b3919 */ /* 0x000e620000002100 */
[----:B------:R-:W-:-:S05]  /*0cb0*/  @P3 IADD3 R101, PT, PT, R88, -0x1, RZ ;  /* 0xffffffff58653810 */ /* 0x000fca0007ffe0ff */
[----:B------:R-:W-:-:S05]  /*0cc0*/  @P3 IMAD R101, R101, R90, RZ ;  /* 0x0000005a65653224 */ /* 0x000fca00078e02ff */
[----:B------:R-:W-:-:S04]  /*0cd0*/  @P3 SHF.R.S32.HI R102, RZ, 0x1f, R101 ;  /* 0x0000001fff663819 */ /* 0x000fc80000011465 */
[----:B------:R-:W-:Y:S01]  /*0ce0*/  @P3 LEA.HI R103, R102, R101, RZ, 0x3 ;  /* 0x0000006566673211 */ /* 0x000fe200078f18ff */
[----:B------:R-:W-:Y:S01]  /*0cf0*/  IMAD.MOV.U32 R101, RZ, RZ, RZ ;  /* 0x000000ffff657224 */ /* 0x000fe200078e00ff */
[----:B-1----:R-:W-:-:S04]  /*0d00*/  @P3 LOP3.LUT R100, R107, 0x1f, RZ, 0xc0, !PT ;  /* 0x0000001f6b643812 */ /* 0x002fc800078ec0ff */
[----:B------:R-:W-:Y:S01]  /*0d10*/  @P3 LEA.HI.SX32 R101, R103, R100, 0x1d ;  /* 0x0000006467653211 */ /* 0x000fe200078feaff */
[----:B0-----:R-:W-:Y:S06]  /*0d20*/  @!P0 BRA `(.L_x_12161) ;  /* 0x0000005c006c8947 */ /* 0x001fec0003800000 */
[----:B------:R-:W-:Y:S04]  /*0d30*/  BSSY.RECONVERGENT B2, `(.L_x_12162) ;  /* 0x0000005000027945 */ /* 0x000fe80003800200 */
[----:B------:R-:W-:Y:S05]  /*0d40*/  @!P3 BRA `(.L_x_12163) ;  /* 0x00000000000cb947 */ /* 0x000fea0003800000 */
[----:B------:R-:W0:Y:S02]  /*0d50*/  LDC.64 R60, c[0x0][0x390] ;  /* 0x0000e400ff3c7b82 */ /* 0x000e240000000a00 */
[----:B0-----:R-:W-:-:S06]  /*0d60*/  IMAD.WIDE.U32 R60, R101, 0x10, R60 ;  /* 0x00000010653c7825 */ /* 0x001fcc00078e003c */
[----:B------:R-:W5:Y:S02]  /*0d70*/  LDG.E.128 R60, desc[UR6][R60.64] ;  /* 0x000000063c3c7981 */ /* 0x000f64000c1e1d00 */
.L_x_12163:
[----:B------:R-:W-:Y:S05]  /*0d80*/  BSYNC.RECONVERGENT B2 ;  /* 0x0000000000027941 */ /* 0x000fea0003800200 */
.L_x_12162:
[----:B------:R-:W-:Y:S01]  /*0d90*/  UISETP.NE.U32.AND UP0, UPT, UR10, URZ, UPT ;  /* 0x000000ff0a00728c */ /* 0x000fe2000bf05070 */
[----:B------:R-:W-:Y:S01]  /*0da0*/  MOV R103, UR4 ;  /* 0x0000000400677c02 */ /* 0x000fe20008000f00 */
[----:B------:R-:W-:Y:S01]  /*0db0*/  IMAD.U32 R102, RZ, RZ, UR4 ;  /* 0x00000004ff667e24 */ /* 0x000fe2000f8e00ff */
[----:B------:R-:W-:Y:S01]  /*0dc0*/  BSSY.RECONVERGENT B2, `(.L_x_12164) ;  /* 0x00005b3000027945 */ /* 0x000fe20003800200 */
[----:B------:R-:W-:Y:S02]  /*0dd0*/  UISETP.NE.AND.EX UP0, UPT, UR11, URZ, UPT, UP0 ;  /* 0x000000ff0b00728c */ /* 0x000fe4000bf05300 */
[----:B------:R-:W-:Y:S02]  /*0de0*/  VIADD R102, R102, 0x3c6ef372 ;  /* 0x3c6ef37266667836 */ /* 0x000fe40000000000 */
[----:B------:R-:W-:-:S05]  /*0df0*/  VIADD R103, R103, 0x9e3779b9 ;  /* 0x9e3779b967677836 */ /* 0x000fca0000000000 */
        /* <DEDUP_REMOVED lines=26> */
.L_x_12170:
        /* <DEDUP_REMOVED lines=13> */
.L_x_12172:
[----:B------:R-:W-:Y:S05]  /*1070*/  BSYNC.RECONVERGENT B5 ;  /* 0x0000000000057941 */ /* 0x000fea0003800200 */
.L_x_12171:
[----:B------:R-:W-:Y:S01]  /*1080*/  IMAD.WIDE.U32 R94, R98, -0x326172a9, RZ ;  /* 0xcd9e8d57625e7825 */ /* 0x000fe200078e00ff */
[----:B------:R-:W-:Y:S01]  /*1090*/  LOP3.LUT R106, R3, UR5, R105, 0x96, !PT ;  /* 0x00000005036a7c12 */ /* 0x000fe2000f8e9669 */
[----:B------:R-:W-:Y:S02]  /*10a0*/  UIADD3 UR27, UPT, UPT, UR5, -0x4498517b, URZ ;  /* 0xbb67ae85051b7890 */ /* 0x000fe4000fffe0ff */
[----:B------:R-:W-:Y:S01]  /*10b0*/  IMAD.MOV.U32 R5, RZ, RZ, R4 ;  /* 0x000000ffff057224 */ /* 0x000fe200078e0004 */
[----:B------:R-:W-:Y:S01]  /*10c0*/  LOP3.LUT R108, R96, UR4, R95, 0x96, !PT ;  /* 0x00000004606c7c12 */ /* 0x000fe2000f8e965f */
[----:B------:R-:W-:-:S04]  /*10d0*/  IMAD.WIDE.U32 R106, R106, -0x326172a9, RZ ;  /* 0xcd9e8d576a6a7825 */ /* 0x000fc800078e00ff */
[----:B------:R-:W-:Y:S01]  /*10e0*/  IMAD.WIDE.U32 R108, R108, -0x2daee0ad, RZ ;  /* 0xd2511f536c6c7825 */ /* 0x000fe200078e00ff */
[----:B------:R-:W-:-:S04]  /*10f0*/  LOP3.LUT R105, R103, R94, R107, 0x96, !PT ;  /* 0x0000005e67697212 */ /* 0x000fc800078e966b */
[----:B------:R-:W-:Y:S01]  /*1100*/  LOP3.LUT R94, R104, UR27, R109, 0x96, !PT ;  /* 0x0000001b685e7c12 */ /* 0x000fe2000f8e966d */
[----:B------:R-:W-:Y:S01]  /*1110*/  IMAD.WIDE.U32 R104, R105, -0x2daee0ad, RZ ;  /* 0xd2511f5369687825 */ /* 0x000fe200078e00ff */
[----:B------:R-:W-:-:S03]  /*1120*/  UIADD3 UR27, UPT, UPT, UR5, 0x1fd5c5a3, URZ ;  /* 0x1fd5c5a3051b7890 */ /* 0x000fc6000fffe0ff */
        /* <DEDUP_REMOVED lines=28> */
[----:B------:R-:W-:Y:S01]  /*12f0*/  IMAD.WIDE.U32 R106, R107, -0x326172a9, RZ ;  /* 0xcd9e8d576b6a7825 */ /* 0x000fe200078e00ff */
[----:B------:R-:W-:-:S03]  /*1300*/  UIADD3 UR27, UPT, UPT, UR5, -0x695add53, URZ ;  /* 0x96a522ad051b7890 */ /* 0x000fc6000fffe0ff */
[----:B------:R-:W-:Y:S01]  /*1310*/  IMAD.WIDE.U32 R108, R108, -0x2daee0ad, RZ ;  /* 0xd2511f536c6c7825 */ /* 0x000fe200078e00ff */
[----:B------:R-:W-:Y:S02]  /*1320*/  MOV R6, R106 ;  /* 0x0000006a00067202 */ /* 0x000fe40000000f00 */
[----:B------:R-:W-:Y:S01]  /*1330*/  LOP3.LUT R94, R94, UR23, R107, 0x96, !PT ;  /* 0x000000175e5e7c12 */ /* 0x000fe2000f8e966b */
[----:B------:R-:W-:Y:S01]  /*1340*/  IMAD.MOV.U32 R106, RZ, RZ, RZ ;  /* 0x000000ffff6a7224 */ /* 0x000fe200078e00ff */
[----:B------:R-:W-:-:S07]  /*1350*/  LOP3.LUT R95, R104, UR27, R109, 0x96, !PT ;  /* 0x0000001b685f7c12 */ /* 0x000fce000f8e966d */
.L_x_12169:
[----:B------:R-:W-:Y:S05]  /*1360*/  BSYNC.RECONVERGENT B4 ;  /* 0x0000000000047941 */ /* 0x000fea0003800200 */
.L_x_12168:
        /* <DEDUP_REMOVED lines=10> */
.L_x_12167:
[----:B------:R-:W-:Y:S05]  /*1410*/  BSYNC.RECONVERGENT B3 ;  /* 0x0000000000037941 */ /* 0x000fea0003800200 */
.L_x_12166:
        /* <DEDUP_REMOVED lines=20> */
.L_x_12177:
        /* <DEDUP_REMOVED lines=13> */
.L_x_12179:
[----:B------:R-:W-:Y:S05]  /*1630*/  BSYNC.RECONVERGENT B5 ;  /* 0x0000000000057941 */ /* 0x000fea0003800200 */
.L_x_12178:
[----:B------:R-:W-:Y:S01]  /*1640*/  IMAD.WIDE.U32 R94, R98, -0x326172a9, RZ ;  /* 0xcd9e8d57625e7825 */ /* 0x000fe200078e00ff */
[----:B------:R-:W-:Y:S01]  /*1650*/  LOP3.LUT R6, R3, UR5, R107, 0x96, !PT ;  /* 0x0000000503067c12 */ /* 0x000fe2000f8e966b */
[----:B------:R-:W-:Y:S01]  /*1660*/  UIADD3 UR27, UPT, UPT, UR5, -0x4498517b, URZ ;  /* 0xbb67ae85051b7890 */ /* 0x000fe2000fffe0ff */
[----:B------:R-:W-:Y:S02]  /*1670*/  MOV R2, R108 ;  /* 0x0000006c00027202 */ /* 0x000fe40000000f00 */
        /* <DEDUP_REMOVED lines=35> */
[----:B------:R-:W-:Y:S01]  /*18b0*/  UIADD3 UR27, UPT, UPT, UR5, -0x695add53, URZ ;  /* 0x96a522ad051b7890 */ /* 0x000fe2000fffe0ff */
[----:B------:R-:W-:-:S04]  /*18c0*/  IMAD.WIDE.U32 R6, R7, -0x326172a9, RZ ;  /* 0xcd9e8d5707067825 */ /* 0x000fc800078e00ff */
[----:B------:R-:W-:Y:S01]  /*18d0*/  IMAD.WIDE.U32 R104, R104, -0x2daee0ad, RZ ;  /* 0xd2511f5368687825 */ /* 0x000fe200078e00ff */
[----:B------:R-:W-:-:S03]  /*18e0*/  LOP3.LUT R94, R94, UR23, R7, 0x96, !PT ;  /* 0x000000175e5e7c12 */ /* 0x000fc6000f8e9607 */
[----:B------:R-:W-:Y:S01]  /*18f0*/  IMAD.MOV.U32 R4, RZ, RZ, R104 ;  /* 0x000000ffff047224 */ /* 0x000fe200078e0068 */
[----:B------:R-:W-:Y:S01]  /*1900*/  LOP3.LUT R95, R106, UR27, R105, 0x96, !PT ;  /* 0x0000001b6a5f7c12 */ /* 0x000fe2000f8e9669 */
[----:B------:R-:W-:-:S07]  /*1910*/  IMAD.MOV.U32 R104, RZ, RZ, RZ ;  /* 0x000000ffff687224 */ /* 0x000fce00078e00ff */
.L_x_12176:
[----:B------:R-:W-:Y:S05]  /*1920*/  BSYNC.RECONVERGENT B4 ;  /* 0x0000000000047941 */ /* 0x000fea0003800200 */
.L_x_12175:
        /* <DEDUP_REMOVED lines=11> */
.L_x_12174:
[----:B------:R-:W-:Y:S05]  /*19e0*/  BSYNC.RECONVERGENT B3 ;  /* 0x0000000000037941 */ /* 0x000fea0003800200 */
.L_x_12173:
        /* <DEDUP_REMOVED lines=20> */
.L_x_12184:
        /* <DEDUP_REMOVED lines=13> */
.L_x_12186:
[----:B------:R-:W-:Y:S05]  /*1c00*/  BSYNC.RECONVERGENT B5 ;  /* 0x0000000000057941 */ /* 0x000fea0003800200 */
.L_x_12185:
        /* <DEDUP_REMOVED lines=34> */
[----:B------:R-:W-:Y:S01]  /*1e30*/  UIADD3 UR27, UPT, UPT, UR4, -0xe443238, URZ ;  /* 0xf1bbcdc8041b7890 */ /* 0x000fe2000fffe0ff */
[----:B------:R-:W-:-:S04]  /*1e40*/  IMAD.WIDE.U32 R106, R107, -0x2daee0ad, RZ ;  /* 0xd2511f536b6a7825 */ /* 0x000fc800078e00ff */
        /* <DEDUP_REMOVED lines=9> */
[----:B------:R-:W-:Y:S02]  /*1ee0*/  IMAD.MOV.U32 R2, RZ, RZ, R104 ;  /* 0x000000ffff027224 */ /* 0x000fe400078e0068 */
[----:B------:R-:W-:-:S07]  /*1ef0*/  IMAD.MOV.U32 R105, RZ, RZ, RZ ;  /* 0x000000ffff697224 */ /* 0x000fce00078e00ff */
.L_x_12183:
[----:B------:R-:W-:Y:S05]  /*1f00*/  BSYNC.RECONVERGENT B4 ;  /* 0x0000000000047941 */ /* 0x000fea0003800200 */
.L_x_12182:
[----:B------:R-:W-:Y:S01]  /*1f10*/  I2FP.F32.U32 R4, R8 ;  /* 0x0000000800047245 */ /* 0x000fe20000201000 */
[----:B------:R-:W-:Y:S01]  /*1f20*/  IMAD.MOV.U32 R107, RZ, RZ, 0x2f800000 ;  /* 0x2f800000ff6b7424 */ /* 0x000fe200078e00ff */
[----:B-----5:R-:W-:-:S03]  /*1f30*/  SHF.L.U32 R8, R61, 0x10, RZ ;  /* 0x000000103d087819 */ /* 0x020fc600000006ff */
[----:B------:R-:W-:Y:S02]  /*1f40*/  FFMA.FTZ R4, R4, R107, 1.1641532182693481445e-10 ;  /* 0x2f00000004047423 */ /* 0x000fe4000001006b */
[----:B------:R-:W-:-:S03]  /*1f50*/  FMUL.FTZ R8, R8, UR9 ;  /* 0x0000000908087c20 */ /* 0x000fc60008410000 */
[----:B------:R-:W-:Y:S01]  /*1f60*/  FSETP.GTU.FTZ.AND P2, PT, R4, UR24, PT ;  /* 0x0000001804007c0b */ /* 0x000fe2000bf5c000 */
[----:B------:R-:W-:-:S05]  /*1f70*/  FMUL.FTZ R8, R8, UR8 ;  /* 0x0000000808087c20 */ /* 0x000fca0008410000 */
[----:B------:R-:W-:Y:S02]  /*1f80*/  FSEL R107, R8, RZ, !P2 ;  /* 0x000000ff086b7208 */ /* 0x000fe40005000000 */
[----:B------:R-:W-:-:S03]  /*1f90*/  SEL R8, RZ, 0x1, P2 ;  /* 0x00000001ff087807 */ /* 0x000fc60001000000 */
[----:B------:R-:W-:-:S07]  /*1fa0*/  FADD.FTZ R66, R66, R107 ;  /* 0x0000006b42427221 */ /* 0x000fce0000010000 */
.L_x_12181:
[----:B------:R-:W-:Y:S05]  /*1fb0*/  BSYNC.RECONVERGENT B3 ;  /* 0x0000000000037941 */ /* 0x000fea0003800200 */
.L_x_12180:
        /* <DEDUP_REMOVED lines=20> */
.L_x_12191:
        /* <DEDUP_REMOVED lines=13> */
.L_x_12193:
[----:B------:R-:W-:Y:S05]  /*21d0*/  BSYNC.RECONVERGENT B5 ;  /* 0x0000000000057941 */ /* 0x000fea0003800200 */
.L_x_12192:
        /* <DEDUP_REMOVED lines=47> */
.L_x_12190:
[----:B------:R-:W-:Y:S05]  /*24d0*/  BSYNC.RECONVERGENT B4 ;  /* 0x0000000000047941 */ /* 0x000fea0003800200 */
.L_x_12189:
        /* <DEDUP_REMOVED lines=11> */
.L_x_12188:
[----:B------:R-:W-:Y:S05]  /*2590*/  BSYNC.RECONVERGENT B3 ;  /* 0x0000000000037941 */ /* 0x000fea0003800200 */
.L_x_12187:
        /* <DEDUP_REMOVED lines=20> */
.L_x_12198:
        /* <DEDUP_REMOVED lines=13> */
.L_x_12200:
[----:B------:R-:W-:Y:S05]  /*27b0*/  BSYNC.RECONVERGENT B5 ;  /* 0x0000000000057941 */ /* 0x000fea0003800200 */
.L_x_12199:
        /* <DEDUP_REMOVED lines=47> */
.L_x_12197:
[----:B------:R-:W-:Y:S05]  /*2ab0*/  BSYNC.RECONVERGENT B4 ;  /* 0x0000000000047941 */ /* 0x000fea0003800200 */
.L_x_12196:
        /* <DEDUP_REMOVED lines=10> */
.L_x_12195:
[----:B------:R-:W-:Y:S05]  /*2b60*/  BSYNC.RECONVERGENT B3 ;  /* 0x0000000000037941 */ /* 0x000fea0003800200 */
.L_x_12194:
        /* <DEDUP_REMOVED lines=20> */
.L_x_12205:
        /* <DEDUP_REMOVED lines=13> */
.L_x_12207:
[----:B------:R-:W-:Y:S05]  /*2d80*/  BSYNC.RECONVERGENT B5 ;  /* 0x0000000000057941 */ /* 0x000fea0003800200 */
.L_x_12206:
        /* <DEDUP_REMOVED lines=47> */
.L_x_12204:
[----:B------:R-:W-:Y:S05]  /*3080*/  BSYNC.RECONVERGENT B4 ;  /* 0x0000000000047941 */ /* 0x000fea0003800200 */
.L_x_12203:
        /* <DEDUP_REMOVED lines=11> */
.L_x_12202:
[----:B------:R-:W-:Y:S05]  /*3140*/  BSYNC.RECONVERGENT B3 ;  /* 0x0000000000037941 */ /* 0x000fea0003800200 */
.L_x_12201:
        /* <DEDUP_REMOVED lines=20> */
.L_x_12212:
        /* <DEDUP_REMOVED lines=13> */
.L_x_12214:
[----:B------:R-:W-:Y:S05]  /*3360*/  BSYNC.RECONVERGENT B5 ;  /* 0x0000000000057941 */ /* 0x000fea0003800200 */
.L_x_12213:
        /* <DEDUP_REMOVED lines=47> */
.L_x_12211:
[----:B------:R-:W-:Y:S05]  /*3660*/  BSYNC.RECONVERGENT B4 ;  /* 0x0000000000047941 */ /* 0x000fea0003800200 */
.L_x_12210:
        /* <DEDUP_REMOVED lines=10> */
.L_x_12209:
[----:B------:R-:W-:Y:S05]  /*3710*/  BSYNC.RECONVERGENT B3 ;  /* 0x0000000000037941 */ /* 0x000fea0003800200 */
.L_x_12208:
        /* <DEDUP_REMOVED lines=19> */
.L_x_12218:
        /* <DEDUP_REMOVED lines=13> */
.L_x_12220:
[----:B------:R-:W-:Y:S05]  /*3920*/  BSYNC.RECONVERGENT B4 ;  /* 0x0000000000047941 */ /* 0x000fea0003800200 */
.L_x_12219:
        /* <DEDUP_REMOVED lines=45> */
[----:B------:R-:W-:-:S07]  /*3c00*/  LOP3.LUT R95, R102, UR27, R111, 0x96, !PT ;  /* 0x0000001b665f7c12 */ /* 0x000fce000f8e966f */
.L_x_12217:
[----:B------:R-:W-:Y:S05]  /*3c10*/  BSYNC.RECONVERGENT B3 ;  /* 0x0000000000037941 */ /* 0x000fea0003800200 */
.L_x_12216:
        /* <DEDUP_REMOVED lines=12> */
.L_x_12165:
        /* <DEDUP_REMOVED lines=25> */
.L_x_12225:
        /* <DEDUP_REMOVED lines=13> */
.L_x_12227:
[----:B------:R-:W-:Y:S05]  /*3f40*/  BSYNC.RECONVERGENT B5 ;  /* 0x0000000000057941 */ /* 0x000fea0003800200 */
.L_x_12226:
        /* <DEDUP_REMOVED lines=10> */
[----:B------:R-:W-:-:S03]  /*3ff0*/  UIADD3 UR27, UPT, UPT, UR5, -0x695add53, URZ ;  /* 0x96a522ad051b7890 */ /* 0x000fc6000fffe0ff */
        /* <DEDUP_REMOVED lines=34> */
.L_x_12224:
[----:B------:R-:W-:Y:S05]  /*4220*/  BSYNC.RECONVERGENT B4 ;  /* 0x0000000000047941 */ /* 0x000fea0003800200 */
.L_x_12223:
        /* <DEDUP_REMOVED lines=9> */
.L_x_12222:
[----:B------:R-:W-:Y:S05]  /*42c0*/  BSYNC.RECONVERGENT B3 ;  /* 0x0000000000037941 */ /* 0x000fea0003800200 */
.L_x_12221:
        /* <DEDUP_REMOVED lines=17> */
.L_x_12232:
        /* <DEDUP_REMOVED lines=13> */
.L_x_12234:
[----:B------:R-:W-:Y:S05]  /*44b0*/  BSYNC.RECONVERGENT B5 ;  /* 0x0000000000057941 */ /* 0x000fea0003800200 */
.L_x_12233:
[----:B------:R-:W-:Y:S01]  /*44c0*/  IMAD.WIDE.U32 R68, R98, -0x326172a9, RZ ;  /* 0xcd9e8d5762447825 */ /* 0x000fe200078e00ff */
[----:B------:R-:W-:Y:S01]  /*44d0*/  LOP3.LUT R6, R3, UR5, R71, 0x96, !PT ;  /* 0x0000000503067c12 */ /* 0x000fe2000f8e9647 */
[----:B------:R-:W-:Y:S02]  /*44e0*/  UIADD3 UR27, UPT, UPT, UR5, -0x4498517b, URZ ;  /* 0xbb67ae85051b7890 */ /* 0x000fe4000fffe0ff */
[----:B------:R-:W-:Y:S01]  /*44f0*/  IMAD.MOV.U32 R4, RZ, RZ, R110 ;  /* 0x000000ffff047224 */ /* 0x000fe200078e006e */
[----:B------:R-:W-:Y:S01]  /*4500*/  LOP3.LUT R66, R96, UR4, R69, 0x96, !PT ;  /* 0x0000000460427c12 */ /* 0x000fe2000f8e9645 */
[----:B------:R-:W-:-:S04]  /*4510*/  IMAD.WIDE.U32 R6, R6, -0x326172a9, RZ ;  /* 0xcd9e8d5706067825 */ /* 0x000fc800078e00ff */
[----:B------:R-:W-:Y:S01]  /*4520*/  IMAD.WIDE.U32 R66, R66, -0x2daee0ad, RZ ;  /* 0xd2511f5342427825 */ /* 0x000fe200078e00ff */
[----:B------:R-:W-:-:S03]  /*4530*/  LOP3.LUT R71, R103, R68, R7, 0x96, !PT ;  /* 0x0000004467477212 */ /* 0x000fc600078e9607 */
[----:B------:R-:W-:Y:S01]  /*4540*/  IMAD.MOV.U32 R2, RZ, RZ, RZ ;  /* 0x000000ffff027224 */ /* 0x000fe200078e00ff */
        /* <DEDUP_REMOVED lines=32> */
[----:B------:R-:W-:-:S04]  /*4750*/  LOP3.LUT R94, R94, UR23, R7, 0x96, !PT ;  /* 0x000000175e5e7c12 */ /* 0x000fc8000f8e9607 */
[----:B------:R-:W-:Y:S02]  /*4760*/  LOP3.LUT R95, R68, UR27, R67, 0x96, !PT ;  /* 0x0000001b445f7c12 */ /* 0x000fe4000f8e9643 */
[----:B------:R-:W-:-:S07]  /*4770*/  MOV R110, R66 ;  /* 0x00000042006e7202 */ /* 0x000fce0000000f00 */
.L_x_12231:
[----:B------:R-:W-:Y:S05]  /*4780*/  BSYNC.RECONVERGENT B4 ;  /* 0x0000000000047941 */ /* 0x000fea0003800200 */
.L_x_12230:
        /* <DEDUP_REMOVED lines=10> */
.L_x_12229:
[----:B------:R-:W-:Y:S05]  /*4830*/  BSYNC.RECONVERGENT B3 ;  /* 0x0000000000037941 */ /* 0x000fea0003800200 */
.L_x_12228:
        /* <DEDUP_REMOVED lines=17> */
.L_x_12239:
        /* <DEDUP_REMOVED lines=13> */
.L_x_12241:
[----:B------:R-:W-:Y:S05]  /*4a20*/  BSYNC.RECONVERGENT B5 ;  /* 0x0000000000057941 */ /* 0x000fea0003800200 */
.L_x_12240:
        /* <DEDUP_REMOVED lines=43> */
[----:B------:R-:W-:Y:S02]  /*4ce0*/  LOP3.LUT R95, R68, UR27, R67, 0x96, !PT ;  /* 0x0000001b445f7c12 */ /* 0x000fe4000f8e9643 */
[----:B------:R-:W-:-:S07]  /*4cf0*/  MOV R110, R66 ;  /* 0x00000042006e7202 */ /* 0x000fce0000000f00 */
.L_x_12238:
[----:B------:R-:W-:Y:S05]  /*4d00*/  BSYNC.RECONVERGENT B4 ;  /* 0x0000000000047941 */ /* 0x000fea0003800200 */
.L_x_12237:
        /* <DEDUP_REMOVED lines=9> */
.L_x_12236:
[----:B------:R-:W-:Y:S05]  /*4da0*/  BSYNC.RECONVERGENT B3 ;  /* 0x0000000000037941 */ /* 0x000fea0003800200 */
.L_x_12235:
        /* <DEDUP_REMOVED lines=17> */
.L_x_12246:
        /* <DEDUP_REMOVED lines=13> */
.L_x_12248:
[----:B------:R-:W-:Y:S05]  /*4f90*/  BSYNC.RECONVERGENT B5 ;  /* 0x0000000000057941 */ /* 0x000fea0003800200 */
.L_x_12247:
        /* <DEDUP_REMOVED lines=45> */
.L_x_12245:
[----:B------:R-:W-:Y:S05]  /*5270*/  BSYNC.RECONVERGENT B4 ;  /* 0x0000000000047941 */ /* 0x000fea0003800200 */
.L_x_12244:
[----:B------:R-:W-:Y:S01]  /*5280*/  I2FP.F32.U32 R4, R9 ;  /* 0x0000000900047245 */ /* 0x000fe20000201000 */
[----:B------:R-:W-:Y:S01]  /*5290*/  IMAD.MOV.U32 R67, RZ, RZ, 0x2f800000 ;  /* 0x2f800000ff437424 */ /* 0x000fe200078e00ff */
[----:B-----5:R-:W-:-:S03]  /*52a0*/  PRMT R9, R61, 0x7632, R9 ;  /* 0x000076323d097816 */ /* 0x020fc60000000009 */
[----:B------:R-:W-:Y:S01]  /*52b0*/  FFMA.FTZ R4, R4, R67, 1.1641532182693481445e-10 ;  /* 0x2f00000004047423 */ /* 0x000fe20000010043 */
[----:B------:R-:W-:-:S04]  /*52c0*/  SHF.L.U32 R9, R9, 0x10, RZ ;  /* 0x0000001009097819 */ /* 0x000fc800000006ff */
[----:B------:R-:W-:Y:S01]  /*52d0*/  FSETP.GTU.FTZ.AND P1, PT, R4, UR24, PT ;  /* 0x0000001804007c0b */ /* 0x000fe2000bf3c000 */
[----:B------:R-:W-:-:S04]  /*52e0*/  FMUL.FTZ R9, R9, UR9 ;  /* 0x0000000909097c20 */ /* 0x000fc80008410000 */
[----:B------:R-:W-:Y:S01]  /*52f0*/  FMUL.FTZ R67, R9, UR8 ;  /* 0x0000000809437c20 */ /* 0x000fe20008410000 */
[----:B------:R-:W-:-:S04]  /*5300*/  SEL R9, RZ, 0x1, P1 ;  /* 0x00000001ff097807 */ /* 0x000fc80000800000 */
[----:B------:R-:W-:-:S07]  /*5310*/  FSEL R67, R67, RZ, !P1 ;  /* 0x000000ff43437208 */ /* 0x000fce0004800000 */
.L_x_12243:
[----:B------:R-:W-:Y:S05]  /*5320*/  BSYNC.RECONVERGENT B3 ;  /* 0x0000000000037941 */ /* 0x000fea0003800200 */
.L_x_12242:
        /* <DEDUP_REMOVED lines=17> */
.L_x_12253:
        /* <DEDUP_REMOVED lines=13> */
.L_x_12255:
[----:B------:R-:W-:Y:S05]  /*5510*/  BSYNC.RECONVERGENT B5 ;  /* 0x0000000000057941 */ /* 0x000fea0003800200 */
.L_x_12254:
        /* <DEDUP_REMOVED lines=45> */
.L_x_12252:
[----:B------:R-:W-:Y:S05]  /*57f0*/  BSYNC.RECONVERGENT B4 ;  /* 0x0000000000047941 */ /* 0x000fea0003800200 */
.L_x_12251:
        /* <DEDUP_REMOVED lines=9> */
.L_x_12250:
[----:B------:R-:W-:Y:S05]  /*5890*/  BSYNC.RECONVERGENT B3 ;  /* 0x0000000000037941 */ /* 0x000fea0003800200 */
.L_x_12249:
        /* <DEDUP_REMOVED lines=17> */
.L_x_12260:
        /* <DEDUP_REMOVED lines=13> */
.L_x_12262:
[----:B------:R-:W-:Y:S05]  /*5a80*/  BSYNC.RECONVERGENT B5 ;  /* 0x0000000000057941 */ /* 0x000fea0003800200 */
.L_x_12261:
        /* <DEDUP_REMOVED lines=45> */
.L_x_12259:
[----:B------:R-:W-:Y:S05]  /*5d60*/  BSYNC.RECONVERGENT B4 ;  /* 0x0000000000047941 */ /* 0x000fea0003800200 */
.L_x_12258:
        /* <DEDUP_REMOVED lines=10> */
.L_x_12257:
[----:B------:R-:W-:Y:S05]  /*5e10*/  BSYNC.RECONVERGENT B3 ;  /* 0x0000000000037941 */ /* 0x000fea0003800200 */
.L_x_12256:
        /* <DEDUP_REMOVED lines=17> */
.L_x_12267:
        /* <DEDUP_REMOVED lines=13> */
.L_x_12269:
[----:B------:R-:W-:Y:S05]  /*6000*/  BSYNC.RECONVERGENT B5 ;  /* 0x0000000000057941 */ /* 0x000fea0003800200 */
.L_x_12268:
[----:B------:R-:W-:Y:S01]  /*6010*/  IMAD.WIDE.U32 R94, R98, -0x326172a9, RZ ;  /* 0xcd9e8d57625e7825 */ /* 0x000fe200078e00ff */
[----:B------:R-:W-:Y:S01]  /*6020*/  LOP3.LUT R70, R3, UR5, R105, 0x96, !PT ;  /* 0x0000000503467c12 */ /* 0x000fe2000f8e9669 */
[----:B------:R-:W-:Y:S02]  /*6030*/  UIADD3 UR27, UPT, UPT, UR5, -0x4498517b, URZ ;  /* 0xbb67ae85051b7890 */ /* 0x000fe4000fffe0ff */
[----:B------:R-:W-:Y:S01]  /*6040*/  IMAD.MOV.U32 R4, RZ, RZ, RZ ;  /* 0x000000ffff047224 */ /* 0x000fe200078e00ff */
        /* <DEDUP_REMOVED lines=40> */
[----:B------:R-:W-:-:S07]  /*62d0*/  MOV R110, R70 ;  /* 0x00000046006e7202 */ /* 0x000fce0000000f00 */
.L_x_12266:
[----:B------:R-:W-:Y:S05]  /*62e0*/  BSYNC.RECONVERGENT B4 ;  /* 0x0000000000047941 */ /* 0x000fea0003800200 */
.L_x_12265:
        /* <DEDUP_REMOVED lines=9> */
.L_x_12264:
[----:B------:R-:W-:Y:S05]  /*6380*/  BSYNC.RECONVERGENT B3 ;  /* 0x0000000000037941 */ /* 0x000fea0003800200 */
.L_x_12263:
        /* <DEDUP_REMOVED lines=16> */
.L_x_12272:
        /* <DEDUP_REMOVED lines=13> */
.L_x_12274:
[----:B------:R-:W-:Y:S05]  /*6560*/  BSYNC.RECONVERGENT B4 ;  /* 0x0000000000047941 */ /* 0x000fea0003800200 */
.L_x_12273:
        /* <DEDUP_REMOVED lines=45> */
.L_x_12271:
[----:B------:R-:W-:Y:S05]  /*6840*/  BSYNC.RECONVERGENT B3 ;  /* 0x0000000000037941 */ /* 0x000fea0003800200 */
.L_x_12270:
        /* <DEDUP_REMOVED lines=10> */
.L_x_12215:
[----:B------:R-:W-:Y:S05]  /*68f0*/  BSYNC.RECONVERGENT B2 ;  /* 0x0000000000027941 */ /* 0x000fea0003800200 */
.L_x_12164:
        /* <DEDUP_REMOVED lines=27> */
.L_x_12276:
[----:B------:R-:W-:Y:S05]  /*6ab0*/  BSYNC.RECONVERGENT B2 ;  /* 0x0000000000027941 */ /* 0x000fea0003800200 */
.L_x_12275:
[----:B------:R-:W-:Y:S01]  /*6ac0*/  IADD3 R91, PT, PT, R91, 0x20, RZ ;  /* 0x000000205b5b7810 */ /* 0x000fe20007ffe0ff */
[----:B------:R-:W-:-:S07]  /*6ad0*/  VIADD R101, R101, 0x20 ;  /* 0x0000002065657836 */ /* 0x000fce0000000000 */
.L_x_12161:
[----:B------:R-:W-:Y:S05]  /*6ae0*/  BSYNC.RECONVERGENT B1 ;  /* 0x0000000000017941 */ /* 0x000fea0003800200 */
.L_x_12160:
        /* <DEDUP_REMOVED lines=8> */
.L_x_12280:
[----:B------:R-:W-:Y:S05]  /*6b70*/  BSYNC.RECONVERGENT B2 ;  /* 0x0000000000027941 */ /* 0x000fea0003800200 */
.L_x_12279:
[----:B------:R-:W-:Y:S01]  /*6b80*/  UISETP.NE.U32.AND UP0, UPT, UR10, URZ, UPT ;  /* 0x000000ff0a00728c */ /* 0x000fe2000bf05070 */
[----:B01----:R-:W-:Y:S01]  /*6b90*/  MOV R103, UR4 ;  /* 0x0000000400677c02 */ /* 0x003fe20008000f00 */
        /* <DEDUP_REMOVED lines=31> */
.L_x_12287:
        /* <DEDUP_REMOVED lines=13> */
.L_x_12289:
[----:B------:R-:W-:Y:S05]  /*6e60*/  BSYNC.RECONVERGENT B5 ;  /* 0x0000000000057941 */ /* 0x000fea0003800200 */
.L_x_12288:
        /* <DEDUP_REMOVED lines=46> */
.L_x_12286:
[----:B------:R-:W-:Y:S05]  /*7150*/  BSYNC.RECONVERGENT B4 ;  /* 0x0000000000047941 */ /* 0x000fea0003800200 */
.L_x_12285:
        /* <DEDUP_REMOVED lines=10> */
.L_x_12284:
[----:B------:R-:W-:Y:S05]  /*7200*/  BSYNC.RECONVERGENT B3 ;  /* 0x0000000000037941 */ /* 0x000fea0003800200 */
.L_x_12283:
        /* <DEDUP_REMOVED lines=20> */
.L_x_12294:
        /* <DEDUP_REMOVED lines=13> */
.L_x_12296:
[----:B------:R-:W-:Y:S05]  /*7420*/  BSYNC.RECONVERGENT B5 ;  /* 0x0000000000057941 */ /* 0x000fea0003800200 */
.L_x_12295:
        /* <DEDUP_REMOVED lines=46> */
.L_x_12293:
[----:B------:R-:W-:Y:S05]  /*7710*/  BSYNC.RECONVERGENT B4 ;  /* 0x0000000000047941 */ /* 0x000fea0003800200 */
.L_x_12292:
        /* <DEDUP_REMOVED lines=11> */
.L_x_12291:
[----:B------:R-:W-:Y:S05]  /*77d0*/  BSYNC.RECONVERGENT B3 ;  /* 0x0000000000037941 */ /* 0x000fea0003800200 */
.L_x_12290:
        /* <DEDUP_REMOVED lines=20> */
.L_x_12301:
        /* <DEDUP_REMOVED lines=13> */
.L_x_12303:
[----:B------:R-:W-:Y:S05]  /*79f0*/  BSYNC.RECONVERGENT B5 ;  /* 0x0000000000057941 */ /* 0x000fea0003800200 */
.L_x_12302:
        /* <DEDUP_REMOVED lines=47> */
.L_x_12300:
[----:B------:R-:W-:Y:S05]  /*7cf0*/  BSYNC.RECONVERGENT B4 ;  /* 0x0000000000047941 */ /* 0x000fea0003800200 */
.L_x_12299:
        /* <DEDUP_REMOVED lines=10> */
.L_x_12298:
[----:B------:R-:W-:Y:S05]  /*7da0*/  BSYNC.RECONVERGENT B3 ;  /* 0x0000000000037941 */ /* 0x000fea0003800200 */
.L_x_12297:
        /* <DEDUP_REMOVED lines=20> */
.L_x_12308:
        /* <DEDUP_REMOVED lines=13> */
.L_x_12310:
[----:B------:R-:W-:Y:S05]  /*7fc0*/  BSYNC.RECONVERGENT B5 ;  /* 0x0000000000057941 */ /* 0x000fea0003800200 */
.L_x_12309:
        /* <DEDUP_REMOVED lines=47> */
.L_x_12307:
[----:B------:R-:W-:Y:S05]  /*82c0*/  BSYNC.RECONVERGENT B4 ;  /* 0x0000000000047941 */ /* 0x000fea0003800200 */
.L_x_12306:
        /* <DEDUP_REMOVED lines=11> */
.L_x_12305:
[----:B------:R-:W-:Y:S05]  /*8380*/  BSYNC.RECONVERGENT B3 ;  /* 0x0000000000037941 */ /* 0x000fea0003800200 */
.L_x_12304:
        /* <DEDUP_REMOVED lines=20> */
.L_x_12315:
        /* <DEDUP_REMOVED lines=13> */
.L_x_12317:
[----:B------:R-:W-:Y:S05]  /*85a0*/  BSYNC.RECONVERGENT B5 ;  /* 0x0000000000057941 */ /* 0x000fea0003800200 */
.L_x_12316:
        /* <DEDUP_REMOVED lines=47> */
.L_x_12314:
[----:B------:R-:W-:Y:S05]  /*88a0*/  BSYNC.RECONVERGENT B4 ;  /* 0x0000000000047941 */ /* 0x000fea0003800200 */
.L_x_12313:
        /* <DEDUP_REMOVED lines=10> */
.L_x_12312:
[----:B------:R-:W-:Y:S05]  /*8950*/  BSYNC.RECONVERGENT B3 ;  /* 0x0000000000037941 */ /* 0x000fea0003800200 */
.L_x_12311:
        /* <DEDUP_REMOVED lines=20> */
.L_x_12322:
        /* <DEDUP_REMOVED lines=13> */
.L_x_12324:
[----:B------:R-:W-:Y:S05]  /*8b70*/  BSYNC.RECONVERGENT B5 ;  /* 0x0000000000057941 */ /* 0x000fea0003800200 */
.L_x_12323:
        /* <DEDUP_REMOVED lines=44> */
[----:B------:R-:W-:Y:S01]  /*8e40*/  MOV R110, R104 ;  /* 0x00000068006e7202 */ /* 0x000fe20000000f00 */
[----:B------:R-:W-:Y:S01]  /*8e50*/  HFMA2 R104, -RZ, RZ, 0, 0 ;  /* 0x00000000ff687431 */ /* 0x000fe200000001ff */
[----:B------:R-:W-:-:S07]  /*8e60*/  LOP3.LUT R95, R106, UR27, R105, 0x96, !PT ;  /* 0x0000001b6a5f7c12 */ /* 0x000fce000f8e9669 */
.L_x_12321:
[----:B------:R-:W-:Y:S05]  /*8e70*/  BSYNC.RECONVERGENT B4 ;  /* 0x0000000000047941 */ /* 0x000fea0003800200 */
.L_x_12320:
        /* <DEDUP_REMOVED lines=11> */
.L_x_12319:
[----:B------:R-:W-:Y:S05]  /*8f30*/  BSYNC.RECONVERGENT B3 ;  /* 0x0000000000037941 */ /* 0x000fea0003800200 */
.L_x_12318:
        /* <DEDUP_REMOVED lines=20> */
.L_x_12329:
        /* <DEDUP_REMOVED lines=13> */
.L_x_12331:
[----:B------:R-:W-:Y:S05]  /*9150*/  BSYNC.RECONVERGENT B5 ;  /* 0x0000000000057941 */ /* 0x000fea0003800200 */
.L_x_12330:
        /* <DEDUP_REMOVED lines=45> */
[----:B------:R-:W-:Y:S01]  /*9430*/  HFMA2 R105, -RZ, RZ, 0, 0 ;  /* 0x00000000ff697431 */ /* 0x000fe200000001ff */
[----:B------:R-:W-:-:S07]  /*9440*/  MOV R4, R104 ;  /* 0x0000006800047202 */ /* 0x000fce0000000f00 */
.L_x_12328:
[----:B------:R-:W-:Y:S05]  /*9450*/  BSYNC.RECONVERGENT B4 ;  /* 0x0000000000047941 */ /* 0x000fea0003800200 */
.L_x_12327:
        /* <DEDUP_REMOVED lines=10> */
.L_x_12326:
[----:B------:R-:W-:Y:S05]  /*9500*/  BSYNC.RECONVERGENT B3 ;  /* 0x0000000000037941 */ /* 0x000fea0003800200 */
.L_x_12325:
        /* <DEDUP_REMOVED lines=19> */
.L_x_12335:
        /* <DEDUP_REMOVED lines=13> */
.L_x_12337:
[----:B------:R-:W-:Y:S05]  /*9710*/  BSYNC.RECONVERGENT B4 ;  /* 0x0000000000047941 */ /* 0x000fea0003800200 */
.L_x_12336:
        /* <DEDUP_REMOVED lines=46> */
.L_x_12334:
[----:B------:R-:W-:Y:S05]  /*9a00*/  BSYNC.RECONVERGENT B3 ;  /* 0x0000000000037941 */ /* 0x000fea0003800200 */
.L_x_12333:
        /* <DEDUP_REMOVED lines=10> */
[----:B------:R-:W-:Y:S01]  /*9ab0*/  FADD.FTZ R79, R79, R102 ;  /* 0x000000664f4f7221 */ /* 0x000fe20000010000 */
[----:B------:R-:W-:Y:S06]  /*9ac0*/  BRA `(.L_x_12332) ;  /* 0x0000002c00047947 */ /* 0x000fec0003800000 */
.L_x_12282:
[----:B------:R-:W-:Y:S01]  /*9ad0*/  MOV R111, UR5 ;  /* 0x00000005006f7c02 */ /* 0x000fe20008000f00 */
[----:B------:R-:W-:Y:S01]  /*9ae0*/  IMAD.U32 R112, RZ, RZ, UR4 ;  /* 0x00000004ff707e24 */ /* 0x000fe2000f8e00ff */
[----:B------:R-:W-:Y:S01]  /*9af0*/  BSSY.RECONVERGENT B3, `(.L_x_12338) ;  /* 0x000005c000037945 */ /* 0x000fe20003800200 */
[----:B------:R-:W-:Y:S01]  /*9b00*/  HFMA2 R72, -RZ, RZ, 0, 0 ;  /* 0x00000000ff487431 */ /* 0x000fe200000001ff */
[----:B------:R-:W-:Y:S01]  /*9b10*/  MOV R110, R4 ;  /* 0x00000004006e7202 */ /* 0x000fe20000000f00 */
[----:B------:R-:W-:Y:S01]  /*9b20*/  IMAD.MOV.U32 R74, RZ, RZ, R2 ;  /* 0x000000ffff4a7224 */ /* 0x000fe200078e0002 */
        /* <DEDUP_REMOVED lines=19> */
.L_x_12342:
        /* <DEDUP_REMOVED lines=13> */
.L_x_12344:
[----:B------:R-:W-:Y:S05]  /*9d30*/  BSYNC.RECONVERGENT B5 ;  /* 0x0000000000057941 */ /* 0x000fea0003800200 */
.L_x_12343:
        /* <DEDUP_REMOVED lines=44> */
[----:B------:R-:W-:-:S07]  /*a000*/  MOV R110, R72 ;  /* 0x00000048006e7202 */ /* 0x000fce0000000f00 */
.L_x_12341:
[----:B------:R-:W-:Y:S05]  /*a010*/  BSYNC.RECONVERGENT B4 ;  /* 0x0000000000047941 */ /* 0x000fea0003800200 */
.L_x_12340:
        /* <DEDUP_REMOVED lines=9> */
.L_x_12339:
[----:B------:R-:W-:Y:S05]  /*a0b0*/  BSYNC.RECONVERGENT B3 ;  /* 0x0000000000037941 */ /* 0x000fea0003800200 */
.L_x_12338:
        /* <DEDUP_REMOVED lines=17> */
.L_x_12349:
        /* <DEDUP_REMOVED lines=13> */
.L_x_12351:
[----:B------:R-:W-:Y:S05]  /*a2a0*/  BSYNC.RECONVERGENT B5 ;  /* 0x0000000000057941 */ /* 0x000fea0003800200 */
.L_x_12350:
[----:B------:R-:W-:Y:S01]  /*a2b0*/  IMAD.WIDE.U32 R76, R98, -0x326172a9, RZ ;  /* 0xcd9e8d57624c7825 */ /* 0x000fe200078e00ff */
[----:B------:R-:W-:Y:S01]  /*a2c0*/  LOP3.LUT R6, R3, UR5, R79, 0x96, !PT ;  /* 0x0000000503067c12 */ /* 0x000fe2000f8e964f */
[----:B------:R-:W-:Y:S02]  /*a2d0*/  UIADD3 UR27, UPT, UPT, UR5, -0x4498517b, URZ ;  /* 0xbb67ae85051b7890 */ /* 0x000fe4000fffe0ff */
[----:B------:R-:W-:Y:S01]  /*a2e0*/  HFMA2 R2, -RZ, RZ, 0, 0 ;  /* 0x00000000ff027431 */ /* 0x000fe200000001ff */
[----:B------:R-:W-:Y:S02]  /*a2f0*/  MOV R4, R110 ;  /* 0x0000006e00047202 */ /* 0x000fe40000000f00 */
        /* <DEDUP_REMOVED lines=38> */
[----:B------:R-:W-:-:S07]  /*a560*/  LOP3.LUT R95, R76, UR27, R75, 0x96, !PT ;  /* 0x0000001b4c5f7c12 */ /* 0x000fce000f8e964b */
.L_x_12348:
[----:B------:R-:W-:Y:S05]  /*a570*/  BSYNC.RECONVERGENT B4 ;  /* 0x0000000000047941 */ /* 0x000fea0003800200 */
.L_x_12347:
        /* <DEDUP_REMOVED lines=10> */
.L_x_12346:
[----:B------:R-:W-:Y:S05]  /*a620*/  BSYNC.RECONVERGENT B3 ;  /* 0x0000000000037941 */ /* 0x000fea0003800200 */
.L_x_12345:
        /* <DEDUP_REMOVED lines=17> */
.L_x_12356:
        /* <DEDUP_REMOVED lines=13> */
.L_x_12358:
[----:B------:R-:W-:Y:S05]  /*a810*/  BSYNC.RECONVERGENT B5 ;  /* 0x0000000000057941 */ /* 0x000fea0003800200 */
.L_x_12357:
        /* <DEDUP_REMOVED lines=43> */
[----:B------:R-:W-:Y:S02]  /*aad0*/  LOP3.LUT R95, R76, UR27, R75, 0x96, !PT ;  /* 0x0000001b4c5f7c12 */ /* 0x000fe4000f8e964b */
[----:B------:R-:W-:-:S07]  /*aae0*/  MOV R110, R74 ;  /* 0x0000004a006e7202 */ /* 0x000fce0000000f00 */
.L_x_12355:
[----:B------:R-:W-:Y:S05]  /*aaf0*/  BSYNC.RECONVERGENT B4 ;  /* 0x0000000000047941 */ /* 0x000fea0003800200 */
.L_x_12354:
        /* <DEDUP_REMOVED lines=9> */
.L_x_12353:
[----:B------:R-:W-:Y:S05]  /*ab90*/  BSYNC.RECONVERGENT B3 ;  /* 0x0000000000037941 */ /* 0x000fea0003800200 */
.L_x_12352:
        /* <DEDUP_REMOVED lines=17> */
.L_x_12363:
        /* <DEDUP_REMOVED lines=13> */
.L_x_12365:
[----:B------:R-:W-:Y:S05]  /*ad80*/  BSYNC.RECONVERGENT B5 ;  /* 0x0000000000057941 */ /* 0x000fea0003800200 */
.L_x_12364:
        /* <DEDUP_REMOVED lines=44> */
[----:B------:R-:W-:-:S07]  /*b050*/  IMAD.MOV.U32 R110, RZ, RZ, R76 ;  /* 0x000000ffff6e7224 */ /* 0x000fce00078e004c */
.L_x_12362:
[----:B------:R-:W-:Y:S05]  /*b060*/  BSYNC.RECONVERGENT B4 ;  /* 0x0000000000047941 */ /* 0x000fea0003800200 */
.L_x_12361:
        /* <DEDUP_REMOVED lines=10> */
.L_x_12360:
[----:B------:R-:W-:Y:S05]  /*b110*/  BSYNC.RECONVERGENT B3 ;  /* 0x0000000000037941 */ /* 0x000fea0003800200 */
.L_x_12359:
        /* <DEDUP_REMOVED lines=17> */
.L_x_12370:
        /* <DEDUP_REMOVED lines=13> */
.L_x_12372:
[----:B------:R-:W-:Y:S05]  /*b300*/  BSYNC.RECONVERGENT B5 ;  /* 0x0000000000057941 */ /* 0x000fea0003800200 */
.L_x_12371:
        /* <DEDUP_REMOVED lines=45> */
.L_x_12369:
[----:B------:R-:W-:Y:S05]  /*b5e0*/  BSYNC.RECONVERGENT B4 ;  /* 0x0000000000047941 */ /* 0x000fea0003800200 */
.L_x_12368:
        /* <DEDUP_REMOVED lines=9> */
.L_x_12367:
[----:B------:R-:W-:Y:S05]  /*b680*/  BSYNC.RECONVERGENT B3 ;  /* 0x0000000000037941 */ /* 0x000fea0003800200 */
.L_x_12366:
        /* <DEDUP_REMOVED lines=17> */
.L_x_12377:
        /* <DEDUP_REMOVED lines=13> */
.L_x_12379:
[----:B------:R-:W-:Y:S05]  /*b870*/  BSYNC.RECONVERGENT B5 ;  /* 0x0000000000057941 */ /* 0x000fea0003800200 */
.L_x_12378:
        /* <DEDUP_REMOVED lines=45> */
.L_x_12376:
[----:B------:R-:W-:Y:S05]  /*bb50*/  BSYNC.RECONVERGENT B4 ;  /* 0x0000000000047941 */ /* 0x000fea0003800200 */
.L_x_12375:
        /* <DEDUP_REMOVED lines=10> */
.L_x_12374:
[----:B------:R-:W-:Y:S05]  /*bc00*/  BSYNC.RECONVERGENT B3 ;  /* 0x0000000000037941 */ /* 0x000fea0003800200 */
.L_x_12373:
        /* <DEDUP_REMOVED lines=17> */
.L_x_12384:
        /* <DEDUP_REMOVED lines=13> */
.L_x_12386:
[----:B------:R-:W-:Y:S05]  /*bdf0*/  BSYNC.RECONVERGENT B5 ;  /* 0x0000000000057941 */ /* 0x000fea0003800200 */
.L_x_12385:
        /* <DEDUP_REMOVED lines=43> */
[----:B------:R-:W-:Y:S01]  /*c0b0*/  IMAD.MOV.U32 R79, RZ, RZ, R110 ;  /* 0x000000ffff4f7224 */ /* 0x000fe200078e006e */
[----:B------:R-:W-:-:S07]  /*c0c0*/  MOV R110, R78 ;  /* 0x0000004e006e7202 */ /* 0x000fce0000000f00 */
.L_x_12383:
[----:B------:R-:W-:Y:S05]  /*c0d0*/  BSYNC.RECONVERGENT B4 ;  /* 0x0000000000047941 */ /* 0x000fea0003800200 */
.L_x_12382:
        /* <DEDUP_REMOVED lines=9> */
.L_x_12381:
[----:B------:R-:W-:Y:S05]  /*c170*/  BSYNC.RECONVERGENT B3 ;  /* 0x0000000000037941 */ /* 0x000fea0003800200 */
.L_x_12380:
        /* <DEDUP_REMOVED lines=16> */
.L_x_12389:
        /* <DEDUP_REMOVED lines=13> */
.L_x_12391:
[----:B------:R-:W-:Y:S05]  /*c350*/  BSYNC.RECONVERGENT B4 ;  /* 0x0000000000047941 */ /* 0x000fea0003800200 */
.L_x_12390:
        /* <DEDUP_REMOVED lines=45> */
.L_x_12388:
[----:B------:R-:W-:Y:S05]  /*c630*/  BSYNC.RECONVERGENT B3 ;  /* 0x0000000000037941 */ /* 0x000fea0003800200 */
.L_x_12387:
        /* <DEDUP_REMOVED lines=10> */
.L_x_12332:
[----:B------:R-:W-:Y:S05]  /*c6e0*/  BSYNC.RECONVERGENT B2 ;  /* 0x0000000000027941 */ /* 0x000fea0003800200 */
.L_x_12281:
[----:B------:R-:W0:Y:S01]  /*c6f0*/  LDC.64 R102, c[0x0][0x3a8] ;  /* 0x0000ea00ff667b82 */ /* 0x000e220000000a00 */
[----:B------:R-:W-:Y:S01]  /*c700*/  BSSY.RECONVERGENT B2, `(.L_x_12392) ;  /* 0x000001a000027945 */ /* 0x000fe20003800200 */
[----:B------:R-:W-:Y:S02]  /*c710*/  IMAD.MOV.U32 R4, RZ, RZ, R110 ;  /* 0x000000ffff047224 */ /* 0x000fe400078e006e */
[----:B0-----:R-:W-:-:S05]  /*c720*/  IMAD.WIDE.U32 R102, R91, 0x20, R102 ;  /* 0x000000205b667825 */ /* 0x001fca00078e0066 */
        /* <DEDUP_REMOVED lines=23> */
.L_x_12393:
[----:B------:R-:W-:Y:S05]  /*c8a0*/  BSYNC.RECONVERGENT B2 ;  /* 0x0000000000027941 */ /* 0x000fea0003800200 */
.L_x_12392:
[----:B------:R-:W-:Y:S01]  /*c8b0*/  VIADD R91, R91, 0x20 ;  /* 0x000000205b5b7836 */ /* 0x000fe20000000000 */
[----:B------:R-:W-:-:S07]  /*c8c0*/  IADD3 R101, PT, PT, R101, 0x20, RZ ;  /* 0x0000002065657810 */ /* 0x000fce0007ffe0ff */
.L_x_12278:
[----:B------:R-:W-:Y:S05]  /*c8d0*/  BSYNC.RECONVERGENT B1 ;  /* 0x0000000000017941 */ /* 0x000fea0003800200 */
.L_x_12277:
        /* <DEDUP_REMOVED lines=8> */
.L_x_12397:
[----:B------:R-:W-:Y:S05]  /*c960*/  BSYNC.RECONVERGENT B2 ;  /* 0x0000000000027941 */ /* 0x000fea0003800200 */
.L_x_12396:
[----:B------:R-:W-:Y:S01]  /*c970*/  UISETP.NE.U32.AND UP0, UPT, UR10, URZ, UPT ;  /* 0x000000ff0a00728c */ /* 0x000fe2000bf05070 */
[----:B01----:R-:W-:Y:S01]  /*c980*/  IMAD.U32 R102, RZ, RZ, UR4 ;  /* 0x00000004ff667e24 */ /* 0x003fe2000f8e00ff */
[----:B------:R-:W-:Y:S01]  /*c990*/  MOV R103, UR4 ;  /* 0x0000000400677c02 */ /* 0x000fe20008000f00 */
[----:B------:R-:W-:Y:S01]  /*c9a0*/  BSSY.RECONVERGENT B2, `(.L_x_12398) ;  /* 0x00005b9000027945 */ /* 0x000fe20003800200 */
[----:B------:R-:W-:Y:S01]  /*c9b0*/  UISETP.NE.AND.EX UP0, UPT, UR11, URZ, UPT, UP0 ;  /* 0x000000ff0b00728c */ /* 0x000fe2000bf05300 */
[----:B------:R-:W-:Y:S01]  /*c9c0*/  VIADD R102, R102, 0x3c6ef372 ;  /* 0x3c6ef37266667836 */ /* 0x000fe20000000000 */
[----:B------:R-:W-:-:S07]  /*c9d0*/  IADD3 R103, PT, PT, R103, -0x61c88647, RZ ;  /* 0x9e3779b967677810 */ /* 0x000fce0007ffe0ff */
[----:B------:R-:W-:Y:S05]  /*c9e0*/  BRA.U !UP0, `(.L_x_12399) ;  /* 0x0000002d08bc7547 */ /* 0x000fea000b800000 */
        /* <DEDUP_REMOVED lines=25> */
.L_x_12404:
        /* <DEDUP_REMOVED lines=13> */
.L_x_12406:
[----:B------:R-:W-:Y:S05]  /*cc50*/  BSYNC.RECONVERGENT B5 ;  /* 0x0000000000057941 */ /* 0x000fea0003800200 */
.L_x_12405:
        /* <DEDUP_REMOVED lines=47> */
.L_x_12403:
[----:B------:R-:W-:Y:S05]  /*cf50*/  BSYNC.RECONVERGENT B4 ;  /* 0x0000000000047941 */ /* 0x000fea0003800200 */
.L_x_12402:
        /* <DEDUP_REMOVED lines=10> */
.L_x_12401:
[----:B------:R-:W-:Y:S05]  /*d000*/  BSYNC.RECONVERGENT B3 ;  /* 0x0000000000037941 */ /* 0x000fea0003800200 */
.L_x_12400:
        /* <DEDUP_REMOVED lines=20> */
.L_x_12411:
        /* <DEDUP_REMOVED lines=13> */
.L_x_12413:
[----:B------:R-:W-:Y:S05]  /*d220*/  BSYNC.RECONVERGENT B5 ;  /* 0x0000000000057941 */ /* 0x000fea0003800200 */
.L_x_12412:
        /* <DEDUP_REMOVED lines=46> */
.L_x_12410:
[----:B------:R-:W-:Y:S05]  /*d510*/  BSYNC.RECONVERGENT B4 ;  /* 0x0000000000047941 */ /* 0x000fea0003800200 */
.L_x_12409:
        /* <DEDUP_REMOVED lines=11> */
.L_x_12408:
[----:B------:R-:W-:Y:S05]  /*d5d0*/  BSYNC.RECONVERGENT B3 ;  /* 0x0000000000037941 */ /* 0x000fea0003800200 */
.L_x_12407:
        /* <DEDUP_REMOVED lines=20> */
.L_x_12418:
        /* <DEDUP_REMOVED lines=13> */
.L_x_12420:
[----:B------:R-:W-:Y:S05]  /*d7f0*/  BSYNC.RECONVERGENT B5 ;  /* 0x0000000000057941 */ /* 0x000fea0003800200 */
.L_x_12419:
        /* <DEDUP_REMOVED lines=43> */
[----:B------:R-:W-:Y:S02]  /*dab0*/  LOP3.LUT R94, R94, UR23, R109, 0x96, !PT ;  /* 0x000000175e5e7c12 */ /* 0x000fe4000f8e966d */
[----:B------:R-:W-:Y:S01]  /*dac0*/  MOV R6, R108 ;  /* 0x0000006c00067202 */ /* 0x000fe20000000f00 */
[----:B------:R-:W-:Y:S01]  /*dad0*/  IMAD.MOV.U32 R2, RZ, RZ, R104 ;  /* 0x000000ffff027224 */ /* 0x000fe200078e0068 */
[----:B------:R-:W-:-:S07]  /*dae0*/  LOP3.LUT R95, R106, UR27, R105, 0x96, !PT ;  /* 0x0000001b6a5f7c12 */ /* 0x000fce000f8e9669 */
.L_x_12417:
[----:B------:R-:W-:Y:S05]  /*daf0*/  BSYNC.RECONVERGENT B4 ;  /* 0x0000000000047941 */ /* 0x000fea0003800200 */
.L_x_12416:
        /* <DEDUP_REMOVED lines=10> */
.L_x_12415:
[----:B------:R-:W-:Y:S05]  /*dba0*/  BSYNC.RECONVERGENT B3 ;  /* 0x0000000000037941 */ /* 0x000fea0003800200 */
.L_x_12414:
        /* <DEDUP_REMOVED lines=20> */
.L_x_12425:
        /* <DEDUP_REMOVED lines=13> */
.L_x_12427:
[----:B------:R-:W-:Y:S05]  /*ddc0*/  BSYNC.RECONVERGENT B5 ;  /* 0x0000000000057941 */ /* 0x000fea0003800200 */
.L_x_12426:
        /* <DEDUP_REMOVED lines=45> */
[----:B------:R-:W-:Y:S01]  /*e0a0*/  LOP3.LUT R95, R106, UR27, R105, 0x96, !PT ;  /* 0x0000001b6a5f7c12 */ /* 0x000fe2000f8e9669 */
[----:B------:R-:W-:-:S07]  /*e0b0*/  IMAD.MOV.U32 R104, RZ, RZ, RZ ;  /* 0x000000ffff687224 */ /* 0x000fce00078e00ff */
.L_x_12424:
[----:B------:R-:W-:Y:S05]  /*e0c0*/  BSYNC.RECONVERGENT B4 ;  /* 0x0000000000047941 */ /* 0x000fea0003800200 */
.L_x_12423:
        /* <DEDUP_REMOVED lines=10> */
[----:B------:R-:W-:-:S07]  /*e170*/  FADD.FTZ R83, R83, R88 ;  /* 0x0000005853537221 */ /* 0x000fce0000010000 */
.L_x_12422:
[----:B------:R-:W-:Y:S05]  /*e180*/  BSYNC.RECONVERGENT B3 ;  /* 0x0000000000037941 */ /* 0x000fea0003800200 */
.L_x_12421:
        /* <DEDUP_REMOVED lines=20> */
.L_x_12432:
        /* <DEDUP_REMOVED lines=13> */
.L_x_12434:
[----:B------:R-:W-:Y:S05]  /*e3a0*/  BSYNC.RECONVERGENT B5 ;  /* 0x0000000000057941 */ /* 0x000fea0003800200 */
.L_x_12433:
        /* <DEDUP_REMOVED lines=47> */
.L_x_12431:
[----:B------:R-:W-:Y:S05]  /*e6a0*/  BSYNC.RECONVERGENT B4 ;  /* 0x0000000000047941 */ /* 0x000fea0003800200 */
.L_x_12430:
        /* <DEDUP_REMOVED lines=10> */
.L_x_12429:
[----:B------:R-:W-:Y:S05]  /*e750*/  BSYNC.RECONVERGENT B3 ;  /* 0x0000000000037941 */ /* 0x000fea0003800200 */
.L_x_12428:
        /* <DEDUP_REMOVED lines=20> */
.L_x_12439:
        /* <DEDUP_REMOVED lines=13> */
.L_x_12441:
[----:B------:R-:W-:Y:S05]  /*e970*/  BSYNC.RECONVERGENT B5 ;  /* 0x0000000000057941 */ /* 0x000fea0003800200 */
.L_x_12440:
        /* <DEDUP_REMOVED lines=47> */
.L_x_12438:
[----:B------:R-:W-:Y:S05]  /*ec70*/  BSYNC.RECONVERGENT B4 ;  /* 0x0000000000047941 */ /* 0x000fea0003800200 */
.L_x_12437:
        /* <DEDUP_REMOVED lines=11> */
.L_x_12436:
[----:B------:R-:W-:Y:S05]  /*ed30*/  BSYNC.RECONVERGENT B3 ;  /* 0x0000000000037941 */ /* 0x000fea0003800200 */
.L_x_12435:
        /* <DEDUP_REMOVED lines=20> */
.L_x_12446:
        /* <DEDUP_REMOVED lines=13> */
.L_x_12448:
[----:B------:R-:W-:Y:S05]  /*ef50*/  BSYNC.RECONVERGENT B5 ;  /* 0x0000000000057941 */ /* 0x000fea0003800200 */
.L_x_12447:
        /* <DEDUP_REMOVED lines=47> */
.L_x_12445:
[----:B------:R-:W-:Y:S05]  /*f250*/  BSYNC.RECONVERGENT B4 ;  /* 0x0000000000047941 */ /* 0x000fea0003800200 */
.L_x_12444:
        /* <DEDUP_REMOVED lines=10> */
.L_x_12443:
[----:B------:R-:W-:Y:S05]  /*f300*/  BSYNC.RECONVERGENT B3 ;  /* 0x0000000000037941 */ /* 0x000fea0003800200 */
.L_x_12442:
        /* <DEDUP_REMOVED lines=19> */
.L_x_12452:
        /* <DEDUP_REMOVED lines=13> */
.L_x_12454:
[----:B------:R-:W-:Y:S05]  /*f510*/  BSYNC.RECONVERGENT B4 ;  /* 0x0000000000047941 */ /* 0x000fea0003800200 */
.L_x_12453:
        /* <DEDUP_REMOVED lines=47> */
.L_x_12451:
[----:B------:R-:W-:Y:S05]  /*f810*/  BSYNC.RECONVERGENT B3 ;  /* 0x0000000000037941 */ /* 0x000fea0003800200 */
.L_x_12450:
        /* <DEDUP_REMOVED lines=12> */
.L_x_12399:
        /* <DEDUP_REMOVED lines=25> */
.L_x_12459:
        /* <DEDUP_REMOVED lines=13> */
.L_x_12461:
[----:B------:R-:W-:Y:S05]  /*fb40*/  BSYNC.RECONVERGENT B5 ;  /* 0x0000000000057941 */ /* 0x000fea0003800200 */
.L_x_12460:
        /* <DEDUP_REMOVED lines=43> */
[----:B------:R-:W-:Y:S01]  /*fe00*/  HFMA2 R82, -RZ, RZ, 0, 0 ;  /* 0x00000000ff527431 */ /* 0x000fe200000001ff */
[----:B------:R-:W-:-:S07]  /*fe10*/  LOP3.LUT R95, R80, UR27, R83, 0x96, !PT ;  /* 0x0000001b505f7c12 */ /* 0x000fce000f8e9653 */
.L_x_12458:
[----:B------:R-:W-:Y:S05]  /*fe20*/  BSYNC.RECONVERGENT B4 ;  /* 0x0000000000047941 */ /* 0x000fea0003800200 */
.L_x_12457:
        /* <DEDUP_REMOVED lines=9> */
.L_x_12456:
[----:B------:R-:W-:Y:S05]  /*fec0*/  BSYNC.RECONVERGENT B3 ;  /* 0x0000000000037941 */ /* 0x000fea0003800200 */
.L_x_12455:
        /* <DEDUP_REMOVED lines=17> */
.L_x_12466:
        /* <DEDUP_REMOVED lines=13> */
.L_x_12468:
[----:B------:R-:W-:Y:S05]  /*100b0*/  BSYNC.RECONVERGENT B5 ;  /* 0x0000000000057941 */ /* 0x000fea0003800200 */
.L_x_12467:
        /* <DEDUP_REMOVED lines=44> */
.L_x_12465:
[----:B------:R-:W-:Y:S05]  /*10380*/  BSYNC.RECONVERGENT B4 ;  /* 0x0000000000047941 */ /* 0x000fea0003800200 */
.L_x_12464:
        /* <DEDUP_REMOVED lines=10> */
.L_x_12463:
[----:B------:R-:W-:Y:S05]  /*10430*/  BSYNC.RECONVERGENT B3 ;  /* 0x0000000000037941 */ /* 0x000fea0003800200 */
.L_x_12462:
        /* <DEDUP_REMOVED lines=17> */
.L_x_12473:
        /* <DEDUP_REMOVED lines=13> */
.L_x_12475:
[----:B------:R-:W-:Y:S05]  /*10620*/  BSYNC.RECONVERGENT B5 ;  /* 0x0000000000057941 */ /* 0x000fea0003800200 */
.L_x_12474:
        /* <DEDUP_REMOVED lines=45> */
.L_x_12472:
[----:B------:R-:W-:Y:S05]  /*10900*/  BSYNC.RECONVERGENT B4 ;  /* 0x0000000000047941 */ /* 0x000fea0003800200 */
.L_x_12471:
        /* <DEDUP_REMOVED lines=9> */
.L_x_12470:
[----:B------:R-:W-:Y:S05]  /*109a0*/  BSYNC.RECONVERGENT B3 ;  /* 0x0000000000037941 */ /* 0x000fea0003800200 */
.L_x_12469:
        /* <DEDUP_REMOVED lines=17> */
.L_x_12480:
        /* <DEDUP_REMOVED lines=13> */
.L_x_12482:
[----:B------:R-:W-:Y:S05]  /*10b90*/  BSYNC.RECONVERGENT B5 ;  /* 0x0000000000057941 */ /* 0x000fea0003800200 */
.L_x_12481:
        /* <DEDUP_REMOVED lines=45> */
.L_x_12479:
[----:B------:R-:W-:Y:S05]  /*10e70*/  BSYNC.RECONVERGENT B4 ;  /* 0x0000000000047941 */ /* 0x000fea0003800200 */
.L_x_12478:
        /* <DEDUP_REMOVED lines=10> */
.L_x_12477:
[----:B------:R-:W-:Y:S05]  /*10f20*/  BSYNC.RECONVERGENT B3 ;  /* 0x0000000000037941 */ /* 0x000fea0003800200 */
.L_x_12476:
        /* <DEDUP_REMOVED lines=17> */
.L_x_12487:
        /* <DEDUP_REMOVED lines=13> */
.L_x_12489:
[----:B------:R-:W-:Y:S05]  /*11110*/  BSYNC.RECONVERGENT B5 ;  /* 0x0000000000057941 */ /* 0x000fea0003800200 */
.L_x_12488:
        /* <DEDUP_REMOVED lines=45> */
.L_x_12486:
[----:B------:R-:W-:Y:S05]  /*113f0*/  BSYNC.RECONVERGENT B4 ;  /* 0x0000000000047941 */ /* 0x000fea0003800200 */
.L_x_12485:
        /* <DEDUP_REMOVED lines=9> */
.L_x_12484:
[----:B------:R-:W-:Y:S05]  /*11490*/  BSYNC.RECONVERGENT B3 ;  /* 0x0000000000037941 */ /* 0x000fea0003800200 */
.L_x_12483:
        /* <DEDUP_REMOVED lines=17> */
.L_x_12494:
        /* <DEDUP_REMOVED lines=13> */
.L_x_12496:
[----:B------:R-:W-:Y:S05]  /*11680*/  BSYNC.RECONVERGENT B5 ;  /* 0x0000000000057941 */ /* 0x000fea0003800200 */
.L_x_12495:
        /* <DEDUP_REMOVED lines=45> */
.L_x_12493:
[----:B------:R-:W-:Y:S05]  /*11960*/  BSYNC.RECONVERGENT B4 ;  /* 0x0000000000047941 */ /* 0x000fea0003800200 */
.L_x_12492:
        /* <DEDUP_REMOVED lines=10> */
.L_x_12491:
[----:B------:R-:W-:Y:S05]  /*11a10*/  BSYNC.RECONVERGENT B3 ;  /* 0x0000000000037941 */ /* 0x000fea0003800200 */
.L_x_12490:
        /* <DEDUP_REMOVED lines=17> */
.L_x_12501:
        /* <DEDUP_REMOVED lines=13> */
.L_x_12503:
[----:B------:R-:W-:Y:S05]  /*11c00*/  BSYNC.RECONVERGENT B5 ;  /* 0x0000000000057941 */ /* 0x000fea0003800200 */
.L_x_12502:
        /* <DEDUP_REMOVED lines=45> */
.L_x_12500:
[----:B------:R-:W-:Y:S05]  /*11ee0*/  BSYNC.RECONVERGENT B4 ;  /* 0x0000000000047941 */ /* 0x000fea0003800200 */
.L_x_12499:
        /* <DEDUP_REMOVED lines=9> */
.L_x_12498:
[----:B------:R-:W-:Y:S05]  /*11f80*/  BSYNC.RECONVERGENT B3 ;  /* 0x0000000000037941 */ /* 0x000fea0003800200 */
.L_x_12497:
        /* <DEDUP_REMOVED lines=20> */
.L_x_12506:
        /* <DEDUP_REMOVED lines=13> */
.L_x_12508:
[----:B------:R-:W-:Y:S05]  /*121a0*/  BSYNC.RECONVERGENT B4 ;  /* 0x0000000000047941 */ /* 0x000fea0003800200 */
.L_x_12507:
        /* <DEDUP_REMOVED lines=45> */
.L_x_12505:
[----:B------:R-:W-:Y:S05]  /*12480*/  BSYNC.RECONVERGENT B3 ;  /* 0x0000000000037941 */ /* 0x000fea0003800200 */
.L_x_12504:
        /* <DEDUP_REMOVED lines=10> */
.L_x_12449:
[----:B------:R-:W-:Y:S05]  /*12530*/  BSYNC.RECONVERGENT B2 ;  /* 0x0000000000027941 */ /* 0x000fea0003800200 */
.L_x_12398:
[----:B------:R-:W0:Y:S02]  /*12540*/  LDC.64 R102, c[0x0][0x3a8] ;  /* 0x0000ea00ff667b82 */ /* 0x000e240000000a00 */
[----:B0-----:R-:W-:-:S05]  /*12550*/  IMAD.WIDE.U32 R102, R91, 0x20, R102 ;  /* 0x000000205b667825 */ /* 0x001fca00078e0066 */
[----:B-----5:R2:W-:Y:S04]  /*12560*/  STG.E.128 desc[UR6][R102.64], R80 ;  /* 0x0000005066007986 */ /* 0x0205e8000c101d06 */
[----:B------:R2:W-:Y:S01]  /*12570*/  STG.E.128 desc[UR6][R102.64+0x10], R84 ;  /* 0x0000105466007986 */ /* 0x0005e2000c101d06 */
[----:B------:R-:W-:Y:S05]  /*12580*/  @!P3 BRA `(.L_x_12395) ;  /* 0x000000000050b947 */ /* 0x000fea0003800000 */
[----:B------:R-:W-:Y:S01]  /*12590*/  IMAD.U32 R91, R92, 0x10000, RZ ;  /* 0x000100005c5b7824 */ /* 0x000fe200078e00ff */
[----:B--2---:R-:W0:Y:S01]  /*125a0*/  LDC.64 R102, c[0x0][0x3b0] ;  /* 0x0000ec00ff667b82 */ /* 0x004e220000000a00 */
        /* <DEDUP_REMOVED lines=18> */
.L_x_12395:
[----:B------:R-:W-:Y:S05]  /*126d0*/  BSYNC.RECONVERGENT B1 ;  /* 0x0000000000017941 */ /* 0x000fea0003800200 */
.L_x_12394:
[----:B------:R-:W-:Y:S01]  /*126e0*/  FADD.FTZ R88, RZ, R64 ;  /* 0x00000040ff587221 */ /* 0x000fe20000010000 */
[C---:B------:R-:W-:Y:S01]  /*126f0*/  ISETP.GT.U32.AND P5, PT, R0.reuse, 0x3f, PT ;  /* 0x0000003f0000780c */ /* 0x040fe20003fa4070 */
[----:B------:R-:W-:Y:S01]  /*12700*/  UMOV UR27, 0xffffffff ;  /* 0xffffffff001b7882 */ /* 0x000fe20000000000 */
[----:B------:R-:W-:Y:S01]  /*12710*/  ISETP.GT.U32.AND P4, PT, R0, 0x5f, PT ;  /* 0x0000005f0000780c */ /* 0x000fe20003f84070 */
[----:B------:R-:W-:-:S04]  /*12720*/  FADD.FTZ R91, R65, R88 ;  /* 0x00000058415b7221 */ /* 0x000fc80000010000 */
[----:B------:R-:W-:-:S04]  /*12730*/  FADD.FTZ R88, R66, R91 ;  /* 0x0000005b42587221 */ /* 0x000fc80000010000 */
[----:B------:R-:W-:-:S04]  /*12740*/  FADD.FTZ R91, R67, R88 ;  /* 0x00000058435b7221 */ /* 0x000fc80000010000 */
[----:B------:R-:W-:-:S04]  /*12750*/  FADD.FTZ R88, R68, R91 ;  /* 0x0000005b44587221 */ /* 0x000fc80000010000 */
[----:B------:R-:W-:-:S04]  /*12760*/  FADD.FTZ R91, R69, R88 ;  /* 0x00000058455b7221 */ /* 0x000fc80000010000 */
[----:B------:R-:W-:-:S04]  /*12770*/  FADD.FTZ R88, R70, R91 ;  /* 0x0000005b46587221 */ /* 0x000fc80000010000 */
[----:B------:R-:W-:-:S05]  /*12780*/  FADD.FTZ R88, R71, R88 ;  /* 0x0000005847587221 */ /* 0x000fca0000010000 */
[----:B0123--:R-:W-:-:S05]  /*12790*/  FSEL R103, R88, RZ, P0 ;  /* 0x000000ff58677208 */ /* 0x00ffca0000000000 */
[----:B------:R-:W-:-:S04]  /*127a0*/  FADD.FTZ R88, R72, R103 ;  /* 0x0000006748587221 */ /* 0x000fc80000010000 */
[----:B------:R-:W-:-:S04]  /*127b0*/  FADD.FTZ R91, R73, R88 ;  /* 0x00000058495b7221 */ /* 0x000fc80000010000 */
[----:B------:R-:W-:-:S04]  /*127c0*/  FADD.FTZ R88, R74, R91 ;  /* 0x0000005b4a587221 */ /* 0x000fc80000010000 */
[----:B------:R-:W-:-:S04]  /*127d0*/  FADD.FTZ R91, R75, R88 ;  /* 0x000000584b5b7221 */ /* 0x000fc80000010000 */
[----:B------:R-:W-:Y:S02]  /*127e0*/  FADD.FTZ R88, R76, R91 ;  /* 0x0000005b4c587221 */ /* 0x000fe40000010000 */
[----:B------:R-:W0:Y:S02]  /*127f0*/  S2R R91, SR_TID.X ;  /* 0x00000000005b7919 */ /* 0x000e240000002100 */
[----:B------:R-:W-:-:S04]  /*12800*/  FADD.FTZ R101, R77, R88 ;  /* 0x000000584d657221 */ /* 0x000fc80000010000 */
[----:B------:R-:W-:-:S04]  /*12810*/  FADD.FTZ R88, R78, R101 ;  /* 0x000000654e587221 */ /* 0x000fc80000010000 */
[----:B------:R-:W-:-:S04]  /*12820*/  @P5 FADD.FTZ R103, R79, R88 ;  /* 0x000000584f675221 */ /* 0x000fc80000010000 */
        /* <DEDUP_REMOVED lines=80> */
.L_x_12528:
        /* <DEDUP_REMOVED lines=8> */
[----:B0-----:R-:W0:Y:S05]  /*12db0*/  @!P3 LDC.64 R104, c[0x0][0x3c0] ;  /* 0x0000f000ff68bb82 */ /* 0x001e2a0000000a00 */
[----:B------:R-:W2:Y:S01]  /*12dc0*/  MUFU.RSQ R101, R101 ;  /* 0x0000006500657308 */ /* 0x000ea20000001400 */
[----:B-1----:R-:W-:-:S04]  /*12dd0*/  @!P3 IMAD.WIDE R102, R99, 0x4, R102 ;  /* 0x000000046366b825 */ /* 0x002fc800078e0266 */
[----:B0-----:R-:W-:-:S05]  /*12de0*/  @!P3 IMAD.WIDE R104, R99, 0x4, R104 ;  /* 0x000000046368b825 */ /* 0x001fca00078e0268 */
[----:B------:R0:W-:Y:S04]  /*12df0*/  @!P3 STG.E desc[UR6][R104.64], R107 ;  /* 0x0000006b6800b986 */ /* 0x0001e8000c101906 */
[----:B--2---:R0:W-:Y:S01]  /*12e00*/  @!P3 STG.E desc[UR6][R102.64], R101 ;  /* 0x000000656600b986 */ /* 0x0041e2000c101906 */
[----:B-----5:R-:W-:-:S13]  /*12e10*/  ISETP.GE.AND P3, PT, R89, 0x1, PT ;  /* 0x000000015900780c */ /* 0x020fda0003f66270 */
[----:B0-----:R-:W-:Y:S05]  /*12e20*/  @!P3 BRA `(.L_x_12511) ;  /* 0x0000000400b4b947 */ /* 0x001fea0003800000 */
[----:B------:R-:W-:Y:S01]  /*12e30*/  IADD3 R89, PT, PT, R89, -0x1, RZ ;  /* 0xffffffff59597810 */ /* 0x000fe20007ffe0ff */
[----:B------:R-:W-:Y:S01]  /*12e40*/  BSSY.RECONVERGENT B2, `(.L_x_12512) ;  /* 0x0000028000027945 */ /* 0x000fe20003800200 */
[----:B------:R-:W-:Y:S02]  /*12e50*/  LOP3.LUT R100, R91, 0x1f, RZ, 0xc0, !PT ;  /* 0x0000001f5b647812 */ /* 0x000fe400078ec0ff */
[----:B------:R-:W-:Y:S01]  /*12e60*/  FSEL R107, R107, RZ, !P4 ;  /* 0x000000ff6b6b7208 */ /* 0x000fe20006000000 */
        /* <DEDUP_REMOVED lines=37> */
.L_x_12513:
[----:B------:R-:W-:Y:S05]  /*130c0*/  BSYNC.RECONVERGENT B2 ;  /* 0x0000000000027941 */ /* 0x000fea0003800200 */
.L_x_12512:
        /* <DEDUP_REMOVED lines=34> */
.L_x_12515:
[----:B------:R-:W-:Y:S05]  /*132f0*/  BSYNC.RECONVERGENT B2 ;  /* 0x0000000000027941 */ /* 0x000fea0003800200 */
.L_x_12514:
        /* <DEDUP_REMOVED lines=32> */
.L_x_12511:
[----:B------:R-:W-:Y:S05]  /*13500*/  BSYNC.RECONVERGENT B1 ;  /* 0x0000000000017941 */ /* 0x000fea0003800200 */
.L_x_12510:
[----:B012---:R-:W0:Y:S02]  /*13510*/  LDC.64 R88, c[0x0][0x380] ;  /* 0x0000e000ff587b82 */ /* 0x007e240000000a00 */
[----:B0-----:R-:W-:-:S05]  /*13520*/  IMAD R99, R88, 0x4, R99 ;  /* 0x0000000458637824 */ /* 0x001fca00078e0263 */
[----:B------:R-:W-:-:S13]  /*13530*/  ISETP.GE.AND P0, PT, R99, R89, PT ;  /* 0x000000596300720c */ /* 0x000fda0003f06270 */
[----:B------:R-:W-:Y:S05]  /*13540*/  @!P0 BRA `(.L_x_12516) ;  /* 0xfffffed4009c8947 */ /* 0x000fea000383ffff */
[----:B------:R-:W-:Y:S05]  /*13550*/  BSYNC B0 ;  /* 0x0000000000007941 */ /* 0x000fea0003800000 */
.L_x_12159:
[----:B------:R-:W-:Y:S05]  /*13560*/  EXIT ;  /* 0x000000000000794d */ /* 0x000fea0003800000 */
.L_x_12509:
        /* <DEDUP_REMOVED lines=8> */
.L_x_12518:
[----:B------:R-:W-:Y:S05]  /*135f0*/  BSYNC B1 ;  /* 0x0000000000017941 */ /* 0x000fea0003800000 */
.L_x_12517:
        /* <DEDUP_REMOVED lines=9> */
.L_x_12519:
[----:B------:R-:W-:Y:S02]  /*13690*/  IMAD.MOV.U32 R110, RZ, RZ, 0x4 ;  /* 0x00000004ff6e7424 */ /* 0x000fe400078e00ff */
[----:B------:R-:W-:-:S04]  /*136a0*/  IMAD.MOV.U32 R101, RZ, RZ, R109 ;  /* 0x000000ffff657224 */ /* 0x000fc800078e006d */
[----:B------:R-:W-:-:S05]  /*136b0*/  FADD.FTZ R104, R102, R101 ;  /* 0x0000006566687221 */ /* 0x000fca0000010000 */
[----:B------:R-:W-:-:S07]  /*136c0*/  MOV R111, R104 ;  /* 0x00000068006f7202 */ /* 0x000fce0000000f00 */
[----:B------:R-:W-:Y:S05]  /*136d0*/  WARPSYNC.COLLECTIVE R108, `(.L_x_12520) ;  /* 0x000000006c087348 */ /* 0x000fea0003c00000 */
[----:B------:R0:W1:Y:S02]  /*136e0*/  SHFL.BFLY P6, R109, R111, R110, R113 ;  /* 0x0c00006e6f6d7389 */ /* 0x00006400000c0071 */
[----:B01----:R-:W-:Y:S05]  /*136f0*/  ENDCOLLECTIVE ;  /* 0x000000000000791b */ /* 0x003fea0003800000 */
.L_x_12520:
        /* <DEDUP_REMOVED lines=8> */
.L_x_12521:
[----:B------:R-:W-:Y:S02]  /*13780*/  IMAD.MOV.U32 R110, RZ, RZ, 0x10 ;  /* 0x00000010ff6e7424 */ /* 0x000fe400078e00ff */
[----:B------:R-:W-:-:S04]  /*13790*/  IMAD.MOV.U32 R88, RZ, RZ, R109 ;  /* 0x000000ffff587224 */ /* 0x000fc800078e006d */
[----:B------:R-:W-:-:S05]  /*137a0*/  FADD.FTZ R106, R105, R88 ;  /* 0x00000058696a7221 */ /* 0x000fca0000010000 */
[----:B------:R-:W-:-:S07]  /*137b0*/  MOV R111, R106 ;  /* 0x0000006a006f7202 */ /* 0x000fce0000000f00 */
[----:B------:R-:W-:Y:S05]  /*137c0*/  WARPSYNC.COLLECTIVE R108, `(.L_x_12522) ;  /* 0x000000006c087348 */ /* 0x000fea0003c00000 */
[----:B------:R0:W1:Y:S02]  /*137d0*/  SHFL.BFLY P6, R109, R111, R110, R113 ;  /* 0x0c00006e6f6d7389 */ /* 0x00006400000c0071 */
[----:B01----:R-:W-:Y:S05]  /*137e0*/  ENDCOLLECTIVE ;  /* 0x000000000000791b */ /* 0x003fea0003800000 */
.L_x_12522:
        /* <DEDUP_REMOVED lines=57> */
.L_x_12523:
[----:B------:R-:W-:Y:S02]  /*13b80*/  IMAD.MOV.U32 R110, RZ, RZ, 0x2 ;  /* 0x00000002ff6e7424 */ /* 0x000fe400078e00ff */
[----:B------:R-:W-:-:S04]  /*13b90*/  IMAD.MOV.U32 R103, RZ, RZ, R109 ;  /* 0x000000ffff677224 */ /* 0x000fc800078e006d */
[----:B------:R-:W-:-:S05]  /*13ba0*/  FADD.FTZ R103, R88, R103 ;  /* 0x0000006758677221 */ /* 0x000fca0000010000 */
[----:B------:R-:W-:-:S07]  /*13bb0*/  MOV R111, R103 ;  /* 0x00000067006f7202 */ /* 0x000fce0000000f00 */
[----:B------:R-:W-:Y:S05]  /*13bc0*/  WARPSYNC.COLLECTIVE R108, `(.L_x_12524) ;  /* 0x000000006c087348 */ /* 0x000fea0003c00000 */
[----:B------:R0:W1:Y:S02]  /*13bd0*/  SHFL.BFLY P6, R109, R111, R110, R113 ;  /* 0x0c00006e6f6d7389 */ /* 0x00006400000c0071 */
[----:B01----:R-:W-:Y:S05]  /*13be0*/  ENDCOLLECTIVE ;  /* 0x000000000000791b */ /* 0x003fea0003800000 */
.L_x_12524:
[----:B------:R-:W-:Y:S01]  /*13bf0*/  HFMA2 R110, -RZ, RZ, 0, 2.384185791015625e-07 ;  /* 0x00000004ff6e7431 */ /* 0x000fe200000001ff */
[----:B------:R-:W-:-:S05]  /*13c00*/  MOV R102, R109 ;  /* 0x0000006d00667202 */ /* 0x000fca0000000f00 */
[----:B------:R-:W-:-:S04]  /*13c10*/  FADD.FTZ R102, R103, R102 ;  /* 0x0000006667667221 */ /* 0x000fc80000010000 */
[----:B------:R-:W-:-:S07]  /*13c20*/  IMAD.MOV.U32 R111, RZ, RZ, R102 ;  /* 0x000000ffff6f7224 */ /* 0x000fce00078e0066 */
[----:B------:R-:W-:Y:S05]  /*13c30*/  WARPSYNC.COLLECTIVE R108, `(.L_x_12525) ;  /* 0x000000006c087348 */ /* 0x000fea0003c00000 */
[----:B------:R0:W1:Y:S02]  /*13c40*/  SHFL.BFLY P6, R109, R111, R110, R113 ;  /* 0x0c00006e6f6d7389 */ /* 0x00006400000c0071 */
[----:B01----:R-:W-:Y:S05]  /*13c50*/  ENDCOLLECTIVE ;  /* 0x000000000000791b */ /* 0x003fea0003800000 */
.L_x_12525:
[----:B------:R-:W-:Y:S02]  /*13c60*/  IMAD.MOV.U32 R110, RZ, RZ, 0x8 ;  /* 0x00000008ff6e7424 */ /* 0x000fe400078e00ff */
[----:B------:R-:W-:-:S04]  /*13c70*/  IMAD.MOV.U32 R105, RZ, RZ, R109 ;  /* 0x000000ffff697224 */ /* 0x000fc800078e006d */
[----:B------:R-:W-:-:S05]  /*13c80*/  FADD.FTZ R105, R102, R105 ;  /* 0x0000006966697221 */ /* 0x000fca0000010000 */
[----:B------:R-:W-:-:S07]  /*13c90*/  MOV R111, R105 ;  /* 0x00000069006f7202 */ /* 0x000fce0000000f00 */
[----:B------:R-:W-:Y:S05]  /*13ca0*/  WARPSYNC.COLLECTIVE R108, `(.L_x_12526) ;  /* 0x000000006c087348 */ /* 0x000fea0003c00000 */
[----:B------:R0:W1:Y:S02]  /*13cb0*/  SHFL.BFLY P6, R109, R111, R110, R113 ;  /* 0x0c00006e6f6d7389 */ /* 0x00006400000c0071 */
[----:B01----:R-:W-:Y:S05]  /*13cc0*/  ENDCOLLECTIVE ;  /* 0x000000000000791b */ /* 0x003fea0003800000 */
.L_x_12526:
[----:B------:R-:W-:Y:S01]  /*13cd0*/  HFMA2 R110, -RZ, RZ, 0, 9.5367431640625e-07 ;  /* 0x00000010ff6e7431 */ /* 0x000fe200000001ff */
[----:B------:R-:W-:-:S05]  /*13ce0*/  MOV R104, R109 ;  /* 0x0000006d00687202 */ /* 0x000fca0000000f00 */
[----:B------:R-:W-:-:S04]  /*13cf0*/  FADD.FTZ R104, R105, R104 ;  /* 0x0000006869687221 */ /* 0x000fc80000010000 */
[----:B------:R-:W-:-:S07]  /*13d00*/  IMAD.MOV.U32 R111, RZ, RZ, R104 ;  /* 0x000000ffff6f7224 */ /* 0x000fce00078e0068 */
[----:B------:R-:W-:Y:S05]  /*13d10*/  WARPSYNC.COLLECTIVE R108, `(.L_x_12527) ;  /* 0x000000006c087348 */ /* 0x000fea0003c00000 */
[----:B------:R0:W1:Y:S02]  /*13d20*/  SHFL.BFLY P6, R109, R111, R110, R113 ;  /* 0x0c00006e6f6d7389 */ /* 0x00006400000c0071 */
[----:B01----:R-:W-:Y:S05]  /*13d30*/  ENDCOLLECTIVE ;  /* 0x000000000000791b */ /* 0x003fea0003800000 */
.L_x_12527:
[----:B------:R-:W-:Y:S05]  /*13d40*/  BRA `(.L_x_12528) ;  /* 0xffffffec00f87947 */ /* 0x000fea000383ffff */
.L_x_12529:
        /* <DEDUP_REMOVED lines=11> */
.L_x_28776:


//--------------------- .text._ZN10layer_norm13ln_fwd_kernelINS_13Kernel_traitsIf13__nv_bfloat16fS2_fjLj768ELj1ELj4ELj1ELj16ENS_18Kernel_traits_baseILj768EfS2_fS2_fjLj128EEEEELb1ELb0ELb1ELb1EEEvNS_9FwdParamsE --------------------------
	.section	.text._ZN10layer_norm13ln_fwd_kernelINS_13Kernel_traitsIf13__nv_bfloat16fS2_fjLj768ELj1ELj4ELj1ELj16ENS_18Kernel_traits_baseILj768EfS2_fS2_fjLj128EEEEELb1ELb0ELb1ELb1EEEvNS_9FwdParamsE,"ax",@progbits
	.align	128
        .global         _ZN10layer_norm13ln_fwd_kernelINS_13Kernel_traitsIf13__nv_bfloat16fS2_fjLj768ELj1ELj4ELj1ELj16ENS_18Kernel_traits_baseILj768EfS2_fS2_fjLj128EEEEELb1ELb0ELb1ELb1EEEvNS_9FwdParamsE
        .type           _ZN10layer_norm13ln_fwd_kernelINS_13Kernel_traitsIf13__nv_bfloat16fS2_fjLj768ELj1ELj4ELj1ELj16ENS_18Kernel_traits_baseILj768EfS2_fS2_fjLj128EEEEELb1ELb0ELb1ELb1EEEvNS_9FwdParamsE,@function
        .size           _ZN10layer_norm13ln_fwd_kernelINS_13Kernel_traitsIf13__nv_bfloat16fS2_fjLj768ELj1ELj4ELj1ELj16ENS_18Kernel_traits_baseILj768EfS2_fS2_fjLj128EEEEELb1ELb0ELb1ELb1EEEvNS_9FwdParamsE,(.L_x_28777 - _ZN10layer_norm13ln_fwd_kernelINS_13Kernel_traitsIf13__nv_bfloat16fS2_fjLj768ELj1ELj4ELj1ELj16ENS_18Kernel_traits_baseILj768EfS2_fS2_fjLj128EEEEELb1ELb0ELb1ELb1EEEvNS_9FwdParamsE)
        .other          _ZN10layer_norm13ln_fwd_kernelINS_13Kernel_traitsIf13__nv_bfloat16fS2_fjLj768ELj1ELj4ELj1ELj16ENS_18Kernel_traits_baseILj768EfS2_fS2_fjLj128EEEEELb1ELb0ELb1ELb1EEEvNS_9FwdParamsE,@"STO_CUDA_ENTRY STV_DEFAULT"
_ZN10layer_norm13ln_fwd_kernelINS_13Kernel_traitsIf13__nv_bfloat16fS2_fjLj768ELj1ELj4ELj1ELj16ENS_18Kernel_traits_baseILj768EfS2_fS2_fjLj128EEEEELb1ELb0ELb1ELb1EEEvNS_9FwdParamsE:
.text._ZN10layer_norm13ln_fwd_kernelINS_13Kernel_traitsIf13__nv_bfloat16fS2_fjLj768ELj1ELj4ELj1ELj16ENS_18Kernel_traits_baseILj768EfS2_fS2_fjLj128EEEEELb1ELb0ELb1ELb1EEEvNS_9FwdParamsE:
        /* <DEDUP_REMOVED lines=8> */
[----:B------:R-:W-:-:S08]  /*0080*/  IMAD.U32 R3, RZ, RZ, UR7 ;  /* 0x00000007ff037e24 */ /* 0x000fd0000f8e00ff */
[----:B--2---:R-:W2:Y:S01]  /*0090*/  @P1 LDG.E.64 R2, desc[UR8][R2.64] ;  /* 0x0000000802021981 */ /* 0x004ea2000c1e1b00 */
[----:B------:R-:W1:Y:S01]  /*00a0*/  LDC R98, c[0x0][0x458] ;  /* 0x00011600ff627b82 */ /* 0x000e620000000800 */
[----:B0-----:R-:W-:-:S07]  /*00b0*/  ISETP.NE.U32.AND P0, PT, RZ, UR4, PT ;  /* 0x00000004ff007c0c */ /* 0x001fce000bf05070 */
[----:B------:R-:W1:Y:S01]  /*00c0*/  LDC R99, c[0x0][0x45c] ;  /* 0x00011700ff637b82 */ /* 0x000e620000000800 */
[----:B------:R-:W-:-:S07]  /*00d0*/  ISETP.NE.AND.EX P0, PT, RZ, UR5, PT, P0 ;  /* 0x00000005ff007c0c */ /* 0x000fce000bf05300 */
[----:B------:R-:W0:Y:S08]  /*00e0*/  @P1 LDC R11, c[0x0][0x460] ;  /* 0x00011800ff0b1b82 */ /* 0x000e300000000800 */
[----:B------:R-:W4:Y:S01]  /*00f0*/  @P0 LDC.64 R8, c[0x0][0x438] ;  /* 0x00010e00ff080b82 */ /* 0x000f220000000a00 */
[----:B---3--:R-:W-:Y:S01]  /*0100*/  LOP3.LUT R93, R0, 0x1f, RZ, 0xc0, !PT ;  /* 0x0000001f005d7812 */ /* 0x008fe200078ec0ff */
[----:B-1----:R-:W5:Y:S06]  /*0110*/  @P1 LDG.E.64 R4, desc[UR8][R98.64] ;  /* 0x0000000862041981 */ /* 0x002f6c000c1e1b00 */
[----:B------:R-:W1:Y:S01]  /*0120*/  @P0 LDC.64 R6, c[0x0][0x3d0] ;  /* 0x0000f400ff060b82 */ /* 0x000e620000000a00 */
[----:B----4-:R-:W-:-:S05]  /*0130*/  @P0 IMAD.WIDE.U32 R8, R93, 0x20, R8 ;  /* 0x000000205d080825 */ /* 0x010fca00078e0008 */
[----:B------:R-:W5:Y:S04]  /*0140*/  @P0 LDG.E.128 R52, desc[UR8][R8.64] ;  /* 0x0000000808340981 */ /* 0x000f68000c1e1d00 */
[----:B------:R-:W5:Y:S01]  /*0150*/  @P0 LDG.E.128 R48, desc[UR8][R8.64+0x10] ;  /* 0x0000100808300981 */ /* 0x000f62000c1e1d00 */
[----:B------:R-:W3:Y:S01]  /*0160*/  S2UR UR5, SR_CTAID.X ;  /* 0x00000000000579c3 */ /* 0x000ee20000002500 */
[----:B-1----:R-:W-:Y:S02]  /*0170*/  @P0 IMAD.WIDE.U32 R6, R93, 0x20, R6 ;  /* 0x000000205d060825 */ /* 0x002fe400078e0006 */
[----:B------:R-:W5:Y:S04]  /*0180*/  @P0 LDG.E.128 R44, desc[UR8][R8.64+0x400] ;  /* 0x00040008082c0981 */ /* 0x000f68000c1e1d00 */
[----:B------:R-:W5:Y:S04]  /*0190*/  @P0 LDG.E.128 R40, desc[UR8][R8.64+0x410] ;  /* 0x0004100808280981 */ /* 0x000f68000c1e1d00 */
[----:B------:R-:W5:Y:S04]  /*01a0*/  @P0 LDG.E.128 R36, desc[UR8][R8.64+0x800] ;  /* 0x0008000808240981 */ /* 0x000f68000c1e1d00 */
[----:B------:R-:W5:Y:S01]  /*01b0*/  @P0 LDG.E.128 R32, desc[UR8][R8.64+0x810] ;  /* 0x0008100808200981 */ /* 0x000f62000c1e1d00 */
[----:B------:R-:W-:-:S03]  /*01c0*/  SHF.R.U32.HI R92, RZ, 0x5, R0 ;  /* 0x00000005ff5c7819 */ /* 0x000fc60000011600 */
[----:B------:R-:W5:Y:S04]  /*01d0*/  @P0 LDG.E.128 R76, desc[UR8][R6.64] ;  /* 0x00000008064c0981 */ /* 0x000f68000c1e1d00 */
[----:B------:R-:W5:Y:S01]  /*01e0*/  @P0 LDG.E.128 R72, desc[UR8][R6.64+0x10] ;  /* 0x0000100806480981 */ /* 0x000f62000c1e1d00 */
[----:B---3--:R-:W-:-:S03]  /*01f0*/  USHF.L.U32 UR4, UR5, 0x2, URZ ;  /* 0x0000000205047899 */ /* 0x008fc600080006ff */
[----:B------:R-:W5:Y:S03]  /*0200*/  @P0 LDG.E.128 R68, desc[UR8][R6.64+0x400] ;  /* 0x0004000806440981 */ /* 0x000f66000c1e1d00 */
[----:B------:R-:W-:Y:S01]  /*0210*/  LOP3.LUT R92, R92, UR4, RZ, 0xfc, !PT ;  /* 0x000000045c5c7c12 */ /* 0x000fe2000f8efcff */
[----:B------:R-:W5:Y:S04]  /*0220*/  @P0 LDG.E.128 R64, desc[UR8][R6.64+0x410] ;  /* 0x0004100806400981 */ /* 0x000f68000c1e1d00 */
[----:B------:R-:W5:Y:S04]  /*0230*/  @P0 LDG.E.128 R60, desc[UR8][R6.64+0x800] ;  /* 0x00080008063c0981 */ /* 0x000f68000c1e1d00 */
[----:B------:R1:W5:Y:S01]  /*0240*/  @P0 LDG.E.128 R56, desc[UR8][R6.64+0x810] ;  /* 0x0008100806380981 */ /* 0x000362000c1e1d00 */
[----:B--2---:R-:W-:-:S02]  /*0250*/  @P1 R2UR UR7, R3 ;  /* 0x00000000030712ca */ /* 0x004fc400000e0000 */
[----:B------:R-:W1:Y:S01]  /*0260*/  LDC R3, c[0x0][0x360] ;  /* 0x0000d800ff037b82 */ /* 0x000e620000000800 */
[----:B------:R-:W-:-:S10]  /*0270*/  @P1 R2UR UR6, R2 ;  /* 0x00000000020612ca */ /* 0x000fd400000e0000 */
[----:B------:R-:W-:Y:S02]  /*0280*/  UIADD3 UR16, UPT, UPT, UR7, -0x4498517b, URZ ;  /* 0xbb67ae8507107890 */ /* 0x000fe4000fffe0ff */
[----:B------:R-:W-:Y:S02]  /*0290*/  UIADD3 UR18, UPT, UPT, UR7, 0x76cf5d0a, URZ ;  /* 0x76cf5d0a07127890 */ /* 0x000fe4000fffe0ff */
[----:B------:R-:W-:Y:S02]  /*02a0*/  UIADD3 UR15, UPT, UPT, UR6, -0x61c88647, URZ ;  /* 0x9e3779b9060f7890 */ /* 0x000fe4000fffe0ff */
[----:B------:R-:W-:Y:S02]  /*02b0*/  UIADD3 UR17, UPT, UPT, UR6, 0x3c6ef372, URZ ;  /* 0x3c6ef37206117890 */ /* 0x000fe4000fffe0ff */
[----:B------:R-:W-:Y:S02]  /*02c0*/  UIADD3 UR19, UPT, UPT, UR6, -0x255992d5, URZ ;  /* 0xdaa66d2b06137890 */ /* 0x000fe4000fffe0ff */
[----:B------:R-:W-:-:S02]  /*02d0*/  UIADD3 UR20, UPT, UPT, UR7, 0x32370b8f, URZ ;  /* 0x32370b8f07147890 */ /* 0x000fc4000fffe0ff */
[----:B------:R-:W-:Y:S01]  /*02e0*/  UIADD3 UR10, UPT, UPT, UR6, 0x78dde6e4, URZ ;  /* 0x78dde6e4060a7890 */ /* 0x000fe2000fffe0ff */
[----:B-1----:R-:W-:Y:S01]  /*02f0*/  IMAD R7, R3, UR5, R0 ;  /* 0x0000000503077c24 */ /* 0x002fe2000f8e0200 */
[----:B0-----:R-:W-:Y:S10]  /*0300*/  @P0 BRA `(.L_x_12530) ;  /* 0x0000000000500947 */ /* 0x001ff40003800000 */
        /* <DEDUP_REMOVED lines=20> */
.L_x_12530:
        /* <DEDUP_REMOVED lines=22> */
[C---:B------:R-:W-:Y:S01]  /*05b0*/  IMAD.HI.U32 R2, R6.reuse, -0x2daee0ad, RZ ;  /* 0xd2511f5306027827 */ /* 0x040fe200078e00ff */
[----:B------:R-:W-:Y:S01]  /*05c0*/  LOP3.LUT R0, R5, UR6, R0, 0x96, !PT ;  /* 0x0000000605007c12 */ /* 0x000fe2000f8e9600 */
[----:B------:R-:W1:Y:S02]  /*05d0*/  LDCU UR14, c[0x0][0x448] ;  /* 0x00008900ff0e77ac */ /* 0x000e640008000800 */
[----:B------:R-:W-:Y:S01]  /*05e0*/  IMAD R9, R6, -0x2daee0ad, RZ ;  /* 0xd2511f5306097824 */ /* 0x000fe200078e02ff */
[----:B------:R-:W-:Y:S01]  /*05f0*/  LOP3.LUT R2, R2, UR7, RZ, 0x3c, !PT ;  /* 0x0000000702027c12 */ /* 0x000fe2000f8e3cff */
[----:B------:R-:W-:Y:S01]  /*0600*/  IMAD.HI.U32 R8, R0, -0x2daee0ad, RZ ;  /* 0xd2511f5300087827 */ /* 0x000fe200078e00ff */
[----:B------:R-:W2:Y:S03]  /*0610*/  LDCU.64 UR12, c[0x0][0x408] ;  /* 0x00008100ff0c77ac */ /* 0x000ea60008000a00 */
[----:B------:R-:W-:Y:S01]  /*0620*/  IMAD R4, R7, -0x326172a9, RZ ;  /* 0xcd9e8d5707047824 */ /* 0x000fe200078e02ff */
[----:B------:R-:W-:Y:S01]  /*0630*/  LOP3.LUT R8, R9, UR16, R8, 0x96, !PT ;  /* 0x0000001009087c12 */ /* 0x000fe2000f8e9608 */
[----:B------:R-:W-:Y:S01]  /*0640*/  IMAD.HI.U32 R3, R2, -0x326172a9, RZ ;  /* 0xcd9e8d5702037827 */ /* 0x000fe200078e00ff */
[----:B------:R-:W3:Y:S03]  /*0650*/  LDCU.64 UR4, c[0x0][0x3a0] ;  /* 0x00007400ff0477ac */ /* 0x000ee60008000a00 */
        /* <DEDUP_REMOVED lines=53> */
.L_x_12878:
        /* <DEDUP_REMOVED lines=19> */
[----:B------:R-:W-:Y:S01]  /*0ae0*/  BSSY.RECONVERGENT B1, `(.L_x_12532) ;  /* 0x0000584000017945 */ /* 0x000fe20003800200 */
[----:B------:R-:W-:Y:S01]  /*0af0*/  IMAD.U32 R99, RZ, RZ, UR6 ;  /* 0x00000006ff637e24 */ /* 0x000fe2000f8e00ff */
        /* <DEDUP_REMOVED lines=32> */
.L_x_12538:
        /* <DEDUP_REMOVED lines=13> */
.L_x_12540:
[----:B------:R-:W-:Y:S05]  /*0dd0*/  BSYNC.RECONVERGENT B4 ;  /* 0x0000000000047941 */ /* 0x000fea0003800200 */
.L_x_12539:
        /* <DEDUP_REMOVED lines=43> */
.L_x_12537:
[----:B------:R-:W-:Y:S05]  /*1090*/  BSYNC.RECONVERGENT B3 ;  /* 0x0000000000037941 */ /* 0x000fea0003800200 */
.L_x_12536:
        /* <DEDUP_REMOVED lines=10> */
.L_x_12535:
[----:B------:R-:W-:Y:S05]  /*1140*/  BSYNC.RECONVERGENT B2 ;  /* 0x0000000000027941 */ /* 0x000fea0003800200 */
.L_x_12534:
        /* <DEDUP_REMOVED lines=20> */
.L_x_12545:
        /* <DEDUP_REMOVED lines=13> */
.L_x_12547:
[----:B------:R-:W-:Y:S05]  /*1360*/  BSYNC.RECONVERGENT B4 ;  /* 0x0000000000047941 */ /* 0x000fea0003800200 */
.L_x_12546:
        /* <DEDUP_REMOVED lines=43> */
.L_x_12544:
[----:B------:R-:W-:Y:S05]  /*1620*/  BSYNC.RECONVERGENT B3 ;  /* 0x0000000000037941 */ /* 0x000fea0003800200 */
.L_x_12543:
        /* <DEDUP_REMOVED lines=11> */
.L_x_12542:
[----:B------:R-:W-:Y:S05]  /*16e0*/  BSYNC.RECONVERGENT B2 ;  /* 0x0000000000027941 */ /* 0x000fea0003800200 */
.L_x_12541:
        /* <DEDUP_REMOVED lines=20> */
.L_x_12552:
        /* <DEDUP_REMOVED lines=13> */
.L_x_12554:
[----:B------:R-:W-:Y:S05]  /*1900*/  BSYNC.RECONVERGENT B4 ;  /* 0x0000000000047941 */ /* 0x000fea0003800200 */
.L_x_12553:
        /* <DEDUP_REMOVED lines=43> */
.L_x_12551:
[----:B------:R-:W-:Y:S05]  /*1bc0*/  BSYNC.RECONVERGENT B3 ;  /* 0x0000000000037941 */ /* 0x000fea0003800200 */
.L_x_12550:
        /* <DEDUP_REMOVED lines=10> */
.L_x_12549:
[----:B------:R-:W-:Y:S05]  /*1c70*/  BSYNC.RECONVERGENT B2 ;  /* 0x0000000000027941 */ /* 0x000fea0003800200 */
.L_x_12548:
        /* <DEDUP_REMOVED lines=20> */
.L_x_12559:
        /* <DEDUP_REMOVED lines=13> */
.L_x_12561:
[----:B------:R-:W-:Y:S05]  /*1e90*/  BSYNC.RECONVERGENT B4 ;  /* 0x0000000000047941 */ /* 0x000fea0003800200 */
.L_x_12560:
        /* <DEDUP_REMOVED lines=43> */
.L_x_12558:
[----:B------:R-:W-:Y:S05]  /*2150*/  BSYNC.RECONVERGENT B3 ;  /* 0x0000000000037941 */ /* 0x000fea0003800200 */
.L_x_12557:
        /* <DEDUP_REMOVED lines=11> */
.L_x_12556:
[----:B------:R-:W-:Y:S05]  /*2210*/  BSYNC.RECONVERGENT B2 ;  /* 0x0000000000027941 */ /* 0x000fea0003800200 */
.L_x_12555:
        /* <DEDUP_REMOVED lines=20> */
.L_x_12566:
        /* <DEDUP_REMOVED lines=13> */
.L_x_12568:
[----:B------:R-:W-:Y:S05]  /*2430*/  BSYNC.RECONVERGENT B4 ;  /* 0x0000000000047941 */ /* 0x000fea0003800200 */
.L_x_12567:
        /* <DEDUP_REMOVED lines=43> */
.L_x_12565:
[----:B------:R-:W-:Y:S05]  /*26f0*/  BSYNC.RECONVERGENT B3 ;  /* 0x0000000000037941 */ /* 0x000fea0003800200 */
.L_x_12564:
        /* <DEDUP_REMOVED lines=10> */
.L_x_12563:
[----:B------:R-:W-:Y:S05]  /*27a0*/  BSYNC.RECONVERGENT B2 ;  /* 0x0000000000027941 */ /* 0x000fea0003800200 */
.L_x_12562:
        /* <DEDUP_REMOVED lines=20> */
.L_x_12573:
        /* <DEDUP_REMOVED lines=13> */
.L_x_12575:
[----:B------:R-:W-:Y:S05]  /*29c0*/  BSYNC.RECONVERGENT B4 ;  /* 0x0000000000047941 */ /* 0x000fea0003800200 */
.L_x_12574:
        /* <DEDUP_REMOVED lines=43> */
.L_x_12572:
[----:B------:R-:W-:Y:S05]  /*2c80*/  BSYNC.RECONVERGENT B3 ;  /* 0x0000000000037941 */ /* 0x000fea0003800200 */
.L_x_12571:
        /* <DEDUP_REMOVED lines=11> */
.L_x_12570:
[----:B------:R-:W-:Y:S05]  /*2d40*/  BSYNC.RECONVERGENT B2 ;  /* 0x0000000000027941 */ /* 0x000fea0003800200 */
.L_x_12569:
        /* <DEDUP_REMOVED lines=20> */
.L_x_12580:
        /* <DEDUP_REMOVED lines=13> */
.L_x_12582:
[----:B------:R-:W-:Y:S05]  /*2f60*/  BSYNC.RECONVERGENT B4 ;  /* 0x0000000000047941 */ /* 0x000fea0003800200 */
.L_x_12581:
        /* <DEDUP_REMOVED lines=43> */
.L_x_12579:
[----:B------:R-:W-:Y:S05]  /*3220*/  BSYNC.RECONVERGENT B3 ;  /* 0x0000000000037941 */ /* 0x000fea0003800200 */
.L_x_12578:
        /* <DEDUP_REMOVED lines=10> */
.L_x_12577:
[----:B------:R-:W-:Y:S05]  /*32d0*/  BSYNC.RECONVERGENT B2 ;  /* 0x0000000000027941 */ /* 0x000fea0003800200 */
.L_x_12576:
        /* <DEDUP_REMOVED lines=19> */
.L_x_12586:
        /* <DEDUP_REMOVED lines=13> */
.L_x_12588:
[----:B------:R-:W-:Y:S05]  /*34e0*/  BSYNC.RECONVERGENT B3 ;  /* 0x0000000000037941 */ /* 0x000fea0003800200 */
.L_x_12587:
        /* <DEDUP_REMOVED lines=41> */
[----:B------:R-:W-:-:S07]  /*3780*/  IMAD.MOV.U32 R81, RZ, RZ, RZ ;  /* 0x000000ffff517224 */ /* 0x000fce00078e00ff */
.L_x_12585:
[----:B------:R-:W-:Y:S05]  /*3790*/  BSYNC.RECONVERGENT B2 ;  /* 0x0000000000027941 */ /* 0x000fea0003800200 */
.L_x_12584:
        /* <DEDUP_REMOVED lines=12> */
.L_x_12533:
        /* <DEDUP_REMOVED lines=21> */
.L_x_12593:
        /* <DEDUP_REMOVED lines=13> */
.L_x_12595:
[----:B------:R-:W-:Y:S05]  /*3a80*/  BSYNC.RECONVERGENT B4 ;  /* 0x0000000000047941 */ /* 0x000fea0003800200 */
.L_x_12594:
        /* <DEDUP_REMOVED lines=42> */
.L_x_12592:
[----:B------:R-:W-:Y:S05]  /*3d30*/  BSYNC.RECONVERGENT B3 ;  /* 0x0000000000037941 */ /* 0x000fea0003800200 */
.L_x_12591:
        /* <DEDUP_REMOVED lines=9> */
.L_x_12590:
[----:B------:R-:W-:Y:S05]  /*3dd0*/  BSYNC.RECONVERGENT B2 ;  /* 0x0000000000027941 */ /* 0x000fea0003800200 */
.L_x_12589:
        /* <DEDUP_REMOVED lines=17> */
.L_x_12600:
        /* <DEDUP_REMOVED lines=13> */
.L_x_12602:
[----:B------:R-:W-:Y:S05]  /*3fc0*/  BSYNC.RECONVERGENT B4 ;  /* 0x0000000000047941 */ /* 0x000fea0003800200 */
.L_x_12601:
        /* <DEDUP_REMOVED lines=43> */
.L_x_12599:
[----:B------:R-:W-:Y:S05]  /*4280*/  BSYNC.RECONVERGENT B3 ;  /* 0x0000000000037941 */ /* 0x000fea0003800200 */
.L_x_12598:
        /* <DEDUP_REMOVED lines=9> */
.L_x_12597:
[----:B------:R-:W-:Y:S05]  /*4320*/  BSYNC.RECONVERGENT B2 ;  /* 0x0000000000027941 */ /* 0x000fea0003800200 */
.L_x_12596:
        /* <DEDUP_REMOVED lines=17> */
.L_x_12607:
        /* <DEDUP_REMOVED lines=13> */
.L_x_12609:
[----:B------:R-:W-:Y:S05]  /*4510*/  BSYNC.RECONVERGENT B4 ;  /* 0x0000000000047941 */ /* 0x000fea0003800200 */
.L_x_12608:
        /* <DEDUP_REMOVED lines=43> */
.L_x_12606:
[----:B------:R-:W-:Y:S05]  /*47d0*/  BSYNC.RECONVERGENT B3 ;  /* 0x0000000000037941 */ /* 0x000fea0003800200 */
.L_x_12605:
        /* <DEDUP_REMOVED lines=9> */
.L_x_12604:
[----:B------:R-:W-:Y:S05]  /*4870*/  BSYNC.RECONVERGENT B2 ;  /* 0x0000000000027941 */ /* 0x000fea0003800200 */
.L_x_12603:
        /* <DEDUP_REMOVED lines=17> */
.L_x_12614:
        /* <DEDUP_REMOVED lines=13> */
.L_x_12616:
[----:B------:R-:W-:Y:S05]  /*4a60*/  BSYNC.RECONVERGENT B4 ;  /* 0x0000000000047941 */ /* 0x000fea0003800200 */
.L_x_12615:
        /* <DEDUP_REMOVED lines=43> */
.L_x_12613:
[----:B------:R-:W-:Y:S05]  /*4d20*/  BSYNC.RECONVERGENT B3 ;  /* 0x0000000000037941 */ /* 0x000fea0003800200 */
.L_x_12612:
        /* <DEDUP_REMOVED lines=10> */
.L_x_12611:
[----:B------:R-:W-:Y:S05]  /*4dd0*/  BSYNC.RECONVERGENT B2 ;  /* 0x0000000000027941 */ /* 0x000fea0003800200 */
.L_x_12610:
        /* <DEDUP_REMOVED lines=17> */
.L_x_12621:
        /* <DEDUP_REMOVED lines=13> */
.L_x_12623:
[----:B------:R-:W-:Y:S05]  /*4fc0*/  BSYNC.RECONVERGENT B4 ;  /* 0x0000000000047941 */ /* 0x000fea0003800200 */
.L_x_12622:
        /* <DEDUP_REMOVED lines=43> */
.L_x_12620:
[----:B------:R-:W-:Y:S05]  /*5280*/  BSYNC.RECONVERGENT B3 ;  /* 0x0000000000037941 */ /* 0x000fea0003800200 */
.L_x_12619:
        /* <DEDUP_REMOVED lines=9> */
.L_x_12618:
[----:B------:R-:W-:Y:S05]  /*5320*/  BSYNC.RECONVERGENT B2 ;  /* 0x0000000000027941 */ /* 0x000fea0003800200 */
.L_x_12617:
        /* <DEDUP_REMOVED lines=17> */
.L_x_12628:
        /* <DEDUP_REMOVED lines=13> */
.L_x_12630:
[----:B------:R-:W-:Y:S05]  /*5510*/  BSYNC.RECONVERGENT B4 ;  /* 0x0000000000047941 */ /* 0x000fea0003800200 */
.L_x_12629:
        /* <DEDUP_REMOVED lines=43> */
.L_x_12627:
[----:B------:R-:W-:Y:S05]  /*57d0*/  BSYNC.RECONVERGENT B3 ;  /* 0x0000000000037941 */ /* 0x000fea0003800200 */
.L_x_12626:
[----:B------:R-:W-:Y:S01]  /*57e0*/  I2FP.F32.U32 R12, R14 ;  /* 0x0000000e000c7245 */ /* 0x000fe20000201000 */
[----:B------:R-:W-:Y:S01]  /*57f0*/  HFMA2 R15, -RZ, RZ, 0.1171875, 0 ;  /* 0x2f800000ff0f7431 */ /* 0x000fe200000001ff */
[----:B------:R-:W-:-:S04]  /*5800*/  PRMT R14, R30, 0x7632, R14 ;  /* 0x000076321e0e7816 */ /* 0x000fc8000000000e */
[----:B------:R-:W-:Y:S01]  /*5810*/  FFMA.FTZ R12, R12, R15, 1.1641532182693481445e-10 ;  /* 0x2f0000000c0c7423 */ /* 0x000fe2000001000f */
[----:B------:R-:W-:-:S04]  /*5820*/  IMAD.U32 R14, R14, 0x10000, RZ ;  /* 0x000100000e0e7824 */ /* 0x000fc800078e00ff */
[----:B------:R-:W-:Y:S01]  /*5830*/  FMUL.FTZ R14, R14, UR13 ;  /* 0x0000000d0e0e7c20 */ /* 0x000fe20008410000 */
[----:B------:R-:W-:-:S03]  /*5840*/  FSETP.GTU.FTZ.AND P2, PT, R12, UR10, PT ;  /* 0x0000000a0c007c0b */ /* 0x000fc6000bf5c000 */
[----:B------:R-:W-:Y:S01]  /*5850*/  FMUL.FTZ R14, R14, UR12 ;  /* 0x0000000c0e0e7c20 */ /* 0x000fe20008410000 */
[----:B------:R-:W-:-:S04]  /*5860*/  SEL R89, RZ, 0x1, P2 ;  /* 0x00000001ff597807 */ /* 0x000fc80001000000 */
[----:B------:R-:W-:-:S07]  /*5870*/  FSEL R21, R14, RZ, !P2 ;  /* 0x000000ff0e157208 */ /* 0x000fce0005000000 */
.L_x_12625:
[----:B------:R-:W-:Y:S05]  /*5880*/  BSYNC.RECONVERGENT B2 ;  /* 0x0000000000027941 */ /* 0x000fea0003800200 */
.L_x_12624:
        /* <DEDUP_REMOVED lines=17> */
.L_x_12635:
        /* <DEDUP_REMOVED lines=13> */
.L_x_12637:
[----:B------:R-:W-:Y:S05]  /*5a70*/  BSYNC.RECONVERGENT B4 ;  /* 0x0000000000047941 */ /* 0x000fea0003800200 */
.L_x_12636:
        /* <DEDUP_REMOVED lines=43> */
.L_x_12634:
[----:B------:R-:W-:Y:S05]  /*5d30*/  BSYNC.RECONVERGENT B3 ;  /* 0x0000000000037941 */ /* 0x000fea0003800200 */
.L_x_12633:
        /* <DEDUP_REMOVED lines=9> */
.L_x_12632:
[----:B------:R-:W-:Y:S05]  /*5dd0*/  BSYNC.RECONVERGENT B2 ;  /* 0x0000000000027941 */ /* 0x000fea0003800200 */
.L_x_12631:
[----:B------:R-:W-:Y:S01]  /*5de0*/  IMAD.MOV.U32 R81, RZ, RZ, R12 ;  /* 0x000000ffff517224 */ /* 0x000fe200078e000c */
[----:B------:R-:W-:Y:S01]  /*5df0*/  MOV R23, RZ ;  /* 0x000000ff00177202 */ /* 0x000fe20000000f00 */
        /* <DEDUP_REMOVED lines=14> */
.L_x_12640:
        /* <DEDUP_REMOVED lines=13> */
.L_x_12642:
[----:B------:R-:W-:Y:S05]  /*5fb0*/  BSYNC.RECONVERGENT B3 ;  /* 0x0000000000037941 */ /* 0x000fea0003800200 */
.L_x_12641:
        /* <DEDUP_REMOVED lines=42> */
[----:B------:R-:W-:-:S07]  /*6260*/  IMAD.MOV.U32 R80, RZ, RZ, R16 ;  /* 0x000000ffff507224 */ /* 0x000fce00078e0010 */
.L_x_12639:
[----:B------:R-:W-:Y:S05]  /*6270*/  BSYNC.RECONVERGENT B2 ;  /* 0x0000000000027941 */ /* 0x000fea0003800200 */
.L_x_12638:
        /* <DEDUP_REMOVED lines=10> */
.L_x_12583:
[----:B------:R-:W-:Y:S05]  /*6320*/  BSYNC.RECONVERGENT B1 ;  /* 0x0000000000017941 */ /* 0x000fea0003800200 */
.L_x_12532:
        /* <DEDUP_REMOVED lines=26> */
.L_x_12644:
[----:B------:R-:W-:Y:S05]  /*64d0*/  BSYNC.RECONVERGENT B1 ;  /* 0x0000000000017941 */ /* 0x000fea0003800200 */
.L_x_12643:
[----:B------:R-:W-:Y:S04]  /*64e0*/  BSSY.RECONVERGENT B1, `(.L_x_12645) ;  /* 0x0000006000017945 */ /* 0x000fe80003800200 */
[----:B------:R-:W-:Y:S05]  /*64f0*/  @!P1 BRA `(.L_x_12646) ;  /* 0x0000000000109947 */ /* 0x000fea0003800000 */
[----:B------:R-:W2:Y:S01]  /*6500*/  LDC.64 R28, c[0x0][0x390] ;  /* 0x0000e400ff1c7b82 */ /* 0x000ea20000000a00 */
[----:B01----:R-:W-:-:S05]  /*6510*/  IADD3 R13, PT, PT, R105, 0x20, RZ ;  /* 0x00000020690d7810 */ /* 0x003fca0007ffe0ff */
[----:B--2---:R-:W-:-:S06]  /*6520*/  IMAD.WIDE.U32 R28, R13, 0x10, R28 ;  /* 0x000000100d1c7825 */ /* 0x004fcc00078e001c */
[----:B------:R-:W5:Y:S02]  /*6530*/  LDG.E.128 R28, desc[UR8][R28.64] ;  /* 0x000000081c1c7981 */ /* 0x000f64000c1e1d00 */
.L_x_12646:
[----:B------:R-:W-:Y:S05]  /*6540*/  BSYNC.RECONVERGENT B1 ;  /* 0x0000000000017941 */ /* 0x000fea0003800200 */
.L_x_12645:
[----:B------:R-:W-:Y:S04]  /*6550*/  BSSY.RECONVERGENT B1, `(.L_x_12647) ;  /* 0x0000581000017945 */ /* 0x000fe80003800200 */
[----:B------:R-:W-:Y:S05]  /*6560*/  @!P0 BRA `(.L_x_12648) ;  /* 0x0000002c00448947 */ /* 0x000fea0003800000 */
[----:B------:R-:W2:Y:S01]  /*6570*/  LDC.64 R84, c[0x0][0x3a0] ;  /* 0x0000e800ff547b82 */ /* 0x000ea20000000a00 */
[----:B01----:R-:W-:-:S04]  /*6580*/  VIADD R13, R103, 0x20 ;  /* 0x00000020670d7836 */ /* 0x003fc80000000000 */
[----:B--2---:R-:W-:-:S05]  /*6590*/  IMAD.WIDE.U32 R84, R13, 0x20, R84 ;  /* 0x000000200d547825 */ /* 0x004fca00078e0054 */
        /* <DEDUP_REMOVED lines=23> */
.L_x_12653:
        /* <DEDUP_REMOVED lines=13> */
.L_x_12655:
[----:B------:R-:W-:Y:S05]  /*67e0*/  BSYNC.RECONVERGENT B4 ;  /* 0x0000000000047941 */ /* 0x000fea0003800200 */
.L_x_12654:
        /* <DEDUP_REMOVED lines=43> */
.L_x_12652:
[----:B------:R-:W-:Y:S05]  /*6aa0*/  BSYNC.RECONVERGENT B3 ;  /* 0x0000000000037941 */ /* 0x000fea0003800200 */
.L_x_12651:
        /* <DEDUP_REMOVED lines=10> */
.L_x_12650:
[----:B------:R-:W-:Y:S05]  /*6b50*/  BSYNC.RECONVERGENT B2 ;  /* 0x0000000000027941 */ /* 0x000fea0003800200 */
.L_x_12649:
        /* <DEDUP_REMOVED lines=20> */
.L_x_12660:
        /* <DEDUP_REMOVED lines=13> */
.L_x_12662:
[----:B------:R-:W-:Y:S05]  /*6d70*/  BSYNC.RECONVERGENT B4 ;  /* 0x0000000000047941 */ /* 0x000fea0003800200 */
.L_x_12661:
        /* <DEDUP_REMOVED lines=43> */
.L_x_12659:
[----:B------:R-:W-:Y:S05]  /*7030*/  BSYNC.RECONVERGENT B3 ;  /* 0x0000000000037941 */ /* 0x000fea0003800200 */
.L_x_12658:
        /* <DEDUP_REMOVED lines=11> */
.L_x_12657:
[----:B------:R-:W-:Y:S05]  /*70f0*/  BSYNC.RECONVERGENT B2 ;  /* 0x0000000000027941 */ /* 0x000fea0003800200 */
.L_x_12656:
        /* <DEDUP_REMOVED lines=20> */
.L_x_12667:
        /* <DEDUP_REMOVED lines=13> */
.L_x_12669:
[----:B------:R-:W-:Y:S05]  /*7310*/  BSYNC.RECONVERGENT B4 ;  /* 0x0000000000047941 */ /* 0x000fea0003800200 */
.L_x_12668:
        /* <DEDUP_REMOVED lines=43> */
.L_x_12666:
[----:B------:R-:W-:Y:S05]  /*75d0*/  BSYNC.RECONVERGENT B3 ;  /* 0x0000000000037941 */ /* 0x000fea0003800200 */
.L_x_12665:
        /* <DEDUP_REMOVED lines=10> */
.L_x_12664:
[----:B------:R-:W-:Y:S05]  /*7680*/  BSYNC.RECONVERGENT B2 ;  /* 0x0000000000027941 */ /* 0x000fea0003800200 */
.L_x_12663:
        /* <DEDUP_REMOVED lines=20> */
.L_x_12674:
        /* <DEDUP_REMOVED lines=13> */
.L_x_12676:
[----:B------:R-:W-:Y:S05]  /*78a0*/  BSYNC.RECONVERGENT B4 ;  /* 0x0000000000047941 */ /* 0x000fea0003800200 */
.L_x_12675:
        /* <DEDUP_REMOVED lines=43> */
.L_x_12673:
[----:B------:R-:W-:Y:S05]  /*7b60*/  BSYNC.RECONVERGENT B3 ;  /* 0x0000000000037941 */ /* 0x000fea0003800200 */
.L_x_12672:
        /* <DEDUP_REMOVED lines=11> */
.L_x_12671:
[----:B------:R-:W-:Y:S05]  /*7c20*/  BSYNC.RECONVERGENT B2 ;  /* 0x0000000000027941 */ /* 0x000fea0003800200 */
.L_x_12670:
        /* <DEDUP_REMOVED lines=20> */
.L_x_12681:
        /* <DEDUP_REMOVED lines=13> */
.L_x_12683:
[----:B------:R-:W-:Y:S05]  /*7e40*/  BSYNC.RECONVERGENT B4 ;  /* 0x0000000000047941 */ /* 0x000fea0003800200 */
.L_x_12682:
        /* <DEDUP_REMOVED lines=43> */
.L_x_12680:
[----:B------:R-:W-:Y:S05]  /*8100*/  BSYNC.RECONVERGENT B3 ;  /* 0x0000000000037941 */ /* 0x000fea0003800200 */
.L_x_12679:
        /* <DEDUP_REMOVED lines=10> */
.L_x_12678:
[----:B------:R-:W-:Y:S05]  /*81b0*/  BSYNC.RECONVERGENT B2 ;  /* 0x0000000000027941 */ /* 0x000fea0003800200 */
.L_x_12677:
        /* <DEDUP_REMOVED lines=20> */
.L_x_12688:
        /* <DEDUP_REMOVED lines=13> */
.L_x_12690:
[----:B------:R-:W-:Y:S05]  /*83d0*/  BSYNC.RECONVERGENT B4 ;  /* 0x0000000000047941 */ /* 0x000fea0003800200 */
.L_x_12689:
        /* <DEDUP_REMOVED lines=43> */
.L_x_12687:
[----:B------:R-:W-:Y:S05]  /*8690*/  BSYNC.RECONVERGENT B3 ;  /* 0x0000000000037941 */ /* 0x000fea0003800200 */
.L_x_12686:
        /* <DEDUP_REMOVED lines=11> */
.L_x_12685:
[----:B------:R-:W-:Y:S05]  /*8750*/  BSYNC.RECONVERGENT B2 ;  /* 0x0000000000027941 */ /* 0x000fea0003800200 */
.L_x_12684:
        /* <DEDUP_REMOVED lines=20> */
.L_x_12695:
        /* <DEDUP_REMOVED lines=13> */
.L_x_12697:
[----:B------:R-:W-:Y:S05]  /*8970*/  BSYNC.RECONVERGENT B4 ;  /* 0x0000000000047941 */ /* 0x000fea0003800200 */
.L_x_12696:
        /* <DEDUP_REMOVED lines=43> */
.L_x_12694:
[----:B------:R-:W-:Y:S05]  /*8c30*/  BSYNC.RECONVERGENT B3 ;  /* 0x0000000000037941 */ /* 0x000fea0003800200 */
.L_x_12693:
        /* <DEDUP_REMOVED lines=10> */
.L_x_12692:
[----:B------:R-:W-:Y:S05]  /*8ce0*/  BSYNC.RECONVERGENT B2 ;  /* 0x0000000000027941 */ /* 0x000fea0003800200 */
.L_x_12691:
        /* <DEDUP_REMOVED lines=19> */
.L_x_12701:
        /* <DEDUP_REMOVED lines=13> */
.L_x_12703:
[----:B------:R-:W-:Y:S05]  /*8ef0*/  BSYNC.RECONVERGENT B3 ;  /* 0x0000000000037941 */ /* 0x000fea0003800200 */
.L_x_12702:
        /* <DEDUP_REMOVED lines=43> */
.L_x_12700:
[----:B------:R-:W-:Y:S05]  /*91b0*/  BSYNC.RECONVERGENT B2 ;  /* 0x0000000000027941 */ /* 0x000fea0003800200 */
.L_x_12699:
        /* <DEDUP_REMOVED lines=12> */
.L_x_12648:
[----:B------:R-:W-:Y:S01]  /*9280*/  BSSY.RECONVERGENT B2, `(.L_x_12704) ;  /* 0x0000058000027945 */ /* 0x000fe20003800200 */
[----:B------:R-:W-:Y:S01]  /*9290*/  HFMA2 R16, -RZ, RZ, 0, 0 ;  /* 0x00000000ff107431 */ /* 0x000fe200000001ff */
        /* <DEDUP_REMOVED lines=19> */
.L_x_12708:
        /* <DEDUP_REMOVED lines=13> */
.L_x_12710:
[----:B------:R-:W-:Y:S05]  /*94a0*/  BSYNC.RECONVERGENT B4 ;  /* 0x0000000000047941 */ /* 0x000fea0003800200 */
.L_x_12709:
        /* <DEDUP_REMOVED lines=43> */
.L_x_12707:
[----:B------:R-:W-:Y:S05]  /*9760*/  BSYNC.RECONVERGENT B3 ;  /* 0x0000000000037941 */ /* 0x000fea0003800200 */
.L_x_12706:
        /* <DEDUP_REMOVED lines=9> */
.L_x_12705:
[----:B------:R-:W-:Y:S05]  /*9800*/  BSYNC.RECONVERGENT B2 ;  /* 0x0000000000027941 */ /* 0x000fea0003800200 */
.L_x_12704:
        /* <DEDUP_REMOVED lines=17> */
.L_x_12715:
        /* <DEDUP_REMOVED lines=13> */
.L_x_12717:
[----:B------:R-:W-:Y:S05]  /*99f0*/  BSYNC.RECONVERGENT B4 ;  /* 0x0000000000047941 */ /* 0x000fea0003800200 */
.L_x_12716:
        /* <DEDUP_REMOVED lines=43> */
.L_x_12714:
[----:B------:R-:W-:Y:S05]  /*9cb0*/  BSYNC.RECONVERGENT B3 ;  /* 0x0000000000037941 */ /* 0x000fea0003800200 */
.L_x_12713:
        /* <DEDUP_REMOVED lines=10> */
.L_x_12712:
[----:B------:R-:W-:Y:S05]  /*9d60*/  BSYNC.RECONVERGENT B2 ;  /* 0x0000000000027941 */ /* 0x000fea0003800200 */
.L_x_12711:
        /* <DEDUP_REMOVED lines=17> */
.L_x_12722:
        /* <DEDUP_REMOVED lines=13> */
.L_x_12724:
[----:B------:R-:W-:Y:S05]  /*9f50*/  BSYNC.RECONVERGENT B4 ;  /* 0x0000000000047941 */ /* 0x000fea0003800200 */
.L_x_12723:
        /* <DEDUP_REMOVED lines=43> */
.L_x_12721:
[----:B------:R-:W-:Y:S05]  /*a210*/  BSYNC.RECONVERGENT B3 ;  /* 0x0000000000037941 */ /* 0x000fea0003800200 */
.L_x_12720:
        /* <DEDUP_REMOVED lines=9> */
.L_x_12719:
[----:B------:R-:W-:Y:S05]  /*a2b0*/  BSYNC.RECONVERGENT B2 ;  /* 0x0000000000027941 */ /* 0x000fea0003800200 */
.L_x_12718:
        /* <DEDUP_REMOVED lines=17> */
.L_x_12729:
        /* <DEDUP_REMOVED lines=13> */
.L_x_12731:
[----:B------:R-:W-:Y:S05]  /*a4a0*/  BSYNC.RECONVERGENT B4 ;  /* 0x0000000000047941 */ /* 0x000fea0003800200 */
.L_x_12730:
        /* <DEDUP_REMOVED lines=43> */
.L_x_12728:
[----:B------:R-:W-:Y:S05]  /*a760*/  BSYNC.RECONVERGENT B3 ;  /* 0x0000000000037941 */ /* 0x000fea0003800200 */
.L_x_12727:
        /* <DEDUP_REMOVED lines=10> */
.L_x_12726:
[----:B------:R-:W-:Y:S05]  /*a810*/  BSYNC.RECONVERGENT B2 ;  /* 0x0000000000027941 */ /* 0x000fea0003800200 */
.L_x_12725:
        /* <DEDUP_REMOVED lines=17> */
.L_x_12736:
        /* <DEDUP_REMOVED lines=13> */
.L_x_12738:
[----:B------:R-:W-:Y:S05]  /*aa00*/  BSYNC.RECONVERGENT B4 ;  /* 0x0000000000047941 */ /* 0x000fea0003800200 */
.L_x_12737:
        /* <DEDUP_REMOVED lines=43> */
.L_x_12735:
[----:B------:R-:W-:Y:S05]  /*acc0*/  BSYNC.RECONVERGENT B3 ;  /* 0x0000000000037941 */ /* 0x000fea0003800200 */
.L_x_12734:
        /* <DEDUP_REMOVED lines=9> */
.L_x_12733:
[----:B------:R-:W-:Y:S05]  /*ad60*/  BSYNC.RECONVERGENT B2 ;  /* 0x0000000000027941 */ /* 0x000fea0003800200 */
.L_x_12732:
        /* <DEDUP_REMOVED lines=17> */
.L_x_12743:
        /* <DEDUP_REMOVED lines=13> */
.L_x_12745:
[----:B------:R-:W-:Y:S05]  /*af50*/  BSYNC.RECONVERGENT B4 ;  /* 0x0000000000047941 */ /* 0x000fea0003800200 */
.L_x_12744:
        /* <DEDUP_REMOVED lines=43> */
.L_x_12742:
[----:B------:R-:W-:Y:S05]  /*b210*/  BSYNC.RECONVERGENT B3 ;  /* 0x0000000000037941 */ /* 0x000fea0003800200 */
.L_x_12741:
        /* <DEDUP_REMOVED lines=10> */
.L_x_12740:
[----:B------:R-:W-:Y:S05]  /*b2c0*/  BSYNC.RECONVERGENT B2 ;  /* 0x0000000000027941 */ /* 0x000fea0003800200 */
.L_x_12739:
        /* <DEDUP_REMOVED lines=17> */
.L_x_12750:
        /* <DEDUP_REMOVED lines=13> */
.L_x_12752:
[----:B------:R-:W-:Y:S05]  /*b4b0*/  BSYNC.RECONVERGENT B4 ;  /* 0x0000000000047941 */ /* 0x000fea0003800200 */
.L_x_12751:
        /* <DEDUP_REMOVED lines=43> */
.L_x_12749:
[----:B------:R-:W-:Y:S05]  /*b770*/  BSYNC.RECONVERGENT B3 ;  /* 0x0000000000037941 */ /* 0x000fea0003800200 */
.L_x_12748:
        /* <DEDUP_REMOVED lines=9> */
.L_x_12747:
[----:B------:R-:W-:Y:S05]  /*b810*/  BSYNC.RECONVERGENT B2 ;  /* 0x0000000000027941 */ /* 0x000fea0003800200 */
.L_x_12746:
        /* <DEDUP_REMOVED lines=16> */
.L_x_12755:
        /* <DEDUP_REMOVED lines=13> */
.L_x_12757:
[----:B------:R-:W-:Y:S05]  /*b9f0*/  BSYNC.RECONVERGENT B3 ;  /* 0x0000000000037941 */ /* 0x000fea0003800200 */
.L_x_12756:
        /* <DEDUP_REMOVED lines=43> */
.L_x_12754:
[----:B------:R-:W-:Y:S05]  /*bcb0*/  BSYNC.RECONVERGENT B2 ;  /* 0x0000000000027941 */ /* 0x000fea0003800200 */
.L_x_12753:
        /* <DEDUP_REMOVED lines=10> */
.L_x_12698:
[----:B------:R-:W-:Y:S05]  /*bd60*/  BSYNC.RECONVERGENT B1 ;  /* 0x0000000000017941 */ /* 0x000fea0003800200 */
.L_x_12647:
        /* <DEDUP_REMOVED lines=28> */
.L_x_12759:
[----:B------:R-:W-:Y:S05]  /*bf30*/  BSYNC.RECONVERGENT B1 ;  /* 0x0000000000017941 */ /* 0x000fea0003800200 */
.L_x_12758:
[----:B------:R-:W-:Y:S04]  /*bf40*/  BSSY.RECONVERGENT B1, `(.L_x_12760) ;  /* 0x0000005000017945 */ /* 0x000fe80003800200 */
[----:B------:R-:W-:Y:S05]  /*bf50*/  @!P1 BRA `(.L_x_12761) ;  /* 0x00000000000c9947 */ /* 0x000fea0003800000 */
[----:B------:R-:W2:Y:S02]  /*bf60*/  LDC.64 R28, c[0x0][0x390] ;  /* 0x0000e400ff1c7b82 */ /* 0x000ea40000000a00 */
[----:B--2---:R-:W-:-:S06]  /*bf70*/  IMAD.WIDE.U32 R28, R101, 0x10, R28 ;  /* 0x00000010651c7825 */ /* 0x004fcc00078e001c */
[----:B------:R-:W5:Y:S02]  /*bf80*/  LDG.E.128 R28, desc[UR8][R28.64] ;  /* 0x000000081c1c7981 */ /* 0x000f64000c1e1d00 */
.L_x_12761:
[----:B------:R-:W-:Y:S05]  /*bf90*/  BSYNC.RECONVERGENT B1 ;  /* 0x0000000000017941 */ /* 0x000fea0003800200 */
.L_x_12760:
[----:B------:R-:W-:Y:S01]  /*bfa0*/  BSSY.RECONVERGENT B1, `(.L_x_12762) ;  /* 0x0000581000017945 */ /* 0x000fe20003800200 */
[----:B------:R-:W-:-:S03]  /*bfb0*/  IADD3 R103, PT, PT, R103, 0x40, RZ ;  /* 0x0000004067677810 */ /* 0x000fc60007ffe0ff */
[----:B------:R-:W-:Y:S05]  /*bfc0*/  @!P0 BRA `(.L_x_12763) ;  /* 0x0000002c00408947 */ /* 0x000fea0003800000 */
[----:B------:R-:W2:Y:S02]  /*bfd0*/  LDC.64 R106, c[0x0][0x3a0] ;  /* 0x0000e800ff6a7b82 */ /* 0x000ea40000000a00 */
[----:B--2---:R-:W-:-:S05]  /*bfe0*/  IMAD.WIDE.U32 R106, R103, 0x20, R106 ;  /* 0x00000020676a7825 */ /* 0x004fca00078e006a */
[----:B-1----:R1:W5:Y:S04]  /*bff0*/  LDG.E.128 R84, desc[UR8][R106.64] ;  /* 0x000000086a547981 */ /* 0x002368000c1e1d00 */
[----:B0-----:R1:W5:Y:S01]  /*c000*/  LDG.E.128 R80, desc[UR8][R106.64+0x10] ;  /* 0x000010086a507981 */ /* 0x001362000c1e1d00 */
[----:B------:R-:W-:Y:S01]  /*c010*/  ISETP.GT.AND P0, PT, R104, RZ, PT ;  /* 0x000000ff6800720c */ /* 0x000fe20003f04270 */
[----:B------:R-:W-:-:S12]  /*c020*/  BSSY.RECONVERGENT B2, `(.L_x_12764) ;  /* 0x0000058000027945 */ /* 0x000fd80003800200 */
[----:B------:R-:W-:Y:S01]  /*c030*/  @!P0 IMAD.MOV.U32 R98, RZ, RZ, R102 ;  /* 0x000000ffff628224 */ /* 0x000fe200078e0066 */
[----:B------:R-:W-:Y:S01]  /*c040*/  @!P0 MOV R104, R108 ;  /* 0x0000006c00688202 */ /* 0x000fe20000000f00 */
[----:B-1----:R-:W-:Y:S06]  /*c050*/  @!P0 BRA `(.L_x_12765) ;  /* 0x0000000400508947 */ /* 0x002fec0003800000 */
        /* <DEDUP_REMOVED lines=16> */
.L_x_12768:
        /* <DEDUP_REMOVED lines=13> */
.L_x_12770:
[----:B------:R-:W-:Y:S05]  /*c230*/  BSYNC.RECONVERGENT B4 ;  /* 0x0000000000047941 */ /* 0x000fea0003800200 */
.L_x_12769:
        /* <DEDUP_REMOVED lines=43> */
.L_x_12767:
[----:B------:R-:W-:Y:S05]  /*c4f0*/  BSYNC.RECONVERGENT B3 ;  /* 0x0000000000037941 */ /* 0x000fea0003800200 */
.L_x_12766:
        /* <DEDUP_REMOVED lines=10> */
.L_x_12765:
[----:B------:R-:W-:Y:S05]  /*c5a0*/  BSYNC.RECONVERGENT B2 ;  /* 0x0000000000027941 */ /* 0x000fea0003800200 */
.L_x_12764:
        /* <DEDUP_REMOVED lines=20> */
.L_x_12775:
        /* <DEDUP_REMOVED lines=13> */
.L_x_12777:
[----:B------:R-:W-:Y:S05]  /*c7c0*/  BSYNC.RECONVERGENT B4 ;  /* 0x0000000000047941 */ /* 0x000fea0003800200 */
.L_x_12776:
        /* <DEDUP_REMOVED lines=43> */
.L_x_12774:
[----:B------:R-:W-:Y:S05]  /*ca80*/  BSYNC.RECONVERGENT B3 ;  /* 0x0000000000037941 */ /* 0x000fea0003800200 */
.L_x_12773:
        /* <DEDUP_REMOVED lines=11> */
.L_x_12772:
[----:B------:R-:W-:Y:S05]  /*cb40*/  BSYNC.RECONVERGENT B2 ;  /* 0x0000000000027941 */ /* 0x000fea0003800200 */
.L_x_12771:
        /* <DEDUP_REMOVED lines=20> */
.L_x_12782:
        /* <DEDUP_REMOVED lines=13> */
.L_x_12784:
[----:B------:R-:W-:Y:S05]  /*cd60*/  BSYNC.RECONVERGENT B4 ;  /* 0x0000000000047941 */ /* 0x000fea0003800200 */
.L_x_12783:
        /* <DEDUP_REMOVED lines=43> */
.L_x_12781:
[----:B------:R-:W-:Y:S05]  /*d020*/  BSYNC.RECONVERGENT B3 ;  /* 0x0000000000037941 */ /* 0x000fea0003800200 */
.L_x_12780:
        /* <DEDUP_REMOVED lines=10> */
.L_x_12779:
[----:B------:R-:W-:Y:S05]  /*d0d0*/  BSYNC.RECONVERGENT B2 ;  /* 0x0000000000027941 */ /* 0x000fea0003800200 */
.L_x_12778:
        /* <DEDUP_REMOVED lines=20> */
.L_x_12789:
        /* <DEDUP_REMOVED lines=13> */
.L_x_12791:
[----:B------:R-:W-:Y:S05]  /*d2f0*/  BSYNC.RECONVERGENT B4 ;  /* 0x0000000000047941 */ /* 0x000fea0003800200 */
.L_x_12790:
        /* <DEDUP_REMOVED lines=43> */
.L_x_12788:
[----:B------:R-:W-:Y:S05]  /*d5b0*/  BSYNC.RECONVERGENT B3 ;  /* 0x0000000000037941 */ /* 0x000fea0003800200 */
.L_x_12787:
        /* <DEDUP_REMOVED lines=11> */
.L_x_12786:
[----:B------:R-:W-:Y:S05]  /*d670*/  BSYNC.RECONVERGENT B2 ;  /* 0x0000000000027941 */ /* 0x000fea0003800200 */
.L_x_12785:
        /* <DEDUP_REMOVED lines=20> */
.L_x_12796:
        /* <DEDUP_REMOVED lines=13> */
.L_x_12798:
[----:B------:R-:W-:Y:S05]  /*d890*/  BSYNC.RECONVERGENT B4 ;  /* 0x0000000000047941 */ /* 0x000fea0003800200 */
.L_x_12797:
        /* <DEDUP_REMOVED lines=43> */
.L_x_12795:
[----:B------:R-:W-:Y:S05]  /*db50*/  BSYNC.RECONVERGENT B3 ;  /* 0x0000000000037941 */ /* 0x000fea0003800200 */
.L_x_12794:
        /* <DEDUP_REMOVED lines=10> */
.L_x_12793:
[----:B------:R-:W-:Y:S05]  /*dc00*/  BSYNC.RECONVERGENT B2 ;  /* 0x0000000000027941 */ /* 0x000fea0003800200 */
.L_x_12792:
        /* <DEDUP_REMOVED lines=20> */
.L_x_12803:
        /* <DEDUP_REMOVED lines=13> */
.L_x_12805:
[----:B------:R-:W-:Y:S05]  /*de20*/  BSYNC.RECONVERGENT B4 ;  /* 0x0000000000047941 */ /* 0x000fea0003800200 */
.L_x_12804:
        /* <DEDUP_REMOVED lines=43> */
.L_x_12802:
[----:B------:R-:W-:Y:S05]  /*e0e0*/  BSYNC.RECONVERGENT B3 ;  /* 0x0000000000037941 */ /* 0x000fea0003800200 */
.L_x_12801:
        /* <DEDUP_REMOVED lines=11> */
.L_x_12800:
[----:B------:R-:W-:Y:S05]  /*e1a0*/  BSYNC.RECONVERGENT B2 ;  /* 0x0000000000027941 */ /* 0x000fea0003800200 */
.L_x_12799:
        /* <DEDUP_REMOVED lines=20> */
.L_x_12810:
        /* <DEDUP_REMOVED lines=13> */
.L_x_12812:
[----:B------:R-:W-:Y:S05]  /*e3c0*/  BSYNC.RECONVERGENT B4 ;  /* 0x0000000000047941 */ /* 0x000fea0003800200 */
.L_x_12811:
        /* <DEDUP_REMOVED lines=43> */
.L_x_12809:
[----:B------:R-:W-:Y:S05]  /*e680*/  BSYNC.RECONVERGENT B3 ;  /* 0x0000000000037941 */ /* 0x000fea0003800200 */
.L_x_12808:
        /* <DEDUP_REMOVED lines=10> */
.L_x_12807:
[----:B------:R-:W-:Y:S05]  /*e730*/  BSYNC.RECONVERGENT B2 ;  /* 0x0000000000027941 */ /* 0x000fea0003800200 */
.L_x_12806:
        /* <DEDUP_REMOVED lines=19> */
.L_x_12816:
        /* <DEDUP_REMOVED lines=13> */
.L_x_12818:
[----:B------:R-:W-:Y:S05]  /*e940*/  BSYNC.RECONVERGENT B3 ;  /* 0x0000000000037941 */ /* 0x000fea0003800200 */
.L_x_12817:
        /* <DEDUP_REMOVED lines=43> */
.L_x_12815:
[----:B------:R-:W-:Y:S05]  /*ec00*/  BSYNC.RECONVERGENT B2 ;  /* 0x0000000000027941 */ /* 0x000fea0003800200 */
.L_x_12814:
        /* <DEDUP_REMOVED lines=12> */
.L_x_12763:
        /* <DEDUP_REMOVED lines=21> */
.L_x_12823:
        /* <DEDUP_REMOVED lines=13> */
.L_x_12825:
[----:B------:R-:W-:Y:S05]  /*eef0*/  BSYNC.RECONVERGENT B4 ;  /* 0x0000000000047941 */ /* 0x000fea0003800200 */
.L_x_12824:
        /* <DEDUP_REMOVED lines=43> */
.L_x_12822:
[----:B------:R-:W-:Y:S05]  /*f1b0*/  BSYNC.RECONVERGENT B3 ;  /* 0x0000000000037941 */ /* 0x000fea0003800200 */
.L_x_12821:
        /* <DEDUP_REMOVED lines=9> */
.L_x_12820:
[----:B------:R-:W-:Y:S05]  /*f250*/  BSYNC.RECONVERGENT B2 ;  /* 0x0000000000027941 */ /* 0x000fea0003800200 */
.L_x_12819:
        /* <DEDUP_REMOVED lines=17> */
.L_x_12830:
        /* <DEDUP_REMOVED lines=13> */
.L_x_12832:
[----:B------:R-:W-:Y:S05]  /*f440*/  BSYNC.RECONVERGENT B4 ;  /* 0x0000000000047941 */ /* 0x000fea0003800200 */
.L_x_12831:
        /* <DEDUP_REMOVED lines=43> */
.L_x_12829:
[----:B------:R-:W-:Y:S05]  /*f700*/  BSYNC.RECONVERGENT B3 ;  /* 0x0000000000037941 */ /* 0x000fea0003800200 */
.L_x_12828:
        /* <DEDUP_REMOVED lines=10> */
.L_x_12827:
[----:B------:R-:W-:Y:S05]  /*f7b0*/  BSYNC.RECONVERGENT B2 ;  /* 0x0000000000027941 */ /* 0x000fea0003800200 */
.L_x_12826:
        /* <DEDUP_REMOVED lines=17> */
.L_x_12837:
        /* <DEDUP_REMOVED lines=13> */
.L_x_12839:
[----:B------:R-:W-:Y:S05]  /*f9a0*/  BSYNC.RECONVERGENT B4 ;  /* 0x0000000000047941 */ /* 0x000fea0003800200 */
.L_x_12838:
        /* <DEDUP_REMOVED lines=43> */
.L_x_12836:
[----:B------:R-:W-:Y:S05]  /*fc60*/  BSYNC.RECONVERGENT B3 ;  /* 0x0000000000037941 */ /* 0x000fea0003800200 */
.L_x_12835:
        /* <DEDUP_REMOVED lines=9> */
.L_x_12834:
[----:B------:R-:W-:Y:S05]  /*fd00*/  BSYNC.RECONVERGENT B2 ;  /* 0x0000000000027941 */ /* 0x000fea0003800200 */
.L_x_12833:
        /* <DEDUP_REMOVED lines=17> */
.L_x_12844:
        /* <DEDUP_REMOVED lines=13> */
.L_x_12846:
[----:B------:R-:W-:Y:S05]  /*fef0*/  BSYNC.RECONVERGENT B4 ;  /* 0x0000000000047941 */ /* 0x000fea0003800200 */
.L_x_12845:
        /* <DEDUP_REMOVED lines=43> */
.L_x_12843:
[----:B------:R-:W-:Y:S05]  /*101b0*/  BSYNC.RECONVERGENT B3 ;  /* 0x0000000000037941 */ /* 0x000fea0003800200 */
.L_x_12842:
        /* <DEDUP_REMOVED lines=10> */
.L_x_12841:
[----:B------:R-:W-:Y:S05]  /*10260*/  BSYNC.RECONVERGENT B2 ;  /* 0x0000000000027941 */ /* 0x000fea0003800200 */
.L_x_12840:
        /* <DEDUP_REMOVED lines=17> */
.L_x_12851:
        /* <DEDUP_REMOVED lines=13> */
.L_x_12853:
[----:B------:R-:W-:Y:S05]  /*10450*/  BSYNC.RECONVERGENT B4 ;  /* 0x0000000000047941 */ /* 0x000fea0003800200 */
.L_x_12852:
        /* <DEDUP_REMOVED lines=43> */
.L_x_12850:
[----:B------:R-:W-:Y:S05]  /*10710*/  BSYNC.RECONVERGENT B3 ;  /* 0x0000000000037941 */ /* 0x000fea0003800200 */
.L_x_12849:
        /* <DEDUP_REMOVED lines=9> */
.L_x_12848:
[----:B------:R-:W-:Y:S05]  /*107b0*/  BSYNC.RECONVERGENT B2 ;  /* 0x0000000000027941 */ /* 0x000fea0003800200 */
.L_x_12847:
        /* <DEDUP_REMOVED lines=17> */
.L_x_12858:
        /* <DEDUP_REMOVED lines=13> */
.L_x_12860:
[----:B------:R-:W-:Y:S05]  /*109a0*/  BSYNC.RECONVERGENT B4 ;  /* 0x0000000000047941 */ /* 0x000fea0003800200 */
.L_x_12859:
        /* <DEDUP_REMOVED lines=43> */
.L_x_12857:
[----:B------:R-:W-:Y:S05]  /*10c60*/  BSYNC.RECONVERGENT B3 ;  /* 0x0000000000037941 */ /* 0x000fea0003800200 */
.L_x_12856:
        /* <DEDUP_REMOVED lines=10> */
.L_x_12855:
[----:B------:R-:W-:Y:S05]  /*10d10*/  BSYNC.RECONVERGENT B2 ;  /* 0x0000000000027941 */ /* 0x000fea0003800200 */
.L_x_12854:
        /* <DEDUP_REMOVED lines=17> */
.L_x_12865:
        /* <DEDUP_REMOVED lines=13> */
.L_x_12867:
[----:B------:R-:W-:Y:S05]  /*10f00*/  BSYNC.RECONVERGENT B4 ;  /* 0x0000000000047941 */ /* 0x000fea0003800200 */
.L_x_12866:
        /* <DEDUP_REMOVED lines=43> */
.L_x_12864:
[----:B------:R-:W-:Y:S05]  /*111c0*/  BSYNC.RECONVERGENT B3 ;  /* 0x0000000000037941 */ /* 0x000fea0003800200 */
.L_x_12863:
        /* <DEDUP_REMOVED lines=9> */
.L_x_12862:
[----:B------:R-:W-:Y:S05]  /*11260*/  BSYNC.RECONVERGENT B2 ;  /* 0x0000000000027941 */ /* 0x000fea0003800200 */
.L_x_12861:
        /* <DEDUP_REMOVED lines=16> */
.L_x_12870:
        /* <DEDUP_REMOVED lines=13> */
.L_x_12872:
[----:B------:R-:W-:Y:S05]  /*11440*/  BSYNC.RECONVERGENT B3 ;  /* 0x0000000000037941 */ /* 0x000fea0003800200 */
.L_x_12871:
        /* <DEDUP_REMOVED lines=43> */
.L_x_12869:
[----:B------:R-:W-:Y:S05]  /*11700*/  BSYNC.RECONVERGENT B2 ;  /* 0x0000000000027941 */ /* 0x000fea0003800200 */
.L_x_12868:
        /* <DEDUP_REMOVED lines=10> */
.L_x_12813:
[----:B------:R-:W-:Y:S05]  /*117b0*/  BSYNC.RECONVERGENT B1 ;  /* 0x0000000000017941 */ /* 0x000fea0003800200 */
.L_x_12762:
[----:B------:R-:W-:Y:S01]  /*117c0*/  FADD.FTZ R102, RZ, R24 ;  /* 0x00000018ff667221 */ /* 0x000fe20000010000 */
        /* <DEDUP_REMOVED lines=16> */
[----:B------:R-:W1:Y:S02]  /*118d0*/  S2R R99, SR_TID.X ;  /* 0x0000000000637919 */ /* 0x000e640000002100 */
        /* <DEDUP_REMOVED lines=8> */
[----:B-1----:R-:W-:-:S03]  /*11960*/  LOP3.LUT P0, RZ, R99, 0x1f, RZ, 0xc0, !PT ;  /* 0x0000001f63ff7812 */ /* 0x002fc6000780c0ff */
        /* <DEDUP_REMOVED lines=23> */
.L_x_12874:
[----:B------:R-:W-:Y:S05]  /*11ae0*/  BSYNC.RECONVERGENT B1 ;  /* 0x0000000000017941 */ /* 0x000fea0003800200 */
.L_x_12873:
[----:B------:R-:W-:Y:S01]  /*11af0*/  UMOV UR32, 0xffffffff ;  /* 0xffffffff00207882 */ /* 0x000fe20000000000 */
[----:B------:R-:W-:Y:S02]  /*11b00*/  FADD.FTZ R108, R108, R83 ;  /* 0x000000536c6c7221 */ /* 0x000fe40000010000 */
[----:B------:R-:W-:Y:S05]  /*11b10*/  BRA.DIV UR32, `(.L_x_12875) ;  /* 0x0000000e20007947 */ /* 0x000fea000b800000 */
[----:B0-----:R-:W0:Y:S02]  /*11b20*/  SHFL.BFLY PT, R95, R108, 0x1, 0x1f ;  /* 0x0c201f006c5f7f89 */ /* 0x001e2400000e0000 */
        /* <DEDUP_REMOVED lines=68> */
.L_x_12890:
        /* <DEDUP_REMOVED lines=16> */
[----:B------:R-:W-:Y:S02]  /*12070*/  IADD3 R96, PT, PT, R96, -0x1, RZ ;  /* 0xffffffff60607810 */ /* 0x000fe40007ffe0ff */
[----:B------:R-:W-:Y:S02]  /*12080*/  FSEL R105, R105, RZ, !P1 ;  /* 0x000000ff69697208 */ /* 0x000fe40004800000 */
[----:B------:R-:W-:Y:S01]  /*12090*/  LOP3.LUT R93, R99, 0x1f, RZ, 0xc0, !PT ;  /* 0x0000001f635d7812 */ /* 0x000fe200078ec0ff */
[----:B------:R-:W-:Y:S02]  /*120a0*/  IMAD R97, R96, R97, RZ ;  /* 0x0000006160617224 */ /* 0x000fe400078e02ff */
[C---:B------:R-:W-:Y:S01]  /*120b0*/  FADD.FTZ R108, -R105.reuse, R12 ;  /* 0x0000000c696c7221 */ /* 0x040fe20000010100 */
[C---:B------:R-:W-:Y:S01]  /*120c0*/  FADD.FTZ R120, -R105.reuse, R15 ;  /* 0x0000000f69787221 */ /* 0x040fe20000010100 */
[C---:B------:R-:W-:Y:S01]  /*120d0*/  FADD.FTZ R118, -R105.reuse, R13 ;  /* 0x0000000d69767221 */ /* 0x040fe20000010100 */
[----:B------:R-:W-:Y:S01]  /*120e0*/  SHF.R.S32.HI R12, RZ, 0x1f, R97 ;  /* 0x0000001fff0c7819 */ /* 0x000fe20000011461 */
[C---:B------:R-:W-:Y:S01]  /*120f0*/  FADD.FTZ R22, -R105.reuse, R22 ;  /* 0x0000001669167221 */ /* 0x040fe20000010100 */
[C---:B------:R-:W-:Y:S01]  /*12100*/  FADD.FTZ R96, -R105.reuse, R27 ;  /* 0x0000001b69607221 */ /* 0x040fe20000010100 */
[C---:B------:R-:W-:Y:S01]  /*12110*/  FADD.FTZ R82, -R105.reuse, R82 ;  /* 0x0000005269527221 */ /* 0x040fe20000010100 */
[----:B------:R-:W-:Y:S01]  /*12120*/  LEA.HI R15, R12, R97, RZ, 0x3 ;  /* 0x000000610c0f7211 */ /* 0x000fe200078f18ff */
[----:B------:R-:W-:Y:S01]  /*12130*/  FADD.FTZ R20, -R105, R20 ;  /* 0x0000001469147221 */ /* 0x000fe20000010100 */
[----:B------:R-:W0:Y:S01]  /*12140*/  LDC.64 R12, c[0x0][0x428] ;  /* 0x00010a00ff0c7b82 */ /* 0x000e220000000a00 */
[----:B------:R-:W-:Y:S01]  /*12150*/  FMUL.FTZ R27, R101, R22 ;  /* 0x00000016651b7220 */ /* 0x000fe20000410000 */
[----:B------:R-:W-:Y:S01]  /*12160*/  LEA.HI.SX32 R15, R15, R93, 0x1d ;  /* 0x0000005d0f0f7211 */ /* 0x000fe200078feaff */
[C---:B------:R-:W-:Y:S01]  /*12170*/  FADD.FTZ R24, -R105.reuse, R24 ;  /* 0x0000001869187221 */ /* 0x040fe20000010100 */
[C---:B------:R-:W-:Y:S01]  /*12180*/  FADD.FTZ R110, -R105.reuse, R14 ;  /* 0x0000000e696e7221 */ /* 0x040fe20000010100 */
[C---:B------:R-:W-:Y:S01]  /*12190*/  FADD.FTZ R94, -R105.reuse, R25 ;  /* 0x00000019695e7221 */ /* 0x040fe20000010100 */
[C---:B------:R-:W-:Y:S01]  /*121a0*/  FADD.FTZ R116, -R105.reuse, R18 ;  /* 0x0000001269747221 */ /* 0x040fe20000010100 */
[C---:B------:R-:W-:Y:S01]  /*121b0*/  FADD.FTZ R14, -R105.reuse, R85 ;  /* 0x00000055690e7221 */ /* 0x040fe20000010100 */
[----:B------:R-:W-:Y:S01]  /*121c0*/  FADD.FTZ R114, -R105, R81 ;  /* 0x0000005169727221 */ /* 0x000fe20000010100 */
[----:B------:R-:W-:Y:S01]  /*121d0*/  FMUL.FTZ R99, R101, R82 ;  /* 0x0000005265637220 */ /* 0x000fe20000410000 */
[C---:B------:R-:W-:Y:S01]  /*121e0*/  FADD.FTZ R26, -R105.reuse, R26 ;  /* 0x0000001a691a7221 */ /* 0x040fe20000010100 */
[C---:B------:R-:W-:Y:S01]  /*121f0*/  FADD.FTZ R18, -R105.reuse, R19 ;  /* 0x0000001369127221 */ /* 0x040fe20000010100 */
[----:B------:R-:W-:Y:S01]  /*12200*/  FADD.FTZ R80, -R105, R80 ;  /* 0x0000005069507221 */ /* 0x000fe20000010100 */
[----:B------:R-:W-:Y:S01]  /*12210*/  FMUL.FTZ R25, R101, R20 ;  /* 0x0000001465197220 */ /* 0x000fe20000410000 */
[----:B------:R-:W-:Y:S01]  /*12220*/  FFMA.FTZ R82, R27, R74, R50 ;  /* 0x0000004a1b527223 */ /* 0x000fe20000010032 */
[----:B------:R-:W-:Y:S01]  /*12230*/  IADD3 R81, PT, PT, R15, 0x40, RZ ;  /* 0x000000400f517810 */ /* 0x000fe20007ffe0ff */
[----:B------:R-:W-:Y:S01]  /*12240*/  FADD.FTZ R106, -R105, R17 ;  /* 0x00000011696a7221 */ /* 0x000fe20000010100 */
[----:B------:R-:W-:-:S02]  /*12250*/  VIADD R27, R15, 0x20 ;  /* 0x000000200f1b7836 */ /* 0x000fc40000000000 */
[----:B------:R-:W-:Y:S01]  /*12260*/  FADD.FTZ R124, -R105, R16 ;  /* 0x00000010697c7221 */ /* 0x000fe20000010100 */
[----:B------:R-:W-:Y:S01]  /*12270*/  FMUL.FTZ R17, R101, R24 ;  /* 0x0000001865117220 */ /* 0x000fe20000410000 */
[----:B------:R-:W-:Y:S01]  /*12280*/  FADD.FTZ R104, -R105, R23 ;  /* 0x0000001769687221 */ /* 0x000fe20000010100 */
[C---:B------:R-:W-:Y:S01]  /*12290*/  FMUL.FTZ R16, R101.reuse, R94 ;  /* 0x0000005e65107220 */ /* 0x040fe20000410000 */
[C---:B------:R-:W-:Y:S01]  /*122a0*/  FMUL.FTZ R22, R101.reuse, R14 ;  /* 0x0000000e65167220 */ /* 0x040fe20000410000 */
[C---:B------:R-:W-:Y:S01]  /*122b0*/  FMUL.FTZ R19, R101.reuse, R26 ;  /* 0x0000001a65137220 */ /* 0x040fe20000410000 */
[C---:B------:R-:W-:Y:S01]  /*122c0*/  FMUL.FTZ R23, R101.reuse, R116 ;  /* 0x0000007465177220 */ /* 0x040fe20000410000 */
[C---:B------:R-:W-:Y:S01]  /*122d0*/  FMUL.FTZ R18, R101.reuse, R18 ;  /* 0x0000001265127220 */ /* 0x040fe20000410000 */
[----:B------:R-:W-:Y:S01]  /*122e0*/  FMUL.FTZ R97, R101, R80 ;  /* 0x0000005065617220 */ /* 0x000fe20000410000 */
[----:B------:R-:W-:Y:S01]  /*122f0*/  FFMA.FTZ R14, R25, R72, R48 ;  /* 0x00000048190e7223 */ /* 0x000fe20000010030 */
[----:B0-----:R-:W-:-:S04]  /*12300*/  IMAD.WIDE.U32 R24, R15, 0x10, R12 ;  /* 0x000000100f187825 */ /* 0x001fc800078e000c */
[C---:B------:R-:W-:Y:S01]  /*12310*/  FADD.FTZ R102, -R105.reuse, R21 ;  /* 0x0000001569667221 */ /* 0x040fe20000010100 */
[----:B------:R-:W-:Y:S01]  /*12320*/  FADD.FTZ R122, -R105, R84 ;  /* 0x00000054697a7221 */ /* 0x000fe20000010100 */
[----:B------:R-:W-:Y:S01]  /*12330*/  FFMA.FTZ R23, R23, R70, R46 ;  /* 0x0000004617177223 */ /* 0x000fe2000001002e */
[----:B------:R-:W-:-:S04]  /*12340*/  IMAD.WIDE.U32 R26, R27, 0x10, R12 ;  /* 0x000000101b1a7825 */ /* 0x000fc800078e000c */
[C---:B------:R-:W-:Y:S01]  /*12350*/  FADD.FTZ R86, -R105.reuse, R86 ;  /* 0x0000005669567221 */ /* 0x040fe20000010100 */
[C---:B------:R-:W-:Y:S01]  /*12360*/  FADD.FTZ R112, -R105.reuse, R87 ;  /* 0x0000005769707221 */ /* 0x040fe20000010100 */
[----:B------:R-:W-:Y:S01]  /*12370*/  FADD.FTZ R84, -R105, R83 ;  /* 0x0000005369547221 */ /* 0x000fe20000010100 */
[----:B------:R-:W-:-:S04]  /*12380*/  IMAD.WIDE.U32 R80, R81, 0x10, R12 ;  /* 0x0000001051507825 */ /* 0x000fc800078e000c */
        /* <DEDUP_REMOVED lines=50> */
.L_x_12877:
[----:B------:R-:W-:Y:S05]  /*126b0*/  BSYNC.RECONVERGENT B1 ;  /* 0x0000000000017941 */ /* 0x000fea0003800200 */
.L_x_12876:
[----:B0-----:R-:W0:Y:S02]  /*126c0*/  LDC.64 R12, c[0x0][0x380] ;  /* 0x0000e000ff0c7b82 */ /* 0x001e240000000a00 */
[----:B0-----:R-:W-:-:S05]  /*126d0*/  IMAD R92, R12, 0x4, R92 ;  /* 0x000000040c5c7824 */ /* 0x001fca00078e025c */
[----:B------:R-:W-:-:S13]  /*126e0*/  ISETP.GE.AND P0, PT, R92, R13, PT ;  /* 0x0000000d5c00720c */ /* 0x000fda0003f06270 */
[----:B------:R-:W-:Y:S05]  /*126f0*/  @!P0 BRA `(.L_x_12878) ;  /* 0xfffffee000ac8947 */ /* 0x000fea000383ffff */
[----:B------:R-:W-:Y:S05]  /*12700*/  BSYNC B0 ;  /* 0x0000000000007941 */ /* 0x000fea0003800000 */
.L_x_12531:
[----:B------:R-:W-:Y:S05]  /*12710*/  EXIT ;  /* 0x000000000000794d */ /* 0x000fea0003800000 */
.L_x_12875:
[----:B------:R-:W-:Y:S01]  /*12720*/  HFMA2 R111, -RZ, RZ, 0, 1.847743988037109375e-06 ;  /* 0x0000001fff6f7431 */ /* 0x000fe200000001ff */
[----:B------:R-:W-:Y:S01]  /*12730*/  BSSY B1, `(.L_x_12879) ;  /* 0x0000007000017945 */ /* 0x000fe20003800000 */
[----:B------:R-:W-:Y:S01]  /*12740*/  MOV R109, R108 ;  /* 0x0000006c006d7202 */ /* 0x000fe20000000f00 */
[----:B------:R-:W-:Y:S02]  /*12750*/  IMAD.MOV.U32 R110, RZ, RZ, 0x1 ;  /* 0x00000001ff6e7424 */ /* 0x000fe400078e00ff */
[----:B------:R-:W-:-:S07]  /*12760*/  IMAD.MOV.U32 R106, RZ, RZ, -0x1 ;  /* 0xffffffffff6a7424 */ /* 0x000fce00078e00ff */
[----:B0-----:R-:W-:Y:S05]  /*12770*/  WARPSYNC.COLLECTIVE R106, `(.L_x_12880) ;  /* 0x000000006a087348 */ /* 0x001fea0003c00000 */
[----:B------:R1:W2:Y:S02]  /*12780*/  SHFL.BFLY P1, R107, R109, R110, R111 ;  /* 0x0c00006e6d6b7389 */ /* 0x0002a4000002006f */
[----:B012---:R-:W-:Y:S05]  /*12790*/  ENDCOLLECTIVE ;  /* 0x000000000000791b */ /* 0x007fea0003800000 */
.L_x_12880:
[----:B------:R-:W-:Y:S05]  /*127a0*/  BSYNC B1 ;  /* 0x0000000000017941 */ /* 0x000fea0003800000 */
.L_x_12879:
        /* <DEDUP_REMOVED lines=9> */
.L_x_12881:
[----:B------:R-:W-:Y:S02]  /*12840*/  IMAD.MOV.U32 R110, RZ, RZ, 0x4 ;  /* 0x00000004ff6e7424 */ /* 0x000fe400078e00ff */
[----:B------:R-:W-:-:S04]  /*12850*/  IMAD.MOV.U32 R94, RZ, RZ, R107 ;  /* 0x000000ffff5e7224 */ /* 0x000fc800078e006b */
[----:B------:R-:W-:-:S05]  /*12860*/  FADD.FTZ R102, R95, R94 ;  /* 0x0000005e5f667221 */ /* 0x000fca0000010000 */
[----:B------:R-:W-:-:S07]  /*12870*/  MOV R109, R102 ;  /* 0x00000066006d7202 */ /* 0x000fce0000000f00 */
[----:B------:R-:W-:Y:S05]  /*12880*/  WARPSYNC.COLLECTIVE R106, `(.L_x_12882) ;  /* 0x000000006a087348 */ /* 0x000fea0003c00000 */
[----:B------:R0:W1:Y:S02]  /*12890*/  SHFL.BFLY P1, R107, R109, R110, R111 ;  /* 0x0c00006e6d6b7389 */ /* 0x000064000002006f */
[----:B01----:R-:W-:Y:S05]  /*128a0*/  ENDCOLLECTIVE ;  /* 0x000000000000791b */ /* 0x003fea0003800000 */
.L_x_12882:
        /* <DEDUP_REMOVED lines=8> */
.L_x_12883:
[----:B------:R-:W-:Y:S02]  /*12930*/  IMAD.MOV.U32 R110, RZ, RZ, 0x10 ;  /* 0x00000010ff6e7424 */ /* 0x000fe400078e00ff */
[----:B------:R-:W-:-:S04]  /*12940*/  IMAD.MOV.U32 R94, RZ, RZ, R107 ;  /* 0x000000ffff5e7224 */ /* 0x000fc800078e006b */
[----:B------:R-:W-:-:S05]  /*12950*/  FADD.FTZ R104, R103, R94 ;  /* 0x0000005e67687221 */ /* 0x000fca0000010000 */
[----:B------:R-:W-:-:S07]  /*12960*/  MOV R109, R104 ;  /* 0x00000068006d7202 */ /* 0x000fce0000000f00 */
[----:B------:R-:W-:Y:S05]  /*12970*/  WARPSYNC.COLLECTIVE R106, `(.L_x_12884) ;  /* 0x000000006a087348 */ /* 0x000fea0003c00000 */
[----:B------:R0:W1:Y:S02]  /*12980*/  SHFL.BFLY P1, R107, R109, R110, R111 ;  /* 0x0c00006e6d6b7389 */ /* 0x000064000002006f */
[----:B01----:R-:W-:Y:S05]  /*12990*/  ENDCOLLECTIVE ;  /* 0x000000000000791b */ /* 0x003fea0003800000 */
.L_x_12884:
        /* <DEDUP_REMOVED lines=56> */
.L_x_12885:
[----:B------:R-:W-:Y:S02]  /*12d20*/  IMAD.MOV.U32 R110, RZ, RZ, 0x2 ;  /* 0x00000002ff6e7424 */ /* 0x000fe400078e00ff */
[----:B------:R-:W-:-:S04]  /*12d30*/  IMAD.MOV.U32 R95, RZ, RZ, R107 ;  /* 0x000000ffff5f7224 */ /* 0x000fc800078e006b */
[----:B------:R-:W-:-:S05]  /*12d40*/  FADD.FTZ R95, R94, R95 ;  /* 0x0000005f5e5f7221 */ /* 0x000fca0000010000 */
[----:B------:R-:W-:-:S07]  /*12d50*/  MOV R109, R95 ;  /* 0x0000005f006d7202 */ /* 0x000fce0000000f00 */
[----:B------:R-:W-:Y:S05]  /*12d60*/  WARPSYNC.COLLECTIVE R106, `(.L_x_12886) ;  /* 0x000000006a087348 */ /* 0x000fea0003c00000 */
[----:B------:R0:W1:Y:S02]  /*12d70*/  SHFL.BFLY P1, R107, R109, R110, R111 ;  /* 0x0c00006e6d6b7389 */ /* 0x000064000002006f */
[----:B01----:R-:W-:Y:S05]  /*12d80*/  ENDCOLLECTIVE ;  /* 0x000000000000791b */ /* 0x003fea0003800000 */
.L_x_12886:
[----:B------:R-:W-:Y:S01]  /*12d90*/  HFMA2 R110, -RZ, RZ, 0, 2.384185791015625e-07 ;  /* 0x00000004ff6e7431 */ /* 0x000fe200000001ff */
[----:B------:R-:W-:-:S05]  /*12da0*/  MOV R102, R107 ;  /* 0x0000006b00667202 */ /* 0x000fca0000000f00 */
[----:B------:R-:W-:-:S04]  /*12db0*/  FADD.FTZ R102, R95, R102 ;  /* 0x000000665f667221 */ /* 0x000fc80000010000 */
[----:B------:R-:W-:-:S07]  /*12dc0*/  IMAD.MOV.U32 R109, RZ, RZ, R102 ;  /* 0x000000ffff6d7224 */ /* 0x000fce00078e0066 */
[----:B------:R-:W-:Y:S05]  /*12dd0*/  WARPSYNC.COLLECTIVE R106, `(.L_x_12887) ;  /* 0x000000006a087348 */ /* 0x000fea0003c00000 */
[----:B------:R0:W1:Y:S02]  /*12de0*/  SHFL.BFLY P1, R107, R109, R110, R111 ;  /* 0x0c00006e6d6b7389 */ /* 0x000064000002006f */
[----:B01----:R-:W-:Y:S05]  /*12df0*/  ENDCOLLECTIVE ;  /* 0x000000000000791b */ /* 0x003fea0003800000 */
.L_x_12887:
[----:B------:R-:W-:Y:S02]  /*12e00*/  IMAD.MOV.U32 R110, RZ, RZ, 0x8 ;  /* 0x00000008ff6e7424 */ /* 0x000fe400078e00ff */
[----:B------:R-:W-:-:S04]  /*12e10*/  IMAD.MOV.U32 R103, RZ, RZ, R107 ;  /* 0x000000ffff677224 */ /* 0x000fc800078e006b */
[----:B------:R-:W-:-:S05]  /*12e20*/  FADD.FTZ R103, R102, R103 ;  /* 0x0000006766677221 */ /* 0x000fca0000010000 */
[----:B------:R-:W-:-:S07]  /*12e30*/  MOV R109, R103 ;  /* 0x00000067006d7202 */ /* 0x000fce0000000f00 */
[----:B------:R-:W-:Y:S05]  /*12e40*/  WARPSYNC.COLLECTIVE R106, `(.L_x_12888) ;  /* 0x000000006a087348 */ /* 0x000fea0003c00000 */
[----:B------:R0:W1:Y:S02]  /*12e50*/  SHFL.BFLY P1, R107, R109, R110, R111 ;  /* 0x0c00006e6d6b7389 */ /* 0x000064000002006f */
[----:B01----:R-:W-:Y:S05]  /*12e60*/  ENDCOLLECTIVE ;  /* 0x000000000000791b */ /* 0x003fea0003800000 */
.L_x_12888:
[----:B------:R-:W-:Y:S01]  /*12e70*/  HFMA2 R110, -RZ, RZ, 0, 9.5367431640625e-07 ;  /* 0x00000010ff6e7431 */ /* 0x000fe200000001ff */
[----:B------:R-:W-:-:S05]  /*12e80*/  MOV R104, R107 ;  /* 0x0000006b00687202 */ /* 0x000fca0000000f00 */
[----:B------:R-:W-:-:S04]  /*12e90*/  FADD.FTZ R104, R103, R104 ;  /* 0x0000006867687221 */ /* 0x000fc80000010000 */
[----:B------:R-:W-:-:S07]  /*12ea0*/  IMAD.MOV.U32 R109, RZ, RZ, R104 ;  /* 0x000000ffff6d7224 */ /* 0x000fce00078e0068 */
[----:B------:R-:W-:Y:S05]  /*12eb0*/  WARPSYNC.COLLECTIVE R106, `(.L_x_12889) ;  /* 0x000000006a087348 */ /* 0x000fea0003c00000 */
[----:B------:R0:W1:Y:S02]  /*12ec0*/  SHFL.BFLY P1, R107, R109, R110, R111 ;  /* 0x0c00006e6d6b7389 */ /* 0x000064000002006f */
[----:B01----:R-:W-:Y:S05]  /*12ed0*/  ENDCOLLECTIVE ;  /* 0x000000000000791b */ /* 0x003fea0003800000 */
.L_x_12889:
[----:B------:R-:W-:Y:S05]  /*12ee0*/  BRA `(.L_x_12890) ;  /* 0xfffffff000207947 */ /* 0x000fea000383ffff */
.L_x_12891:
        /* <DEDUP_REMOVED lines=9> */
.L_x_28777:


//--------------------- .text._ZN10layer_norm13ln_fwd_kernelINS_13Kernel_traitsIf13__nv_bfloat16fS2_fjLj768ELj1ELj4ELj1ELj16ENS_18Kernel_traits_baseILj768EfS2_fS2_fjLj128EEEEELb1ELb1ELb0ELb0EEEvNS_9FwdParamsE --------------------------
	.section	.text._ZN10layer_norm13ln_fwd_kernelINS_13Kernel_traitsIf13__nv_bfloat16fS2_fjLj768ELj1ELj4ELj1ELj16ENS_18Kernel_traits_baseILj768EfS2_fS2_fjLj128EEEEELb1ELb1ELb0ELb0EEEvNS_9FwdParamsE,"ax",@progbits
	.align	128
        .global         _ZN10layer_norm13ln_fwd_kernelINS_13Kernel_traitsIf13__nv_bfloat16fS2_fjLj768ELj1ELj4ELj1ELj16ENS_18Kernel_traits_baseILj768EfS2_fS2_fjLj128EEEEELb1ELb1ELb0ELb0EEEvNS_9FwdParamsE
        .type           _ZN10layer_norm13ln_fwd_kernelINS_13Kernel_traitsIf13__nv_bfloat16fS2_fjLj768ELj1ELj4ELj1ELj16ENS_18Kernel_traits_baseILj768EfS2_fS2_fjLj128EEEEELb1ELb1ELb0ELb0EEEvNS_9FwdParamsE,@function
        .size           _ZN10layer_norm13ln_fwd_kernelINS_13Kernel_traitsIf13__nv_bfloat16fS2_fjLj768ELj1ELj4ELj1ELj16ENS_18Kernel_traits_baseILj768EfS2_fS2_fjLj128EEEEELb1ELb1ELb0ELb0EEEvNS_9FwdParamsE,(.L_x_28778 - _ZN10layer_norm13ln_fwd_kernelINS_13Kernel_traitsIf13__nv_bfloat16fS2_fjLj768ELj1ELj4ELj1ELj16ENS_18Kernel_traits_baseILj768EfS2_fS2_fjLj128EEEEELb1ELb1ELb0ELb0EEEvNS_9FwdParamsE)
        .other          _ZN10layer_norm13ln_fwd_kernelINS_13Kernel_traitsIf13__nv_bfloat16fS2_fjLj768ELj1ELj4ELj1ELj16ENS_18Kernel_traits_baseILj768EfS2_fS2_fjLj128EEEEELb1ELb1ELb0ELb0EEEvNS_9FwdParamsE,@"STO_CUDA_ENTRY STV_DEFAULT"
_ZN10layer_norm13ln_fwd_kernelINS_13Kernel_traitsIf13__nv_bfloat16fS2_fjLj768ELj1ELj4ELj1ELj16ENS_18Kernel_traits_baseILj768EfS2_fS2_fjLj128EEEEELb1ELb1ELb0ELb0EEEvNS_9FwdParamsE:
.text._ZN10layer_norm13ln_fwd_kernelINS_13Kernel_traitsIf13__nv_bfloat16fS2_fjLj768ELj1ELj4ELj1ELj16ENS_18Kernel_traits_baseILj768EfS2_fS2_fjLj128EEEEELb1ELb1ELb0ELb0EEEvNS_9FwdParamsE:
        /* <DEDUP_REMOVED lines=32> */
[----:B------:R-:W-:Y:S01]  /*0200*/  LOP3.LUT R114, R114, 0x1f, RZ, 0xc0, !PT ;  /* 0x0000001f72727812 */ /* 0x000fe200078ec0ff */
[----:B------:R-:W-:Y:S01]  /*0210*/  @P0 IMAD.X R7, RZ, RZ, R5, P1 ;  /* 0x000000ffff070224 */ /* 0x000fe200008e0605 */
[----:B------:R-:W-:Y:S01]  /*0220*/  LEA.HI.SX32 R116, R2, R3, 0x1d ;  /* 0x0000000302747211 */ /* 0x000fe200078feaff */
[----:B------:R-:W-:Y:S02]  /*0230*/  UIADD3 UR15, UPT, UPT, UR6, -0x61c88647, URZ ;  /* 0x9e3779b9060f7890 */ /* 0x000fe4000fffe0ff */
[----:B------:R-:W-:Y:S01]  /*0240*/  UIADD3 UR16, UPT, UPT, UR7, -0x4498517b, URZ ;  /* 0xbb67ae8507107890 */ /* 0x000fe2000fffe0ff */
[--C-:B------:R-:W-:Y:S01]  /*0250*/  SHF.R.U64 R124, R0, 0x2, R7.reuse ;  /* 0x00000002007c7819 */ /* 0x100fe20000001207 */
[----:B------:R-:W-:Y:S01]  /*0260*/  UIADD3 UR17, UPT, UPT, UR6, 0x3c6ef372, URZ ;  /* 0x3c6ef37206117890 */ /* 0x000fe2000fffe0ff */
[----:B------:R-:W-:Y:S01]  /*0270*/  SHF.R.U32.HI R112, RZ, 0x2, R7 ;  /* 0x00000002ff707819 */ /* 0x000fe20000011607 */
        /* <DEDUP_REMOVED lines=60> */
.L_x_12893:
        /* <DEDUP_REMOVED lines=8> */
[----:B0-----:R-:W-:-:S07]  /*06c0*/  @P1 IMAD.WIDE.U32 R2, R43, 0x20, R2 ;  /* 0x000000202b021825 */ /* 0x001fce00078e0002 */
[----:B------:R-:W0:Y:S01]  /*06d0*/  @P0 LDC.64 R16, c[0x0][0x3e8] ;  /* 0x0000fa00ff100b82 */ /* 0x000e220000000a00 */
[----:B------:R-:W5:Y:S01]  /*06e0*/  @P1 LDG.E.128 R28, desc[UR8][R2.64] ;  /* 0x00000008021c1981 */ /* 0x000f62000c1e1d00 */
[----:B-1----:R-:W-:-:S03]  /*06f0*/  @P1 IMAD.WIDE.U32 R12, R43, 0x20, R12 ;  /* 0x000000202b0c1825 */ /* 0x002fc600078e000c */
[----:B------:R-:W5:Y:S03]  /*0700*/  @P1 LDG.E.128 R32, desc[UR8][R2.64+0x10] ;  /* 0x0000100802201981 */ /* 0x000f66000c1e1d00 */
[----:B------:R-:W1:Y:S01]  /*0710*/  @P2 LDC.64 R38, c[0x0][0x3d0] ;  /* 0x0000f400ff262b82 */ /* 0x000e620000000a00 */
[----:B------:R-:W-:Y:S02]  /*0720*/  @P1 IADD3 R43, PT, PT, R43, 0x20, RZ ;  /* 0x000000202b2b1810 */ /* 0x000fe40007ffe0ff */
[----:B------:R-:W-:Y:S01]  /*0730*/  @P2 CS2R R66, SRZ ;  /* 0x0000000000422805 */ /* 0x000fe2000001ff00 */
[----:B------:R-:W5:Y:S01]  /*0740*/  @P1 LDG.E.128 R44, desc[UR8][R12.64] ;  /* 0x000000080c2c1981 */ /* 0x000f62000c1e1d00 */
[----:B--2---:R-:W-:-:S03]  /*0750*/  @P0 IMAD.WIDE.U32 R18, R114, 0x20, R14 ;  /* 0x0000002072120825 */ /* 0x004fc600078e000e */
[----:B------:R2:W5:Y:S01]  /*0760*/  @P1 LDG.E.128 R48, desc[UR8][R12.64+0x10] ;  /* 0x000010080c301981 */ /* 0x000562000c1e1d00 */
[----:B------:R-:W3:Y:S01]  /*0770*/  @P2 LDC.64 R40, c[0x0][0x3e8] ;  /* 0x0000fa00ff282b82 */ /* 0x000ee20000000a00 */
[----:B------:R-:W-:Y:S02]  /*0780*/  @P2 CS2R R64, SRZ ;  /* 0x0000000000402805 */ /* 0x000fe4000001ff00 */
[----:B------:R-:W-:Y:S01]  /*0790*/  @P2 CS2R R62, SRZ ;  /* 0x00000000003e2805 */ /* 0x000fe2000001ff00 */
[----:B------:R-:W5:Y:S01]  /*07a0*/  @P0 LDG.E.128 R4, desc[UR8][R18.64] ;  /* 0x0000000812040981 */ /* 0x000f62000c1e1d00 */
[----:B0-----:R-:W-:-:S03]  /*07b0*/  @P0 IMAD.WIDE.U32 R36, R114, 0x20, R16 ;  /* 0x0000002072240825 */ /* 0x001fc600078e0010 */
[----:B------:R-:W5:Y:S01]  /*07c0*/  @P0 LDG.E.128 R8, desc[UR8][R18.64+0x10] ;  /* 0x0000100812080981 */ /* 0x000f62000c1e1d00 */
[----:B--2---:R-:W-:Y:S02]  /*07d0*/  CS2R R12, SRZ ;  /* 0x00000000000c7805 */ /* 0x004fe4000001ff00 */
[----:B------:R-:W-:Y:S01]  /*07e0*/  @P2 CS2R R60, SRZ ;  /* 0x00000000003c2805 */ /* 0x000fe2000001ff00 */
[----:B------:R-:W5:Y:S01]  /*07f0*/  @P0 LDG.E.128 R20, desc[UR8][R36.64] ;  /* 0x0000000824140981 */ /* 0x000f62000c1e1d00 */
[----:B-1----:R-:W-:-:S03]  /*0800*/  @P2 IMAD.WIDE.U32 R14, R43, 0x20, R38 ;  /* 0x000000202b0e2825 */ /* 0x002fc600078e0026 */
[----:B------:R0:W5:Y:S01]  /*0810*/  @P0 LDG.E.128 R24, desc[UR8][R36.64+0x10] ;  /* 0x0000100824180981 */ /* 0x000162000c1e1d00 */
[----:B------:R-:W-:Y:S01]  /*0820*/  CS2R R38, SRZ ;  /* 0x0000000000267805 */ /* 0x000fe2000001ff00 */
[----:B---3--:R-:W-:Y:S02]  /*0830*/  @P2 IMAD.WIDE.U32 R16, R43, 0x20, R40 ;  /* 0x000000202b102825 */ /* 0x008fe400078e0028 */
[----:B------:R-:W5:Y:S01]  /*0840*/  @P2 LDG.E.128 R52, desc[UR8][R14.64] ;  /* 0x000000080e342981 */ /* 0x000f62000c1e1d00 */
[----:B------:R-:W-:Y:S02]  /*0850*/  CS2R R42, SRZ ;  /* 0x00000000002a7805 */ /* 0x000fe4000001ff00 */
[----:B------:R-:W-:Y:S02]  /*0860*/  CS2R R40, SRZ ;  /* 0x0000000000287805 */ /* 0x000fe4000001ff00 */
[----:B0-----:R-:W-:Y:S01]  /*0870*/  CS2R R36, SRZ ;  /* 0x0000000000247805 */ /* 0x001fe2000001ff00 */
[----:B------:R0:W5:Y:S01]  /*0880*/  @P2 LDG.E.128 R56, desc[UR8][R14.64+0x10] ;  /* 0x000010080e382981 */ /* 0x000162000c1e1d00 */
[----:B------:R-:W-:-:S03]  /*0890*/  CS2R R18, SRZ ;  /* 0x0000000000127805 */ /* 0x000fc6000001ff00 */
[----:B------:R-:W5:Y:S04]  /*08a0*/  @P2 LDG.E.128 R68, desc[UR8][R16.64] ;  /* 0x0000000810442981 */ /* 0x000f68000c1e1d00 */
[----:B------:R1:W5:Y:S01]  /*08b0*/  @P2 LDG.E.128 R72, desc[UR8][R16.64+0x10] ;  /* 0x0000100810482981 */ /* 0x000362000c1e1d00 */
[----:B0-----:R-:W-:Y:S02]  /*08c0*/  CS2R R14, SRZ ;  /* 0x00000000000e7805 */ /* 0x001fe4000001ff00 */
[----:B-1----:R-:W-:-:S07]  /*08d0*/  CS2R R16, SRZ ;  /* 0x0000000000107805 */ /* 0x002fce000001ff00 */
.L_x_12894:
[----:B------:R-:W-:Y:S05]  /*08e0*/  BSYNC.RECONVERGENT B0 ;  /* 0x0000000000007941 */ /* 0x000fea0003800200 */
.L_x_12892:
        /* <DEDUP_REMOVED lines=8> */
[----:B------:R-:W-:Y:S01]  /*0970*/  LOP3.LUT R2, R2, UR7, RZ, 0x3c, !PT ;  /* 0x0000000702027c12 */ /* 0x000fe2000f8e3cff */
[----:B------:R-:W1:Y:S02]  /*0980*/  LDCU.U8 UR4, c[0x0][0x410] ;  /* 0x00008200ff0477ac */ /* 0x000e640008000000 */
[----:B------:R-:W-:Y:S01]  /*0990*/  IMAD R77, R115, -0x326172a9, RZ ;  /* 0xcd9e8d57734d7824 */ /* 0x000fe200078e02ff */
[----:B------:R-:W-:Y:S01]  /*09a0*/  LOP3.LUT R3, R112, UR6, R3, 0x96, !PT ;  /* 0x0000000670037c12 */ /* 0x000fe2000f8e9603 */
        /* <DEDUP_REMOVED lines=17> */
[----:B------:R-:W-:Y:S01]  /*0ac0*/  IMAD R77, R78, -0x326172a9, RZ ;  /* 0xcd9e8d574e4d7824 */ /* 0x000fe200078e02ff */
[----:B-1----:R-:W-:Y:S01]  /*0ad0*/  UISETP.NE.AND UP2, UPT, UR4, URZ, UPT ;  /* 0x000000ff0400728c */ /* 0x002fe2000bf45270 */
        /* <DEDUP_REMOVED lines=42> */
[----:B0-23--:R-:W-:-:S07]  /*0d80*/  IMAD R108, R2, -0x326172a9, RZ ;  /* 0xcd9e8d57026c7824 */ /* 0x00dfce00078e02ff */
.L_x_13154:
        /* <DEDUP_REMOVED lines=9> */
[----:B------:R-:W-:Y:S02]  /*0e20*/  PLOP3.LUT P0, PT, PT, PT, UP0, 0x80, 0x8 ;  /* 0x000000000008781c */ /* 0x000fe40003f0f008 */
[----:B------:R-:W-:-:S04]  /*0e30*/  SHF.R.S32.HI R117, RZ, 0x1f, R0 ;  /* 0x0000001fff757819 */ /* 0x000fc80000011400 */
[----:B------:R-:W-:Y:S01]  /*0e40*/  LEA.HI R117, R117, R0, RZ, 0x3 ;  /* 0x0000000075757211 */ /* 0x000fe200078f18ff */
[----:B------:R-:W-:-:S03]  /*0e50*/  HFMA2 R0, -RZ, RZ, 1.875, 0 ;  /* 0x3f800000ff007431 */ /* 0x000fc600000001ff */
[----:B------:R-:W-:Y:S02]  /*0e60*/  LEA.HI.SX32 R2, R117, R114, 0x1d ;  /* 0x0000007275027211 */ /* 0x000fe400078feaff */
[----:B------:R-:W-:-:S03]  /*0e70*/  P2R R117, PR, RZ, 0x4 ;  /* 0x00000004ff757803 */ /* 0x000fc60000000000 */
[----:B------:R-:W-:Y:S02]  /*0e80*/  IMAD.MOV.U32 R117, RZ, RZ, R2 ;  /* 0x000000ffff757224 */ /* 0x000fe400078e0002 */
        /* <DEDUP_REMOVED lines=14> */
[----:B------:R-:W-:Y:S01]  /*0f70*/  MOV R86, 0x2 ;  /* 0x0000000200567802 */ /* 0x000fe20000000f00 */
[----:B------:R-:W-:Y:S02]  /*0f80*/  IMAD.MOV.U32 R87, RZ, RZ, R108 ;  /* 0x000000ffff577224 */ /* 0x000fe400078e006c */
[----:B------:R-:W-:-:S08]  /*0f90*/  IMAD.MOV.U32 R120, RZ, RZ, R118 ;  /* 0x000000ffff787224 */ /* 0x000fd000078e0076 */
[----:B0-----:R-:W-:Y:S05]  /*0fa0*/  @!P0 BRA `(.L_x_12900) ;  /* 0x0000000400148947 */ /* 0x001fea0003800000 */
[----:B------:R-:W-:-:S05]  /*0fb0*/  HFMA2 R84, -RZ, RZ, 0, 1.1920928955078125e-07 ;  /* 0x00000002ff547431 */ /* 0x000fca00000001ff */
[----:B------:R-:W-:-:S05]  /*0fc0*/  VIADDMNMX.U32 R84, R109, 0xfffffffe, R84, PT ;  /* 0xfffffffe6d547846 */ /* 0x000fca0003800054 */
[----:B------:R-:W-:-:S04]  /*0fd0*/  IMAD.SHL.U32 R86, R84, 0x4, RZ ;  /* 0x0000000454567824 */ /* 0x000fc800078e00ff */
[----:B------:R-:W0:Y:S02]  /*0fe0*/  LDC R84, c[0x2][R86] ;  /* 0x0080000056547b82 */ /* 0x000e240000000800 */
[----:B0-----:R-:W-:-:S04]  /*0ff0*/  SHF.R.S32.HI R85, RZ, 0x1f, R84 ;  /* 0x0000001fff557819 */ /* 0x001fc80000011454 */
.L_x_28614:
[----:B------:R-:W-:Y:S05]  /*1000*/  BRX R84 -0x1010                                        (*"BRANCH_TARGETS .L_x_28615,.L_x_28616,.L_x_28617"*) ;  /* 0xffffffec54fc7949 */ /* 0x000fea000383ffff */
.L_x_28617:
[----:B------:R-:W-:Y:S01]  /*1010*/  VIADD R86, R109, 0x1 ;  /* 0x000000016d567836 */ /* 0x000fe20000000000 */
[----:B------:R-:W-:Y:S01]  /*1020*/  MOV R120, R118 ;  /* 0x0000007600787202 */ /* 0x000fe20000000f00 */
[----:B------:R-:W-:Y:S01]  /*1030*/  IMAD.MOV.U32 R87, RZ, RZ, R110 ;  /* 0x000000ffff577224 */ /* 0x000fe200078e006e */
[----:B------:R-:W-:Y:S06]  /*1040*/  BRA `(.L_x_12900) ;  /* 0x0000000000ec7947 */ /* 0x000fec0003800000 */
.L_x_28615:
[----:B------:R-:W-:Y:S01]  /*1050*/  IMAD.MOV.U32 R120, RZ, RZ, R118 ;  /* 0x000000ffff787224 */ /* 0x000fe200078e0076 */
[----:B------:R-:W-:Y:S01]  /*1060*/  MOV R86, 0x3 ;  /* 0x0000000300567802 */ /* 0x000fe20000000f00 */
[----:B------:R-:W-:Y:S01]  /*1070*/  IMAD.MOV.U32 R87, RZ, RZ, R111 ;  /* 0x000000ffff577224 */ /* 0x000fe200078e006f */
[----:B------:R-:W-:Y:S06]  /*1080*/  BRA `(.L_x_12900) ;  /* 0x0000000000dc7947 */ /* 0x000fec0003800000 */
.L_x_28616:
        /* <DEDUP_REMOVED lines=13> */
.L_x_12902:
[----:B------:R-:W-:Y:S05]  /*1160*/  BSYNC.RECONVERGENT B3 ;  /* 0x0000000000037941 */ /* 0x000fea0003800200 */
.L_x_12901:
        /* <DEDUP_REMOVED lines=41> */
.L_x_12900:
[----:B------:R-:W-:Y:S05]  /*1400*/  BSYNC.RECONVERGENT B2 ;  /* 0x0000000000027941 */ /* 0x000fea0003800200 */
.L_x_12899:
        /* <DEDUP_REMOVED lines=10> */
[----:B------:R-:W-:-:S02]  /*14b0*/  IMAD.MOV.U32 R109, RZ, RZ, 0x2 ;  /* 0x00000002ff6d7424 */ /* 0x000fc400078e00ff */
[----:B------:R-:W-:Y:S02]  /*14c0*/  IMAD.MOV.U32 R87, RZ, RZ, R108 ;  /* 0x000000ffff577224 */ /* 0x000fe400078e006c */
[----:B0-----:R-:W-:Y:S01]  /*14d0*/  FMUL.FTZ R85, R85, R118 ;  /* 0x0000007655557220 */ /* 0x001fe20000410000 */
[----:B-1----:R-:W-:-:S04]  /*14e0*/  FSETP.GTU.FTZ.AND P0, PT, R84, R117, PT ;  /* 0x000000755400720b */ /* 0x002fc80003f1c000 */
        /* <DEDUP_REMOVED lines=13> */
.L_x_12905:
        /* <DEDUP_REMOVED lines=13> */
.L_x_12907:
[----:B------:R-:W-:Y:S05]  /*1690*/  BSYNC.RECONVERGENT B3 ;  /* 0x0000000000037941 */ /* 0x000fea0003800200 */
.L_x_12906:
        /* <DEDUP_REMOVED lines=43> */
.L_x_12904:
[----:B------:R-:W-:Y:S05]  /*1950*/  BSYNC.RECONVERGENT B2 ;  /* 0x0000000000027941 */ /* 0x000fea0003800200 */
.L_x_12903:
        /* <DEDUP_REMOVED lines=9> */
[----:B------:R-:W-:Y:S02]  /*19f0*/  FMUL.FTZ R85, R85, R118 ;  /* 0x0000007655557220 */ /* 0x000fe40000410000 */
[----:B------:R-:W-:-:S03]  /*1a00*/  PLOP3.LUT P0, PT, P1, PT, PT, 0x8, 0x80 ;  /* 0x000000000080781c */ /* 0x000fc60000f0e170 */
[----:B------:R-:W-:-:S05]  /*1a10*/  FSEL R86, R85, RZ, !P1 ;  /* 0x000000ff55567208 */ /* 0x000fca0004800000 */
[----:B------:R-:W-:Y:S01]  /*1a20*/  FFMA.FTZ R85, R86, R21, R77 ;  /* 0x0000001556557223 */ /* 0x000fe2000001004d */
        /* <DEDUP_REMOVED lines=9> */
.L_x_12910:
        /* <DEDUP_REMOVED lines=13> */
.L_x_12912:
[----:B------:R-:W-:Y:S05]  /*1b90*/  BSYNC.RECONVERGENT B3 ;  /* 0x0000000000037941 */ /* 0x000fea0003800200 */
.L_x_12911:
        /* <DEDUP_REMOVED lines=43> */
.L_x_12909:
[----:B------:R-:W-:Y:S05]  /*1e50*/  BSYNC.RECONVERGENT B2 ;  /* 0x0000000000027941 */ /* 0x000fea0003800200 */
.L_x_12908:
        /* <DEDUP_REMOVED lines=23> */
.L_x_12915:
        /* <DEDUP_REMOVED lines=13> */
.L_x_12917:
[----:B------:R-:W-:Y:S05]  /*20a0*/  BSYNC.RECONVERGENT B3 ;  /* 0x0000000000037941 */ /* 0x000fea0003800200 */
.L_x_12916:
        /* <DEDUP_REMOVED lines=42> */
.L_x_12914:
[----:B------:R-:W-:Y:S05]  /*2350*/  BSYNC.RECONVERGENT B2 ;  /* 0x0000000000027941 */ /* 0x000fea0003800200 */
.L_x_12913:
        /* <DEDUP_REMOVED lines=22> */
.L_x_12920:
        /* <DEDUP_REMOVED lines=13> */
.L_x_12922:
[----:B------:R-:W-:Y:S05]  /*2590*/  BSYNC.RECONVERGENT B3 ;  /* 0x0000000000037941 */ /* 0x000fea0003800200 */
.L_x_12921:
        /* <DEDUP_REMOVED lines=43> */
.L_x_12919:
[----:B------:R-:W-:Y:S05]  /*2850*/  BSYNC.RECONVERGENT B2 ;  /* 0x0000000000027941 */ /* 0x000fea0003800200 */
.L_x_12918:
        /* <DEDUP_REMOVED lines=23> */
.L_x_12925:
        /* <DEDUP_REMOVED lines=13> */
.L_x_12927:
[----:B------:R-:W-:Y:S05]  /*2aa0*/  BSYNC.RECONVERGENT B3 ;  /* 0x0000000000037941 */ /* 0x000fea0003800200 */
.L_x_12926:
        /* <DEDUP_REMOVED lines=42> */
.L_x_12924:
[----:B------:R-:W-:Y:S05]  /*2d50*/  BSYNC.RECONVERGENT B2 ;  /* 0x0000000000027941 */ /* 0x000fea0003800200 */
.L_x_12923:
[----:B------:R-:W-:Y:S01]  /*2d60*/  I2FP.F32.U32 R122, R109 ;  /* 0x0000006d007a7245 */ /* 0x000fe20000201000 */
[----:B------:R-:W-:Y:S01]  /*2d70*/  IMAD.U32 R97, R98, 0x10000, RZ ;  /* 0x0001000062617824 */ /* 0x000fe200078e00ff */
        /* <DEDUP_REMOVED lines=20> */
.L_x_12930:
        /* <DEDUP_REMOVED lines=13> */
.L_x_12932:
[----:B------:R-:W-:Y:S05]  /*2f90*/  BSYNC.RECONVERGENT B3 ;  /* 0x0000000000037941 */ /* 0x000fea0003800200 */
.L_x_12931:
        /* <DEDUP_REMOVED lines=42> */
.L_x_12929:
[----:B------:R-:W-:Y:S05]  /*3240*/  BSYNC.RECONVERGENT B2 ;  /* 0x0000000000027941 */ /* 0x000fea0003800200 */
.L_x_12928:
        /* <DEDUP_REMOVED lines=23> */
.L_x_12935:
        /* <DEDUP_REMOVED lines=15> */
.L_x_12937:
[----:B------:R-:W-:Y:S05]  /*34b0*/  BSYNC.RECONVERGENT B3 ;  /* 0x0000000000037941 */ /* 0x000fea0003800200 */
.L_x_12936:
        /* <DEDUP_REMOVED lines=42> */
.L_x_12934:
[----:B------:R-:W-:Y:S05]  /*3760*/  BSYNC.RECONVERGENT B2 ;  /* 0x0000000000027941 */ /* 0x000fea0003800200 */
.L_x_12933:
        /* <DEDUP_REMOVED lines=10> */
.L_x_12898:
        /* <DEDUP_REMOVED lines=16> */
.L_x_12941:
        /* <DEDUP_REMOVED lines=13> */
.L_x_12943:
[----:B------:R-:W-:Y:S05]  /*39e0*/  BSYNC.RECONVERGENT B3 ;  /* 0x0000000000037941 */ /* 0x000fea0003800200 */
.L_x_12942:
        /* <DEDUP_REMOVED lines=41> */
.L_x_12940:
[----:B------:R-:W-:Y:S05]  /*3c80*/  BSYNC.RECONVERGENT B2 ;  /* 0x0000000000027941 */ /* 0x000fea0003800200 */
.L_x_12939:
[----:B------:R-:W0:Y:S01]  /*3c90*/  LDC R86, c[0x0][0x404] ;  /* 0x00010100ff567b82 */ /* 0x000e220000000800 */
[----:B------:R-:W-:Y:S01]  /*3ca0*/  I2FP.F32.U32 R87, R84 ;  /* 0x0000005400577245 */ /* 0x000fe20000201000 */
[----:B------:R-:W-:Y:S01]  /*3cb0*/  HFMA2 R84, -RZ, RZ, 0.1171875, 0 ;  /* 0x2f800000ff547431 */ /* 0x000fe200000001ff */
[----:B------:R-:W-:Y:S01]  /*3cc0*/  ISETP.NE.AND P1, PT, R117, 0x1, PT ;  /* 0x000000017500780c */ /* 0x000fe20003f25270 */
[C---:B-----5:R-:W-:Y:S01]  /*3cd0*/  IMAD.U32 R109, R96.reuse, 0x10000, RZ ;  /* 0x00010000606d7824 */ /* 0x060fe200078e00ff */
[----:B------:R-:W-:Y:S01]  /*3ce0*/  BSSY.RECONVERGENT B2, `(.L_x_12944) ;  /* 0x000004d000027945 */ /* 0x000fe20003800200 */
[----:B------:R-:W-:Y:S01]  /*3cf0*/  PRMT R96, R96, 0x7632, R96 ;  /* 0x0000763260607816 */ /* 0x000fe20000000060 */
[----:B------:R-:W-:Y:S01]  /*3d00*/  FFMA.FTZ R87, R87, R84, 1.1641532182693481445e-10 ;  /* 0x2f00000057577423 */ /* 0x000fe20000010054 */
[----:B------:R-:W1:Y:S01]  /*3d10*/  LDC R85, c[0x0][0x408] ;  /* 0x00010200ff557b82 */ /* 0x000e620000000800 */
[----:B------:R-:W-:Y:S01]  /*3d20*/  FMUL.FTZ R118, R109, R0 ;  /* 0x000000006d767220 */ /* 0x000fe20000410000 */
[----:B------:R-:W-:-:S02]  /*3d30*/  MOV R109, R108 ;  /* 0x0000006c006d7202 */ /* 0x000fc40000000f00 */
[----:B0-----:R-:W-:-:S04]  /*3d40*/  FSETP.GTU.FTZ.AND P0, PT, R87, R86, PT ;  /* 0x000000565700720b */ /* 0x001fc80003f1c000 */
[----:B------:R-:W-:Y:S01]  /*3d50*/  PLOP3.LUT P2, PT, P0, PT, PT, 0x8, 0x80 ;  /* 0x000000000080781c */ /* 0x000fe2000074e170 */
[----:B-1----:R-:W-:-:S03]  /*3d60*/  FMUL.FTZ R87, R118, R85 ;  /* 0x0000005576577220 */ /* 0x002fc60000410000 */
[----:B------:R-:W-:Y:S01]  /*3d70*/  P2R R121, PR, RZ, 0x4 ;  /* 0x00000004ff797803 */ /* 0x000fe20000000000 */
[----:B------:R-:W-:Y:S01]  /*3d80*/  IMAD.MOV.U32 R118, RZ, RZ, 0x2 ;  /* 0x00000002ff767424 */ /* 0x000fe200078e00ff */
        /* <DEDUP_REMOVED lines=10> */
.L_x_12946:
        /* <DEDUP_REMOVED lines=13> */
.L_x_12948:
[----:B------:R-:W-:Y:S05]  /*3f00*/  BSYNC.RECONVERGENT B3 ;  /* 0x0000000000037941 */ /* 0x000fea0003800200 */
.L_x_12947:
        /* <DEDUP_REMOVED lines=42> */
.L_x_12945:
[----:B------:R-:W-:Y:S05]  /*41b0*/  BSYNC.RECONVERGENT B2 ;  /* 0x0000000000027941 */ /* 0x000fea0003800200 */
.L_x_12944:
        /* <DEDUP_REMOVED lines=21> */
.L_x_12951:
        /* <DEDUP_REMOVED lines=13> */
.L_x_12953:
[----:B------:R-:W-:Y:S05]  /*43e0*/  BSYNC.RECONVERGENT B3 ;  /* 0x0000000000037941 */ /* 0x000fea0003800200 */
.L_x_12952:
        /* <DEDUP_REMOVED lines=42> */
.L_x_12950:
[----:B------:R-:W-:Y:S05]  /*4690*/  BSYNC.RECONVERGENT B2 ;  /* 0x0000000000027941 */ /* 0x000fea0003800200 */
.L_x_12949:
        /* <DEDUP_REMOVED lines=9> */
[----:B------:R-:W-:Y:S02]  /*4730*/  FSETP.GTU.FTZ.AND P2, PT, R109, R86, PT ;  /* 0x000000566d00720b */ /* 0x000fe40003f5c000 */
[----:B------:R-:W-:Y:S02]  /*4740*/  PRMT R109, R97, 0x7632, R109 ;  /* 0x00007632616d7816 */ /* 0x000fe4000000006d */
        /* <DEDUP_REMOVED lines=11> */
.L_x_12956:
        /* <DEDUP_REMOVED lines=13> */
.L_x_12958:
[----:B------:R-:W-:Y:S05]  /*48d0*/  BSYNC.RECONVERGENT B3 ;  /* 0x0000000000037941 */ /* 0x000fea0003800200 */
.L_x_12957:
        /* <DEDUP_REMOVED lines=43> */
.L_x_12955:
[----:B------:R-:W-:Y:S05]  /*4b90*/  BSYNC.RECONVERGENT B2 ;  /* 0x0000000000027941 */ /* 0x000fea0003800200 */
.L_x_12954:
        /* <DEDUP_REMOVED lines=21> */
.L_x_12961:
        /* <DEDUP_REMOVED lines=13> */
.L_x_12963:
[----:B------:R-:W-:Y:S05]  /*4dc0*/  BSYNC.RECONVERGENT B3 ;  /* 0x0000000000037941 */ /* 0x000fea0003800200 */
.L_x_12962:
        /* <DEDUP_REMOVED lines=42> */
.L_x_12960:
[----:B------:R-:W-:Y:S05]  /*5070*/  BSYNC.RECONVERGENT B2 ;  /* 0x0000000000027941 */ /* 0x000fea0003800200 */
.L_x_12959:
        /* <DEDUP_REMOVED lines=9> */
[----:B------:R-:W-:Y:S01]  /*5110*/  IMAD.MOV.U32 R122, RZ, RZ, 0x2 ;  /* 0x00000002ff7a7424 */ /* 0x000fe200078e00ff */
[----:B------:R-:W-:Y:S02]  /*5120*/  MOV R109, R108 ;  /* 0x0000006c006d7202 */ /* 0x000fe40000000f00 */
        /* <DEDUP_REMOVED lines=11> */
.L_x_12966:
        /* <DEDUP_REMOVED lines=13> */
.L_x_12968:
[----:B------:R-:W-:Y:S05]  /*52b0*/  BSYNC.RECONVERGENT B3 ;  /* 0x0000000000037941 */ /* 0x000fea0003800200 */
.L_x_12967:
        /* <DEDUP_REMOVED lines=42> */
.L_x_12965:
[----:B------:R-:W-:Y:S05]  /*5560*/  BSYNC.RECONVERGENT B2 ;  /* 0x0000000000027941 */ /* 0x000fea0003800200 */
.L_x_12964:
        /* <DEDUP_REMOVED lines=21> */
.L_x_12971:
        /* <DEDUP_REMOVED lines=13> */
.L_x_12973:
[----:B------:R-:W-:Y:S05]  /*5790*/  BSYNC.RECONVERGENT B3 ;  /* 0x0000000000037941 */ /* 0x000fea0003800200 */
.L_x_12972:
        /* <DEDUP_REMOVED lines=42> */
.L_x_12970:
[----:B------:R-:W-:Y:S05]  /*5a40*/  BSYNC.RECONVERGENT B2 ;  /* 0x0000000000027941 */ /* 0x000fea0003800200 */
.L_x_12969:
[----:B------:R-:W-:Y:S01]  /*5a50*/  I2FP.F32.U32 R109, R109 ;  /* 0x0000006d006d7245 */ /* 0x000fe20000201000 */
[----:B------:R-:W-:Y:S01]  /*5a60*/  IMAD.U32 R119, R99, 0x10000, RZ ;  /* 0x0001000063777824 */ /* 0x000fe200078e00ff */
[----:B------:R-:W-:Y:S01]  /*5a70*/  ISETP.NE.AND P6, PT, R126, 0x1, PT ;  /* 0x000000017e00780c */ /* 0x000fe20003fc5270 */
[----:B------:R-:W-:Y:S01]  /*5a80*/  BSSY.RECONVERGENT B2, `(.L_x_12974) ;  /* 0x000004d000027945 */ /* 0x000fe20003800200 */
[----:B------:R-:W-:Y:S02]  /*5a90*/  IMAD.MOV.U32 R125, RZ, RZ, R108 ;  /* 0x000000ffff7d7224 */ /* 0x000fe400078e006c */
[----:B------:R-:W-:Y:S01]  /*5aa0*/  FFMA.FTZ R123, R109, R84, 1.1641532182693481445e-10 ;  /* 0x2f0000006d7b7423 */ /* 0x000fe20000010054 */
[----:B------:R-:W-:Y:S01]  /*5ab0*/  FMUL.FTZ R122, R119, R0 ;  /* 0x00000000777a7220 */ /* 0x000fe20000410000 */
[----:B------:R-:W-:Y:S01]  /*5ac0*/  PRMT R119, R99, 0x7632, R119 ;  /* 0x0000763263777816 */ /* 0x000fe20000000077 */
[----:B------:R-:W-:Y:S02]  /*5ad0*/  HFMA2 R109, -RZ, RZ, 0, 1.1920928955078125e-07 ;  /* 0x00000002ff6d7431 */ /* 0x000fe400000001ff */
        /* <DEDUP_REMOVED lines=13> */
.L_x_12976:
        /* <DEDUP_REMOVED lines=15> */
.L_x_12978:
[----:B------:R-:W-:Y:S05]  /*5ca0*/  BSYNC.RECONVERGENT B3 ;  /* 0x0000000000037941 */ /* 0x000fea0003800200 */
.L_x_12977:
        /* <DEDUP_REMOVED lines=42> */
.L_x_12975:
[----:B------:R-:W-:Y:S05]  /*5f50*/  BSYNC.RECONVERGENT B2 ;  /* 0x0000000000027941 */ /* 0x000fea0003800200 */
.L_x_12974:
[----:B------:R-:W-:Y:S01]  /*5f60*/  IMAD.U32 R123, R119, 0x10000, RZ ;  /* 0x00010000777b7824 */ /* 0x000fe200078e00ff */
[----:B------:R-:W-:-:S03]  /*5f70*/  I2FP.F32.U32 R119, R125 ;  /* 0x0000007d00777245 */ /* 0x000fc60000201000 */
[----:B------:R-:W-:Y:S02]  /*5f80*/  FMUL.FTZ R122, R123, R0 ;  /* 0x000000007b7a7220 */ /* 0x000fe40000410000 */
[----:B------:R-:W-:Y:S01]  /*5f90*/  FFMA.FTZ R119, R119, R84, 1.1641532182693481445e-10 ;  /* 0x2f00000077777423 */ /* 0x000fe20000010054 */
[----:B------:R-:W-:Y:S01]  /*5fa0*/  FMUL.FTZ R84, R87, R20 ;  /* 0x0000001457547220 */ /* 0x000fe20000410000 */
[----:B------:R-:W-:Y:S01]  /*5fb0*/  FMUL.FTZ R122, R122, R85 ;  /* 0x000000557a7a7220 */ /* 0x000fe20000410000 */
[----:B------:R-:W-:Y:S01]  /*5fc0*/  FMUL.FTZ R85, R96, R21 ;  /* 0x0000001560557220 */ /* 0x000fe20000410000 */
[----:B------:R-:W-:Y:S01]  /*5fd0*/  FMUL.FTZ R87, R118, R23 ;  /* 0x0000001776577220 */ /* 0x000fe20000410000 */
[----:B------:R-:W-:Y:S01]  /*5fe0*/  FSETP.GTU.FTZ.AND P6, PT, R119, R86, PT ;  /* 0x000000567700720b */ /* 0x000fe20003fdc000 */
[----:B------:R-:W-:Y:S01]  /*5ff0*/  FMUL.FTZ R86, R97, R22 ;  /* 0x0000001661567220 */ /* 0x000fe20000410000 */
[----:B------:R-:W-:Y:S01]  /*6000*/  FMUL.FTZ R97, R98, R25 ;  /* 0x0000001962617220 */ /* 0x000fe20000410000 */
[----:B------:R-:W-:Y:S01]  /*6010*/  FMUL.FTZ R98, R99, R26 ;  /* 0x0000001a63627220 */ /* 0x000fe20000410000 */
[----:B------:R-:W-:Y:S01]  /*6020*/  FSEL R122, R122, RZ, !P6 ;  /* 0x000000ff7a7a7208 */ /* 0x000fe20007000000 */
[----:B------:R-:W-:Y:S01]  /*6030*/  FMUL.FTZ R96, R117, R24 ;  /* 0x0000001875607220 */ /* 0x000fe20000410000 */
[----:B------:R-:W-:-:S03]  /*6040*/  PLOP3.LUT P6, PT, P6, PT, PT, 0x8, 0x80 ;  /* 0x000000000080781c */ /* 0x000fc600037ce170 */
[----:B------:R-:W-:-:S10]  /*6050*/  FMUL.FTZ R99, R122, R27 ;  /* 0x0000001b7a637220 */ /* 0x000fd40000410000 */
.L_x_12938:
        /* <DEDUP_REMOVED lines=16> */
[C---:B------:R-:W-:Y:S01]  /*6160*/  IADD3 R117, PT, PT, R2.reuse, 0x20, RZ ;  /* 0x0000002002757810 */ /* 0x040fe20007ffe0ff */
[----:B------:R-:W-:Y:S01]  /*6170*/  IMAD.MOV.U32 R118, RZ, RZ, R120 ;  /* 0x000000ffff767224 */ /* 0x000fe200078e0078 */
[----:B------:R0:W-:Y:S01]  /*6180*/  STG.E.128 desc[UR8][R122.64], R84 ;  /* 0x000000547a007986 */ /* 0x0001e2000c101d08 */
[----:B-1----:R-:W-:-:S03]  /*6190*/  IMAD.WIDE.U32 R126, R2, 0x8, R126 ;  /* 0x00000008027e7825 */ /* 0x002fc600078e007e */
[----:B------:R0:W-:Y:S04]  /*61a0*/  STG.E.128 desc[UR8][R122.64+0x10], R96 ;  /* 0x000010607a007986 */ /* 0x0001e8000c101d08 */
[----:B------:R0:W-:Y:S02]  /*61b0*/  STG.E.64 desc[UR8][R126.64], R128 ;  /* 0x000000807e007986 */ /* 0x0001e4000c101b08 */
.L_x_12897:
[----:B------:R-:W-:Y:S05]  /*61c0*/  BSYNC.RECONVERGENT B1 ;  /* 0x0000000000017941 */ /* 0x000fea0003800200 */
.L_x_12896:
        /* <DEDUP_REMOVED lines=16> */
[----:B0-----:R-:W-:Y:S01]  /*62d0*/  IMAD.MOV.U32 R122, RZ, RZ, 0x2 ;  /* 0x00000002ff7a7424 */ /* 0x001fe200078e00ff */
[----:B------:R-:W-:Y:S01]  /*62e0*/  MOV R120, R118 ;  /* 0x0000007600787202 */ /* 0x000fe20000000f00 */
[----:B-1----:R-:W-:-:S09]  /*62f0*/  IMAD.MOV.U32 R88, RZ, RZ, R108 ;  /* 0x000000ffff587224 */ /* 0x002fd200078e006c */
        /* <DEDUP_REMOVED lines=11> */
.L_x_12984:
        /* <DEDUP_REMOVED lines=13> */
.L_x_12986:
[----:B------:R-:W-:Y:S05]  /*6480*/  BSYNC.RECONVERGENT B3 ;  /* 0x0000000000037941 */ /* 0x000fea0003800200 */
.L_x_12985:
        /* <DEDUP_REMOVED lines=41> */
.L_x_12983:
[----:B------:R-:W-:Y:S05]  /*6720*/  BSYNC.RECONVERGENT B2 ;  /* 0x0000000000027941 */ /* 0x000fea0003800200 */
.L_x_12982:
        /* <DEDUP_REMOVED lines=10> */
[----:B------:R-:W-:Y:S01]  /*67d0*/  PRMT R100, R100, 0x7632, R100 ;  /* 0x0000763264647816 */ /* 0x000fe20000000064 */
[----:B------:R-:W-:-:S02]  /*67e0*/  IMAD.MOV.U32 R90, RZ, RZ, R108 ;  /* 0x000000ffff5a7224 */ /* 0x000fc400078e006c */
        /* <DEDUP_REMOVED lines=15> */
.L_x_12989:
        /* <DEDUP_REMOVED lines=13> */
.L_x_12991:
[----:B------:R-:W-:Y:S05]  /*69b0*/  BSYNC.RECONVERGENT B3 ;  /* 0x0000000000037941 */ /* 0x000fea0003800200 */
.L_x_12990:
        /* <DEDUP_REMOVED lines=43> */
.L_x_12988:
[----:B------:R-:W-:Y:S05]  /*6c70*/  BSYNC.RECONVERGENT B2 ;  /* 0x0000000000027941 */ /* 0x000fea0003800200 */
.L_x_12987:
        /* <DEDUP_REMOVED lines=22> */
.L_x_12994:
        /* <DEDUP_REMOVED lines=13> */
.L_x_12996:
[----:B------:R-:W-:Y:S05]  /*6eb0*/  BSYNC.RECONVERGENT B3 ;  /* 0x0000000000037941 */ /* 0x000fea0003800200 */
.L_x_12995:
        /* <DEDUP_REMOVED lines=43> */
.L_x_12993:
[----:B------:R-:W-:Y:S05]  /*7170*/  BSYNC.RECONVERGENT B2 ;  /* 0x0000000000027941 */ /* 0x000fea0003800200 */
.L_x_12992:
[----:B------:R-:W-:Y:S01]  /*7180*/  I2FP.F32.U32 R90, R91 ;  /* 0x0000005b005a7245 */ /* 0x000fe20000201000 */
[C---:B------:R-:W-:Y:S01]  /*7190*/  IMAD.U32 R109, R101.reuse, 0x10000, RZ ;  /* 0x00010000656d7824 */ /* 0x040fe200078e00ff */
[----:B------:R-:W-:Y:S01]  /*71a0*/  ISETP.NE.AND P3, PT, R122, 0x1, PT ;  /* 0x000000017a00780c */ /* 0x000fe20003f65270 */
[----:B------:R-:W-:Y:S01]  /*71b0*/  BSSY.RECONVERGENT B2, `(.L_x_12997) ;  /* 0x000004c000027945 */ /* 0x000fe20003800200 */
[----:B------:R-:W-:Y:S01]  /*71c0*/  PRMT R101, R101, 0x7632, R101 ;  /* 0x0000763265657816 */ /* 0x000fe20000000065 */
        /* <DEDUP_REMOVED lines=18> */
.L_x_12999:
        /* <DEDUP_REMOVED lines=13> */
.L_x_13001:
[----:B------:R-:W-:Y:S05]  /*73c0*/  BSYNC.RECONVERGENT B3 ;  /* 0x0000000000037941 */ /* 0x000fea0003800200 */
.L_x_13000:
        /* <DEDUP_REMOVED lines=42> */
.L_x_12998:
[----:B------:R-:W-:Y:S05]  /*7670*/  BSYNC.RECONVERGENT B2 ;  /* 0x0000000000027941 */ /* 0x000fea0003800200 */
.L_x_12997:
        /* <DEDUP_REMOVED lines=22> */
.L_x_13004:
        /* <DEDUP_REMOVED lines=13> */
.L_x_13006:
[----:B------:R-:W-:Y:S05]  /*78b0*/  BSYNC.RECONVERGENT B3 ;  /* 0x0000000000037941 */ /* 0x000fea0003800200 */
.L_x_13005:
        /* <DEDUP_REMOVED lines=43> */
.L_x_13003:
[----:B------:R-:W-:Y:S05]  /*7b70*/  BSYNC.RECONVERGENT B2 ;  /* 0x0000000000027941 */ /* 0x000fea0003800200 */
.L_x_13002:
        /* <DEDUP_REMOVED lines=23> */
.L_x_13009:
        /* <DEDUP_REMOVED lines=13> */
.L_x_13011:
[----:B------:R-:W-:Y:S05]  /*7dc0*/  BSYNC.RECONVERGENT B3 ;  /* 0x0000000000037941 */ /* 0x000fea0003800200 */
.L_x_13010:
        /* <DEDUP_REMOVED lines=42> */
.L_x_13008:
[----:B------:R-:W-:Y:S05]  /*8070*/  BSYNC.RECONVERGENT B2 ;  /* 0x0000000000027941 */ /* 0x000fea0003800200 */
.L_x_13007:
[----:B------:R-:W-:Y:S01]  /*8080*/  I2FP.F32.U32 R122, R109 ;  /* 0x0000006d007a7245 */ /* 0x000fe20000201000 */
[----:B------:R-:W-:Y:S01]  /*8090*/  BSSY.RECONVERGENT B2, `(.L_x_13012) ;  /* 0x000004d000027945 */ /* 0x000fe20003800200 */
[----:B------:R-:W-:Y:S02]  /*80a0*/  SHF.L.U32 R109, R102, 0x10, RZ ;  /* 0x00000010666d7819 */ /* 0x000fe400000006ff */
[----:B------:R-:W-:Y:S01]  /*80b0*/  ISETP.NE.AND P5, PT, R123, 0x1, PT ;  /* 0x000000017b00780c */ /* 0x000fe20003fa5270 */
[----:B------:R-:W-:Y:S01]  /*80c0*/  FFMA.FTZ R101, R122, R121, 1.1641532182693481445e-10 ;  /* 0x2f0000007a657423 */ /* 0x000fe20000010079 */
[----:B------:R-:W-:Y:S02]  /*80d0*/  IMAD.MOV.U32 R122, RZ, RZ, 0x2 ;  /* 0x00000002ff7a7424 */ /* 0x000fe400078e00ff */
        /* <DEDUP_REMOVED lines=16> */
.L_x_13014:
        /* <DEDUP_REMOVED lines=13> */
.L_x_13016:
[----:B------:R-:W-:Y:S05]  /*82b0*/  BSYNC.RECONVERGENT B3 ;  /* 0x0000000000037941 */ /* 0x000fea0003800200 */
.L_x_13015:
        /* <DEDUP_REMOVED lines=42> */
.L_x_13013:
[----:B------:R-:W-:Y:S05]  /*8560*/  BSYNC.RECONVERGENT B2 ;  /* 0x0000000000027941 */ /* 0x000fea0003800200 */
.L_x_13012:
        /* <DEDUP_REMOVED lines=23> */
.L_x_13019:
        /* <DEDUP_REMOVED lines=15> */
.L_x_13021:
[----:B------:R-:W-:Y:S05]  /*87d0*/  BSYNC.RECONVERGENT B3 ;  /* 0x0000000000037941 */ /* 0x000fea0003800200 */
.L_x_13020:
        /* <DEDUP_REMOVED lines=42> */
.L_x_13018:
[----:B------:R-:W-:Y:S05]  /*8a80*/  BSYNC.RECONVERGENT B2 ;  /* 0x0000000000027941 */ /* 0x000fea0003800200 */
.L_x_13017:
        /* <DEDUP_REMOVED lines=10> */
.L_x_12981:
        /* <DEDUP_REMOVED lines=16> */
.L_x_13025:
        /* <DEDUP_REMOVED lines=13> */
.L_x_13027:
[----:B------:R-:W-:Y:S05]  /*8d00*/  BSYNC.RECONVERGENT B3 ;  /* 0x0000000000037941 */ /* 0x000fea0003800200 */
.L_x_13026:
        /* <DEDUP_REMOVED lines=41> */
.L_x_13024:
[----:B------:R-:W-:Y:S05]  /*8fa0*/  BSYNC.RECONVERGENT B2 ;  /* 0x0000000000027941 */ /* 0x000fea0003800200 */
.L_x_13023:
[----:B------:R-:W1:Y:S01]  /*8fb0*/  LDC R90, c[0x0][0x404] ;  /* 0x00010100ff5a7b82 */ /* 0x000e620000000800 */
[----:B------:R-:W-:Y:S01]  /*8fc0*/  I2FP.F32.U32 R91, R88 ;  /* 0x00000058005b7245 */ /* 0x000fe20000201000 */
[----:B------:R-:W-:Y:S01]  /*8fd0*/  IMAD.MOV.U32 R88, RZ, RZ, 0x2f800000 ;  /* 0x2f800000ff587424 */ /* 0x000fe200078e00ff */
[----:B------:R-:W-:Y:S01]  /*8fe0*/  ISETP.NE.AND P1, PT, R119, 0x1, PT ;  /* 0x000000017700780c */ /* 0x000fe20003f25270 */
[----:B------:R-:W-:Y:S01]  /*8ff0*/  BSSY.RECONVERGENT B2, `(.L_x_13028) ;  /* 0x000004e000027945 */ /* 0x000fe20003800200 */
[C---:B-----5:R-:W-:Y:S01]  /*9000*/  SHF.L.U32 R109, R100.reuse, 0x10, RZ ;  /* 0x00000010646d7819 */ /* 0x060fe200000006ff */
[----:B------:R-:W-:Y:S01]  /*9010*/  FFMA.FTZ R91, R91, R88, 1.1641532182693481445e-10 ;  /* 0x2f0000005b5b7423 */ /* 0x000fe20000010058 */
[----:B------:R-:W-:Y:S01]  /*9020*/  PRMT R100, R100, 0x7632, R100 ;  /* 0x0000763264647816 */ /* 0x000fe20000000064 */
[----:B------:R-:W2:Y:S02]  /*9030*/  LDC R89, c[0x0][0x408] ;  /* 0x00010200ff597b82 */ /* 0x000ea40000000800 */
[----:B------:R-:W-:Y:S01]  /*9040*/  FMUL.FTZ R118, R109, R0 ;  /* 0x000000006d767220 */ /* 0x000fe20000410000 */
[----:B------:R-:W-:Y:S01]  /*9050*/  IMAD.MOV.U32 R109, RZ, RZ, R108 ;  /* 0x000000ffff6d7224 */ /* 0x000fe200078e006c */
[----:B-1----:R-:W-:-:S04]  /*9060*/  FSETP.GTU.FTZ.AND P0, PT, R91, R90, PT ;  /* 0x0000005a5b00720b */ /* 0x002fc80003f1c000 */
[----:B------:R-:W-:Y:S01]  /*9070*/  PLOP3.LUT P2, PT, P0, PT, PT, 0x8, 0x80 ;  /* 0x000000000080781c */ /* 0x000fe2000074e170 */
[----:B--2---:R-:W-:-:S03]  /*9080*/  FMUL.FTZ R91, R118, R89 ;  /* 0x00000059765b7220 */ /* 0x004fc60000410000 */
[----:B------:R-:W-:Y:S01]  /*9090*/  P2R R125, PR, RZ, 0x4 ;  /* 0x00000004ff7d7803 */ /* 0x000fe20000000000 */
[----:B------:R-:W-:Y:S01]  /*90a0*/  IMAD.MOV.U32 R118, RZ, RZ, 0x2 ;  /* 0x00000002ff767424 */ /* 0x000fe200078e00ff */
        /* <DEDUP_REMOVED lines=10> */
.L_x_13030:
        /* <DEDUP_REMOVED lines=13> */
.L_x_13032:
[----:B------:R-:W-:Y:S05]  /*9220*/  BSYNC.RECONVERGENT B3 ;  /* 0x0000000000037941 */ /* 0x000fea0003800200 */
.L_x_13031:
        /* <DEDUP_REMOVED lines=42> */
.L_x_13029:
[----:B------:R-:W-:Y:S05]  /*94d0*/  BSYNC.RECONVERGENT B2 ;  /* 0x0000000000027941 */ /* 0x000fea0003800200 */
.L_x_13028:
        /* <DEDUP_REMOVED lines=21> */
.L_x_13035:
        /* <DEDUP_REMOVED lines=13> */
.L_x_13037:
[----:B------:R-:W-:Y:S05]  /*9700*/  BSYNC.RECONVERGENT B3 ;  /* 0x0000000000037941 */ /* 0x000fea0003800200 */
.L_x_13036:
[----:B------:R-:W-:Y:S01]  /*9710*/  IMAD.WIDE.U32 R110, R115, -0x326172a9, RZ ;  /* 0xcd9e8d57736e7825 */ /* 0x000fe200078e00ff */
[----:B0-----:R-:W-:-:S03]  /*9720*/  LOP3.LUT R122, R3, UR7, R109, 0x96, !PT ;  /* 0x00000007037a7c12 */ /* 0x001fc6000f8e966d */
        /* <DEDUP_REMOVED lines=40> */
.L_x_13034:
[----:B------:R-:W-:Y:S05]  /*99b0*/  BSYNC.RECONVERGENT B2 ;  /* 0x0000000000027941 */ /* 0x000fea0003800200 */
.L_x_13033:
[----:B------:R-:W-:Y:S01]  /*99c0*/  ISETP.NE.AND P3, PT, R121, 0x1, PT ;  /* 0x000000017900780c */ /* 0x000fe20003f65270 */
[----:B------:R-:W-:Y:S01]  /*99d0*/  IMAD.U32 R119, R101, 0x10000, RZ ;  /* 0x0001000065777824 */ /* 0x000fe200078e00ff */
[----:B------:R-:W-:Y:S01]  /*99e0*/  I2FP.F32.U32 R109, R109 ;  /* 0x0000006d006d7245 */ /* 0x000fe20000201000 */
[----:B------:R-:W-:Y:S01]  /*99f0*/  BSSY.RECONVERGENT B2, `(.L_x_13038) ;  /* 0x000004c000027945 */ /* 0x000fe20003800200 */
[----:B0-----:R-:W-:Y:S02]  /*9a00*/  IMAD.MOV.U32 R122, RZ, RZ, 0x2 ;  /* 0x00000002ff7a7424 */ /* 0x001fe400078e00ff */
[----:B------:R-:W-:Y:S01]  /*9a10*/  FMUL.FTZ R118, R119, R0 ;  /* 0x0000000077767220 */ /* 0x000fe20000410000 */
[----:B------:R-:W-:-:S03]  /*9a20*/  FFMA.FTZ R109, R109, R88, 1.1641532182693481445e-10 ;  /* 0x2f0000006d6d7423 */ /* 0x000fc60000010058 */
[----:B------:R-:W-:Y:S01]  /*9a30*/  FMUL.FTZ R119, R118, R89 ;  /* 0x0000005976777220 */ /* 0x000fe20000410000 */
[----:B------:R-:W-:Y:S02]  /*9a40*/  MOV R118, R108 ;  /* 0x0000006c00767202 */ /* 0x000fe40000000f00 */
        /* <DEDUP_REMOVED lines=13> */
.L_x_13040:
        /* <DEDUP_REMOVED lines=13> */
.L_x_13042:
[----:B------:R-:W-:Y:S05]  /*9bf0*/  BSYNC.RECONVERGENT B3 ;  /* 0x0000000000037941 */ /* 0x000fea0003800200 */
.L_x_13041:
        /* <DEDUP_REMOVED lines=43> */
.L_x_13039:
[----:B------:R-:W-:Y:S05]  /*9eb0*/  BSYNC.RECONVERGENT B2 ;  /* 0x0000000000027941 */ /* 0x000fea0003800200 */
.L_x_13038:
        /* <DEDUP_REMOVED lines=21> */
.L_x_13045:
        /* <DEDUP_REMOVED lines=13> */
.L_x_13047:
[----:B------:R-:W-:Y:S05]  /*a0e0*/  BSYNC.RECONVERGENT B3 ;  /* 0x0000000000037941 */ /* 0x000fea0003800200 */
.L_x_13046:
        /* <DEDUP_REMOVED lines=42> */
.L_x_13044:
[----:B------:R-:W-:Y:S05]  /*a390*/  BSYNC.RECONVERGENT B2 ;  /* 0x0000000000027941 */ /* 0x000fea0003800200 */
.L_x_13043:
        /* <DEDUP_REMOVED lines=9> */
[----:B------:R-:W-:Y:S01]  /*a430*/  IMAD.MOV.U32 R109, RZ, RZ, R108 ;  /* 0x000000ffff6d7224 */ /* 0x000fe200078e006c */
[----:B------:R-:W-:Y:S02]  /*a440*/  MOV R122, 0x2 ;  /* 0x00000002007a7802 */ /* 0x000fe40000000f00 */
        /* <DEDUP_REMOVED lines=11> */
.L_x_13050:
        /* <DEDUP_REMOVED lines=13> */
.L_x_13052:
[----:B------:R-:W-:Y:S05]  /*a5d0*/  BSYNC.RECONVERGENT B3 ;  /* 0x0000000000037941 */ /* 0x000fea0003800200 */
.L_x_13051:
        /* <DEDUP_REMOVED lines=42> */
.L_x_13049:
[----:B------:R-:W-:Y:S05]  /*a880*/  BSYNC.RECONVERGENT B2 ;  /* 0x0000000000027941 */ /* 0x000fea0003800200 */
.L_x_13048:
        /* <DEDUP_REMOVED lines=21> */
.L_x_13055:
        /* <DEDUP_REMOVED lines=13> */
.L_x_13057:
[----:B------:R-:W-:Y:S05]  /*aab0*/  BSYNC.RECONVERGENT B3 ;  /* 0x0000000000037941 */ /* 0x000fea0003800200 */
.L_x_13056:
        /* <DEDUP_REMOVED lines=42> */
.L_x_13054:
[----:B------:R-:W-:Y:S05]  /*ad60*/  BSYNC.RECONVERGENT B2 ;  /* 0x0000000000027941 */ /* 0x000fea0003800200 */
.L_x_13053:
[----:B------:R-:W-:Y:S01]  /*ad70*/  I2FP.F32.U32 R109, R121 ;  /* 0x00000079006d7245 */ /* 0x000fe20000201000 */
[----:B------:R-:W-:Y:S01]  /*ad80*/  IMAD.U32 R121, R103, 0x10000, RZ ;  /* 0x0001000067797824 */ /* 0x000fe200078e00ff */
[----:B------:R-:W-:Y:S01]  /*ad90*/  ISETP.NE.AND P6, PT, R127, 0x1, PT ;  /* 0x000000017f00780c */ /* 0x000fe20003fc5270 */
[----:B------:R-:W-:Y:S01]  /*ada0*/  BSSY.RECONVERGENT B2, `(.L_x_13058) ;  /* 0x000004d000027945 */ /* 0x000fe20003800200 */
[----:B------:R-:W-:Y:S02]  /*adb0*/  IMAD.MOV.U32 R126, RZ, RZ, R108 ;  /* 0x000000ffff7e7224 */ /* 0x000fe400078e006c */
[----:B------:R-:W-:Y:S01]  /*adc0*/  FFMA.FTZ R123, R109, R88, 1.1641532182693481445e-10 ;  /* 0x2f0000006d7b7423 */ /* 0x000fe20000010058 */
[----:B------:R-:W-:Y:S01]  /*add0*/  FMUL.FTZ R122, R121, R0 ;  /* 0x00000000797a7220 */ /* 0x000fe20000410000 */
[----:B------:R-:W-:Y:S02]  /*ade0*/  PRMT R121, R103, 0x7632, R121 ;  /* 0x0000763267797816 */ /* 0x000fe40000000079 */
[----:B------:R-:W-:Y:S01]  /*adf0*/  MOV R109, 0x2 ;  /* 0x00000002006d7802 */ /* 0x000fe20000000f00 */
        /* <DEDUP_REMOVED lines=13> */
.L_x_13060:
        /* <DEDUP_REMOVED lines=15> */
.L_x_13062:
[----:B------:R-:W-:Y:S05]  /*afc0*/  BSYNC.RECONVERGENT B3 ;  /* 0x0000000000037941 */ /* 0x000fea0003800200 */
.L_x_13061:
        /* <DEDUP_REMOVED lines=42> */
.L_x_13059:
[----:B------:R-:W-:Y:S05]  /*b270*/  BSYNC.RECONVERGENT B2 ;  /* 0x0000000000027941 */ /* 0x000fea0003800200 */
.L_x_13058:
[----:B------:R-:W-:Y:S02]  /*b280*/  SHF.L.U32 R123, R121, 0x10, RZ ;  /* 0x00000010797b7819 */ /* 0x000fe400000006ff */
        /* <DEDUP_REMOVED lines=15> */
.L_x_13022:
        /* <DEDUP_REMOVED lines=22> */
.L_x_12980:
[----:B------:R-:W-:Y:S05]  /*b4e0*/  BSYNC.RECONVERGENT B1 ;  /* 0x0000000000017941 */ /* 0x000fea0003800200 */
.L_x_12979:
[----:B------:R-:W-:Y:S01]  /*b4f0*/  ISETP.GE.U32.AND P0, PT, R116, 0x60, PT ;  /* 0x000000607400780c */ /* 0x000fe20003f06070 */
[----:B------:R-:W-:-:S12]  /*b500*/  BSSY.RECONVERGENT B1, `(.L_x_13063) ;  /* 0x0000530000017945 */ /* 0x000fd80003800200 */
[----:B------:R-:W-:Y:S05]  /*b510*/  @!P0 BRA `(.L_x_13064) ;  /* 0x0000005000b88947 */ /* 0x000fea0003800000 */
[----:B------:R-:W-:Y:S01]  /*b520*/  ISETP.NE.U32.AND P1, PT, RZ, UR12, PT ;  /* 0x0000000cff007c0c */ /* 0x000fe2000bf25070 */
[----:B------:R-:W1:Y:S03]  /*b530*/  LDC.64 R104, c[0x0][0x390] ;  /* 0x0000e400ff687b82 */ /* 0x000e660000000a00 */
[----:B------:R-:W-:-:S13]  /*b540*/  ISETP.NE.AND.EX P1, PT, RZ, UR13, PT, P1 ;  /* 0x0000000dff007c0c */ /* 0x000fda000bf25310 */
[----:B------:R-:W3:Y:S01]  /*b550*/  @P1 LDC.64 R92, c[0x0][0x3a0] ;  /* 0x0000e800ff5c1b82 */ /* 0x000ee20000000a00 */
[----:B-1----:R-:W-:-:S06]  /*b560*/  IMAD.WIDE.U32 R104, R117, 0x10, R104 ;  /* 0x0000001075687825 */ /* 0x002fcc00078e0068 */
[----:B------:R-:W5:Y:S01]  /*b570*/  LDG.E.128 R104, desc[UR8][R104.64] ;  /* 0x0000000868687981 */ /* 0x000f62000c1e1d00 */
[----:B---3--:R-:W-:-:S05]  /*b580*/  @P1 IMAD.WIDE.U32 R92, R117, 0x20, R92 ;  /* 0x00000020755c1825 */ /* 0x008fca00078e005c */
[----:B------:R1:W5:Y:S04]  /*b590*/  @P1 LDG.E.128 R76, desc[UR8][R92.64] ;  /* 0x000000085c4c1981 */ /* 0x000368000c1e1d00 */
[----:B------:R1:W5:Y:S01]  /*b5a0*/  @P1 LDG.E.128 R80, desc[UR8][R92.64+0x10] ;  /* 0x000010085c501981 */ /* 0x000362000c1e1d00 */
[----:B------:R-:W-:Y:S05]  /*b5b0*/  @!P1 BRA `(.L_x_13065) ;  /* 0x0000002800249947 */ /* 0x000fea0003800000 */
[----:B------:R-:W-:Y:S01]  /*b5c0*/  ISETP.NE.AND P1, PT, R109, 0x1, PT ;  /* 0x000000016d00780c */ /* 0x000fe20003f25270 */
[----:B------:R-:W-:Y:S01]  /*b5d0*/  BSSY.RECONVERGENT B2, `(.L_x_13066) ;  /* 0x0000046000027945 */ /* 0x000fe20003800200 */
[----:B0-2---:R-:W-:Y:S01]  /*b5e0*/  IMAD.MOV.U32 R122, RZ, RZ, 0x2 ;  /* 0x00000002ff7a7424 */ /* 0x005fe200078e00ff */
        /* <DEDUP_REMOVED lines=13> */
.L_x_13068:
        /* <DEDUP_REMOVED lines=13> */
.L_x_13070:
[----:B------:R-:W-:Y:S05]  /*b790*/  BSYNC.RECONVERGENT B3 ;  /* 0x0000000000037941 */ /* 0x000fea0003800200 */
.L_x_13069:
        /* <DEDUP_REMOVED lines=41> */
.L_x_13067:
[----:B------:R-:W-:Y:S05]  /*ba30*/  BSYNC.RECONVERGENT B2 ;  /* 0x0000000000027941 */ /* 0x000fea0003800200 */
.L_x_13066:
        /* <DEDUP_REMOVED lines=27> */
.L_x_13073:
        /* <DEDUP_REMOVED lines=13> */
.L_x_13075:
[----:B------:R-:W-:Y:S05]  /*bcc0*/  BSYNC.RECONVERGENT B3 ;  /* 0x0000000000037941 */ /* 0x000fea0003800200 */
.L_x_13074:
        /* <DEDUP_REMOVED lines=43> */
.L_x_13072:
[----:B------:R-:W-:Y:S05]  /*bf80*/  BSYNC.RECONVERGENT B2 ;  /* 0x0000000000027941 */ /* 0x000fea0003800200 */
.L_x_13071:
        /* <DEDUP_REMOVED lines=9> */
[----:B------:R-:W-:-:S03]  /*c020*/  FMUL.FTZ R94, R94, R119 ;  /* 0x000000775e5e7220 */ /* 0x000fc60000410000 */
[----:B------:R-:W-:Y:S02]  /*c030*/  PLOP3.LUT P3, PT, P1, PT, PT, 0x8, 0x80 ;  /* 0x000000000080781c */ /* 0x000fe40000f6e170 */
[----:B------:R-:W-:Y:S02]  /*c040*/  FSEL R94, R94, RZ, !P1 ;  /* 0x000000ff5e5e7208 */ /* 0x000fe40004800000 */
[----:B------:R-:W-:-:S03]  /*c050*/  P2R R126, PR, RZ, 0x8 ;  /* 0x00000008ff7e7803 */ /* 0x000fc60000000000 */
[----:B------:R-:W-:Y:S01]  /*c060*/  FFMA.FTZ R93, R94, R69, R77 ;  /* 0x000000455e5d7223 */ /* 0x000fe2000001004d */
        /* <DEDUP_REMOVED lines=9> */
.L_x_13078:
        /* <DEDUP_REMOVED lines=13> */
.L_x_13080:
[----:B------:R-:W-:Y:S05]  /*c1d0*/  BSYNC.RECONVERGENT B3 ;  /* 0x0000000000037941 */ /* 0x000fea0003800200 */
.L_x_13079:
        /* <DEDUP_REMOVED lines=43> */
.L_x_13077:
[----:B------:R-:W-:Y:S05]  /*c490*/  BSYNC.RECONVERGENT B2 ;  /* 0x0000000000027941 */ /* 0x000fea0003800200 */
.L_x_13076:
[----:B------:R-:W-:Y:S01]  /*c4a0*/  I2FP.F32.U32 R94, R95 ;  /* 0x0000005f005e7245 */ /* 0x000fe20000201000 */
[----:B------:R-:W-:Y:S01]  /*c4b0*/  BSSY.RECONVERGENT B2, `(.L_x_13081) ;  /* 0x000004e000027945 */ /* 0x000fe20003800200 */
[C---:B------:R-:W-:Y:S02]  /*c4c0*/  SHF.L.U32 R109, R105.reuse, 0x10, RZ ;  /* 0x00000010696d7819 */ /* 0x040fe400000006ff */
        /* <DEDUP_REMOVED lines=20> */
.L_x_13083:
        /* <DEDUP_REMOVED lines=13> */
.L_x_13085:
[----:B------:R-:W-:Y:S05]  /*c6e0*/  BSYNC.RECONVERGENT B3 ;  /* 0x0000000000037941 */ /* 0x000fea0003800200 */
.L_x_13084:
        /* <DEDUP_REMOVED lines=42> */
.L_x_13082:
[----:B------:R-:W-:Y:S05]  /*c990*/  BSYNC.RECONVERGENT B2 ;  /* 0x0000000000027941 */ /* 0x000fea0003800200 */
.L_x_13081:
        /* <DEDUP_REMOVED lines=22> */
.L_x_13088:
        /* <DEDUP_REMOVED lines=13> */
.L_x_13090:
[----:B------:R-:W-:Y:S05]  /*cbd0*/  BSYNC.RECONVERGENT B3 ;  /* 0x0000000000037941 */ /* 0x000fea0003800200 */
.L_x_13089:
        /* <DEDUP_REMOVED lines=43> */
.L_x_13087:
[----:B------:R-:W-:Y:S05]  /*ce90*/  BSYNC.RECONVERGENT B2 ;  /* 0x0000000000027941 */ /* 0x000fea0003800200 */
.L_x_13086:
[----:B------:R-:W-:Y:S01]  /*cea0*/  I2FP.F32.U32 R104, R105 ;  /* 0x0000006900687245 */ /* 0x000fe20000201000 */
[----:B------:R-:W-:Y:S01]  /*ceb0*/  IMAD.U32 R109, R106, 0x10000, RZ ;  /* 0x000100006a6d7824 */ /* 0x000fe200078e00ff */
[----:B------:R-:W-:Y:S01]  /*cec0*/  ISETP.NE.AND P4, PT, R122, 0x1, PT ;  /* 0x000000017a00780c */ /* 0x000fe20003f85270 */
[----:B------:R-:W-:Y:S01]  /*ced0*/  BSSY.RECONVERGENT B2, `(.L_x_13091) ;  /* 0x000004c000027945 */ /* 0x000fe20003800200 */
[----:B------:R-:W-:Y:S01]  /*cee0*/  PRMT R106, R106, 0x7632, R106 ;  /* 0x000076326a6a7816 */ /* 0x000fe2000000006a */
[----:B------:R-:W-:Y:S01]  /*cef0*/  FFMA.FTZ R105, R104, R121, 1.1641532182693481445e-10 ;  /* 0x2f00000068697423 */ /* 0x000fe20000010079 */
[----:B------:R-:W-:Y:S01]  /*cf00*/  FMUL.FTZ R104, R109, R0 ;  /* 0x000000006d687220 */ /* 0x000fe20000410000 */
[----:B------:R-:W-:Y:S01]  /*cf10*/  MOV R123, 0x2 ;  /* 0x00000002007b7802 */ /* 0x000fe20000000f00 */
        /* <DEDUP_REMOVED lines=15> */
.L_x_13093:
        /* <DEDUP_REMOVED lines=13> */
.L_x_13095:
[----:B------:R-:W-:Y:S05]  /*d0e0*/  BSYNC.RECONVERGENT B3 ;  /* 0x0000000000037941 */ /* 0x000fea0003800200 */
.L_x_13094:
        /* <DEDUP_REMOVED lines=42> */
.L_x_13092:
[----:B------:R-:W-:Y:S05]  /*d390*/  BSYNC.RECONVERGENT B2 ;  /* 0x0000000000027941 */ /* 0x000fea0003800200 */
.L_x_13091:
[----:B------:R-:W-:Y:S01]  /*d3a0*/  I2FP.F32.U32 R122, R109 ;  /* 0x0000006d007a7245 */ /* 0x000fe20000201000 */
[----:B------:R-:W-:Y:S01]  /*d3b0*/  BSSY.RECONVERGENT B2, `(.L_x_13096) ;  /* 0x000004d000027945 */ /* 0x000fe20003800200 */
[----:B------:R-:W-:Y:S02]  /*d3c0*/  SHF.L.U32 R109, R106, 0x10, RZ ;  /* 0x000000106a6d7819 */ /* 0x000fe400000006ff */
        /* <DEDUP_REMOVED lines=19> */
.L_x_13098:
        /* <DEDUP_REMOVED lines=13> */
.L_x_13100:
[----:B------:R-:W-:Y:S05]  /*d5d0*/  BSYNC.RECONVERGENT B3 ;  /* 0x0000000000037941 */ /* 0x000fea0003800200 */
.L_x_13099:
        /* <DEDUP_REMOVED lines=42> */
.L_x_13097:
[----:B------:R-:W-:Y:S05]  /*d880*/  BSYNC.RECONVERGENT B2 ;  /* 0x0000000000027941 */ /* 0x000fea0003800200 */
.L_x_13096:
        /* <DEDUP_REMOVED lines=10> */
[----:B------:R-:W-:Y:S02]  /*d930*/  MOV R109, 0x2 ;  /* 0x00000002006d7802 */ /* 0x000fe40000000f00 */
        /* <DEDUP_REMOVED lines=12> */
.L_x_13103:
        /* <DEDUP_REMOVED lines=15> */
.L_x_13105:
[----:B------:R-:W-:Y:S05]  /*daf0*/  BSYNC.RECONVERGENT B3 ;  /* 0x0000000000037941 */ /* 0x000fea0003800200 */
.L_x_13104:
        /* <DEDUP_REMOVED lines=42> */
.L_x_13102:
[----:B------:R-:W-:Y:S05]  /*dda0*/  BSYNC.RECONVERGENT B2 ;  /* 0x0000000000027941 */ /* 0x000fea0003800200 */
.L_x_13101:
        /* <DEDUP_REMOVED lines=10> */
.L_x_13065:
        /* <DEDUP_REMOVED lines=16> */
.L_x_13109:
        /* <DEDUP_REMOVED lines=13> */
.L_x_13111:
[----:B------:R-:W-:Y:S05]  /*e020*/  BSYNC.RECONVERGENT B3 ;  /* 0x0000000000037941 */ /* 0x000fea0003800200 */
.L_x_13110:
        /* <DEDUP_REMOVED lines=41> */
.L_x_13108:
[----:B------:R-:W-:Y:S05]  /*e2c0*/  BSYNC.RECONVERGENT B2 ;  /* 0x0000000000027941 */ /* 0x000fea0003800200 */
.L_x_13107:
        /* <DEDUP_REMOVED lines=8> */
[----:B------:R-:W3:Y:S02]  /*e350*/  LDC R93, c[0x0][0x408] ;  /* 0x00010200ff5d7b82 */ /* 0x000ee40000000800 */
[----:B------:R-:W-:Y:S01]  /*e360*/  FMUL.FTZ R118, R109, R0 ;  /* 0x000000006d767220 */ /* 0x000fe20000410000 */
[----:B------:R-:W-:-:S02]  /*e370*/  MOV R109, R108 ;  /* 0x0000006c006d7202 */ /* 0x000fc40000000f00 */
[----:B-1----:R-:W-:-:S04]  /*e380*/  FSETP.GTU.FTZ.AND P1, PT, R95, R94, PT ;  /* 0x0000005e5f00720b */ /* 0x002fc80003f3c000 */
[----:B------:R-:W-:Y:S01]  /*e390*/  PLOP3.LUT P3, PT, P1, PT, PT, 0x8, 0x80 ;  /* 0x000000000080781c */ /* 0x000fe20000f6e170 */
[----:B---3--:R-:W-:-:S03]  /*e3a0*/  FMUL.FTZ R95, R118, R93 ;  /* 0x0000005d765f7220 */ /* 0x008fc60000410000 */
        /* <DEDUP_REMOVED lines=12> */
.L_x_13114:
        /* <DEDUP_REMOVED lines=13> */
.L_x_13116:
[----:B------:R-:W-:Y:S05]  /*e540*/  BSYNC.RECONVERGENT B3 ;  /* 0x0000000000037941 */ /* 0x000fea0003800200 */
.L_x_13115:
[----:B------:R-:W-:Y:S01]  /*e550*/  IMAD.WIDE.U32 R110, R115, -0x326172a9, RZ ;  /* 0xcd9e8d57736e7825 */ /* 0x000fe200078e00ff */
[----:B0-2---:R-:W-:-:S04]  /*e560*/  LOP3.LUT R122, R3, UR7, R109, 0x96, !PT ;  /* 0x00000007037a7c12 */ /* 0x005fc8000f8e966d */
        /* <DEDUP_REMOVED lines=40> */
.L_x_13113:
[----:B------:R-:W-:Y:S05]  /*e7f0*/  BSYNC.RECONVERGENT B2 ;  /* 0x0000000000027941 */ /* 0x000fea0003800200 */
.L_x_13112:
[----:B------:R-:W-:Y:S01]  /*e800*/  I2FP.F32.U32 R109, R109 ;  /* 0x0000006d006d7245 */ /* 0x000fe20000201000 */
[----:B------:R-:W-:Y:S01]  /*e810*/  IMAD.U32 R119, R104, 0x10000, RZ ;  /* 0x0001000068777824 */ /* 0x000fe200078e00ff */
[----:B------:R-:W-:Y:S01]  /*e820*/  ISETP.NE.AND P2, PT, R118, 0x1, PT ;  /* 0x000000017600780c */ /* 0x000fe20003f45270 */
[----:B------:R-:W-:Y:S01]  /*e830*/  BSSY.RECONVERGENT B2, `(.L_x_13117) ;  /* 0x000004b000027945 */ /* 0x000fe20003800200 */
[----:B------:R-:W-:Y:S02]  /*e840*/  HFMA2 R121, -RZ, RZ, 0, 1.1920928955078125e-07 ;  /* 0x00000002ff797431 */ /* 0x000fe400000001ff */
[----:B------:R-:W-:Y:S01]  /*e850*/  FFMA.FTZ R109, R109, R92, 1.1641532182693481445e-10 ;  /* 0x2f0000006d6d7423 */ /* 0x000fe2000001005c */
[----:B------:R-:W-:-:S04]  /*e860*/  FMUL.FTZ R104, R119, R0 ;  /* 0x0000000077687220 */ /* 0x000fc80000410000 */
[----:B------:R-:W-:Y:S01]  /*e870*/  FSETP.GTU.FTZ.AND P1, PT, R109, R94, PT ;  /* 0x0000005e6d00720b */ /* 0x000fe20003f3c000 */
[----:B------:R-:W-:Y:S01]  /*e880*/  FMUL.FTZ R104, R104, R93 ;  /* 0x0000005d68687220 */ /* 0x000fe20000410000 */
[----:B------:R-:W-:Y:S02]  /*e890*/  IMAD.MOV.U32 R109, RZ, RZ, R108 ;  /* 0x000000ffff6d7224 */ /* 0x000fe400078e006c */
[----:B------:R-:W-:Y:S02]  /*e8a0*/  PLOP3.LUT P3, PT, P1, PT, PT, 0x8, 0x80 ;  /* 0x000000000080781c */ /* 0x000fe40000f6e170 */
[----:B------:R-:W-:Y:S02]  /*e8b0*/  FSEL R104, R104, RZ, !P1 ;  /* 0x000000ff68687208 */ /* 0x000fe40004800000 */
[----:B0-2---:R-:W-:Y:S01]  /*e8c0*/  P2R R126, PR, RZ, 0x8 ;  /* 0x00000008ff7e7803 */ /* 0x005fe20000000000 */
        /* <DEDUP_REMOVED lines=9> */
.L_x_13119:
        /* <DEDUP_REMOVED lines=13> */
.L_x_13121:
[----:B------:R-:W-:Y:S05]  /*ea30*/  BSYNC.RECONVERGENT B3 ;  /* 0x0000000000037941 */ /* 0x000fea0003800200 */
.L_x_13120:
        /* <DEDUP_REMOVED lines=42> */
.L_x_13118:
[----:B------:R-:W-:Y:S05]  /*ece0*/  BSYNC.RECONVERGENT B2 ;  /* 0x0000000000027941 */ /* 0x000fea0003800200 */
.L_x_13117:
        /* <DEDUP_REMOVED lines=22> */
.L_x_13124:
        /* <DEDUP_REMOVED lines=13> */
.L_x_13126:
[----:B------:R-:W-:Y:S05]  /*ef20*/  BSYNC.RECONVERGENT B3 ;  /* 0x0000000000037941 */ /* 0x000fea0003800200 */
.L_x_13125:
        /* <DEDUP_REMOVED lines=42> */
.L_x_13123:
[----:B------:R-:W-:Y:S05]  /*f1d0*/  BSYNC.RECONVERGENT B2 ;  /* 0x0000000000027941 */ /* 0x000fea0003800200 */
.L_x_13122:
        /* <DEDUP_REMOVED lines=21> */
.L_x_13129:
        /* <DEDUP_REMOVED lines=13> */
.L_x_13131:
[----:B------:R-:W-:Y:S05]  /*f400*/  BSYNC.RECONVERGENT B3 ;  /* 0x0000000000037941 */ /* 0x000fea0003800200 */
.L_x_13130:
        /* <DEDUP_REMOVED lines=42> */
.L_x_13128:
[----:B------:R-:W-:Y:S05]  /*f6b0*/  BSYNC.RECONVERGENT B2 ;  /* 0x0000000000027941 */ /* 0x000fea0003800200 */
.L_x_13127:
        /* <DEDUP_REMOVED lines=22> */
.L_x_13134:
        /* <DEDUP_REMOVED lines=13> */
.L_x_13136:
[----:B------:R-:W-:Y:S05]  /*f8f0*/  BSYNC.RECONVERGENT B3 ;  /* 0x0000000000037941 */ /* 0x000fea0003800200 */
.L_x_13135:
        /* <DEDUP_REMOVED lines=42> */
.L_x_13133:
[----:B------:R-:W-:Y:S05]  /*fba0*/  BSYNC.RECONVERGENT B2 ;  /* 0x0000000000027941 */ /* 0x000fea0003800200 */
.L_x_13132:
        /* <DEDUP_REMOVED lines=21> */
.L_x_13139:
        /* <DEDUP_REMOVED lines=13> */
.L_x_13141:
[----:B------:R-:W-:Y:S05]  /*fdd0*/  BSYNC.RECONVERGENT B3 ;  /* 0x0000000000037941 */ /* 0x000fea0003800200 */
.L_x_13140:
        /* <DEDUP_REMOVED lines=42> */
.L_x_13138:
[----:B------:R-:W-:Y:S05]  /*10080*/  BSYNC.RECONVERGENT B2 ;  /* 0x0000000000027941 */ /* 0x000fea0003800200 */
.L_x_13137:
[----:B------:R-:W-:Y:S01]  /*10090*/  I2FP.F32.U32 R109, R121 ;  /* 0x00000079006d7245 */ /* 0x000fe20000201000 */
[----:B------:R-:W-:Y:S01]  /*100a0*/  BSSY.RECONVERGENT B2, `(.L_x_13142) ;  /* 0x000004f000027945 */ /* 0x000fe20003800200 */
[----:B------:R-:W-:Y:S02]  /*100b0*/  SHF.L.U32 R121, R107, 0x10, RZ ;  /* 0x000000106b797819 */ /* 0x000fe400000006ff */
[----:B------:R-:W-:Y:S01]  /*100c0*/  ISETP.NE.AND P6, PT, R127, 0x1, PT ;  /* 0x000000017f00780c */ /* 0x000fe20003fc5270 */
[----:B------:R-:W-:Y:S01]  /*100d0*/  FFMA.FTZ R123, R109, R92, 1.1641532182693481445e-10 ;  /* 0x2f0000006d7b7423 */ /* 0x000fe2000001005c */
[----:B------:R-:W-:Y:S02]  /*100e0*/  IMAD.MOV.U32 R109, RZ, RZ, 0x2 ;  /* 0x00000002ff6d7424 */ /* 0x000fe400078e00ff */
[----:B------:R-:W-:Y:S01]  /*100f0*/  FMUL.FTZ R128, R121, R0 ;  /* 0x0000000079807220 */ /* 0x000fe20000410000 */
[----:B------:R-:W-:Y:S02]  /*10100*/  PRMT R121, R107, 0x7632, R121 ;  /* 0x000076326b797816 */ /* 0x000fe40000000079 */
        /* <DEDUP_REMOVED lines=14> */
.L_x_13144:
        /* <DEDUP_REMOVED lines=15> */
.L_x_13146:
[----:B------:R-:W-:Y:S05]  /*102e0*/  BSYNC.RECONVERGENT B3 ;  /* 0x0000000000037941 */ /* 0x000fea0003800200 */
.L_x_13145:
        /* <DEDUP_REMOVED lines=42> */
.L_x_13143:
[----:B------:R-:W-:Y:S05]  /*10590*/  BSYNC.RECONVERGENT B2 ;  /* 0x0000000000027941 */ /* 0x000fea0003800200 */
.L_x_13142:
        /* <DEDUP_REMOVED lines=16> */
.L_x_13106:
        /* <DEDUP_REMOVED lines=9> */
[----:B------:R-:W-:Y:S02]  /*10730*/  ISETP.NE.AND P6, PT, R125, RZ, PT ;  /* 0x000000ff7d00720c */ /* 0x000fe40003fc5270 */
[----:B------:R-:W-:Y:S02]  /*10740*/  LOP3.LUT R129, R129, R121, R128, 0xfe, !PT ;  /* 0x0000007981817212 */ /* 0x000fe400078efe80 */
[----:B------:R-:W-:Y:S02]  /*10750*/  LOP3.LUT R0, R0, R118, R119, 0xfe, !PT ;  /* 0x0000007600007212 */ /* 0x000fe400078efe77 */
[----:B------:R-:W-:Y:S02]  /*10760*/  SEL R128, RZ, 0x1, !P3 ;  /* 0x00000001ff807807 */ /* 0x000fe40005800000 */
[----:B------:R-:W-:-:S02]  /*10770*/  SEL R119, RZ, 0x1, !P6 ;  /* 0x00000001ff777807 */ /* 0x000fc40007000000 */
[----:B------:R-:W-:Y:S01]  /*10780*/  LOP3.LUT R129, R129, R128, RZ, 0xfc, !PT ;  /* 0x0000008081817212 */ /* 0x000fe200078efcff */
[C---:B0-----:R-:W-:Y:S01]  /*10790*/  IMAD.WIDE.U32 R122, R117.reuse, 0x20, R122 ;  /* 0x00000020757a7825 */ /* 0x041fe200078e007a */
[----:B------:R-:W-:Y:S02]  /*107a0*/  LOP3.LUT R128, R0, R119, RZ, 0xfc, !PT ;  /* 0x0000007700807212 */ /* 0x000fe400078efcff */
[----:B------:R-:W-:Y:S02]  /*107b0*/  MOV R118, R120 ;  /* 0x0000007800767202 */ /* 0x000fe40000000f00 */
[----:B------:R3:W-:Y:S01]  /*107c0*/  STG.E.128 desc[UR8][R122.64], R92 ;  /* 0x0000005c7a007986 */ /* 0x0007e2000c101d08 */
[----:B-1----:R-:W-:-:S03]  /*107d0*/  IMAD.WIDE.U32 R126, R117, 0x8, R126 ;  /* 0x00000008757e7825 */ /* 0x002fc600078e007e */
[----:B------:R3:W-:Y:S04]  /*107e0*/  STG.E.128 desc[UR8][R122.64+0x10], R104 ;  /* 0x000010687a007986 */ /* 0x0007e8000c101d08 */
[----:B------:R3:W-:Y:S02]  /*107f0*/  STG.E.64 desc[UR8][R126.64], R128 ;  /* 0x000000807e007986 */ /* 0x0007e4000c101b08 */
.L_x_13064:
[----:B------:R-:W-:Y:S05]  /*10800*/  BSYNC.RECONVERGENT B1 ;  /* 0x0000000000017941 */ /* 0x000fea0003800200 */
.L_x_13063:
        /* <DEDUP_REMOVED lines=35> */
[----:B------:R-:W0:Y:S02]  /*10a40*/  SHFL.BFLY PT, R0, R121, 0x4, 0x1f ;  /* 0x0c801f0079007f89 */ /* 0x000e2400000e0000 */
[----:B0-23--:R-:W-:-:S05]  /*10a50*/  FADD.FTZ R122, R121, R0 ;  /* 0x00000000797a7221 */ /* 0x00dfca0000010000 */
        /* <DEDUP_REMOVED lines=64> */
.L_x_13166:
        /* <DEDUP_REMOVED lines=9> */
[----:B0-----:R-:W0:Y:S01]  /*10ef0*/  @!P1 LDC.64 R122, c[0x0][0x3c8] ;  /* 0x0000f200ff7a9b82 */ /* 0x001e220000000a00 */
[----:B------:R-:W-:-:S04]  /*10f00*/  FSEL R119, R117, RZ, P2 ;  /* 0x000000ff75777208 */ /* 0x000fc80001000000 */
[----:B------:R-:W2:Y:S01]  /*10f10*/  MUFU.RSQ R0, R0 ;  /* 0x0000000000007308 */ /* 0x000ea20000001400 */
[----:B-1----:R-:W-:-:S05]  /*10f20*/  @!P1 IMAD.WIDE R120, R113, 0x4, R120 ;  /* 0x0000000471789825 */ /* 0x002fca00078e0278 */
[----:B------:R1:W-:Y:S01]  /*10f30*/  @!P1 STG.E desc[UR8][R120.64], R117 ;  /* 0x0000007578009986 */ /* 0x0003e2000c101908 */
[----:B0-----:R-:W-:-:S05]  /*10f40*/  @!P1 IMAD.WIDE R122, R113, 0x4, R122 ;  /* 0x00000004717a9825 */ /* 0x001fca00078e027a */
[----:B--2---:R1:W-:Y:S01]  /*10f50*/  @!P1 STG.E desc[UR8][R122.64], R0 ;  /* 0x000000007a009986 */ /* 0x0043e2000c101908 */
[----:B------:R-:W-:Y:S05]  /*10f60*/  @!P5 BRA `(.L_x_13149) ;  /* 0x000000000080d947 */ /* 0x000fea0003800000 */
[----:B------:R-:W0:Y:S01]  /*10f70*/  LDC.64 R126, c[0x0][0x428] ;  /* 0x00010a00ff7e7b82 */ /* 0x000e220000000a00 */
[--C-:B-1----:R-:W-:Y:S01]  /*10f80*/  FADD.FTZ R123, R86, -R119.reuse ;  /* 0x80000077567b7221 */ /* 0x102fe20000010000 */
        /* <DEDUP_REMOVED lines=30> */
.L_x_13149:
[----:B------:R-:W-:Y:S05]  /*11170*/  BSYNC.RECONVERGENT B1 ;  /* 0x0000000000017941 */ /* 0x000fea0003800200 */
.L_x_13148:
[----:B------:R-:W-:Y:S01]  /*11180*/  ISETP.GE.U32.AND P1, PT, R116, 0x40, PT ;  /* 0x000000407400780c */ /* 0x000fe20003f26070 */
[----:B------:R-:W-:-:S12]  /*11190*/  BSSY.RECONVERGENT B1, `(.L_x_13150) ;  /* 0x0000022000017945 */ /* 0x000fd80003800200 */
[----:B------:R-:W-:Y:S05]  /*111a0*/  @!P1 BRA `(.L_x_13151) ;  /* 0x0000000000809947 */ /* 0x000fea0003800000 */
[----:B0-----:R-:W0:Y:S01]  /*111b0*/  LDC.64 R126, c[0x0][0x428] ;  /* 0x00010a00ff7e7b82 */ /* 0x001e220000000a00 */
        /* <DEDUP_REMOVED lines=31> */
.L_x_13151:
[----:B------:R-:W-:Y:S05]  /*113b0*/  BSYNC.RECONVERGENT B1 ;  /* 0x0000000000017941 */ /* 0x000fea0003800200 */
.L_x_13150:
        /* <DEDUP_REMOVED lines=33> */
.L_x_13153:
[----:B------:R-:W-:Y:S05]  /*115d0*/  BSYNC.RECONVERGENT B1 ;  /* 0x0000000000017941 */ /* 0x000fea0003800200 */
.L_x_13152:
[----:B0123--:R-:W0:Y:S02]  /*115e0*/  LDC.64 R120, c[0x0][0x380] ;  /* 0x0000e000ff787b82 */ /* 0x00fe240000000a00 */
[----:B0-----:R-:W-:-:S05]  /*115f0*/  IMAD R113, R120, 0x4, R113 ;  /* 0x0000000478717824 */ /* 0x001fca00078e0271 */
[----:B------:R-:W-:-:S13]  /*11600*/  ISETP.GE.AND P0, PT, R113, R121, PT ;  /* 0x000000797100720c */ /* 0x000fda0003f06270 */
[----:B------:R-:W-:Y:S05]  /*11610*/  @!P0 BRA `(.L_x_13154) ;  /* 0xfffffef400dc8947 */ /* 0x000fea000383ffff */
[----:B------:R-:W-:Y:S05]  /*11620*/  BSYNC B0 ;  /* 0x0000000000007941 */ /* 0x000fea0003800000 */
.L_x_12895:
[----:B------:R-:W-:Y:S05]  /*11630*/  EXIT ;  /* 0x000000000000794d */ /* 0x000fea0003800000 */
.L_x_13147:
[----:B0-23--:R-:W-:Y:S01]  /*11640*/  HFMA2 R129, -RZ, RZ, 0, 1.847743988037109375e-06 ;  /* 0x0000001fff817431 */ /* 0x00dfe200000001ff */
[----:B------:R-:W-:Y:S01]  /*11650*/  BSSY B1, `(.L_x_13155) ;  /* 0x0000007000017945 */ /* 0x000fe20003800000 */
[----:B------:R-:W-:Y:S01]  /*11660*/  MOV R127, R117 ;  /* 0x00000075007f7202 */ /* 0x000fe20000000f00 */
[----:B------:R-:W-:Y:S02]  /*11670*/  IMAD.MOV.U32 R128, RZ, RZ, 0x1 ;  /* 0x00000001ff807424 */ /* 0x000fe400078e00ff */
[----:B------:R-:W-:-:S07]  /*11680*/  IMAD.MOV.U32 R126, RZ, RZ, -0x1 ;  /* 0xffffffffff7e7424 */ /* 0x000fce00078e00ff */
[----:B-----5:R-:W-:Y:S05]  /*11690*/  WARPSYNC.COLLECTIVE R126, `(.L_x_13156) ;  /* 0x000000007e087348 */ /* 0x020fea0003c00000 */
[----:B------:R0:W1:Y:S02]  /*116a0*/  SHFL.BFLY P4, R125, R127, R128, R129 ;  /* 0x0c0000807f7d7389 */ /* 0x0000640000080081 */
[----:B01---5:R-:W-:Y:S05]  /*116b0*/  ENDCOLLECTIVE ;  /* 0x000000000000791b */ /* 0x023fea0003800000 */
.L_x_13156:
[----:B------:R-:W-:Y:S05]  /*116c0*/  BSYNC B1 ;  /* 0x0000000000017941 */ /* 0x000fea0003800000 */
.L_x_13155:
        /* <DEDUP_REMOVED lines=9> */
.L_x_13157:
[----:B------:R-:W-:Y:S02]  /*11760*/  IMAD.MOV.U32 R128, RZ, RZ, 0x4 ;  /* 0x00000004ff807424 */ /* 0x000fe400078e00ff */
[----:B------:R-:W-:-:S04]  /*11770*/  IMAD.MOV.U32 R119, RZ, RZ, R125 ;  /* 0x000000ffff777224 */ /* 0x000fc800078e007d */
[----:B------:R-:W-:-:S05]  /*11780*/  FADD.FTZ R121, R120, R119 ;  /* 0x0000007778797221 */ /* 0x000fca0000010000 */
[----:B------:R-:W-:-:S07]  /*11790*/  MOV R127, R121 ;  /* 0x00000079007f7202 */ /* 0x000fce0000000f00 */
[----:B------:R-:W-:Y:S05]  /*117a0*/  WARPSYNC.COLLECTIVE R126, `(.L_x_13158) ;  /* 0x000000007e087348 */ /* 0x000fea0003c00000 */
[----:B------:R0:W1:Y:S02]  /*117b0*/  SHFL.BFLY P4, R125, R127, R128, R129 ;  /* 0x0c0000807f7d7389 */ /* 0x0000640000080081 */
[----:B01----:R-:W-:Y:S05]  /*117c0*/  ENDCOLLECTIVE ;  /* 0x000000000000791b */ /* 0x003fea0003800000 */
.L_x_13158:
[----:B------:R-:W-:Y:S01]  /*117d0*/  HFMA2 R128, -RZ, RZ, 0, 4.76837158203125e-07 ;  /* 0x00000008ff807431 */ /* 0x000fe200000001ff */
[----:B------:R-:W-:-:S05]  /*117e0*/  MOV R0, R125 ;  /* 0x0000007d00007202 */ /* 0x000fca0000000f00 */
[----:B------:R-:W-:-:S04]  /*117f0*/  FADD.FTZ R122, R121, R0 ;  /* 0x00000000797a7221 */ /* 0x000fc80000010000 */
[----:B------:R-:W-:-:S07]  /*11800*/  IMAD.MOV.U32 R127, RZ, RZ, R122 ;  /* 0x000000ffff7f7224 */ /* 0x000fce00078e007a */
[----:B------:R-:W-:Y:S05]  /*11810*/  WARPSYNC.COLLECTIVE R126, `(.L_x_13159) ;  /* 0x000000007e087348 */ /* 0x000fea0003c00000 */
[----:B------:R0:W1:Y:S02]  /*11820*/  SHFL.BFLY P4, R125, R127, R128, R129 ;  /* 0x0c0000807f7d7389 */ /* 0x0000640000080081 */
[----:B01----:R-:W-:Y:S05]  /*11830*/  ENDCOLLECTIVE ;  /* 0x000000000000791b */ /* 0x003fea0003800000 */
.L_x_13159:
        /* <DEDUP_REMOVED lines=8> */
.L_x_13160:
        /* <DEDUP_REMOVED lines=57> */
.L_x_13161:
[----:B------:R-:W-:Y:S02]  /*11c50*/  IMAD.MOV.U32 R128, RZ, RZ, 0x2 ;  /* 0x00000002ff807424 */ /* 0x000fe400078e00ff */
[----:B------:R-:W-:-:S04]  /*11c60*/  IMAD.MOV.U32 R121, RZ, RZ, R125 ;  /* 0x000000ffff797224 */ /* 0x000fc800078e007d */
[----:B------:R-:W-:-:S05]  /*11c70*/  FADD.FTZ R121, R0, R121 ;  /* 0x0000007900797221 */ /* 0x000fca0000010000 */
[----:B------:R-:W-:-:S07]  /*11c80*/  MOV R127, R121 ;  /* 0x00000079007f7202 */ /* 0x000fce0000000f00 */
[----:B------:R-:W-:Y:S05]  /*11c90*/  WARPSYNC.COLLECTIVE R126, `(.L_x_13162) ;  /* 0x000000007e087348 */ /* 0x000fea0003c00000 */
[----:B------:R0:W1:Y:S02]  /*11ca0*/  SHFL.BFLY P4, R125, R127, R128, R129 ;  /* 0x0c0000807f7d7389 */ /* 0x0000640000080081 */
[----:B01----:R-:W-:Y:S05]  /*11cb0*/  ENDCOLLECTIVE ;  /* 0x000000000000791b */ /* 0x003fea0003800000 */
.L_x_13162:
[----:B------:R-:W-:Y:S01]  /*11cc0*/  HFMA2 R128, -RZ, RZ, 0, 2.384185791015625e-07 ;  /* 0x00000004ff807431 */ /* 0x000fe200000001ff */
[----:B------:R-:W-:-:S05]  /*11cd0*/  MOV R120, R125 ;  /* 0x0000007d00787202 */ /* 0x000fca0000000f00 */
[----:B------:R-:W-:-:S04]  /*11ce0*/  FADD.FTZ R120, R121, R120 ;  /* 0x0000007879787221 */ /* 0x000fc80000010000 */
[----:B------:R-:W-:-:S07]  /*11cf0*/  IMAD.MOV.U32 R127, RZ, RZ, R120 ;  /* 0x000000ffff7f7224 */ /* 0x000fce00078e0078 */
[----:B------:R-:W-:Y:S05]  /*11d00*/  WARPSYNC.COLLECTIVE R126, `(.L_x_13163) ;  /* 0x000000007e087348 */ /* 0x000fea0003c00000 */
[----:B------:R0:W1:Y:S02]  /*11d10*/  SHFL.BFLY P4, R125, R127, R128, R129 ;  /* 0x0c0000807f7d7389 */ /* 0x0000640000080081 */
[----:B01----:R-:W-:Y:S05]  /*11d20*/  ENDCOLLECTIVE ;  /* 0x000000000000791b */ /* 0x003fea0003800000 */
.L_x_13163:
[----:B------:R-:W-:Y:S02]  /*11d30*/  IMAD.MOV.U32 R128, RZ, RZ, 0x8 ;  /* 0x00000008ff807424 */ /* 0x000fe400078e00ff */
[----:B------:R-:W-:-:S04]  /*11d40*/  IMAD.MOV.U32 R123, RZ, RZ, R125 ;  /* 0x000000ffff7b7224 */ /* 0x000fc800078e007d */
[----:B------:R-:W-:-:S05]  /*11d50*/  FADD.FTZ R123, R120, R123 ;  /* 0x0000007b787b7221 */ /* 0x000fca0000010000 */
[----:B------:R-:W-:-:S07]  /*11d60*/  MOV R127, R123 ;  /* 0x0000007b007f7202 */ /* 0x000fce0000000f00 */
[----:B------:R-:W-:Y:S05]  /*11d70*/  WARPSYNC.COLLECTIVE R126, `(.L_x_13164) ;  /* 0x000000007e087348 */ /* 0x000fea0003c00000 */
[----:B------:R0:W1:Y:S02]  /*11d80*/  SHFL.BFLY P4, R125, R127, R128, R129 ;  /* 0x0c0000807f7d7389 */ /* 0x0000640000080081 */
[----:B01----:R-:W-:Y:S05]  /*11d90*/  ENDCOLLECTIVE ;  /* 0x000000000000791b */ /* 0x003fea0003800000 */
.L_x_13164:
[----:B------:R-:W-:Y:S01]  /*11da0*/  HFMA2 R128, -RZ, RZ, 0, 9.5367431640625e-07 ;  /* 0x00000010ff807431 */ /* 0x000fe200000001ff */
[----:B------:R-:W-:-:S05]  /*11db0*/  MOV R122, R125 ;  /* 0x0000007d007a7202 */ /* 0x000fca0000000f00 */
[----:B------:R-:W-:-:S04]  /*11dc0*/  FADD.FTZ R122, R123, R122 ;  /* 0x0000007a7b7a7221 */ /* 0x000fc80000010000 */
[----:B------:R-:W-:-:S07]  /*11dd0*/  IMAD.MOV.U32 R127, RZ, RZ, R122 ;  /* 0x000000ffff7f7224 */ /* 0x000fce00078e007a */
[----:B------:R-:W-:Y:S05]  /*11de0*/  WARPSYNC.COLLECTIVE R126, `(.L_x_13165) ;  /* 0x000000007e087348 */ /* 0x000fea0003c00000 */
[----:B------:R0:W1:Y:S02]  /*11df0*/  SHFL.BFLY P4, R125, R127, R128, R129 ;  /* 0x0c0000807f7d7389 */ /* 0x0000640000080081 */
[----:B01----:R-:W-:Y:S05]  /*11e00*/  ENDCOLLECTIVE ;  /* 0x000000000000791b */ /* 0x003fea0003800000 */
.L_x_13165:
[----:B------:R-:W-:Y:S05]  /*11e10*/  BRA `(.L_x_13166) ;  /* 0xfffffff000107947 */ /* 0x000fea000383ffff */
.L_x_13167:
        /* <DEDUP_REMOVED lines=14> */
.L_x_28778:


//--------------------- .text._ZN10layer_norm13ln_fwd_kernelINS_13Kernel_traitsIf13__nv_bfloat16fS2_fjLj768ELj1ELj4ELj1ELj16ENS_18Kernel_traits_baseILj768EfS2_fS2_fjLj128EEEEELb1ELb1ELb0ELb1EEEvNS_9FwdParamsE --------------------------
	.section	.text._ZN10layer_norm13ln_fwd_kernelINS_13Kernel_traitsIf13__nv_bfloat16fS2_fjLj768ELj1ELj4ELj1ELj16ENS_18Kernel_traits_baseILj768EfS2_fS2_fjLj128EEEEELb1ELb1ELb0ELb1EEEvNS_9FwdParamsE,"ax",@progbits
	.align	128
        .global         _ZN10layer_norm13ln_fwd_kernelINS_13Kernel_traitsIf13__nv_bfloat16fS2_fjLj768ELj1ELj4ELj1ELj16ENS_18Kernel_traits_baseILj768EfS2_fS2_fjLj128EEEEELb1ELb1ELb0ELb1EEEvNS_9FwdParamsE
        .type           _ZN10layer_norm13ln_fwd_kernelINS_13Kernel_traitsIf13__nv_bfloat16fS2_fjLj768ELj1ELj4ELj1ELj16ENS_18Kernel_traits_baseILj768EfS2_fS2_fjLj128EEEEELb1ELb1ELb0ELb1EEEvNS_9FwdParamsE,@function
        .size           _ZN10layer_norm13ln_fwd_kernelINS_13Kernel_traitsIf13__nv_bfloat16fS2_fjLj768ELj1ELj4ELj1ELj16ENS_18Kernel_traits_baseILj768EfS2_fS2_fjLj128EEEEELb1ELb1ELb0ELb1EEEvNS_9FwdParamsE,(.L_x_28779 - _ZN10layer_norm13ln_fwd_kernelINS_13Kernel_traitsIf13__nv_bfloat16fS2_fjLj768ELj1ELj4ELj1ELj16ENS_18Kernel_traits_baseILj768EfS2_fS2_fjLj128EEEEELb1ELb1ELb0ELb1EEEvNS_9FwdParamsE)
        .other          _ZN10layer_norm13ln_fwd_kernelINS_13Kernel_traitsIf13__nv_bfloat16fS2_fjLj768ELj1ELj4ELj1ELj16ENS_18Kernel_traits_baseILj768EfS2_fS2_fjLj128EEEEELb1ELb1ELb0ELb1EEEvNS_9FwdParamsE,@"STO_CUDA_ENTRY STV_DEFAULT"
_ZN10layer_norm13ln_fwd_kernelINS_13Kernel_traitsIf13__nv_bfloat16fS2_fjLj768ELj1ELj4ELj1ELj16ENS_18Kernel_traits_baseILj768EfS2_fS2_fjLj128EEEEELb1ELb1ELb0ELb1EEEvNS_9FwdParamsE:
.text._ZN10layer_norm13ln_fwd_kernelINS_13Kernel_traitsIf13__nv_bfloat16fS2_fjLj768ELj1ELj4ELj1ELj16ENS_18Kernel_traits_baseILj768EfS2_fS2_fjLj128EEEEELb1ELb1ELb0ELb1EEEvNS_9FwdParamsE:
        /* <DEDUP_REMOVED lines=17> */
[----:B------:R-:W4:Y:S01]  /*0110*/  LDC R113, c[0x0][0x360] ;  /* 0x0000d800ff717b82 */ /* 0x000f220000000800 */
[----:B---3--:R-:W-:Y:S01]  /*0120*/  USHF.L.U32 UR4, UR5, 0x2, URZ ;  /* 0x0000000205047899 */ /* 0x008fe200080006ff */
[--C-:B-1----:R-:W-:Y:S01]  /*0130*/  SHF.R.U32.HI R111, RZ, 0x5, R112.reuse ;  /* 0x00000005ff6f7819 */ /* 0x102fe20000011670 */
[----:B----4-:R-:W-:Y:S01]  /*0140*/  IMAD R113, R113, UR5, R112 ;  /* 0x0000000571717c24 */ /* 0x010fe2000f8e0270 */
[----:B------:R-:W-:-:S03]  /*0150*/  LOP3.LUT R112, R112, 0x1f, RZ, 0xc0, !PT ;  /* 0x0000001f70707812 */ /* 0x000fc600078ec0ff */
[----:B------:R-:W-:Y:S02]  /*0160*/  LOP3.LUT R111, R111, UR4, RZ, 0xfc, !PT ;  /* 0x000000046f6f7c12 */ /* 0x000fe4000f8efcff */
        /* <DEDUP_REMOVED lines=50> */
.L_x_13168:
        /* <DEDUP_REMOVED lines=28> */
.L_x_13169:
[----:B------:R-:W1:Y:S02]  /*0650*/  LDCU UR4, c[0x0][0x384] ;  /* 0x00007080ff0477ac */ /* 0x000e640008000800 */
[----:B-1----:R-:W-:-:S13]  /*0660*/  ISETP.GE.AND P0, PT, R111, UR4, PT ;  /* 0x000000046f007c0c */ /* 0x002fda000bf06270 */
[----:B------:R-:W-:Y:S05]  /*0670*/  @P0 EXIT ;  /* 0x000000000000094d */ /* 0x000fea0003800000 */
[----:B0-----:R-:W-:Y:S01]  /*0680*/  IMAD.HI.U32 R3, R113, -0x326172a9, RZ ;  /* 0xcd9e8d5771037827 */ /* 0x001fe200078e00ff */
[----:B------:R-:W0:Y:S01]  /*0690*/  LDCU.64 UR10, c[0x0][0x3e0] ;  /* 0x00007c00ff0a77ac */ /* 0x000e220008000a00 */
[----:B------:R-:W-:Y:S01]  /*06a0*/  BSSY B0, `(.L_x_13170) ;  /* 0x00010be000007945 */ /* 0x000fe20003800000 */
[----:B------:R-:W-:Y:S01]  /*06b0*/  LOP3.LUT R124, R124, 0x3, RZ, 0xc0, !PT ;  /* 0x000000037c7c7812 */ /* 0x000fe200078ec0ff */
[----:B------:R-:W-:Y:S01]  /*06c0*/  IMAD.HI.U32 R0, R126, -0x2daee0ad, RZ ;  /* 0xd2511f537e007827 */ /* 0x000fe200078e00ff */
        /* <DEDUP_REMOVED lines=16> */
[C---:B------:R-:W-:Y:S01]  /*07d0*/  IMAD.HI.U32 R3, R2.reuse, -0x2daee0ad, RZ ;  /* 0xd2511f5302037827 */ /* 0x040fe200078e00ff */
        /* <DEDUP_REMOVED lines=49> */
[----:B------:R-:W-:Y:S02]  /*0af0*/  IMAD.MOV.U32 R3, RZ, RZ, RZ ;  /* 0x000000ffff037224 */ /* 0x000fe400078e00ff */
[----:B0-234-:R-:W-:-:S07]  /*0b00*/  IMAD R2, R0, -0x326172a9, RZ ;  /* 0xcd9e8d5700027824 */ /* 0x01dfce00078e02ff */
.L_x_13417:
[----:B0-----:R-:W0:Y:S01]  /*0b10*/  LDC.64 R100, c[0x0][0x390] ;  /* 0x0000e400ff647b82 */ /* 0x001e220000000a00 */
[----:B------:R-:W1:Y:S01]  /*0b20*/  @UP0 LDCU.64 UR4, c[0x0][0x3e0] ;  /* 0x00007c00ff0407ac */ /* 0x000e620008000a00 */
[----:B--2---:R-:W-:Y:S01]  /*0b30*/  IMAD R0, R111, UR14, RZ ;  /* 0x0000000e6f007c24 */ /* 0x004fe2000f8e02ff */
        /* <DEDUP_REMOVED lines=27> */
[----:B------:R-:W-:-:S04]  /*0cf0*/  MOV R5, 0x2 ;  /* 0x0000000200057802 */ /* 0x000fc80000000f00 */
[----:B------:R-:W-:-:S05]  /*0d00*/  VIADDMNMX.U32 R4, R124, 0xfffffffe, R5, PT ;  /* 0xfffffffe7c047846 */ /* 0x000fca0003800005 */
[----:B------:R-:W-:-:S04]  /*0d10*/  IMAD.SHL.U32 R6, R4, 0x4, RZ ;  /* 0x0000000404067824 */ /* 0x000fc800078e00ff */
[----:B------:R-:W0:Y:S02]  /*0d20*/  LDC R4, c[0x2][R6] ;  /* 0x0080000006047b82 */ /* 0x000e240000000800 */
[----:B0-----:R-:W-:-:S04]  /*0d30*/  SHF.R.S32.HI R5, RZ, 0x1f, R4 ;  /* 0x0000001fff057819 */ /* 0x001fc80000011404 */
.L_x_28618:
[----:B------:R-:W-:Y:S05]  /*0d40*/  BRX R4 -0xd50                                          (*"BRANCH_TARGETS .L_x_28619,.L_x_28620,.L_x_28621"*) ;  /* 0xfffffff004ac7949 */ /* 0x000fea000383ffff */
.L_x_28621:
[----:B------:R-:W-:Y:S01]  /*0d50*/  VIADD R6, R124, 0x1 ;  /* 0x000000017c067836 */ /* 0x000fe20000000000 */
[----:B------:R-:W-:Y:S01]  /*0d60*/  MOV R92, R118 ;  /* 0x00000076005c7202 */ /* 0x000fe20000000f00 */
[----:B------:R-:W-:Y:S01]  /*0d70*/  IMAD.MOV.U32 R7, RZ, RZ, R108 ;  /* 0x000000ffff077224 */ /* 0x000fe200078e006c */
[----:B------:R-:W-:Y:S06]  /*0d80*/  BRA `(.L_x_13173) ;  /* 0x0000000000f07947 */ /* 0x000fec0003800000 */
.L_x_28619:
[----:B------:R-:W-:Y:S02]  /*0d90*/  HFMA2 R6, -RZ, RZ, 0, 1.78813934326171875e-07 ;  /* 0x00000003ff067431 */ /* 0x000fe400000001ff */
[----:B------:R-:W-:Y:S02]  /*0da0*/  IMAD.MOV.U32 R92, RZ, RZ, R118 ;  /* 0x000000ffff5c7224 */ /* 0x000fe400078e0076 */
[----:B------:R-:W-:Y:S01]  /*0db0*/  IMAD.MOV.U32 R7, RZ, RZ, R109 ;  /* 0x000000ffff077224 */ /* 0x000fe200078e006d */
[----:B------:R-:W-:Y:S06]  /*0dc0*/  BRA `(.L_x_13173) ;  /* 0x0000000000e07947 */ /* 0x000fec0003800000 */
.L_x_28620:
        /* <DEDUP_REMOVED lines=13> */
.L_x_13175:
[----:B------:R-:W-:Y:S05]  /*0ea0*/  BSYNC.RECONVERGENT B2 ;  /* 0x0000000000027941 */ /* 0x000fea0003800200 */
.L_x_13174:
        /* <DEDUP_REMOVED lines=42> */
.L_x_13173:
[----:B------:R-:W-:Y:S05]  /*1150*/  BSYNC.RECONVERGENT B1 ;  /* 0x0000000000017941 */ /* 0x000fea0003800200 */
.L_x_13172:
        /* <DEDUP_REMOVED lines=9> */
[----:B------:R-:W-:Y:S01]  /*11f0*/  PRMT R88, R88, 0x7632, R88 ;  /* 0x0000763258587816 */ /* 0x000fe20000000058 */
[----:B------:R-:W-:-:S02]  /*1200*/  IMAD.MOV.U32 R5, RZ, RZ, R2 ;  /* 0x000000ffff057224 */ /* 0x000fc400078e0002 */
[----:B------:R-:W-:Y:S01]  /*1210*/  FMUL.FTZ R7, R7, R122 ;  /* 0x0000007a07077220 */ /* 0x000fe20000410000 */
[----:B------:R-:W-:-:S04]  /*1220*/  FSETP.GTU.FTZ.AND P1, PT, R4, R121, PT ;  /* 0x000000790400720b */ /* 0x000fc80003f3c000 */
        /* <DEDUP_REMOVED lines=13> */
.L_x_13178:
        /* <DEDUP_REMOVED lines=13> */
.L_x_13180:
[----:B------:R-:W-:Y:S05]  /*13d0*/  BSYNC.RECONVERGENT B2 ;  /* 0x0000000000027941 */ /* 0x000fea0003800200 */
.L_x_13179:
        /* <DEDUP_REMOVED lines=43> */
.L_x_13177:
[----:B------:R-:W-:Y:S05]  /*1690*/  BSYNC.RECONVERGENT B1 ;  /* 0x0000000000017941 */ /* 0x000fea0003800200 */
.L_x_13176:
        /* <DEDUP_REMOVED lines=23> */
.L_x_13183:
        /* <DEDUP_REMOVED lines=13> */
.L_x_13185:
[----:B------:R-:W-:Y:S05]  /*18e0*/  BSYNC.RECONVERGENT B2 ;  /* 0x0000000000027941 */ /* 0x000fea0003800200 */
.L_x_13184:
        /* <DEDUP_REMOVED lines=43> */
.L_x_13182:
[----:B------:R-:W-:Y:S05]  /*1ba0*/  BSYNC.RECONVERGENT B1 ;  /* 0x0000000000017941 */ /* 0x000fea0003800200 */
.L_x_13181:
        /* <DEDUP_REMOVED lines=23> */
.L_x_13188:
        /* <DEDUP_REMOVED lines=13> */
.L_x_13190:
[----:B------:R-:W-:Y:S05]  /*1df0*/  BSYNC.RECONVERGENT B2 ;  /* 0x0000000000027941 */ /* 0x000fea0003800200 */
.L_x_13189:
        /* <DEDUP_REMOVED lines=43> */
.L_x_13187:
[----:B------:R-:W-:Y:S05]  /*20b0*/  BSYNC.RECONVERGENT B1 ;  /* 0x0000000000017941 */ /* 0x000fea0003800200 */
.L_x_13186:
        /* <DEDUP_REMOVED lines=22> */
.L_x_13193:
        /* <DEDUP_REMOVED lines=13> */
.L_x_13195:
[----:B------:R-:W-:Y:S05]  /*22f0*/  BSYNC.RECONVERGENT B2 ;  /* 0x0000000000027941 */ /* 0x000fea0003800200 */
.L_x_13194:
        /* <DEDUP_REMOVED lines=43> */
.L_x_13192:
[----:B------:R-:W-:Y:S05]  /*25b0*/  BSYNC.RECONVERGENT B1 ;  /* 0x0000000000017941 */ /* 0x000fea0003800200 */
.L_x_13191:
        /* <DEDUP_REMOVED lines=23> */
.L_x_13198:
        /* <DEDUP_REMOVED lines=13> */
.L_x_13200:
[----:B------:R-:W-:Y:S05]  /*2800*/  BSYNC.RECONVERGENT B2 ;  /* 0x0000000000027941 */ /* 0x000fea0003800200 */
.L_x_13199:
        /* <DEDUP_REMOVED lines=43> */
.L_x_13197:
[----:B------:R-:W-:Y:S05]  /*2ac0*/  BSYNC.RECONVERGENT B1 ;  /* 0x0000000000017941 */ /* 0x000fea0003800200 */
.L_x_13196:
        /* <DEDUP_REMOVED lines=22> */
.L_x_13203:
        /* <DEDUP_REMOVED lines=13> */
.L_x_13205:
[----:B------:R-:W-:Y:S05]  /*2d00*/  BSYNC.RECONVERGENT B2 ;  /* 0x0000000000027941 */ /* 0x000fea0003800200 */
.L_x_13204:
        /* <DEDUP_REMOVED lines=43> */
.L_x_13202:
[----:B------:R-:W-:Y:S05]  /*2fc0*/  BSYNC.RECONVERGENT B1 ;  /* 0x0000000000017941 */ /* 0x000fea0003800200 */
.L_x_13201:
        /* <DEDUP_REMOVED lines=23> */
.L_x_13208:
        /* <DEDUP_REMOVED lines=15> */
.L_x_13210:
[----:B------:R-:W-:Y:S05]  /*3230*/  BSYNC.RECONVERGENT B2 ;  /* 0x0000000000027941 */ /* 0x000fea0003800200 */
.L_x_13209:
        /* <DEDUP_REMOVED lines=43> */
.L_x_13207:
[----:B------:R-:W-:Y:S05]  /*34f0*/  BSYNC.RECONVERGENT B1 ;  /* 0x0000000000017941 */ /* 0x000fea0003800200 */
.L_x_13206:
        /* <DEDUP_REMOVED lines=10> */
.L_x_13171:
        /* <DEDUP_REMOVED lines=16> */
.L_x_13214:
        /* <DEDUP_REMOVED lines=13> */
.L_x_13216:
[----:B------:R-:W-:Y:S05]  /*3770*/  BSYNC.RECONVERGENT B2 ;  /* 0x0000000000027941 */ /* 0x000fea0003800200 */
.L_x_13215:
        /* <DEDUP_REMOVED lines=42> */
.L_x_13213:
[----:B------:R-:W-:Y:S05]  /*3a20*/  BSYNC.RECONVERGENT B1 ;  /* 0x0000000000017941 */ /* 0x000fea0003800200 */
.L_x_13212:
[----:B------:R-:W-:Y:S01]  /*3a30*/  I2FP.F32.U32 R5, R4 ;  /* 0x0000000400057245 */ /* 0x000fe20000201000 */
[----:B------:R-:W-:Y:S01]  /*3a40*/  IMAD.U32 R121, RZ, RZ, UR34 ;  /* 0x00000022ff797e24 */ /* 0x000fe2000f8e00ff */
[----:B------:R-:W-:Y:S01]  /*3a50*/  ISETP.NE.AND P2, PT, R6, 0x1, PT ;  /* 0x000000010600780c */ /* 0x000fe20003f45270 */
[----:B------:R-:W-:Y:S01]  /*3a60*/  BSSY.RECONVERGENT B1, `(.L_x_13217) ;  /* 0x000004f000017945 */ /* 0x000fe20003800200 */
[----:B------:R-:W-:Y:S01]  /*3a70*/  MOV R122, UR35 ;  /* 0x00000023007a7c02 */ /* 0x000fe20008000f00 */
[----:B------:R-:W-:Y:S01]  /*3a80*/  FFMA.FTZ R4, R5, R120, 1.1641532182693481445e-10 ;  /* 0x2f00000005047423 */ /* 0x000fe20000010078 */
[C---:B-----5:R-:W-:Y:S01]  /*3a90*/  IMAD.U32 R5, R88.reuse, 0x10000, RZ ;  /* 0x0001000058057824 */ /* 0x060fe200078e00ff */
[----:B------:R-:W-:Y:S01]  /*3aa0*/  PRMT R88, R88, 0x7632, R88 ;  /* 0x0000763258587816 */ /* 0x000fe20000000058 */
[----:B------:R-:W-:Y:S02]  /*3ab0*/  IMAD.MOV.U32 R94, RZ, RZ, 0x2 ;  /* 0x00000002ff5e7424 */ /* 0x000fe400078e00ff */
[----:B------:R-:W-:Y:S01]  /*3ac0*/  FMUL.FTZ R5, R5, R0 ;  /* 0x0000000005057220 */ /* 0x000fe20000410000 */
[----:B------:R-:W-:Y:S01]  /*3ad0*/  FSETP.GTU.FTZ.AND P1, PT, R4, R121, PT ;  /* 0x000000790400720b */ /* 0x000fe20003f3c000 */
[----:B------:R-:W-:-:S02]  /*3ae0*/  IMAD.MOV.U32 R4, RZ, RZ, R2 ;  /* 0x000000ffff047224 */ /* 0x000fc400078e0002 */
[----:B------:R-:W-:Y:S01]  /*3af0*/  FMUL.FTZ R5, R5, R122 ;  /* 0x0000007a05057220 */ /* 0x000fe20000410000 */
[----:B------:R-:W-:-:S04]  /*3b00*/  PLOP3.LUT P3, PT, P1, PT, PT, 0x8, 0x80 ;  /* 0x000000000080781c */ /* 0x000fc80000f6e170 */
        /* <DEDUP_REMOVED lines=11> */
.L_x_13219:
        /* <DEDUP_REMOVED lines=13> */
.L_x_13221:
[----:B------:R-:W-:Y:S05]  /*3c90*/  BSYNC.RECONVERGENT B2 ;  /* 0x0000000000027941 */ /* 0x000fea0003800200 */
.L_x_13220:
        /* <DEDUP_REMOVED lines=43> */
.L_x_13218:
[----:B------:R-:W-:Y:S05]  /*3f50*/  BSYNC.RECONVERGENT B1 ;  /* 0x0000000000017941 */ /* 0x000fea0003800200 */
.L_x_13217:
[----:B------:R-:W-:Y:S01]  /*3f60*/  I2FP.F32.U32 R7, R4 ;  /* 0x0000000400077245 */ /* 0x000fe20000201000 */
[----:B------:R-:W-:Y:S01]  /*3f70*/  BSSY.RECONVERGENT B1, `(.L_x_13222) ;  /* 0x000004e000017945 */ /* 0x000fe20003800200 */
[----:B------:R-:W-:-:S03]  /*3f80*/  ISETP.NE.AND P2, PT, R94, 0x1, PT ;  /* 0x000000015e00780c */ /* 0x000fc60003f45270 */
[----:B------:R-:W-:Y:S01]  /*3f90*/  FFMA.FTZ R4, R7, R120, 1.1641532182693481445e-10 ;  /* 0x2f00000007047423 */ /* 0x000fe20000010078 */
[----:B------:R-:W-:Y:S01]  /*3fa0*/  SHF.L.U32 R7, R88, 0x10, RZ ;  /* 0x0000001058077819 */ /* 0x000fe200000006ff */
[----:B------:R-:W-:-:S03]  /*3fb0*/  IMAD.MOV.U32 R88, RZ, RZ, 0x2 ;  /* 0x00000002ff587424 */ /* 0x000fc600078e00ff */
[----:B------:R-:W-:Y:S01]  /*3fc0*/  FSETP.GTU.FTZ.AND P1, PT, R4, R121, PT ;  /* 0x000000790400720b */ /* 0x000fe20003f3c000 */
[----:B------:R-:W-:Y:S01]  /*3fd0*/  FMUL.FTZ R7, R7, R0 ;  /* 0x0000000007077220 */ /* 0x000fe20000410000 */
[----:B------:R-:W-:Y:S02]  /*3fe0*/  IMAD.MOV.U32 R4, RZ, RZ, R2 ;  /* 0x000000ffff047224 */ /* 0x000fe400078e0002 */
[----:B------:R-:W-:Y:S01]  /*3ff0*/  PLOP3.LUT P3, PT, P1, PT, PT, 0x8, 0x80 ;  /* 0x000000000080781c */ /* 0x000fe20000f6e170 */
[----:B------:R-:W-:-:S03]  /*4000*/  FMUL.FTZ R6, R7, R122 ;  /* 0x0000007a07067220 */ /* 0x000fc60000410000 */
        /* <DEDUP_REMOVED lines=11> */
.L_x_13224:
        /* <DEDUP_REMOVED lines=13> */
.L_x_13226:
[----:B------:R-:W-:Y:S05]  /*4190*/  BSYNC.RECONVERGENT B2 ;  /* 0x0000000000027941 */ /* 0x000fea0003800200 */
.L_x_13225:
        /* <DEDUP_REMOVED lines=43> */
.L_x_13223:
[----:B------:R-:W-:Y:S05]  /*4450*/  BSYNC.RECONVERGENT B1 ;  /* 0x0000000000017941 */ /* 0x000fea0003800200 */
.L_x_13222:
[----:B------:R-:W-:Y:S01]  /*4460*/  I2FP.F32.U32 R7, R4 ;  /* 0x0000000400077245 */ /* 0x000fe20000201000 */
[----:B------:R-:W-:Y:S01]  /*4470*/  BSSY.RECONVERGENT B1, `(.L_x_13227) ;  /* 0x000004e000017945 */ /* 0x000fe20003800200 */
[----:B------:R-:W-:Y:S01]  /*4480*/  ISETP.NE.AND P3, PT, R88, 0x1, PT ;  /* 0x000000015800780c */ /* 0x000fe20003f65270 */
[----:B------:R-:W-:Y:S02]  /*4490*/  IMAD.MOV.U32 R94, RZ, RZ, 0x2 ;  /* 0x00000002ff5e7424 */ /* 0x000fe400078e00ff */
[----:B------:R-:W-:Y:S01]  /*44a0*/  FFMA.FTZ R4, R7, R120, 1.1641532182693481445e-10 ;  /* 0x2f00000007047423 */ /* 0x000fe20000010078 */
[C---:B------:R-:W-:Y:S02]  /*44b0*/  SHF.L.U32 R7, R89.reuse, 0x10, RZ ;  /* 0x0000001059077819 */ /* 0x040fe400000006ff */
[----:B------:R-:W-:Y:S02]  /*44c0*/  PRMT R89, R89, 0x7632, R89 ;  /* 0x0000763259597816 */ /* 0x000fe40000000059 */
[----:B------:R-:W-:Y:S01]  /*44d0*/  FSETP.GTU.FTZ.AND P2, PT, R4, R121, PT ;  /* 0x000000790400720b */ /* 0x000fe20003f5c000 */
[----:B------:R-:W-:Y:S01]  /*44e0*/  FMUL.FTZ R7, R7, R0 ;  /* 0x0000000007077220 */ /* 0x000fe20000410000 */
[----:B------:R-:W-:-:S02]  /*44f0*/  IMAD.MOV.U32 R4, RZ, RZ, R2 ;  /* 0x000000ffff047224 */ /* 0x000fc400078e0002 */
[----:B------:R-:W-:Y:S01]  /*4500*/  PLOP3.LUT P1, PT, P2, PT, PT, 0x8, 0x80 ;  /* 0x000000000080781c */ /* 0x000fe2000172e170 */
[----:B------:R-:W-:-:S05]  /*4510*/  FMUL.FTZ R7, R7, R122 ;  /* 0x0000007a07077220 */ /* 0x000fca0000410000 */
        /* <DEDUP_REMOVED lines=10> */
.L_x_13229:
        /* <DEDUP_REMOVED lines=13> */
.L_x_13231:
[----:B------:R-:W-:Y:S05]  /*4690*/  BSYNC.RECONVERGENT B2 ;  /* 0x0000000000027941 */ /* 0x000fea0003800200 */
.L_x_13230:
        /* <DEDUP_REMOVED lines=43> */
.L_x_13228:
[----:B------:R-:W-:Y:S05]  /*4950*/  BSYNC.RECONVERGENT B1 ;  /* 0x0000000000017941 */ /* 0x000fea0003800200 */
.L_x_13227:
        /* <DEDUP_REMOVED lines=21> */
.L_x_13234:
        /* <DEDUP_REMOVED lines=13> */
.L_x_13236:
[----:B------:R-:W-:Y:S05]  /*4b80*/  BSYNC.RECONVERGENT B2 ;  /* 0x0000000000027941 */ /* 0x000fea0003800200 */
.L_x_13235:
        /* <DEDUP_REMOVED lines=43> */
.L_x_13233:
[----:B------:R-:W-:Y:S05]  /*4e40*/  BSYNC.RECONVERGENT B1 ;  /* 0x0000000000017941 */ /* 0x000fea0003800200 */
.L_x_13232:
        /* <DEDUP_REMOVED lines=22> */
.L_x_13239:
        /* <DEDUP_REMOVED lines=13> */
.L_x_13241:
[----:B------:R-:W-:Y:S05]  /*5080*/  BSYNC.RECONVERGENT B2 ;  /* 0x0000000000027941 */ /* 0x000fea0003800200 */
.L_x_13240:
        /* <DEDUP_REMOVED lines=43> */
.L_x_13238:
[----:B------:R-:W-:Y:S05]  /*5340*/  BSYNC.RECONVERGENT B1 ;  /* 0x0000000000017941 */ /* 0x000fea0003800200 */
.L_x_13237:
        /* <DEDUP_REMOVED lines=21> */
.L_x_13244:
        /* <DEDUP_REMOVED lines=13> */
.L_x_13246:
[----:B------:R-:W-:Y:S05]  /*5570*/  BSYNC.RECONVERGENT B2 ;  /* 0x0000000000027941 */ /* 0x000fea0003800200 */
.L_x_13245:
        /* <DEDUP_REMOVED lines=43> */
.L_x_13243:
[----:B------:R-:W-:Y:S05]  /*5830*/  BSYNC.RECONVERGENT B1 ;  /* 0x0000000000017941 */ /* 0x000fea0003800200 */
.L_x_13242:
        /* <DEDUP_REMOVED lines=8> */
[----:B------:R-:W-:Y:S02]  /*58c0*/  IMAD.MOV.U32 R95, RZ, RZ, R2 ;  /* 0x000000ffff5f7224 */ /* 0x000fe400078e0002 */
        /* <DEDUP_REMOVED lines=13> */
.L_x_13249:
        /* <DEDUP_REMOVED lines=15> */
.L_x_13251:
[----:B------:R-:W-:Y:S05]  /*5a90*/  BSYNC.RECONVERGENT B2 ;  /* 0x0000000000027941 */ /* 0x000fea0003800200 */
.L_x_13250:
        /* <DEDUP_REMOVED lines=43> */
.L_x_13248:
[----:B------:R-:W-:Y:S05]  /*5d50*/  BSYNC.RECONVERGENT B1 ;  /* 0x0000000000017941 */ /* 0x000fea0003800200 */
.L_x_13247:
[----:B------:R-:W-:Y:S02]  /*5d60*/  I2FP.F32.U32 R95, R95 ;  /* 0x0000005f005f7245 */ /* 0x000fe40000201000 */
[----:B------:R-:W-:Y:S01]  /*5d70*/  SHF.L.U32 R97, R4, 0x10, RZ ;  /* 0x0000001004617819 */ /* 0x000fe200000006ff */
[----:B------:R-:W-:Y:S01]  /*5d80*/  FMUL.FTZ R4, R5, R36 ;  /* 0x0000002405047220 */ /* 0x000fe20000410000 */
[----:B------:R-:W-:Y:S01]  /*5d90*/  FMUL.FTZ R5, R6, R37 ;  /* 0x0000002506057220 */ /* 0x000fe20000410000 */
        /* <DEDUP_REMOVED lines=8> */
[----:B------:R-:W-:-:S03]  /*5e20*/  FMUL.FTZ R90, R91, R34 ;  /* 0x000000225b5a7220 */ /* 0x000fc60000410000 */
[----:B------:R-:W-:Y:S02]  /*5e30*/  FSEL R94, R97, RZ, !P6 ;  /* 0x000000ff615e7208 */ /* 0x000fe40007000000 */
[----:B------:R-:W-:-:S03]  /*5e40*/  PLOP3.LUT P6, PT, P6, PT, PT, 0x8, 0x80 ;  /* 0x000000000080781c */ /* 0x000fc600037ce170 */
[----:B------:R-:W-:-:S10]  /*5e50*/  FMUL.FTZ R91, R94, R35 ;  /* 0x000000235e5b7220 */ /* 0x000fd40000410000 */
.L_x_13211:
[----:B------:R-:W0:Y:S01]  /*5e60*/  LDC.64 R116, c[0x0][0x3a8] ;  /* 0x0000ea00ff747b82 */ /* 0x000e220000000a00 */
[----:B------:R-:W-:Y:S01]  /*5e70*/  SEL R96, RZ, 0x10000, !P5 ;  /* 0x00010000ff607807 */ /* 0x000fe20006800000 */
[----:B------:R-:W-:Y:S01]  /*5e80*/  VIADD R123, R119, 0x20 ;  /* 0x00000020777b7836 */ /* 0x000fe20000000000 */
        /* <DEDUP_REMOVED lines=11> */
[----:B------:R-:W-:Y:S02]  /*5f40*/  LOP3.LUT R93, R93, R95, R94, 0xfe, !PT ;  /* 0x0000005f5d5d7212 */ /* 0x000fe400078efe5e */
[----:B------:R-:W-:Y:S01]  /*5f50*/  SEL R96, RZ, 0x1, !P6 ;  /* 0x00000001ff607807 */ /* 0x000fe20007000000 */
[----:B0-----:R-:W-:Y:S01]  /*5f60*/  IMAD.WIDE.U32 R94, R119, 0x20, R116 ;  /* 0x00000020775e7825 */ /* 0x001fe200078e0074 */
[----:B------:R-:W-:-:S02]  /*5f70*/  LOP3.LUT R107, R107, R106, RZ, 0xfc, !PT ;  /* 0x0000006a6b6b7212 */ /* 0x000fc400078efcff */
[----:B------:R-:W-:Y:S01]  /*5f80*/  LOP3.LUT R106, R93, R96, RZ, 0xfc, !PT ;  /* 0x000000605d6a7212 */ /* 0x000fe200078efcff */
[----:B------:R-:W-:Y:S01]  /*5f90*/  IMAD.WIDE.U32 R96, R123, 0x10, R100 ;  /* 0x000000107b607825 */ /* 0x000fe200078e0064 */
[----:B------:R0:W-:Y:S03]  /*5fa0*/  STG.E.128 desc[UR8][R94.64], R4 ;  /* 0x000000045e007986 */ /* 0x0001e6000c101d08 */
[----:B-1----:R-:W-:Y:S01]  /*5fb0*/  IMAD.WIDE.U32 R102, R119, 0x8, R114 ;  /* 0x0000000877667825 */ /* 0x002fe200078e0072 */
[----:B------:R0:W-:Y:S04]  /*5fc0*/  STG.E.128 desc[UR8][R94.64+0x10], R88 ;  /* 0x000010585e007986 */ /* 0x0001e8000c101d08 */
[----:B------:R0:W-:Y:S01]  /*5fd0*/  STG.E.64 desc[UR8][R102.64], R106 ;  /* 0x0000006a66007986 */ /* 0x0001e2000c101b08 */
[----:B--2---:R-:W-:-:S03]  /*5fe0*/  @P0 IMAD.WIDE.U32 R104, R123, 0x20, R104 ;  /* 0x000000207b680825 */ /* 0x004fc600078e0068 */
[----:B------:R-:W5:Y:S04]  /*5ff0*/  LDG.E.128 R96, desc[UR8][R96.64] ;  /* 0x0000000860607981 */ /* 0x000f68000c1e1d00 */
[----:B------:R0:W5:Y:S04]  /*6000*/  @P0 LDG.E.128 R12, desc[UR8][R104.64] ;  /* 0x00000008680c0981 */ /* 0x000168000c1e1d00 */
[----:B------:R0:W5:Y:S01]  /*6010*/  @P0 LDG.E.128 R8, desc[UR8][R104.64+0x10] ;  /* 0x0000100868080981 */ /* 0x000162000c1e1d00 */
        /* <DEDUP_REMOVED lines=17> */
.L_x_13255:
        /* <DEDUP_REMOVED lines=13> */
.L_x_13257:
[----:B------:R-:W-:Y:S05]  /*6200*/  BSYNC.RECONVERGENT B2 ;  /* 0x0000000000027941 */ /* 0x000fea0003800200 */
.L_x_13256:
        /* <DEDUP_REMOVED lines=42> */
.L_x_13254:
[----:B------:R-:W-:Y:S05]  /*64b0*/  BSYNC.RECONVERGENT B1 ;  /* 0x0000000000017941 */ /* 0x000fea0003800200 */
.L_x_13253:
        /* <DEDUP_REMOVED lines=24> */
.L_x_13260:
        /* <DEDUP_REMOVED lines=13> */
.L_x_13262:
[----:B------:R-:W-:Y:S05]  /*6710*/  BSYNC.RECONVERGENT B2 ;  /* 0x0000000000027941 */ /* 0x000fea0003800200 */
.L_x_13261:
        /* <DEDUP_REMOVED lines=43> */
.L_x_13259:
[----:B------:R-:W-:Y:S05]  /*69d0*/  BSYNC.RECONVERGENT B1 ;  /* 0x0000000000017941 */ /* 0x000fea0003800200 */
.L_x_13258:
        /* <DEDUP_REMOVED lines=23> */
.L_x_13265:
        /* <DEDUP_REMOVED lines=13> */
.L_x_13267:
[----:B------:R-:W-:Y:S05]  /*6c20*/  BSYNC.RECONVERGENT B2 ;  /* 0x0000000000027941 */ /* 0x000fea0003800200 */
.L_x_13266:
        /* <DEDUP_REMOVED lines=43> */
.L_x_13264:
[----:B------:R-:W-:Y:S05]  /*6ee0*/  BSYNC.RECONVERGENT B1 ;  /* 0x0000000000017941 */ /* 0x000fea0003800200 */
.L_x_13263:
        /* <DEDUP_REMOVED lines=23> */
.L_x_13270:
        /* <DEDUP_REMOVED lines=13> */
.L_x_13272:
[----:B------:R-:W-:Y:S05]  /*7130*/  BSYNC.RECONVERGENT B2 ;  /* 0x0000000000027941 */ /* 0x000fea0003800200 */
.L_x_13271:
        /* <DEDUP_REMOVED lines=43> */
.L_x_13269:
[----:B------:R-:W-:Y:S05]  /*73f0*/  BSYNC.RECONVERGENT B1 ;  /* 0x0000000000017941 */ /* 0x000fea0003800200 */
.L_x_13268:
        /* <DEDUP_REMOVED lines=11> */
[----:B------:R-:W-:-:S04]  /*74b0*/  IMAD.MOV.U32 R97, RZ, RZ, R2 ;  /* 0x000000ffff617224 */ /* 0x000fc800078e0002 */
        /* <DEDUP_REMOVED lines=10> */
.L_x_13275:
        /* <DEDUP_REMOVED lines=13> */
.L_x_13277:
[----:B------:R-:W-:Y:S05]  /*7630*/  BSYNC.RECONVERGENT B2 ;  /* 0x0000000000027941 */ /* 0x000fea0003800200 */
.L_x_13276:
        /* <DEDUP_REMOVED lines=43> */
.L_x_13274:
[----:B------:R-:W-:Y:S05]  /*78f0*/  BSYNC.RECONVERGENT B1 ;  /* 0x0000000000017941 */ /* 0x000fea0003800200 */
.L_x_13273:
        /* <DEDUP_REMOVED lines=23> */
.L_x_13280:
        /* <DEDUP_REMOVED lines=13> */
.L_x_13282:
[----:B------:R-:W-:Y:S05]  /*7b40*/  BSYNC.RECONVERGENT B2 ;  /* 0x0000000000027941 */ /* 0x000fea0003800200 */
.L_x_13281:
        /* <DEDUP_REMOVED lines=43> */
.L_x_13279:
[----:B------:R-:W-:Y:S05]  /*7e00*/  BSYNC.RECONVERGENT B1 ;  /* 0x0000000000017941 */ /* 0x000fea0003800200 */
.L_x_13278:
        /* <DEDUP_REMOVED lines=22> */
.L_x_13285:
        /* <DEDUP_REMOVED lines=13> */
.L_x_13287:
[----:B------:R-:W-:Y:S05]  /*8040*/  BSYNC.RECONVERGENT B2 ;  /* 0x0000000000027941 */ /* 0x000fea0003800200 */
.L_x_13286:
        /* <DEDUP_REMOVED lines=43> */
.L_x_13284:
[----:B------:R-:W-:Y:S05]  /*8300*/  BSYNC.RECONVERGENT B1 ;  /* 0x0000000000017941 */ /* 0x000fea0003800200 */
.L_x_13283:
        /* <DEDUP_REMOVED lines=23> */
.L_x_13290:
        /* <DEDUP_REMOVED lines=15> */
.L_x_13292:
[----:B------:R-:W-:Y:S05]  /*8570*/  BSYNC.RECONVERGENT B2 ;  /* 0x0000000000027941 */ /* 0x000fea0003800200 */
.L_x_13291:
        /* <DEDUP_REMOVED lines=43> */
.L_x_13289:
[----:B------:R-:W-:Y:S05]  /*8830*/  BSYNC.RECONVERGENT B1 ;  /* 0x0000000000017941 */ /* 0x000fea0003800200 */
.L_x_13288:
        /* <DEDUP_REMOVED lines=10> */
.L_x_13252:
        /* <DEDUP_REMOVED lines=16> */
.L_x_13296:
        /* <DEDUP_REMOVED lines=13> */
.L_x_13298:
[----:B------:R-:W-:Y:S05]  /*8ab0*/  BSYNC.RECONVERGENT B2 ;  /* 0x0000000000027941 */ /* 0x000fea0003800200 */
.L_x_13297:
        /* <DEDUP_REMOVED lines=42> */
.L_x_13295:
[----:B------:R-:W-:Y:S05]  /*8d60*/  BSYNC.RECONVERGENT B1 ;  /* 0x0000000000017941 */ /* 0x000fea0003800200 */
.L_x_13294:
[----:B------:R-:W-:Y:S01]  /*8d70*/  I2FP.F32.U32 R93, R93 ;  /* 0x0000005d005d7245 */ /* 0x000fe20000201000 */
[----:B------:R-:W-:Y:S01]  /*8d80*/  BSSY.RECONVERGENT B1, `(.L_x_13299) ;  /* 0x000004f000017945 */ /* 0x000fe20003800200 */
[----:B------:R-:W-:Y:S01]  /*8d90*/  ISETP.NE.AND P2, PT, R94, 0x1, PT ;  /* 0x000000015e00780c */ /* 0x000fe20003f45270 */
[----:B------:R-:W-:Y:S02]  /*8da0*/  HFMA2 R104, -RZ, RZ, 0, 1.1920928955078125e-07 ;  /* 0x00000002ff687431 */ /* 0x000fe400000001ff */
[----:B------:R-:W-:Y:S01]  /*8db0*/  FFMA.FTZ R92, R93, R120, 1.1641532182693481445e-10 ;  /* 0x2f0000005d5c7423 */ /* 0x000fe20000010078 */
[C---:B-----5:R-:W-:Y:S01]  /*8dc0*/  IMAD.U32 R93, R96.reuse, 0x10000, RZ ;  /* 0x00010000605d7824 */ /* 0x060fe200078e00ff */
[----:B------:R-:W-:-:S03]  /*8dd0*/  PRMT R96, R96, 0x7632, R96 ;  /* 0x0000763260607816 */ /* 0x000fc60000000060 */
[----:B------:R-:W-:Y:S01]  /*8de0*/  FMUL.FTZ R93, R93, R0 ;  /* 0x000000005d5d7220 */ /* 0x000fe20000410000 */
[----:B------:R-:W-:Y:S01]  /*8df0*/  FSETP.GTU.FTZ.AND P1, PT, R92, R121, PT ;  /* 0x000000795c00720b */ /* 0x000fe20003f3c000 */
[----:B------:R-:W-:Y:S02]  /*8e00*/  IMAD.MOV.U32 R92, RZ, RZ, R2 ;  /* 0x000000ffff5c7224 */ /* 0x000fe400078e0002 */
        /* <DEDUP_REMOVED lines=13> */
.L_x_13301:
        /* <DEDUP_REMOVED lines=13> */
.L_x_13303:
[----:B------:R-:W-:Y:S05]  /*8fb0*/  BSYNC.RECONVERGENT B2 ;  /* 0x0000000000027941 */ /* 0x000fea0003800200 */
.L_x_13302:
        /* <DEDUP_REMOVED lines=43> */
.L_x_13300:
[----:B------:R-:W-:Y:S05]  /*9270*/  BSYNC.RECONVERGENT B1 ;  /* 0x0000000000017941 */ /* 0x000fea0003800200 */
.L_x_13299:
        /* <DEDUP_REMOVED lines=8> */
[----:B------:R-:W-:Y:S02]  /*9300*/  MOV R92, R2 ;  /* 0x00000002005c7202 */ /* 0x000fe40000000f00 */
        /* <DEDUP_REMOVED lines=13> */
.L_x_13306:
        /* <DEDUP_REMOVED lines=13> */
.L_x_13308:
[----:B------:R-:W-:Y:S05]  /*94b0*/  BSYNC.RECONVERGENT B2 ;  /* 0x0000000000027941 */ /* 0x000fea0003800200 */
.L_x_13307:
        /* <DEDUP_REMOVED lines=43> */
.L_x_13305:
[----:B------:R-:W-:Y:S05]  /*9770*/  BSYNC.RECONVERGENT B1 ;  /* 0x0000000000017941 */ /* 0x000fea0003800200 */
.L_x_13304:
        /* <DEDUP_REMOVED lines=9> */
[----:B------:R-:W-:-:S02]  /*9810*/  MOV R92, R2 ;  /* 0x00000002005c7202 */ /* 0x000fc40000000f00 */
[----:B------:R-:W-:Y:S01]  /*9820*/  PLOP3.LUT P1, PT, P2, PT, PT, 0x8, 0x80 ;  /* 0x000000000080781c */ /* 0x000fe2000172e170 */
[----:B------:R-:W-:-:S05]  /*9830*/  FMUL.FTZ R95, R95, R122 ;  /* 0x0000007a5f5f7220 */ /* 0x000fca0000410000 */
        /* <DEDUP_REMOVED lines=10> */
.L_x_13311:
        /* <DEDUP_REMOVED lines=13> */
.L_x_13313:
[----:B------:R-:W-:Y:S05]  /*99b0*/  BSYNC.RECONVERGENT B2 ;  /* 0x0000000000027941 */ /* 0x000fea0003800200 */
.L_x_13312:
        /* <DEDUP_REMOVED lines=43> */
.L_x_13310:
[----:B------:R-:W-:Y:S05]  /*9c70*/  BSYNC.RECONVERGENT B1 ;  /* 0x0000000000017941 */ /* 0x000fea0003800200 */
.L_x_13309:
        /* <DEDUP_REMOVED lines=21> */
.L_x_13316:
        /* <DEDUP_REMOVED lines=13> */
.L_x_13318:
[----:B------:R-:W-:Y:S05]  /*9ea0*/  BSYNC.RECONVERGENT B2 ;  /* 0x0000000000027941 */ /* 0x000fea0003800200 */
.L_x_13317:
        /* <DEDUP_REMOVED lines=43> */
.L_x_13315:
[----:B------:R-:W-:Y:S05]  /*a160*/  BSYNC.RECONVERGENT B1 ;  /* 0x0000000000017941 */ /* 0x000fea0003800200 */
.L_x_13314:
        /* <DEDUP_REMOVED lines=22> */
.L_x_13321:
        /* <DEDUP_REMOVED lines=13> */
.L_x_13323:
[----:B------:R-:W-:Y:S05]  /*a3a0*/  BSYNC.RECONVERGENT B2 ;  /* 0x0000000000027941 */ /* 0x000fea0003800200 */
.L_x_13322:
        /* <DEDUP_REMOVED lines=43> */
.L_x_13320:
[----:B------:R-:W-:Y:S05]  /*a660*/  BSYNC.RECONVERGENT B1 ;  /* 0x0000000000017941 */ /* 0x000fea0003800200 */
.L_x_13319:
        /* <DEDUP_REMOVED lines=21> */
.L_x_13326:
        /* <DEDUP_REMOVED lines=13> */
.L_x_13328:
[----:B------:R-:W-:Y:S05]  /*a890*/  BSYNC.RECONVERGENT B2 ;  /* 0x0000000000027941 */ /* 0x000fea0003800200 */
.L_x_13327:
        /* <DEDUP_REMOVED lines=43> */
.L_x_13325:
[----:B------:R-:W-:Y:S05]  /*ab50*/  BSYNC.RECONVERGENT B1 ;  /* 0x0000000000017941 */ /* 0x000fea0003800200 */
.L_x_13324:
        /* <DEDUP_REMOVED lines=22> */
.L_x_13331:
        /* <DEDUP_REMOVED lines=15> */
.L_x_13333:
[----:B------:R-:W-:Y:S05]  /*adb0*/  BSYNC.RECONVERGENT B2 ;  /* 0x0000000000027941 */ /* 0x000fea0003800200 */
.L_x_13332:
        /* <DEDUP_REMOVED lines=43> */
.L_x_13330:
[----:B------:R-:W-:Y:S05]  /*b070*/  BSYNC.RECONVERGENT B1 ;  /* 0x0000000000017941 */ /* 0x000fea0003800200 */
.L_x_13329:
        /* <DEDUP_REMOVED lines=16> */
.L_x_13293:
        /* <DEDUP_REMOVED lines=10> */
[----:B------:R-:W-:Y:S01]  /*b220*/  LOP3.LUT R135, R135, R125, R128, 0xfe, !PT ;  /* 0x0000007d87877212 */ /* 0x000fe200078efe80 */
[----:B------:R-:W-:Y:S01]  /*b230*/  VIADD R125, R119, 0x40 ;  /* 0x00000040777d7836 */ /* 0x000fe20000000000 */
        /* <DEDUP_REMOVED lines=31> */
.L_x_13337:
        /* <DEDUP_REMOVED lines=13> */
.L_x_13339:
[----:B------:R-:W-:Y:S05]  /*b500*/  BSYNC.RECONVERGENT B2 ;  /* 0x0000000000027941 */ /* 0x000fea0003800200 */
.L_x_13338:
        /* <DEDUP_REMOVED lines=43> */
.L_x_13336:
[----:B------:R-:W-:Y:S05]  /*b7c0*/  BSYNC.RECONVERGENT B1 ;  /* 0x0000000000017941 */ /* 0x000fea0003800200 */
.L_x_13335:
        /* <DEDUP_REMOVED lines=24> */
.L_x_13342:
        /* <DEDUP_REMOVED lines=13> */
.L_x_13344:
[----:B------:R-:W-:Y:S05]  /*ba20*/  BSYNC.RECONVERGENT B2 ;  /* 0x0000000000027941 */ /* 0x000fea0003800200 */
.L_x_13343:
        /* <DEDUP_REMOVED lines=43> */
.L_x_13341:
[----:B------:R-:W-:Y:S05]  /*bce0*/  BSYNC.RECONVERGENT B1 ;  /* 0x0000000000017941 */ /* 0x000fea0003800200 */
.L_x_13340:
        /* <DEDUP_REMOVED lines=11> */
[----:B------:R-:W-:-:S03]  /*bda0*/  MOV R103, R2 ;  /* 0x0000000200677202 */ /* 0x000fc60000000f00 */
        /* <DEDUP_REMOVED lines=10> */
.L_x_13347:
        /* <DEDUP_REMOVED lines=13> */
.L_x_13349:
[----:B------:R-:W-:Y:S05]  /*bf20*/  BSYNC.RECONVERGENT B2 ;  /* 0x0000000000027941 */ /* 0x000fea0003800200 */
.L_x_13348:
        /* <DEDUP_REMOVED lines=41> */
[----:B------:R-:W-:Y:S02]  /*c1c0*/  LOP3.LUT R109, R102, UR33, R129, 0x96, !PT ;  /* 0x00000021666d7c12 */ /* 0x000fe4000f8e9681 */
[----:B------:R-:W-:-:S07]  /*c1d0*/  MOV R118, R128 ;  /* 0x0000008000767202 */ /* 0x000fce0000000f00 */
.L_x_13346:
[----:B------:R-:W-:Y:S05]  /*c1e0*/  BSYNC.RECONVERGENT B1 ;  /* 0x0000000000017941 */ /* 0x000fea0003800200 */
.L_x_13345:
        /* <DEDUP_REMOVED lines=23> */
.L_x_13352:
        /* <DEDUP_REMOVED lines=13> */
.L_x_13354:
[----:B------:R-:W-:Y:S05]  /*c430*/  BSYNC.RECONVERGENT B2 ;  /* 0x0000000000027941 */ /* 0x000fea0003800200 */
.L_x_13353:
        /* <DEDUP_REMOVED lines=43> */
.L_x_13351:
[----:B------:R-:W-:Y:S05]  /*c6f0*/  BSYNC.RECONVERGENT B1 ;  /* 0x0000000000017941 */ /* 0x000fea0003800200 */
.L_x_13350:
        /* <DEDUP_REMOVED lines=22> */
.L_x_13357:
        /* <DEDUP_REMOVED lines=13> */
.L_x_13359:
[----:B------:R-:W-:Y:S05]  /*c930*/  BSYNC.RECONVERGENT B2 ;  /* 0x0000000000027941 */ /* 0x000fea0003800200 */
.L_x_13358:
        /* <DEDUP_REMOVED lines=43> */
.L_x_13356:
[----:B------:R-:W-:Y:S05]  /*cbf0*/  BSYNC.RECONVERGENT B1 ;  /* 0x0000000000017941 */ /* 0x000fea0003800200 */
.L_x_13355:
        /* <DEDUP_REMOVED lines=23> */
.L_x_13362:
        /* <DEDUP_REMOVED lines=13> */
.L_x_13364:
[----:B------:R-:W-:Y:S05]  /*ce40*/  BSYNC.RECONVERGENT B2 ;  /* 0x0000000000027941 */ /* 0x000fea0003800200 */
.L_x_13363:
        /* <DEDUP_REMOVED lines=43> */
.L_x_13361:
[----:B------:R-:W-:Y:S05]  /*d100*/  BSYNC.RECONVERGENT B1 ;  /* 0x0000000000017941 */ /* 0x000fea0003800200 */
.L_x_13360:
        /* <DEDUP_REMOVED lines=22> */
.L_x_13367:
        /* <DEDUP_REMOVED lines=13> */
.L_x_13369:
[----:B------:R-:W-:Y:S05]  /*d340*/  BSYNC.RECONVERGENT B2 ;  /* 0x0000000000027941 */ /* 0x000fea0003800200 */
.L_x_13368:
        /* <DEDUP_REMOVED lines=42> */
[----:B------:R-:W-:-:S07]  /*d5f0*/  MOV R118, R130 ;  /* 0x0000008200767202 */ /* 0x000fce0000000f00 */
.L_x_13366:
[----:B------:R-:W-:Y:S05]  /*d600*/  BSYNC.RECONVERGENT B1 ;  /* 0x0000000000017941 */ /* 0x000fea0003800200 */
.L_x_13365:
        /* <DEDUP_REMOVED lines=23> */
.L_x_13372:
        /* <DEDUP_REMOVED lines=15> */
.L_x_13374:
[----:B------:R-:W-:Y:S05]  /*d870*/  BSYNC.RECONVERGENT B2 ;  /* 0x0000000000027941 */ /* 0x000fea0003800200 */
.L_x_13373:
        /* <DEDUP_REMOVED lines=43> */
.L_x_13371:
[----:B------:R-:W-:Y:S05]  /*db30*/  BSYNC.RECONVERGENT B1 ;  /* 0x0000000000017941 */ /* 0x000fea0003800200 */
.L_x_13370:
        /* <DEDUP_REMOVED lines=10> */
.L_x_13334:
        /* <DEDUP_REMOVED lines=16> */
.L_x_13378:
        /* <DEDUP_REMOVED lines=13> */
.L_x_13380:
[----:B------:R-:W-:Y:S05]  /*ddb0*/  BSYNC.RECONVERGENT B2 ;  /* 0x0000000000027941 */ /* 0x000fea0003800200 */
.L_x_13379:
        /* <DEDUP_REMOVED lines=43> */
.L_x_13377:
[----:B------:R-:W-:Y:S05]  /*e070*/  BSYNC.RECONVERGENT B1 ;  /* 0x0000000000017941 */ /* 0x000fea0003800200 */
.L_x_13376:
        /* <DEDUP_REMOVED lines=23> */
.L_x_13383:
        /* <DEDUP_REMOVED lines=13> */
.L_x_13385:
[----:B------:R-:W-:Y:S05]  /*e2c0*/  BSYNC.RECONVERGENT B2 ;  /* 0x0000000000027941 */ /* 0x000fea0003800200 */
.L_x_13384:
[----:B------:R-:W-:Y:S01]  /*e2d0*/  IMAD.WIDE.U32 R108, R113, -0x326172a9, RZ ;  /* 0xcd9e8d57716c7825 */ /* 0x000fe200078e00ff */
[----:B0-----:R-:W-:-:S03]  /*e2e0*/  LOP3.LUT R130, R3, UR7, R103, 0x96, !PT ;  /* 0x0000000703827c12 */ /* 0x001fc6000f8e9667 */
        /* <DEDUP_REMOVED lines=41> */
.L_x_13382:
[----:B------:R-:W-:Y:S05]  /*e580*/  BSYNC.RECONVERGENT B1 ;  /* 0x0000000000017941 */ /* 0x000fea0003800200 */
.L_x_13381:
[----:B------:R-:W-:Y:S01]  /*e590*/  I2FP.F32.U32 R103, R100 ;  /* 0x0000006400677245 */ /* 0x000fe20000201000 */
[----:B------:R-:W-:Y:S01]  /*e5a0*/  BSSY.RECONVERGENT B1, `(.L_x_13386) ;  /* 0x000004d000017945 */ /* 0x000fe20003800200 */
[----:B------:R-:W-:-:S03]  /*e5b0*/  ISETP.NE.AND P2, PT, R124, 0x1, PT ;  /* 0x000000017c00780c */ /* 0x000fc60003f45270 */
[----:B------:R-:W-:Y:S01]  /*e5c0*/  FFMA.FTZ R100, R103, R120, 1.1641532182693481445e-10 ;  /* 0x2f00000067647423 */ /* 0x000fe20000010078 */
[----:B------:R-:W-:Y:S02]  /*e5d0*/  IMAD.U32 R103, R104, 0x10000, RZ ;  /* 0x0001000068677824 */ /* 0x000fe400078e00ff */
[----:B------:R-:W-:Y:S02]  /*e5e0*/  HFMA2 R104, -RZ, RZ, 0, 1.1920928955078125e-07 ;  /* 0x00000002ff687431 */ /* 0x000fe400000001ff */
        /* <DEDUP_REMOVED lines=15> */
.L_x_13388:
        /* <DEDUP_REMOVED lines=13> */
.L_x_13390:
[----:B------:R-:W-:Y:S05]  /*e7b0*/  BSYNC.RECONVERGENT B2 ;  /* 0x0000000000027941 */ /* 0x000fea0003800200 */
.L_x_13389:
[----:B0-----:R-:W-:Y:S01]  /*e7c0*/  IMAD.WIDE.U32 R128, R113, -0x326172a9, RZ ;  /* 0xcd9e8d5771807825 */ /* 0x001fe200078e00ff */
        /* <DEDUP_REMOVED lines=42> */
.L_x_13387:
[----:B------:R-:W-:Y:S05]  /*ea70*/  BSYNC.RECONVERGENT B1 ;  /* 0x0000000000017941 */ /* 0x000fea0003800200 */
.L_x_13386:
[----:B------:R-:W-:Y:S01]  /*ea80*/  I2FP.F32.U32 R103, R100 ;  /* 0x0000006400677245 */ /* 0x000fe20000201000 */
[----:B------:R-:W-:Y:S01]  /*ea90*/  BSSY.RECONVERGENT B1, `(.L_x_13391) ;  /* 0x000004e000017945 */ /* 0x000fe20003800200 */
[----:B------:R-:W-:Y:S01]  /*eaa0*/  ISETP.NE.AND P3, PT, R104, 0x1, PT ;  /* 0x000000016800780c */ /* 0x000fe20003f65270 */
[----:B------:R-:W-:Y:S02]  /*eab0*/  HFMA2 R124, -RZ, RZ, 0, 1.1920928955078125e-07 ;  /* 0x00000002ff7c7431 */ /* 0x000fe400000001ff */
[----:B------:R-:W-:Y:S01]  /*eac0*/  FFMA.FTZ R100, R103, R120, 1.1641532182693481445e-10 ;  /* 0x2f00000067647423 */ /* 0x000fe20000010078 */
[C---:B------:R-:W-:Y:S01]  /*ead0*/  IMAD.U32 R103, R105.reuse, 0x10000, RZ ;  /* 0x0001000069677824 */ /* 0x040fe200078e00ff */
        /* <DEDUP_REMOVED lines=16> */
.L_x_13393:
        /* <DEDUP_REMOVED lines=13> */
.L_x_13395:
[----:B------:R-:W-:Y:S05]  /*ecb0*/  BSYNC.RECONVERGENT B2 ;  /* 0x0000000000027941 */ /* 0x000fea0003800200 */
.L_x_13394:
        /* <DEDUP_REMOVED lines=43> */
.L_x_13392:
[----:B------:R-:W-:Y:S05]  /*ef70*/  BSYNC.RECONVERGENT B1 ;  /* 0x0000000000017941 */ /* 0x000fea0003800200 */
.L_x_13391:
[----:B------:R-:W-:Y:S01]  /*ef80*/  ISETP.NE.AND P4, PT, R124, 0x1, PT ;  /* 0x000000017c00780c */ /* 0x000fe20003f85270 */
[----:B------:R-:W-:Y:S01]  /*ef90*/  IMAD.U32 R105, R105, 0x10000, RZ ;  /* 0x0001000069697824 */ /* 0x000fe200078e00ff */
[----:B0-----:R-:W-:Y:S01]  /*efa0*/  I2FP.F32.U32 R129, R100 ;  /* 0x0000006400817245 */ /* 0x001fe20000201000 */
        /* <DEDUP_REMOVED lines=18> */
.L_x_13398:
        /* <DEDUP_REMOVED lines=13> */
.L_x_13400:
[----:B------:R-:W-:Y:S05]  /*f1a0*/  BSYNC.RECONVERGENT B2 ;  /* 0x0000000000027941 */ /* 0x000fea0003800200 */
.L_x_13399:
        /* <DEDUP_REMOVED lines=43> */
.L_x_13397:
[----:B------:R-:W-:Y:S05]  /*f460*/  BSYNC.RECONVERGENT B1 ;  /* 0x0000000000017941 */ /* 0x000fea0003800200 */
.L_x_13396:
        /* <DEDUP_REMOVED lines=22> */
.L_x_13403:
        /* <DEDUP_REMOVED lines=13> */
.L_x_13405:
[----:B------:R-:W-:Y:S05]  /*f6a0*/  BSYNC.RECONVERGENT B2 ;  /* 0x0000000000027941 */ /* 0x000fea0003800200 */
.L_x_13404:
        /* <DEDUP_REMOVED lines=43> */
.L_x_13402:
[----:B------:R-:W-:Y:S05]  /*f960*/  BSYNC.RECONVERGENT B1 ;  /* 0x0000000000017941 */ /* 0x000fea0003800200 */
.L_x_13401:
        /* <DEDUP_REMOVED lines=21> */
.L_x_13408:
        /* <DEDUP_REMOVED lines=13> */
.L_x_13410:
[----:B------:R-:W-:Y:S05]  /*fb90*/  BSYNC.RECONVERGENT B2 ;  /* 0x0000000000027941 */ /* 0x000fea0003800200 */
.L_x_13409:
        /* <DEDUP_REMOVED lines=43> */
.L_x_13407:
[----:B------:R-:W-:Y:S05]  /*fe50*/  BSYNC.RECONVERGENT B1 ;  /* 0x0000000000017941 */ /* 0x000fea0003800200 */
.L_x_13406:
        /* <DEDUP_REMOVED lines=9> */
[----:B------:R-:W-:Y:S02]  /*fef0*/  FSETP.GTU.FTZ.AND P5, PT, R100, R121, PT ;  /* 0x000000796400720b */ /* 0x000fe40003fbc000 */
[----:B------:R-:W-:Y:S02]  /*ff00*/  PRMT R100, R107, 0x7632, R100 ;  /* 0x000076326b647816 */ /* 0x000fe40000000064 */
        /* <DEDUP_REMOVED lines=11> */
.L_x_13413:
        /* <DEDUP_REMOVED lines=15> */
.L_x_13415:
[----:B------:R-:W-:Y:S05]  /*100b0*/  BSYNC.RECONVERGENT B2 ;  /* 0x0000000000027941 */ /* 0x000fea0003800200 */
.L_x_13414:
        /* <DEDUP_REMOVED lines=43> */
.L_x_13412:
[----:B------:R-:W-:Y:S05]  /*10370*/  BSYNC.RECONVERGENT B1 ;  /* 0x0000000000017941 */ /* 0x000fea0003800200 */
.L_x_13411:
[----:B------:R-:W-:Y:S01]  /*10380*/  I2FP.F32.U32 R129, R128 ;  /* 0x0000008000817245 */ /* 0x000fe20000201000 */
[----:B------:R-:W-:Y:S02]  /*10390*/  IMAD.U32 R131, R100, 0x10000, RZ ;  /* 0x0001000064837824 */ /* 0x000fe400078e00ff */
[----:B------:R-:W-:Y:S01]  /*103a0*/  FMUL.FTZ R100, R101, R20 ;  /* 0x0000001465647220 */ /* 0x000fe20000410000 */
[----:B------:R-:W-:Y:S01]  /*103b0*/  FMUL.FTZ R101, R102, R21 ;  /* 0x0000001566657220 */ /* 0x000fe20000410000 */
        /* <DEDUP_REMOVED lines=8> */
[----:B------:R-:W-:-:S03]  /*10440*/  FMUL.FTZ R106, R107, R18 ;  /* 0x000000126b6a7220 */ /* 0x000fc60000410000 */
[----:B------:R-:W-:Y:S02]  /*10450*/  FSEL R0, R131, RZ, !P6 ;  /* 0x000000ff83007208 */ /* 0x000fe40007000000 */
[----:B------:R-:W-:-:S03]  /*10460*/  PLOP3.LUT P6, PT, P6, PT, PT, 0x8, 0x80 ;  /* 0x000000000080781c */ /* 0x000fc600037ce170 */
[----:B------:R-:W-:-:S10]  /*10470*/  FMUL.FTZ R107, R0, R19 ;  /* 0x00000013006b7220 */ /* 0x000fd40000410000 */
.L_x_13375:
        /* <DEDUP_REMOVED lines=114> */
.L_x_13429:
        /* <DEDUP_REMOVED lines=30> */
[----:B------:R-:W3:Y:S01]  /*10d80*/  @!P0 LDC.64 R104, c[0x0][0x3c0] ;  /* 0x0000f000ff688b82 */ /* 0x000ee20000000a00 */
        /* <DEDUP_REMOVED lines=21> */
[C---:B------:R-:W-:Y:S01]  /*10ee0*/  FMUL.FTZ R94, R0.reuse, R135 ;  /* 0x00000087005e7220 */ /* 0x040fe20000410000 */
[C---:B------:R-:W-:Y:S01]  /*10ef0*/  FMUL.FTZ R153, R0.reuse, R153 ;  /* 0x0000009900997220 */ /* 0x040fe20000410000 */
[----:B------:R-:W-:Y:S01]  /*10f00*/  FMUL.FTZ R106, R0, R107 ;  /* 0x0000006b006a7220 */ /* 0x000fe20000410000 */
[----:B------:R-:W-:Y:S01]  /*10f10*/  F2FP.BF16.F32.PACK_AB R7, R92, R7 ;  /* 0x000000075c07723e */ /* 0x000fe200000010ff */
[----:B------:R-:W2:Y:S01]  /*10f20*/  @!P0 LDC.64 R102, c[0x0][0x3c8] ;  /* 0x0000f200ff668b82 */ /* 0x000ea20000000a00 */
[----:B------:R-:W-:Y:S01]  /*10f30*/  F2FP.BF16.F32.PACK_AB R5, R88, R5 ;  /* 0x000000055805723e */ /* 0x000fe200000010ff */
        /* <DEDUP_REMOVED lines=9> */
[----:B------:R-:W-:Y:S01]  /*10fd0*/  FADD.FTZ R93, -R120, R100 ;  /* 0x00000064785d7221 */ /* 0x000fe20000010100 */
        /* <DEDUP_REMOVED lines=26> */
[----:B---3--:R-:W-:-:S02]  /*11180*/  @!P0 IMAD.WIDE R104, R111, 0x4, R104 ;  /* 0x000000046f688825 */ /* 0x008fc400078e0268 */
[----:B------:R-:W-:Y:S02]  /*11190*/  F2FP.BF16.F32.PACK_AB R94, R120, R129 ;  /* 0x00000081785e723e */ /* 0x000fe400000010ff */
[----:B--2---:R-:W-:Y:S01]  /*111a0*/  @!P0 IMAD.WIDE R102, R111, 0x4, R102 ;  /* 0x000000046f668825 */ /* 0x004fe200078e0266 */
        /* <DEDUP_REMOVED lines=13> */
[----:B------:R-:W-:Y:S05]  /*11280*/  BSYNC B0 ;  /* 0x0000000000007941 */ /* 0x000fea0003800000 */
.L_x_13170:
[----:B------:R-:W-:Y:S05]  /*11290*/  EXIT ;  /* 0x000000000000794d */ /* 0x000fea0003800000 */
.L_x_13416:
        /* <DEDUP_REMOVED lines=8> */
.L_x_13419:
[----:B------:R-:W-:Y:S05]  /*11320*/  BSYNC B1 ;  /* 0x0000000000017941 */ /* 0x000fea0003800000 */
.L_x_13418:
        /* <DEDUP_REMOVED lines=9> */
.L_x_13420:
[----:B------:R-:W-:Y:S01]  /*113c0*/  HFMA2 R129, -RZ, RZ, 0, 2.384185791015625e-07 ;  /* 0x00000004ff817431 */ /* 0x000fe200000001ff */
[----:B------:R-:W-:-:S05]  /*113d0*/  MOV R114, R128 ;  /* 0x0000008000727202 */ /* 0x000fca0000000f00 */
[----:B------:R-:W-:-:S04]  /*113e0*/  FADD.FTZ R117, R115, R114 ;  /* 0x0000007273757221 */ /* 0x000fc80000010000 */
[----:B------:R-:W-:-:S07]  /*113f0*/  IMAD.MOV.U32 R130, RZ, RZ, R117 ;  /* 0x000000ffff827224 */ /* 0x000fce00078e0075 */
[----:B------:R-:W-:Y:S05]  /*11400*/  WARPSYNC.COLLECTIVE R127, `(.L_x_13421) ;  /* 0x000000007f087348 */ /* 0x000fea0003c00000 */
[----:B------:R0:W1:Y:S02]  /*11410*/  SHFL.BFLY P1, R128, R130, R129, R132 ;  /* 0x0c00008182807389 */ /* 0x0000640000020084 */
[----:B01----:R-:W-:Y:S05]  /*11420*/  ENDCOLLECTIVE ;  /* 0x000000000000791b */ /* 0x003fea0003800000 */
.L_x_13421:
        /* <DEDUP_REMOVED lines=8> */
.L_x_13422:
[----:B------:R-:W-:Y:S01]  /*114b0*/  HFMA2 R129, -RZ, RZ, 0, 9.5367431640625e-07 ;  /* 0x00000010ff817431 */ /* 0x000fe200000001ff */
[----:B------:R-:W-:-:S05]  /*114c0*/  MOV R121, R128 ;  /* 0x0000008000797202 */ /* 0x000fca0000000f00 */
[----:B------:R-:W-:-:S04]  /*114d0*/  FADD.FTZ R121, R120, R121 ;  /* 0x0000007978797221 */ /* 0x000fc80000010000 */
[----:B------:R-:W-:-:S07]  /*114e0*/  IMAD.MOV.U32 R130, RZ, RZ, R121 ;  /* 0x000000ffff827224 */ /* 0x000fce00078e0079 */
[----:B------:R-:W-:Y:S05]  /*114f0*/  WARPSYNC.COLLECTIVE R127, `(.L_x_13423) ;  /* 0x000000007f087348 */ /* 0x000fea0003c00000 */
[----:B------:R0:W1:Y:S02]  /*11500*/  SHFL.BFLY P1, R128, R130, R129, R132 ;  /* 0x0c00008182807389 */ /* 0x0000640000020084 */
[----:B01----:R-:W-:Y:S05]  /*11510*/  ENDCOLLECTIVE ;  /* 0x000000000000791b */ /* 0x003fea0003800000 */
.L_x_13423:
        /* <DEDUP_REMOVED lines=56> */
.L_x_13424:
[----:B------:R-:W-:Y:S01]  /*118a0*/  HFMA2 R129, -RZ, RZ, 0, 1.1920928955078125e-07 ;  /* 0x00000002ff817431 */ /* 0x000fe200000001ff */
[----:B------:R-:W-:-:S05]  /*118b0*/  MOV R115, R128 ;  /* 0x0000008000737202 */ /* 0x000fca0000000f00 */
[----:B------:R-:W-:-:S04]  /*118c0*/  FADD.FTZ R115, R0, R115 ;  /* 0x0000007300737221 */ /* 0x000fc80000010000 */
[----:B------:R-:W-:-:S07]  /*118d0*/  IMAD.MOV.U32 R130, RZ, RZ, R115 ;  /* 0x000000ffff827224 */ /* 0x000fce00078e0073 */
[----:B------:R-:W-:Y:S05]  /*118e0*/  WARPSYNC.COLLECTIVE R127, `(.L_x_13425) ;  /* 0x000000007f087348 */ /* 0x000fea0003c00000 */
[----:B------:R0:W1:Y:S02]  /*118f0*/  SHFL.BFLY P1, R128, R130, R129, R132 ;  /* 0x0c00008182807389 */ /* 0x0000640000020084 */
[----:B01----:R-:W-:Y:S05]  /*11900*/  ENDCOLLECTIVE ;  /* 0x000000000000791b */ /* 0x003fea0003800000 */
.L_x_13425:
[----:B------:R-:W-:Y:S02]  /*11910*/  IMAD.MOV.U32 R129, RZ, RZ, 0x4 ;  /* 0x00000004ff817424 */ /* 0x000fe400078e00ff */
[----:B------:R-:W-:-:S04]  /*11920*/  IMAD.MOV.U32 R120, RZ, RZ, R128 ;  /* 0x000000ffff787224 */ /* 0x000fc800078e0080 */
[----:B------:R-:W-:-:S05]  /*11930*/  FADD.FTZ R120, R115, R120 ;  /* 0x0000007873787221 */ /* 0x000fca0000010000 */
[----:B------:R-:W-:-:S07]  /*11940*/  MOV R130, R120 ;  /* 0x0000007800827202 */ /* 0x000fce0000000f00 */
[----:B------:R-:W-:Y:S05]  /*11950*/  WARPSYNC.COLLECTIVE R127, `(.L_x_13426) ;  /* 0x000000007f087348 */ /* 0x000fea0003c00000 */
[----:B------:R0:W1:Y:S02]  /*11960*/  SHFL.BFLY P1, R128, R130, R129, R132 ;  /* 0x0c00008182807389 */ /* 0x0000640000020084 */
[----:B01----:R-:W-:Y:S05]  /*11970*/  ENDCOLLECTIVE ;  /* 0x000000000000791b */ /* 0x003fea0003800000 */
.L_x_13426:
[----:B------:R-:W-:Y:S01]  /*11980*/  HFMA2 R129, -RZ, RZ, 0, 4.76837158203125e-07 ;  /* 0x00000008ff817431 */ /* 0x000fe200000001ff */
[----:B------:R-:W-:-:S05]  /*11990*/  MOV R117, R128 ;  /* 0x0000008000757202 */ /* 0x000fca0000000f00 */
[----:B------:R-:W-:-:S04]  /*119a0*/  FADD.FTZ R117, R120, R117 ;  /* 0x0000007578757221 */ /* 0x000fc80000010000 */
[----:B------:R-:W-:-:S07]  /*119b0*/  IMAD.MOV.U32 R130, RZ, RZ, R117 ;  /* 0x000000ffff827224 */ /* 0x000fce00078e0075 */
[----:B------:R-:W-:Y:S05]  /*119c0*/  WARPSYNC.COLLECTIVE R127, `(.L_x_13427) ;  /* 0x000000007f087348 */ /* 0x000fea0003c00000 */
[----:B------:R0:W1:Y:S02]  /*119d0*/  SHFL.BFLY P1, R128, R130, R129, R132 ;  /* 0x0c00008182807389 */ /* 0x0000640000020084 */
[----:B01----:R-:W-:Y:S05]  /*119e0*/  ENDCOLLECTIVE ;  /* 0x000000000000791b */ /* 0x003fea0003800000 */
.L_x_13427:
[----:B------:R-:W-:Y:S02]  /*119f0*/  IMAD.MOV.U32 R129, RZ, RZ, 0x10 ;  /* 0x00000010ff817424 */ /* 0x000fe400078e00ff */
[----:B------:R-:W-:-:S04]  /*11a00*/  IMAD.MOV.U32 R122, RZ, RZ, R128 ;  /* 0x000000ffff7a7224 */ /* 0x000fc800078e0080 */
[----:B------:R-:W-:-:S05]  /*11a10*/  FADD.FTZ R122, R117, R122 ;  /* 0x0000007a757a7221 */ /* 0x000fca0000010000 */
[----:B------:R-:W-:-:S07]  /*11a20*/  MOV R130, R122 ;  /* 0x0000007a00827202 */ /* 0x000fce0000000f00 */
[----:B------:R-:W-:Y:S05]  /*11a30*/  WARPSYNC.COLLECTIVE R127, `(.L_x_13428) ;  /* 0x000000007f087348 */ /* 0x000fea0003c00000 */
[----:B------:R0:W1:Y:S02]  /*11a40*/  SHFL.BFLY P1, R128, R130, R129, R132 ;  /* 0x0c00008182807389 */ /* 0x0000640000020084 */
[----:B01----:R-:W-:Y:S05]  /*11a50*/  ENDCOLLECTIVE ;  /* 0x000000000000791b */ /* 0x003fea0003800000 */
.L_x_13428:
[----:B------:R-:W-:Y:S01]  /*11a60*/  MOV R121, R128 ;  /* 0x0000008000797202 */ /* 0x000fe20000000f00 */
[----:B------:R-:W-:Y:S06]  /*11a70*/  BRA `(.L_x_13429) ;  /* 0xfffffff000487947 */ /* 0x000fec000383ffff */
.L_x_13430:
        /* <DEDUP_REMOVED lines=16> */
.L_x_28779:


//--------------------- .text._ZN10layer_norm13ln_fwd_kernelINS_13Kernel_traitsIf13__nv_bfloat16fS2_fjLj768ELj1ELj4ELj1ELj16ENS_18Kernel_traits_baseILj768EfS2_fS2_fjLj128EEEEELb1ELb1ELb1ELb0EEEvNS_9FwdParamsE --------------------------
	.section	.text._ZN10layer_norm13ln_fwd_kernelINS_13Kernel_traitsIf13__nv_bfloat16fS2_fjLj768ELj1ELj4ELj1ELj16ENS_18Kernel_traits_baseILj768EfS2_fS2_fjLj128EEEEELb1ELb1ELb1ELb0EEEvNS_9FwdParamsE,"ax",@progbits
	.align	128
        .global         _ZN10layer_norm13ln_fwd_kernelINS_13Kernel_traitsIf13__nv_bfloat16fS2_fjLj768ELj1ELj4ELj1ELj16ENS_18Kernel_traits_baseILj768EfS2_fS2_fjLj128EEEEELb1ELb1ELb1ELb0EEEvNS_9FwdParamsE
        .type           _ZN10layer_norm13ln_fwd_kernelINS_13Kernel_traitsIf13__nv_bfloat16fS2_fjLj768ELj1ELj4ELj1ELj16ENS_18Kernel_traits_baseILj768EfS2_fS2_fjLj128EEEEELb1ELb1ELb1ELb0EEEvNS_9FwdParamsE,@function
        .size           _ZN10layer_norm13ln_fwd_kernelINS_13Kernel_traitsIf13__nv_bfloat16fS2_fjLj768ELj1ELj4ELj1ELj16ENS_18Kernel_traits_baseILj768EfS2_fS2_fjLj128EEEEELb1ELb1ELb1ELb0EEEvNS_9FwdParamsE,(.L_x_28780 - _ZN10layer_norm13ln_fwd_kernelINS_13Kernel_traitsIf13__nv_bfloat16fS2_fjLj768ELj1ELj4ELj1ELj16ENS_18Kernel_traits_baseILj768EfS2_fS2_fjLj128EEEEELb1ELb1ELb1ELb0EEEvNS_9FwdParamsE)
        .other          _ZN10layer_norm13ln_fwd_kernelINS_13Kernel_traitsIf13__nv_bfloat16fS2_fjLj768ELj1ELj4ELj1ELj16ENS_18Kernel_traits_baseILj768EfS2_fS2_fjLj128EEEEELb1ELb1ELb1ELb0EEEvNS_9FwdParamsE,@"STO_CUDA_ENTRY STV_DEFAULT"
_ZN10layer_norm13ln_fwd_kernelINS_13Kernel_traitsIf13__nv_bfloat16fS2_fjLj768ELj1ELj4ELj1ELj16ENS_18Kernel_traits_baseILj768EfS2_fS2_fjLj128EEEEELb1ELb1ELb1ELb0EEEvNS_9FwdParamsE:
.text._ZN10layer_norm13ln_fwd_kernelINS_13Kernel_traitsIf13__nv_bfloat16fS2_fjLj768ELj1ELj4ELj1ELj16ENS_18Kernel_traits_baseILj768EfS2_fS2_fjLj128EEEEELb1ELb1ELb1ELb0EEEvNS_9FwdParamsE:
        /* <DEDUP_REMOVED lines=100> */
.L_x_13432:
        /* <DEDUP_REMOVED lines=42> */
.L_x_13433:
[----:B------:R-:W-:Y:S05]  /*08e0*/  BSYNC.RECONVERGENT B0 ;  /* 0x0000000000007941 */ /* 0x000fea0003800200 */
.L_x_13431:
        /* <DEDUP_REMOVED lines=71> */
.L_x_13787:
        /* <DEDUP_REMOVED lines=9> */
[----:B--2---:R-:W-:Y:S02]  /*0df0*/  IMAD R0, R133, R138, RZ ;  /* 0x0000008a85007224 */ /* 0x004fe400078e02ff */
[----:B------:R-:W-:Y:S01]  /*0e00*/  HFMA2 R139, -RZ, RZ, 0, 0 ;  /* 0x00000000ff8b7431 */ /* 0x000fe200000001ff */
[----:B---3--:R-:W-:-:S13]  /*0e10*/  ISETP.GE.AND P3, PT, R140, 0x1, PT ;  /* 0x000000018c00780c */ /* 0x008fda0003f66270 */
[----:B------:R-:W-:-:S04]  /*0e20*/  @P3 VIADD R115, R140, 0xffffffff ;  /* 0xffffffff8c733836 */ /* 0x000fc80000000000 */
[----:B------:R-:W-:Y:S01]  /*0e30*/  @P3 IMAD R114, R115, R138, RZ ;  /* 0x0000008a73723224 */ /* 0x000fe200078e02ff */
[----:B------:R-:W-:-:S04]  /*0e40*/  SHF.R.S32.HI R115, RZ, 0x1f, R0 ;  /* 0x0000001fff737819 */ /* 0x000fc80000011400 */
[----:B------:R-:W-:Y:S02]  /*0e50*/  @P3 SHF.R.S32.HI R117, RZ, 0x1f, R114 ;  /* 0x0000001fff753819 */ /* 0x000fe40000011472 */
[----:B------:R-:W-:Y:S02]  /*0e60*/  LEA.HI R115, R115, R0, RZ, 0x3 ;  /* 0x0000000073737211 */ /* 0x000fe400078f18ff */
[----:B------:R-:W-:Y:S02]  /*0e70*/  @P3 LEA.HI R117, R117, R114, RZ, 0x3 ;  /* 0x0000007275753211 */ /* 0x000fe400078f18ff */
        /* <DEDUP_REMOVED lines=8> */
.L_x_13438:
[----:B------:R-:W-:Y:S05]  /*0f00*/  BSYNC.RECONVERGENT B2 ;  /* 0x0000000000027941 */ /* 0x000fea0003800200 */
.L_x_13437:
        /* <DEDUP_REMOVED lines=10> */
[----:B------:R-:W-:Y:S02]  /*0fb0*/  @!P0 IMAD.MOV.U32 R2, RZ, RZ, R128 ;  /* 0x000000ffff028224 */ /* 0x000fe400078e0080 */
[----:B------:R-:W-:Y:S01]  /*0fc0*/  @!P0 IMAD.MOV.U32 R3, RZ, RZ, R129 ;  /* 0x000000ffff038224 */ /* 0x000fe200078e0081 */
[----:B--2---:R-:W-:Y:S01]  /*0fd0*/  @!P0 MOV R80, R88 ;  /* 0x0000005800508202 */ /* 0x004fe20000000f00 */
        /* <DEDUP_REMOVED lines=17> */
.L_x_13445:
        /* <DEDUP_REMOVED lines=13> */
.L_x_13447:
[----:B------:R-:W-:Y:S05]  /*11c0*/  BSYNC.RECONVERGENT B5 ;  /* 0x0000000000057941 */ /* 0x000fea0003800200 */
.L_x_13446:
        /* <DEDUP_REMOVED lines=43> */
.L_x_13444:
[----:B------:R-:W-:Y:S05]  /*1480*/  BSYNC.RECONVERGENT B4 ;  /* 0x0000000000047941 */ /* 0x000fea0003800200 */
.L_x_13443:
        /* <DEDUP_REMOVED lines=9> */
[----:B------:R-:W-:-:S07]  /*1520*/  FFMA.FTZ R80, R77, R20, R88 ;  /* 0x000000144d507223 */ /* 0x000fce0000010058 */
.L_x_13442:
[----:B------:R-:W-:Y:S05]  /*1530*/  BSYNC.RECONVERGENT B3 ;  /* 0x0000000000037941 */ /* 0x000fea0003800200 */
.L_x_13441:
        /* <DEDUP_REMOVED lines=17> */
.L_x_13452:
        /* <DEDUP_REMOVED lines=13> */
.L_x_13454:
[----:B------:R-:W-:Y:S05]  /*1720*/  BSYNC.RECONVERGENT B5 ;  /* 0x0000000000057941 */ /* 0x000fea0003800200 */
.L_x_13453:
        /* <DEDUP_REMOVED lines=43> */
.L_x_13451:
[----:B------:R-:W-:Y:S05]  /*19e0*/  BSYNC.RECONVERGENT B4 ;  /* 0x0000000000047941 */ /* 0x000fea0003800200 */
.L_x_13450:
        /* <DEDUP_REMOVED lines=11> */
.L_x_13449:
[----:B------:R-:W-:Y:S05]  /*1aa0*/  BSYNC.RECONVERGENT B3 ;  /* 0x0000000000037941 */ /* 0x000fea0003800200 */
.L_x_13448:
        /* <DEDUP_REMOVED lines=17> */
.L_x_13459:
        /* <DEDUP_REMOVED lines=13> */
.L_x_13461:
[----:B------:R-:W-:Y:S05]  /*1c90*/  BSYNC.RECONVERGENT B5 ;  /* 0x0000000000057941 */ /* 0x000fea0003800200 */
.L_x_13460:
        /* <DEDUP_REMOVED lines=43> */
.L_x_13458:
[----:B------:R-:W-:Y:S05]  /*1f50*/  BSYNC.RECONVERGENT B4 ;  /* 0x0000000000047941 */ /* 0x000fea0003800200 */
.L_x_13457:
        /* <DEDUP_REMOVED lines=10> */
.L_x_13456:
[----:B------:R-:W-:Y:S05]  /*2000*/  BSYNC.RECONVERGENT B3 ;  /* 0x0000000000037941 */ /* 0x000fea0003800200 */
.L_x_13455:
        /* <DEDUP_REMOVED lines=17> */
.L_x_13466:
        /* <DEDUP_REMOVED lines=13> */
.L_x_13468:
[----:B------:R-:W-:Y:S05]  /*21f0*/  BSYNC.RECONVERGENT B5 ;  /* 0x0000000000057941 */ /* 0x000fea0003800200 */
.L_x_13467:
        /* <DEDUP_REMOVED lines=43> */
.L_x_13465:
[----:B------:R-:W-:Y:S05]  /*24b0*/  BSYNC.RECONVERGENT B4 ;  /* 0x0000000000047941 */ /* 0x000fea0003800200 */
.L_x_13464:
        /* <DEDUP_REMOVED lines=10> */
[----:B------:R-:W-:-:S07]  /*2560*/  FFMA.FTZ R83, R78, R23, R91 ;  /* 0x000000174e537223 */ /* 0x000fce000001005b */
.L_x_13463:
[----:B------:R-:W-:Y:S05]  /*2570*/  BSYNC.RECONVERGENT B3 ;  /* 0x0000000000037941 */ /* 0x000fea0003800200 */
.L_x_13462:
[----:B------:R-:W-:Y:S01]  /*2580*/  BSSY.RECONVERGENT B3, `(.L_x_13469) ;  /* 0x0000055000037945 */ /* 0x000fe20003800200 */
[----:B------:R-:W-:Y:S01]  /*2590*/  IMAD.MOV.U32 R3, RZ, RZ, R77 ;  /* 0x000000ffff037224 */ /* 0x000fe200078e004d */
[----:B-----5:R-:W-:Y:S02]  /*25a0*/  MOV R76, R84 ;  /* 0x00000054004c7202 */ /* 0x020fe40000000f00 */
        /* <DEDUP_REMOVED lines=14> */
.L_x_13473:
        /* <DEDUP_REMOVED lines=13> */
.L_x_13475:
[----:B------:R-:W-:Y:S05]  /*2760*/  BSYNC.RECONVERGENT B5 ;  /* 0x0000000000057941 */ /* 0x000fea0003800200 */
.L_x_13474:
        /* <DEDUP_REMOVED lines=43> */
.L_x_13472:
[----:B------:R-:W-:Y:S05]  /*2a20*/  BSYNC.RECONVERGENT B4 ;  /* 0x0000000000047941 */ /* 0x000fea0003800200 */
.L_x_13471:
        /* <DEDUP_REMOVED lines=10> */
.L_x_13470:
[----:B------:R-:W-:Y:S05]  /*2ad0*/  BSYNC.RECONVERGENT B3 ;  /* 0x0000000000037941 */ /* 0x000fea0003800200 */
.L_x_13469:
        /* <DEDUP_REMOVED lines=17> */
.L_x_13480:
        /* <DEDUP_REMOVED lines=13> */
.L_x_13482:
[----:B------:R-:W-:Y:S05]  /*2cc0*/  BSYNC.RECONVERGENT B5 ;  /* 0x0000000000057941 */ /* 0x000fea0003800200 */
.L_x_13481:
        /* <DEDUP_REMOVED lines=43> */
.L_x_13479:
[----:B------:R-:W-:Y:S05]  /*2f80*/  BSYNC.RECONVERGENT B4 ;  /* 0x0000000000047941 */ /* 0x000fea0003800200 */
.L_x_13478:
        /* <DEDUP_REMOVED lines=11> */
.L_x_13477:
[----:B------:R-:W-:Y:S05]  /*3040*/  BSYNC.RECONVERGENT B3 ;  /* 0x0000000000037941 */ /* 0x000fea0003800200 */
.L_x_13476:
        /* <DEDUP_REMOVED lines=17> */
.L_x_13487:
        /* <DEDUP_REMOVED lines=13> */
.L_x_13489:
[----:B------:R-:W-:Y:S05]  /*3230*/  BSYNC.RECONVERGENT B5 ;  /* 0x0000000000057941 */ /* 0x000fea0003800200 */
.L_x_13488:
        /* <DEDUP_REMOVED lines=43> */
.L_x_13486:
[----:B------:R-:W-:Y:S05]  /*34f0*/  BSYNC.RECONVERGENT B4 ;  /* 0x0000000000047941 */ /* 0x000fea0003800200 */
.L_x_13485:
        /* <DEDUP_REMOVED lines=10> */
.L_x_13484:
[----:B------:R-:W-:Y:S05]  /*35a0*/  BSYNC.RECONVERGENT B3 ;  /* 0x0000000000037941 */ /* 0x000fea0003800200 */
.L_x_13483:
[----:B------:R-:W-:Y:S01]  /*35b0*/  IMAD.MOV.U32 R129, RZ, RZ, R3 ;  /* 0x000000ffff817224 */ /* 0x000fe200078e0003 */
        /* <DEDUP_REMOVED lines=15> */
.L_x_13493:
        /* <DEDUP_REMOVED lines=13> */
.L_x_13495:
[----:B------:R-:W-:Y:S05]  /*3780*/  BSYNC.RECONVERGENT B4 ;  /* 0x0000000000047941 */ /* 0x000fea0003800200 */
.L_x_13494:
        /* <DEDUP_REMOVED lines=43> */
.L_x_13492:
[----:B------:R-:W-:Y:S05]  /*3a40*/  BSYNC.RECONVERGENT B3 ;  /* 0x0000000000037941 */ /* 0x000fea0003800200 */
.L_x_13491:
        /* <DEDUP_REMOVED lines=10> */
[----:B------:R-:W-:Y:S01]  /*3af0*/  FFMA.FTZ R79, R112, R27, R87 ;  /* 0x0000001b704f7223 */ /* 0x000fe20000010057 */
[----:B------:R-:W-:Y:S06]  /*3b00*/  BRA `(.L_x_13490) ;  /* 0x0000002800d87947 */ /* 0x000fec0003800000 */
.L_x_13440:
        /* <DEDUP_REMOVED lines=21> */
.L_x_13500:
        /* <DEDUP_REMOVED lines=13> */
.L_x_13502:
[----:B------:R-:W-:Y:S05]  /*3d30*/  BSYNC.RECONVERGENT B5 ;  /* 0x0000000000057941 */ /* 0x000fea0003800200 */
.L_x_13501:
        /* <DEDUP_REMOVED lines=43> */
.L_x_13499:
[----:B------:R-:W-:Y:S05]  /*3ff0*/  BSYNC.RECONVERGENT B4 ;  /* 0x0000000000047941 */ /* 0x000fea0003800200 */
.L_x_13498:
        /* <DEDUP_REMOVED lines=10> */
.L_x_13497:
[----:B------:R-:W-:Y:S05]  /*40a0*/  BSYNC.RECONVERGENT B3 ;  /* 0x0000000000037941 */ /* 0x000fea0003800200 */
.L_x_13496:
        /* <DEDUP_REMOVED lines=17> */
.L_x_13507:
        /* <DEDUP_REMOVED lines=13> */
.L_x_13509:
[----:B------:R-:W-:Y:S05]  /*4290*/  BSYNC.RECONVERGENT B5 ;  /* 0x0000000000057941 */ /* 0x000fea0003800200 */
.L_x_13508:
        /* <DEDUP_REMOVED lines=43> */
.L_x_13506:
[----:B------:R-:W-:Y:S05]  /*4550*/  BSYNC.RECONVERGENT B4 ;  /* 0x0000000000047941 */ /* 0x000fea0003800200 */
.L_x_13505:
        /* <DEDUP_REMOVED lines=11> */
.L_x_13504:
[----:B------:R-:W-:Y:S05]  /*4610*/  BSYNC.RECONVERGENT B3 ;  /* 0x0000000000037941 */ /* 0x000fea0003800200 */
.L_x_13503:
        /* <DEDUP_REMOVED lines=17> */
.L_x_13514:
        /* <DEDUP_REMOVED lines=13> */
.L_x_13516:
[----:B------:R-:W-:Y:S05]  /*4800*/  BSYNC.RECONVERGENT B5 ;  /* 0x0000000000057941 */ /* 0x000fea0003800200 */
.L_x_13515:
        /* <DEDUP_REMOVED lines=43> */
.L_x_13513:
[----:B------:R-:W-:Y:S05]  /*4ac0*/  BSYNC.RECONVERGENT B4 ;  /* 0x0000000000047941 */ /* 0x000fea0003800200 */
.L_x_13512:
        /* <DEDUP_REMOVED lines=10> */
.L_x_13511:
[----:B------:R-:W-:Y:S05]  /*4b70*/  BSYNC.RECONVERGENT B3 ;  /* 0x0000000000037941 */ /* 0x000fea0003800200 */
.L_x_13510:
        /* <DEDUP_REMOVED lines=17> */
.L_x_13521:
        /* <DEDUP_REMOVED lines=13> */
.L_x_13523:
[----:B------:R-:W-:Y:S05]  /*4d60*/  BSYNC.RECONVERGENT B5 ;  /* 0x0000000000057941 */ /* 0x000fea0003800200 */
.L_x_13522:
        /* <DEDUP_REMOVED lines=43> */
.L_x_13520:
[----:B------:R-:W-:Y:S05]  /*5020*/  BSYNC.RECONVERGENT B4 ;  /* 0x0000000000047941 */ /* 0x000fea0003800200 */
.L_x_13519:
        /* <DEDUP_REMOVED lines=11> */
.L_x_13518:
[----:B------:R-:W-:Y:S05]  /*50e0*/  BSYNC.RECONVERGENT B3 ;  /* 0x0000000000037941 */ /* 0x000fea0003800200 */
.L_x_13517:
        /* <DEDUP_REMOVED lines=17> */
.L_x_13528:
        /* <DEDUP_REMOVED lines=13> */
.L_x_13530:
[----:B------:R-:W-:Y:S05]  /*52d0*/  BSYNC.RECONVERGENT B5 ;  /* 0x0000000000057941 */ /* 0x000fea0003800200 */
.L_x_13529:
        /* <DEDUP_REMOVED lines=43> */
.L_x_13527:
[----:B------:R-:W-:Y:S05]  /*5590*/  BSYNC.RECONVERGENT B4 ;  /* 0x0000000000047941 */ /* 0x000fea0003800200 */
.L_x_13526:
        /* <DEDUP_REMOVED lines=10> */
.L_x_13525:
[----:B------:R-:W-:Y:S05]  /*5640*/  BSYNC.RECONVERGENT B3 ;  /* 0x0000000000037941 */ /* 0x000fea0003800200 */
.L_x_13524:
        /* <DEDUP_REMOVED lines=17> */
.L_x_13535:
        /* <DEDUP_REMOVED lines=13> */
.L_x_13537:
[----:B------:R-:W-:Y:S05]  /*5830*/  BSYNC.RECONVERGENT B5 ;  /* 0x0000000000057941 */ /* 0x000fea0003800200 */
.L_x_13536:
        /* <DEDUP_REMOVED lines=43> */
.L_x_13534:
[----:B------:R-:W-:Y:S05]  /*5af0*/  BSYNC.RECONVERGENT B4 ;  /* 0x0000000000047941 */ /* 0x000fea0003800200 */
.L_x_13533:
        /* <DEDUP_REMOVED lines=11> */
.L_x_13532:
[----:B------:R-:W-:Y:S05]  /*5bb0*/  BSYNC.RECONVERGENT B3 ;  /* 0x0000000000037941 */ /* 0x000fea0003800200 */
.L_x_13531:
        /* <DEDUP_REMOVED lines=17> */
.L_x_13542:
        /* <DEDUP_REMOVED lines=13> */
.L_x_13544:
[----:B------:R-:W-:Y:S05]  /*5da0*/  BSYNC.RECONVERGENT B5 ;  /* 0x0000000000057941 */ /* 0x000fea0003800200 */
.L_x_13543:
        /* <DEDUP_REMOVED lines=43> */
.L_x_13541:
[----:B------:R-:W-:Y:S05]  /*6060*/  BSYNC.RECONVERGENT B4 ;  /* 0x0000000000047941 */ /* 0x000fea0003800200 */
.L_x_13540:
        /* <DEDUP_REMOVED lines=10> */
.L_x_13539:
[----:B------:R-:W-:Y:S05]  /*6110*/  BSYNC.RECONVERGENT B3 ;  /* 0x0000000000037941 */ /* 0x000fea0003800200 */
.L_x_13538:
[----:B------:R-:W-:Y:S01]  /*6120*/  MOV R129, R3 ;  /* 0x0000000300817202 */ /* 0x000fe20000000f00 */
[----:B------:R-:W-:Y:S01]  /*6130*/  IMAD.MOV.U32 R79, RZ, RZ, RZ ;  /* 0x000000ffff4f7224 */ /* 0x000fe200078e00ff */
        /* <DEDUP_REMOVED lines=14> */
.L_x_13547:
        /* <DEDUP_REMOVED lines=13> */
.L_x_13549:
[----:B------:R-:W-:Y:S05]  /*62f0*/  BSYNC.RECONVERGENT B4 ;  /* 0x0000000000047941 */ /* 0x000fea0003800200 */
.L_x_13548:
        /* <DEDUP_REMOVED lines=43> */
.L_x_13546:
[----:B------:R-:W-:Y:S05]  /*65b0*/  BSYNC.RECONVERGENT B3 ;  /* 0x0000000000037941 */ /* 0x000fea0003800200 */
.L_x_13545:
        /* <DEDUP_REMOVED lines=11> */
.L_x_13490:
[----:B------:R-:W-:Y:S05]  /*6670*/  BSYNC.RECONVERGENT B2 ;  /* 0x0000000000027941 */ /* 0x000fea0003800200 */
.L_x_13439:
[----:B------:R-:W0:Y:S01]  /*6680*/  LDC.64 R112, c[0x0][0x3a8] ;  /* 0x0000ea00ff707b82 */ /* 0x000e220000000a00 */
[----:B------:R-:W-:Y:S01]  /*6690*/  BSSY.RECONVERGENT B2, `(.L_x_13550) ;  /* 0x000001a000027945 */ /* 0x000fe20003800200 */
[----:B------:R-:W-:Y:S01]  /*66a0*/  MOV R128, R2 ;  /* 0x0000000200807202 */ /* 0x000fe20000000f00 */
[----:B0-----:R-:W-:-:S05]  /*66b0*/  IMAD.WIDE.U32 R112, R0, 0x20, R112 ;  /* 0x0000002000707825 */ /* 0x001fca00078e0070 */
[----:B------:R0:W-:Y:S04]  /*66c0*/  STG.E.128 desc[UR8][R112.64], R80 ;  /* 0x0000005070007986 */ /* 0x0001e8000c101d08 */
[----:B------:R0:W-:Y:S01]  /*66d0*/  STG.E.128 desc[UR8][R112.64+0x10], R76 ;  /* 0x0000104c70007986 */ /* 0x0001e2000c101d08 */
[----:B------:R-:W-:Y:S05]  /*66e0*/  @!P3 BRA `(.L_x_13551) ;  /* 0x000000000050b947 */ /* 0x000fea0003800000 */
[----:B0-----:R-:W-:Y:S01]  /*66f0*/  IMAD.U32 R113, R119, 0x10000, RZ ;  /* 0x0001000077717824 */ /* 0x001fe200078e00ff */
[----:B------:R-:W0:Y:S01]  /*6700*/  LDC.64 R2, c[0x0][0x3b0] ;  /* 0x0000ec00ff027b82 */ /* 0x000e220000000a00 */
[----:B------:R-:W-:Y:S02]  /*6710*/  LOP3.LUT R112, R118, 0xffff, RZ, 0xc0, !PT ;  /* 0x0000ffff76707812 */ /* 0x000fe400078ec0ff */
[----:B------:R-:W-:Y:S02]  /*6720*/  LOP3.LUT R114, R123, 0xff, RZ, 0xc0, !PT ;  /* 0x000000ff7b727812 */ /* 0x000fe400078ec0ff */
[----:B------:R-:W-:Y:S02]  /*6730*/  LOP3.LUT R115, R113, 0xff0000, RZ, 0xc0, !PT ;  /* 0x00ff000071737812 */ /* 0x000fe400078ec0ff */
[----:B------:R-:W-:Y:S02]  /*6740*/  PRMT R113, R120, 0x7104, RZ ;  /* 0x0000710478717816 */ /* 0x000fe400000000ff */
[----:B------:R-:W-:Y:S01]  /*6750*/  PRMT R142, R115, 0x4210, R112 ;  /* 0x00004210738e7816 */ /* 0x000fe20000000070 */
[----:B------:R-:W-:Y:S01]  /*6760*/  IMAD.WIDE.U32 R114, R114, 0x10000, RZ ;  /* 0x0001000072727825 */ /* 0x000fe200078e00ff */
[----:B------:R-:W-:-:S02]  /*6770*/  LOP3.LUT R112, R122, 0xff, RZ, 0xc0, !PT ;  /* 0x000000ff7a707812 */ /* 0x000fc400078ec0ff */
        /* <DEDUP_REMOVED lines=11> */
.L_x_13551:
[----:B------:R-:W-:Y:S05]  /*6830*/  BSYNC.RECONVERGENT B2 ;  /* 0x0000000000027941 */ /* 0x000fea0003800200 */
.L_x_13550:
[----:B------:R-:W-:Y:S01]  /*6840*/  VIADD R0, R0, 0x20 ;  /* 0x0000002000007836 */ /* 0x000fe20000000000 */
[----:B------:R-:W-:-:S07]  /*6850*/  IADD3 R139, PT, PT, R139, 0x20, RZ ;  /* 0x000000208b8b7810 */ /* 0x000fce0007ffe0ff */
.L_x_13436:
[----:B------:R-:W-:Y:S05]  /*6860*/  BSYNC.RECONVERGENT B1 ;  /* 0x0000000000017941 */ /* 0x000fea0003800200 */
.L_x_13435:
        /* <DEDUP_REMOVED lines=8> */
[----:B-----5:R1:W5:Y:S01]  /*68f0*/  @P3 LDG.E.128 R92, desc[UR8][R2.64] ;  /* 0x00000008025c3981 */ /* 0x020362000c1e1d00 */
[----:B--2---:R-:W-:-:S05]  /*6900*/  @P0 IMAD.WIDE.U32 R96, R0, 0x20, R96 ;  /* 0x0000002000600825 */ /* 0x004fca00078e0060 */
[----:B------:R1:W5:Y:S04]  /*6910*/  @P0 LDG.E.128 R88, desc[UR8][R96.64] ;  /* 0x0000000860580981 */ /* 0x000368000c1e1d00 */
[----:B------:R1:W5:Y:S01]  /*6920*/  @P0 LDG.E.128 R84, desc[UR8][R96.64+0x10] ;  /* 0x0000100860540981 */ /* 0x000362000c1e1d00 */
[----:B------:R-:W-:Y:S04]  /*6930*/  BSSY.RECONVERGENT B1, `(.L_x_13554) ;  /* 0x0000570000017945 */ /* 0x000fe80003800200 */
[----:B------:R-:W-:Y:S05]  /*6940*/  @!P0 BRA `(.L_x_13555) ;  /* 0x0000002800e08947 */ /* 0x000fea0003800000 */
[----:B------:R-:W-:Y:S01]  /*6950*/  ISETP.GT.AND P0, PT, R140, RZ, PT ;  /* 0x000000ff8c00720c */ /* 0x000fe20003f04270 */
[----:B------:R-:W-:Y:S01]  /*6960*/  BSSY.RECONVERGENT B3, `(.L_x_13556) ;  /* 0x0000059000037945 */ /* 0x000fe20003800200 */
[----:B-1----:R-:W-:Y:S01]  /*6970*/  IMAD.MOV.U32 R2, RZ, RZ, R128 ;  /* 0x000000ffff027224 */ /* 0x002fe200078e0080 */
[----:B-----5:R-:W-:Y:S01]  /*6980*/  MOV R96, R88 ;  /* 0x0000005800607202 */ /* 0x020fe20000000f00 */
[----:B------:R-:W-:-:S09]  /*6990*/  IMAD.MOV.U32 R3, RZ, RZ, R129 ;  /* 0x000000ffff037224 */ /* 0x000fd200078e0081 */
        /* <DEDUP_REMOVED lines=17> */
.L_x_13560:
        /* <DEDUP_REMOVED lines=13> */
.L_x_13562:
[----:B------:R-:W-:Y:S05]  /*6b80*/  BSYNC.RECONVERGENT B5 ;  /* 0x0000000000057941 */ /* 0x000fea0003800200 */
.L_x_13561:
        /* <DEDUP_REMOVED lines=43> */
.L_x_13559:
[----:B------:R-:W-:Y:S05]  /*6e40*/  BSYNC.RECONVERGENT B4 ;  /* 0x0000000000047941 */ /* 0x000fea0003800200 */
.L_x_13558:
        /* <DEDUP_REMOVED lines=10> */
.L_x_13557:
[----:B------:R-:W-:Y:S05]  /*6ef0*/  BSYNC.RECONVERGENT B3 ;  /* 0x0000000000037941 */ /* 0x000fea0003800200 */
.L_x_13556:
        /* <DEDUP_REMOVED lines=17> */
.L_x_13567:
        /* <DEDUP_REMOVED lines=13> */
.L_x_13569:
[----:B------:R-:W-:Y:S05]  /*70e0*/  BSYNC.RECONVERGENT B5 ;  /* 0x0000000000057941 */ /* 0x000fea0003800200 */
.L_x_13568:
[----:B------:R-:W-:Y:S01]  /*70f0*/  IMAD.WIDE.U32 R100, R135, -0x326172a9, RZ ;  /* 0xcd9e8d5787647825 */ /* 0x000fe200078e00ff */
[----:B0-----:R-:W-:Y:S02]  /*7100*/  LOP3.LUT R112, R127, UR7, R99, 0x96, !PT ;  /* 0x000000077f707c12 */ /* 0x001fe4000f8e9663 */
        /* <DEDUP_REMOVED lines=41> */
.L_x_13566:
[----:B------:R-:W-:Y:S05]  /*73a0*/  BSYNC.RECONVERGENT B4 ;  /* 0x0000000000047941 */ /* 0x000fea0003800200 */
.L_x_13565:
        /* <DEDUP_REMOVED lines=11> */
.L_x_13564:
[----:B------:R-:W-:Y:S05]  /*7460*/  BSYNC.RECONVERGENT B3 ;  /* 0x0000000000037941 */ /* 0x000fea0003800200 */
.L_x_13563:
        /* <DEDUP_REMOVED lines=17> */
.L_x_13574:
        /* <DEDUP_REMOVED lines=13> */
.L_x_13576:
[----:B------:R-:W-:Y:S05]  /*7650*/  BSYNC.RECONVERGENT B5 ;  /* 0x0000000000057941 */ /* 0x000fea0003800200 */
.L_x_13575:
[----:B------:R-:W-:Y:S01]  /*7660*/  IMAD.WIDE.U32 R100, R135, -0x326172a9, RZ ;  /* 0xcd9e8d5787647825 */ /* 0x000fe200078e00ff */
[----:B0-----:R-:W-:-:S03]  /*7670*/  LOP3.LUT R112, R127, UR7, R99, 0x96, !PT ;  /* 0x000000077f707c12 */ /* 0x001fc6000f8e9663 */
        /* <DEDUP_REMOVED lines=41> */
.L_x_13573:
[----:B------:R-:W-:Y:S05]  /*7910*/  BSYNC.RECONVERGENT B4 ;  /* 0x0000000000047941 */ /* 0x000fea0003800200 */
.L_x_13572:
        /* <DEDUP_REMOVED lines=10> */
.L_x_13571:
[----:B------:R-:W-:Y:S05]  /*79c0*/  BSYNC.RECONVERGENT B3 ;  /* 0x0000000000037941 */ /* 0x000fea0003800200 */
.L_x_13570:
        /* <DEDUP_REMOVED lines=17> */
.L_x_13581:
        /* <DEDUP_REMOVED lines=13> */
.L_x_13583:
[----:B------:R-:W-:Y:S05]  /*7bb0*/  BSYNC.RECONVERGENT B5 ;  /* 0x0000000000057941 */ /* 0x000fea0003800200 */
.L_x_13582:
[----:B------:R-:W-:Y:S01]  /*7bc0*/  IMAD.WIDE.U32 R102, R135, -0x326172a9, RZ ;  /* 0xcd9e8d5787667825 */ /* 0x000fe200078e00ff */
[----:B------:R-:W-:-:S03]  /*7bd0*/  LOP3.LUT R114, R127, UR7, R101, 0x96, !PT ;  /* 0x000000077f727c12 */ /* 0x000fc6000f8e9665 */
[----:B------:R-:W-:Y:S01]  /*7be0*/  IMAD.MOV.U32 R99, RZ, RZ, R2 ;  /* 0x000000ffff637224 */ /* 0x000fe200078e0002 */
[----:B0-----:R-:W-:Y:S01]  /*7bf0*/  LOP3.LUT R112, R132, UR6, R103, 0x96, !PT ;  /* 0x0000000684707c12 */ /* 0x001fe2000f8e9667 */
        /* <DEDUP_REMOVED lines=39> */
.L_x_13580:
[----:B------:R-:W-:Y:S05]  /*7e70*/  BSYNC.RECONVERGENT B4 ;  /* 0x0000000000047941 */ /* 0x000fea0003800200 */
.L_x_13579:
        /* <DEDUP_REMOVED lines=11> */
.L_x_13578:
[----:B------:R-:W-:Y:S05]  /*7f30*/  BSYNC.RECONVERGENT B3 ;  /* 0x0000000000037941 */ /* 0x000fea0003800200 */
.L_x_13577:
        /* <DEDUP_REMOVED lines=17> */
.L_x_13588:
        /* <DEDUP_REMOVED lines=13> */
.L_x_13590:
[----:B------:R-:W-:Y:S05]  /*8120*/  BSYNC.RECONVERGENT B5 ;  /* 0x0000000000057941 */ /* 0x000fea0003800200 */
.L_x_13589:
[----:B------:R-:W-:Y:S01]  /*8130*/  IMAD.WIDE.U32 R102, R135, -0x326172a9, RZ ;  /* 0xcd9e8d5787667825 */ /* 0x000fe200078e00ff */
[----:B------:R-:W-:-:S03]  /*8140*/  LOP3.LUT R114, R127, UR7, R101, 0x96, !PT ;  /* 0x000000077f727c12 */ /* 0x000fc6000f8e9665 */
[----:B------:R-:W-:Y:S01]  /*8150*/  HFMA2 R3, -RZ, RZ, 0, 0 ;  /* 0x00000000ff037431 */ /* 0x000fe200000001ff */
        /* <DEDUP_REMOVED lines=40> */
.L_x_13587:
[----:B------:R-:W-:Y:S05]  /*83e0*/  BSYNC.RECONVERGENT B4 ;  /* 0x0000000000047941 */ /* 0x000fea0003800200 */
.L_x_13586:
        /* <DEDUP_REMOVED lines=10> */
.L_x_13585:
[----:B------:R-:W-:Y:S05]  /*8490*/  BSYNC.RECONVERGENT B3 ;  /* 0x0000000000037941 */ /* 0x000fea0003800200 */
.L_x_13584:
        /* <DEDUP_REMOVED lines=17> */
.L_x_13595:
        /* <DEDUP_REMOVED lines=13> */
.L_x_13597:
[----:B------:R-:W-:Y:S05]  /*8680*/  BSYNC.RECONVERGENT B5 ;  /* 0x0000000000057941 */ /* 0x000fea0003800200 */
.L_x_13596:
        /* <DEDUP_REMOVED lines=43> */
.L_x_13594:
[----:B------:R-:W-:Y:S05]  /*8940*/  BSYNC.RECONVERGENT B4 ;  /* 0x0000000000047941 */ /* 0x000fea0003800200 */
.L_x_13593:
[----:B------:R-:W-:Y:S01]  /*8950*/  PRMT R102, R94, 0x7632, R102 ;  /* 0x000076325e667816 */ /* 0x000fe20000000066 */
[----:B0-----:R-:W-:Y:S01]  /*8960*/  HFMA2 R112, -RZ, RZ, 0.1171875, 0 ;  /* 0x2f800000ff707431 */ /* 0x001fe200000001ff */
        /* <DEDUP_REMOVED lines=9> */
.L_x_13592:
[----:B------:R-:W-:Y:S05]  /*8a00*/  BSYNC.RECONVERGENT B3 ;  /* 0x0000000000037941 */ /* 0x000fea0003800200 */
.L_x_13591:
        /* <DEDUP_REMOVED lines=17> */
.L_x_13602:
        /* <DEDUP_REMOVED lines=13> */
.L_x_13604:
[----:B------:R-:W-:Y:S05]  /*8bf0*/  BSYNC.RECONVERGENT B5 ;  /* 0x0000000000057941 */ /* 0x000fea0003800200 */
.L_x_13603:
        /* <DEDUP_REMOVED lines=43> */
.L_x_13601:
[----:B------:R-:W-:Y:S05]  /*8eb0*/  BSYNC.RECONVERGENT B4 ;  /* 0x0000000000047941 */ /* 0x000fea0003800200 */
.L_x_13600:
[----:B------:R-:W-:Y:S01]  /*8ec0*/  I2FP.F32.U32 R102, R102 ;  /* 0x0000006600667245 */ /* 0x000fe20000201000 */
[----:B------:R-:W-:Y:S01]  /*8ed0*/  IMAD.MOV.U32 R103, RZ, RZ, 0x2f800000 ;  /* 0x2f800000ff677424 */ /* 0x000fe200078e00ff */
[----:B0-----:R-:W-:-:S03]  /*8ee0*/  SHF.L.U32 R112, R95, 0x10, RZ ;  /* 0x000000105f707819 */ /* 0x001fc600000006ff */
[----:B------:R-:W-:Y:S02]  /*8ef0*/  FFMA.FTZ R102, R102, R103, 1.1641532182693481445e-10 ;  /* 0x2f00000066667423 */ /* 0x000fe40000010067 */
[----:B------:R-:W-:-:S03]  /*8f00*/  FMUL.FTZ R112, R112, UR13 ;  /* 0x0000000d70707c20 */ /* 0x000fc60008410000 */
[----:B------:R-:W-:Y:S01]  /*8f10*/  FSETP.GTU.FTZ.AND P4, PT, R102, UR10, PT ;  /* 0x0000000a66007c0b */ /* 0x000fe2000bf9c000 */
[----:B------:R-:W-:-:S03]  /*8f20*/  FMUL.FTZ R103, R112, UR12 ;  /* 0x0000000c70677c20 */ /* 0x000fc60008410000 */
[----:B------:R-:W-:Y:S02]  /*8f30*/  SEL R119, RZ, 0x1, P4 ;  /* 0x00000001ff777807 */ /* 0x000fe40002000000 */
[----:B------:R-:W-:-:S05]  /*8f40*/  FSEL R103, R103, RZ, !P4 ;  /* 0x000000ff67677208 */ /* 0x000fca0006000000 */
[----:B------:R-:W-:-:S07]  /*8f50*/  FFMA.FTZ R102, R103, R50, R86 ;  /* 0x0000003267667223 */ /* 0x000fce0000010056 */
.L_x_13599:
[----:B------:R-:W-:Y:S05]  /*8f60*/  BSYNC.RECONVERGENT B3 ;  /* 0x0000000000037941 */ /* 0x000fea0003800200 */
.L_x_13598:
        /* <DEDUP_REMOVED lines=16> */
.L_x_13608:
        /* <DEDUP_REMOVED lines=13> */
.L_x_13610:
[----:B------:R-:W-:Y:S05]  /*9140*/  BSYNC.RECONVERGENT B4 ;  /* 0x0000000000047941 */ /* 0x000fea0003800200 */
.L_x_13609:
[----:B------:R-:W-:Y:S01]  /*9150*/  IMAD.WIDE.U32 R116, R135, -0x326172a9, RZ ;  /* 0xcd9e8d5787747825 */ /* 0x000fe200078e00ff */
[----:B0-----:R-:W-:-:S03]  /*9160*/  LOP3.LUT R112, R127, UR7, R115, 0x96, !PT ;  /* 0x000000077f707c12 */ /* 0x001fc6000f8e9673 */
        /* <DEDUP_REMOVED lines=41> */
.L_x_13607:
[----:B------:R-:W-:Y:S05]  /*9400*/  BSYNC.RECONVERGENT B3 ;  /* 0x0000000000037941 */ /* 0x000fea0003800200 */
.L_x_13606:
[----:B0-----:R-:W-:Y:S01]  /*9410*/  PRMT R112, R95, 0x7632, R112 ;  /* 0x000076325f707816 */ /* 0x001fe20000000070 */
        /* <DEDUP_REMOVED lines=11> */
.L_x_13555:
[----:B------:R-:W-:Y:S01]  /*94d0*/  BSSY.RECONVERGENT B3, `(.L_x_13611) ;  /* 0x0000059000037945 */ /* 0x000fe20003800200 */
[----:B-1----:R-:W-:Y:S01]  /*94e0*/  HFMA2 R96, -RZ, RZ, 0, 0 ;  /* 0x00000000ff607431 */ /* 0x002fe200000001ff */
        /* <DEDUP_REMOVED lines=19> */
.L_x_13615:
        /* <DEDUP_REMOVED lines=13> */
.L_x_13617:
[----:B------:R-:W-:Y:S05]  /*96f0*/  BSYNC.RECONVERGENT B5 ;  /* 0x0000000000057941 */ /* 0x000fea0003800200 */
.L_x_13616:
        /* <DEDUP_REMOVED lines=43> */
.L_x_13614:
[----:B------:R-:W-:Y:S05]  /*99b0*/  BSYNC.RECONVERGENT B4 ;  /* 0x0000000000047941 */ /* 0x000fea0003800200 */
.L_x_13613:
        /* <DEDUP_REMOVED lines=10> */
.L_x_13612:
[----:B------:R-:W-:Y:S05]  /*9a60*/  BSYNC.RECONVERGENT B3 ;  /* 0x0000000000037941 */ /* 0x000fea0003800200 */
.L_x_13611:
        /* <DEDUP_REMOVED lines=17> */
.L_x_13622:
        /* <DEDUP_REMOVED lines=13> */
.L_x_13624:
[----:B------:R-:W-:Y:S05]  /*9c50*/  BSYNC.RECONVERGENT B5 ;  /* 0x0000000000057941 */ /* 0x000fea0003800200 */
.L_x_13623:
        /* <DEDUP_REMOVED lines=43> */
.L_x_13621:
[----:B------:R-:W-:Y:S05]  /*9f10*/  BSYNC.RECONVERGENT B4 ;  /* 0x0000000000047941 */ /* 0x000fea0003800200 */
.L_x_13620:
        /* <DEDUP_REMOVED lines=11> */
.L_x_13619:
[----:B------:R-:W-:Y:S05]  /*9fd0*/  BSYNC.RECONVERGENT B3 ;  /* 0x0000000000037941 */ /* 0x000fea0003800200 */
.L_x_13618:
        /* <DEDUP_REMOVED lines=17> */
.L_x_13629:
        /* <DEDUP_REMOVED lines=13> */
.L_x_13631:
[----:B------:R-:W-:Y:S05]  /*a1c0*/  BSYNC.RECONVERGENT B5 ;  /* 0x0000000000057941 */ /* 0x000fea0003800200 */
.L_x_13630:
        /* <DEDUP_REMOVED lines=43> */
.L_x_13628:
[----:B------:R-:W-:Y:S05]  /*a480*/  BSYNC.RECONVERGENT B4 ;  /* 0x0000000000047941 */ /* 0x000fea0003800200 */
.L_x_13627:
        /* <DEDUP_REMOVED lines=10> */
.L_x_13626:
[----:B------:R-:W-:Y:S05]  /*a530*/  BSYNC.RECONVERGENT B3 ;  /* 0x0000000000037941 */ /* 0x000fea0003800200 */
.L_x_13625:
        /* <DEDUP_REMOVED lines=17> */
.L_x_13636:
        /* <DEDUP_REMOVED lines=13> */
.L_x_13638:
[----:B------:R-:W-:Y:S05]  /*a720*/  BSYNC.RECONVERGENT B5 ;  /* 0x0000000000057941 */ /* 0x000fea0003800200 */
.L_x_13637:
        /* <DEDUP_REMOVED lines=43> */
.L_x_13635:
[----:B------:R-:W-:Y:S05]  /*a9e0*/  BSYNC.RECONVERGENT B4 ;  /* 0x0000000000047941 */ /* 0x000fea0003800200 */
.L_x_13634:
        /* <DEDUP_REMOVED lines=11> */
.L_x_13633:
[----:B------:R-:W-:Y:S05]  /*aaa0*/  BSYNC.RECONVERGENT B3 ;  /* 0x0000000000037941 */ /* 0x000fea0003800200 */
.L_x_13632:
        /* <DEDUP_REMOVED lines=17> */
.L_x_13643:
        /* <DEDUP_REMOVED lines=13> */
.L_x_13645:
[----:B------:R-:W-:Y:S05]  /*ac90*/  BSYNC.RECONVERGENT B5 ;  /* 0x0000000000057941 */ /* 0x000fea0003800200 */
.L_x_13644:
        /* <DEDUP_REMOVED lines=43> */
.L_x_13642:
[----:B------:R-:W-:Y:S05]  /*af50*/  BSYNC.RECONVERGENT B4 ;  /* 0x0000000000047941 */ /* 0x000fea0003800200 */
.L_x_13641:
        /* <DEDUP_REMOVED lines=10> */
.L_x_13640:
[----:B------:R-:W-:Y:S05]  /*b000*/  BSYNC.RECONVERGENT B3 ;  /* 0x0000000000037941 */ /* 0x000fea0003800200 */
.L_x_13639:
        /* <DEDUP_REMOVED lines=17> */
.L_x_13650:
        /* <DEDUP_REMOVED lines=13> */
.L_x_13652:
[----:B------:R-:W-:Y:S05]  /*b1f0*/  BSYNC.RECONVERGENT B5 ;  /* 0x0000000000057941 */ /* 0x000fea0003800200 */
.L_x_13651:
        /* <DEDUP_REMOVED lines=43> */
.L_x_13649:
[----:B------:R-:W-:Y:S05]  /*b4b0*/  BSYNC.RECONVERGENT B4 ;  /* 0x0000000000047941 */ /* 0x000fea0003800200 */
.L_x_13648:
[----:B-----5:R-:W-:Y:S01]  /*b4c0*/  PRMT R102, R94, 0x7632, R102 ;  /* 0x000076325e667816 */ /* 0x020fe20000000066 */
        /* <DEDUP_REMOVED lines=10> */
.L_x_13647:
[----:B------:R-:W-:Y:S05]  /*b570*/  BSYNC.RECONVERGENT B3 ;  /* 0x0000000000037941 */ /* 0x000fea0003800200 */
.L_x_13646:
        /* <DEDUP_REMOVED lines=17> */
.L_x_13657:
        /* <DEDUP_REMOVED lines=13> */
.L_x_13659:
[----:B------:R-:W-:Y:S05]  /*b760*/  BSYNC.RECONVERGENT B5 ;  /* 0x0000000000057941 */ /* 0x000fea0003800200 */
.L_x_13658:
        /* <DEDUP_REMOVED lines=43> */
.L_x_13656:
[----:B------:R-:W-:Y:S05]  /*ba20*/  BSYNC.RECONVERGENT B4 ;  /* 0x0000000000047941 */ /* 0x000fea0003800200 */
.L_x_13655:
[----:B------:R-:W-:Y:S01]  /*ba30*/  I2FP.F32.U32 R102, R102 ;  /* 0x0000006600667245 */ /* 0x000fe20000201000 */
[----:B------:R-:W-:Y:S01]  /*ba40*/  IMAD.MOV.U32 R103, RZ, RZ, 0x2f800000 ;  /* 0x2f800000ff677424 */ /* 0x000fe200078e00ff */
[----:B0----5:R-:W-:-:S03]  /*ba50*/  SHF.L.U32 R112, R95, 0x10, RZ ;  /* 0x000000105f707819 */ /* 0x021fc600000006ff */
[----:B------:R-:W-:Y:S02]  /*ba60*/  FFMA.FTZ R102, R102, R103, 1.1641532182693481445e-10 ;  /* 0x2f00000066667423 */ /* 0x000fe40000010067 */
[----:B------:R-:W-:-:S03]  /*ba70*/  FMUL.FTZ R112, R112, UR13 ;  /* 0x0000000d70707c20 */ /* 0x000fc60008410000 */
[----:B------:R-:W-:Y:S01]  /*ba80*/  FSETP.GTU.FTZ.AND P0, PT, R102, UR10, PT ;  /* 0x0000000a66007c0b */ /* 0x000fe2000bf1c000 */
[----:B------:R-:W-:-:S03]  /*ba90*/  FMUL.FTZ R103, R112, UR12 ;  /* 0x0000000c70677c20 */ /* 0x000fc60008410000 */
[----:B------:R-:W-:Y:S02]  /*baa0*/  SEL R119, RZ, 0x1, P0 ;  /* 0x00000001ff777807 */ /* 0x000fe40000000000 */
[----:B------:R-:W-:-:S05]  /*bab0*/  FSEL R103, R103, RZ, !P0 ;  /* 0x000000ff67677208 */ /* 0x000fca0004000000 */
[----:B------:R-:W-:-:S07]  /*bac0*/  FMUL.FTZ R102, R103, R50 ;  /* 0x0000003267667220 */ /* 0x000fce0000410000 */
.L_x_13654:
[----:B------:R-:W-:Y:S05]  /*bad0*/  BSYNC.RECONVERGENT B3 ;  /* 0x0000000000037941 */ /* 0x000fea0003800200 */
.L_x_13653:
        /* <DEDUP_REMOVED lines=16> */
.L_x_13662:
        /* <DEDUP_REMOVED lines=13> */
.L_x_13664:
[----:B------:R-:W-:Y:S05]  /*bcb0*/  BSYNC.RECONVERGENT B4 ;  /* 0x0000000000047941 */ /* 0x000fea0003800200 */
.L_x_13663:
        /* <DEDUP_REMOVED lines=43> */
.L_x_13661:
[----:B------:R-:W-:Y:S05]  /*bf70*/  BSYNC.RECONVERGENT B3 ;  /* 0x0000000000037941 */ /* 0x000fea0003800200 */
.L_x_13660:
[----:B0----5:R-:W-:Y:S01]  /*bf80*/  PRMT R112, R95, 0x7632, R112 ;  /* 0x000076325f707816 */ /* 0x021fe20000000070 */
        /* <DEDUP_REMOVED lines=10> */
.L_x_13605:
[----:B------:R-:W-:Y:S05]  /*c030*/  BSYNC.RECONVERGENT B1 ;  /* 0x0000000000017941 */ /* 0x000fea0003800200 */
.L_x_13554:
[----:B0-----:R-:W0:Y:S01]  /*c040*/  LDC.64 R112, c[0x0][0x3a8] ;  /* 0x0000ea00ff707b82 */ /* 0x001e220000000a00 */
        /* <DEDUP_REMOVED lines=26> */
.L_x_13666:
[----:B------:R-:W-:Y:S05]  /*c1f0*/  BSYNC.RECONVERGENT B1 ;  /* 0x0000000000017941 */ /* 0x000fea0003800200 */
.L_x_13665:
[----:B------:R-:W-:Y:S01]  /*c200*/  IADD3 R0, PT, PT, R0, 0x20, RZ ;  /* 0x0000002000007810 */ /* 0x000fe20007ffe0ff */
[----:B------:R-:W-:-:S07]  /*c210*/  VIADD R139, R139, 0x20 ;  /* 0x000000208b8b7836 */ /* 0x000fce0000000000 */
.L_x_13553:
[----:B------:R-:W-:Y:S05]  /*c220*/  BSYNC.RECONVERGENT B2 ;  /* 0x0000000000027941 */ /* 0x000fea0003800200 */
.L_x_13552:
        /* <DEDUP_REMOVED lines=16> */
[----:B-1----:R-:W-:Y:S01]  /*c330*/  MOV R2, R128 ;  /* 0x0000008000027202 */ /* 0x002fe20000000f00 */
[----:B------:R-:W-:Y:S01]  /*c340*/  IMAD.MOV.U32 R3, RZ, RZ, R129 ;  /* 0x000000ffff037224 */ /* 0x000fe200078e0081 */
        /* <DEDUP_REMOVED lines=18> */
.L_x_13675:
        /* <DEDUP_REMOVED lines=13> */
.L_x_13677:
[----:B------:R-:W-:Y:S05]  /*c540*/  BSYNC.RECONVERGENT B5 ;  /* 0x0000000000057941 */ /* 0x000fea0003800200 */
.L_x_13676:
        /* <DEDUP_REMOVED lines=43> */
.L_x_13674:
[----:B------:R-:W-:Y:S05]  /*c800*/  BSYNC.RECONVERGENT B4 ;  /* 0x0000000000047941 */ /* 0x000fea0003800200 */
.L_x_13673:
        /* <DEDUP_REMOVED lines=10> */
.L_x_13672:
[----:B------:R-:W-:Y:S05]  /*c8b0*/  BSYNC.RECONVERGENT B3 ;  /* 0x0000000000037941 */ /* 0x000fea0003800200 */
.L_x_13671:
        /* <DEDUP_REMOVED lines=17> */
.L_x_13682:
        /* <DEDUP_REMOVED lines=13> */
.L_x_13684:
[----:B------:R-:W-:Y:S05]  /*caa0*/  BSYNC.RECONVERGENT B5 ;  /* 0x0000000000057941 */ /* 0x000fea0003800200 */
.L_x_13683:
        /* <DEDUP_REMOVED lines=43> */
.L_x_13681:
[----:B------:R-:W-:Y:S05]  /*cd60*/  BSYNC.RECONVERGENT B4 ;  /* 0x0000000000047941 */ /* 0x000fea0003800200 */
.L_x_13680:
        /* <DEDUP_REMOVED lines=11> */
.L_x_13679:
[----:B------:R-:W-:Y:S05]  /*ce20*/  BSYNC.RECONVERGENT B3 ;  /* 0x0000000000037941 */ /* 0x000fea0003800200 */
.L_x_13678:
        /* <DEDUP_REMOVED lines=17> */
.L_x_13689:
        /* <DEDUP_REMOVED lines=13> */
.L_x_13691:
[----:B------:R-:W-:Y:S05]  /*d010*/  BSYNC.RECONVERGENT B5 ;  /* 0x0000000000057941 */ /* 0x000fea0003800200 */
.L_x_13690:
        /* <DEDUP_REMOVED lines=43> */
.L_x_13688:
[----:B------:R-:W-:Y:S05]  /*d2d0*/  BSYNC.RECONVERGENT B4 ;  /* 0x0000000000047941 */ /* 0x000fea0003800200 */
.L_x_13687:
        /* <DEDUP_REMOVED lines=10> */
.L_x_13686:
[----:B------:R-:W-:Y:S05]  /*d380*/  BSYNC.RECONVERGENT B3 ;  /* 0x0000000000037941 */ /* 0x000fea0003800200 */
.L_x_13685:
        /* <DEDUP_REMOVED lines=17> */
.L_x_13696:
        /* <DEDUP_REMOVED lines=13> */
.L_x_13698:
[----:B------:R-:W-:Y:S05]  /*d570*/  BSYNC.RECONVERGENT B5 ;  /* 0x0000000000057941 */ /* 0x000fea0003800200 */
.L_x_13697:
        /* <DEDUP_REMOVED lines=43> */
.L_x_13695:
[----:B------:R-:W-:Y:S05]  /*d830*/  BSYNC.RECONVERGENT B4 ;  /* 0x0000000000047941 */ /* 0x000fea0003800200 */
.L_x_13694:
        /* <DEDUP_REMOVED lines=11> */
.L_x_13693:
[----:B------:R-:W-:Y:S05]  /*d8f0*/  BSYNC.RECONVERGENT B3 ;  /* 0x0000000000037941 */ /* 0x000fea0003800200 */
.L_x_13692:
        /* <DEDUP_REMOVED lines=17> */
.L_x_13703:
        /* <DEDUP_REMOVED lines=13> */
.L_x_13705:
[----:B------:R-:W-:Y:S05]  /*dae0*/  BSYNC.RECONVERGENT B5 ;  /* 0x0000000000057941 */ /* 0x000fea0003800200 */
.L_x_13704:
        /* <DEDUP_REMOVED lines=43> */
.L_x_13702:
[----:B------:R-:W-:Y:S05]  /*dda0*/  BSYNC.RECONVERGENT B4 ;  /* 0x0000000000047941 */ /* 0x000fea0003800200 */
.L_x_13701:
        /* <DEDUP_REMOVED lines=10> */
.L_x_13700:
[----:B------:R-:W-:Y:S05]  /*de50*/  BSYNC.RECONVERGENT B3 ;  /* 0x0000000000037941 */ /* 0x000fea0003800200 */
.L_x_13699:
        /* <DEDUP_REMOVED lines=17> */
.L_x_13710:
        /* <DEDUP_REMOVED lines=13> */
.L_x_13712:
[----:B------:R-:W-:Y:S05]  /*e040*/  BSYNC.RECONVERGENT B5 ;  /* 0x0000000000057941 */ /* 0x000fea0003800200 */
.L_x_13711:
[----:B0-----:R-:W-:Y:S01]  /*e050*/  IMAD.WIDE.U32 R112, R135, -0x326172a9, RZ ;  /* 0xcd9e8d5787707825 */ /* 0x001fe200078e00ff */
        /* <DEDUP_REMOVED lines=42> */
.L_x_13709:
[----:B------:R-:W-:Y:S05]  /*e300*/  BSYNC.RECONVERGENT B4 ;  /* 0x0000000000047941 */ /* 0x000fea0003800200 */
.L_x_13708:
        /* <DEDUP_REMOVED lines=11> */
.L_x_13707:
[----:B------:R-:W-:Y:S05]  /*e3c0*/  BSYNC.RECONVERGENT B3 ;  /* 0x0000000000037941 */ /* 0x000fea0003800200 */
.L_x_13706:
        /* <DEDUP_REMOVED lines=17> */
.L_x_13717:
        /* <DEDUP_REMOVED lines=13> */
.L_x_13719:
[----:B------:R-:W-:Y:S05]  /*e5b0*/  BSYNC.RECONVERGENT B5 ;  /* 0x0000000000057941 */ /* 0x000fea0003800200 */
.L_x_13718:
[----:B0-----:R-:W-:Y:S01]  /*e5c0*/  IMAD.WIDE.U32 R112, R135, -0x326172a9, RZ ;  /* 0xcd9e8d5787707825 */ /* 0x001fe200078e00ff */
        /* <DEDUP_REMOVED lines=42> */
.L_x_13716:
[----:B------:R-:W-:Y:S05]  /*e870*/  BSYNC.RECONVERGENT B4 ;  /* 0x0000000000047941 */ /* 0x000fea0003800200 */
.L_x_13715:
        /* <DEDUP_REMOVED lines=10> */
.L_x_13714:
[----:B------:R-:W-:Y:S05]  /*e920*/  BSYNC.RECONVERGENT B3 ;  /* 0x0000000000037941 */ /* 0x000fea0003800200 */
.L_x_13713:
[----:B------:R-:W-:Y:S01]  /*e930*/  IMAD.MOV.U32 R128, RZ, RZ, R2 ;  /* 0x000000ffff807224 */ /* 0x000fe200078e0002 */
        /* <DEDUP_REMOVED lines=19> */
.L_x_13723:
        /* <DEDUP_REMOVED lines=13> */
.L_x_13725:
[----:B------:R-:W-:Y:S05]  /*eb40*/  BSYNC.RECONVERGENT B4 ;  /* 0x0000000000047941 */ /* 0x000fea0003800200 */
.L_x_13724:
        /* <DEDUP_REMOVED lines=41> */
[----:B------:R-:W-:-:S07]  /*ede0*/  HFMA2 R129, -RZ, RZ, 0, 0 ;  /* 0x00000000ff817431 */ /* 0x000fce00000001ff */
.L_x_13722:
[----:B------:R-:W-:Y:S05]  /*edf0*/  BSYNC.RECONVERGENT B3 ;  /* 0x0000000000037941 */ /* 0x000fea0003800200 */
.L_x_13721:
        /* <DEDUP_REMOVED lines=12> */
.L_x_13670:
[----:B------:R-:W-:Y:S01]  /*eec0*/  BSSY.RECONVERGENT B3, `(.L_x_13726) ;  /* 0x0000059000037945 */ /* 0x000fe20003800200 */
[----:B-1----:R-:W-:Y:S01]  /*eed0*/  IMAD.MOV.U32 R2, RZ, RZ, R128 ;  /* 0x000000ffff027224 */ /* 0x002fe200078e0080 */
        /* <DEDUP_REMOVED lines=19> */
.L_x_13730:
        /* <DEDUP_REMOVED lines=13> */
.L_x_13732:
[----:B------:R-:W-:Y:S05]  /*f0e0*/  BSYNC.RECONVERGENT B5 ;  /* 0x0000000000057941 */ /* 0x000fea0003800200 */
.L_x_13731:
        /* <DEDUP_REMOVED lines=43> */
.L_x_13729:
[----:B------:R-:W-:Y:S05]  /*f3a0*/  BSYNC.RECONVERGENT B4 ;  /* 0x0000000000047941 */ /* 0x000fea0003800200 */
.L_x_13728:
        /* <DEDUP_REMOVED lines=10> */
.L_x_13727:
[----:B------:R-:W-:Y:S05]  /*f450*/  BSYNC.RECONVERGENT B3 ;  /* 0x0000000000037941 */ /* 0x000fea0003800200 */
.L_x_13726:
        /* <DEDUP_REMOVED lines=17> */
.L_x_13737:
        /* <DEDUP_REMOVED lines=13> */
.L_x_13739:
[----:B------:R-:W-:Y:S05]  /*f640*/  BSYNC.RECONVERGENT B5 ;  /* 0x0000000000057941 */ /* 0x000fea0003800200 */
.L_x_13738:
        /* <DEDUP_REMOVED lines=43> */
.L_x_13736:
[----:B------:R-:W-:Y:S05]  /*f900*/  BSYNC.RECONVERGENT B4 ;  /* 0x0000000000047941 */ /* 0x000fea0003800200 */
.L_x_13735:
        /* <DEDUP_REMOVED lines=11> */
.L_x_13734:
[----:B------:R-:W-:Y:S05]  /*f9c0*/  BSYNC.RECONVERGENT B3 ;  /* 0x0000000000037941 */ /* 0x000fea0003800200 */
.L_x_13733:
        /* <DEDUP_REMOVED lines=17> */
.L_x_13744:
        /* <DEDUP_REMOVED lines=13> */
.L_x_13746:
[----:B------:R-:W-:Y:S05]  /*fbb0*/  BSYNC.RECONVERGENT B5 ;  /* 0x0000000000057941 */ /* 0x000fea0003800200 */
.L_x_13745:
        /* <DEDUP_REMOVED lines=43> */
.L_x_13743:
[----:B------:R-:W-:Y:S05]  /*fe70*/  BSYNC.RECONVERGENT B4 ;  /* 0x0000000000047941 */ /* 0x000fea0003800200 */
.L_x_13742:
        /* <DEDUP_REMOVED lines=10> */
.L_x_13741:
[----:B------:R-:W-:Y:S05]  /*ff20*/  BSYNC.RECONVERGENT B3 ;  /* 0x0000000000037941 */ /* 0x000fea0003800200 */
.L_x_13740:
        /* <DEDUP_REMOVED lines=17> */
.L_x_13751:
        /* <DEDUP_REMOVED lines=13> */
.L_x_13753:
[----:B------:R-:W-:Y:S05]  /*10110*/  BSYNC.RECONVERGENT B5 ;  /* 0x0000000000057941 */ /* 0x000fea0003800200 */
.L_x_13752:
[----:B------:R-:W-:Y:S01]  /*10120*/  IMAD.WIDE.U32 R110, R135, -0x326172a9, RZ ;  /* 0xcd9e8d57876e7825 */ /* 0x000fe200078e00ff */
[----:B------:R-:W-:Y:S02]  /*10130*/  LOP3.LUT R114, R127, UR7, R109, 0x96, !PT ;  /* 0x000000077f727c12 */ /* 0x000fe4000f8e966d */
[----:B------:R-:W-:Y:S02]  /*10140*/  MOV R107, R2 ;  /* 0x00000002006b7202 */ /* 0x000fe40000000f00 */
        /* <DEDUP_REMOVED lines=40> */
.L_x_13750:
[----:B------:R-:W-:Y:S05]  /*103d0*/  BSYNC.RECONVERGENT B4 ;  /* 0x0000000000047941 */ /* 0x000fea0003800200 */
.L_x_13749:
        /* <DEDUP_REMOVED lines=11> */
.L_x_13748:
[----:B------:R-:W-:Y:S05]  /*10490*/  BSYNC.RECONVERGENT B3 ;  /* 0x0000000000037941 */ /* 0x000fea0003800200 */
.L_x_13747:
        /* <DEDUP_REMOVED lines=17> */
.L_x_13758:
        /* <DEDUP_REMOVED lines=13> */
.L_x_13760:
[----:B------:R-:W-:Y:S05]  /*10680*/  BSYNC.RECONVERGENT B5 ;  /* 0x0000000000057941 */ /* 0x000fea0003800200 */
.L_x_13759:
[----:B------:R-:W-:Y:S01]  /*10690*/  IMAD.WIDE.U32 R110, R135, -0x326172a9, RZ ;  /* 0xcd9e8d57876e7825 */ /* 0x000fe200078e00ff */
[----:B------:R-:W-:-:S03]  /*106a0*/  LOP3.LUT R114, R127, UR7, R109, 0x96, !PT ;  /* 0x000000077f727c12 */ /* 0x000fc6000f8e966d */
[----:B------:R-:W-:Y:S01]  /*106b0*/  IMAD.MOV.U32 R3, RZ, RZ, RZ ;  /* 0x000000ffff037224 */ /* 0x000fe200078e00ff */
        /* <DEDUP_REMOVED lines=40> */
.L_x_13757:
[----:B------:R-:W-:Y:S05]  /*10940*/  BSYNC.RECONVERGENT B4 ;  /* 0x0000000000047941 */ /* 0x000fea0003800200 */
.L_x_13756:
        /* <DEDUP_REMOVED lines=10> */
.L_x_13755:
[----:B------:R-:W-:Y:S05]  /*109f0*/  BSYNC.RECONVERGENT B3 ;  /* 0x0000000000037941 */ /* 0x000fea0003800200 */
.L_x_13754:
        /* <DEDUP_REMOVED lines=17> */
.L_x_13765:
        /* <DEDUP_REMOVED lines=13> */
.L_x_13767:
[----:B------:R-:W-:Y:S05]  /*10be0*/  BSYNC.RECONVERGENT B5 ;  /* 0x0000000000057941 */ /* 0x000fea0003800200 */
.L_x_13766:
[----:B0-----:R-:W-:Y:S01]  /*10bf0*/  IMAD.WIDE.U32 R112, R135, -0x326172a9, RZ ;  /* 0xcd9e8d5787707825 */ /* 0x001fe200078e00ff */
        /* <DEDUP_REMOVED lines=42> */
.L_x_13764:
[----:B------:R-:W-:Y:S05]  /*10ea0*/  BSYNC.RECONVERGENT B4 ;  /* 0x0000000000047941 */ /* 0x000fea0003800200 */
.L_x_13763:
[----:B-----5:R-:W-:Y:S01]  /*10eb0*/  PRMT R110, R94, 0x7632, R110 ;  /* 0x000076325e6e7816 */ /* 0x020fe2000000006e */
[----:B0-----:R-:W-:Y:S01]  /*10ec0*/  IMAD.MOV.U32 R112, RZ, RZ, 0x2f800000 ;  /* 0x2f800000ff707424 */ /* 0x001fe200078e00ff */
        /* <DEDUP_REMOVED lines=9> */
.L_x_13762:
[----:B------:R-:W-:Y:S05]  /*10f60*/  BSYNC.RECONVERGENT B3 ;  /* 0x0000000000037941 */ /* 0x000fea0003800200 */
.L_x_13761:
        /* <DEDUP_REMOVED lines=17> */
.L_x_13772:
        /* <DEDUP_REMOVED lines=13> */
.L_x_13774:
[----:B------:R-:W-:Y:S05]  /*11150*/  BSYNC.RECONVERGENT B5 ;  /* 0x0000000000057941 */ /* 0x000fea0003800200 */
.L_x_13773:
[----:B0-----:R-:W-:Y:S01]  /*11160*/  IMAD.WIDE.U32 R112, R135, -0x326172a9, RZ ;  /* 0xcd9e8d5787707825 */ /* 0x001fe200078e00ff */
        /* <DEDUP_REMOVED lines=42> */
.L_x_13771:
[----:B------:R-:W-:Y:S05]  /*11410*/  BSYNC.RECONVERGENT B4 ;  /* 0x0000000000047941 */ /* 0x000fea0003800200 */
.L_x_13770:
[----:B------:R-:W-:Y:S01]  /*11420*/  I2FP.F32.U32 R110, R110 ;  /* 0x0000006e006e7245 */ /* 0x000fe20000201000 */
[----:B------:R-:W-:Y:S02]  /*11430*/  HFMA2 R111, -RZ, RZ, 0.1171875, 0 ;  /* 0x2f800000ff6f7431 */ /* 0x000fe400000001ff */
[----:B0----5:R-:W-:-:S03]  /*11440*/  IMAD.U32 R112, R95, 0x10000, RZ ;  /* 0x000100005f707824 */ /* 0x021fc600078e00ff */
[----:B------:R-:W-:Y:S01]  /*11450*/  FFMA.FTZ R110, R110, R111, 1.1641532182693481445e-10 ;  /* 0x2f0000006e6e7423 */ /* 0x000fe2000001006f */
[----:B------:R-:W-:-:S04]  /*11460*/  FMUL.FTZ R112, R112, UR13 ;  /* 0x0000000d70707c20 */ /* 0x000fc80008410000 */
[----:B------:R-:W-:Y:S01]  /*11470*/  FMUL.FTZ R111, R112, UR12 ;  /* 0x0000000c706f7c20 */ /* 0x000fe20008410000 */
[----:B------:R-:W-:-:S04]  /*11480*/  FSETP.GTU.FTZ.AND P0, PT, R110, UR10, PT ;  /* 0x0000000a6e007c0b */ /* 0x000fc8000bf1c000 */
[----:B------:R-:W-:Y:S02]  /*11490*/  FSEL R111, R111, RZ, !P0 ;  /* 0x000000ff6f6f7208 */ /* 0x000fe40004000000 */
[----:B------:R-:W-:-:S03]  /*114a0*/  SEL R119, RZ, 0x1, P0 ;  /* 0x00000001ff777807 */ /* 0x000fc60000000000 */
[----:B------:R-:W-:-:S07]  /*114b0*/  FMUL.FTZ R110, R111, R74 ;  /* 0x0000004a6f6e7220 */ /* 0x000fce0000410000 */
.L_x_13769:
[----:B------:R-:W-:Y:S05]  /*114c0*/  BSYNC.RECONVERGENT B3 ;  /* 0x0000000000037941 */ /* 0x000fea0003800200 */
.L_x_13768:
        /* <DEDUP_REMOVED lines=20> */
.L_x_13777:
        /* <DEDUP_REMOVED lines=13> */
.L_x_13779:
[----:B------:R-:W-:Y:S05]  /*116e0*/  BSYNC.RECONVERGENT B4 ;  /* 0x0000000000047941 */ /* 0x000fea0003800200 */
.L_x_13778:
        /* <DEDUP_REMOVED lines=42> */
.L_x_13776:
[----:B------:R-:W-:Y:S05]  /*11990*/  BSYNC.RECONVERGENT B3 ;  /* 0x0000000000037941 */ /* 0x000fea0003800200 */
.L_x_13775:
        /* <DEDUP_REMOVED lines=11> */
.L_x_13720:
[----:B------:R-:W-:Y:S05]  /*11a50*/  BSYNC.RECONVERGENT B1 ;  /* 0x0000000000017941 */ /* 0x000fea0003800200 */
.L_x_13669:
[----:B------:R-:W1:Y:S02]  /*11a60*/  LDC.64 R2, c[0x0][0x3a8] ;  /* 0x0000ea00ff027b82 */ /* 0x000e640000000a00 */
[----:B-1----:R-:W-:-:S05]  /*11a70*/  IMAD.WIDE.U32 R2, R0, 0x20, R2 ;  /* 0x0000002000027825 */ /* 0x002fca00078e0002 */
[----:B------:R2:W-:Y:S04]  /*11a80*/  STG.E.128 desc[UR8][R2.64], R104 ;  /* 0x0000006802007986 */ /* 0x0005e8000c101d08 */
[----:B------:R2:W-:Y:S01]  /*11a90*/  STG.E.128 desc[UR8][R2.64+0x10], R108 ;  /* 0x0000106c02007986 */ /* 0x0005e2000c101d08 */
[----:B------:R-:W-:Y:S05]  /*11aa0*/  @!P3 BRA `(.L_x_13668) ;  /* 0x000000000050b947 */ /* 0x000fea0003800000 */
[----:B0-----:R-:W-:Y:S01]  /*11ab0*/  SHF.L.U32 R112, R119, 0x10, RZ ;  /* 0x0000001077707819 */ /* 0x001fe200000006ff */
        /* <DEDUP_REMOVED lines=19> */
.L_x_13668:
[----:B------:R-:W-:Y:S05]  /*11bf0*/  BSYNC.RECONVERGENT B2 ;  /* 0x0000000000027941 */ /* 0x000fea0003800200 */
.L_x_13667:
[----:B------:R-:W-:Y:S01]  /*11c00*/  FADD.FTZ R0, RZ, R80 ;  /* 0x00000050ff007221 */ /* 0x000fe20000010000 */
[C---:B------:R-:W-:Y:S01]  /*11c10*/  ISETP.GT.U32.AND P5, PT, R136.reuse, 0x3f, PT ;  /* 0x0000003f8800780c */ /* 0x040fe20003fa4070 */
[----:B------:R-:W-:Y:S01]  /*11c20*/  UMOV UR33, 0xffffffff ;  /* 0xffffffff00217882 */ /* 0x000fe20000000000 */
[----:B------:R-:W-:Y:S01]  /*11c30*/  ISETP.GT.U32.AND P3, PT, R136, 0x5f, PT ;  /* 0x0000005f8800780c */ /* 0x000fe20003f64070 */
[----:B-123--:R-:W-:Y:S01]  /*11c40*/  FADD.FTZ R3, R81, R0 ;  /* 0x0000000051037221 */ /* 0x00efe20000010000 */
[----:B------:R-:W-:-:S03]  /*11c50*/  ISETP.NE.AND P0, PT, R134, RZ, PT ;  /* 0x000000ff8600720c */ /* 0x000fc60003f05270 */
[----:B------:R-:W-:-:S04]  /*11c60*/  FADD.FTZ R0, R82, R3 ;  /* 0x0000000352007221 */ /* 0x000fc80000010000 */
[----:B------:R-:W-:-:S04]  /*11c70*/  FADD.FTZ R3, R83, R0 ;  /* 0x0000000053037221 */ /* 0x000fc80000010000 */
[----:B------:R-:W-:-:S04]  /*11c80*/  FADD.FTZ R0, R76, R3 ;  /* 0x000000034c007221 */ /* 0x000fc80000010000 */
[----:B------:R-:W-:-:S04]  /*11c90*/  FADD.FTZ R3, R77, R0 ;  /* 0x000000004d037221 */ /* 0x000fc80000010000 */
[----:B------:R-:W-:-:S04]  /*11ca0*/  FADD.FTZ R0, R78, R3 ;  /* 0x000000034e007221 */ /* 0x000fc80000010000 */
[----:B------:R-:W-:-:S05]  /*11cb0*/  FADD.FTZ R0, R79, R0 ;  /* 0x000000004f007221 */ /* 0x000fca0000010000 */
[----:B0-----:R-:W-:-:S05]  /*11cc0*/  FSEL R113, R0, RZ, P2 ;  /* 0x000000ff00717208 */ /* 0x001fca0001000000 */
        /* <DEDUP_REMOVED lines=35> */
[----:B------:R-:W-:Y:S02]  /*11f00*/  FADD.FTZ R114, R98, -R2 ;  /* 0x8000000262727221 */ /* 0x000fe40000010000 */
        /* <DEDUP_REMOVED lines=51> */
.L_x_13799:
        /* <DEDUP_REMOVED lines=56> */
.L_x_13784:
[----:B------:R-:W-:Y:S05]  /*125c0*/  BSYNC.RECONVERGENT B2 ;  /* 0x0000000000027941 */ /* 0x000fea0003800200 */
.L_x_13783:
        /* <DEDUP_REMOVED lines=34> */
.L_x_13786:
[----:B------:R-:W-:Y:S05]  /*127f0*/  BSYNC.RECONVERGENT B2 ;  /* 0x0000000000027941 */ /* 0x000fea0003800200 */
.L_x_13785:
        /* <DEDUP_REMOVED lines=32> */
.L_x_13782:
[----:B------:R-:W-:Y:S05]  /*12a00*/  BSYNC.RECONVERGENT B1 ;  /* 0x0000000000017941 */ /* 0x000fea0003800200 */
.L_x_13781:
[----:B012---:R-:W0:Y:S02]  /*12a10*/  LDC.64 R2, c[0x0][0x380] ;  /* 0x0000e000ff027b82 */ /* 0x007e240000000a00 */
[----:B0-----:R-:W-:-:S04]  /*12a20*/  LEA R133, R2, R133, 0x2 ;  /* 0x0000008502857211 */ /* 0x001fc800078e10ff */
[----:B------:R-:W-:-:S13]  /*12a30*/  ISETP.GE.AND P0, PT, R133, R3, PT ;  /* 0x000000038500720c */ /* 0x000fda0003f06270 */
[----:B------:R-:W-:Y:S05]  /*12a40*/  @!P0 BRA `(.L_x_13787) ;  /* 0xfffffee000c48947 */ /* 0x000fea000383ffff */
[----:B------:R-:W-:Y:S05]  /*12a50*/  BSYNC B0 ;  /* 0x0000000000007941 */ /* 0x000fea0003800000 */
.L_x_13434:
[----:B------:R-:W-:Y:S05]  /*12a60*/  EXIT ;  /* 0x000000000000794d */ /* 0x000fea0003800000 */
.L_x_13780:
        /* <DEDUP_REMOVED lines=8> */
.L_x_13789:
[----:B------:R-:W-:Y:S05]  /*12af0*/  BSYNC B1 ;  /* 0x0000000000017941 */ /* 0x000fea0003800000 */
.L_x_13788:
        /* <DEDUP_REMOVED lines=9> */
.L_x_13790:
[----:B------:R-:W-:Y:S01]  /*12b90*/  HFMA2 R142, -RZ, RZ, 0, 2.384185791015625e-07 ;  /* 0x00000004ff8e7431 */ /* 0x000fe200000001ff */
[----:B------:R-:W-:-:S05]  /*12ba0*/  MOV R3, R117 ;  /* 0x0000007500037202 */ /* 0x000fca0000000f00 */
[----:B------:R-:W-:-:S04]  /*12bb0*/  FADD.FTZ R114, R112, R3 ;  /* 0x0000000370727221 */ /* 0x000fc80000010000 */
[----:B------:R-:W-:-:S07]  /*12bc0*/  IMAD.MOV.U32 R140, RZ, RZ, R114 ;  /* 0x000000ffff8c7224 */ /* 0x000fce00078e0072 */
[----:B------:R-:W-:Y:S05]  /*12bd0*/  WARPSYNC.COLLECTIVE R139, `(.L_x_13791) ;  /* 0x000000008b087348 */ /* 0x000fea0003c00000 */
[----:B------:R0:W1:Y:S02]  /*12be0*/  SHFL.BFLY P6, R117, R140, R142, R143 ;  /* 0x0c00008e8c757389 */ /* 0x00006400000c008f */
[----:B01----:R-:W-:Y:S05]  /*12bf0*/  ENDCOLLECTIVE ;  /* 0x000000000000791b */ /* 0x003fea0003800000 */
.L_x_13791:
        /* <DEDUP_REMOVED lines=8> */
.L_x_13792:
[----:B------:R-:W-:Y:S01]  /*12c80*/  HFMA2 R142, -RZ, RZ, 0, 9.5367431640625e-07 ;  /* 0x00000010ff8e7431 */ /* 0x000fe200000001ff */
[----:B------:R-:W-:-:S05]  /*12c90*/  MOV R0, R117 ;  /* 0x0000007500007202 */ /* 0x000fca0000000f00 */
[----:B------:R-:W-:-:S04]  /*12ca0*/  FADD.FTZ R116, R115, R0 ;  /* 0x0000000073747221 */ /* 0x000fc80000010000 */
[----:B------:R-:W-:-:S07]  /*12cb0*/  IMAD.MOV.U32 R140, RZ, RZ, R116 ;  /* 0x000000ffff8c7224 */ /* 0x000fce00078e0074 */
[----:B------:R-:W-:Y:S05]  /*12cc0*/  WARPSYNC.COLLECTIVE R139, `(.L_x_13793) ;  /* 0x000000008b087348 */ /* 0x000fea0003c00000 */
[----:B------:R0:W1:Y:S02]  /*12cd0*/  SHFL.BFLY P6, R117, R140, R142, R143 ;  /* 0x0c00008e8c757389 */ /* 0x00006400000c008f */
[----:B01----:R-:W-:Y:S05]  /*12ce0*/  ENDCOLLECTIVE ;  /* 0x000000000000791b */ /* 0x003fea0003800000 */
.L_x_13793:
        /* <DEDUP_REMOVED lines=56> */
.L_x_13794:
[----:B------:R-:W-:Y:S02]  /*13070*/  IMAD.MOV.U32 R142, RZ, RZ, 0x2 ;  /* 0x00000002ff8e7424 */ /* 0x000fe400078e00ff */
[----:B------:R-:W-:-:S04]  /*13080*/  IMAD.MOV.U32 R113, RZ, RZ, R117 ;  /* 0x000000ffff717224 */ /* 0x000fc800078e0075 */
[----:B------:R-:W-:-:S05]  /*13090*/  FADD.FTZ R113, R0, R113 ;  /* 0x0000007100717221 */ /* 0x000fca0000010000 */
[----:B------:R-:W-:-:S07]  /*130a0*/  MOV R140, R113 ;  /* 0x00000071008c7202 */ /* 0x000fce0000000f00 */
[----:B------:R-:W-:Y:S05]  /*130b0*/  WARPSYNC.COLLECTIVE R139, `(.L_x_13795) ;  /* 0x000000008b087348 */ /* 0x000fea0003c00000 */
[----:B------:R0:W1:Y:S02]  /*130c0*/  SHFL.BFLY P6, R117, R140, R142, R143 ;  /* 0x0c00008e8c757389 */ /* 0x00006400000c008f */
[----:B01----:R-:W-:Y:S05]  /*130d0*/  ENDCOLLECTIVE ;  /* 0x000000000000791b */ /* 0x003fea0003800000 */
.L_x_13795:
[----:B------:R-:W-:Y:S01]  /*130e0*/  HFMA2 R142, -RZ, RZ, 0, 2.384185791015625e-07 ;  /* 0x00000004ff8e7431 */ /* 0x000fe200000001ff */
[----:B------:R-:W-:-:S05]  /*130f0*/  MOV R112, R117 ;  /* 0x0000007500707202 */ /* 0x000fca0000000f00 */
[----:B------:R-:W-:-:S04]  /*13100*/  FADD.FTZ R112, R113, R112 ;  /* 0x0000007071707221 */ /* 0x000fc80000010000 */
[----:B------:R-:W-:-:S07]  /*13110*/  IMAD.MOV.U32 R140, RZ, RZ, R112 ;  /* 0x000000ffff8c7224 */ /* 0x000fce00078e0070 */
[----:B------:R-:W-:Y:S05]  /*13120*/  WARPSYNC.COLLECTIVE R139, `(.L_x_13796) ;  /* 0x000000008b087348 */ /* 0x000fea0003c00000 */
[----:B------:R0:W1:Y:S02]  /*13130*/  SHFL.BFLY P6, R117, R140, R142, R143 ;  /* 0x0c00008e8c757389 */ /* 0x00006400000c008f */
[----:B01----:R-:W-:Y:S05]  /*13140*/  ENDCOLLECTIVE ;  /* 0x000000000000791b */ /* 0x003fea0003800000 */
.L_x_13796:
[----:B------:R-:W-:Y:S02]  /*13150*/  IMAD.MOV.U32 R142, RZ, RZ, 0x8 ;  /* 0x00000008ff8e7424 */ /* 0x000fe400078e00ff */
[----:B------:R-:W-:-:S04]  /*13160*/  IMAD.MOV.U32 R115, RZ, RZ, R117 ;  /* 0x000000ffff737224 */ /* 0x000fc800078e0075 */
[----:B------:R-:W-:-:S05]  /*13170*/  FADD.FTZ R115, R112, R115 ;  /* 0x0000007370737221 */ /* 0x000fca0000010000 */
[----:B------:R-:W-:-:S07]  /*13180*/  MOV R140, R115 ;  /* 0x00000073008c7202 */ /* 0x000fce0000000f00 */
[----:B------:R-:W-:Y:S05]  /*13190*/  WARPSYNC.COLLECTIVE R139, `(.L_x_13797) ;  /* 0x000000008b087348 */ /* 0x000fea0003c00000 */
[----:B------:R0:W1:Y:S02]  /*131a0*/  SHFL.BFLY P6, R117, R140, R142, R143 ;  /* 0x0c00008e8c757389 */ /* 0x00006400000c008f */
[----:B01----:R-:W-:Y:S05]  /*131b0*/  ENDCOLLECTIVE ;  /* 0x000000000000791b */ /* 0x003fea0003800000 */
.L_x_13797:
[----:B------:R-:W-:Y:S01]  /*131c0*/  HFMA2 R142, -RZ, RZ, 0, 9.5367431640625e-07 ;  /* 0x00000010ff8e7431 */ /* 0x000fe200000001ff */
[----:B------:R-:W-:-:S05]  /*131d0*/  MOV R114, R117 ;  /* 0x0000007500727202 */ /* 0x000fca0000000f00 */
[----:B------:R-:W-:-:S04]  /*131e0*/  FADD.FTZ R114, R115, R114 ;  /* 0x0000007273727221 */ /* 0x000fc80000010000 */
[----:B------:R-:W-:-:S07]  /*131f0*/  IMAD.MOV.U32 R140, RZ, RZ, R114 ;  /* 0x000000ffff8c7224 */ /* 0x000fce00078e0072 */
[----:B------:R-:W-:Y:S05]  /*13200*/  WARPSYNC.COLLECTIVE R139, `(.L_x_13798) ;  /* 0x000000008b087348 */ /* 0x000fea0003c00000 */
[----:B------:R0:W1:Y:S02]  /*13210*/  SHFL.BFLY P6, R117, R140, R142, R143 ;  /* 0x0c00008e8c757389 */ /* 0x00006400000c008f */
[----:B01----:R-:W-:Y:S05]  /*13220*/  ENDCOLLECTIVE ;  /* 0x000000000000791b */ /* 0x003fea0003800000 */
.L_x_13798:
[----:B------:R-:W-:Y:S05]  /*13230*/  BRA `(.L_x_13799) ;  /* 0xfffffff000007947 */ /* 0x000fea000383ffff */
.L_x_13800:
        /* <DEDUP_REMOVED lines=12> */
.L_x_28780:


//--------------------- .text._ZN10layer_norm13ln_fwd_kernelINS_13Kernel_traitsIf13__nv_bfloat16fS2_fjLj768ELj1ELj4ELj1ELj16ENS_18Kernel_traits_baseILj768EfS2_fS2_fjLj128EEEEELb1ELb1ELb1ELb1EEEvNS_9FwdParamsE --------------------------
	.section	.text._ZN10layer_norm13ln_fwd_kernelINS_13Kernel_traitsIf13__nv_bfloat16fS2_fjLj768ELj1ELj4ELj1ELj16ENS_18Kernel_traits_baseILj768EfS2_fS2_fjLj128EEEEELb1ELb1ELb1ELb1EEEvNS_9FwdParamsE,"ax",@progbits
	.align	128
        .global         _ZN10layer_norm13ln_fwd_kernelINS_13Kernel_traitsIf13__nv_bfloat16fS2_fjLj768ELj1ELj4ELj1ELj16ENS_18Kernel_traits_baseILj768EfS2_fS2_fjLj128EEEEELb1ELb1ELb1ELb1EEEvNS_9FwdParamsE
        .type           _ZN10layer_norm13ln_fwd_kernelINS_13Kernel_traitsIf13__nv_bfloat16fS2_fjLj768ELj1ELj4ELj1ELj16ENS_18Kernel_traits_baseILj768EfS2_fS2_fjLj128EEEEELb1ELb1ELb1ELb1EEEvNS_9FwdParamsE,@function
        .size           _ZN10layer_norm13ln_fwd_kernelINS_13Kernel_traitsIf13__nv_bfloat16fS2_fjLj768ELj1ELj4ELj1ELj16ENS_18Kernel_traits_baseILj768EfS2_fS2_fjLj128EEEEELb1ELb1ELb1ELb1EEEvNS_9FwdParamsE,(.L_x_28781 - _ZN10layer_norm13ln_fwd_kernelINS_13Kernel_traitsIf13__nv_bfloat16fS2_fjLj768ELj1ELj4ELj1ELj16ENS_18Kernel_traits_baseILj768EfS2_fS2_fjLj128EEEEELb1ELb1ELb1ELb1EEEvNS_9FwdParamsE)
        .other          _ZN10layer_norm13ln_fwd_kernelINS_13Kernel_traitsIf13__nv_bfloat16fS2_fjLj768ELj1ELj4ELj1ELj16ENS_18Kernel_traits_baseILj768EfS2_fS2_fjLj128EEEEELb1ELb1ELb1ELb1EEEvNS_9FwdParamsE,@"STO_CUDA_ENTRY STV_DEFAULT"
_ZN10layer_norm13ln_fwd_kernelINS_13Kernel_traitsIf13__nv_bfloat16fS2_fjLj768ELj1ELj4ELj1ELj16ENS_18Kernel_traits_baseILj768EfS2_fS2_fjLj128EEEEELb1ELb1ELb1ELb1EEEvNS_9FwdParamsE:
.text._ZN10layer_norm13ln_fwd_kernelINS_13Kernel_traitsIf13__nv_bfloat16fS2_fjLj768ELj1ELj4ELj1ELj16ENS_18Kernel_traits_baseILj768EfS2_fS2_fjLj128EEEEELb1ELb1ELb1ELb1EEEvNS_9FwdParamsE:
[----:B------:R-:W-:Y:S01]  /*0000*/  LDC R1, c[0x0][0x37c] ;  /* 0x0000df00ff017b82 */ /* 0x000fe20000000800 */
[----:B------:R-:W0:Y:S07]  /*0010*/  LDCU.U8 UR4, c[0x0][0x464] ;  /* 0x00008c80ff0477ac */ /* 0x000e2e0008000000 */
[----:B------:R-:W1:Y:S01]  /*0020*/  LDC R0, c[0x0][0x458] ;  /* 0x00011600ff007b82 */ /* 0x000e620000000800 */
[----:B------:R-:W2:Y:S01]  /*0030*/  LDCU.64 UR6, c[0x0][0x450] ;  /* 0x00008a00ff0677ac */ /* 0x000ea20008000a00 */
[----:B------:R-:W3:Y:S06]  /*0040*/  LDCU.64 UR8, c[0x0][0x358] ;  /* 0x00006b00ff0877ac */ /* 0x000eec0008000a00 */
[----:B------:R-:W4:Y:S01]  /*0050*/  LDC R7, c[0x0][0x45c] ;  /* 0x00011700ff077b82 */ /* 0x000f220000000800 */
[----:B------:R-:W5:Y:S01]  /*0060*/  LDCU.64 UR10, c[0x0][0x438] ;  /* 0x00008700ff0a77ac */ /* 0x000f620008000a00 */
        /* <DEDUP_REMOVED lines=8> */
[----:B-----5:R-:W-:Y:S02]  /*00f0*/  UISETP.NE.U32.AND UP0, UPT, UR10, URZ, UPT ;  /* 0x000000ff0a00728c */ /* 0x020fe4000bf05070 */
[----:B------:R-:W1:Y:S01]  /*0100*/  S2UR UR5, SR_CTAID.X ;  /* 0x00000000000579c3 */ /* 0x000e620000002500 */
[----:B------:R-:W3:Y:S01]  /*0110*/  S2R R126, SR_TID.X ;  /* 0x00000000007e7919 */ /* 0x000ee20000002100 */
[----:B------:R-:W-:-:S06]  /*0120*/  UISETP.NE.AND.EX UP0, UPT, UR11, URZ, UPT, UP0 ;  /* 0x000000ff0b00728c */ /* 0x000fcc000bf05300 */
[----:B------:R-:W4:Y:S01]  /*0130*/  LDC R127, c[0x0][0x360] ;  /* 0x0000d800ff7f7b82 */ /* 0x000f220000000800 */
[----:B-1----:R-:W-:Y:S01]  /*0140*/  USHF.L.U32 UR4, UR5, 0x2, URZ ;  /* 0x0000000205047899 */ /* 0x002fe200080006ff */
[--C-:B---3--:R-:W-:Y:S01]  /*0150*/  SHF.R.U32.HI R125, RZ, 0x5, R126.reuse ;  /* 0x00000005ff7d7819 */ /* 0x108fe2000001167e */
[----:B----4-:R-:W-:Y:S01]  /*0160*/  IMAD R127, R127, UR5, R126 ;  /* 0x000000057f7f7c24 */ /* 0x010fe2000f8e027e */
[----:B------:R-:W-:-:S03]  /*0170*/  LOP3.LUT R126, R126, 0x1f, RZ, 0xc0, !PT ;  /* 0x0000001f7e7e7812 */ /* 0x000fc600078ec0ff */
[----:B------:R-:W-:Y:S02]  /*0180*/  LOP3.LUT R125, R125, UR4, RZ, 0xfc, !PT ;  /* 0x000000047d7d7c12 */ /* 0x000fe4000f8efcff */
[----:B--2---:R-:W-:Y:S02]  /*0190*/  @P0 R2UR UR6, R2 ;  /* 0x00000000020602ca */ /* 0x004fe400000e0000 */
[----:B------:R-:W-:Y:S02]  /*01a0*/  @P0 R2UR UR7, R3 ;  /* 0x00000000030702ca */ /* 0x000fe400000e0000 */
[----:B0-----:R-:W-:-:S05]  /*01b0*/  @P0 IADD3 R0, P1, PT, R4, R9, RZ ;  /* 0x0000000904000210 */ /* 0x001fca0007f3e0ff */
[----:B------:R-:W-:-:S04]  /*01c0*/  @P0 IMAD.X R7, RZ, RZ, R5, P1 ;  /* 0x000000ffff070224 */ /* 0x000fc800008e0605 */
[----:B------:R-:W-:Y:S02]  /*01d0*/  UIADD3 UR15, UPT, UPT, UR6, -0x61c88647, URZ ;  /* 0x9e3779b9060f7890 */ /* 0x000fe4000fffe0ff */
[----:B------:R-:W-:Y:S01]  /*01e0*/  UIADD3 UR16, UPT, UPT, UR7, -0x4498517b, URZ ;  /* 0xbb67ae8507107890 */ /* 0x000fe2000fffe0ff */
[--C-:B------:R-:W-:Y:S01]  /*01f0*/  SHF.R.U64 R132, R0, 0x2, R7.reuse ;  /* 0x0000000200847819 */ /* 0x100fe20000001207 */
[----:B------:R-:W-:Y:S01]  /*0200*/  UIADD3 UR17, UPT, UPT, UR6, 0x3c6ef372, URZ ;  /* 0x3c6ef37206117890 */ /* 0x000fe2000fffe0ff */
[----:B------:R-:W-:Y:S01]  /*0210*/  SHF.R.U32.HI R124, RZ, 0x2, R7 ;  /* 0x00000002ff7c7819 */ /* 0x000fe20000011607 */
        /* <DEDUP_REMOVED lines=41> */
.L_x_13801:
[----:B------:R-:W0:Y:S08]  /*04b0*/  LDC.64 R2, c[0x0][0x3d0] ;  /* 0x0000f400ff027b82 */ /* 0x000e300000000a00 */
[----:B------:R-:W1:Y:S01]  /*04c0*/  LDC.64 R4, c[0x0][0x3e8] ;  /* 0x0000fa00ff047b82 */ /* 0x000e620000000a00 */
[----:B0-----:R-:W-:-:S05]  /*04d0*/  IMAD.WIDE.U32 R2, R126, 0x20, R2 ;  /* 0x000000207e027825 */ /* 0x001fca00078e0002 */
[----:B------:R-:W5:Y:S01]  /*04e0*/  LDG.E.128 R8, desc[UR8][R2.64+0x10] ;  /* 0x0000100802087981 */ /* 0x000f62000c1e1d00 */
[----:B-1----:R-:W-:-:S03]  /*04f0*/  IMAD.WIDE.U32 R28, R126, 0x20, R4 ;  /* 0x000000207e1c7825 */ /* 0x002fc600078e0004 */
[----:B------:R-:W5:Y:S04]  /*0500*/  LDG.E.128 R12, desc[UR8][R2.64+0x400] ;  /* 0x00040008020c7981 */ /* 0x000f68000c1e1d00 */
[----:B------:R-:W5:Y:S04]  /*0510*/  LDG.E.128 R4, desc[UR8][R2.64] ;  /* 0x0000000802047981 */ /* 0x000f68000c1e1d00 */
[----:B------:R-:W5:Y:S04]  /*0520*/  LDG.E.128 R16, desc[UR8][R2.64+0x410] ;  /* 0x0004100802107981 */ /* 0x000f68000c1e1d00 */
[----:B------:R-:W5:Y:S04]  /*0530*/  LDG.E.128 R20, desc[UR8][R2.64+0x800] ;  /* 0x0008000802147981 */ /* 0x000f68000c1e1d00 */
[----:B------:R-:W5:Y:S01]  /*0540*/  LDG.E.128 R24, desc[UR8][R2.64+0x810] ;  /* 0x0008100802187981 */ /* 0x000f62000c1e1d00 */
[----:B------:R-:W-:-:S02]  /*0550*/  CS2R R50, SRZ ;  /* 0x0000000000327805 */ /* 0x000fc4000001ff00 */
[----:B------:R-:W-:Y:S02]  /*0560*/  CS2R R48, SRZ ;  /* 0x0000000000307805 */ /* 0x000fe4000001ff00 */
[----:B------:R-:W-:Y:S01]  /*0570*/  CS2R R46, SRZ ;  /* 0x00000000002e7805 */ /* 0x000fe2000001ff00 */
[----:B------:R-:W5:Y:S01]  /*0580*/  LDG.E.128 R52, desc[UR8][R28.64] ;  /* 0x000000081c347981 */ /* 0x000f62000c1e1d00 */
[----:B------:R-:W-:Y:S02]  /*0590*/  CS2R R44, SRZ ;  /* 0x00000000002c7805 */ /* 0x000fe4000001ff00 */
[----:B------:R-:W-:Y:S02]  /*05a0*/  CS2R R42, SRZ ;  /* 0x00000000002a7805 */ /* 0x000fe4000001ff00 */
[----:B------:R-:W-:Y:S01]  /*05b0*/  CS2R R40, SRZ ;  /* 0x0000000000287805 */ /* 0x000fe2000001ff00 */
[----:B------:R-:W5:Y:S01]  /*05c0*/  LDG.E.128 R56, desc[UR8][R28.64+0x10] ;  /* 0x000010081c387981 */ /* 0x000f62000c1e1d00 */
[----:B------:R-:W-:-:S02]  /*05d0*/  CS2R R38, SRZ ;  /* 0x0000000000267805 */ /* 0x000fc4000001ff00 */
[----:B------:R-:W-:Y:S02]  /*05e0*/  CS2R R36, SRZ ;  /* 0x0000000000247805 */ /* 0x000fe4000001ff00 */
[----:B------:R-:W-:Y:S01]  /*05f0*/  CS2R R34, SRZ ;  /* 0x0000000000227805 */ /* 0x000fe2000001ff00 */
[----:B------:R-:W5:Y:S01]  /*0600*/  LDG.E.128 R60, desc[UR8][R28.64+0x400] ;  /* 0x000400081c3c7981 */ /* 0x000f62000c1e1d00 */
[----:B------:R-:W-:Y:S02]  /*0610*/  CS2R R32, SRZ ;  /* 0x0000000000207805 */ /* 0x000fe4000001ff00 */
[----:B------:R-:W-:Y:S01]  /*0620*/  CS2R R30, SRZ ;  /* 0x00000000001e7805 */ /* 0x000fe2000001ff00 */
[----:B------:R-:W5:Y:S04]  /*0630*/  LDG.E.128 R64, desc[UR8][R28.64+0x410] ;  /* 0x000410081c407981 */ /* 0x000f68000c1e1d00 */
[----:B------:R-:W5:Y:S04]  /*0640*/  LDG.E.128 R68, desc[UR8][R28.64+0x800] ;  /* 0x000800081c447981 */ /* 0x000f68000c1e1d00 */
[----:B------:R0:W5:Y:S02]  /*0650*/  LDG.E.128 R72, desc[UR8][R28.64+0x810] ;  /* 0x000810081c487981 */ /* 0x000164000c1e1d00 */
[----:B0-----:R-:W-:-:S07]  /*0660*/  CS2R R28, SRZ ;  /* 0x00000000001c7805 */ /* 0x001fce000001ff00 */
.L_x_13802:
[----:B------:R-:W1:Y:S02]  /*0670*/  LDCU UR4, c[0x0][0x384] ;  /* 0x00007080ff0477ac */ /* 0x000e640008000800 */
[----:B-1----:R-:W-:-:S13]  /*0680*/  ISETP.GE.AND P0, PT, R125, UR4, PT ;  /* 0x000000047d007c0c */ /* 0x002fda000bf06270 */
[----:B------:R-:W-:Y:S05]  /*0690*/  @P0 EXIT ;  /* 0x000000000000094d */ /* 0x000fea0003800000 */
[----:B0-----:R-:W-:-:S04]  /*06a0*/  IMAD.HI.U32 R3, R127, -0x326172a9, RZ ;  /* 0xcd9e8d577f037827 */ /* 0x001fc800078e00ff */
[----:B------:R-:W-:Y:S01]  /*06b0*/  HFMA2 R121, -RZ, RZ, 0, 0 ;  /* 0x00000000ff797431 */ /* 0x000fe200000001ff */
[----:B------:R-:W-:Y:S01]  /*06c0*/  BSSY B0, `(.L_x_13803) ;  /* 0x00011e1000007945 */ /* 0x000fe20003800000 */
[----:B------:R-:W-:Y:S01]  /*06d0*/  LOP3.LUT R129, R0, 0x3, RZ, 0xc0, !PT ;  /* 0x0000000300817812 */ /* 0x000fe200078ec0ff */
[----:B------:R-:W-:Y:S01]  /*06e0*/  IMAD.HI.U32 R2, R132, -0x2daee0ad, RZ ;  /* 0xd2511f5384027827 */ /* 0x000fe200078e00ff */
[----:B------:R-:W-:Y:S01]  /*06f0*/  LOP3.LUT R3, R124, UR6, R3, 0x96, !PT ;  /* 0x000000067c037c12 */ /* 0x000fe2000f8e9603 */
[----:B------:R-:W0:Y:S02]  /*0700*/  LDCU UR10, c[0x0][0x404] ;  /* 0x00008080ff0a77ac */ /* 0x000e240008000800 */
[----:B------:R-:W-:Y:S01]  /*0710*/  IMAD R77, R127, -0x326172a9, RZ ;  /* 0xcd9e8d577f4d7824 */ /* 0x000fe200078e02ff */
[----:B------:R-:W-:Y:S01]  /*0720*/  LOP3.LUT R2, R2, UR7, RZ, 0x3c, !PT ;  /* 0x0000000702027c12 */ /* 0x000fe2000f8e3cff */
[----:B------:R-:W-:Y:S01]  /*0730*/  IMAD R79, R132, -0x2daee0ad, RZ ;  /* 0xd2511f53844f7824 */ /* 0x000fe200078e02ff */
[----:B------:R-:W1:Y:S01]  /*0740*/  LDCU.U8 UR11, c[0x0][0x410] ;  /* 0x00008200ff0b77ac */ /* 0x000e620008000000 */
[----:B------:R-:W-:Y:S01]  /*0750*/  IMAD.HI.U32 R78, R3, -0x2daee0ad, RZ ;  /* 0xd2511f53034e7827 */ /* 0x000fe200078e00ff */
[----:B------:R-:W2:Y:S03]  /*0760*/  LDCU UR14, c[0x0][0x448] ;  /* 0x00008900ff0e77ac */ /* 0x000ea60008000800 */
[C---:B------:R-:W-:Y:S01]  /*0770*/  IMAD.HI.U32 R76, R2.reuse, -0x326172a9, RZ ;  /* 0xcd9e8d57024c7827 */ /* 0x040fe200078e00ff */
[----:B------:R-:W-:Y:S01]  /*0780*/  LOP3.LUT R78, R79, UR16, R78, 0x96, !PT ;  /* 0x000000104f4e7c12 */ /* 0x000fe2000f8e964e */
[----:B------:R-:W3:Y:S02]  /*0790*/  LDCU.64 UR12, c[0x0][0x408] ;  /* 0x00008100ff0c77ac */ /* 0x000ee40008000a00 */
[----:B------:R-:W-:Y:S01]  /*07a0*/  IMAD R80, R3, -0x2daee0ad, RZ ;  /* 0xd2511f5303507824 */ /* 0x000fe200078e02ff */
[----:B------:R-:W-:Y:S01]  /*07b0*/  LOP3.LUT R76, R77, UR15, R76, 0x96, !PT ;  /* 0x0000000f4d4c7c12 */ /* 0x000fe2000f8e964c */
[----:B------:R-:W-:Y:S01]  /*07c0*/  IMAD R77, R2, -0x326172a9, RZ ;  /* 0xcd9e8d57024d7824 */ /* 0x000fe200078e02ff */
[----:B------:R-:W4:Y:S01]  /*07d0*/  LDCU.64 UR4, c[0x0][0x3a0] ;  /* 0x00007400ff0477ac */ /* 0x000f220008000a00 */
        /* <DEDUP_REMOVED lines=48> */
.L_x_14146:
        /* <DEDUP_REMOVED lines=55> */
.L_x_13810:
        /* <DEDUP_REMOVED lines=13> */
.L_x_13812:
[----:B------:R-:W-:Y:S05]  /*0f20*/  BSYNC.RECONVERGENT B4 ;  /* 0x0000000000047941 */ /* 0x000fea0003800200 */
.L_x_13811:
        /* <DEDUP_REMOVED lines=42> */
.L_x_13809:
[----:B------:R-:W-:Y:S05]  /*11d0*/  BSYNC.RECONVERGENT B3 ;  /* 0x0000000000037941 */ /* 0x000fea0003800200 */
.L_x_13808:
        /* <DEDUP_REMOVED lines=10> */
.L_x_13807:
[----:B------:R-:W-:Y:S05]  /*1280*/  BSYNC.RECONVERGENT B2 ;  /* 0x0000000000027941 */ /* 0x000fea0003800200 */
.L_x_13806:
        /* <DEDUP_REMOVED lines=17> */
.L_x_13817:
        /* <DEDUP_REMOVED lines=13> */
.L_x_13819:
[----:B------:R-:W-:Y:S05]  /*1470*/  BSYNC.RECONVERGENT B4 ;  /* 0x0000000000047941 */ /* 0x000fea0003800200 */
.L_x_13818:
        /* <DEDUP_REMOVED lines=43> */
.L_x_13816:
[----:B------:R-:W-:Y:S05]  /*1730*/  BSYNC.RECONVERGENT B3 ;  /* 0x0000000000037941 */ /* 0x000fea0003800200 */
.L_x_13815:
        /* <DEDUP_REMOVED lines=10> */
.L_x_13814:
[----:B------:R-:W-:Y:S05]  /*17e0*/  BSYNC.RECONVERGENT B2 ;  /* 0x0000000000027941 */ /* 0x000fea0003800200 */
.L_x_13813:
        /* <DEDUP_REMOVED lines=17> */
.L_x_13824:
        /* <DEDUP_REMOVED lines=13> */
.L_x_13826:
[----:B------:R-:W-:Y:S05]  /*19d0*/  BSYNC.RECONVERGENT B4 ;  /* 0x0000000000047941 */ /* 0x000fea0003800200 */
.L_x_13825:
        /* <DEDUP_REMOVED lines=43> */
.L_x_13823:
[----:B------:R-:W-:Y:S05]  /*1c90*/  BSYNC.RECONVERGENT B3 ;  /* 0x0000000000037941 */ /* 0x000fea0003800200 */
.L_x_13822:
        /* <DEDUP_REMOVED lines=10> */
.L_x_13821:
[----:B------:R-:W-:Y:S05]  /*1d40*/  BSYNC.RECONVERGENT B2 ;  /* 0x0000000000027941 */ /* 0x000fea0003800200 */
.L_x_13820:
        /* <DEDUP_REMOVED lines=17> */
.L_x_13831:
        /* <DEDUP_REMOVED lines=13> */
.L_x_13833:
[----:B------:R-:W-:Y:S05]  /*1f30*/  BSYNC.RECONVERGENT B4 ;  /* 0x0000000000047941 */ /* 0x000fea0003800200 */
.L_x_13832:
        /* <DEDUP_REMOVED lines=43> */
.L_x_13830:
[----:B------:R-:W-:Y:S05]  /*21f0*/  BSYNC.RECONVERGENT B3 ;  /* 0x0000000000037941 */ /* 0x000fea0003800200 */
.L_x_13829:
        /* <DEDUP_REMOVED lines=10> */
.L_x_13828:
[----:B------:R-:W-:Y:S05]  /*22a0*/  BSYNC.RECONVERGENT B2 ;  /* 0x0000000000027941 */ /* 0x000fea0003800200 */
.L_x_13827:
        /* <DEDUP_REMOVED lines=17> */
.L_x_13838:
        /* <DEDUP_REMOVED lines=13> */
.L_x_13840:
[----:B------:R-:W-:Y:S05]  /*2490*/  BSYNC.RECONVERGENT B4 ;  /* 0x0000000000047941 */ /* 0x000fea0003800200 */
.L_x_13839:
        /* <DEDUP_REMOVED lines=43> */
.L_x_13837:
[----:B------:R-:W-:Y:S05]  /*2750*/  BSYNC.RECONVERGENT B3 ;  /* 0x0000000000037941 */ /* 0x000fea0003800200 */
.L_x_13836:
        /* <DEDUP_REMOVED lines=10> */
.L_x_13835:
[----:B------:R-:W-:Y:S05]  /*2800*/  BSYNC.RECONVERGENT B2 ;  /* 0x0000000000027941 */ /* 0x000fea0003800200 */
.L_x_13834:
        /* <DEDUP_REMOVED lines=17> */
.L_x_13845:
        /* <DEDUP_REMOVED lines=13> */
.L_x_13847:
[----:B------:R-:W-:Y:S05]  /*29f0*/  BSYNC.RECONVERGENT B4 ;  /* 0x0000000000047941 */ /* 0x000fea0003800200 */
.L_x_13846:
        /* <DEDUP_REMOVED lines=43> */
.L_x_13844:
[----:B------:R-:W-:Y:S05]  /*2cb0*/  BSYNC.RECONVERGENT B3 ;  /* 0x0000000000037941 */ /* 0x000fea0003800200 */
.L_x_13843:
        /* <DEDUP_REMOVED lines=10> */
.L_x_13842:
[----:B------:R-:W-:Y:S05]  /*2d60*/  BSYNC.RECONVERGENT B2 ;  /* 0x0000000000027941 */ /* 0x000fea0003800200 */
.L_x_13841:
        /* <DEDUP_REMOVED lines=17> */
.L_x_13852:
        /* <DEDUP_REMOVED lines=13> */
.L_x_13854:
[----:B------:R-:W-:Y:S05]  /*2f50*/  BSYNC.RECONVERGENT B4 ;  /* 0x0000000000047941 */ /* 0x000fea0003800200 */
.L_x_13853:
        /* <DEDUP_REMOVED lines=43> */
.L_x_13851:
[----:B------:R-:W-:Y:S05]  /*3210*/  BSYNC.RECONVERGENT B3 ;  /* 0x0000000000037941 */ /* 0x000fea0003800200 */
.L_x_13850:
        /* <DEDUP_REMOVED lines=10> */
.L_x_13849:
[----:B------:R-:W-:Y:S05]  /*32c0*/  BSYNC.RECONVERGENT B2 ;  /* 0x0000000000027941 */ /* 0x000fea0003800200 */
.L_x_13848:
        /* <DEDUP_REMOVED lines=16> */
.L_x_13858:
        /* <DEDUP_REMOVED lines=13> */
.L_x_13860:
[----:B------:R-:W-:Y:S05]  /*34a0*/  BSYNC.RECONVERGENT B3 ;  /* 0x0000000000037941 */ /* 0x000fea0003800200 */
.L_x_13859:
        /* <DEDUP_REMOVED lines=43> */
.L_x_13857:
[----:B------:R-:W-:Y:S05]  /*3760*/  BSYNC.RECONVERGENT B2 ;  /* 0x0000000000027941 */ /* 0x000fea0003800200 */
.L_x_13856:
        /* <DEDUP_REMOVED lines=11> */
.L_x_13805:
[----:B------:R-:W-:Y:S01]  /*3820*/  BSSY.RECONVERGENT B2, `(.L_x_13861) ;  /* 0x0000058000027945 */ /* 0x000fe20003800200 */
[----:B------:R-:W-:Y:S01]  /*3830*/  MOV R94, R128 ;  /* 0x00000080005e7202 */ /* 0x000fe20000000f00 */
[----:B------:R-:W-:Y:S02]  /*3840*/  IMAD.MOV.U32 R87, RZ, RZ, R129 ;  /* 0x000000ffff577224 */ /* 0x000fe400078e0081 */
[----:B------:R-:W-:Y:S01]  /*3850*/  IMAD.MOV.U32 R84, RZ, RZ, RZ ;  /* 0x000000ffff547224 */ /* 0x000fe200078e00ff */
        /* <DEDUP_REMOVED lines=17> */
.L_x_13865:
        /* <DEDUP_REMOVED lines=13> */
.L_x_13867:
[----:B------:R-:W-:Y:S05]  /*3a40*/  BSYNC.RECONVERGENT B4 ;  /* 0x0000000000047941 */ /* 0x000fea0003800200 */
.L_x_13866:
        /* <DEDUP_REMOVED lines=42> */
.L_x_13864:
[----:B------:R-:W-:Y:S05]  /*3cf0*/  BSYNC.RECONVERGENT B3 ;  /* 0x0000000000037941 */ /* 0x000fea0003800200 */
.L_x_13863:
        /* <DEDUP_REMOVED lines=10> */
.L_x_13862:
[----:B------:R-:W-:Y:S05]  /*3da0*/  BSYNC.RECONVERGENT B2 ;  /* 0x0000000000027941 */ /* 0x000fea0003800200 */
.L_x_13861:
        /* <DEDUP_REMOVED lines=17> */
.L_x_13872:
        /* <DEDUP_REMOVED lines=13> */
.L_x_13874:
[----:B------:R-:W-:Y:S05]  /*3f90*/  BSYNC.RECONVERGENT B4 ;  /* 0x0000000000047941 */ /* 0x000fea0003800200 */
.L_x_13873:
        /* <DEDUP_REMOVED lines=43> */
.L_x_13871:
[----:B------:R-:W-:Y:S05]  /*4250*/  BSYNC.RECONVERGENT B3 ;  /* 0x0000000000037941 */ /* 0x000fea0003800200 */
.L_x_13870:
        /* <DEDUP_REMOVED lines=10> */
.L_x_13869:
[----:B------:R-:W-:Y:S05]  /*4300*/  BSYNC.RECONVERGENT B2 ;  /* 0x0000000000027941 */ /* 0x000fea0003800200 */
.L_x_13868:
        /* <DEDUP_REMOVED lines=17> */
.L_x_13879:
        /* <DEDUP_REMOVED lines=13> */
.L_x_13881:
[----:B------:R-:W-:Y:S05]  /*44f0*/  BSYNC.RECONVERGENT B4 ;  /* 0x0000000000047941 */ /* 0x000fea0003800200 */
.L_x_13880:
        /* <DEDUP_REMOVED lines=43> */
.L_x_13878:
[----:B------:R-:W-:Y:S05]  /*47b0*/  BSYNC.RECONVERGENT B3 ;  /* 0x0000000000037941 */ /* 0x000fea0003800200 */
.L_x_13877:
        /* <DEDUP_REMOVED lines=10> */
.L_x_13876:
[----:B------:R-:W-:Y:S05]  /*4860*/  BSYNC.RECONVERGENT B2 ;  /* 0x0000000000027941 */ /* 0x000fea0003800200 */
.L_x_13875:
        /* <DEDUP_REMOVED lines=17> */
.L_x_13886:
        /* <DEDUP_REMOVED lines=13> */
.L_x_13888:
[----:B------:R-:W-:Y:S05]  /*4a50*/  BSYNC.RECONVERGENT B4 ;  /* 0x0000000000047941 */ /* 0x000fea0003800200 */
.L_x_13887:
        /* <DEDUP_REMOVED lines=43> */
.L_x_13885:
[----:B------:R-:W-:Y:S05]  /*4d10*/  BSYNC.RECONVERGENT B3 ;  /* 0x0000000000037941 */ /* 0x000fea0003800200 */
.L_x_13884:
        /* <DEDUP_REMOVED lines=10> */
.L_x_13883:
[----:B------:R-:W-:Y:S05]  /*4dc0*/  BSYNC.RECONVERGENT B2 ;  /* 0x0000000000027941 */ /* 0x000fea0003800200 */
.L_x_13882:
        /* <DEDUP_REMOVED lines=17> */
.L_x_13893:
        /* <DEDUP_REMOVED lines=13> */
.L_x_13895:
[----:B------:R-:W-:Y:S05]  /*4fb0*/  BSYNC.RECONVERGENT B4 ;  /* 0x0000000000047941 */ /* 0x000fea0003800200 */
.L_x_13894:
        /* <DEDUP_REMOVED lines=43> */
.L_x_13892:
[----:B------:R-:W-:Y:S05]  /*5270*/  BSYNC.RECONVERGENT B3 ;  /* 0x0000000000037941 */ /* 0x000fea0003800200 */
.L_x_13891:
        /* <DEDUP_REMOVED lines=10> */
.L_x_13890:
[----:B------:R-:W-:Y:S05]  /*5320*/  BSYNC.RECONVERGENT B2 ;  /* 0x0000000000027941 */ /* 0x000fea0003800200 */
.L_x_13889:
        /* <DEDUP_REMOVED lines=17> */
.L_x_13900:
        /* <DEDUP_REMOVED lines=13> */
.L_x_13902:
[----:B------:R-:W-:Y:S05]  /*5510*/  BSYNC.RECONVERGENT B4 ;  /* 0x0000000000047941 */ /* 0x000fea0003800200 */
.L_x_13901:
        /* <DEDUP_REMOVED lines=43> */
.L_x_13899:
[----:B------:R-:W-:Y:S05]  /*57d0*/  BSYNC.RECONVERGENT B3 ;  /* 0x0000000000037941 */ /* 0x000fea0003800200 */
.L_x_13898:
        /* <DEDUP_REMOVED lines=10> */
.L_x_13897:
[----:B------:R-:W-:Y:S05]  /*5880*/  BSYNC.RECONVERGENT B2 ;  /* 0x0000000000027941 */ /* 0x000fea0003800200 */
.L_x_13896:
        /* <DEDUP_REMOVED lines=17> */
.L_x_13907:
        /* <DEDUP_REMOVED lines=13> */
.L_x_13909:
[----:B------:R-:W-:Y:S05]  /*5a70*/  BSYNC.RECONVERGENT B4 ;  /* 0x0000000000047941 */ /* 0x000fea0003800200 */
.L_x_13908:
        /* <DEDUP_REMOVED lines=43> */
.L_x_13906:
[----:B------:R-:W-:Y:S05]  /*5d30*/  BSYNC.RECONVERGENT B3 ;  /* 0x0000000000037941 */ /* 0x000fea0003800200 */
.L_x_13905:
        /* <DEDUP_REMOVED lines=10> */
.L_x_13904:
[----:B------:R-:W-:Y:S05]  /*5de0*/  BSYNC.RECONVERGENT B2 ;  /* 0x0000000000027941 */ /* 0x000fea0003800200 */
.L_x_13903:
        /* <DEDUP_REMOVED lines=16> */
.L_x_13912:
        /* <DEDUP_REMOVED lines=13> */
.L_x_13914:
[----:B------:R-:W-:Y:S05]  /*5fc0*/  BSYNC.RECONVERGENT B3 ;  /* 0x0000000000037941 */ /* 0x000fea0003800200 */
.L_x_13913:
        /* <DEDUP_REMOVED lines=43> */
.L_x_13911:
[----:B------:R-:W-:Y:S05]  /*6280*/  BSYNC.RECONVERGENT B2 ;  /* 0x0000000000027941 */ /* 0x000fea0003800200 */
.L_x_13910:
        /* <DEDUP_REMOVED lines=10> */
.L_x_13855:
[----:B------:R-:W-:Y:S05]  /*6330*/  BSYNC.RECONVERGENT B1 ;  /* 0x0000000000017941 */ /* 0x000fea0003800200 */
.L_x_13804:
        /* <DEDUP_REMOVED lines=32> */
.L_x_13916:
[----:B------:R-:W-:Y:S05]  /*6540*/  BSYNC.RECONVERGENT B1 ;  /* 0x0000000000017941 */ /* 0x000fea0003800200 */
.L_x_13915:
        /* <DEDUP_REMOVED lines=8> */
[----:B------:R-:W-:Y:S02]  /*65d0*/  IMAD.MOV.U32 R0, RZ, RZ, R95 ;  /* 0x000000ffff007224 */ /* 0x000fe400078e005f */
[----:B--2--5:R-:W-:-:S08]  /*65e0*/  IMAD.MOV.U32 R92, RZ, RZ, R80 ;  /* 0x000000ffff5c7224 */ /* 0x024fd000078e0050 */
        /* <DEDUP_REMOVED lines=17> */
.L_x_13923:
        /* <DEDUP_REMOVED lines=13> */
.L_x_13925:
[----:B------:R-:W-:Y:S05]  /*67d0*/  BSYNC.RECONVERGENT B4 ;  /* 0x0000000000047941 */ /* 0x000fea0003800200 */
.L_x_13924:
[----:B------:R-:W-:Y:S01]  /*67e0*/  IMAD.WIDE.U32 R96, R127, -0x326172a9, RZ ;  /* 0xcd9e8d577f607825 */ /* 0x000fe200078e00ff */
[----:B-1----:R-:W-:-:S03]  /*67f0*/  LOP3.LUT R102, R121, UR7, R93, 0x96, !PT ;  /* 0x0000000779667c12 */ /* 0x002fc6000f8e965d */
        /* <DEDUP_REMOVED lines=40> */
.L_x_13922:
[----:B------:R-:W-:Y:S05]  /*6a80*/  BSYNC.RECONVERGENT B3 ;  /* 0x0000000000037941 */ /* 0x000fea0003800200 */
.L_x_13921:
        /* <DEDUP_REMOVED lines=10> */
.L_x_13920:
[----:B------:R-:W-:Y:S05]  /*6b30*/  BSYNC.RECONVERGENT B2 ;  /* 0x0000000000027941 */ /* 0x000fea0003800200 */
.L_x_13919:
        /* <DEDUP_REMOVED lines=17> */
.L_x_13930:
        /* <DEDUP_REMOVED lines=13> */
.L_x_13932:
[----:B------:R-:W-:Y:S05]  /*6d20*/  BSYNC.RECONVERGENT B4 ;  /* 0x0000000000047941 */ /* 0x000fea0003800200 */
.L_x_13931:
[----:B------:R-:W-:Y:S01]  /*6d30*/  IMAD.WIDE.U32 R96, R127, -0x326172a9, RZ ;  /* 0xcd9e8d577f607825 */ /* 0x000fe200078e00ff */
[----:B-1----:R-:W-:-:S03]  /*6d40*/  LOP3.LUT R102, R121, UR7, R95, 0x96, !PT ;  /* 0x0000000779667c12 */ /* 0x002fc6000f8e965f */
        /* <DEDUP_REMOVED lines=41> */
.L_x_13929:
[----:B------:R-:W-:Y:S05]  /*6fe0*/  BSYNC.RECONVERGENT B3 ;  /* 0x0000000000037941 */ /* 0x000fea0003800200 */
.L_x_13928:
        /* <DEDUP_REMOVED lines=11> */
.L_x_13927:
[----:B------:R-:W-:Y:S05]  /*70a0*/  BSYNC.RECONVERGENT B2 ;  /* 0x0000000000027941 */ /* 0x000fea0003800200 */
.L_x_13926:
        /* <DEDUP_REMOVED lines=17> */
.L_x_13937:
        /* <DEDUP_REMOVED lines=13> */
.L_x_13939:
[----:B------:R-:W-:Y:S05]  /*7290*/  BSYNC.RECONVERGENT B4 ;  /* 0x0000000000047941 */ /* 0x000fea0003800200 */
.L_x_13938:
        /* <DEDUP_REMOVED lines=43> */
.L_x_13936:
[----:B------:R-:W-:Y:S05]  /*7550*/  BSYNC.RECONVERGENT B3 ;  /* 0x0000000000037941 */ /* 0x000fea0003800200 */
.L_x_13935:
        /* <DEDUP_REMOVED lines=10> */
.L_x_13934:
[----:B------:R-:W-:Y:S05]  /*7600*/  BSYNC.RECONVERGENT B2 ;  /* 0x0000000000027941 */ /* 0x000fea0003800200 */
.L_x_13933:
        /* <DEDUP_REMOVED lines=17> */
.L_x_13944:
        /* <DEDUP_REMOVED lines=13> */
.L_x_13946:
[----:B------:R-:W-:Y:S05]  /*77f0*/  BSYNC.RECONVERGENT B4 ;  /* 0x0000000000047941 */ /* 0x000fea0003800200 */
.L_x_13945:
[----:B01----:R-:W-:Y:S01]  /*7800*/  IMAD.WIDE.U32 R98, R127, -0x326172a9, RZ ;  /* 0xcd9e8d577f627825 */ /* 0x003fe200078e00ff */
        /* <DEDUP_REMOVED lines=42> */
.L_x_13943:
[----:B------:R-:W-:Y:S05]  /*7ab0*/  BSYNC.RECONVERGENT B3 ;  /* 0x0000000000037941 */ /* 0x000fea0003800200 */
.L_x_13942:
        /* <DEDUP_REMOVED lines=11> */
.L_x_13941:
[----:B------:R-:W-:Y:S05]  /*7b70*/  BSYNC.RECONVERGENT B2 ;  /* 0x0000000000027941 */ /* 0x000fea0003800200 */
.L_x_13940:
        /* <DEDUP_REMOVED lines=17> */
.L_x_13951:
        /* <DEDUP_REMOVED lines=13> */
.L_x_13953:
[----:B------:R-:W-:Y:S05]  /*7d60*/  BSYNC.RECONVERGENT B4 ;  /* 0x0000000000047941 */ /* 0x000fea0003800200 */
.L_x_13952:
[----:B01----:R-:W-:Y:S01]  /*7d70*/  IMAD.WIDE.U32 R98, R127, -0x326172a9, RZ ;  /* 0xcd9e8d577f627825 */ /* 0x003fe200078e00ff */
        /* <DEDUP_REMOVED lines=42> */
.L_x_13950:
[----:B------:R-:W-:Y:S05]  /*8020*/  BSYNC.RECONVERGENT B3 ;  /* 0x0000000000037941 */ /* 0x000fea0003800200 */
.L_x_13949:
[----:B------:R-:W-:Y:S01]  /*8030*/  I2FP.F32.U32 R96, R96 ;  /* 0x0000006000607245 */ /* 0x000fe20000201000 */
[----:B------:R-:W-:Y:S01]  /*8040*/  IMAD.MOV.U32 R97, RZ, RZ, 0x2f800000 ;  /* 0x2f800000ff617424 */ /* 0x000fe200078e00ff */
[----:B01----:R-:W-:-:S03]  /*8050*/  SHF.L.U32 R98, R118, 0x10, RZ ;  /* 0x0000001076627819 */ /* 0x003fc600000006ff */
[----:B------:R-:W-:Y:S02]  /*8060*/  FFMA.FTZ R96, R96, R97, 1.1641532182693481445e-10 ;  /* 0x2f00000060607423 */ /* 0x000fe40000010061 */
[----:B------:R-:W-:-:S03]  /*8070*/  FMUL.FTZ R98, R98, UR13 ;  /* 0x0000000d62627c20 */ /* 0x000fc60008410000 */
[----:B------:R-:W-:Y:S01]  /*8080*/  FSETP.GTU.FTZ.AND P3, PT, R96, UR10, PT ;  /* 0x0000000a60007c0b */ /* 0x000fe2000bf7c000 */
[----:B------:R-:W-:-:S03]  /*8090*/  FMUL.FTZ R97, R98, UR12 ;  /* 0x0000000c62617c20 */ /* 0x000fc60008410000 */
[----:B------:R-:W-:Y:S02]  /*80a0*/  SEL R111, RZ, 0x1, P3 ;  /* 0x00000001ff6f7807 */ /* 0x000fe40001800000 */
[----:B------:R-:W-:-:S05]  /*80b0*/  FSEL R97, R97, RZ, !P3 ;  /* 0x000000ff61617208 */ /* 0x000fca0005800000 */
[----:B------:R-:W-:-:S07]  /*80c0*/  FFMA.FTZ R96, R97, R64, R76 ;  /* 0x0000004061607223 */ /* 0x000fce000001004c */
.L_x_13948:
[----:B------:R-:W-:Y:S05]  /*80d0*/  BSYNC.RECONVERGENT B2 ;  /* 0x0000000000027941 */ /* 0x000fea0003800200 */
.L_x_13947:
[----:B------:R-:W-:Y:S01]  /*80e0*/  BSSY.RECONVERGENT B2, `(.L_x_13954) ;  /* 0x0000056000027945 */ /* 0x000fe20003800200 */
[----:B01----:R-:W-:Y:S01]  /*80f0*/  IMAD.MOV.U32 R99, RZ, RZ, R0 ;  /* 0x000000ffff637224 */ /* 0x003fe200078e0000 */
        /* <DEDUP_REMOVED lines=15> */
.L_x_13958:
        /* <DEDUP_REMOVED lines=13> */
.L_x_13960:
[----:B------:R-:W-:Y:S05]  /*82c0*/  BSYNC.RECONVERGENT B4 ;  /* 0x0000000000047941 */ /* 0x000fea0003800200 */
.L_x_13959:
        /* <DEDUP_REMOVED lines=43> */
.L_x_13957:
[----:B------:R-:W-:Y:S05]  /*8580*/  BSYNC.RECONVERGENT B3 ;  /* 0x0000000000037941 */ /* 0x000fea0003800200 */
.L_x_13956:
        /* <DEDUP_REMOVED lines=11> */
.L_x_13955:
[----:B------:R-:W-:Y:S05]  /*8640*/  BSYNC.RECONVERGENT B2 ;  /* 0x0000000000027941 */ /* 0x000fea0003800200 */
.L_x_13954:
        /* <DEDUP_REMOVED lines=17> */
.L_x_13965:
        /* <DEDUP_REMOVED lines=13> */
.L_x_13967:
[----:B------:R-:W-:Y:S05]  /*8830*/  BSYNC.RECONVERGENT B4 ;  /* 0x0000000000047941 */ /* 0x000fea0003800200 */
.L_x_13966:
        /* <DEDUP_REMOVED lines=43> */
.L_x_13964:
[----:B------:R-:W-:Y:S05]  /*8af0*/  BSYNC.RECONVERGENT B3 ;  /* 0x0000000000037941 */ /* 0x000fea0003800200 */
.L_x_13963:
        /* <DEDUP_REMOVED lines=10> */
.L_x_13962:
[----:B------:R-:W-:Y:S05]  /*8ba0*/  BSYNC.RECONVERGENT B2 ;  /* 0x0000000000027941 */ /* 0x000fea0003800200 */
.L_x_13961:
        /* <DEDUP_REMOVED lines=16> */
.L_x_13971:
        /* <DEDUP_REMOVED lines=13> */
.L_x_13973:
[----:B------:R-:W-:Y:S05]  /*8d80*/  BSYNC.RECONVERGENT B3 ;  /* 0x0000000000037941 */ /* 0x000fea0003800200 */
.L_x_13972:
        /* <DEDUP_REMOVED lines=43> */
.L_x_13970:
[----:B------:R-:W-:Y:S05]  /*9040*/  BSYNC.RECONVERGENT B2 ;  /* 0x0000000000027941 */ /* 0x000fea0003800200 */
.L_x_13969:
        /* <DEDUP_REMOVED lines=10> */
[----:B------:R-:W-:Y:S01]  /*90f0*/  FFMA.FTZ R99, R102, R67, R79 ;  /* 0x0000004366637223 */ /* 0x000fe2000001004f */
[----:B------:R-:W-:Y:S06]  /*9100*/  BRA `(.L_x_13968) ;  /* 0x0000002800d47947 */ /* 0x000fec0003800000 */
.L_x_13918:
        /* <DEDUP_REMOVED lines=21> */
.L_x_13978:
        /* <DEDUP_REMOVED lines=13> */
.L_x_13980:
[----:B------:R-:W-:Y:S05]  /*9330*/  BSYNC.RECONVERGENT B4 ;  /* 0x0000000000047941 */ /* 0x000fea0003800200 */
.L_x_13979:
[----:B------:R-:W-:Y:S01]  /*9340*/  IMAD.WIDE.U32 R96, R127, -0x326172a9, RZ ;  /* 0xcd9e8d577f607825 */ /* 0x000fe200078e00ff */
[----:B-1----:R-:W-:-:S03]  /*9350*/  LOP3.LUT R102, R121, UR7, R93, 0x96, !PT ;  /* 0x0000000779667c12 */ /* 0x002fc6000f8e965d */
        /* <DEDUP_REMOVED lines=40> */
.L_x_13977:
[----:B------:R-:W-:Y:S05]  /*95e0*/  BSYNC.RECONVERGENT B3 ;  /* 0x0000000000037941 */ /* 0x000fea0003800200 */
.L_x_13976:
        /* <DEDUP_REMOVED lines=10> */
.L_x_13975:
[----:B------:R-:W-:Y:S05]  /*9690*/  BSYNC.RECONVERGENT B2 ;  /* 0x0000000000027941 */ /* 0x000fea0003800200 */
.L_x_13974:
        /* <DEDUP_REMOVED lines=17> */
.L_x_13985:
        /* <DEDUP_REMOVED lines=13> */
.L_x_13987:
[----:B------:R-:W-:Y:S05]  /*9880*/  BSYNC.RECONVERGENT B4 ;  /* 0x0000000000047941 */ /* 0x000fea0003800200 */
.L_x_13986:
[----:B------:R-:W-:Y:S01]  /*9890*/  IMAD.WIDE.U32 R96, R127, -0x326172a9, RZ ;  /* 0xcd9e8d577f607825 */ /* 0x000fe200078e00ff */
[----:B-1----:R-:W-:Y:S02]  /*98a0*/  LOP3.LUT R102, R121, UR7, R95, 0x96, !PT ;  /* 0x0000000779667c12 */ /* 0x002fe4000f8e965f */
        /* <DEDUP_REMOVED lines=41> */
.L_x_13984:
[----:B------:R-:W-:Y:S05]  /*9b40*/  BSYNC.RECONVERGENT B3 ;  /* 0x0000000000037941 */ /* 0x000fea0003800200 */
.L_x_13983:
        /* <DEDUP_REMOVED lines=11> */
.L_x_13982:
[----:B------:R-:W-:Y:S05]  /*9c00*/  BSYNC.RECONVERGENT B2 ;  /* 0x0000000000027941 */ /* 0x000fea0003800200 */
.L_x_13981:
        /* <DEDUP_REMOVED lines=17> */
.L_x_13992:
        /* <DEDUP_REMOVED lines=13> */
.L_x_13994:
[----:B------:R-:W-:Y:S05]  /*9df0*/  BSYNC.RECONVERGENT B4 ;  /* 0x0000000000047941 */ /* 0x000fea0003800200 */
.L_x_13993:
        /* <DEDUP_REMOVED lines=43> */
.L_x_13991:
[----:B------:R-:W-:Y:S05]  /*a0b0*/  BSYNC.RECONVERGENT B3 ;  /* 0x0000000000037941 */ /* 0x000fea0003800200 */
.L_x_13990:
        /* <DEDUP_REMOVED lines=10> */
.L_x_13989:
[----:B------:R-:W-:Y:S05]  /*a160*/  BSYNC.RECONVERGENT B2 ;  /* 0x0000000000027941 */ /* 0x000fea0003800200 */
.L_x_13988:
        /* <DEDUP_REMOVED lines=17> */
.L_x_13999:
        /* <DEDUP_REMOVED lines=13> */
.L_x_14001:
[----:B------:R-:W-:Y:S05]  /*a350*/  BSYNC.RECONVERGENT B4 ;  /* 0x0000000000047941 */ /* 0x000fea0003800200 */
.L_x_14000:
[----:B01----:R-:W-:Y:S01]  /*a360*/  IMAD.WIDE.U32 R98, R127, -0x326172a9, RZ ;  /* 0xcd9e8d577f627825 */ /* 0x003fe200078e00ff */
        /* <DEDUP_REMOVED lines=42> */
.L_x_13998:
[----:B------:R-:W-:Y:S05]  /*a610*/  BSYNC.RECONVERGENT B3 ;  /* 0x0000000000037941 */ /* 0x000fea0003800200 */
.L_x_13997:
        /* <DEDUP_REMOVED lines=11> */
.L_x_13996:
[----:B------:R-:W-:Y:S05]  /*a6d0*/  BSYNC.RECONVERGENT B2 ;  /* 0x0000000000027941 */ /* 0x000fea0003800200 */
.L_x_13995:
        /* <DEDUP_REMOVED lines=17> */
.L_x_14006:
        /* <DEDUP_REMOVED lines=13> */
.L_x_14008:
[----:B------:R-:W-:Y:S05]  /*a8c0*/  BSYNC.RECONVERGENT B4 ;  /* 0x0000000000047941 */ /* 0x000fea0003800200 */
.L_x_14007:
[----:B01----:R-:W-:Y:S01]  /*a8d0*/  IMAD.WIDE.U32 R98, R127, -0x326172a9, RZ ;  /* 0xcd9e8d577f627825 */ /* 0x003fe200078e00ff */
        /* <DEDUP_REMOVED lines=42> */
.L_x_14005:
[----:B------:R-:W-:Y:S05]  /*ab80*/  BSYNC.RECONVERGENT B3 ;  /* 0x0000000000037941 */ /* 0x000fea0003800200 */
.L_x_14004:
[----:B------:R-:W-:Y:S01]  /*ab90*/  I2FP.F32.U32 R96, R96 ;  /* 0x0000006000607245 */ /* 0x000fe20000201000 */
[----:B------:R-:W-:Y:S02]  /*aba0*/  HFMA2 R97, -RZ, RZ, 0.1171875, 0 ;  /* 0x2f800000ff617431 */ /* 0x000fe400000001ff */
[----:B01---5:R-:W-:-:S03]  /*abb0*/  IMAD.U32 R98, R118, 0x10000, RZ ;  /* 0x0001000076627824 */ /* 0x023fc600078e00ff */
[----:B------:R-:W-:Y:S01]  /*abc0*/  FFMA.FTZ R96, R96, R97, 1.1641532182693481445e-10 ;  /* 0x2f00000060607423 */ /* 0x000fe20000010061 */
[----:B------:R-:W-:-:S04]  /*abd0*/  FMUL.FTZ R98, R98, UR13 ;  /* 0x0000000d62627c20 */ /* 0x000fc80008410000 */
[----:B------:R-:W-:Y:S01]  /*abe0*/  FMUL.FTZ R97, R98, UR12 ;  /* 0x0000000c62617c20 */ /* 0x000fe20008410000 */
[----:B------:R-:W-:-:S04]  /*abf0*/  FSETP.GTU.FTZ.AND P2, PT, R96, UR10, PT ;  /* 0x0000000a60007c0b */ /* 0x000fc8000bf5c000 */
[----:B------:R-:W-:Y:S02]  /*ac00*/  FSEL R97, R97, RZ, !P2 ;  /* 0x000000ff61617208 */ /* 0x000fe40005000000 */
[----:B------:R-:W-:-:S03]  /*ac10*/  SEL R111, RZ, 0x1, P2 ;  /* 0x00000001ff6f7807 */ /* 0x000fc60001000000 */
[----:B------:R-:W-:-:S07]  /*ac20*/  FMUL.FTZ R96, R97, R64 ;  /* 0x0000004061607220 */ /* 0x000fce0000410000 */
.L_x_14003:
[----:B------:R-:W-:Y:S05]  /*ac30*/  BSYNC.RECONVERGENT B2 ;  /* 0x0000000000027941 */ /* 0x000fea0003800200 */
.L_x_14002:
        /* <DEDUP_REMOVED lines=17> */
.L_x_14013:
        /* <DEDUP_REMOVED lines=13> */
.L_x_14015:
[----:B------:R-:W-:Y:S05]  /*ae20*/  BSYNC.RECONVERGENT B4 ;  /* 0x0000000000047941 */ /* 0x000fea0003800200 */
.L_x_14014:
        /* <DEDUP_REMOVED lines=43> */
.L_x_14012:
[----:B------:R-:W-:Y:S05]  /*b0e0*/  BSYNC.RECONVERGENT B3 ;  /* 0x0000000000037941 */ /* 0x000fea0003800200 */
.L_x_14011:
        /* <DEDUP_REMOVED lines=11> */
.L_x_14010:
[----:B------:R-:W-:Y:S05]  /*b1a0*/  BSYNC.RECONVERGENT B2 ;  /* 0x0000000000027941 */ /* 0x000fea0003800200 */
.L_x_14009:
        /* <DEDUP_REMOVED lines=17> */
.L_x_14020:
        /* <DEDUP_REMOVED lines=13> */
.L_x_14022:
[----:B------:R-:W-:Y:S05]  /*b390*/  BSYNC.RECONVERGENT B4 ;  /* 0x0000000000047941 */ /* 0x000fea0003800200 */
.L_x_14021:
        /* <DEDUP_REMOVED lines=43> */
.L_x_14019:
[----:B------:R-:W-:Y:S05]  /*b650*/  BSYNC.RECONVERGENT B3 ;  /* 0x0000000000037941 */ /* 0x000fea0003800200 */
.L_x_14018:
        /* <DEDUP_REMOVED lines=10> */
.L_x_14017:
[----:B------:R-:W-:Y:S05]  /*b700*/  BSYNC.RECONVERGENT B2 ;  /* 0x0000000000027941 */ /* 0x000fea0003800200 */
.L_x_14016:
        /* <DEDUP_REMOVED lines=16> */
.L_x_14025:
        /* <DEDUP_REMOVED lines=13> */
.L_x_14027:
[----:B------:R-:W-:Y:S05]  /*b8e0*/  BSYNC.RECONVERGENT B3 ;  /* 0x0000000000037941 */ /* 0x000fea0003800200 */
.L_x_14026:
        /* <DEDUP_REMOVED lines=43> */
.L_x_14024:
[----:B------:R-:W-:Y:S05]  /*bba0*/  BSYNC.RECONVERGENT B2 ;  /* 0x0000000000027941 */ /* 0x000fea0003800200 */
.L_x_14023:
        /* <DEDUP_REMOVED lines=11> */
.L_x_13968:
[----:B------:R-:W-:Y:S05]  /*bc60*/  BSYNC.RECONVERGENT B1 ;  /* 0x0000000000017941 */ /* 0x000fea0003800200 */
.L_x_13917:
        /* <DEDUP_REMOVED lines=33> */
.L_x_14029:
[----:B------:R-:W-:Y:S05]  /*be80*/  BSYNC.RECONVERGENT B1 ;  /* 0x0000000000017941 */ /* 0x000fea0003800200 */
.L_x_14028:
[----:B-----5:R1:W5:Y:S04]  /*be90*/  @P1 LDG.E.128 R116, desc[UR8][R104.64] ;  /* 0x0000000868741981 */ /* 0x020368000c1e1d00 */
[----:B------:R1:W5:Y:S04]  /*bea0*/  @P0 LDG.E.128 R80, desc[UR8][R102.64] ;  /* 0x0000000866500981 */ /* 0x000368000c1e1d00 */
[----:B------:R1:W5:Y:S01]  /*beb0*/  @P0 LDG.E.128 R76, desc[UR8][R102.64+0x10] ;  /* 0x00001008664c0981 */ /* 0x000362000c1e1d00 */
[----:B------:R-:W-:Y:S04]  /*bec0*/  BSSY.RECONVERGENT B1, `(.L_x_14030) ;  /* 0x000056e000017945 */ /* 0x000fe80003800200 */
[----:B------:R-:W-:Y:S05]  /*bed0*/  @!P0 BRA `(.L_x_14031) ;  /* 0x0000002800dc8947 */ /* 0x000fea0003800000 */
[----:B------:R-:W-:Y:S01]  /*bee0*/  ISETP.GT.AND P0, PT, R100, RZ, PT ;  /* 0x000000ff6400720c */ /* 0x000fe20003f04270 */
[----:B------:R-:W-:Y:S01]  /*bef0*/  BSSY.RECONVERGENT B2, `(.L_x_14032) ;  /* 0x0000058000027945 */ /* 0x000fe20003800200 */
[----:B0-----:R-:W-:Y:S01]  /*bf00*/  MOV R128, R106 ;  /* 0x0000006a00807202 */ /* 0x001fe20000000f00 */
[----:B-1----:R-:W-:Y:S01]  /*bf10*/  IMAD.MOV.U32 R102, RZ, RZ, R107 ;  /* 0x000000ffff667224 */ /* 0x002fe200078e006b */
        /* <DEDUP_REMOVED lines=18> */
.L_x_14036:
        /* <DEDUP_REMOVED lines=13> */
.L_x_14038:
[----:B------:R-:W-:Y:S05]  /*c110*/  BSYNC.RECONVERGENT B4 ;  /* 0x0000000000047941 */ /* 0x000fea0003800200 */
.L_x_14037:
        /* <DEDUP_REMOVED lines=42> */
.L_x_14035:
[----:B------:R-:W-:Y:S05]  /*c3c0*/  BSYNC.RECONVERGENT B3 ;  /* 0x0000000000037941 */ /* 0x000fea0003800200 */
.L_x_14034:
        /* <DEDUP_REMOVED lines=10> */
.L_x_14033:
[----:B------:R-:W-:Y:S05]  /*c470*/  BSYNC.RECONVERGENT B2 ;  /* 0x0000000000027941 */ /* 0x000fea0003800200 */
.L_x_14032:
        /* <DEDUP_REMOVED lines=17> */
.L_x_14043:
        /* <DEDUP_REMOVED lines=13> */
.L_x_14045:
[----:B------:R-:W-:Y:S05]  /*c660*/  BSYNC.RECONVERGENT B4 ;  /* 0x0000000000047941 */ /* 0x000fea0003800200 */
.L_x_14044:
        /* <DEDUP_REMOVED lines=43> */
.L_x_14042:
[----:B------:R-:W-:Y:S05]  /*c920*/  BSYNC.RECONVERGENT B3 ;  /* 0x0000000000037941 */ /* 0x000fea0003800200 */
.L_x_14041:
[----:B------:R-:W-:Y:S01]  /*c930*/  PRMT R102, R116, 0x7632, R102 ;  /* 0x0000763274667816 */ /* 0x000fe20000000066 */
        /* <DEDUP_REMOVED lines=10> */
.L_x_14040:
[----:B------:R-:W-:Y:S05]  /*c9e0*/  BSYNC.RECONVERGENT B2 ;  /* 0x0000000000027941 */ /* 0x000fea0003800200 */
.L_x_14039:
        /* <DEDUP_REMOVED lines=17> */
.L_x_14050:
        /* <DEDUP_REMOVED lines=13> */
.L_x_14052:
[----:B------:R-:W-:Y:S05]  /*cbd0*/  BSYNC.RECONVERGENT B4 ;  /* 0x0000000000047941 */ /* 0x000fea0003800200 */
.L_x_14051:
        /* <DEDUP_REMOVED lines=43> */
.L_x_14049:
[----:B------:R-:W-:Y:S05]  /*ce90*/  BSYNC.RECONVERGENT B3 ;  /* 0x0000000000037941 */ /* 0x000fea0003800200 */
.L_x_14048:
        /* <DEDUP_REMOVED lines=10> */
.L_x_14047:
[----:B------:R-:W-:Y:S05]  /*cf40*/  BSYNC.RECONVERGENT B2 ;  /* 0x0000000000027941 */ /* 0x000fea0003800200 */
.L_x_14046:
        /* <DEDUP_REMOVED lines=17> */
.L_x_14057:
        /* <DEDUP_REMOVED lines=13> */
.L_x_14059:
[----:B------:R-:W-:Y:S05]  /*d130*/  BSYNC.RECONVERGENT B4 ;  /* 0x0000000000047941 */ /* 0x000fea0003800200 */
.L_x_14058:
        /* <DEDUP_REMOVED lines=43> */
.L_x_14056:
[----:B------:R-:W-:Y:S05]  /*d3f0*/  BSYNC.RECONVERGENT B3 ;  /* 0x0000000000037941 */ /* 0x000fea0003800200 */
.L_x_14055:
        /* <DEDUP_REMOVED lines=11> */
.L_x_14054:
[----:B------:R-:W-:Y:S05]  /*d4b0*/  BSYNC.RECONVERGENT B2 ;  /* 0x0000000000027941 */ /* 0x000fea0003800200 */
.L_x_14053:
        /* <DEDUP_REMOVED lines=17> */
.L_x_14064:
        /* <DEDUP_REMOVED lines=13> */
.L_x_14066:
[----:B------:R-:W-:Y:S05]  /*d6a0*/  BSYNC.RECONVERGENT B4 ;  /* 0x0000000000047941 */ /* 0x000fea0003800200 */
.L_x_14065:
        /* <DEDUP_REMOVED lines=43> */
.L_x_14063:
[----:B------:R-:W-:Y:S05]  /*d960*/  BSYNC.RECONVERGENT B3 ;  /* 0x0000000000037941 */ /* 0x000fea0003800200 */
.L_x_14062:
        /* <DEDUP_REMOVED lines=10> */
.L_x_14061:
[----:B------:R-:W-:Y:S05]  /*da10*/  BSYNC.RECONVERGENT B2 ;  /* 0x0000000000027941 */ /* 0x000fea0003800200 */
.L_x_14060:
        /* <DEDUP_REMOVED lines=17> */
.L_x_14071:
        /* <DEDUP_REMOVED lines=13> */
.L_x_14073:
[----:B------:R-:W-:Y:S05]  /*dc00*/  BSYNC.RECONVERGENT B4 ;  /* 0x0000000000047941 */ /* 0x000fea0003800200 */
.L_x_14072:
        /* <DEDUP_REMOVED lines=43> */
.L_x_14070:
[----:B------:R-:W-:Y:S05]  /*dec0*/  BSYNC.RECONVERGENT B3 ;  /* 0x0000000000037941 */ /* 0x000fea0003800200 */
.L_x_14069:
        /* <DEDUP_REMOVED lines=11> */
.L_x_14068:
[----:B------:R-:W-:Y:S05]  /*df80*/  BSYNC.RECONVERGENT B2 ;  /* 0x0000000000027941 */ /* 0x000fea0003800200 */
.L_x_14067:
        /* <DEDUP_REMOVED lines=17> */
.L_x_14078:
        /* <DEDUP_REMOVED lines=13> */
.L_x_14080:
[----:B------:R-:W-:Y:S05]  /*e170*/  BSYNC.RECONVERGENT B4 ;  /* 0x0000000000047941 */ /* 0x000fea0003800200 */
.L_x_14079:
        /* <DEDUP_REMOVED lines=43> */
.L_x_14077:
[----:B------:R-:W-:Y:S05]  /*e430*/  BSYNC.RECONVERGENT B3 ;  /* 0x0000000000037941 */ /* 0x000fea0003800200 */
.L_x_14076:
        /* <DEDUP_REMOVED lines=10> */
.L_x_14075:
[----:B------:R-:W-:Y:S05]  /*e4e0*/  BSYNC.RECONVERGENT B2 ;  /* 0x0000000000027941 */ /* 0x000fea0003800200 */
.L_x_14074:
        /* <DEDUP_REMOVED lines=16> */
.L_x_14084:
        /* <DEDUP_REMOVED lines=13> */
.L_x_14086:
[----:B------:R-:W-:Y:S05]  /*e6c0*/  BSYNC.RECONVERGENT B3 ;  /* 0x0000000000037941 */ /* 0x000fea0003800200 */
.L_x_14085:
        /* <DEDUP_REMOVED lines=43> */
.L_x_14083:
[----:B------:R-:W-:Y:S05]  /*e980*/  BSYNC.RECONVERGENT B2 ;  /* 0x0000000000027941 */ /* 0x000fea0003800200 */
.L_x_14082:
        /* <DEDUP_REMOVED lines=12> */
.L_x_14031:
[----:B------:R-:W-:Y:S01]  /*ea50*/  BSSY.RECONVERGENT B2, `(.L_x_14087) ;  /* 0x0000058000027945 */ /* 0x000fe20003800200 */
[----:B0-----:R-:W-:Y:S01]  /*ea60*/  IMAD.MOV.U32 R128, RZ, RZ, R106 ;  /* 0x000000ffff807224 */ /* 0x001fe200078e006a */
[----:B-1----:R-:W-:Y:S01]  /*ea70*/  MOV R102, R107 ;  /* 0x0000006b00667202 */ /* 0x002fe20000000f00 */
        /* <DEDUP_REMOVED lines=18> */
.L_x_14091:
        /* <DEDUP_REMOVED lines=13> */
.L_x_14093:
[----:B------:R-:W-:Y:S05]  /*ec70*/  BSYNC.RECONVERGENT B4 ;  /* 0x0000000000047941 */ /* 0x000fea0003800200 */
.L_x_14092:
        /* <DEDUP_REMOVED lines=41> */
[----:B------:R-:W-:-:S07]  /*ef10*/  IMAD.MOV.U32 R100, RZ, RZ, R106 ;  /* 0x000000ffff647224 */ /* 0x000fce00078e006a */
.L_x_14090:
[----:B------:R-:W-:Y:S05]  /*ef20*/  BSYNC.RECONVERGENT B3 ;  /* 0x0000000000037941 */ /* 0x000fea0003800200 */
.L_x_14089:
        /* <DEDUP_REMOVED lines=10> */
.L_x_14088:
[----:B------:R-:W-:Y:S05]  /*efd0*/  BSYNC.RECONVERGENT B2 ;  /* 0x0000000000027941 */ /* 0x000fea0003800200 */
.L_x_14087:
        /* <DEDUP_REMOVED lines=17> */
.L_x_14098:
        /* <DEDUP_REMOVED lines=13> */
.L_x_14100:
[----:B------:R-:W-:Y:S05]  /*f1c0*/  BSYNC.RECONVERGENT B4 ;  /* 0x0000000000047941 */ /* 0x000fea0003800200 */
.L_x_14099:
        /* <DEDUP_REMOVED lines=43> */
.L_x_14097:
[----:B------:R-:W-:Y:S05]  /*f480*/  BSYNC.RECONVERGENT B3 ;  /* 0x0000000000037941 */ /* 0x000fea0003800200 */
.L_x_14096:
        /* <DEDUP_REMOVED lines=11> */
.L_x_14095:
[----:B------:R-:W-:Y:S05]  /*f540*/  BSYNC.RECONVERGENT B2 ;  /* 0x0000000000027941 */ /* 0x000fea0003800200 */
.L_x_14094:
        /* <DEDUP_REMOVED lines=17> */
.L_x_14105:
        /* <DEDUP_REMOVED lines=13> */
.L_x_14107:
[----:B------:R-:W-:Y:S05]  /*f730*/  BSYNC.RECONVERGENT B4 ;  /* 0x0000000000047941 */ /* 0x000fea0003800200 */
.L_x_14106:
        /* <DEDUP_REMOVED lines=43> */
.L_x_14104:
[----:B------:R-:W-:Y:S05]  /*f9f0*/  BSYNC.RECONVERGENT B3 ;  /* 0x0000000000037941 */ /* 0x000fea0003800200 */
.L_x_14103:
        /* <DEDUP_REMOVED lines=10> */
.L_x_14102:
[----:B------:R-:W-:Y:S05]  /*faa0*/  BSYNC.RECONVERGENT B2 ;  /* 0x0000000000027941 */ /* 0x000fea0003800200 */
.L_x_14101:
        /* <DEDUP_REMOVED lines=17> */
.L_x_14112:
        /* <DEDUP_REMOVED lines=13> */
.L_x_14114:
[----:B------:R-:W-:Y:S05]  /*fc90*/  BSYNC.RECONVERGENT B4 ;  /* 0x0000000000047941 */ /* 0x000fea0003800200 */
.L_x_14113:
        /* <DEDUP_REMOVED lines=43> */
.L_x_14111:
[----:B------:R-:W-:Y:S05]  /*ff50*/  BSYNC.RECONVERGENT B3 ;  /* 0x0000000000037941 */ /* 0x000fea0003800200 */
.L_x_14110:
        /* <DEDUP_REMOVED lines=11> */
.L_x_14109:
[----:B------:R-:W-:Y:S05]  /*10010*/  BSYNC.RECONVERGENT B2 ;  /* 0x0000000000027941 */ /* 0x000fea0003800200 */
.L_x_14108:
        /* <DEDUP_REMOVED lines=17> */
.L_x_14119:
        /* <DEDUP_REMOVED lines=13> */
.L_x_14121:
[----:B------:R-:W-:Y:S05]  /*10200*/  BSYNC.RECONVERGENT B4 ;  /* 0x0000000000047941 */ /* 0x000fea0003800200 */
.L_x_14120:
        /* <DEDUP_REMOVED lines=43> */
.L_x_14118:
[----:B------:R-:W-:Y:S05]  /*104c0*/  BSYNC.RECONVERGENT B3 ;  /* 0x0000000000037941 */ /* 0x000fea0003800200 */
.L_x_14117:
        /* <DEDUP_REMOVED lines=10> */
.L_x_14116:
[----:B------:R-:W-:Y:S05]  /*10570*/  BSYNC.RECONVERGENT B2 ;  /* 0x0000000000027941 */ /* 0x000fea0003800200 */
.L_x_14115:
        /* <DEDUP_REMOVED lines=17> */
.L_x_14126:
        /* <DEDUP_REMOVED lines=13> */
.L_x_14128:
[----:B------:R-:W-:Y:S05]  /*10760*/  BSYNC.RECONVERGENT B4 ;  /* 0x0000000000047941 */ /* 0x000fea0003800200 */
.L_x_14127:
        /* <DEDUP_REMOVED lines=43> */
.L_x_14125:
[----:B------:R-:W-:Y:S05]  /*10a20*/  BSYNC.RECONVERGENT B3 ;  /* 0x0000000000037941 */ /* 0x000fea0003800200 */
.L_x_14124:
        /* <DEDUP_REMOVED lines=11> */
.L_x_14123:
[----:B------:R-:W-:Y:S05]  /*10ae0*/  BSYNC.RECONVERGENT B2 ;  /* 0x0000000000027941 */ /* 0x000fea0003800200 */
.L_x_14122:
        /* <DEDUP_REMOVED lines=17> */
.L_x_14133:
        /* <DEDUP_REMOVED lines=13> */
.L_x_14135:
[----:B------:R-:W-:Y:S05]  /*10cd0*/  BSYNC.RECONVERGENT B4 ;  /* 0x0000000000047941 */ /* 0x000fea0003800200 */
.L_x_14134:
        /* <DEDUP_REMOVED lines=43> */
.L_x_14132:
[----:B------:R-:W-:Y:S05]  /*10f90*/  BSYNC.RECONVERGENT B3 ;  /* 0x0000000000037941 */ /* 0x000fea0003800200 */
.L_x_14131:
        /* <DEDUP_REMOVED lines=10> */
.L_x_14130:
[----:B------:R-:W-:Y:S05]  /*11040*/  BSYNC.RECONVERGENT B2 ;  /* 0x0000000000027941 */ /* 0x000fea0003800200 */
.L_x_14129:
        /* <DEDUP_REMOVED lines=16> */
.L_x_14138:
        /* <DEDUP_REMOVED lines=13> */
.L_x_14140:
[----:B------:R-:W-:Y:S05]  /*11220*/  BSYNC.RECONVERGENT B3 ;  /* 0x0000000000037941 */ /* 0x000fea0003800200 */
.L_x_14139:
        /* <DEDUP_REMOVED lines=43> */
.L_x_14137:
[----:B------:R-:W-:Y:S05]  /*114e0*/  BSYNC.RECONVERGENT B2 ;  /* 0x0000000000027941 */ /* 0x000fea0003800200 */
.L_x_14136:
        /* <DEDUP_REMOVED lines=11> */
.L_x_14081:
[----:B------:R-:W-:Y:S05]  /*115a0*/  BSYNC.RECONVERGENT B1 ;  /* 0x0000000000017941 */ /* 0x000fea0003800200 */
.L_x_14030:
        /* <DEDUP_REMOVED lines=49> */
.L_x_14142:
[----:B------:R-:W-:Y:S05]  /*118c0*/  BSYNC.RECONVERGENT B1 ;  /* 0x0000000000017941 */ /* 0x000fea0003800200 */
.L_x_14141:
        /* <DEDUP_REMOVED lines=72> */
.L_x_14158:
[----:B------:R-:W-:Y:S01]  /*11d50*/  FMUL.FTZ R0, R2, R2 ;  /* 0x0000000202007220 */ /* 0x000fe20000410000 */
[----:B------:R-:W-:Y:S01]  /*11d60*/  ISETP.NE.AND P0, PT, RZ, UR11, PT ;  /* 0x0000000bff007c0c */ /* 0x000fe2000bf05270 */
[----:B-1----:R-:W-:Y:S01]  /*11d70*/  FADD.FTZ R138, R136, R137 ;  /* 0x00000089888a7221 */ /* 0x002fe20000010000 */
[----:B------:R-:W1:Y:S01]  /*11d80*/  @!P2 LDC.64 R134, c[0x0][0x3c8] ;  /* 0x0000f200ff86ab82 */ /* 0x000e620000000a00 */
[----:B------:R-:W-:Y:S01]  /*11d90*/  ISETP.GE.AND P1, PT, R131, 0x1, PT ;  /* 0x000000018300780c */ /* 0x000fe20003f26270 */
[----:B------:R-:W-:Y:S01]  /*11da0*/  BSSY.RECONVERGENT B1, `(.L_x_14144) ;  /* 0x000006e000017945 */ /* 0x000fe20003800200 */
[----:B------:R-:W-:Y:S01]  /*11db0*/  FSEL R0, R0, RZ, P0 ;  /* 0x000000ff00007208 */ /* 0x000fe20000000000 */
[----:B------:R-:W-:-:S04]  /*11dc0*/  FFMA.FTZ R3, R138, R3, UR14 ;  /* 0x0000000e8a037e23 */ /* 0x000fc80008010003 */
[----:B0-----:R-:W0:Y:S01]  /*11dd0*/  @!P2 LDC.64 R136, c[0x0][0x3c0] ;  /* 0x0000f000ff88ab82 */ /* 0x001e220000000a00 */
[----:B------:R-:W-:-:S06]  /*11de0*/  FADD.FTZ R0, R3, R0 ;  /* 0x0000000003007221 */ /* 0x000fcc0000010000 */
[----:B------:R-:W2:Y:S01]  /*11df0*/  MUFU.RSQ R0, R0 ;  /* 0x0000000000007308 */ /* 0x000ea20000001400 */
[----:B-1----:R-:W-:-:S04]  /*11e00*/  @!P2 IMAD.WIDE R134, R125, 0x4, R134 ;  /* 0x000000047d86a825 */ /* 0x002fc800078e0286 */
[----:B0-----:R-:W-:-:S05]  /*11e10*/  @!P2 IMAD.WIDE R136, R125, 0x4, R136 ;  /* 0x000000047d88a825 */ /* 0x001fca00078e0288 */
[----:B------:R0:W-:Y:S04]  /*11e20*/  @!P2 STG.E desc[UR8][R136.64], R2 ;  /* 0x000000028800a986 */ /* 0x0001e8000c101908 */
[----:B--2---:R0:W-:Y:S01]  /*11e30*/  @!P2 STG.E desc[UR8][R134.64], R0 ;  /* 0x000000008600a986 */ /* 0x0041e2000c101908 */
[----:B------:R-:W-:Y:S05]  /*11e40*/  @!P1 BRA `(.L_x_14145) ;  /* 0x00000004008c9947 */ /* 0x000fea0003800000 */
[----:B------:R-:W-:Y:S01]  /*11e50*/  VIADD R131, R131, 0xffffffff ;  /* 0xffffffff83837836 */ /* 0x000fe20000000000 */
[----:B------:R-:W-:-:S03]  /*11e60*/  FSEL R3, R2, RZ, !P0 ;  /* 0x000000ff02037208 */ /* 0x000fc60004000000 */
[----:B------:R-:W-:Y:S02]  /*11e70*/  IMAD R131, R131, R130, RZ ;  /* 0x0000008283837224 */ /* 0x000fe400078e02ff */
[C---:B------:R-:W-:Y:S01]  /*11e80*/  FADD.FTZ R143, -R3.reuse, R90 ;  /* 0x0000005a038f7221 */ /* 0x040fe20000010100 */
[C---:B------:R-:W-:Y:S01]  /*11e90*/  FADD.FTZ R91, -R3.reuse, R91 ;  /* 0x0000005b035b7221 */ /* 0x040fe20000010100 */
[C---:B------:R-:W-:Y:S01]  /*11ea0*/  FADD.FTZ R139, -R3.reuse, R88 ;  /* 0x00000058038b7221 */ /* 0x040fe20000010100 */
[----:B0-----:R-:W-:Y:S01]  /*11eb0*/  SHF.R.S32.HI R2, RZ, 0x1f, R131 ;  /* 0x0000001fff027819 */ /* 0x001fe20000011483 */
        /* <DEDUP_REMOVED lines=20> */
[----:B------:R-:W0:Y:S01]  /*12000*/  LDC.64 R98, c[0x0][0x428] ;  /* 0x00010a00ff627b82 */ /* 0x000e220000000a00 */
        /* <DEDUP_REMOVED lines=40> */
[----:B------:R-:W-:Y:S01]  /*12290*/  LEA.HI.SX32 R131, R131, R126, 0x1d ;  /* 0x0000007e83837211 */ /* 0x000fe200078feaff */
        /* <DEDUP_REMOVED lines=16> */
[----:B------:R-:W-:Y:S01]  /*123a0*/  FFMA.FTZ R101, R92, R21, R45 ;  /* 0x000000155c657223 */ /* 0x000fe2000001002d */
[C---:B------:R-:W-:Y:S01]  /*123b0*/  VIADD R107, R131.reuse, 0x40 ;  /* 0x00000040836b7836 */ /* 0x040fe20000000000 */
[----:B------:R-:W-:Y:S01]  /*123c0*/  F2FP.BF16.F32.PACK_AB R91, R106, R153 ;  /* 0x000000996a5b723e */ /* 0x000fe200000010ff */
[----:B0-----:R-:W-:Y:S01]  /*123d0*/  IMAD.WIDE.U32 R2, R131, 0x10, R98 ;  /* 0x0000001083027825 */ /* 0x001fe200078e0062 */
[----:B------:R-:W-:-:S02]  /*123e0*/  F2FP.BF16.F32.PACK_AB R88, R88, R93 ;  /* 0x0000005d5858723e */ /* 0x000fc400000010ff */
[----:B------:R-:W-:Y:S01]  /*123f0*/  F2FP.BF16.F32.PACK_AB R95, R130, R95 ;  /* 0x0000005f825f723e */ /* 0x000fe200000010ff */
[--C-:B------:R-:W-:Y:S01]  /*12400*/  IMAD.WIDE.U32 R96, R97, 0x10, R98.reuse ;  /* 0x0000001061607825 */ /* 0x100fe200078e0062 */
[----:B------:R-:W-:Y:S01]  /*12410*/  F2FP.BF16.F32.PACK_AB R94, R105, R104 ;  /* 0x00000068695e723e */ /* 0x000fe200000010ff */
[----:B------:R1:W-:Y:S01]  /*12420*/  STG.E.128 desc[UR8][R2.64], R84 ;  /* 0x0000005402007986 */ /* 0x0003e2000c101d08 */
[----:B------:R-:W-:Y:S01]  /*12430*/  F2FP.BF16.F32.PACK_AB R93, R103, R102 ;  /* 0x00000066675d723e */ /* 0x000fe200000010ff */
[----:B------:R-:W-:Y:S01]  /*12440*/  IMAD.WIDE.U32 R98, R107, 0x10, R98 ;  /* 0x000000106b627825 */ /* 0x000fe200078e0062 */
[----:B------:R-:W-:Y:S01]  /*12450*/  F2FP.BF16.F32.PACK_AB R92, R101, R0 ;  /* 0x00000000655c723e */ /* 0x000fe200000010ff */
[----:B------:R1:W-:Y:S04]  /*12460*/  STG.E.128 desc[UR8][R96.64], R88 ;  /* 0x0000005860007986 */ /* 0x0003e8000c101d08 */
[----:B------:R1:W-:Y:S02]  /*12470*/  STG.E.128 desc[UR8][R98.64], R92 ;  /* 0x0000005c62007986 */ /* 0x0003e4000c101d08 */
.L_x_14145:
[----:B------:R-:W-:Y:S05]  /*12480*/  BSYNC.RECONVERGENT B1 ;  /* 0x0000000000017941 */ /* 0x000fea0003800200 */
.L_x_14144:
[----:B01----:R-:W0:Y:S02]  /*12490*/  LDC.64 R2, c[0x0][0x380] ;  /* 0x0000e000ff027b82 */ /* 0x003e240000000a00 */
[----:B0-----:R-:W-:-:S04]  /*124a0*/  LEA R125, R2, R125, 0x2 ;  /* 0x0000007d027d7211 */ /* 0x001fc800078e10ff */
[----:B------:R-:W-:-:S13]  /*124b0*/  ISETP.GE.AND P0, PT, R125, R3, PT ;  /* 0x000000037d00720c */ /* 0x000fda0003f06270 */
[----:B------:R-:W-:Y:S05]  /*124c0*/  @!P0 BRA `(.L_x_14146) ;  /* 0xfffffee400848947 */ /* 0x000fea000383ffff */
[----:B------:R-:W-:Y:S05]  /*124d0*/  BSYNC B0 ;  /* 0x0000000000007941 */ /* 0x000fea0003800000 */
.L_x_13803:
[----:B------:R-:W-:Y:S05]  /*124e0*/  EXIT ;  /* 0x000000000000794d */ /* 0x000fea0003800000 */
.L_x_14143:
        /* <DEDUP_REMOVED lines=8> */
.L_x_14148:
[----:B------:R-:W-:Y:S05]  /*12570*/  BSYNC B1 ;  /* 0x0000000000017941 */ /* 0x000fea0003800000 */
.L_x_14147:
        /* <DEDUP_REMOVED lines=9> */
.L_x_14149:
[----:B------:R-:W-:Y:S01]  /*12610*/  HFMA2 R141, -RZ, RZ, 0, 2.384185791015625e-07 ;  /* 0x00000004ff8d7431 */ /* 0x000fe200000001ff */
[----:B------:R-:W-:-:S05]  /*12620*/  MOV R0, R137 ;  /* 0x0000008900007202 */ /* 0x000fca0000000f00 */
[----:B------:R-:W-:-:S04]  /*12630*/  FADD.FTZ R134, R133, R0 ;  /* 0x0000000085867221 */ /* 0x000fc80000010000 */
[----:B------:R-:W-:-:S07]  /*12640*/  IMAD.MOV.U32 R139, RZ, RZ, R134 ;  /* 0x000000ffff8b7224 */ /* 0x000fce00078e0086 */
[----:B------:R-:W-:Y:S05]  /*12650*/  WARPSYNC.COLLECTIVE R138, `(.L_x_14150) ;  /* 0x000000008a087348 */ /* 0x000fea0003c00000 */
[----:B------:R0:W1:Y:S02]  /*12660*/  SHFL.BFLY P0, R137, R139, R141, R142 ;  /* 0x0c00008d8b897389 */ /* 0x000064000000008e */
[----:B01----:R-:W-:Y:S05]  /*12670*/  ENDCOLLECTIVE ;  /* 0x000000000000791b */ /* 0x003fea0003800000 */
.L_x_14150:
        /* <DEDUP_REMOVED lines=8> */
.L_x_14151:
[----:B------:R-:W-:Y:S01]  /*12700*/  HFMA2 R141, -RZ, RZ, 0, 9.5367431640625e-07 ;  /* 0x00000010ff8d7431 */ /* 0x000fe200000001ff */
[----:B------:R-:W-:-:S05]  /*12710*/  MOV R0, R137 ;  /* 0x0000008900007202 */ /* 0x000fca0000000f00 */
[----:B------:R-:W-:-:S04]  /*12720*/  FADD.FTZ R136, R135, R0 ;  /* 0x0000000087887221 */ /* 0x000fc80000010000 */
[----:B------:R-:W-:-:S07]  /*12730*/  IMAD.MOV.U32 R139, RZ, RZ, R136 ;  /* 0x000000ffff8b7224 */ /* 0x000fce00078e0088 */
[----:B------:R-:W-:Y:S05]  /*12740*/  WARPSYNC.COLLECTIVE R138, `(.L_x_14152) ;  /* 0x000000008a087348 */ /* 0x000fea0003c00000 */
[----:B------:R0:W1:Y:S02]  /*12750*/  SHFL.BFLY P0, R137, R139, R141, R142 ;  /* 0x0c00008d8b897389 */ /* 0x000064000000008e */
[----:B01----:R-:W-:Y:S05]  /*12760*/  ENDCOLLECTIVE ;  /* 0x000000000000791b */ /* 0x003fea0003800000 */
.L_x_14152:
        /* <DEDUP_REMOVED lines=55> */
.L_x_14153:
[----:B------:R-:W-:Y:S02]  /*12ae0*/  IMAD.MOV.U32 R141, RZ, RZ, 0x2 ;  /* 0x00000002ff8d7424 */ /* 0x000fe400078e00ff */
[----:B------:R-:W-:-:S04]  /*12af0*/  IMAD.MOV.U32 R133, RZ, RZ, R137 ;  /* 0x000000ffff857224 */ /* 0x000fc800078e0089 */
[----:B------:R-:W-:-:S05]  /*12b00*/  FADD.FTZ R133, R0, R133 ;  /* 0x0000008500857221 */ /* 0x000fca0000010000 */
[----:B------:R-:W-:-:S07]  /*12b10*/  MOV R139, R133 ;  /* 0x00000085008b7202 */ /* 0x000fce0000000f00 */
[----:B------:R-:W-:Y:S05]  /*12b20*/  WARPSYNC.COLLECTIVE R138, `(.L_x_14154) ;  /* 0x000000008a087348 */ /* 0x000fea0003c00000 */
[----:B------:R0:W1:Y:S02]  /*12b30*/  SHFL.BFLY P0, R137, R139, R141, R142 ;  /* 0x0c00008d8b897389 */ /* 0x000064000000008e */
[----:B01----:R-:W-:Y:S05]  /*12b40*/  ENDCOLLECTIVE ;  /* 0x000000000000791b */ /* 0x003fea0003800000 */
.L_x_14154:
[----:B------:R-:W-:Y:S01]  /*12b50*/  HFMA2 R141, -RZ, RZ, 0, 2.384185791015625e-07 ;  /* 0x00000004ff8d7431 */ /* 0x000fe200000001ff */
[----:B------:R-:W-:-:S05]  /*12b60*/  MOV R134, R137 ;  /* 0x0000008900867202 */ /* 0x000fca0000000f00 */
[----:B------:R-:W-:-:S04]  /*12b70*/  FADD.FTZ R134, R133, R134 ;  /* 0x0000008685867221 */ /* 0x000fc80000010000 */
[----:B------:R-:W-:-:S07]  /*12b80*/  IMAD.MOV.U32 R139, RZ, RZ, R134 ;  /* 0x000000ffff8b7224 */ /* 0x000fce00078e0086 */
[----:B------:R-:W-:Y:S05]  /*12b90*/  WARPSYNC.COLLECTIVE R138, `(.L_x_14155) ;  /* 0x000000008a087348 */ /* 0x000fea0003c00000 */
[----:B------:R0:W1:Y:S02]  /*12ba0*/  SHFL.BFLY P0, R137, R139, R141, R142 ;  /* 0x0c00008d8b897389 */ /* 0x000064000000008e */
[----:B01----:R-:W-:Y:S05]  /*12bb0*/  ENDCOLLECTIVE ;  /* 0x000000000000791b */ /* 0x003fea0003800000 */
.L_x_14155:
[----:B------:R-:W-:Y:S02]  /*12bc0*/  IMAD.MOV.U32 R141, RZ, RZ, 0x8 ;  /* 0x00000008ff8d7424 */ /* 0x000fe400078e00ff */
[----:B------:R-:W-:-:S04]  /*12bd0*/  IMAD.MOV.U32 R135, RZ, RZ, R137 ;  /* 0x000000ffff877224 */ /* 0x000fc800078e0089 */
[----:B------:R-:W-:-:S05]  /*12be0*/  FADD.FTZ R135, R134, R135 ;  /* 0x0000008786877221 */ /* 0x000fca0000010000 */
[----:B------:R-:W-:-:S07]  /*12bf0*/  MOV R139, R135 ;  /* 0x00000087008b7202 */ /* 0x000fce0000000f00 */
[----:B------:R-:W-:Y:S05]  /*12c00*/  WARPSYNC.COLLECTIVE R138, `(.L_x_14156) ;  /* 0x000000008a087348 */ /* 0x000fea0003c00000 */
[----:B------:R0:W1:Y:S02]  /*12c10*/  SHFL.BFLY P0, R137, R139, R141, R142 ;  /* 0x0c00008d8b897389 */ /* 0x000064000000008e */
[----:B01----:R-:W-:Y:S05]  /*12c20*/  ENDCOLLECTIVE ;  /* 0x000000000000791b */ /* 0x003fea0003800000 */
.L_x_14156:
[----:B------:R-:W-:Y:S01]  /*12c30*/  HFMA2 R141, -RZ, RZ, 0, 9.5367431640625e-07 ;  /* 0x00000010ff8d7431 */ /* 0x000fe200000001ff */
[----:B------:R-:W-:-:S05]  /*12c40*/  MOV R136, R137 ;  /* 0x0000008900887202 */ /* 0x000fca0000000f00 */
[----:B------:R-:W-:-:S04]  /*12c50*/  FADD.FTZ R136, R135, R136 ;  /* 0x0000008887887221 */ /* 0x000fc80000010000 */
[----:B------:R-:W-:-:S07]  /*12c60*/  IMAD.MOV.U32 R139, RZ, RZ, R136 ;  /* 0x000000ffff8b7224 */ /* 0x000fce00078e0088 */
[----:B------:R-:W-:Y:S05]  /*12c70*/  WARPSYNC.COLLECTIVE R138, `(.L_x_14157) ;  /* 0x000000008a087348 */ /* 0x000fea0003c00000 */
[----:B------:R0:W1:Y:S02]  /*12c80*/  SHFL.BFLY P0, R137, R139, R141, R142 ;  /* 0x0c00008d8b897389 */ /* 0x000064000000008e */
[----:B01----:R-:W-:Y:S05]  /*12c90*/  ENDCOLLECTIVE ;  /* 0x000000000000791b */ /* 0x003fea0003800000 */
.L_x_14157:
[----:B------:R-:W-:Y:S05]  /*12ca0*/  BRA `(.L_x_14158) ;  /* 0xfffffff000287947 */ /* 0x000fea000383ffff */
.L_x_14159:
        /* <DEDUP_REMOVED lines=13> */
.L_x_28781:


//--------------------- .text._ZN10layer_norm13ln_fwd_kernelINS_13Kernel_traitsIf6__halfS2_S2_fjLj768ELj1ELj4ELj1ELj16ENS_18Kernel_traits_baseILj768EfS2_S2_S2_fjLj128EEEEELb0ELb0ELb0ELb0EEEvNS_9FwdParamsE --------------------------
	.section	.text._ZN10layer_norm13ln_fwd_kernelINS_13Kernel_traitsIf6__halfS2_S2_fjLj768ELj1ELj4ELj1ELj16ENS_18Kernel_traits_baseILj768EfS2_S2_S2_fjLj128EEEEELb0ELb0ELb0ELb0EEEvNS_9FwdParamsE,"ax",@progbits
	.align	128
        .global         _ZN10layer_norm13ln_fwd_kernelINS_13Kernel_traitsIf6__halfS2_S2_fjLj768ELj1ELj4ELj1ELj16ENS_18Kernel_traits_baseILj768EfS2_S2_S2_fjLj128EEEEELb0ELb0ELb0ELb0EEEvNS_9FwdParamsE
        .type           _ZN10layer_norm13ln_fwd_kernelINS_13Kernel_traitsIf6__halfS2_S2_fjLj768ELj1ELj4ELj1ELj16ENS_18Kernel_traits_baseILj768EfS2_S2_S2_fjLj128EEEEELb0ELb0ELb0ELb0EEEvNS_9FwdParamsE,@function
        .size           _ZN10layer_norm13ln_fwd_kernelINS_13Kernel_traitsIf6__halfS2_S2_fjLj768ELj1ELj4ELj1ELj16ENS_18Kernel_traits_baseILj768EfS2_S2_S2_fjLj128EEEEELb0ELb0ELb0ELb0EEEvNS_9FwdParamsE,(.L_x_28782 - _ZN10layer_norm13ln_fwd_kernelINS_13Kernel_traitsIf6__halfS2_S2_fjLj768ELj1ELj4ELj1ELj16ENS_18Kernel_traits_baseILj768EfS2_S2_S2_fjLj128EEEEELb0ELb0ELb0ELb0EEEvNS_9FwdParamsE)
        .other          _ZN10layer_norm13ln_fwd_kernelINS_13Kernel_traitsIf6__halfS2_S2_fjLj768ELj1ELj4ELj1ELj16ENS_18Kernel_traits_baseILj768EfS2_S2_S2_fjLj128EEEEELb0ELb0ELb0ELb0EEEvNS_9FwdParamsE,@"STO_CUDA_ENTRY STV_DEFAULT"
_ZN10layer_norm13ln_fwd_kernelINS_13Kernel_traitsIf6__halfS2_S2_fjLj768ELj1ELj4ELj1ELj16ENS_18Kernel_traits_baseILj768EfS2_S2_S2_fjLj128EEEEELb0ELb0ELb0ELb0EEEvNS_9FwdParamsE:
.text._ZN10layer_norm13ln_fwd_kernelINS_13Kernel_traitsIf6__halfS2_S2_fjLj768ELj1ELj4ELj1ELj16ENS_18Kernel_traits_baseILj768EfS2_S2_S2_fjLj128EEEEELb0ELb0ELb0ELb0EEEvNS_9FwdParamsE:
        /* <DEDUP_REMOVED lines=54> */
.L_x_14161:
        /* <DEDUP_REMOVED lines=30> */
.L_x_14162:
[----:B------:R-:W-:Y:S05]  /*0540*/  BSYNC.RECONVERGENT B0 ;  /* 0x0000000000007941 */ /* 0x000fea0003800200 */
.L_x_14160:
        /* <DEDUP_REMOVED lines=11> */
.L_x_14185:
        /* <DEDUP_REMOVED lines=13> */
[----:B------:R-:W1:Y:S02]  /*06d0*/  LDC.64 R64, c[0x0][0x390] ;  /* 0x0000e400ff407b82 */ /* 0x000e640000000a00 */
[----:B-1----:R-:W-:-:S06]  /*06e0*/  IMAD.WIDE.U32 R64, R0, 0x10, R64 ;  /* 0x0000001000407825 */ /* 0x002fcc00078e0040 */
[----:B------:R-:W5:Y:S01]  /*06f0*/  LDG.E.128 R64, desc[UR6][R64.64] ;  /* 0x0000000640407981 */ /* 0x000f62000c1e1d00 */
[----:B----4-:R-:W-:-:S04]  /*0700*/  UISETP.NE.U32.AND UP1, UPT, UR12, URZ, UPT ;  /* 0x000000ff0c00728c */ /* 0x010fc8000bf25070 */
[----:B------:R-:W-:-:S09]  /*0710*/  UISETP.NE.AND.EX UP1, UPT, UR13, URZ, UPT, UP1 ;  /* 0x000000ff0d00728c */ /* 0x000fd2000bf25310 */
[----:B------:R-:W-:Y:S05]  /*0720*/  BRA.U !UP1, `(.L_x_14165) ;  /* 0x0000000109807547 */ /* 0x000fea000b800000 */
[----:B------:R-:W1:Y:S02]  /*0730*/  LDC.64 R12, c[0x0][0x3a0] ;  /* 0x0000e800ff0c7b82 */ /* 0x000e640000000a00 */
[----:B-1----:R-:W-:-:S06]  /*0740*/  IMAD.WIDE.U32 R12, R0, 0x10, R12 ;  /* 0x00000010000c7825 */ /* 0x002fcc00078e000c */
[----:B------:R-:W2:Y:S01]  /*0750*/  LDG.E.128 R12, desc[UR6][R12.64] ;  /* 0x000000060c0c7981 */ /* 0x000ea2000c1e1d00 */
[----:B0----5:R-:W-:Y:S02]  /*0760*/  HADD2.F32 R8, -RZ, R64.H0_H0 ;  /* 0x20000040ff087230 */ /* 0x021fe40000004100 */
[--C-:B------:R-:W-:Y:S02]  /*0770*/  HADD2.F32 R72, -RZ, R65.reuse.H0_H0 ;  /* 0x20000041ff487230 */ /* 0x100fe40000004100 */
[----:B------:R-:W-:Y:S02]  /*0780*/  HADD2.F32 R70, -RZ, R65.H1_H1 ;  /* 0x30000041ff467230 */ /* 0x000fe40000004100 */
[----:B------:R-:W-:Y:S02]  /*0790*/  HADD2.F32 R74, -RZ, R66.H0_H0 ;  /* 0x20000042ff4a7230 */ /* 0x000fe40000004100 */
        /* <DEDUP_REMOVED lines=25> */
.L_x_14165:
[----:B0-----:R-:W-:-:S04]  /*0930*/  UISETP.NE.U32.AND UP1, UPT, UR14, URZ, UPT ;  /* 0x000000ff0e00728c */ /* 0x001fc8000bf25070 */
[----:B------:R-:W-:-:S06]  /*0940*/  UISETP.NE.AND.EX UP1, UPT, UR15, URZ, UPT, UP1 ;  /* 0x000000ff0f00728c */ /* 0x000fcc000bf25310 */
[----:B------:R-:W-:-:S13]  /*0950*/  PLOP3.LUT P1, PT, PT, PT, UP1, 0x80, 0x8 ;  /* 0x000000000008781c */ /* 0x000fda0003f2f018 */
[----:B------:R-:W-:Y:S05]  /*0960*/  @!P1 BRA `(.L_x_14167) ;  /* 0x0000000000549947 */ /* 0x000fea0003800000 */
        /* <DEDUP_REMOVED lines=14> */
[----:B------:R-:W-:Y:S01]  /*0a50*/  F2FP.F16.F32.PACK_AB R12, R69, R8 ;  /* 0x00000008450c723e */ /* 0x000fe200000000ff */
[-C--:B------:R-:W-:Y:S01]  /*0a60*/  FMUL.FTZ R72, R66, R85.reuse ;  /* 0x0000005542487220 */ /* 0x080fe20000410000 */
[----:B------:R-:W-:-:S02]  /*0a70*/  FMUL.FTZ R74, R74, R85 ;  /* 0x000000554a4a7220 */ /* 0x000fc40000410000 */
[----:B------:R-:W-:Y:S02]  /*0a80*/  F2FP.F16.F32.PACK_AB R13, R70, R7 ;  /* 0x00000007460d723e */ /* 0x000fe400000000ff */
[----:B------:R-:W-:Y:S02]  /*0a90*/  F2FP.F16.F32.PACK_AB R14, R72, R71 ;  /* 0x00000047480e723e */ /* 0x000fe400000000ff */
[----:B------:R-:W-:Y:S01]  /*0aa0*/  F2FP.F16.F32.PACK_AB R15, R74, R73 ;  /* 0x000000494a0f723e */ /* 0x000fe200000000ff */
[----:B------:R-:W-:Y:S06]  /*0ab0*/  BRA `(.L_x_14166) ;  /* 0x0000000000407947 */ /* 0x000fec0003800000 */
.L_x_14167:
        /* <DEDUP_REMOVED lines=16> */
.L_x_14166:
[----:B------:R-:W0:Y:S01]  /*0bc0*/  @UP0 LDCU.64 UR4, c[0x0][0x3a8] ;  /* 0x00007500ff0407ac */ /* 0x000e220008000a00 */
[----:B------:R-:W-:Y:S01]  /*0bd0*/  PLOP3.LUT P2, PT, PT, PT, UP0, 0x80, 0x8 ;  /* 0x000000000008781c */ /* 0x000fe20003f4f008 */
[----:B------:R-:W-:Y:S01]  /*0be0*/  HFMA2 R65, -RZ, RZ, 0, 9.5367431640625e-07 ;  /* 0x00000010ff417431 */ /* 0x000fe200000001ff */
[----:B------:R-:W-:Y:S02]  /*0bf0*/  PLOP3.LUT P3, PT, PT, PT, UP0, 0x80, 0x8 ;  /* 0x000000000008781c */ /* 0x000fe40003f6f008 */
[----:B------:R-:W-:-:S09]  /*0c00*/  IADD3 R86, PT, PT, R0, 0x20, RZ ;  /* 0x0000002000567810 */ /* 0x000fd20007ffe0ff */
[----:B0-----:R-:W-:-:S05]  /*0c10*/  @P2 IMAD.WIDE.U32 R64, R0, R65, UR4 ;  /* 0x0000000400402e25 */ /* 0x001fca000f8e0041 */
[----:B------:R1:W-:Y:S02]  /*0c20*/  @P3 STG.E.128 desc[UR6][R64.64], R12 ;  /* 0x0000000c40003986 */ /* 0x0003e4000c101d06 */
.L_x_14164:
[----:B0--34-:R-:W-:Y:S05]  /*0c30*/  BSYNC.RECONVERGENT B0 ;  /* 0x0000000000007941 */ /* 0x019fea0003800200 */
.L_x_14163:
[----:B------:R-:W-:Y:S01]  /*0c40*/  ISETP.GE.U32.AND P2, PT, R4, 0x40, PT ;  /* 0x000000400400780c */ /* 0x000fe20003f46070 */
[----:B------:R-:W-:Y:S03]  /*0c50*/  BSSY.RECONVERGENT B0, `(.L_x_14168) ;  /* 0x0000058000007945 */ /* 0x000fe60003800200 */
[----:B-1----:R-:W-:-:S09]  /*0c60*/  P2R R64, PR, RZ, 0x4 ;  /* 0x00000004ff407803 */ /* 0x002fd20000000000 */
        /* <DEDUP_REMOVED lines=10> */
[--C-:B-----5:R-:W-:Y:S02]  /*0d10*/  HADD2.F32 R6, -RZ, R64.reuse.H0_H0 ;  /* 0x20000040ff067230 */ /* 0x120fe40000004100 */
[--C-:B------:R-:W-:Y:S02]  /*0d20*/  HADD2.F32 R10, -RZ, R65.reuse.H0_H0 ;  /* 0x20000041ff0a7230 */ /* 0x100fe40000004100 */
[----:B------:R-:W-:Y:S02]  /*0d30*/  HADD2.F32 R76, -RZ, R65.H1_H1 ;  /* 0x30000041ff4c7230 */ /* 0x000fe40000004100 */
[----:B------:R-:W-:Y:S02]  /*0d40*/  HADD2.F32 R64, -RZ, R64.H1_H1 ;  /* 0x30000040ff407230 */ /* 0x000fe40000004100 */
[--C-:B------:R-:W-:Y:S02]  /*0d50*/  HADD2.F32 R78, -RZ, R67.reuse.H0_H0 ;  /* 0x20000043ff4e7230 */ /* 0x100fe40000004100 */
[----:B------:R-:W-:-:S02]  /*0d60*/  HADD2.F32 R88, -RZ, R67.H1_H1 ;  /* 0x30000043ff587230 */ /* 0x000fc40000004100 */
[----:B--2---:R-:W-:Y:S02]  /*0d70*/  HADD2.F32 R5, -RZ, R12.H0_H0 ;  /* 0x2000000cff057230 */ /* 0x004fe40000004100 */
[----:B------:R-:W-:Y:S02]  /*0d80*/  HADD2.F32 R75, -RZ, R13.H0_H0 ;  /* 0x2000000dff4b7230 */ /* 0x000fe40000004100 */
[--C-:B------:R-:W-:Y:S02]  /*0d90*/  HADD2.F32 R65, -RZ, R15.reuse.H0_H0 ;  /* 0x2000000fff417230 */ /* 0x100fe40000004100 */
[-C--:B------:R-:W-:Y:S01]  /*0da0*/  FFMA.FTZ R5, R6, R85.reuse, R5 ;  /* 0x0000005506057223 */ /* 0x080fe20000010005 */
[----:B------:R-:W-:Y:S02]  /*0db0*/  HADD2.F32 R15, -RZ, R15.H1_H1 ;  /* 0x3000000fff0f7230 */ /* 0x000fe40000004100 */
[----:B------:R-:W-:Y:S01]  /*0dc0*/  FFMA.FTZ R6, R10, R85, R75 ;  /* 0x000000550a067223 */ /* 0x000fe2000001004b */
[----:B------:R-:W-:-:S02]  /*0dd0*/  HADD2.F32 R10, -RZ, R66.H0_H0 ;  /* 0x20000042ff0a7230 */ /* 0x000fc40000004100 */
[-C--:B------:R-:W-:Y:S01]  /*0de0*/  FFMA.FTZ R78, R78, R85.reuse, R65 ;  /* 0x000000554e4e7223 */ /* 0x080fe20000010041 */
[----:B------:R-:W-:Y:S02]  /*0df0*/  HADD2.F32 R75, -RZ, R14.H0_H0 ;  /* 0x2000000eff4b7230 */ /* 0x000fe40000004100 */
[-C--:B------:R-:W-:Y:S01]  /*0e00*/  FFMA.FTZ R79, R88, R85.reuse, R15 ;  /* 0x00000055584f7223 */ /* 0x080fe2000001000f */
[----:B------:R-:W-:Y:S02]  /*0e10*/  HADD2.F32 R66, -RZ, R66.H1_H1 ;  /* 0x30000042ff427230 */ /* 0x000fe40000004100 */
[----:B------:R-:W-:Y:S02]  /*0e20*/  HADD2.F32 R77, -RZ, R14.H1_H1 ;  /* 0x3000000eff4d7230 */ /* 0x000fe40000004100 */
[----:B------:R-:W-:Y:S01]  /*0e30*/  FFMA.FTZ R10, R10, R85, R75 ;  /* 0x000000550a0a7223 */ /* 0x000fe2000001004b */
[----:B------:R-:W-:Y:S01]  /*0e40*/  HADD2.F32 R75, -RZ, R13.H1_H1 ;  /* 0x3000000dff4b7230 */ /* 0x000fe20000004100 */
[----:B------:R-:W-:Y:S01]  /*0e50*/  F2FP.F16.F32.PACK_AB R15, R79, R78 ;  /* 0x0000004e4f0f723e */ /* 0x000fe200000000ff */
[----:B------:R-:W-:-:S02]  /*0e60*/  HADD2.F32 R13, -RZ, R12.H1_H1 ;  /* 0x3000000cff0d7230 */ /* 0x000fc40000004100 */
[-C--:B------:R-:W-:Y:S01]  /*0e70*/  FFMA.FTZ R77, R66, R85.reuse, R77 ;  /* 0x00000055424d7223 */ /* 0x080fe2000001004d */
[-C--:B------:R-:W-:Y:S02]  /*0e80*/  FFMA.FTZ R75, R76, R85.reuse, R75 ;  /* 0x000000554c4b7223 */ /* 0x080fe4000001004b */
[----:B------:R-:W-:Y:S02]  /*0e90*/  FFMA.FTZ R76, R64, R85, R13 ;  /* 0x00000055404c7223 */ /* 0x000fe4000001000d */
[----:B------:R-:W-:Y:S02]  /*0ea0*/  F2FP.F16.F32.PACK_AB R14, R77, R10 ;  /* 0x0000000a4d0e723e */ /* 0x000fe400000000ff */
[----:B------:R-:W-:Y:S02]  /*0eb0*/  F2FP.F16.F32.PACK_AB R13, R75, R6 ;  /* 0x000000064b0d723e */ /* 0x000fe400000000ff */
[----:B------:R-:W-:Y:S01]  /*0ec0*/  F2FP.F16.F32.PACK_AB R12, R76, R5 ;  /* 0x000000054c0c723e */ /* 0x000fe200000000ff */
[----:B------:R-:W-:Y:S06]  /*0ed0*/  BRA `(.L_x_14171) ;  /* 0x0000000000a07947 */ /* 0x000fec0003800000 */
.L_x_14170:
[----:B------:R-:W-:-:S04]  /*0ee0*/  UISETP.NE.U32.AND UP1, UPT, UR14, URZ, UPT ;  /* 0x000000ff0e00728c */ /* 0x000fc8000bf25070 */
[----:B------:R-:W-:-:S09]  /*0ef0*/  UISETP.NE.AND.EX UP1, UPT, UR15, URZ, UPT, UP1 ;  /* 0x000000ff0f00728c */ /* 0x000fd2000bf25310 */
[----:B------:R-:W-:Y:S05]  /*0f00*/  BRA.U UP1, `(.L_x_14172) ;  /* 0x0000000101447547 */ /* 0x000fea000b800000 */
[----:B-----5:R-:W-:Y:S02]  /*0f10*/  HADD2.F32 R6, -RZ, R64.H0_H0 ;  /* 0x20000040ff067230 */ /* 0x020fe40000004100 */
[--C-:B------:R-:W-:Y:S02]  /*0f20*/  HADD2.F32 R10, -RZ, R65.reuse.H0_H0 ;  /* 0x20000041ff0a7230 */ /* 0x100fe40000004100 */
        /* <DEDUP_REMOVED lines=15> */
.L_x_14172:
[----:B-----5:R-:W-:Y:S02]  /*1020*/  HADD2.F32 R6, -RZ, R64.H0_H0 ;  /* 0x20000040ff067230 */ /* 0x020fe40000004100 */
[----:B------:R-:W-:Y:S02]  /*1030*/  HADD2.F32 R10, -RZ, R65.H0_H0 ;  /* 0x20000041ff0a7230 */ /* 0x000fe40000004100 */
[----:B------:R-:W-:Y:S02]  /*1040*/  HADD2.F32 R14, -RZ, R66.H0_H0 ;  /* 0x20000042ff0e7230 */ /* 0x000fe40000004100 */
[-C--:B------:R-:W-:Y:S01]  /*1050*/  FMUL.FTZ R5, R6, R85.reuse ;  /* 0x0000005506057220 */ /* 0x080fe20000410000 */
[----:B------:R-:W-:Y:S02]  /*1060*/  HADD2.F32 R76, -RZ, R67.H1_H1 ;  /* 0x30000043ff4c7230 */ /* 0x000fe40000004100 */
[----:B------:R-:W-:Y:S01]  /*1070*/  FMUL.FTZ R6, R10, R85 ;  /* 0x000000550a067220 */ /* 0x000fe20000410000 */
[----:B------:R-:W-:-:S02]  /*1080*/  HADD2.F32 R64, -RZ, R64.H1_H1 ;  /* 0x30000040ff407230 */ /* 0x000fc40000004100 */
[-C--:B------:R-:W-:Y:S01]  /*1090*/  FMUL.FTZ R10, R14, R85.reuse ;  /* 0x000000550e0a7220 */ /* 0x080fe20000410000 */
[----:B------:R-:W-:Y:S02]  /*10a0*/  HADD2.F32 R12, -RZ, R65.H1_H1 ;  /* 0x30000041ff0c7230 */ /* 0x000fe40000004100 */
[-C--:B------:R-:W-:Y:S01]  /*10b0*/  FMUL.FTZ R79, R76, R85.reuse ;  /* 0x000000554c4f7220 */ /* 0x080fe20000410000 */
[----:B------:R-:W-:Y:S02]  /*10c0*/  HADD2.F32 R66, -RZ, R66.H1_H1 ;  /* 0x30000042ff427230 */ /* 0x000fe40000004100 */
[-C--:B------:R-:W-:Y:S01]  /*10d0*/  FMUL.FTZ R76, R64, R85.reuse ;  /* 0x00000055404c7220 */ /* 0x080fe20000410000 */
[----:B------:R-:W-:Y:S02]  /*10e0*/  HADD2.F32 R78, -RZ, R67.H0_H0 ;  /* 0x20000043ff4e7230 */ /* 0x000fe40000004100 */
[-C--:B------:R-:W-:Y:S01]  /*10f0*/  FMUL.FTZ R75, R12, R85.reuse ;  /* 0x000000550c4b7220 */ /* 0x080fe20000410000 */
[----:B------:R-:W-:Y:S01]  /*1100*/  FMUL.FTZ R77, R66, R85 ;  /* 0x00000055424d7220 */ /* 0x000fe20000410000 */
[----:B------:R-:W-:Y:S01]  /*1110*/  F2FP.F16.F32.PACK_AB R12, R76, R5 ;  /* 0x000000054c0c723e */ /* 0x000fe200000000ff */
[----:B------:R-:W-:-:S02]  /*1120*/  FMUL.FTZ R78, R78, R85 ;  /* 0x000000554e4e7220 */ /* 0x000fc40000410000 */
[----:B------:R-:W-:Y:S02]  /*1130*/  F2FP.F16.F32.PACK_AB R13, R75, R6 ;  /* 0x000000064b0d723e */ /* 0x000fe400000000ff */
[----:B------:R-:W-:Y:S02]  /*1140*/  F2FP.F16.F32.PACK_AB R14, R77, R10 ;  /* 0x0000000a4d0e723e */ /* 0x000fe400000000ff */
[----:B------:R-:W-:-:S07]  /*1150*/  F2FP.F16.F32.PACK_AB R15, R79, R78 ;  /* 0x0000004e4f0f723e */ /* 0x000fce00000000ff */
.L_x_14171:
[----:B------:R-:W0:Y:S01]  /*1160*/  @UP0 LDCU.64 UR4, c[0x0][0x3a8] ;  /* 0x00007500ff0407ac */ /* 0x000e220008000a00 */
[----:B------:R-:W-:Y:S02]  /*1170*/  PLOP3.LUT P2, PT, PT, PT, UP0, 0x80, 0x8 ;  /* 0x000000000008781c */ /* 0x000fe40003f4f008 */
[----:B------:R-:W-:Y:S02]  /*1180*/  PLOP3.LUT P3, PT, PT, PT, UP0, 0x80, 0x8 ;  /* 0x000000000008781c */ /* 0x000fe40003f6f008 */
[----:B------:R-:W-:-:S09]  /*1190*/  MOV R65, 0x10 ;  /* 0x0000001000417802 */ /* 0x000fd20000000f00 */
[C---:B0-----:R-:W-:Y:S01]  /*11a0*/  @P2 IMAD.WIDE.U32 R64, R86.reuse, R65, UR4 ;  /* 0x0000000456402e25 */ /* 0x041fe2000f8e0041 */
[----:B------:R-:W-:-:S04]  /*11b0*/  IADD3 R86, PT, PT, R86, 0x20, RZ ;  /* 0x0000002056567810 */ /* 0x000fc80007ffe0ff */
[----:B------:R0:W-:Y:S03]  /*11c0*/  @P3 STG.E.128 desc[UR6][R64.64], R12 ;  /* 0x0000000c40003986 */ /* 0x0001e6000c101d06 */
.L_x_14169:
[----:B------:R-:W-:Y:S05]  /*11d0*/  BSYNC.RECONVERGENT B0 ;  /* 0x0000000000007941 */ /* 0x000fea0003800200 */
.L_x_14168:
        /* <DEDUP_REMOVED lines=36> */
[----:B------:R-:W-:Y:S01]  /*1420*/  FFMA.FTZ R80, R64, R85, R13 ;  /* 0x0000005540507223 */ /* 0x000fe2000001000d */
[----:B------:R-:W-:-:S03]  /*1430*/  F2FP.F16.F32.PACK_AB R13, R82, R81 ;  /* 0x00000051520d723e */ /* 0x000fc600000000ff */
[----:B------:R-:W-:Y:S02]  /*1440*/  F2FP.F16.F32.PACK_AB R14, R84, R83 ;  /* 0x00000053540e723e */ /* 0x000fe400000000ff */
[----:B------:R-:W-:Y:S01]  /*1450*/  F2FP.F16.F32.PACK_AB R12, R80, R11 ;  /* 0x0000000b500c723e */ /* 0x000fe200000000ff */
[----:B------:R-:W-:Y:S06]  /*1460*/  BRA `(.L_x_14176) ;  /* 0x0000000000a07947 */ /* 0x000fec0003800000 */
.L_x_14175:
        /* <DEDUP_REMOVED lines=20> */
.L_x_14177:
        /* <DEDUP_REMOVED lines=20> */
.L_x_14176:
[----:B------:R-:W0:Y:S01]  /*16f0*/  @UP0 LDCU.64 UR4, c[0x0][0x3a8] ;  /* 0x00007500ff0407ac */ /* 0x000e220008000a00 */
[----:B------:R-:W-:Y:S01]  /*1700*/  PLOP3.LUT P3, PT, PT, PT, UP0, 0x80, 0x8 ;  /* 0x000000000008781c */ /* 0x000fe20003f6f008 */
[----:B------:R-:W-:Y:S01]  /*1710*/  HFMA2 R65, -RZ, RZ, 0, 9.5367431640625e-07 ;  /* 0x00000010ff417431 */ /* 0x000fe200000001ff */
[----:B------:R-:W-:-:S11]  /*1720*/  PLOP3.LUT P4, PT, PT, PT, UP0, 0x80, 0x8 ;  /* 0x000000000008781c */ /* 0x000fd60003f8f008 */
[----:B0-----:R-:W-:-:S05]  /*1730*/  @P3 IMAD.WIDE.U32 R64, R86, R65, UR4 ;  /* 0x0000000456403e25 */ /* 0x001fca000f8e0041 */
[----:B------:R1:W-:Y:S02]  /*1740*/  @P4 STG.E.128 desc[UR6][R64.64], R12 ;  /* 0x0000000c40004986 */ /* 0x0003e4000c101d06 */
.L_x_14174:
[----:B------:R-:W-:Y:S05]  /*1750*/  BSYNC.RECONVERGENT B0 ;  /* 0x0000000000007941 */ /* 0x000fea0003800200 */
.L_x_14173:
        /* <DEDUP_REMOVED lines=100> */
.L_x_14197:
        /* <DEDUP_REMOVED lines=30> */
[----:B------:R-:W-:Y:S01]  /*1f80*/  F2FP.F16.F32.PACK_AB R64, R65, R64 ;  /* 0x000000404140723e */ /* 0x000fe200000000ff */
[----:B------:R-:W-:Y:S01]  /*1f90*/  FADD.FTZ R65, R7, -R85 ;  /* 0x8000005507417221 */ /* 0x000fe20000010000 */
[----:B------:R-:W-:Y:S01]  /*1fa0*/  FFMA.FTZ R90, R86, R57, R49 ;  /* 0x00000039565a7223 */ /* 0x000fe20000010031 */
[----:B------:R-:W-:Y:S01]  /*1fb0*/  FFMA.FTZ R66, R66, R63, R55 ;  /* 0x0000003f42427223 */ /* 0x000fe20000010037 */
[----:B------:R-:W0:Y:S01]  /*1fc0*/  LDC.64 R86, c[0x0][0x428] ;  /* 0x00010a00ff567b82 */ /* 0x000e220000000a00 */
[----:B------:R-:W-:-:S04]  /*1fd0*/  FMUL.FTZ R65, R88, R65 ;  /* 0x0000004158417220 */ /* 0x000fc80000410000 */
[----:B------:R-:W-:-:S05]  /*1fe0*/  FFMA.FTZ R65, R65, R62, R54 ;  /* 0x0000003e41417223 */ /* 0x000fca0000010036 */
[----:B------:R-:W-:Y:S02]  /*1ff0*/  F2FP.F16.F32.PACK_AB R65, R66, R65 ;  /* 0x000000414241723e */ /* 0x000fe400000000ff */
[----:B------:R-:W-:Y:S01]  /*2000*/  F2FP.F16.F32.PACK_AB R66, R90, R67 ;  /* 0x000000435a42723e */ /* 0x000fe200000000ff */
[----:B------:R-:W-:Y:S01]  /*2010*/  FADD.FTZ R67, R73, -R85 ;  /* 0x8000005549437221 */ /* 0x000fe20000010000 */
[----:B------:R-:W-:-:S03]  /*2020*/  FMUL.FTZ R90, R88, R89 ;  /* 0x00000059585a7220 */ /* 0x000fc60000410000 */
[----:B------:R-:W-:Y:S01]  /*2030*/  FMUL.FTZ R67, R88, R67 ;  /* 0x0000004358437220 */ /* 0x000fe20000410000 */
[----:B------:R-:W-:-:S03]  /*2040*/  FFMA.FTZ R90, R90, R59, R51 ;  /* 0x0000003b5a5a7223 */ /* 0x000fc60000010033 */
[----:B------:R-:W-:Y:S01]  /*2050*/  FFMA.FTZ R67, R67, R58, R50 ;  /* 0x0000003a43437223 */ /* 0x000fe20000010032 */
[C---:B0-----:R-:W-:Y:S01]  /*2060*/  IMAD.WIDE.U32 R86, R0.reuse, 0x10, R86 ;  /* 0x0000001000567825 */ /* 0x041fe200078e0056 */
[----:B------:R-:W-:-:S03]  /*2070*/  IADD3 R0, PT, PT, R0, 0x20, RZ ;  /* 0x0000002000007810 */ /* 0x000fc60007ffe0ff */
[----:B------:R-:W-:-:S05]  /*2080*/  F2FP.F16.F32.PACK_AB R67, R90, R67 ;  /* 0x000000435a43723e */ /* 0x000fca00000000ff */
[----:B------:R1:W-:Y:S02]  /*2090*/  STG.E.128 desc[UR6][R86.64], R64 ;  /* 0x0000004056007986 */ /* 0x0003e4000c101d06 */
.L_x_14180:
[----:B------:R-:W-:Y:S05]  /*20a0*/  BSYNC.RECONVERGENT B0 ;  /* 0x0000000000007941 */ /* 0x000fea0003800200 */
.L_x_14179:
[----:B------:R-:W-:Y:S01]  /*20b0*/  ISETP.GE.U32.AND P0, PT, R4, 0x40, PT ;  /* 0x000000400400780c */ /* 0x000fe20003f06070 */
[----:B------:R-:W-:-:S12]  /*20c0*/  BSSY.RECONVERGENT B0, `(.L_x_14181) ;  /* 0x0000022000007945 */ /* 0x000fd80003800200 */
[----:B------:R-:W-:Y:S05]  /*20d0*/  @!P0 BRA `(.L_x_14182) ;  /* 0x0000000000808947 */ /* 0x000fea0003800000 */
[--C-:B01----:R-:W-:Y:S01]  /*20e0*/  FADD.FTZ R65, R5, -R85.reuse ;  /* 0x8000005505417221 */ /* 0x103fe20000010000 */
        /* <DEDUP_REMOVED lines=31> */
.L_x_14182:
[----:B------:R-:W-:Y:S05]  /*22e0*/  BSYNC.RECONVERGENT B0 ;  /* 0x0000000000007941 */ /* 0x000fea0003800200 */
.L_x_14181:
[----:B------:R-:W-:Y:S04]  /*22f0*/  BSSY.RECONVERGENT B0, `(.L_x_14183) ;  /* 0x0000021000007945 */ /* 0x000fe80003800200 */
[----:B------:R-:W-:Y:S05]  /*2300*/  @!P2 BRA `(.L_x_14184) ;  /* 0x00000000007ca947 */ /* 0x000fea0003800000 */
[--C-:B012---:R-:W-:Y:S01]  /*2310*/  FADD.FTZ R64, R9, -R85.reuse ;  /* 0x8000005509407221 */ /* 0x107fe20000010000 */
        /* <DEDUP_REMOVED lines=17> */
[----:B------:R-:W-:Y:S01]  /*2430*/  F2FP.F16.F32.PACK_AB R67, R93, R86 ;  /* 0x000000565d43723e */ /* 0x000fe200000000ff */
[----:B------:R-:W-:Y:S01]  /*2440*/  FFMA.FTZ R88, R65, R28, R20 ;  /* 0x0000001c41587223 */ /* 0x000fe20000010014 */
[----:B------:R-:W0:Y:S01]  /*2450*/  LDC.64 R86, c[0x0][0x428] ;  /* 0x00010a00ff567b82 */ /* 0x000e220000000a00 */
[----:B------:R-:W-:Y:S01]  /*2460*/  FFMA.FTZ R65, R85, R30, R22 ;  /* 0x0000001e55417223 */ /* 0x000fe20000010016 */
[----:B------:R-:W-:Y:S01]  /*2470*/  FFMA.FTZ R92, R90, R25, R17 ;  /* 0x000000195a5c7223 */ /* 0x000fe20000010011 */
[----:B------:R-:W-:Y:S01]  /*2480*/  FFMA.FTZ R89, R89, R24, R16 ;  /* 0x0000001859597223 */ /* 0x000fe20000010010 */
[----:B------:R-:W-:Y:S01]  /*2490*/  FFMA.FTZ R90, R66, R31, R23 ;  /* 0x0000001f425a7223 */ /* 0x000fe20000010017 */
[----:B------:R-:W-:-:S03]  /*24a0*/  FFMA.FTZ R85, R64, R29, R21 ;  /* 0x0000001d40557223 */ /* 0x000fc60000010015 */
[----:B------:R-:W-:Y:S02]  /*24b0*/  F2FP.F16.F32.PACK_AB R66, R92, R89 ;  /* 0x000000595c42723e */ /* 0x000fe400000000ff */
[----:B------:R-:W-:Y:S02]  /*24c0*/  F2FP.F16.F32.PACK_AB R65, R90, R65 ;  /* 0x000000415a41723e */ /* 0x000fe400000000ff */
[----:B------:R-:W-:Y:S01]  /*24d0*/  F2FP.F16.F32.PACK_AB R64, R85, R88 ;  /* 0x000000585540723e */ /* 0x000fe200000000ff */
[----:B0-----:R-:W-:-:S05]  /*24e0*/  IMAD.WIDE.U32 R86, R0, 0x10, R86 ;  /* 0x0000001000567825 */ /* 0x001fca00078e0056 */
[----:B------:R3:W-:Y:S02]  /*24f0*/  STG.E.128 desc[UR6][R86.64], R64 ;  /* 0x0000004056007986 */ /* 0x0007e4000c101d06 */
.L_x_14184:
[----:B------:R-:W-:Y:S05]  /*2500*/  BSYNC.RECONVERGENT B0 ;  /* 0x0000000000007941 */ /* 0x000fea0003800200 */
.L_x_14183:
[----:B0123--:R-:W0:Y:S02]  /*2510*/  LDC.64 R64, c[0x0][0x380] ;  /* 0x0000e000ff407b82 */ /* 0x00fe240000000a00 */
[----:B0-----:R-:W-:-:S04]  /*2520*/  LEA R2, R64, R2, 0x2 ;  /* 0x0000000240027211 */ /* 0x001fc800078e10ff */
[----:B------:R-:W-:-:S13]  /*2530*/  ISETP.GE.AND P0, PT, R2, R65, PT ;  /* 0x000000410200720c */ /* 0x000fda0003f06270 */
[----:B------:R-:W-:Y:S05]  /*2540*/  @!P0 BRA `(.L_x_14185) ;  /* 0xffffffe0002c8947 */ /* 0x000fea000383ffff */
[----:B------:R-:W-:Y:S05]  /*2550*/  EXIT ;  /* 0x000000000000794d */ /* 0x000fea0003800000 */
.L_x_14178:
        /* <DEDUP_REMOVED lines=8> */
.L_x_14187:
[----:B------:R-:W-:Y:S05]  /*25e0*/  BSYNC B0 ;  /* 0x0000000000007941 */ /* 0x000fea0003800000 */
.L_x_14186:
        /* <DEDUP_REMOVED lines=9> */
.L_x_14188:
[----:B------:R-:W-:Y:S01]  /*2680*/  HFMA2 R85, -RZ, RZ, 0, 2.384185791015625e-07 ;  /* 0x00000004ff557431 */ /* 0x000fe200000001ff */
[----:B------:R-:W-:-:S05]  /*2690*/  MOV R65, R93 ;  /* 0x0000005d00417202 */ /* 0x000fca0000000f00 */
[----:B------:R-:W-:-:S05]  /*26a0*/  FADD.FTZ R88, R86, R65 ;  /* 0x0000004156587221 */ /* 0x000fca0000010000 */
[----:B------:R-:W-:-:S07]  /*26b0*/  MOV R92, R88 ;  /* 0x00000058005c7202 */ /* 0x000fce0000000f00 */
[----:B------:R-:W-:Y:S05]  /*26c0*/  WARPSYNC.COLLECTIVE R66, `(.L_x_14189) ;  /* 0x0000000042087348 */ /* 0x000fea0003c00000 */
[----:B------:R0:W1:Y:S02]  /*26d0*/  SHFL.BFLY P6, R93, R92, R85, R67 ;  /* 0x0c0000555c5d7389 */ /* 0x00006400000c0043 */
[----:B01----:R-:W-:Y:S05]  /*26e0*/  ENDCOLLECTIVE ;  /* 0x000000000000791b */ /* 0x003fea0003800000 */
.L_x_14189:
        /* <DEDUP_REMOVED lines=8> */
.L_x_14190:
[----:B------:R-:W-:Y:S01]  /*2770*/  HFMA2 R85, -RZ, RZ, 0, 9.5367431640625e-07 ;  /* 0x00000010ff557431 */ /* 0x000fe200000001ff */
[----:B------:R-:W-:-:S05]  /*2780*/  MOV R90, R93 ;  /* 0x0000005d005a7202 */ /* 0x000fca0000000f00 */
[----:B------:R-:W-:-:S05]  /*2790*/  FADD.FTZ R90, R89, R90 ;  /* 0x0000005a595a7221 */ /* 0x000fca0000010000 */
[----:B------:R-:W-:-:S07]  /*27a0*/  MOV R92, R90 ;  /* 0x0000005a005c7202 */ /* 0x000fce0000000f00 */
[----:B------:R-:W-:Y:S05]  /*27b0*/  WARPSYNC.COLLECTIVE R66, `(.L_x_14191) ;  /* 0x0000000042087348 */ /* 0x000fea0003c00000 */
[----:B------:R0:W1:Y:S02]  /*27c0*/  SHFL.BFLY P6, R93, R92, R85, R67 ;  /* 0x0c0000555c5d7389 */ /* 0x00006400000c0043 */
[----:B01----:R-:W-:Y:S05]  /*27d0*/  ENDCOLLECTIVE ;  /* 0x000000000000791b */ /* 0x003fea0003800000 */
.L_x_14191:
        /* <DEDUP_REMOVED lines=59> */
.L_x_14192:
[----:B------:R-:W-:Y:S01]  /*2b90*/  HFMA2 R85, -RZ, RZ, 0, 1.1920928955078125e-07 ;  /* 0x00000002ff557431 */ /* 0x000fe200000001ff */
[----:B------:R-:W-:-:S05]  /*2ba0*/  MOV R89, R93 ;  /* 0x0000005d00597202 */ /* 0x000fca0000000f00 */
[----:B------:R-:W-:-:S05]  /*2bb0*/  FADD.FTZ R89, R64, R89 ;  /* 0x0000005940597221 */ /* 0x000fca0000010000 */
[----:B------:R-:W-:-:S07]  /*2bc0*/  MOV R92, R89 ;  /* 0x00000059005c7202 */ /* 0x000fce0000000f00 */
[----:B------:R-:W-:Y:S05]  /*2bd0*/  WARPSYNC.COLLECTIVE R66, `(.L_x_14193) ;  /* 0x0000000042087348 */ /* 0x000fea0003c00000 */
[----:B------:R0:W1:Y:S02]  /*2be0*/  SHFL.BFLY P6, R93, R92, R85, R67 ;  /* 0x0c0000555c5d7389 */ /* 0x00006400000c0043 */
[----:B01----:R-:W-:Y:S05]  /*2bf0*/  ENDCOLLECTIVE ;  /* 0x000000000000791b */ /* 0x003fea0003800000 */
.L_x_14193:
[----:B------:R-:W-:Y:S01]  /*2c00*/  HFMA2 R85, -RZ, RZ, 0, 2.384185791015625e-07 ;  /* 0x00000004ff557431 */ /* 0x000fe200000001ff */
[----:B------:R-:W-:-:S05]  /*2c10*/  MOV R86, R93 ;  /* 0x0000005d00567202 */ /* 0x000fca0000000f00 */
[----:B------:R-:W-:-:S05]  /*2c20*/  FADD.FTZ R86, R89, R86 ;  /* 0x0000005659567221 */ /* 0x000fca0000010000 */
[----:B------:R-:W-:-:S07]  /*2c30*/  MOV R92, R86 ;  /* 0x00000056005c7202 */ /* 0x000fce0000000f00 */
[----:B------:R-:W-:Y:S05]  /*2c40*/  WARPSYNC.COLLECTIVE R66, `(.L_x_14194) ;  /* 0x0000000042087348 */ /* 0x000fea0003c00000 */
[----:B------:R0:W1:Y:S02]  /*2c50*/  SHFL.BFLY P6, R93, R92, R85, R67 ;  /* 0x0c0000555c5d7389 */ /* 0x00006400000c0043 */
[----:B01----:R-:W-:Y:S05]  /*2c60*/  ENDCOLLECTIVE ;  /* 0x000000000000791b */ /* 0x003fea0003800000 */
.L_x_14194:
[----:B------:R-:W-:Y:S01]  /*2c70*/  HFMA2 R85, -RZ, RZ, 0, 4.76837158203125e-07 ;  /* 0x00000008ff557431 */ /* 0x000fe200000001ff */
[----:B------:R-:W-:-:S05]  /*2c80*/  MOV R91, R93 ;  /* 0x0000005d005b7202 */ /* 0x000fca0000000f00 */
[----:B------:R-:W-:-:S05]  /*2c90*/  FADD.FTZ R91, R86, R91 ;  /* 0x0000005b565b7221 */ /* 0x000fca0000010000 */
[----:B------:R-:W-:-:S07]  /*2ca0*/  MOV R92, R91 ;  /* 0x0000005b005c7202 */ /* 0x000fce0000000f00 */
[----:B------:R-:W-:Y:S05]  /*2cb0*/  WARPSYNC.COLLECTIVE R66, `(.L_x_14195) ;  /* 0x0000000042087348 */ /* 0x000fea0003c00000 */
[----:B------:R0:W1:Y:S02]  /*2cc0*/  SHFL.BFLY P6, R93, R92, R85, R67 ;  /* 0x0c0000555c5d7389 */ /* 0x00006400000c0043 */
[----:B01----:R-:W-:Y:S05]  /*2cd0*/  ENDCOLLECTIVE ;  /* 0x000000000000791b */ /* 0x003fea0003800000 */
.L_x_14195:
[----:B------:R-:W-:Y:S01]  /*2ce0*/  HFMA2 R85, -RZ, RZ, 0, 9.5367431640625e-07 ;  /* 0x00000010ff557431 */ /* 0x000fe200000001ff */
[----:B------:R-:W-:-:S05]  /*2cf0*/  MOV R88, R93 ;  /* 0x0000005d00587202 */ /* 0x000fca0000000f00 */
[----:B------:R-:W-:-:S05]  /*2d00*/  FADD.FTZ R88, R91, R88 ;  /* 0x000000585b587221 */ /* 0x000fca0000010000 */
[----:B------:R-:W-:-:S07]  /*2d10*/  MOV R92, R88 ;  /* 0x00000058005c7202 */ /* 0x000fce0000000f00 */
[----:B------:R-:W-:Y:S05]  /*2d20*/  WARPSYNC.COLLECTIVE R66, `(.L_x_14196) ;  /* 0x0000000042087348 */ /* 0x000fea0003c00000 */
[----:B------:R0:W1:Y:S02]  /*2d30*/  SHFL.BFLY P6, R93, R92, R85, R67 ;  /* 0x0c0000555c5d7389 */ /* 0x00006400000c0043 */
[----:B01----:R-:W-:Y:S05]  /*2d40*/  ENDCOLLECTIVE ;  /* 0x000000000000791b */ /* 0x003fea0003800000 */
.L_x_14196:
[----:B------:R-:W-:Y:S05]  /*2d50*/  BRA `(.L_x_14197) ;  /* 0xfffffff000107947 */ /* 0x000fea000383ffff */
.L_x_14198:
        /* <DEDUP_REMOVED lines=10> */
.L_x_28782:


//--------------------- .text._ZN10layer_norm13ln_fwd_kernelINS_13Kernel_traitsIf6__halfS2_S2_fjLj768ELj1ELj4ELj1ELj16ENS_18Kernel_traits_baseILj768EfS2_S2_S2_fjLj128EEEEELb0ELb0ELb0ELb1EEEvNS_9FwdParamsE --------------------------
	.section	.text._ZN10layer_norm13ln_fwd_kernelINS_13Kernel_traitsIf6__halfS2_S2_fjLj768ELj1ELj4ELj1ELj16ENS_18Kernel_traits_baseILj768EfS2_S2_S2_fjLj128EEEEELb0ELb0ELb0ELb1EEEvNS_9FwdParamsE,"ax",@progbits
	.align	128
        .global         _ZN10layer_norm13ln_fwd_kernelINS_13Kernel_traitsIf6__halfS2_S2_fjLj768ELj1ELj4ELj1ELj16ENS_18Kernel_traits_baseILj768EfS2_S2_S2_fjLj128EEEEELb0ELb0ELb0ELb1EEEvNS_9FwdParamsE
        .type           _ZN10layer_norm13ln_fwd_kernelINS_13Kernel_traitsIf6__halfS2_S2_fjLj768ELj1ELj4ELj1ELj16ENS_18Kernel_traits_baseILj768EfS2_S2_S2_fjLj128EEEEELb0ELb0ELb0ELb1EEEvNS_9FwdParamsE,@function
        .size           _ZN10layer_norm13ln_fwd_kernelINS_13Kernel_traitsIf6__halfS2_S2_fjLj768ELj1ELj4ELj1ELj16ENS_18Kernel_traits_baseILj768EfS2_S2_S2_fjLj128EEEEELb0ELb0ELb0ELb1EEEvNS_9FwdParamsE,(.L_x_28783 - _ZN10layer_norm13ln_fwd_kernelINS_13Kernel_traitsIf6__halfS2_S2_fjLj768ELj1ELj4ELj1ELj16ENS_18Kernel_traits_baseILj768EfS2_S2_S2_fjLj128EEEEELb0ELb0ELb0ELb1EEEvNS_9FwdParamsE)
        .other          _ZN10layer_norm13ln_fwd_kernelINS_13Kernel_traitsIf6__halfS2_S2_fjLj768ELj1ELj4ELj1ELj16ENS_18Kernel_traits_baseILj768EfS2_S2_S2_fjLj128EEEEELb0ELb0ELb0ELb1EEEvNS_9FwdParamsE,@"STO_CUDA_ENTRY STV_DEFAULT"
_ZN10layer_norm13ln_fwd_kernelINS_13Kernel_traitsIf6__halfS2_S2_fjLj768ELj1ELj4ELj1ELj16ENS_18Kernel_traits_baseILj768EfS2_S2_S2_fjLj128EEEEELb0ELb0ELb0ELb1EEEvNS_9FwdParamsE:
.text._ZN10layer_norm13ln_fwd_kernelINS_13Kernel_traitsIf6__halfS2_S2_fjLj768ELj1ELj4ELj1ELj16ENS_18Kernel_traits_baseILj768EfS2_S2_S2_fjLj128EEEEELb0ELb0ELb0ELb1EEEvNS_9FwdParamsE:
        /* <DEDUP_REMOVED lines=52> */
.L_x_14199:
        /* <DEDUP_REMOVED lines=10> */
.L_x_14210:
[----:B------:R-:W1:Y:S01]  /*03e0*/  @P1 LDC.64 R2, c[0x0][0x3e0] ;  /* 0x0000f800ff021b82 */ /* 0x000e620000000a00 */
        /* <DEDUP_REMOVED lines=12> */
[----:B--2---:R-:W-:-:S08]  /*04b0*/  @P1 HADD2.F32 R10, -RZ, R2.H0_H0 ;  /* 0x20000002ff0a1230 */ /* 0x004fd00000004100 */
        /* <DEDUP_REMOVED lines=8> */
[--C-:B------:R-:W-:Y:S02]  /*0540*/  HADD2.F32 R5, -RZ, R6.reuse.H0_H0 ;  /* 0x20000006ff057230 */ /* 0x100fe40000004100 */
[----:B------:R-:W-:-:S02]  /*0550*/  HADD2.F32 R71, -RZ, R6.H1_H1 ;  /* 0x30000006ff477230 */ /* 0x000fc40000004100 */
[--C-:B------:R-:W-:Y:S02]  /*0560*/  HADD2.F32 R73, -RZ, R7.reuse.H0_H0 ;  /* 0x20000007ff497230 */ /* 0x100fe40000004100 */
        /* <DEDUP_REMOVED lines=11> */
[--C-:B------:R-:W-:Y:S02]  /*0620*/  HADD2.F32 R6, -RZ, R15.reuse.H0_H0 ;  /* 0x2000000fff067230 */ /* 0x100fe40000004100 */
[----:B------:R-:W-:Y:S01]  /*0630*/  FFMA.FTZ R3, R67, R10, R12 ;  /* 0x0000000a43037223 */ /* 0x000fe2000001000c */
[----:B------:R-:W-:-:S02]  /*0640*/  HADD2.F32 R64, -RZ, R15.H1_H1 ;  /* 0x3000000fff407230 */ /* 0x000fc40000004100 */
[-C--:B------:R-:W-:Y:S01]  /*0650*/  FFMA.FTZ R4, R71, R10.reuse, R14 ;  /* 0x0000000a47047223 */ /* 0x080fe2000001000e */
[----:B------:R-:W-:Y:S01]  /*0660*/  F2FP.F16.F32.PACK_AB R12, R2, R9 ;  /* 0x00000009020c723e */ /* 0x000fe200000000ff */
[----:B------:R-:W-:Y:S01]  /*0670*/  FFMA.FTZ R6, R73, R10, R6 ;  /* 0x0000000a49067223 */ /* 0x000fe20000010006 */
[----:B------:R-:W-:Y:S01]  /*0680*/  F2FP.F16.F32.PACK_AB R13, R3, R8 ;  /* 0x00000008030d723e */ /* 0x000fe200000000ff */
[----:B------:R-:W-:Y:S01]  /*0690*/  FFMA.FTZ R5, R75, R10, R64 ;  /* 0x0000000a4b057223 */ /* 0x000fe20000010040 */
[----:B------:R-:W-:-:S04]  /*06a0*/  F2FP.F16.F32.PACK_AB R14, R4, R7 ;  /* 0x00000007040e723e */ /* 0x000fc800000000ff */
[----:B------:R-:W-:Y:S01]  /*06b0*/  F2FP.F16.F32.PACK_AB R15, R5, R6 ;  /* 0x00000006050f723e */ /* 0x000fe200000000ff */
[----:B------:R-:W-:Y:S06]  /*06c0*/  BRA `(.L_x_14201) ;  /* 0x0000000000a47947 */ /* 0x000fec0003800000 */
.L_x_14200:
[----:B---3--:R-:W-:-:S04]  /*06d0*/  UISETP.NE.U32.AND UP1, UPT, UR10, URZ, UPT ;  /* 0x000000ff0a00728c */ /* 0x008fc8000bf25070 */
[----:B------:R-:W-:-:S06]  /*06e0*/  UISETP.NE.AND.EX UP1, UPT, UR11, URZ, UPT, UP1 ;  /* 0x000000ff0b00728c */ /* 0x000fcc000bf25310 */
[----:B------:R-:W-:-:S13]  /*06f0*/  PLOP3.LUT P1, PT, PT, PT, UP1, 0x80, 0x8 ;  /* 0x000000000008781c */ /* 0x000fda0003f2f018 */
[----:B------:R-:W-:Y:S05]  /*0700*/  @!P1 BRA `(.L_x_14202) ;  /* 0x0000000000549947 */ /* 0x000fea0003800000 */
[--C-:B-----5:R-:W-:Y:S02]  /*0710*/  HADD2.F32 R3, -RZ, R5.reuse.H0_H0 ;  /* 0x20000005ff037230 */ /* 0x120fe40000004100 */
[----:B------:R-:W-:Y:S02]  /*0720*/  HADD2.F32 R15, -RZ, R5.H1_H1 ;  /* 0x30000005ff0f7230 */ /* 0x000fe40000004100 */
[----:B------:R-:W-:Y:S02]  /*0730*/  HADD2.F32 R5, -RZ, R6.H0_H0 ;  /* 0x20000006ff057230 */ /* 0x000fe40000004100 */
[-C--:B------:R-:W-:Y:S01]  /*0740*/  FMUL.FTZ R8, R3, R10.reuse ;  /* 0x0000000a03087220 */ /* 0x080fe20000410000 */
[--C-:B------:R-:W-:Y:S02]  /*0750*/  HADD2.F32 R9, -RZ, R4.reuse.H0_H0 ;  /* 0x20000004ff097230 */ /* 0x100fe40000004100 */
[----:B------:R-:W-:Y:S01]  /*0760*/  FMUL.FTZ R3, R15, R10 ;  /* 0x0000000a0f037220 */ /* 0x000fe20000410000 */
[----:B------:R-:W-:-:S02]  /*0770*/  HADD2.F32 R13, -RZ, R4.H1_H1 ;  /* 0x30000004ff0d7230 */ /* 0x000fc40000004100 */
[----:B------:R-:W-:Y:S02]  /*0780*/  HADD2.F32 R65, -RZ, R6.H1_H1 ;  /* 0x30000006ff417230 */ /* 0x000fe40000004100 */
[-C--:B------:R-:W-:Y:S01]  /*0790*/  FMUL.FTZ R9, R9, R10.reuse ;  /* 0x0000000a09097220 */ /* 0x080fe20000410000 */
[--C-:B------:R-:W-:Y:S02]  /*07a0*/  HADD2.F32 R67, -RZ, R7.reuse.H0_H0 ;  /* 0x20000007ff437230 */ /* 0x100fe40000004100 */
[-C--:B------:R-:W-:Y:S01]  /*07b0*/  FMUL.FTZ R2, R13, R10.reuse ;  /* 0x0000000a0d027220 */ /* 0x080fe20000410000 */
[----:B------:R-:W-:Y:S02]  /*07c0*/  HADD2.F32 R71, -RZ, R7.H1_H1 ;  /* 0x30000007ff477230 */ /* 0x000fe40000004100 */
[-C--:B------:R-:W-:Y:S01]  /*07d0*/  FMUL.FTZ R7, R5, R10.reuse ;  /* 0x0000000a05077220 */ /* 0x080fe20000410000 */
[-C--:B------:R-:W-:Y:S01]  /*07e0*/  FMUL.FTZ R4, R65, R10.reuse ;  /* 0x0000000a41047220 */ /* 0x080fe20000410000 */
[----:B------:R-:W-:Y:S01]  /*07f0*/  FMUL.FTZ R6, R67, R10 ;  /* 0x0000000a43067220 */ /* 0x000fe20000410000 */
[----:B------:R-:W-:Y:S01]  /*0800*/  F2FP.F16.F32.PACK_AB R13, R3, R8 ;  /* 0x00000008030d723e */ /* 0x000fe200000000ff */
[----:B------:R-:W-:Y:S01]  /*0810*/  FMUL.FTZ R5, R71, R10 ;  /* 0x0000000a47057220 */ /* 0x000fe20000410000 */
[----:B------:R-:W-:-:S02]  /*0820*/  F2FP.F16.F32.PACK_AB R12, R2, R9 ;  /* 0x00000009020c723e */ /* 0x000fc400000000ff */
[----:B------:R-:W-:Y:S02]  /*0830*/  F2FP.F16.F32.PACK_AB R14, R4, R7 ;  /* 0x00000007040e723e */ /* 0x000fe400000000ff */
[----:B------:R-:W-:Y:S01]  /*0840*/  F2FP.F16.F32.PACK_AB R15, R5, R6 ;  /* 0x00000006050f723e */ /* 0x000fe200000000ff */
[----:B------:R-:W-:Y:S06]  /*0850*/  BRA `(.L_x_14201) ;  /* 0x0000000000407947 */ /* 0x000fec0003800000 */
.L_x_14202:
[--C-:B-----5:R-:W-:Y:S02]  /*0860*/  HADD2.F32 R3, -RZ, R4.reuse.H1_H1 ;  /* 0x30000004ff037230 */ /* 0x120fe40000004100 */
[--C-:B------:R-:W-:Y:S02]  /*0870*/  HADD2.F32 R65, -RZ, R5.reuse.H0_H0 ;  /* 0x20000005ff417230 */ /* 0x100fe40000004100 */
[----:B------:R-:W-:Y:S02]  /*0880*/  HADD2.F32 R5, -RZ, R5.H1_H1 ;  /* 0x30000005ff057230 */ /* 0x000fe40000004100 */
[-C--:B------:R-:W-:Y:S01]  /*0890*/  FMUL.FTZ R2, R3, R10.reuse ;  /* 0x0000000a03027220 */ /* 0x080fe20000410000 */
[----:B------:R-:W-:Y:S02]  /*08a0*/  HADD2.F32 R9, -RZ, R4.H0_H0 ;  /* 0x20000004ff097230 */ /* 0x000fe40000004100 */
[----:B------:R-:W-:Y:S01]  /*08b0*/  FMUL.FTZ R8, R65, R10 ;  /* 0x0000000a41087220 */ /* 0x000fe20000410000 */
[----:B------:R-:W-:-:S02]  /*08c0*/  HADD2.F32 R67, -RZ, R6.H0_H0 ;  /* 0x20000006ff437230 */ /* 0x000fc40000004100 */
[-C--:B------:R-:W-:Y:S01]  /*08d0*/  FMUL.FTZ R3, R5, R10.reuse ;  /* 0x0000000a05037220 */ /* 0x080fe20000410000 */
[----:B------:R-:W-:Y:S02]  /*08e0*/  HADD2.F32 R71, -RZ, R6.H1_H1 ;  /* 0x30000006ff477230 */ /* 0x000fe40000004100 */
[-C--:B------:R-:W-:Y:S01]  /*08f0*/  FMUL.FTZ R9, R9, R10.reuse ;  /* 0x0000000a09097220 */ /* 0x080fe20000410000 */
[--C-:B------:R-:W-:Y:S02]  /*0900*/  HADD2.F32 R73, -RZ, R7.reuse.H0_H0 ;  /* 0x20000007ff497230 */ /* 0x100fe40000004100 */
[----:B------:R-:W-:Y:S02]  /*0910*/  HADD2.F32 R75, -RZ, R7.H1_H1 ;  /* 0x30000007ff4b7230 */ /* 0x000fe40000004100 */
[-C--:B------:R-:W-:Y:S01]  /*0920*/  FMUL.FTZ R7, R67, R10.reuse ;  /* 0x0000000a43077220 */ /* 0x080fe20000410000 */
[-C--:B------:R-:W-:Y:S01]  /*0930*/  FMUL.FTZ R4, R71, R10.reuse ;  /* 0x0000000a47047220 */ /* 0x080fe20000410000 */
[-C--:B------:R-:W-:Y:S01]  /*0940*/  FMUL.FTZ R6, R73, R10.reuse ;  /* 0x0000000a49067220 */ /* 0x080fe20000410000 */
[----:B------:R-:W-:-:S07]  /*0950*/  FMUL.FTZ R5, R75, R10 ;  /* 0x0000000a4b057220 */ /* 0x000fce0000410000 */
.L_x_14201:
        /* <DEDUP_REMOVED lines=31> */
[-C--:B------:R-:W-:Y:S01]  /*0b50*/  FFMA.FTZ R75, R75, R10.reuse, R12 ;  /* 0x0000000a4b4b7223 */ /* 0x080fe2000001000c */
[----:B------:R-:W-:Y:S01]  /*0b60*/  F2FP.F16.F32.PACK_AB R12, R70, R77 ;  /* 0x0000004d460c723e */ /* 0x000fe200000000ff */
[-C--:B------:R-:W-:Y:S01]  /*0b70*/  FFMA.FTZ R74, R65, R10.reuse, R74 ;  /* 0x0000000a414a7223 */ /* 0x080fe2000001004a */
[----:B------:R-:W-:Y:S01]  /*0b80*/  F2FP.F16.F32.PACK_AB R15, R73, R71 ;  /* 0x00000047490f723e */ /* 0x000fe200000000ff */
[----:B------:R-:W-:-:S03]  /*0b90*/  FFMA.FTZ R76, R83, R10, R14 ;  /* 0x0000000a534c7223 */ /* 0x000fc6000001000e */
[----:B------:R-:W-:Y:S02]  /*0ba0*/  F2FP.F16.F32.PACK_AB R13, R74, R75 ;  /* 0x0000004b4a0d723e */ /* 0x000fe400000000ff */
[----:B------:R-:W-:Y:S01]  /*0bb0*/  F2FP.F16.F32.PACK_AB R14, R76, R72 ;  /* 0x000000484c0e723e */ /* 0x000fe200000000ff */
[----:B------:R-:W-:Y:S06]  /*0bc0*/  BRA `(.L_x_14204) ;  /* 0x0000000000a07947 */ /* 0x000fec0003800000 */
.L_x_14203:
[----:B---3--:R-:W-:-:S04]  /*0bd0*/  UISETP.NE.U32.AND UP1, UPT, UR10, URZ, UPT ;  /* 0x000000ff0a00728c */ /* 0x008fc8000bf25070 */
[----:B------:R-:W-:-:S09]  /*0be0*/  UISETP.NE.AND.EX UP1, UPT, UR11, URZ, UPT, UP1 ;  /* 0x000000ff0b00728c */ /* 0x000fd2000bf25310 */
[----:B------:R-:W-:Y:S05]  /*0bf0*/  BRA.U UP1, `(.L_x_14205) ;  /* 0x0000000101447547 */ /* 0x000fea000b800000 */
[----:B0----5:R-:W-:Y:S02]  /*0c00*/  HADD2.F32 R71, -RZ, R64.H1_H1 ;  /* 0x30000040ff477230 */ /* 0x021fe40000004100 */
[----:B------:R-:W-:Y:S02]  /*0c10*/  HADD2.F32 R75, -RZ, R65.H0_H0 ;  /* 0x20000041ff4b7230 */ /* 0x000fe40000004100 */
[----:B------:R-:W-:Y:S02]  /*0c20*/  HADD2.F32 R73, -RZ, R66.H0_H0 ;  /* 0x20000042ff497230 */ /* 0x000fe40000004100 */
[-C--:B------:R-:W-:Y:S01]  /*0c30*/  FMUL.FTZ R70, R71, R10.reuse ;  /* 0x0000000a47467220 */ /* 0x080fe20000410000 */
[----:B------:R-:W-:Y:S02]  /*0c40*/  HADD2.F32 R83, -RZ, R67.H0_H0 ;  /* 0x20000043ff537230 */ /* 0x000fe40000004100 */
        /* <DEDUP_REMOVED lines=12> */
.L_x_14205:
[----:B-----5:R-:W-:Y:S02]  /*0d10*/  HADD2.F32 R75, -RZ, R65.H0_H0 ;  /* 0x20000041ff4b7230 */ /* 0x020fe40000004100 */
[----:B0-----:R-:W-:Y:S02]  /*0d20*/  HADD2.F32 R71, -RZ, R67.H0_H0 ;  /* 0x20000043ff477230 */ /* 0x001fe40000004100 */
        /* <DEDUP_REMOVED lines=12> */
[----:B------:R-:W-:Y:S01]  /*0df0*/  F2FP.F16.F32.PACK_AB R12, R70, R77 ;  /* 0x0000004d460c723e */ /* 0x000fe200000000ff */
[-C--:B------:R-:W-:Y:S01]  /*0e00*/  FMUL.FTZ R76, R79, R10.reuse ;  /* 0x0000000a4f4c7220 */ /* 0x080fe20000410000 */
[----:B------:R-:W-:Y:S01]  /*0e10*/  F2FP.F16.F32.PACK_AB R13, R74, R75 ;  /* 0x0000004b4a0d723e */ /* 0x000fe200000000ff */
[----:B------:R-:W-:-:S03]  /*0e20*/  FMUL.FTZ R73, R67, R10 ;  /* 0x0000000a43497220 */ /* 0x000fc60000410000 */
[----:B------:R-:W-:Y:S02]  /*0e30*/  F2FP.F16.F32.PACK_AB R14, R76, R72 ;  /* 0x000000484c0e723e */ /* 0x000fe400000000ff */
[----:B------:R-:W-:-:S07]  /*0e40*/  F2FP.F16.F32.PACK_AB R15, R73, R71 ;  /* 0x00000047490f723e */ /* 0x000fce00000000ff */
.L_x_14204:
        /* <DEDUP_REMOVED lines=16> */
[----:B--2---:R-:W-:Y:S02]  /*0f50*/  HADD2.F32 R80, -RZ, R15.H0_H0 ;  /* 0x2000000fff507230 */ /* 0x004fe40000004100 */
[----:B------:R-:W-:Y:S02]  /*0f60*/  HADD2.F32 R82, -RZ, R14.H0_H0 ;  /* 0x2000000eff527230 */ /* 0x000fe40000004100 */
[----:B------:R-:W-:Y:S02]  /*0f70*/  HADD2.F32 R66, -RZ, R13.H0_H0 ;  /* 0x2000000dff427230 */ /* 0x000fe40000004100 */
[-C--:B------:R-:W-:Y:S01]  /*0f80*/  FFMA.FTZ R67, R79, R10.reuse, R80 ;  /* 0x0000000a4f437223 */ /* 0x080fe20000010050 */
[----:B------:R-:W-:Y:S02]  /*0f90*/  HADD2.F32 R80, -RZ, R12.H0_H0 ;  /* 0x2000000cff507230 */ /* 0x000fe40000004100 */
[----:B------:R-:W-:Y:S01]  /*0fa0*/  FFMA.FTZ R82, R85, R10, R82 ;  /* 0x0000000a55527223 */ /* 0x000fe20000010052 */
[----:B------:R-:W-:-:S02]  /*0fb0*/  HADD2.F32 R79, -RZ, R64.H1_H1 ;  /* 0x30000040ff4f7230 */ /* 0x000fc40000004100 */
[-C--:B------:R-:W-:Y:S01]  /*0fc0*/  FFMA.FTZ R66, R83, R10.reuse, R66 ;  /* 0x0000000a53427223 */ /* 0x080fe20000010042 */
[----:B------:R-:W-:Y:S02]  /*0fd0*/  HADD2.F32 R64, -RZ, R15.H1_H1 ;  /* 0x3000000fff407230 */ /* 0x000fe40000004100 */
[----:B------:R-:W-:Y:S02]  /*0fe0*/  HADD2.F32 R15, -RZ, R65.H1_H1 ;  /* 0x30000041ff0f7230 */ /* 0x000fe40000004100 */
[-C--:B------:R-:W-:Y:S01]  /*0ff0*/  FFMA.FTZ R65, R81, R10.reuse, R80 ;  /* 0x0000000a51417223 */ /* 0x080fe20000010050 */
[----:B------:R-:W-:Y:S02]  /*1000*/  HADD2.F32 R14, -RZ, R14.H1_H1 ;  /* 0x3000000eff0e7230 */ /* 0x000fe40000004100 */
[----:B------:R-:W-:Y:S01]  /*1010*/  FFMA.FTZ R64, R89, R10, R64 ;  /* 0x0000000a59407223 */ /* 0x000fe20000010040 */
[----:B------:R-:W-:Y:S02]  /*1020*/  HADD2.F32 R80, -RZ, R13.H1_H1 ;  /* 0x3000000dff507230 */ /* 0x000fe40000004100 */
[----:B------:R-:W-:-:S02]  /*1030*/  HADD2.F32 R12, -RZ, R12.H1_H1 ;  /* 0x3000000cff0c7230 */ /* 0x000fc40000004100 */
[-C--:B------:R-:W-:Y:S01]  /*1040*/  FFMA.FTZ R81, R87, R10.reuse, R14 ;  /* 0x0000000a57517223 */ /* 0x080fe2000001000e */
[-C--:B------:R-:W-:Y:S01]  /*1050*/  FFMA.FTZ R80, R15, R10.reuse, R80 ;  /* 0x0000000a0f507223 */ /* 0x080fe20000010050 */
[----:B------:R-:W-:Y:S01]  /*1060*/  F2FP.F16.F32.PACK_AB R15, R64, R67 ;  /* 0x00000043400f723e */ /* 0x000fe200000000ff */
[----:B------:R-:W-:Y:S02]  /*1070*/  FFMA.FTZ R79, R79, R10, R12 ;  /* 0x0000000a4f4f7223 */ /* 0x000fe4000001000c */
[----:B------:R-:W-:Y:S02]  /*1080*/  F2FP.F16.F32.PACK_AB R14, R81, R82 ;  /* 0x00000052510e723e */ /* 0x000fe400000000ff */
[----:B------:R-:W-:Y:S02]  /*1090*/  F2FP.F16.F32.PACK_AB R13, R80, R66 ;  /* 0x00000042500d723e */ /* 0x000fe400000000ff */
[----:B------:R-:W-:Y:S01]  /*10a0*/  F2FP.F16.F32.PACK_AB R12, R79, R65 ;  /* 0x000000414f0c723e */ /* 0x000fe200000000ff */
[----:B------:R-:W-:Y:S06]  /*10b0*/  BRA `(.L_x_14207) ;  /* 0x0000000000a07947 */ /* 0x000fec0003800000 */
.L_x_14206:
[----:B---3--:R-:W-:-:S04]  /*10c0*/  UISETP.NE.U32.AND UP0, UPT, UR10, URZ, UPT ;  /* 0x000000ff0a00728c */ /* 0x008fc8000bf05070 */
[----:B------:R-:W-:-:S09]  /*10d0*/  UISETP.NE.AND.EX UP0, UPT, UR11, URZ, UPT, UP0 ;  /* 0x000000ff0b00728c */ /* 0x000fd2000bf05300 */
[----:B------:R-:W-:Y:S05]  /*10e0*/  BRA.U UP0, `(.L_x_14208) ;  /* 0x0000000100447547 */ /* 0x000fea000b800000 */
[--C-:B-----5:R-:W-:Y:S02]  /*10f0*/  HADD2.F32 R79, -RZ, R64.reuse.H0_H0 ;  /* 0x20000040ff4f7230 */ /* 0x120fe40000004100 */
[----:B------:R-:W-:Y:S02]  /*1100*/  HADD2.F32 R81, -RZ, R64.H1_H1 ;  /* 0x30000040ff517230 */ /* 0x000fe40000004100 */
[--C-:B------:R-:W-:Y:S02]  /*1110*/  HADD2.F32 R91, -RZ, R67.reuse.H0_H0 ;  /* 0x20000043ff5b7230 */ /* 0x100fe40000004100 */
[----:B------:R-:W-:Y:S02]  /*1120*/  HADD2.F32 R93, -RZ, R67.H1_H1 ;  /* 0x30000043ff5d7230 */ /* 0x000fe40000004100 */
[--C-:B------:R-:W-:Y:S02]  /*1130*/  HADD2.F32 R83, -RZ, R65.reuse.H0_H0 ;  /* 0x20000041ff537230 */ /* 0x100fe40000004100 */
        /* <DEDUP_REMOVED lines=9> */
[-C--:B------:R-:W-:Y:S01]  /*11d0*/  FMUL.FTZ R82, R87, R10.reuse ;  /* 0x0000000a57527220 */ /* 0x080fe20000410000 */
[----:B------:R-:W-:Y:S01]  /*11e0*/  FMUL.FTZ R81, R89, R10 ;  /* 0x0000000a59517220 */ /* 0x000fe20000410000 */
[----:B------:R-:W-:Y:S06]  /*11f0*/  BRA `(.L_x_14207) ;  /* 0x0000000000507947 */ /* 0x000fec0003800000 */
.L_x_14208:
        /* <DEDUP_REMOVED lines=14> */
[-C--:B------:R-:W-:Y:S01]  /*12e0*/  FMUL.FTZ R80, R83, R10.reuse ;  /* 0x0000000a53507220 */ /* 0x080fe20000410000 */
[----:B------:R-:W-:Y:S01]  /*12f0*/  F2FP.F16.F32.PACK_AB R15, R64, R67 ;  /* 0x00000043400f723e */ /* 0x000fe200000000ff */
[----:B------:R-:W-:-:S02]  /*1300*/  FMUL.FTZ R81, R85, R10 ;  /* 0x0000000a55517220 */ /* 0x000fc40000410000 */
[----:B------:R-:W-:Y:S02]  /*1310*/  F2FP.F16.F32.PACK_AB R12, R79, R65 ;  /* 0x000000414f0c723e */ /* 0x000fe400000000ff */
[----:B------:R-:W-:Y:S02]  /*1320*/  F2FP.F16.F32.PACK_AB R13, R80, R66 ;  /* 0x00000042500d723e */ /* 0x000fe400000000ff */
[----:B------:R-:W-:-:S07]  /*1330*/  F2FP.F16.F32.PACK_AB R14, R81, R82 ;  /* 0x00000052510e723e */ /* 0x000fce00000000ff */
.L_x_14207:
        /* <DEDUP_REMOVED lines=99> */
.L_x_14222:
[----:B-1----:R-:W-:Y:S01]  /*1970*/  FADD.FTZ R85, R92, R83 ;  /* 0x000000535c557221 */ /* 0x002fe20000010000 */
[C---:B------:R-:W-:Y:S01]  /*1980*/  FMUL.FTZ R83, R10.reuse, R10 ;  /* 0x0000000a0a537220 */ /* 0x040fe20000410000 */
        /* <DEDUP_REMOVED lines=22> */
[C---:B------:R-:W-:Y:S01]  /*1af0*/  FADD.FTZ R2, -R83.reuse, R2 ;  /* 0x0000000253027221 */ /* 0x040fe20000010100 */
[C---:B------:R-:W-:Y:S01]  /*1b00*/  FADD.FTZ R77, -R83.reuse, R77 ;  /* 0x0000004d534d7221 */ /* 0x040fe20000010100 */
[----:B------:R-:W-:Y:S01]  /*1b10*/  FADD.FTZ R64, -R83, R64 ;  /* 0x0000004053407221 */ /* 0x000fe20000010100 */
[----:B------:R-:W-:-:S04]  /*1b20*/  IMAD.WIDE.U32 R90, R11, 0x10, R88 ;  /* 0x000000100b5a7825 */ /* 0x000fc800078e0058 */
        /* <DEDUP_REMOVED lines=9> */
[----:B------:R-:W-:Y:S01]  /*1bc0*/  FFMA.FTZ R66, R66, R59, R35 ;  /* 0x0000003b42427223 */ /* 0x000fe20000010023 */
[C---:B------:R-:W-:Y:S01]  /*1bd0*/  FMUL.FTZ R9, R84.reuse, R9 ;  /* 0x0000000954097220 */ /* 0x040fe20000410000 */
[C---:B------:R-:W-:Y:S01]  /*1be0*/  FMUL.FTZ R0, R84.reuse, R3 ;  /* 0x0000000354007220 */ /* 0x040fe20000410000 */
        /* <DEDUP_REMOVED lines=15> */
[----:B------:R-:W-:Y:S01]  /*1ce0*/  FMUL.FTZ R77, R84, R77 ;  /* 0x0000004d544d7220 */ /* 0x000fe20000410000 */
[----:B------:R-:W-:Y:S01]  /*1cf0*/  FFMA.FTZ R3, R2, R61, R37 ;  /* 0x0000003d02037223 */ /* 0x000fe20000010025 */
[----:B------:R-:W-:Y:S01]  /*1d00*/  F2FP.F16.F32.PACK_AB R5, R0, R5 ;  /* 0x000000050005723e */ /* 0x000fe200000000ff */
[----:B------:R-:W-:Y:S01]  /*1d10*/  FMUL.FTZ R0, R84, R64 ;  /* 0x0000004054007220 */ /* 0x000fe20000410000 */
[----:B------:R-:W-:Y:S01]  /*1d20*/  F2FP.F16.F32.PACK_AB R67, R8, R11 ;  /* 0x0000000b0843723e */ /* 0x000fe200000000ff */
[----:B------:R-:W-:Y:S01]  /*1d30*/  FMUL.FTZ R70, R84, R70 ;  /* 0x0000004654467220 */ /* 0x000fe20000410000 */
[----:B------:R-:W-:Y:S01]  /*1d40*/  F2FP.F16.F32.PACK_AB R66, R9, R66 ;  /* 0x000000420942723e */ /* 0x000fe200000000ff */
[----:B------:R-:W-:Y:S01]  /*1d50*/  FFMA.FTZ R64, R77, R52, R28 ;  /* 0x000000344d407223 */ /* 0x000fe2000001001c */
[----:B------:R-:W0:Y:S01]  /*1d60*/  @!P2 LDC.64 R8, c[0x0][0x3c0] ;  /* 0x0000f000ff08ab82 */ /* 0x000e220000000a00 */
[----:B------:R-:W-:Y:S01]  /*1d70*/  F2FP.F16.F32.PACK_AB R4, R3, R4 ;  /* 0x000000040304723e */ /* 0x000fe200000000ff */
[----:B------:R-:W-:Y:S01]  /*1d80*/  FFMA.FTZ R3, R70, R53, R29 ;  /* 0x0000003546037223 */ /* 0x000fe2000001001d */
[C---:B------:R-:W-:Y:S01]  /*1d90*/  FMUL.FTZ R11, R84.reuse, R65 ;  /* 0x00000041540b7220 */ /* 0x040fe20000410000 */
[----:B------:R-:W-:Y:S01]  /*1da0*/  FADD.FTZ R74, -R83, R74 ;  /* 0x0000004a534a7221 */ /* 0x000fe20000010100 */
[----:B------:R-:W-:Y:S01]  /*1db0*/  FMUL.FTZ R75, R84, R75 ;  /* 0x0000004b544b7220 */ /* 0x000fe20000410000 */
[----:B------:R-:W-:Y:S01]  /*1dc0*/  FFMA.FTZ R0, R0, R43, R19 ;  /* 0x0000002b00007223 */ /* 0x000fe20000010013 */
[----:B------:R-:W-:Y:S01]  /*1dd0*/  F2FP.F16.F32.PACK_AB R64, R3, R64 ;  /* 0x000000400340723e */ /* 0x000fe200000000ff */
[----:B------:R-:W1:Y:S01]  /*1de0*/  @!P2 LDC.64 R76, c[0x0][0x3c8] ;  /* 0x0000f200ff4cab82 */ /* 0x000e620000000a00 */
[----:B------:R-:W-:Y:S01]  /*1df0*/  FFMA.FTZ R11, R11, R42, R18 ;  /* 0x0000002a0b0b7223 */ /* 0x000fe20000010012 */
[----:B------:R-:W-:Y:S01]  /*1e00*/  FMUL.FTZ R74, R84, R74 ;  /* 0x0000004a544a7220 */ /* 0x000fe20000410000 */
[C---:B------:R-:W-:Y:S01]  /*1e10*/  FADD.FTZ R79, -R83.reuse, R79 ;  /* 0x0000004f534f7221 */ /* 0x040fe20000010100 */
[C---:B------:R-:W-:Y:S01]  /*1e20*/  FADD.FTZ R80, -R83.reuse, R80 ;  /* 0x0000005053507221 */ /* 0x040fe20000010100 */
[C---:B------:R-:W-:Y:S01]  /*1e30*/  FADD.FTZ R82, -R83.reuse, R82 ;  /* 0x0000005253527221 */ /* 0x040fe20000010100 */
[----:B------:R-:W-:Y:S01]  /*1e40*/  FADD.FTZ R81, -R83, R81 ;  /* 0x0000005153517221 */ /* 0x000fe20000010100 */
[----:B------:R-:W-:Y:S01]  /*1e50*/  FFMA.FTZ R65, R75, R54, R30 ;  /* 0x000000364b417223 */ /* 0x000fe2000001001e */
[----:B------:R-:W2:Y:S01]  /*1e60*/  LDC.64 R2, c[0x0][0x380] ;  /* 0x0000e000ff027b82 */ /* 0x000ea20000000a00 */
[----:B------:R-:W-:Y:S01]  /*1e70*/  FFMA.FTZ R74, R74, R55, R31 ;  /* 0x000000374a4a7223 */ /* 0x000fe2000001001f */
[----:B------:R-:W-:Y:S01]  /*1e80*/  F2FP.F16.F32.PACK_AB R75, R0, R11 ;  /* 0x0000000b004b723e */ /* 0x000fe200000000ff */
[C---:B------:R-:W-:Y:S01]  /*1e90*/  FMUL.FTZ R71, R84.reuse, R71 ;  /* 0x0000004754477220 */ /* 0x040fe20000410000 */
        /* <DEDUP_REMOVED lines=10> */
[----:B------:R-:W-:Y:S01]  /*1f40*/  FFMA.FTZ R80, R80, R47, R23 ;  /* 0x0000002f50507223 */ /* 0x000fe20000010017 */
[----:B------:R-:W-:Y:S01]  /*1f50*/  FFMA.FTZ R11, R0, R45, R21 ;  /* 0x0000002d000b7223 */ /* 0x000fe20000010015 */
[----:B0-----:R-:W-:-:S02]  /*1f60*/  @!P2 IMAD.WIDE R8, R68, 0x4, R8 ;  /* 0x000000044408a825 */ /* 0x001fc400078e0208 */
[----:B------:R-:W-:Y:S02]  /*1f70*/  F2FP.F16.F32.PACK_AB R74, R71, R74 ;  /* 0x0000004a474a723e */ /* 0x000fe400000000ff */
[----:B-1----:R-:W-:Y:S01]  /*1f80*/  @!P2 IMAD.WIDE R76, R68, 0x4, R76 ;  /* 0x00000004444ca825 */ /* 0x002fe200078e024c */
[----:B------:R-:W-:Y:S01]  /*1f90*/  F2FP.F16.F32.PACK_AB R73, R80, R73 ;  /* 0x000000495049723e */ /* 0x000fe200000000ff */
[----:B------:R0:W-:Y:S01]  /*1fa0*/  @!P2 STG.E desc[UR6][R8.64], R10 ;  /* 0x0000000a0800a986 */ /* 0x0001e2000c101906 */
[----:B------:R-:W-:Y:S01]  /*1fb0*/  F2FP.F16.F32.PACK_AB R72, R11, R72 ;  /* 0x000000480b48723e */ /* 0x000fe200000000ff */
[----:B------:R-:W-:Y:S01]  /*1fc0*/  IMAD.WIDE.U32 R88, R78, 0x10, R88 ;  /* 0x000000104e587825 */ /* 0x000fe200078e0058 */
[----:B--2---:R-:W-:Y:S01]  /*1fd0*/  LEA R68, R2, R68, 0x2 ;  /* 0x0000004402447211 */ /* 0x004fe200078e10ff */
[----:B------:R0:W-:Y:S03]  /*1fe0*/  @!P2 STG.E desc[UR6][R76.64], R84 ;  /* 0x000000544c00a986 */ /* 0x0001e6000c101906 */
[----:B------:R-:W-:Y:S01]  /*1ff0*/  ISETP.GE.AND P2, PT, R68, R3, PT ;  /* 0x000000034400720c */ /* 0x000fe20003f46270 */
[----:B------:R0:W-:Y:S04]  /*2000*/  STG.E.128 desc[UR6][R90.64], R4 ;  /* 0x000000045a007986 */ /* 0x0001e8000c101d06 */
[----:B------:R0:W-:Y:S04]  /*2010*/  STG.E.128 desc[UR6][R92.64], R64 ;  /* 0x000000405c007986 */ /* 0x0001e8000c101d06 */
[----:B------:R0:W-:Y:S04]  /*2020*/  STG.E.128 desc[UR6][R88.64], R72 ;  /* 0x0000004858007986 */ /* 0x0001e8000c101d06 */
[----:B------:R-:W-:Y:S05]  /*2030*/  @!P2 BRA `(.L_x_14210) ;  /* 0xffffffe000e8a947 */ /* 0x000fea000383ffff */
[----:B---3--:R-:W-:Y:S05]  /*2040*/  EXIT ;  /* 0x000000000000794d */ /* 0x008fea0003800000 */
.L_x_14209:
        /* <DEDUP_REMOVED lines=8> */
.L_x_14212:
[----:B------:R-:W-:Y:S05]  /*20d0*/  BSYNC B0 ;  /* 0x0000000000007941 */ /* 0x000fea0003800000 */
.L_x_14211:
        /* <DEDUP_REMOVED lines=8> */
.L_x_14213:
[----:B------:R-:W-:Y:S02]  /*2160*/  HFMA2 R87, -RZ, RZ, 0, 2.384185791015625e-07 ;  /* 0x00000004ff577431 */ /* 0x000fe400000001ff */
[----:B------:R-:W-:-:S05]  /*2170*/  FADD.FTZ R89, R88, R83 ;  /* 0x0000005358597221 */ /* 0x000fca0000010000 */
[----:B------:R-:W-:-:S07]  /*2180*/  MOV R88, R89 ;  /* 0x0000005900587202 */ /* 0x000fce0000000f00 */
[----:B------:R-:W-:Y:S05]  /*2190*/  WARPSYNC.COLLECTIVE R85, `(.L_x_14214) ;  /* 0x0000000055087348 */ /* 0x000fea0003c00000 */
[----:B------:R0:W1:Y:S02]  /*21a0*/  SHFL.BFLY P3, R83, R88, R87, R86 ;  /* 0x0c00005758537389 */ /* 0x0000640000060056 */
[----:B01----:R-:W-:Y:S05]  /*21b0*/  ENDCOLLECTIVE ;  /* 0x000000000000791b */ /* 0x003fea0003800000 */
.L_x_14214:
[----:B------:R-:W-:Y:S02]  /*21c0*/  HFMA2 R87, -RZ, RZ, 0, 4.76837158203125e-07 ;  /* 0x00000008ff577431 */ /* 0x000fe400000001ff */
[----:B------:R-:W-:-:S05]  /*21d0*/  FADD.FTZ R90, R89, R83 ;  /* 0x00000053595a7221 */ /* 0x000fca0000010000 */
[----:B------:R-:W-:-:S07]  /*21e0*/  MOV R88, R90 ;  /* 0x0000005a00587202 */ /* 0x000fce0000000f00 */
[----:B------:R-:W-:Y:S05]  /*21f0*/  WARPSYNC.COLLECTIVE R85, `(.L_x_14215) ;  /* 0x0000000055087348 */ /* 0x000fea0003c00000 */
[----:B------:R0:W1:Y:S02]  /*2200*/  SHFL.BFLY P3, R83, R88, R87, R86 ;  /* 0x0c00005758537389 */ /* 0x0000640000060056 */
[----:B01----:R-:W-:Y:S05]  /*2210*/  ENDCOLLECTIVE ;  /* 0x000000000000791b */ /* 0x003fea0003800000 */
.L_x_14215:
[----:B------:R-:W-:Y:S02]  /*2220*/  HFMA2 R87, -RZ, RZ, 0, 9.5367431640625e-07 ;  /* 0x00000010ff577431 */ /* 0x000fe400000001ff */
[----:B------:R-:W-:-:S05]  /*2230*/  FADD.FTZ R91, R90, R83 ;  /* 0x000000535a5b7221 */ /* 0x000fca0000010000 */
[----:B------:R-:W-:-:S07]  /*2240*/  MOV R88, R91 ;  /* 0x0000005b00587202 */ /* 0x000fce0000000f00 */
[----:B------:R-:W-:Y:S05]  /*2250*/  WARPSYNC.COLLECTIVE R85, `(.L_x_14216) ;  /* 0x0000000055087348 */ /* 0x000fea0003c00000 */
[----:B------:R0:W1:Y:S02]  /*2260*/  SHFL.BFLY P3, R83, R88, R87, R86 ;  /* 0x0c00005758537389 */ /* 0x0000640000060056 */
[----:B01----:R-:W-:Y:S05]  /*2270*/  ENDCOLLECTIVE ;  /* 0x000000000000791b */ /* 0x003fea0003800000 */
.L_x_14216:
        /* <DEDUP_REMOVED lines=55> */
.L_x_14217:
[----:B------:R-:W-:Y:S02]  /*25f0*/  HFMA2 R87, -RZ, RZ, 0, 1.1920928955078125e-07 ;  /* 0x00000002ff577431 */ /* 0x000fe400000001ff */
[----:B------:R-:W-:-:S05]  /*2600*/  FADD.FTZ R89, R88, R83 ;  /* 0x0000005358597221 */ /* 0x000fca0000010000 */
[----:B------:R-:W-:-:S07]  /*2610*/  MOV R88, R89 ;  /* 0x0000005900587202 */ /* 0x000fce0000000f00 */
[----:B------:R-:W-:Y:S05]  /*2620*/  WARPSYNC.COLLECTIVE R85, `(.L_x_14218) ;  /* 0x0000000055087348 */ /* 0x000fea0003c00000 */
[----:B------:R0:W1:Y:S02]  /*2630*/  SHFL.BFLY P3, R83, R88, R87, R86 ;  /* 0x0c00005758537389 */ /* 0x0000640000060056 */
[----:B01----:R-:W-:Y:S05]  /*2640*/  ENDCOLLECTIVE ;  /* 0x000000000000791b */ /* 0x003fea0003800000 */
.L_x_14218:
[----:B------:R-:W-:Y:S02]  /*2650*/  HFMA2 R87, -RZ, RZ, 0, 2.384185791015625e-07 ;  /* 0x00000004ff577431 */ /* 0x000fe400000001ff */
[----:B------:R-:W-:-:S05]  /*2660*/  FADD.FTZ R90, R89, R83 ;  /* 0x00000053595a7221 */ /* 0x000fca0000010000 */
[----:B------:R-:W-:-:S07]  /*2670*/  MOV R88, R90 ;  /* 0x0000005a00587202 */ /* 0x000fce0000000f00 */
[----:B------:R-:W-:Y:S05]  /*2680*/  WARPSYNC.COLLECTIVE R85, `(.L_x_14219) ;  /* 0x0000000055087348 */ /* 0x000fea0003c00000 */
[----:B------:R0:W1:Y:S02]  /*2690*/  SHFL.BFLY P3, R83, R88, R87, R86 ;  /* 0x0c00005758537389 */ /* 0x0000640000060056 */
[----:B01----:R-:W-:Y:S05]  /*26a0*/  ENDCOLLECTIVE ;  /* 0x000000000000791b */ /* 0x003fea0003800000 */
.L_x_14219:
[----:B------:R-:W-:Y:S02]  /*26b0*/  HFMA2 R87, -RZ, RZ, 0, 4.76837158203125e-07 ;  /* 0x00000008ff577431 */ /* 0x000fe400000001ff */
[----:B------:R-:W-:-:S05]  /*26c0*/  FADD.FTZ R91, R90, R83 ;  /* 0x000000535a5b7221 */ /* 0x000fca0000010000 */
[----:B------:R-:W-:-:S07]  /*26d0*/  MOV R88, R91 ;  /* 0x0000005b00587202 */ /* 0x000fce0000000f00 */
[----:B------:R-:W-:Y:S05]  /*26e0*/  WARPSYNC.COLLECTIVE R85, `(.L_x_14220) ;  /* 0x0000000055087348 */ /* 0x000fea0003c00000 */
[----:B------:R0:W1:Y:S02]  /*26f0*/  SHFL.BFLY P3, R83, R88, R87, R86 ;  /* 0x0c00005758537389 */ /* 0x0000640000060056 */
[----:B01----:R-:W-:Y:S05]  /*2700*/  ENDCOLLECTIVE ;  /* 0x000000000000791b */ /* 0x003fea0003800000 */
.L_x_14220:
[----:B------:R-:W-:Y:S02]  /*2710*/  HFMA2 R87, -RZ, RZ, 0, 9.5367431640625e-07 ;  /* 0x00000010ff577431 */ /* 0x000fe400000001ff */
[----:B------:R-:W-:-:S05]  /*2720*/  FADD.FTZ R92, R91, R83 ;  /* 0x000000535b5c7221 */ /* 0x000fca0000010000 */
[----:B------:R-:W-:-:S07]  /*2730*/  MOV R88, R92 ;  /* 0x0000005c00587202 */ /* 0x000fce0000000f00 */
[----:B------:R-:W-:Y:S05]  /*2740*/  WARPSYNC.COLLECTIVE R85, `(.L_x_14221) ;  /* 0x0000000055087348 */ /* 0x000fea0003c00000 */
[----:B------:R0:W1:Y:S02]  /*2750*/  SHFL.BFLY P3, R83, R88, R87, R86 ;  /* 0x0c00005758537389 */ /* 0x0000640000060056 */
[----:B01----:R-:W-:Y:S05]  /*2760*/  ENDCOLLECTIVE ;  /* 0x000000000000791b */ /* 0x003fea0003800000 */
.L_x_14221:
[----:B------:R-:W-:Y:S05]  /*2770*/  BRA `(.L_x_14222) ;  /* 0xfffffff0007c7947 */ /* 0x000fea000383ffff */
.L_x_14223:
        /* <DEDUP_REMOVED lines=16> */
.L_x_28783:


//--------------------- .text._ZN10layer_norm13ln_fwd_kernelINS_13Kernel_traitsIf6__halfS2_S2_fjLj768ELj1ELj4ELj1ELj16ENS_18Kernel_traits_baseILj768EfS2_S2_S2_fjLj128EEEEELb0ELb0ELb1ELb0EEEvNS_9FwdParamsE --------------------------
	.section	.text._ZN10layer_norm13ln_fwd_kernelINS_13Kernel_traitsIf6__halfS2_S2_fjLj768ELj1ELj4ELj1ELj16ENS_18Kernel_traits_baseILj768EfS2_S2_S2_fjLj128EEEEELb0ELb0ELb1ELb0EEEvNS_9FwdParamsE,"ax",@progbits
	.align	128
        .global         _ZN10layer_norm13ln_fwd_kernelINS_13Kernel_traitsIf6__halfS2_S2_fjLj768ELj1ELj4ELj1ELj16ENS_18Kernel_traits_baseILj768EfS2_S2_S2_fjLj128EEEEELb0ELb0ELb1ELb0EEEvNS_9FwdParamsE
        .type           _ZN10layer_norm13ln_fwd_kernelINS_13Kernel_traitsIf6__halfS2_S2_fjLj768ELj1ELj4ELj1ELj16ENS_18Kernel_traits_baseILj768EfS2_S2_S2_fjLj128EEEEELb0ELb0ELb1ELb0EEEvNS_9FwdParamsE,@function
        .size           _ZN10layer_norm13ln_fwd_kernelINS_13Kernel_traitsIf6__halfS2_S2_fjLj768ELj1ELj4ELj1ELj16ENS_18Kernel_traits_baseILj768EfS2_S2_S2_fjLj128EEEEELb0ELb0ELb1ELb0EEEvNS_9FwdParamsE,(.L_x_28784 - _ZN10layer_norm13ln_fwd_kernelINS_13Kernel_traitsIf6__halfS2_S2_fjLj768ELj1ELj4ELj1ELj16ENS_18Kernel_traits_baseILj768EfS2_S2_S2_fjLj128EEEEELb0ELb0ELb1ELb0EEEvNS_9FwdParamsE)
        .other          _ZN10layer_norm13ln_fwd_kernelINS_13Kernel_traitsIf6__halfS2_S2_fjLj768ELj1ELj4ELj1ELj16ENS_18Kernel_traits_baseILj768EfS2_S2_S2_fjLj128EEEEELb0ELb0ELb1ELb0EEEvNS_9FwdParamsE,@"STO_CUDA_ENTRY STV_DEFAULT"
_ZN10layer_norm13ln_fwd_kernelINS_13Kernel_traitsIf6__halfS2_S2_fjLj768ELj1ELj4ELj1ELj16ENS_18Kernel_traits_baseILj768EfS2_S2_S2_fjLj128EEEEELb0ELb0ELb1ELb0EEEvNS_9FwdParamsE:
.text._ZN10layer_norm13ln_fwd_kernelINS_13Kernel_traitsIf6__halfS2_S2_fjLj768ELj1ELj4ELj1ELj16ENS_18Kernel_traits_baseILj768EfS2_S2_S2_fjLj128EEEEELb0ELb0ELb1ELb0EEEvNS_9FwdParamsE:
        /* <DEDUP_REMOVED lines=50> */
.L_x_14225:
        /* <DEDUP_REMOVED lines=30> */
.L_x_14226:
[----:B------:R-:W-:Y:S05]  /*0500*/  BSYNC.RECONVERGENT B0 ;  /* 0x0000000000007941 */ /* 0x000fea0003800200 */
.L_x_14224:
[----:B------:R-:W1:Y:S01]  /*0510*/  LDCU UR4, c[0x0][0x384] ;  /* 0x00007080ff0477ac */ /* 0x000e620008000800 */
[----:B------:R-:W2:Y:S01]  /*0520*/  LDCU.U8 UR5, c[0x0][0x410] ;  /* 0x00008200ff0577ac */ /* 0x000ea20008000000 */
[----:B------:R-:W3:Y:S01]  /*0530*/  LDCU UR10, c[0x0][0x448] ;  /* 0x00008900ff0a77ac */ /* 0x000ee20008000800 */
[----:B------:R-:W4:Y:S01]  /*0540*/  LDCU.64 UR8, c[0x0][0x3a0] ;  /* 0x00007400ff0877ac */ /* 0x000f220008000a00 */
[----:B-1----:R-:W-:-:S13]  /*0550*/  ISETP.GE.AND P0, PT, R3, UR4, PT ;  /* 0x0000000403007c0c */ /* 0x002fda000bf06270 */
[----:B--234-:R-:W-:Y:S05]  /*0560*/  @P0 EXIT ;  /* 0x000000000000094d */ /* 0x01cfea0003800000 */
.L_x_14252:
        /* <DEDUP_REMOVED lines=26> */
.L_x_14230:
[----:B------:R-:W-:Y:S05]  /*0710*/  BSYNC.RECONVERGENT B1 ;  /* 0x0000000000017941 */ /* 0x000fea0003800200 */
.L_x_14229:
        /* <DEDUP_REMOVED lines=52> */
.L_x_14231:
[----:B01----:R-:W0:Y:S01]  /*0a60*/  @P3 LDC R5, c[0x0][0x40c] ;  /* 0x00010300ff053b82 */ /* 0x003e220000000800 */
[--C-:B-----5:R-:W-:Y:S01]  /*0a70*/  @P3 HADD2.F32 R4, -RZ, R12.reuse.H0_H0 ;  /* 0x2000000cff043230 */ /* 0x120fe20000004100 */
[----:B------:R-:W-:Y:S01]  /*0a80*/  MOV R78, RZ ;  /* 0x000000ff004e7202 */ /* 0x000fe20000000f00 */
[----:B------:R-:W-:Y:S01]  /*0a90*/  @P3 HADD2.F32 R9, -RZ, R12.H1_H1 ;  /* 0x3000000cff093230 */ /* 0x000fe20000004100 */
[----:B------:R-:W-:Y:S01]  /*0aa0*/  MOV R72, RZ ;  /* 0x000000ff00487202 */ /* 0x000fe20000000f00 */
[----:B------:R-:W-:Y:S02]  /*0ab0*/  @P3 HADD2.F32 R64, -RZ, R13.H0_H0 ;  /* 0x2000000dff403230 */ /* 0x000fe40000004100 */
[----:B------:R-:W-:Y:S01]  /*0ac0*/  HFMA2 R81, -RZ, RZ, 0, 0 ;  /* 0x00000000ff517431 */ /* 0x000fe200000001ff */
[----:B------:R-:W1:Y:S08]  /*0ad0*/  @P3 LDC R10, c[0x0][0x40c] ;  /* 0x00010300ff0a3b82 */ /* 0x000e700000000800 */
[----:B------:R-:W2:Y:S08]  /*0ae0*/  @P3 LDC R65, c[0x0][0x40c] ;  /* 0x00010300ff413b82 */ /* 0x000eb00000000800 */
[----:B------:R-:W3:Y:S01]  /*0af0*/  @P3 LDC R67, c[0x0][0x40c] ;  /* 0x00010300ff433b82 */ /* 0x000ee20000000800 */
[----:B0-----:R-:W-:Y:S01]  /*0b00*/  @P3 FMUL.FTZ R78, R4, R5 ;  /* 0x00000005044e3220 */ /* 0x001fe20000410000 */
[----:B------:R-:W-:-:S06]  /*0b10*/  CS2R R4, SRZ ;  /* 0x0000000000047805 */ /* 0x000fcc000001ff00 */
[----:B------:R-:W0:Y:S01]  /*0b20*/  @P3 LDC R71, c[0x0][0x40c] ;  /* 0x00010300ff473b82 */ /* 0x000e220000000800 */
[----:B-1----:R-:W-:Y:S01]  /*0b30*/  @P3 FMUL.FTZ R4, R9, R10 ;  /* 0x0000000a09043220 */ /* 0x002fe20000410000 */
[----:B------:R-:W-:Y:S02]  /*0b40*/  @P3 HADD2.F32 R10, -RZ, R13.H1_H1 ;  /* 0x3000000dff0a3230 */ /* 0x000fe40000004100 */
[----:B------:R-:W-:Y:S02]  /*0b50*/  HFMA2 R9, -RZ, RZ, 0, 0 ;  /* 0x00000000ff097431 */ /* 0x000fe400000001ff */
[----:B--2---:R-:W-:Y:S02]  /*0b60*/  @P3 FMUL.FTZ R5, R64, R65 ;  /* 0x0000004140053220 */ /* 0x004fe40000410000 */
[----:B------:R-:W1:Y:S01]  /*0b70*/  @P3 LDC R89, c[0x0][0x40c] ;  /* 0x00010300ff593b82 */ /* 0x000e620000000800 */
[----:B------:R-:W-:Y:S02]  /*0b80*/  @P3 HADD2.F32 R64, -RZ, R14.H0_H0 ;  /* 0x2000000eff403230 */ /* 0x000fe40000004100 */
[----:B------:R-:W-:Y:S01]  /*0b90*/  F2FP.F16.F32.PACK_AB R91, RZ, R5 ;  /* 0x00000005ff5b723e */ /* 0x000fe200000000ff */
[----:B---3--:R-:W-:-:S04]  /*0ba0*/  @P3 FMUL.FTZ R9, R10, R67 ;  /* 0x000000430a093220 */ /* 0x008fc80000410000 */
[----:B------:R-:W2:Y:S01]  /*0bb0*/  @P3 LDC R65, c[0x0][0x40c] ;  /* 0x00010300ff413b82 */ /* 0x000ea20000000800 */
[----:B------:R-:W-:Y:S02]  /*0bc0*/  MOV R10, RZ ;  /* 0x000000ff000a7202 */ /* 0x000fe40000000f00 */
[----:B------:R-:W-:Y:S01]  /*0bd0*/  F2FP.F16.F32.PACK_AB R92, RZ, R9 ;  /* 0x00000009ff5c723e */ /* 0x000fe200000000ff */
[----:B0-----:R-:W-:-:S04]  /*0be0*/  @P3 FMUL.FTZ R10, R64, R71 ;  /* 0x00000047400a3220 */ /* 0x001fc80000410000 */
[----:B------:R-:W0:Y:S01]  /*0bf0*/  @P3 LDC R67, c[0x0][0x40c] ;  /* 0x00010300ff433b82 */ /* 0x000e220000000800 */
[----:B------:R-:W-:Y:S02]  /*0c00*/  @P3 HADD2.F32 R64, -RZ, R14.H1_H1 ;  /* 0x3000000eff403230 */ /* 0x000fe40000004100 */
[----:B------:R-:W-:Y:S01]  /*0c10*/  HFMA2 R71, -RZ, RZ, 0, 0 ;  /* 0x00000000ff477431 */ /* 0x000fe200000001ff */
[----:B------:R-:W-:Y:S02]  /*0c20*/  F2FP.F16.F32.PACK_AB R66, RZ, R10 ;  /* 0x0000000aff42723e */ /* 0x000fe400000000ff */
[----:B--2---:R-:W-:Y:S01]  /*0c30*/  @P3 FMUL.FTZ R71, R64, R65 ;  /* 0x0000004140473220 */ /* 0x004fe20000410000 */
[----:B------:R-:W-:Y:S01]  /*0c40*/  @P3 HADD2.F32 R64, -RZ, R15.H0_H0 ;  /* 0x2000000fff403230 */ /* 0x000fe20000004100 */
[----:B------:R-:W-:-:S03]  /*0c50*/  F2FP.F16.F32.PACK_AB R65, RZ, R4 ;  /* 0x00000004ff41723e */ /* 0x000fc600000000ff */
[----:B------:R-:W-:Y:S01]  /*0c60*/  F2FP.F16.F32.PACK_AB R90, RZ, R71 ;  /* 0x00000047ff5a723e */ /* 0x000fe200000000ff */
[----:B0-----:R-:W-:Y:S01]  /*0c70*/  @P3 FMUL.FTZ R72, R64, R67 ;  /* 0x0000004340483220 */ /* 0x001fe20000410000 */
[----:B------:R-:W-:Y:S02]  /*0c80*/  @P3 HADD2.F32 R64, -RZ, R15.H1_H1 ;  /* 0x3000000fff403230 */ /* 0x000fe40000004100 */
[----:B------:R-:W-:Y:S02]  /*0c90*/  PRMT R66, R66, 0x5410, R90 ;  /* 0x0000541042427816 */ /* 0x000fe4000000005a */
[----:B------:R-:W-:Y:S01]  /*0ca0*/  F2FP.F16.F32.PACK_AB R67, RZ, R72 ;  /* 0x00000048ff43723e */ /* 0x000fe200000000ff */
[----:B-1----:R-:W-:Y:S01]  /*0cb0*/  @P3 FMUL.FTZ R81, R64, R89 ;  /* 0x0000005940513220 */ /* 0x002fe20000410000 */
[----:B------:R-:W-:-:S04]  /*0cc0*/  F2FP.F16.F32.PACK_AB R64, RZ, R78 ;  /* 0x0000004eff40723e */ /* 0x000fc800000000ff */
[----:B------:R-:W-:Y:S02]  /*0cd0*/  F2FP.F16.F32.PACK_AB R89, RZ, R81 ;  /* 0x00000051ff59723e */ /* 0x000fe400000000ff */
[----:B------:R-:W-:Y:S02]  /*0ce0*/  PRMT R64, R64, 0x5410, R65 ;  /* 0x0000541040407816 */ /* 0x000fe40000000041 */
[----:B------:R-:W-:Y:S02]  /*0cf0*/  PRMT R65, R91, 0x5410, R92 ;  /* 0x000054105b417816 */ /* 0x000fe4000000005c */
[----:B------:R-:W-:-:S07]  /*0d00*/  PRMT R67, R67, 0x5410, R89 ;  /* 0x0000541043437816 */ /* 0x000fce0000000059 */
.L_x_14232:
[----:B------:R-:W0:Y:S01]  /*0d10*/  LDC.64 R90, c[0x0][0x3a8] ;  /* 0x0000ea00ff5a7b82 */ /* 0x000e220000000a00 */
[----:B------:R-:W-:Y:S01]  /*0d20*/  IADD3 R88, PT, PT, R88, 0x20, RZ ;  /* 0x0000002058587810 */ /* 0x000fe20007ffe0ff */
[C---:B0-----:R-:W-:Y:S01]  /*0d30*/  IMAD.WIDE.U32 R90, R86.reuse, 0x10, R90 ;  /* 0x00000010565a7825 */ /* 0x041fe200078e005a */
[----:B------:R-:W-:-:S04]  /*0d40*/  IADD3 R86, PT, PT, R86, 0x20, RZ ;  /* 0x0000002056567810 */ /* 0x000fc80007ffe0ff */
[----:B------:R1:W-:Y:S03]  /*0d50*/  STG.E.128 desc[UR6][R90.64], R64 ;  /* 0x000000405a007986 */ /* 0x0003e6000c101d06 */
.L_x_14228:
[----:B------:R-:W-:Y:S05]  /*0d60*/  BSYNC.RECONVERGENT B0 ;  /* 0x0000000000007941 */ /* 0x000fea0003800200 */
.L_x_14227:
        /* <DEDUP_REMOVED lines=8> */
.L_x_14236:
[----:B------:R-:W-:Y:S05]  /*0df0*/  BSYNC.RECONVERGENT B1 ;  /* 0x0000000000017941 */ /* 0x000fea0003800200 */
.L_x_14235:
        /* <DEDUP_REMOVED lines=8> */
[----:B0----5:R-:W-:Y:S02]  /*0e80*/  @P2 HADD2.F32 R7, -RZ, R12.H1_H1 ;  /* 0x3000000cff072230 */ /* 0x021fe40000004100 */
[----:B------:R-:W-:Y:S02]  /*0e90*/  @P2 HADD2.F32 R68, -RZ, R13.H0_H0 ;  /* 0x2000000dff442230 */ /* 0x000fe40000004100 */
[----:B------:R-:W-:-:S03]  /*0ea0*/  @P2 HADD2.F32 R79, -RZ, R15.H0_H0 ;  /* 0x2000000fff4f2230 */ /* 0x000fc60000004100 */
[----:B------:R-:W0:Y:S08]  /*0eb0*/  @P2 LDC R73, c[0x0][0x40c] ;  /* 0x00010300ff492b82 */ /* 0x000e300000000800 */
[----:B------:R-:W3:Y:S08]  /*0ec0*/  @P2 LDC R74, c[0x0][0x40c] ;  /* 0x00010300ff4a2b82 */ /* 0x000ef00000000800 */
[----:B------:R-:W4:Y:S01]  /*0ed0*/  @P2 LDC R82, c[0x0][0x40c] ;  /* 0x00010300ff522b82 */ /* 0x000f220000000800 */
[----:B--2---:R-:W-:-:S05]  /*0ee0*/  HADD2.F32 R6, -RZ, R64.H1_H1 ;  /* 0x30000040ff067230 */ /* 0x004fca0000004100 */
[----:B-1----:R-:W-:Y:S01]  /*0ef0*/  @P2 FFMA.FTZ R6, R7, R11, R6 ;  /* 0x0000000b07062223 */ /* 0x002fe20000010006 */
[--C-:B------:R-:W-:Y:S02]  /*0f00*/  HADD2.F32 R7, -RZ, R65.reuse.H0_H0 ;  /* 0x20000041ff077230 */ /* 0x100fe40000004100 */
[----:B------:R-:W-:Y:S02]  /*0f10*/  HADD2.F32 R11, -RZ, R65.H1_H1 ;  /* 0x30000041ff0b7230 */ /* 0x000fe40000004100 */
[----:B------:R-:W-:Y:S02]  /*0f20*/  @P2 HADD2.F32 R65, -RZ, R14.H0_H0 ;  /* 0x2000000eff412230 */ /* 0x000fe40000004100 */
[----:B0-----:R-:W-:Y:S01]  /*0f30*/  @P2 FFMA.FTZ R7, R68, R73, R7 ;  /* 0x0000004944072223 */ /* 0x001fe20000010007 */
        /* <DEDUP_REMOVED lines=32> */
.L_x_14237:
[----:B0-----:R-:W0:Y:S01]  /*1140*/  @P3 LDC R7, c[0x0][0x40c] ;  /* 0x00010300ff073b82 */ /* 0x001e220000000800 */
[--C-:B-----5:R-:W-:Y:S01]  /*1150*/  @P3 HADD2.F32 R6, -RZ, R12.reuse.H0_H0 ;  /* 0x2000000cff063230 */ /* 0x120fe20000004100 */
[----:B------:R-:W-:Y:S01]  /*1160*/  MOV R79, RZ ;  /* 0x000000ff004f7202 */ /* 0x000fe20000000f00 */
[----:B------:R-:W-:Y:S01]  /*1170*/  @P3 HADD2.F32 R11, -RZ, R12.H1_H1 ;  /* 0x3000000cff0b3230 */ /* 0x000fe20000004100 */
[----:B------:R-:W-:Y:S01]  /*1180*/  MOV R68, RZ ;  /* 0x000000ff00447202 */ /* 0x000fe20000000f00 */
[----:B-1----:R-:W-:Y:S01]  /*1190*/  @P3 HADD2.F32 R65, -RZ, R13.H0_H0 ;  /* 0x2000000dff413230 */ /* 0x002fe20000004100 */
[----:B------:R-:W-:Y:S01]  /*11a0*/  MOV R74, RZ ;  /* 0x000000ff004a7202 */ /* 0x000fe20000000f00 */
        /* <DEDUP_REMOVED lines=11> */
[----:B------:R-:W1:Y:S03]  /*1260*/  @P3 LDC R89, c[0x0][0x40c] ;  /* 0x00010300ff593b82 */ /* 0x000e660000000800 */
[----:B------:R-:W-:Y:S01]  /*1270*/  F2FP.F16.F32.PACK_AB R91, RZ, R7 ;  /* 0x00000007ff5b723e */ /* 0x000fe200000000ff */
[----:B---3--:R-:W-:-:S04]  /*1280*/  @P3 FMUL.FTZ R11, R64, R67 ;  /* 0x00000043400b3220 */ /* 0x008fc80000410000 */
[----:B------:R-:W2:Y:S01]  /*1290*/  @P3 LDC R65, c[0x0][0x40c] ;  /* 0x00010300ff413b82 */ /* 0x000ea20000000800 */
[----:B------:R-:W-:Y:S01]  /*12a0*/  @P3 HADD2.F32 R64, -RZ, R14.H0_H0 ;  /* 0x2000000eff403230 */ /* 0x000fe20000004100 */
[----:B------:R-:W-:-:S04]  /*12b0*/  F2FP.F16.F32.PACK_AB R92, RZ, R11 ;  /* 0x0000000bff5c723e */ /* 0x000fc800000000ff */
[----:B0-----:R-:W-:Y:S02]  /*12c0*/  @P3 FMUL.FTZ R68, R64, R73 ;  /* 0x0000004940443220 */ /* 0x001fe40000410000 */
        /* <DEDUP_REMOVED lines=18> */
.L_x_14238:
[----:B------:R-:W0:Y:S01]  /*13f0*/  LDC.64 R90, c[0x0][0x3a8] ;  /* 0x0000ea00ff5a7b82 */ /* 0x000e220000000a00 */
[----:B------:R-:W-:Y:S01]  /*1400*/  IADD3 R88, PT, PT, R88, 0x20, RZ ;  /* 0x0000002058587810 */ /* 0x000fe20007ffe0ff */
[C---:B0-----:R-:W-:Y:S01]  /*1410*/  IMAD.WIDE.U32 R90, R86.reuse, 0x10, R90 ;  /* 0x00000010565a7825 */ /* 0x041fe200078e005a */
[----:B------:R-:W-:-:S04]  /*1420*/  IADD3 R86, PT, PT, R86, 0x20, RZ ;  /* 0x0000002056567810 */ /* 0x000fc80007ffe0ff */
[----:B------:R2:W-:Y:S03]  /*1430*/  STG.E.128 desc[UR6][R90.64], R64 ;  /* 0x000000405a007986 */ /* 0x0005e6000c101d06 */
.L_x_14234:
[----:B------:R-:W-:Y:S05]  /*1440*/  BSYNC.RECONVERGENT B0 ;  /* 0x0000000000007941 */ /* 0x000fea0003800200 */
.L_x_14233:
        /* <DEDUP_REMOVED lines=8> */
.L_x_14242:
[----:B------:R-:W-:Y:S05]  /*14d0*/  BSYNC.RECONVERGENT B1 ;  /* 0x0000000000017941 */ /* 0x000fea0003800200 */
.L_x_14241:
        /* <DEDUP_REMOVED lines=8> */
[----:B-----5:R-:W-:-:S07]  /*1560*/  @P3 HADD2.F32 R75, -RZ, R13.H0_H0 ;  /* 0x2000000dff4b3230 */ /* 0x020fce0000004100 */
[----:B------:R-:W3:Y:S08]  /*1570*/  @P3 LDC R76, c[0x0][0x40c] ;  /* 0x00010300ff4c3b82 */ /* 0x000ef00000000800 */
[----:B------:R-:W4:Y:S08]  /*1580*/  @P3 LDC R77, c[0x0][0x40c] ;  /* 0x00010300ff4d3b82 */ /* 0x000f300000000800 */
[----:B------:R-:W0:Y:S08]  /*1590*/  @P3 LDC R80, c[0x0][0x40c] ;  /* 0x00010300ff503b82 */ /* 0x000e300000000800 */
[----:B------:R-:W0:Y:S01]  /*15a0*/  @P3 LDC R87, c[0x0][0x40c] ;  /* 0x00010300ff573b82 */ /* 0x000e220000000800 */
[----:B--2---:R-:W-:-:S02]  /*15b0*/  HADD2.F32 R8, -RZ, R65.H0_H0 ;  /* 0x20000041ff087230 */ /* 0x004fc40000004100 */
[----:B------:R-:W-:Y:S02]  /*15c0*/  HADD2.F32 R69, -RZ, R65.H1_H1 ;  /* 0x30000041ff457230 */ /* 0x000fe40000004100 */
[----:B------:R-:W-:Y:S02]  /*15d0*/  @P3 HADD2.F32 R65, -RZ, R14.H0_H0 ;  /* 0x2000000eff413230 */ /* 0x000fe40000004100 */
[----:B-1----:R-:W-:Y:S01]  /*15e0*/  @P3 FFMA.FTZ R8, R75, R70, R8 ;  /* 0x000000464b083223 */ /* 0x002fe20000010008 */
[----:B------:R-:W-:Y:S01]  /*15f0*/  @P3 HADD2.F32 R70, -RZ, R13.H1_H1 ;  /* 0x3000000dff463230 */ /* 0x000fe20000004100 */
[----:B------:R-:W1:Y:S01]  /*1600*/  @P3 LDC R75, c[0x0][0x40c] ;  /* 0x00010300ff4b3b82 */ /* 0x000e620000000800 */
[----:B------:R-:W-:-:S03]  /*1610*/  HADD2.F32 R83, -RZ, R67.H1_H1 ;  /* 0x30000043ff537230 */ /* 0x000fc60000004100 */
[----:B---3--:R-:W-:Y:S01]  /*1620*/  @P3 FFMA.FTZ R69, R70, R76, R69 ;  /* 0x0000004c46453223 */ /* 0x008fe20000010045 */
[--C-:B------:R-:W-:Y:S02]  /*1630*/  HADD2.F32 R70, -RZ, R66.reuse.H0_H0 ;  /* 0x20000042ff467230 */ /* 0x100fe40000004100 */
[----:B------:R-:W-:Y:S02]  /*1640*/  HADD2.F32 R76, -RZ, R66.H1_H1 ;  /* 0x30000042ff4c7230 */ /* 0x000fe40000004100 */
[----:B------:R-:W-:Y:S02]  /*1650*/  @P3 HADD2.F32 R66, -RZ, R15.H0_H0 ;  /* 0x2000000fff423230 */ /* 0x000fe40000004100 */
[----:B----4-:R-:W-:Y:S01]  /*1660*/  @P3 FFMA.FTZ R70, R65, R77, R70 ;  /* 0x0000004d41463223 */ /* 0x010fe20000010046 */
[----:B------:R-:W-:Y:S02]  /*1670*/  @P3 HADD2.F32 R65, -RZ, R14.H1_H1 ;  /* 0x3000000eff413230 */ /* 0x000fe40000004100 */
[----:B------:R-:W-:-:S02]  /*1680*/  HADD2.F32 R77, -RZ, R67.H0_H0 ;  /* 0x20000043ff4d7230 */ /* 0x000fc40000004100 */
[----:B------:R-:W-:-:S03]  /*1690*/  F2FP.F16.F32.PACK_AB R88, RZ, R70 ;  /* 0x00000046ff58723e */ /* 0x000fc600000000ff */
[----:B0-----:R-:W-:Y:S01]  /*16a0*/  @P3 FFMA.FTZ R77, R66, R80, R77 ;  /* 0x00000050424d3223 */ /* 0x001fe2000001004d */
[----:B------:R-:W-:Y:S01]  /*16b0*/  @P3 HADD2.F32 R80, -RZ, R12.H1_H1 ;  /* 0x3000000cff503230 */ /* 0x000fe20000004100 */
[----:B------:R-:W0:Y:S03]  /*16c0*/  @P3 LDC R66, c[0x0][0x40c] ;  /* 0x00010300ff423b82 */ /* 0x000e260000000800 */
[----:B------:R-:W-:Y:S01]  /*16d0*/  F2FP.F16.F32.PACK_AB R90, RZ, R77 ;  /* 0x0000004dff5a723e */ /* 0x000fe200000000ff */
[----:B-1----:R-:W-:Y:S01]  /*16e0*/  @P3 FFMA.FTZ R76, R65, R75, R76 ;  /* 0x0000004b414c3223 */ /* 0x002fe2000001004c */
[----:B------:R-:W-:-:S03]  /*16f0*/  HADD2.F32 R75, -RZ, R64.H1_H1 ;  /* 0x30000040ff4b7230 */ /* 0x000fc60000004100 */
[----:B------:R-:W1:Y:S01]  /*1700*/  @P3 LDC R65, c[0x0][0x40c] ;  /* 0x00010300ff413b82 */ /* 0x000e620000000800 */
[----:B------:R-:W-:Y:S01]  /*1710*/  F2FP.F16.F32.PACK_AB R89, RZ, R76 ;  /* 0x0000004cff59723e */ /* 0x000fe200000000ff */
[----:B-1----:R-:W-:Y:S01]  /*1720*/  @P3 FFMA.FTZ R75, R80, R65, R75 ;  /* 0x00000041504b3223 */ /* 0x002fe2000001004b */
[----:B------:R-:W-:Y:S02]  /*1730*/  HADD2.F32 R80, -RZ, R64.H0_H0 ;  /* 0x20000040ff507230 */ /* 0x000fe40000004100 */
[----:B------:R-:W-:Y:S02]  /*1740*/  @P3 HADD2.F32 R65, -RZ, R12.H0_H0 ;  /* 0x2000000cff413230 */ /* 0x000fe40000004100 */
[----:B------:R-:W-:-:S03]  /*1750*/  @P3 HADD2.F32 R64, -RZ, R15.H1_H1 ;  /* 0x3000000fff403230 */ /* 0x000fc60000004100 */
[----:B0-----:R-:W-:Y:S01]  /*1760*/  @P3 FFMA.FTZ R80, R65, R66, R80 ;  /* 0x0000004241503223 */ /* 0x001fe20000010050 */
[----:B------:R-:W-:Y:S01]  /*1770*/  F2FP.F16.F32.PACK_AB R65, RZ, R8 ;  /* 0x00000008ff41723e */ /* 0x000fe200000000ff */
[----:B------:R-:W-:Y:S01]  /*1780*/  @P3 FFMA.FTZ R83, R64, R87, R83 ;  /* 0x0000005740533223 */ /* 0x000fe20000010053 */
[----:B------:R-:W-:Y:S02]  /*1790*/  F2FP.F16.F32.PACK_AB R66, RZ, R69 ;  /* 0x00000045ff42723e */ /* 0x000fe400000000ff */
[----:B------:R-:W-:Y:S02]  /*17a0*/  F2FP.F16.F32.PACK_AB R87, RZ, R75 ;  /* 0x0000004bff57723e */ /* 0x000fe400000000ff */
[----:B------:R-:W-:Y:S02]  /*17b0*/  F2FP.F16.F32.PACK_AB R64, RZ, R80 ;  /* 0x00000050ff40723e */ /* 0x000fe400000000ff */
[----:B------:R-:W-:Y:S02]  /*17c0*/  F2FP.F16.F32.PACK_AB R67, RZ, R83 ;  /* 0x00000053ff43723e */ /* 0x000fe400000000ff */
[----:B------:R-:W-:-:S02]  /*17d0*/  PRMT R65, R65, 0x5410, R66 ;  /* 0x0000541041417816 */ /* 0x000fc40000000042 */
[----:B------:R-:W-:Y:S02]  /*17e0*/  PRMT R66, R88, 0x5410, R89 ;  /* 0x0000541058427816 */ /* 0x000fe40000000059 */
[----:B------:R-:W-:Y:S02]  /*17f0*/  PRMT R64, R64, 0x5410, R87 ;  /* 0x0000541040407816 */ /* 0x000fe40000000057 */
[----:B------:R-:W-:Y:S01]  /*1800*/  PRMT R67, R90, 0x5410, R67 ;  /* 0x000054105a437816 */ /* 0x000fe20000000043 */
[----:B------:R-:W-:Y:S06]  /*1810*/  BRA `(.L_x_14244) ;  /* 0x0000000000ac7947 */ /* 0x000fec0003800000 */
.L_x_14243:
[----:B-12---:R-:W1:Y:S01]  /*1820*/  @P3 LDC R65, c[0x0][0x40c] ;  /* 0x00010300ff413b82 */ /* 0x006e620000000800 */
[--C-:B-----5:R-:W-:Y:S01]  /*1830*/  @P3 HADD2.F32 R8, -RZ, R12.reuse.H0_H0 ;  /* 0x2000000cff083230 */ /* 0x120fe20000004100 */
[----:B------:R-:W-:Y:S01]  /*1840*/  MOV R80, RZ ;  /* 0x000000ff00507202 */ /* 0x000fe20000000f00 */
[----:B------:R-:W-:Y:S02]  /*1850*/  @P3 HADD2.F32 R64, -RZ, R12.H1_H1 ;  /* 0x3000000cff403230 */ /* 0x000fe40000004100 */
[----:B------:R-:W-:Y:S01]  /*1860*/  HFMA2 R75, -RZ, RZ, 0, 0 ;  /* 0x00000000ff4b7431 */ /* 0x000fe200000001ff */
[----:B------:R-:W-:Y:S01]  /*1870*/  MOV R70, RZ ;  /* 0x000000ff00467202 */ /* 0x000fe20000000f00 */
[----:B------:R-:W-:Y:S01]  /*1880*/  HFMA2 R69, -RZ, RZ, 0, 0 ;  /* 0x00000000ff457431 */ /* 0x000fe200000001ff */
[----:B------:R-:W2:Y:S08]  /*1890*/  @P3 LDC R66, c[0x0][0x40c] ;  /* 0x00010300ff423b82 */ /* 0x000eb00000000800 */
[----:B------:R-:W3:Y:S08]  /*18a0*/  @P3 LDC R67, c[0x0][0x40c] ;  /* 0x00010300ff433b82 */ /* 0x000ef00000000800 */
[----:B------:R-:W4:Y:S01]  /*18b0*/  @P3 LDC R77, c[0x0][0x40c] ;  /* 0x00010300ff4d3b82 */ /* 0x000f220000000800 */
[----:B-1----:R-:W-:Y:S01]  /*18c0*/  @P3 FMUL.FTZ R80, R8, R65 ;  /* 0x0000004108503220 */ /* 0x002fe20000410000 */
[----:B------:R-:W-:Y:S01]  /*18d0*/  @P3 HADD2.F32 R65, -RZ, R13.H0_H0 ;  /* 0x2000000dff413230 */ /* 0x000fe20000004100 */
[----:B------:R-:W-:-:S05]  /*18e0*/  MOV R8, RZ ;  /* 0x000000ff00087202 */ /* 0x000fca0000000f00 */
[----:B------:R-:W1:Y:S01]  /*18f0*/  @P3 LDC R83, c[0x0][0x40c] ;  /* 0x00010300ff533b82 */ /* 0x000e620000000800 */
[----:B--2---:R-:W-:-:S05]  /*1900*/  @P3 FMUL.FTZ R8, R65, R66 ;  /* 0x0000004241083220 */ /* 0x004fca0000410000 */
[----:B------:R-:W-:Y:S02]  /*1910*/  F2FP.F16.F32.PACK_AB R66, RZ, R8 ;  /* 0x00000008ff42723e */ /* 0x000fe400000000ff */
[----:B------:R-:W2:Y:S01]  /*1920*/  @P3 LDC R87, c[0x0][0x40c] ;  /* 0x00010300ff573b82 */ /* 0x000ea20000000800 */
[----:B---3--:R-:W-:Y:S01]  /*1930*/  @P3 FMUL.FTZ R75, R64, R67 ;  /* 0x00000043404b3220 */ /* 0x008fe20000410000 */
[----:B------:R-:W-:-:S06]  /*1940*/  @P3 HADD2.F32 R64, -RZ, R13.H1_H1 ;  /* 0x3000000dff403230 */ /* 0x000fcc0000004100 */
[----:B------:R-:W3:Y:S01]  /*1950*/  @P3 LDC R65, c[0x0][0x40c] ;  /* 0x00010300ff413b82 */ /* 0x000ee20000000800 */
[----:B----4-:R-:W-:Y:S01]  /*1960*/  @P3 FMUL.FTZ R69, R64, R77 ;  /* 0x0000004d40453220 */ /* 0x010fe20000410000 */
[----:B------:R-:W-:Y:S01]  /*1970*/  @P3 HADD2.F32 R64, -RZ, R14.H0_H0 ;  /* 0x2000000eff403230 */ /* 0x000fe20000004100 */
[----:B------:R-:W-:-:S05]  /*1980*/  CS2R R76, SRZ ;  /* 0x00000000004c7805 */ /* 0x000fca000001ff00 */
[----:B------:R-:W4:Y:S01]  /*1990*/  @P3 LDC R67, c[0x0][0x40c] ;  /* 0x00010300ff433b82 */ /* 0x000f220000000800 */
[----:B-1----:R-:W-:Y:S01]  /*19a0*/  @P3 FMUL.FTZ R70, R64, R83 ;  /* 0x0000005340463220 */ /* 0x002fe20000410000 */
[----:B------:R-:W-:Y:S02]  /*19b0*/  @P3 HADD2.F32 R64, -RZ, R14.H1_H1 ;  /* 0x3000000eff403230 */ /* 0x000fe40000004100 */
[----:B------:R-:W-:-:S03]  /*19c0*/  HFMA2 R83, -RZ, RZ, 0, 0 ;  /* 0x00000000ff537431 */ /* 0x000fc600000001ff */
[----:B--2---:R-:W-:Y:S01]  /*19d0*/  @P3 FMUL.FTZ R76, R64, R87 ;  /* 0x00000057404c3220 */ /* 0x004fe20000410000 */
[----:B------:R-:W-:Y:S01]  /*19e0*/  @P3 HADD2.F32 R64, -RZ, R15.H0_H0 ;  /* 0x2000000fff403230 */ /* 0x000fe20000004100 */
[----:B------:R-:W-:-:S03]  /*19f0*/  F2FP.F16.F32.PACK_AB R87, RZ, R70 ;  /* 0x00000046ff57723e */ /* 0x000fc600000000ff */
[----:B------:R-:W-:Y:S01]  /*1a00*/  F2FP.F16.F32.PACK_AB R88, RZ, R76 ;  /* 0x0000004cff58723e */ /* 0x000fe200000000ff */
[----:B---3--:R-:W-:Y:S01]  /*1a10*/  @P3 FMUL.FTZ R77, R64, R65 ;  /* 0x00000041404d3220 */ /* 0x008fe20000410000 */
[----:B------:R-:W-:Y:S01]  /*1a20*/  @P3 HADD2.F32 R64, -RZ, R15.H1_H1 ;  /* 0x3000000fff403230 */ /* 0x000fe20000004100 */
[----:B------:R-:W-:-:S03]  /*1a30*/  F2FP.F16.F32.PACK_AB R65, RZ, R75 ;  /* 0x0000004bff41723e */ /* 0x000fc600000000ff */
[----:B------:R-:W-:Y:S01]  /*1a40*/  F2FP.F16.F32.PACK_AB R89, RZ, R77 ;  /* 0x0000004dff59723e */ /* 0x000fe200000000ff */
[----:B----4-:R-:W-:Y:S01]  /*1a50*/  @P3 FMUL.FTZ R83, R64, R67 ;  /* 0x0000004340533220 */ /* 0x010fe20000410000 */
[----:B------:R-:W-:Y:S02]  /*1a60*/  F2FP.F16.F32.PACK_AB R64, RZ, R80 ;  /* 0x00000050ff40723e */ /* 0x000fe400000000ff */
[----:B------:R-:W-:Y:S02]  /*1a70*/  F2FP.F16.F32.PACK_AB R67, RZ, R69 ;  /* 0x00000045ff43723e */ /* 0x000fe400000000ff */
[----:B------:R-:W-:Y:S02]  /*1a80*/  F2FP.F16.F32.PACK_AB R90, RZ, R83 ;  /* 0x00000053ff5a723e */ /* 0x000fe400000000ff */
[----:B------:R-:W-:Y:S02]  /*1a90*/  PRMT R64, R64, 0x5410, R65 ;  /* 0x0000541040407816 */ /* 0x000fe40000000041 */
[----:B------:R-:W-:-:S02]  /*1aa0*/  PRMT R65, R66, 0x5410, R67 ;  /* 0x0000541042417816 */ /* 0x000fc40000000043 */
[----:B------:R-:W-:Y:S02]  /*1ab0*/  PRMT R66, R87, 0x5410, R88 ;  /* 0x0000541057427816 */ /* 0x000fe40000000058 */
[----:B------:R-:W-:-:S07]  /*1ac0*/  PRMT R67, R89, 0x5410, R90 ;  /* 0x0000541059437816 */ /* 0x000fce000000005a */
.L_x_14244:
[----:B------:R-:W1:Y:S02]  /*1ad0*/  LDC.64 R88, c[0x0][0x3a8] ;  /* 0x0000ea00ff587b82 */ /* 0x000e640000000a00 */
[----:B-1----:R-:W-:-:S05]  /*1ae0*/  IMAD.WIDE.U32 R88, R86, 0x10, R88 ;  /* 0x0000001056587825 */ /* 0x002fca00078e0058 */
[----:B------:R3:W-:Y:S02]  /*1af0*/  STG.E.128 desc[UR6][R88.64], R64 ;  /* 0x0000004058007986 */ /* 0x0007e4000c101d06 */
.L_x_14240:
[----:B------:R-:W-:Y:S05]  /*1b00*/  BSYNC.RECONVERGENT B0 ;  /* 0x0000000000007941 */ /* 0x000fea0003800200 */
.L_x_14239:
        /* <DEDUP_REMOVED lines=100> */
.L_x_14264:
        /* <DEDUP_REMOVED lines=42> */
[----:B------:R-:W2:Y:S01]  /*23f0*/  LDC.64 R86, c[0x0][0x428] ;  /* 0x00010a00ff567b82 */ /* 0x000ea20000000a00 */
        /* <DEDUP_REMOVED lines=9> */
[C---:B--2---:R-:W-:Y:S01]  /*2490*/  IMAD.WIDE.U32 R86, R84.reuse, 0x10, R86 ;  /* 0x0000001054567825 */ /* 0x044fe200078e0056 */
[----:B------:R-:W-:-:S03]  /*24a0*/  IADD3 R84, PT, PT, R84, 0x20, RZ ;  /* 0x0000002054547810 */ /* 0x000fc60007ffe0ff */
[----:B------:R-:W-:-:S05]  /*24b0*/  F2FP.F16.F32.PACK_AB R67, R90, R67 ;  /* 0x000000435a43723e */ /* 0x000fca00000000ff */
[----:B------:R2:W-:Y:S02]  /*24c0*/  STG.E.128 desc[UR6][R86.64], R64 ;  /* 0x0000004056007986 */ /* 0x0005e4000c101d06 */
.L_x_14249:
[----:B------:R-:W-:Y:S05]  /*24d0*/  BSYNC.RECONVERGENT B1 ;  /* 0x0000000000017941 */ /* 0x000fea0003800200 */
.L_x_14248:
        /* <DEDUP_REMOVED lines=34> */
.L_x_14251:
[----:B------:R-:W-:Y:S05]  /*2700*/  BSYNC.RECONVERGENT B1 ;  /* 0x0000000000017941 */ /* 0x000fea0003800200 */
.L_x_14250:
        /* <DEDUP_REMOVED lines=19> */
[----:B------:R-:W-:Y:S01]  /*2840*/  F2FP.F16.F32.PACK_AB R67, R93, R86 ;  /* 0x000000565d43723e */ /* 0x000fe200000000ff */
[----:B------:R-:W-:Y:S01]  /*2850*/  FFMA.FTZ R88, R65, R28, R20 ;  /* 0x0000001c41587223 */ /* 0x000fe20000010014 */
[----:B------:R-:W2:Y:S01]  /*2860*/  LDC.64 R86, c[0x0][0x428] ;  /* 0x00010a00ff567b82 */ /* 0x000ea20000000a00 */
[----:B------:R-:W-:Y:S01]  /*2870*/  FFMA.FTZ R65, R85, R30, R22 ;  /* 0x0000001e55417223 */ /* 0x000fe20000010016 */
[----:B-1----:R-:W-:Y:S01]  /*2880*/  FFMA.FTZ R92, R90, R25, R17 ;  /* 0x000000195a5c7223 */ /* 0x002fe20000010011 */
[----:B------:R-:W-:Y:S01]  /*2890*/  FFMA.FTZ R89, R89, R24, R16 ;  /* 0x0000001859597223 */ /* 0x000fe20000010010 */
[----:B------:R-:W-:Y:S01]  /*28a0*/  FFMA.FTZ R90, R66, R31, R23 ;  /* 0x0000001f425a7223 */ /* 0x000fe20000010017 */
[----:B------:R-:W-:-:S03]  /*28b0*/  FFMA.FTZ R85, R64, R29, R21 ;  /* 0x0000001d40557223 */ /* 0x000fc60000010015 */
[----:B------:R-:W-:Y:S02]  /*28c0*/  F2FP.F16.F32.PACK_AB R66, R92, R89 ;  /* 0x000000595c42723e */ /* 0x000fe400000000ff */
[----:B------:R-:W-:Y:S02]  /*28d0*/  F2FP.F16.F32.PACK_AB R65, R90, R65 ;  /* 0x000000415a41723e */ /* 0x000fe400000000ff */
[----:B------:R-:W-:Y:S01]  /*28e0*/  F2FP.F16.F32.PACK_AB R64, R85, R88 ;  /* 0x000000585540723e */ /* 0x000fe200000000ff */
[----:B--2---:R-:W-:-:S05]  /*28f0*/  IMAD.WIDE.U32 R86, R84, 0x10, R86 ;  /* 0x0000001054567825 */ /* 0x004fca00078e0056 */
[----:B------:R4:W-:Y:S02]  /*2900*/  STG.E.128 desc[UR6][R86.64], R64 ;  /* 0x0000004056007986 */ /* 0x0009e4000c101d06 */
.L_x_14247:
[----:B------:R-:W-:Y:S05]  /*2910*/  BSYNC.RECONVERGENT B0 ;  /* 0x0000000000007941 */ /* 0x000fea0003800200 */
.L_x_14246:
[----:B--234-:R-:W2:Y:S02]  /*2920*/  LDC.64 R64, c[0x0][0x380] ;  /* 0x0000e000ff407b82 */ /* 0x01cea40000000a00 */
[----:B--2---:R-:W-:-:S04]  /*2930*/  LEA R3, R64, R3, 0x2 ;  /* 0x0000000340037211 */ /* 0x004fc800078e10ff */
[----:B------:R-:W-:-:S13]  /*2940*/  ISETP.GE.AND P0, PT, R3, R65, PT ;  /* 0x000000410300720c */ /* 0x000fda0003f06270 */
[----:B------:R-:W-:Y:S05]  /*2950*/  @!P0 BRA `(.L_x_14252) ;  /* 0xffffffdc00048947 */ /* 0x000fea000383ffff */
[----:B------:R-:W-:Y:S05]  /*2960*/  EXIT ;  /* 0x000000000000794d */ /* 0x000fea0003800000 */
.L_x_14245:
        /* <DEDUP_REMOVED lines=8> */
.L_x_14254:
[----:B------:R-:W-:Y:S05]  /*29f0*/  BSYNC B0 ;  /* 0x0000000000007941 */ /* 0x000fea0003800000 */
.L_x_14253:
        /* <DEDUP_REMOVED lines=9> */
.L_x_14255:
[----:B------:R-:W-:Y:S02]  /*2a90*/  HFMA2 R86, -RZ, RZ, 0, 2.384185791015625e-07 ;  /* 0x00000004ff567431 */ /* 0x000fe400000001ff */
[----:B------:R-:W-:-:S05]  /*2aa0*/  FADD.FTZ R90, R89, R88 ;  /* 0x00000058595a7221 */ /* 0x000fca0000010000 */
[----:B------:R-:W-:-:S07]  /*2ab0*/  MOV R93, R90 ;  /* 0x0000005a005d7202 */ /* 0x000fce0000000f00 */
[----:B------:R-:W-:Y:S05]  /*2ac0*/  WARPSYNC.COLLECTIVE R66, `(.L_x_14256) ;  /* 0x0000000042087348 */ /* 0x000fea0003c00000 */
[----:B------:R0:W1:Y:S02]  /*2ad0*/  SHFL.BFLY P6, R88, R93, R86, R67 ;  /* 0x0c0000565d587389 */ /* 0x00006400000c0043 */
[----:B01----:R-:W-:Y:S05]  /*2ae0*/  ENDCOLLECTIVE ;  /* 0x000000000000791b */ /* 0x003fea0003800000 */
.L_x_14256:
[----:B------:R-:W-:Y:S02]  /*2af0*/  HFMA2 R86, -RZ, RZ, 0, 4.76837158203125e-07 ;  /* 0x00000008ff567431 */ /* 0x000fe400000001ff */
[----:B------:R-:W-:-:S05]  /*2b00*/  FADD.FTZ R91, R90, R88 ;  /* 0x000000585a5b7221 */ /* 0x000fca0000010000 */
[----:B------:R-:W-:-:S07]  /*2b10*/  MOV R93, R91 ;  /* 0x0000005b005d7202 */ /* 0x000fce0000000f00 */
[----:B------:R-:W-:Y:S05]  /*2b20*/  WARPSYNC.COLLECTIVE R66, `(.L_x_14257) ;  /* 0x0000000042087348 */ /* 0x000fea0003c00000 */
[----:B------:R0:W1:Y:S02]  /*2b30*/  SHFL.BFLY P6, R88, R93, R86, R67 ;  /* 0x0c0000565d587389 */ /* 0x00006400000c0043 */
[----:B01----:R-:W-:Y:S05]  /*2b40*/  ENDCOLLECTIVE ;  /* 0x000000000000791b */ /* 0x003fea0003800000 */
.L_x_14257:
[----:B------:R-:W-:Y:S02]  /*2b50*/  HFMA2 R86, -RZ, RZ, 0, 9.5367431640625e-07 ;  /* 0x00000010ff567431 */ /* 0x000fe400000001ff */
[----:B------:R-:W-:-:S05]  /*2b60*/  FADD.FTZ R92, R91, R88 ;  /* 0x000000585b5c7221 */ /* 0x000fca0000010000 */
[----:B------:R-:W-:-:S07]  /*2b70*/  MOV R93, R92 ;  /* 0x0000005c005d7202 */ /* 0x000fce0000000f00 */
[----:B------:R-:W-:Y:S05]  /*2b80*/  WARPSYNC.COLLECTIVE R66, `(.L_x_14258) ;  /* 0x0000000042087348 */ /* 0x000fea0003c00000 */
[----:B------:R0:W1:Y:S02]  /*2b90*/  SHFL.BFLY P6, R88, R93, R86, R67 ;  /* 0x0c0000565d587389 */ /* 0x00006400000c0043 */
[----:B01----:R-:W-:Y:S05]  /*2ba0*/  ENDCOLLECTIVE ;  /* 0x000000000000791b */ /* 0x003fea0003800000 */
.L_x_14258:
        /* <DEDUP_REMOVED lines=58> */
.L_x_14259:
[----:B------:R-:W-:Y:S02]  /*2f50*/  HFMA2 R86, -RZ, RZ, 0, 1.1920928955078125e-07 ;  /* 0x00000002ff567431 */ /* 0x000fe400000001ff */
[----:B------:R-:W-:-:S05]  /*2f60*/  FADD.FTZ R89, R64, R88 ;  /* 0x0000005840597221 */ /* 0x000fca0000010000 */
[----:B------:R-:W-:-:S07]  /*2f70*/  MOV R93, R89 ;  /* 0x00000059005d7202 */ /* 0x000fce0000000f00 */
[----:B------:R-:W-:Y:S05]  /*2f80*/  WARPSYNC.COLLECTIVE R66, `(.L_x_14260) ;  /* 0x0000000042087348 */ /* 0x000fea0003c00000 */
[----:B------:R0:W1:Y:S02]  /*2f90*/  SHFL.BFLY P6, R88, R93, R86, R67 ;  /* 0x0c0000565d587389 */ /* 0x00006400000c0043 */
[----:B01----:R-:W-:Y:S05]  /*2fa0*/  ENDCOLLECTIVE ;  /* 0x000000000000791b */ /* 0x003fea0003800000 */
.L_x_14260:
[----:B------:R-:W-:Y:S02]  /*2fb0*/  HFMA2 R86, -RZ, RZ, 0, 2.384185791015625e-07 ;  /* 0x00000004ff567431 */ /* 0x000fe400000001ff */
[----:B------:R-:W-:-:S05]  /*2fc0*/  FADD.FTZ R90, R89, R88 ;  /* 0x00000058595a7221 */ /* 0x000fca0000010000 */
[----:B------:R-:W-:-:S07]  /*2fd0*/  MOV R93, R90 ;  /* 0x0000005a005d7202 */ /* 0x000fce0000000f00 */
[----:B------:R-:W-:Y:S05]  /*2fe0*/  WARPSYNC.COLLECTIVE R66, `(.L_x_14261) ;  /* 0x0000000042087348 */ /* 0x000fea0003c00000 */
[----:B------:R0:W1:Y:S02]  /*2ff0*/  SHFL.BFLY P6, R88, R93, R86, R67 ;  /* 0x0c0000565d587389 */ /* 0x00006400000c0043 */
[----:B01----:R-:W-:Y:S05]  /*3000*/  ENDCOLLECTIVE ;  /* 0x000000000000791b */ /* 0x003fea0003800000 */
.L_x_14261:
[----:B------:R-:W-:Y:S02]  /*3010*/  HFMA2 R86, -RZ, RZ, 0, 4.76837158203125e-07 ;  /* 0x00000008ff567431 */ /* 0x000fe400000001ff */
[----:B------:R-:W-:-:S05]  /*3020*/  FADD.FTZ R91, R90, R88 ;  /* 0x000000585a5b7221 */ /* 0x000fca0000010000 */
[----:B------:R-:W-:-:S07]  /*3030*/  MOV R93, R91 ;  /* 0x0000005b005d7202 */ /* 0x000fce0000000f00 */
[----:B------:R-:W-:Y:S05]  /*3040*/  WARPSYNC.COLLECTIVE R66, `(.L_x_14262) ;  /* 0x0000000042087348 */ /* 0x000fea0003c00000 */
[----:B------:R0:W1:Y:S02]  /*3050*/  SHFL.BFLY P6, R88, R93, R86, R67 ;  /* 0x0c0000565d587389 */ /* 0x00006400000c0043 */
[----:B01----:R-:W-:Y:S05]  /*3060*/  ENDCOLLECTIVE ;  /* 0x000000000000791b */ /* 0x003fea0003800000 */
.L_x_14262:
[----:B------:R-:W-:Y:S02]  /*3070*/  HFMA2 R86, -RZ, RZ, 0, 9.5367431640625e-07 ;  /* 0x00000010ff567431 */ /* 0x000fe400000001ff */
[----:B------:R-:W-:-:S05]  /*3080*/  FADD.FTZ R92, R91, R88 ;  /* 0x000000585b5c7221 */ /* 0x000fca0000010000 */
[----:B------:R-:W-:-:S07]  /*3090*/  MOV R93, R92 ;  /* 0x0000005c005d7202 */ /* 0x000fce0000000f00 */
[----:B------:R-:W-:Y:S05]  /*30a0*/  WARPSYNC.COLLECTIVE R66, `(.L_x_14263) ;  /* 0x0000000042087348 */ /* 0x000fea0003c00000 */
[----:B------:R0:W1:Y:S02]  /*30b0*/  SHFL.BFLY P6, R88, R93, R86, R67 ;  /* 0x0c0000565d587389 */ /* 0x00006400000c0043 */
[----:B01----:R-:W-:Y:S05]  /*30c0*/  ENDCOLLECTIVE ;  /* 0x000000000000791b */ /* 0x003fea0003800000 */
.L_x_14263:
[----:B------:R-:W-:Y:S05]  /*30d0*/  BRA `(.L_x_14264) ;  /* 0xfffffff0001c7947 */ /* 0x000fea000383ffff */
.L_x_14265:
        /* <DEDUP_REMOVED lines=10> */
.L_x_28784:


//--------------------- .text._ZN10layer_norm13ln_fwd_kernelINS_13Kernel_traitsIf6__halfS2_S2_fjLj768ELj1ELj4ELj1ELj16ENS_18Kernel_traits_baseILj768EfS2_S2_S2_fjLj128EEEEELb0ELb0ELb1ELb1EEEvNS_9FwdParamsE --------------------------
	.section	.text._ZN10layer_norm13ln_fwd_kernelINS_13Kernel_traitsIf6__halfS2_S2_fjLj768ELj1ELj4ELj1ELj16ENS_18Kernel_traits_baseILj768EfS2_S2_S2_fjLj128EEEEELb0ELb0ELb1ELb1EEEvNS_9FwdParamsE,"ax",@progbits
	.align	128
        .global         _ZN10layer_norm13ln_fwd_kernelINS_13Kernel_traitsIf6__halfS2_S2_fjLj768ELj1ELj4ELj1ELj16ENS_18Kernel_traits_baseILj768EfS2_S2_S2_fjLj128EEEEELb0ELb0ELb1ELb1EEEvNS_9FwdParamsE
        .type           _ZN10layer_norm13ln_fwd_kernelINS_13Kernel_traitsIf6__halfS2_S2_fjLj768ELj1ELj4ELj1ELj16ENS_18Kernel_traits_baseILj768EfS2_S2_S2_fjLj128EEEEELb0ELb0ELb1ELb1EEEvNS_9FwdParamsE,@function
        .size           _ZN10layer_norm13ln_fwd_kernelINS_13Kernel_traitsIf6__halfS2_S2_fjLj768ELj1ELj4ELj1ELj16ENS_18Kernel_traits_baseILj768EfS2_S2_S2_fjLj128EEEEELb0ELb0ELb1ELb1EEEvNS_9FwdParamsE,(.L_x_28785 - _ZN10layer_norm13ln_fwd_kernelINS_13Kernel_traitsIf6__halfS2_S2_fjLj768ELj1ELj4ELj1ELj16ENS_18Kernel_traits_baseILj768EfS2_S2_S2_fjLj128EEEEELb0ELb0ELb1ELb1EEEvNS_9FwdParamsE)
        .other          _ZN10layer_norm13ln_fwd_kernelINS_13Kernel_traitsIf6__halfS2_S2_fjLj768ELj1ELj4ELj1ELj16ENS_18Kernel_traits_baseILj768EfS2_S2_S2_fjLj128EEEEELb0ELb0ELb1ELb1EEEvNS_9FwdParamsE,@"STO_CUDA_ENTRY STV_DEFAULT"
_ZN10layer_norm13ln_fwd_kernelINS_13Kernel_traitsIf6__halfS2_S2_fjLj768ELj1ELj4ELj1ELj16ENS_18Kernel_traits_baseILj768EfS2_S2_S2_fjLj128EEEEELb0ELb0ELb1ELb1EEEvNS_9FwdParamsE:
.text._ZN10layer_norm13ln_fwd_kernelINS_13Kernel_traitsIf6__halfS2_S2_fjLj768ELj1ELj4ELj1ELj16ENS_18Kernel_traits_baseILj768EfS2_S2_S2_fjLj128EEEEELb0ELb0ELb1ELb1EEEvNS_9FwdParamsE:
        /* <DEDUP_REMOVED lines=29> */
.L_x_14266:
        /* <DEDUP_REMOVED lines=20> */
.L_x_14267:
[----:B------:R-:W1:Y:S01]  /*0310*/  LDCU UR4, c[0x0][0x384] ;  /* 0x00007080ff0477ac */ /* 0x000e620008000800 */
[----:B------:R-:W2:Y:S01]  /*0320*/  LDCU.U8 UR5, c[0x0][0x410] ;  /* 0x00008200ff0577ac */ /* 0x000ea20008000000 */
[----:B------:R-:W3:Y:S01]  /*0330*/  LDCU UR10, c[0x0][0x448] ;  /* 0x00008900ff0a77ac */ /* 0x000ee20008000800 */
[----:B------:R-:W4:Y:S01]  /*0340*/  LDCU.64 UR8, c[0x0][0x3a0] ;  /* 0x00007400ff0877ac */ /* 0x000f220008000a00 */
[----:B-1----:R-:W-:-:S13]  /*0350*/  ISETP.GE.AND P0, PT, R69, UR4, PT ;  /* 0x0000000445007c0c */ /* 0x002fda000bf06270 */
[----:B--234-:R-:W-:Y:S05]  /*0360*/  @P0 EXIT ;  /* 0x000000000000094d */ /* 0x01cfea0003800000 */
.L_x_14277:
[----:B0-----:R-:W0:Y:S08]  /*0370*/  LDC.64 R2, c[0x0][0x3f0] ;  /* 0x0000fc00ff027b82 */ /* 0x001e300000000a00 */
        /* <DEDUP_REMOVED lines=28> */
[--C-:B-----5:R-:W-:Y:S02]  /*0540*/  @P1 HADD2.F32 R0, -RZ, R13.reuse.H0_H0 ;  /* 0x2000000dff001230 */ /* 0x120fe40000004100 */
[----:B------:R-:W-:Y:S02]  /*0550*/  @P1 HADD2.F32 R3, -RZ, R12.H1_H1 ;  /* 0x3000000cff031230 */ /* 0x000fe40000004100 */
[----:B------:R-:W-:Y:S02]  /*0560*/  @P1 HADD2.F32 R5, -RZ, R13.H1_H1 ;  /* 0x3000000dff051230 */ /* 0x000fe40000004100 */
[----:B------:R-:W-:Y:S01]  /*0570*/  @P1 HADD2.F32 R83, -RZ, R15.H1_H1 ;  /* 0x3000000fff531230 */ /* 0x000fe20000004100 */
[----:B------:R-:W1:Y:S08]  /*0580*/  @P1 LDC R76, c[0x0][0x40c] ;  /* 0x00010300ff4c1b82 */ /* 0x000e700000000800 */
[----:B------:R-:W3:Y:S08]  /*0590*/  @P1 LDC R78, c[0x0][0x40c] ;  /* 0x00010300ff4e1b82 */ /* 0x000ef00000000800 */
[----:B------:R-:W4:Y:S08]  /*05a0*/  @P1 LDC R10, c[0x0][0x40c] ;  /* 0x00010300ff0a1b82 */ /* 0x000f300000000800 */
[----:B------:R-:W4:Y:S08]  /*05b0*/  @P1 LDC R11, c[0x0][0x40c] ;  /* 0x00010300ff0b1b82 */ /* 0x000f300000000800 */
[----:B------:R-:W4:Y:S08]  /*05c0*/  @P1 LDC R71, c[0x0][0x40c] ;  /* 0x00010300ff471b82 */ /* 0x000f300000000800 */
[----:B------:R-:W4:Y:S08]  /*05d0*/  @P1 LDC R72, c[0x0][0x40c] ;  /* 0x00010300ff481b82 */ /* 0x000f300000000800 */
[----:B------:R-:W4:Y:S01]  /*05e0*/  @P1 LDC R73, c[0x0][0x40c] ;  /* 0x00010300ff491b82 */ /* 0x000f220000000800 */
[----:B--2---:R-:W-:-:S02]  /*05f0*/  HADD2.F32 R7, -RZ, R65.H0_H0 ;  /* 0x20000041ff077230 */ /* 0x004fc40000004100 */
[----:B------:R-:W-:Y:S02]  /*0600*/  HADD2.F32 R8, -RZ, R64.H1_H1 ;  /* 0x30000040ff087230 */ /* 0x000fe40000004100 */
[----:B------:R-:W-:Y:S02]  /*0610*/  HADD2.F32 R6, -RZ, R65.H1_H1 ;  /* 0x30000041ff067230 */ /* 0x000fe40000004100 */
[----:B0-----:R-:W-:Y:S01]  /*0620*/  @P1 FFMA.FTZ R7, R0, R77, R7 ;  /* 0x0000004d00071223 */ /* 0x001fe20000010007 */
[--C-:B------:R-:W-:Y:S02]  /*0630*/  HADD2.F32 R75, -RZ, R66.reuse.H0_H0 ;  /* 0x20000042ff4b7230 */ /* 0x100fe40000004100 */
[----:B-1----:R-:W-:Y:S01]  /*0640*/  @P1 FFMA.FTZ R8, R3, R76, R8 ;  /* 0x0000004c03081223 */ /* 0x002fe20000010008 */
[----:B------:R-:W-:Y:S02]  /*0650*/  HADD2.F32 R4, -RZ, R66.H1_H1 ;  /* 0x30000042ff047230 */ /* 0x000fe40000004100 */
[----:B---3--:R-:W-:Y:S01]  /*0660*/  @P1 FFMA.FTZ R6, R5, R78, R6 ;  /* 0x0000004e05061223 */ /* 0x008fe20000010006 */
[----:B------:R-:W-:Y:S01]  /*0670*/  HADD2.F32 R2, -RZ, R64.H0_H0 ;  /* 0x20000040ff027230 */ /* 0x000fe20000004100 */
[----:B------:R-:W-:Y:S01]  /*0680*/  @!P1 MOV R5, R75 ;  /* 0x0000004b00059202 */ /* 0x000fe20000000f00 */
[----:B------:R-:W-:-:S02]  /*0690*/  HADD2.F32 R66, -RZ, R67.H0_H0 ;  /* 0x20000043ff427230 */ /* 0x000fc40000004100 */
[----:B------:R-:W-:Y:S02]  /*06a0*/  HADD2.F32 R74, -RZ, R67.H1_H1 ;  /* 0x30000043ff4a7230 */ /* 0x000fe40000004100 */
[--C-:B------:R-:W-:Y:S01]  /*06b0*/  @P1 HADD2.F32 R64, -RZ, R14.reuse.H0_H0 ;  /* 0x2000000eff401230 */ /* 0x100fe20000004100 */
[----:B------:R-:W-:Y:S01]  /*06c0*/  @!P1 MOV R3, R66 ;  /* 0x0000004200039202 */ /* 0x000fe20000000f00 */
[----:B------:R-:W-:Y:S01]  /*06d0*/  @P1 HADD2.F32 R67, -RZ, R14.H1_H1 ;  /* 0x3000000eff431230 */ /* 0x000fe20000004100 */
[----:B------:R-:W-:Y:S01]  /*06e0*/  @!P1 MOV R0, R74 ;  /* 0x0000004a00009202 */ /* 0x000fe20000000f00 */
[----:B------:R-:W-:Y:S02]  /*06f0*/  @P1 HADD2.F32 R77, -RZ, R15.H0_H0 ;  /* 0x2000000fff4d1230 */ /* 0x000fe40000004100 */
[----:B----4-:R-:W-:Y:S01]  /*0700*/  @P1 FFMA.FTZ R5, R64, R10, R75 ;  /* 0x0000000a40051223 */ /* 0x010fe2000001004b */
[----:B------:R-:W-:Y:S02]  /*0710*/  @P1 HADD2.F32 R65, -RZ, R12.H0_H0 ;  /* 0x2000000cff411230 */ /* 0x000fe40000004100 */
[----:B------:R-:W-:Y:S01]  /*0720*/  @P1 FFMA.FTZ R4, R67, R11, R4 ;  /* 0x0000000b43041223 */ /* 0x000fe20000010004 */
[----:B------:R-:W-:Y:S01]  /*0730*/  @P1 FFMA.FTZ R0, R83, R73, R74 ;  /* 0x0000004953001223 */ /* 0x000fe2000001004a */
[----:B------:R-:W-:Y:S01]  /*0740*/  @P1 FFMA.FTZ R3, R77, R71, R66 ;  /* 0x000000474d031223 */ /* 0x000fe20000010042 */
[----:B------:R-:W-:Y:S01]  /*0750*/  F2FP.F16.F32.PACK_AB R10, RZ, R8 ;  /* 0x00000008ff0a723e */ /* 0x000fe200000000ff */
        /* <DEDUP_REMOVED lines=13> */
.L_x_14268:
[----:B------:R-:W0:Y:S01]  /*0830*/  @P0 LDC R11, c[0x0][0x40c] ;  /* 0x00010300ff0b0b82 */ /* 0x000e220000000800 */
[--C-:B-----5:R-:W-:Y:S01]  /*0840*/  @P0 HADD2.F32 R6, -RZ, R13.reuse.H0_H0 ;  /* 0x2000000dff060230 */ /* 0x120fe20000004100 */
[----:B------:R-:W-:Y:S01]  /*0850*/  MOV R7, RZ ;  /* 0x000000ff00077202 */ /* 0x000fe20000000f00 */
[--C-:B------:R-:W-:Y:S01]  /*0860*/  @P0 HADD2.F32 R4, -RZ, R12.reuse.H1_H1 ;  /* 0x3000000cff040230 */ /* 0x100fe20000004100 */
[----:B------:R-:W-:Y:S01]  /*0870*/  MOV R8, RZ ;  /* 0x000000ff00087202 */ /* 0x000fe20000000f00 */
[----:B------:R-:W-:Y:S01]  /*0880*/  @P0 HADD2.F32 R0, -RZ, R12.H0_H0 ;  /* 0x2000000cff000230 */ /* 0x000fe20000004100 */
[----:B------:R-:W-:Y:S01]  /*0890*/  MOV R2, RZ ;  /* 0x000000ff00027202 */ /* 0x000fe20000000f00 */
[----:B------:R-:W-:Y:S01]  /*08a0*/  @P0 HADD2.F32 R66, -RZ, R14.H1_H1 ;  /* 0x3000000eff420230 */ /* 0x000fe20000004100 */
[----:B------:R-:W1:Y:S01]  /*08b0*/  @P0 LDC R5, c[0x0][0x40c] ;  /* 0x00010300ff050b82 */ /* 0x000e620000000800 */
[----:B------:R-:W-:Y:S02]  /*08c0*/  @P0 HADD2.F32 R10, -RZ, R13.H1_H1 ;  /* 0x3000000dff0a0230 */ /* 0x000fe40000004100 */
[----:B------:R-:W-:-:S02]  /*08d0*/  @P0 HADD2.F32 R71, -RZ, R15.H0_H0 ;  /* 0x2000000fff470230 */ /* 0x000fc40000004100 */
[----:B------:R-:W-:-:S03]  /*08e0*/  @P0 HADD2.F32 R73, -RZ, R15.H1_H1 ;  /* 0x3000000fff490230 */ /* 0x000fc60000004100 */
[----:B------:R-:W2:Y:S08]  /*08f0*/  @P0 LDC R3, c[0x0][0x40c] ;  /* 0x00010300ff030b82 */ /* 0x000eb00000000800 */
[----:B------:R-:W3:Y:S01]  /*0900*/  @P0 LDC R64, c[0x0][0x40c] ;  /* 0x00010300ff400b82 */ /* 0x000ee20000000800 */
[----:B0-----:R-:W-:Y:S01]  /*0910*/  @P0 FMUL.FTZ R7, R6, R11 ;  /* 0x0000000b06070220 */ /* 0x001fe20000410000 */
[----:B------:R-:W-:Y:S01]  /*0920*/  @P0 HADD2.F32 R11, -RZ, R14.H0_H0 ;  /* 0x2000000eff0b0230 */ /* 0x000fe20000004100 */
[----:B------:R-:W-:-:S05]  /*0930*/  MOV R6, RZ ;  /* 0x000000ff00067202 */ /* 0x000fca0000000f00 */
[----:B------:R-:W0:Y:S01]  /*0940*/  @P0 LDC R67, c[0x0][0x40c] ;  /* 0x00010300ff430b82 */ /* 0x000e220000000800 */
[----:B-1----:R-:W-:Y:S01]  /*0950*/  @P0 FMUL.FTZ R8, R4, R5 ;  /* 0x0000000504080220 */ /* 0x002fe20000410000 */
[----:B------:R-:W-:-:S06]  /*0960*/  CS2R R4, SRZ ;  /* 0x0000000000047805 */ /* 0x000fcc000001ff00 */
[----:B------:R-:W1:Y:S01]  /*0970*/  @P0 LDC R65, c[0x0][0x40c] ;  /* 0x00010300ff410b82 */ /* 0x000e620000000800 */
[----:B--2---:R-:W-:Y:S01]  /*0980*/  @P0 FMUL.FTZ R2, R0, R3 ;  /* 0x0000000300020220 */ /* 0x004fe20000410000 */
[----:B------:R-:W-:Y:S02]  /*0990*/  MOV R3, RZ ;  /* 0x000000ff00037202 */ /* 0x000fe40000000f00 */
[----:B------:R-:W-:-:S04]  /*09a0*/  MOV R0, RZ ;  /* 0x000000ff00007202 */ /* 0x000fc80000000f00 */
[----:B------:R-:W2:Y:S01]  /*09b0*/  @P0 LDC R72, c[0x0][0x40c] ;  /* 0x00010300ff480b82 */ /* 0x000ea20000000800 */
[----:B---3--:R-:W-:Y:S01]  /*09c0*/  @P0 FMUL.FTZ R5, R11, R64 ;  /* 0x000000400b050220 */ /* 0x008fe20000410000 */
[----:B------:R-:W-:-:S06]  /*09d0*/  F2FP.F16.F32.PACK_AB R64, RZ, R2 ;  /* 0x00000002ff40723e */ /* 0x000fcc00000000ff */
[----:B------:R-:W3:Y:S01]  /*09e0*/  @P0 LDC R74, c[0x0][0x40c] ;  /* 0x00010300ff4a0b82 */ /* 0x000ee20000000800 */
[----:B0-----:R-:W-:Y:S01]  /*09f0*/  @P0 FMUL.FTZ R4, R66, R67 ;  /* 0x0000004342040220 */ /* 0x001fe20000410000 */
[----:B------:R-:W-:-:S04]  /*0a00*/  F2FP.F16.F32.PACK_AB R66, RZ, R5 ;  /* 0x00000005ff42723e */ /* 0x000fc800000000ff */
[----:B------:R-:W-:Y:S01]  /*0a10*/  F2FP.F16.F32.PACK_AB R67, RZ, R4 ;  /* 0x00000004ff43723e */ /* 0x000fe200000000ff */
[----:B-1----:R-:W-:Y:S01]  /*0a20*/  @P0 FMUL.FTZ R6, R10, R65 ;  /* 0x000000410a060220 */ /* 0x002fe20000410000 */
[----:B------:R-:W-:Y:S02]  /*0a30*/  F2FP.F16.F32.PACK_AB R10, RZ, R8 ;  /* 0x00000008ff0a723e */ /* 0x000fe400000000ff */
[----:B------:R-:W-:Y:S02]  /*0a40*/  F2FP.F16.F32.PACK_AB R65, RZ, R7 ;  /* 0x00000007ff41723e */ /* 0x000fe400000000ff */
[----:B------:R-:W-:Y:S02]  /*0a50*/  F2FP.F16.F32.PACK_AB R11, RZ, R6 ;  /* 0x00000006ff0b723e */ /* 0x000fe400000000ff */
[----:B------:R-:W-:Y:S01]  /*0a60*/  PRMT R66, R66, 0x5410, R67 ;  /* 0x0000541042427816 */ /* 0x000fe20000000043 */
[----:B--2---:R-:W-:Y:S01]  /*0a70*/  @P0 FMUL.FTZ R3, R71, R72 ;  /* 0x0000004847030220 */ /* 0x004fe20000410000 */
[----:B------:R-:W-:-:S02]  /*0a80*/  PRMT R64, R64, 0x5410, R10 ;  /* 0x0000541040407816 */ /* 0x000fc4000000000a */
[----:B------:R-:W-:Y:S02]  /*0a90*/  PRMT R65, R65, 0x5410, R11 ;  /* 0x0000541041417816 */ /* 0x000fe4000000000b */
[----:B------:R-:W-:Y:S01]  /*0aa0*/  F2FP.F16.F32.PACK_AB R71, RZ, R3 ;  /* 0x00000003ff47723e */ /* 0x000fe200000000ff */
[----:B---3--:R-:W-:-:S05]  /*0ab0*/  @P0 FMUL.FTZ R0, R73, R74 ;  /* 0x0000004a49000220 */ /* 0x008fca0000410000 */
[----:B------:R-:W-:-:S04]  /*0ac0*/  F2FP.F16.F32.PACK_AB R72, RZ, R0 ;  /* 0x00000000ff48723e */ /* 0x000fc800000000ff */
[----:B------:R-:W-:-:S07]  /*0ad0*/  PRMT R67, R71, 0x5410, R72 ;  /* 0x0000541047437816 */ /* 0x000fce0000000048 */
.L_x_14269:
        /* <DEDUP_REMOVED lines=14> */
[--C-:B-----5:R-:W-:Y:S02]  /*0bc0*/  @P1 HADD2.F32 R77, -RZ, R13.reuse.H0_H0 ;  /* 0x2000000dff4d1230 */ /* 0x120fe40000004100 */
[----:B------:R-:W-:Y:S02]  /*0bd0*/  @P1 HADD2.F32 R76, -RZ, R12.H1_H1 ;  /* 0x3000000cff4c1230 */ /* 0x000fe40000004100 */
[----:B------:R-:W-:Y:S02]  /*0be0*/  @P1 HADD2.F32 R83, -RZ, R13.H1_H1 ;  /* 0x3000000dff531230 */ /* 0x000fe40000004100 */
[----:B------:R-:W-:Y:S01]  /*0bf0*/  @P1 HADD2.F32 R84, -RZ, R15.H0_H0 ;  /* 0x2000000fff541230 */ /* 0x000fe20000004100 */
[----:B------:R-:W1:Y:S08]  /*0c00*/  @P1 LDC R73, c[0x0][0x40c] ;  /* 0x00010300ff491b82 */ /* 0x000e700000000800 */
[----:B------:R-:W3:Y:S08]  /*0c10*/  @P1 LDC R82, c[0x0][0x40c] ;  /* 0x00010300ff521b82 */ /* 0x000ef00000000800 */
[----:B------:R-:W4:Y:S01]  /*0c20*/  @P1 LDC R75, c[0x0][0x40c] ;  /* 0x00010300ff4b1b82 */ /* 0x000f220000000800 */
[----:B--2---:R-:W-:-:S02]  /*0c30*/  HADD2.F32 R72, -RZ, R65.H0_H0 ;  /* 0x20000041ff487230 */ /* 0x004fc40000004100 */
[----:B------:R-:W-:Y:S02]  /*0c40*/  HADD2.F32 R71, -RZ, R64.H1_H1 ;  /* 0x30000040ff477230 */ /* 0x000fe40000004100 */
[----:B------:R-:W-:Y:S02]  /*0c50*/  HADD2.F32 R74, -RZ, R65.H1_H1 ;  /* 0x30000041ff4a7230 */ /* 0x000fe40000004100 */
[----:B0-----:R-:W-:Y:S01]  /*0c60*/  @P1 FFMA.FTZ R72, R77, R78, R72 ;  /* 0x0000004e4d481223 */ /* 0x001fe20000010048 */
[----:B------:R-:W0:Y:S01]  /*0c70*/  @P1 LDC R65, c[0x0][0x40c] ;  /* 0x00010300ff411b82 */ /* 0x000e220000000800 */
[----:B-1----:R-:W-:Y:S01]  /*0c80*/  @P1 FFMA.FTZ R71, R76, R73, R71 ;  /* 0x000000494c471223 */ /* 0x002fe20000010047 */
[--C-:B------:R-:W-:Y:S02]  /*0c90*/  HADD2.F32 R73, -RZ, R66.reuse.H0_H0 ;  /* 0x20000042ff497230 */ /* 0x100fe40000004100 */
[----:B---3--:R-:W-:Y:S01]  /*0ca0*/  @P1 FFMA.FTZ R74, R83, R82, R74 ;  /* 0x00000052534a1223 */ /* 0x008fe2000001004a */
[----:B------:R-:W-:-:S02]  /*0cb0*/  HADD2.F32 R76, -RZ, R66.H1_H1 ;  /* 0x30000042ff4c7230 */ /* 0x000fc40000004100 */
[--C-:B------:R-:W-:Y:S01]  /*0cc0*/  @P1 HADD2.F32 R78, -RZ, R14.reuse.H0_H0 ;  /* 0x2000000eff4e1230 */ /* 0x100fe20000004100 */
[----:B------:R-:W1:Y:S01]  /*0cd0*/  @P1 LDC R77, c[0x0][0x40c] ;  /* 0x00010300ff4d1b82 */ /* 0x000e620000000800 */
[----:B------:R-:W-:-:S03]  /*0ce0*/  @P1 HADD2.F32 R83, -RZ, R14.H1_H1 ;  /* 0x3000000eff531230 */ /* 0x000fc60000004100 */
[----:B----4-:R-:W-:Y:S01]  /*0cf0*/  @P1 FFMA.FTZ R73, R78, R75, R73 ;  /* 0x0000004b4e491223 */ /* 0x010fe20000010049 */
[--C-:B------:R-:W-:Y:S02]  /*0d00*/  HADD2.F32 R75, -RZ, R67.reuse.H0_H0 ;  /* 0x20000043ff4b7230 */ /* 0x100fe40000004100 */
[----:B------:R-:W-:Y:S01]  /*0d10*/  HADD2.F32 R78, -RZ, R64.H0_H0 ;  /* 0x20000040ff4e7230 */ /* 0x000fe20000004100 */
[----:B------:R-:W2:Y:S01]  /*0d20*/  @P1 LDC R66, c[0x0][0x40c] ;  /* 0x00010300ff421b82 */ /* 0x000ea20000000800 */
[----:B------:R-:W-:Y:S02]  /*0d30*/  HADD2.F32 R67, -RZ, R67.H1_H1 ;  /* 0x30000043ff437230 */ /* 0x000fe40000004100 */
[----:B------:R-:W-:-:S05]  /*0d40*/  @P1 HADD2.F32 R64, -RZ, R15.H1_H1 ;  /* 0x3000000fff401230 */ /* 0x000fca0000004100 */
[----:B------:R-:W3:Y:S01]  /*0d50*/  @P1 LDC R82, c[0x0][0x40c] ;  /* 0x00010300ff521b82 */ /* 0x000ee20000000800 */
[----:B0-----:R-:W-:Y:S01]  /*0d60*/  @P1 FFMA.FTZ R76, R83, R65, R76 ;  /* 0x00000041534c1223 */ /* 0x001fe2000001004c */
[----:B------:R-:W-:Y:S01]  /*0d70*/  @P1 HADD2.F32 R65, -RZ, R12.H0_H0 ;  /* 0x2000000cff411230 */ /* 0x000fe20000004100 */
[----:B------:R-:W-:Y:S01]  /*0d80*/  F2FP.F16.F32.PACK_AB R83, RZ, R73 ;  /* 0x00000049ff53723e */ /* 0x000fe200000000ff */
[----:B-1----:R-:W-:Y:S01]  /*0d90*/  @P1 FFMA.FTZ R75, R84, R77, R75 ;  /* 0x0000004d544b1223 */ /* 0x002fe2000001004b */
[----:B------:R-:W-:Y:S02]  /*0da0*/  @!P1 MOV R77, R67 ;  /* 0x00000043004d9202 */ /* 0x000fe40000000f00 */
[----:B------:R-:W-:Y:S02]  /*0db0*/  F2FP.F16.F32.PACK_AB R84, RZ, R76 ;  /* 0x0000004cff54723e */ /* 0x000fe400000000ff */
[----:B------:R-:W-:Y:S01]  /*0dc0*/  F2FP.F16.F32.PACK_AB R85, RZ, R75 ;  /* 0x0000004bff55723e */ /* 0x000fe200000000ff */
[----:B--2---:R-:W-:Y:S01]  /*0dd0*/  @P1 FFMA.FTZ R78, R65, R66, R78 ;  /* 0x00000042414e1223 */ /* 0x004fe2000001004e */
[----:B------:R-:W-:-:S02]  /*0de0*/  F2FP.F16.F32.PACK_AB R65, RZ, R72 ;  /* 0x00000048ff41723e */ /* 0x000fc400000000ff */
[----:B------:R-:W-:-:S04]  /*0df0*/  F2FP.F16.F32.PACK_AB R66, RZ, R74 ;  /* 0x0000004aff42723e */ /* 0x000fc800000000ff */
[----:B------:R-:W-:Y:S01]  /*0e00*/  PRMT R65, R65, 0x5410, R66 ;  /* 0x0000541041417816 */ /* 0x000fe20000000042 */
[----:B---3--:R-:W-:Y:S01]  /*0e10*/  @P1 FFMA.FTZ R77, R64, R82, R67 ;  /* 0x00000052404d1223 */ /* 0x008fe20000010043 */
[----:B------:R-:W-:Y:S02]  /*0e20*/  F2FP.F16.F32.PACK_AB R82, RZ, R71 ;  /* 0x00000047ff52723e */ /* 0x000fe400000000ff */
[----:B------:R-:W-:Y:S02]  /*0e30*/  F2FP.F16.F32.PACK_AB R64, RZ, R78 ;  /* 0x0000004eff40723e */ /* 0x000fe400000000ff */
[----:B------:R-:W-:Y:S02]  /*0e40*/  F2FP.F16.F32.PACK_AB R67, RZ, R77 ;  /* 0x0000004dff43723e */ /* 0x000fe400000000ff */
[----:B------:R-:W-:Y:S02]  /*0e50*/  PRMT R66, R83, 0x5410, R84 ;  /* 0x0000541053427816 */ /* 0x000fe40000000054 */
[----:B------:R-:W-:-:S02]  /*0e60*/  PRMT R64, R64, 0x5410, R82 ;  /* 0x0000541040407816 */ /* 0x000fc40000000052 */
[----:B------:R-:W-:Y:S01]  /*0e70*/  PRMT R67, R85, 0x5410, R67 ;  /* 0x0000541055437816 */ /* 0x000fe20000000043 */
[----:B------:R-:W-:Y:S06]  /*0e80*/  BRA `(.L_x_14271) ;  /* 0x0000000000a87947 */ /* 0x000fec0003800000 */
.L_x_14270:
[----:B0-----:R-:W0:Y:S01]  /*0e90*/  @P0 LDC R65, c[0x0][0x40c] ;  /* 0x00010300ff410b82 */ /* 0x001e220000000800 */
[--C-:B-----5:R-:W-:Y:S02]  /*0ea0*/  @P0 HADD2.F32 R64, -RZ, R12.reuse.H0_H0 ;  /* 0x2000000cff400230 */ /* 0x120fe40000004100 */
[----:B------:R-:W-:Y:S02]  /*0eb0*/  HFMA2 R78, -RZ, RZ, 0, 0 ;  /* 0x00000000ff4e7431 */ /* 0x000fe400000001ff */
[----:B------:R-:W-:Y:S01]  /*0ec0*/  @P0 HADD2.F32 R66, -RZ, R12.H1_H1 ;  /* 0x3000000cff420230 */ /* 0x000fe20000004100 */
        /* <DEDUP_REMOVED lines=11> */
[----:B------:R-:W-:-:S06]  /*0f80*/  @P0 HADD2.F32 R66, -RZ, R14.H0_H0 ;  /* 0x2000000eff420230 */ /* 0x000fcc0000004100 */
[----:B------:R-:W1:Y:S01]  /*0f90*/  @P0 LDC R83, c[0x0][0x40c] ;  /* 0x00010300ff530b82 */ /* 0x000e620000000800 */
[----:B--2---:R-:W-:Y:S01]  /*0fa0*/  @P0 FMUL.FTZ R72, R64, R75 ;  /* 0x0000004b40480220 */ /* 0x004fe20000410000 */
[----:B------:R-:W-:Y:S01]  /*0fb0*/  @P0 HADD2.F32 R64, -RZ, R14.H1_H1 ;  /* 0x3000000eff400230 */ /* 0x000fe20000004100 */
[----:B------:R-:W-:-:S05]  /*0fc0*/  MOV R75, RZ ;  /* 0x000000ff004b7202 */ /* 0x000fca0000000f00 */
[----:B------:R-:W2:Y:S01]  /*0fd0*/  @P0 LDC R82, c[0x0][0x40c] ;  /* 0x00010300ff520b82 */ /* 0x000ea20000000800 */
[----:B---3--:R-:W-:Y:S01]  /*0fe0*/  @P0 FMUL.FTZ R74, R65, R76 ;  /* 0x0000004c414a0220 */ /* 0x008fe20000410000 */
[----:B------:R-:W-:-:S04]  /*0ff0*/  @P0 HADD2.F32 R65, -RZ, R15.H0_H0 ;  /* 0x2000000fff410230 */ /* 0x000fc80000004100 */
[----:B------:R-:W-:Y:S02]  /*1000*/  F2FP.F16.F32.PACK_AB R67, RZ, R74 ;  /* 0x0000004aff43723e */ /* 0x000fe400000000ff */
[----:B------:R-:W3:Y:S01]  /*1010*/  @P0 LDC R85, c[0x0][0x40c] ;  /* 0x00010300ff550b82 */ /* 0x000ee20000000800 */
[----:B0-----:R-:W-:Y:S01]  /*1020*/  @P0 FMUL.FTZ R73, R66, R77 ;  /* 0x0000004d42490220 */ /* 0x001fe20000410000 */
[----:B------:R-:W-:Y:S01]  /*1030*/  @P0 HADD2.F32 R66, -RZ, R15.H1_H1 ;  /* 0x3000000fff420230 */ /* 0x000fe20000004100 */
[----:B------:R-:W-:Y:S02]  /*1040*/  CS2R R76, SRZ ;  /* 0x00000000004c7805 */ /* 0x000fe4000001ff00 */
[----:B-1----:R-:W-:Y:S01]  /*1050*/  @P0 FMUL.FTZ R76, R64, R83 ;  /* 0x00000053404c0220 */ /* 0x002fe20000410000 */
[----:B------:R-:W-:-:S04]  /*1060*/  F2FP.F16.F32.PACK_AB R64, RZ, R78 ;  /* 0x0000004eff40723e */ /* 0x000fc800000000ff */
[----:B------:R-:W-:Y:S01]  /*1070*/  F2FP.F16.F32.PACK_AB R83, RZ, R76 ;  /* 0x0000004cff53723e */ /* 0x000fe200000000ff */
[----:B--2---:R-:W-:Y:S01]  /*1080*/  @P0 FMUL.FTZ R75, R65, R82 ;  /* 0x00000052414b0220 */ /* 0x004fe20000410000 */
[----:B------:R-:W-:Y:S02]  /*1090*/  F2FP.F16.F32.PACK_AB R65, RZ, R71 ;  /* 0x00000047ff41723e */ /* 0x000fe400000000ff */
[----:B------:R-:W-:Y:S02]  /*10a0*/  F2FP.F16.F32.PACK_AB R82, RZ, R73 ;  /* 0x00000049ff52723e */ /* 0x000fe400000000ff */
[----:B------:R-:W-:Y:S02]  /*10b0*/  F2FP.F16.F32.PACK_AB R84, RZ, R75 ;  /* 0x0000004bff54723e */ /* 0x000fe400000000ff */
[----:B------:R-:W-:Y:S01]  /*10c0*/  PRMT R64, R64, 0x5410, R65 ;  /* 0x0000541040407816 */ /* 0x000fe20000000041 */
[----:B---3--:R-:W-:Y:S01]  /*10d0*/  @P0 FMUL.FTZ R77, R66, R85 ;  /* 0x00000055424d0220 */ /* 0x008fe20000410000 */
[----:B------:R-:W-:-:S04]  /*10e0*/  F2FP.F16.F32.PACK_AB R66, RZ, R72 ;  /* 0x00000048ff42723e */ /* 0x000fc800000000ff */
[----:B------:R-:W-:Y:S02]  /*10f0*/  F2FP.F16.F32.PACK_AB R85, RZ, R77 ;  /* 0x0000004dff55723e */ /* 0x000fe400000000ff */
[----:B------:R-:W-:Y:S02]  /*1100*/  PRMT R65, R66, 0x5410, R67 ;  /* 0x0000541042417816 */ /* 0x000fe40000000043 */
[----:B------:R-:W-:Y:S02]  /*1110*/  PRMT R66, R82, 0x5410, R83 ;  /* 0x0000541052427816 */ /* 0x000fe40000000053 */
[----:B------:R-:W-:-:S07]  /*1120*/  PRMT R67, R84, 0x5410, R85 ;  /* 0x0000541054437816 */ /* 0x000fce0000000055 */
.L_x_14271:
        /* <DEDUP_REMOVED lines=14> */
[----:B-----5:R-:W-:-:S07]  /*1210*/  @P0 HADD2.F32 R80, -RZ, R13.H0_H0 ;  /* 0x2000000dff500230 */ /* 0x020fce0000004100 */
[----:B------:R-:W1:Y:S08]  /*1220*/  @P0 LDC R82, c[0x0][0x40c] ;  /* 0x00010300ff520b82 */ /* 0x000e700000000800 */
[----:B------:R-:W3:Y:S08]  /*1230*/  @P0 LDC R83, c[0x0][0x40c] ;  /* 0x00010300ff530b82 */ /* 0x000ef00000000800 */
[----:B------:R-:W4:Y:S01]  /*1240*/  @P0 LDC R85, c[0x0][0x40c] ;  /* 0x00010300ff550b82 */ /* 0x000f220000000800 */
[----:B--2---:R-:W-:-:S02]  /*1250*/  HADD2.F32 R79, -RZ, R65.H0_H0 ;  /* 0x20000041ff4f7230 */ /* 0x004fc40000004100 */
[----:B------:R-:W-:Y:S02]  /*1260*/  HADD2.F32 R84, -RZ, R66.H1_H1 ;  /* 0x30000042ff547230 */ /* 0x000fe40000004100 */
[----:B------:R-:W-:Y:S02]  /*1270*/  HADD2.F32 R86, -RZ, R67.H1_H1 ;  /* 0x30000043ff567230 */ /* 0x000fe40000004100 */
[----:B0-----:R-:W-:Y:S01]  /*1280*/  @P0 FFMA.FTZ R79, R80, R81, R79 ;  /* 0x00000051504f0223 */ /* 0x001fe2000001004f */
[----:B------:R-:W-:Y:S02]  /*1290*/  HADD2.F32 R81, -RZ, R65.H1_H1 ;  /* 0x30000041ff517230 */ /* 0x000fe40000004100 */
[----:B------:R-:W-:Y:S02]  /*12a0*/  @P0 HADD2.F32 R80, -RZ, R13.H1_H1 ;  /* 0x3000000dff500230 */ /* 0x000fe40000004100 */
[----:B------:R-:W-:-:S03]  /*12b0*/  @P0 HADD2.F32 R65, -RZ, R14.H0_H0 ;  /* 0x2000000eff410230 */ /* 0x000fc60000004100 */
[----:B-1----:R-:W-:Y:S01]  /*12c0*/  @P0 FFMA.FTZ R81, R80, R82, R81 ;  /* 0x0000005250510223 */ /* 0x002fe20000010051 */
[----:B------:R-:W-:Y:S01]  /*12d0*/  HADD2.F32 R80, -RZ, R66.H0_H0 ;  /* 0x20000042ff507230 */ /* 0x000fe20000004100 */
[----:B------:R-:W0:Y:S04]  /*12e0*/  @P0 LDC R82, c[0x0][0x40c] ;  /* 0x00010300ff520b82 */ /* 0x000e280000000800 */
[----:B---3--:R-:W-:Y:S01]  /*12f0*/  @P0 FFMA.FTZ R80, R65, R83, R80 ;  /* 0x0000005341500223 */ /* 0x008fe20000010050 */
[----:B------:R-:W-:Y:S02]  /*1300*/  @P0 HADD2.F32 R65, -RZ, R14.H1_H1 ;  /* 0x3000000eff410230 */ /* 0x000fe40000004100 */
[----:B------:R-:W-:Y:S01]  /*1310*/  HADD2.F32 R83, -RZ, R67.H0_H0 ;  /* 0x20000043ff537230 */ /* 0x000fe20000004100 */
[----:B------:R-:W1:Y:S01]  /*1320*/  @P0 LDC R66, c[0x0][0x40c] ;  /* 0x00010300ff420b82 */ /* 0x000e620000000800 */
[----:B------:R-:W-:Y:S01]  /*1330*/  F2FP.F16.F32.PACK_AB R90, RZ, R80 ;  /* 0x00000050ff5a723e */ /* 0x000fe200000000ff */
[----:B0-----:R-:W-:Y:S01]  /*1340*/  @P0 FFMA.FTZ R84, R65, R82, R84 ;  /* 0x0000005241540223 */ /* 0x001fe20000010054 */
[----:B------:R-:W-:-:S05]  /*1350*/  @P0 HADD2.F32 R82, -RZ, R15.H0_H0 ;  /* 0x2000000fff520230 */ /* 0x000fca0000004100 */
[----:B------:R-:W0:Y:S01]  /*1360*/  @P0 LDC R65, c[0x0][0x40c] ;  /* 0x00010300ff410b82 */ /* 0x000e220000000800 */
[----:B------:R-:W-:Y:S01]  /*1370*/  F2FP.F16.F32.PACK_AB R91, RZ, R84 ;  /* 0x00000054ff5b723e */ /* 0x000fe200000000ff */
[----:B----4-:R-:W-:Y:S01]  /*1380*/  @P0 FFMA.FTZ R83, R82, R85, R83 ;  /* 0x0000005552530223 */ /* 0x010fe20000010053 */
[----:B------:R-:W-:Y:S02]  /*1390*/  HADD2.F32 R82, -RZ, R64.H1_H1 ;  /* 0x30000040ff527230 */ /* 0x000fe40000004100 */
[----:B------:R-:W-:Y:S02]  /*13a0*/  @P0 HADD2.F32 R85, -RZ, R12.H1_H1 ;  /* 0x3000000cff550230 */ /* 0x000fe40000004100 */
[----:B------:R-:W-:-:S03]  /*13b0*/  F2FP.F16.F32.PACK_AB R67, RZ, R83 ;  /* 0x00000053ff43723e */ /* 0x000fc600000000ff */
[----:B-1----:R-:W-:Y:S01]  /*13c0*/  @P0 FFMA.FTZ R82, R85, R66, R82 ;  /* 0x0000004255520223 */ /* 0x002fe20000010052 */
[----:B------:R-:W-:Y:S01]  /*13d0*/  HADD2.F32 R85, -RZ, R64.H0_H0 ;  /* 0x20000040ff557230 */ /* 0x000fe20000004100 */
[----:B------:R-:W1:Y:S01]  /*13e0*/  @P0 LDC R66, c[0x0][0x40c] ;  /* 0x00010300ff420b82 */ /* 0x000e620000000800 */
[----:B------:R-:W-:Y:S02]  /*13f0*/  @P0 HADD2.F32 R64, -RZ, R12.H0_H0 ;  /* 0x2000000cff400230 */ /* 0x000fe40000004100 */
[----:B------:R-:W-:-:S03]  /*1400*/  F2FP.F16.F32.PACK_AB R89, RZ, R82 ;  /* 0x00000052ff59723e */ /* 0x000fc600000000ff */
[----:B0-----:R-:W-:Y:S01]  /*1410*/  @P0 FFMA.FTZ R85, R64, R65, R85 ;  /* 0x0000004140550223 */ /* 0x001fe20000010055 */
[----:B------:R-:W-:-:S04]  /*1420*/  @P0 HADD2.F32 R65, -RZ, R15.H1_H1 ;  /* 0x3000000fff410230 */ /* 0x000fc80000004100 */
[----:B------:R-:W-:-:S04]  /*1430*/  F2FP.F16.F32.PACK_AB R64, RZ, R85 ;  /* 0x00000055ff40723e */ /* 0x000fc800000000ff */
[----:B------:R-:W-:Y:S01]  /*1440*/  PRMT R64, R64, 0x5410, R89 ;  /* 0x0000541040407816 */ /* 0x000fe20000000059 */
[----:B-1----:R-:W-:Y:S01]  /*1450*/  @P0 FFMA.FTZ R86, R65, R66, R86 ;  /* 0x0000004241560223 */ /* 0x002fe20000010056 */
[----:B------:R-:W-:Y:S02]  /*1460*/  F2FP.F16.F32.PACK_AB R65, RZ, R79 ;  /* 0x0000004fff41723e */ /* 0x000fe400000000ff */
[----:B------:R-:W-:Y:S02]  /*1470*/  F2FP.F16.F32.PACK_AB R66, RZ, R81 ;  /* 0x00000051ff42723e */ /* 0x000fe400000000ff */
[----:B------:R-:W-:Y:S02]  /*1480*/  F2FP.F16.F32.PACK_AB R88, RZ, R86 ;  /* 0x00000056ff58723e */ /* 0x000fe400000000ff */
[----:B------:R-:W-:Y:S02]  /*1490*/  PRMT R65, R65, 0x5410, R66 ;  /* 0x0000541041417816 */ /* 0x000fe40000000042 */
[----:B------:R-:W-:-:S02]  /*14a0*/  PRMT R66, R90, 0x5410, R91 ;  /* 0x000054105a427816 */ /* 0x000fc4000000005b */
[----:B------:R-:W-:Y:S01]  /*14b0*/  PRMT R67, R67, 0x5410, R88 ;  /* 0x0000541043437816 */ /* 0x000fe20000000058 */
[----:B------:R-:W-:Y:S06]  /*14c0*/  BRA `(.L_x_14273) ;  /* 0x0000000000a87947 */ /* 0x000fec0003800000 */
.L_x_14272:
[----:B0-----:R-:W0:Y:S01]  /*14d0*/  @P0 LDC R65, c[0x0][0x40c] ;  /* 0x00010300ff410b82 */ /* 0x001e220000000800 */
[--C-:B-----5:R-:W-:Y:S01]  /*14e0*/  @P0 HADD2.F32 R64, -RZ, R12.reuse.H0_H0 ;  /* 0x2000000cff400230 */ /* 0x120fe20000004100 */
[----:B------:R-:W-:Y:S01]  /*14f0*/  CS2R R84, SRZ ;  /* 0x0000000000547805 */ /* 0x000fe2000001ff00 */
[----:B------:R-:W-:Y:S02]  /*1500*/  @P0 HADD2.F32 R66, -RZ, R12.H1_H1 ;  /* 0x3000000cff420230 */ /* 0x000fe40000004100 */
[----:B------:R-:W-:Y:S01]  /*1510*/  HFMA2 R82, -RZ, RZ, 0, 0 ;  /* 0x00000000ff527431 */ /* 0x000fe200000001ff */
[----:B------:R-:W-:Y:S02]  /*1520*/  MOV R79, RZ ;  /* 0x000000ff004f7202 */ /* 0x000fe40000000f00 */
[----:B------:R-:W-:Y:S01]  /*1530*/  MOV R86, RZ ;  /* 0x000000ff00567202 */ /* 0x000fe20000000f00 */
[----:B------:R-:W1:Y:S08]  /*1540*/  @P0 LDC R67, c[0x0][0x40c] ;  /* 0x00010300ff430b82 */ /* 0x000e700000000800 */
[----:B------:R-:W2:Y:S08]  /*1550*/  @P0 LDC R81, c[0x0][0x40c] ;  /* 0x00010300ff510b82 */ /* 0x000eb00000000800 */
[----:B------:R-:W3:Y:S01]  /*1560*/  @P0 LDC R83, c[0x0][0x40c] ;  /* 0x00010300ff530b82 */ /* 0x000ee20000000800 */
[----:B0-----:R-:W-:Y:S01]  /*1570*/  @P0 FMUL.FTZ R85, R64, R65 ;  /* 0x0000004140550220 */ /* 0x001fe20000410000 */
[----:B------:R-:W-:-:S06]  /*1580*/  @P0 HADD2.F32 R64, -RZ, R13.H0_H0 ;  /* 0x2000000dff400230 */ /* 0x000fcc0000004100 */
[----:B------:R-:W0:Y:S01]  /*1590*/  @P0 LDC R89, c[0x0][0x40c] ;  /* 0x00010300ff590b82 */ /* 0x000e220000000800 */
[----:B-1----:R-:W-:-:S07]  /*15a0*/  @P0 FMUL.FTZ R82, R66, R67 ;  /* 0x0000004342520220 */ /* 0x002fce0000410000 */
[----:B------:R-:W1:Y:S01]  /*15b0*/  @P0 LDC R65, c[0x0][0x40c] ;  /* 0x00010300ff410b82 */ /* 0x000e620000000800 */
[----:B--2---:R-:W-:Y:S01]  /*15c0*/  @P0 FMUL.FTZ R79, R64, R81 ;  /* 0x00000051404f0220 */ /* 0x004fe20000410000 */
[----:B------:R-:W-:Y:S01]  /*15d0*/  @P0 HADD2.F32 R64, -RZ, R13.H1_H1 ;  /* 0x3000000dff400230 */ /* 0x000fe20000004100 */
[----:B------:R-:W-:-:S03]  /*15e0*/  CS2R R80, SRZ ;  /* 0x0000000000507805 */ /* 0x000fc6000001ff00 */
[----:B------:R-:W-:Y:S02]  /*15f0*/  F2FP.F16.F32.PACK_AB R66, RZ, R79 ;  /* 0x0000004fff42723e */ /* 0x000fe400000000ff */
[----:B------:R-:W2:Y:S01]  /*1600*/  @P0 LDC R67, c[0x0][0x40c] ;  /* 0x00010300ff430b82 */ /* 0x000ea20000000800 */
[----:B---3--:R-:W-:Y:S01]  /*1610*/  @P0 FMUL.FTZ R81, R64, R83 ;  /* 0x0000005340510220 */ /* 0x008fe20000410000 */
[----:B------:R-:W-:Y:S02]  /*1620*/  @P0 HADD2.F32 R64, -RZ, R14.H0_H0 ;  /* 0x2000000eff400230 */ /* 0x000fe40000004100 */
[----:B------:R-:W-:-:S04]  /*1630*/  HFMA2 R83, -RZ, RZ, 0, 0 ;  /* 0x00000000ff537431 */ /* 0x000fc800000001ff */
[----:B------:R-:W3:Y:S01]  /*1640*/  @P0 LDC R91, c[0x0][0x40c] ;  /* 0x00010300ff5b0b82 */ /* 0x000ee20000000800 */
[----:B0-----:R-:W-:Y:S01]  /*1650*/  @P0 FMUL.FTZ R80, R64, R89 ;  /* 0x0000005940500220 */ /* 0x001fe20000410000 */
[----:B------:R-:W-:Y:S01]  /*1660*/  @P0 HADD2.F32 R64, -RZ, R14.H1_H1 ;  /* 0x3000000eff400230 */ /* 0x000fe20000004100 */
[----:B------:R-:W-:-:S03]  /*1670*/  F2FP.F16.F32.PACK_AB R89, RZ, R81 ;  /* 0x00000051ff59723e */ /* 0x000fc600000000ff */
[----:B------:R-:W-:Y:S01]  /*1680*/  F2FP.F16.F32.PACK_AB R90, RZ, R80 ;  /* 0x00000050ff5a723e */ /* 0x000fe200000000ff */
[----:B-1----:R-:W-:Y:S01]  /*1690*/  @P0 FMUL.FTZ R84, R64, R65 ;  /* 0x0000004140540220 */ /* 0x002fe20000410000 */
[----:B------:R-:W-:Y:S01]  /*16a0*/  @P0 HADD2.F32 R64, -RZ, R15.H0_H0 ;  /* 0x2000000fff400230 */ /* 0x000fe20000004100 */
[----:B------:R-:W-:-:S04]  /*16b0*/  F2FP.F16.F32.PACK_AB R65, RZ, R82 ;  /* 0x00000052ff41723e */ /* 0x000fc800000000ff */
[----:B--2---:R-:W-:Y:S01]  /*16c0*/  @P0 FMUL.FTZ R83, R64, R67 ;  /* 0x0000004340530220 */ /* 0x004fe20000410000 */
[----:B------:R-:W-:-:S04]  /*16d0*/  @P0 HADD2.F32 R64, -RZ, R15.H1_H1 ;  /* 0x3000000fff400230 */ /* 0x000fc80000004100 */
[----:B------:R-:W-:Y:S01]  /*16e0*/  F2FP.F16.F32.PACK_AB R67, RZ, R83 ;  /* 0x00000053ff43723e */ /* 0x000fe200000000ff */
[----:B---3--:R-:W-:Y:S01]  /*16f0*/  @P0 FMUL.FTZ R86, R64, R91 ;  /* 0x0000005b40560220 */ /* 0x008fe20000410000 */
[----:B------:R-:W-:Y:S02]  /*1700*/  F2FP.F16.F32.PACK_AB R64, RZ, R85 ;  /* 0x00000055ff40723e */ /* 0x000fe400000000ff */
[----:B------:R-:W-:Y:S02]  /*1710*/  F2FP.F16.F32.PACK_AB R91, RZ, R84 ;  /* 0x00000054ff5b723e */ /* 0x000fe400000000ff */
[----:B------:R-:W-:Y:S02]  /*1720*/  F2FP.F16.F32.PACK_AB R88, RZ, R86 ;  /* 0x00000056ff58723e */ /* 0x000fe400000000ff */
[----:B------:R-:W-:Y:S02]  /*1730*/  PRMT R64, R64, 0x5410, R65 ;  /* 0x0000541040407816 */ /* 0x000fe40000000041 */
[----:B------:R-:W-:-:S02]  /*1740*/  PRMT R65, R66, 0x5410, R89 ;  /* 0x0000541042417816 */ /* 0x000fc40000000059 */
[----:B------:R-:W-:Y:S02]  /*1750*/  PRMT R66, R90, 0x5410, R91 ;  /* 0x000054105a427816 */ /* 0x000fe4000000005b */
[----:B------:R-:W-:-:S07]  /*1760*/  PRMT R67, R67, 0x5410, R88 ;  /* 0x0000541043437816 */ /* 0x000fce0000000058 */
.L_x_14273:
        /* <DEDUP_REMOVED lines=98> */
.L_x_14289:
        /* <DEDUP_REMOVED lines=83> */
[----:B------:R-:W-:Y:S01]  /*22c0*/  F2FP.F16.F32.PACK_AB R67, R0, R67 ;  /* 0x000000430043723e */ /* 0x000fe200000000ff */
[----:B-1----:R-:W-:Y:S01]  /*22d0*/  IMAD.WIDE.U32 R2, R7, 0x10, R80 ;  /* 0x0000001007027825 */ /* 0x002fe200078e0050 */
[----:B------:R-:W-:-:S03]  /*22e0*/  F2FP.F16.F32.PACK_AB R66, R4, R65 ;  /* 0x000000410442723e */ /* 0x000fc600000000ff */
[----:B------:R-:W-:Y:S01]  /*22f0*/  FFMA.FTZ R0, R64, R51, R27 ;  /* 0x0000003340007223 */ /* 0x000fe2000001001b */
[----:B------:R-:W-:Y:S01]  /*2300*/  F2FP.F16.F32.PACK_AB R65, R6, R11 ;  /* 0x0000000b0641723e */ /* 0x000fe200000000ff */
[----:B------:R-:W-:Y:S01]  /*2310*/  IMAD.WIDE.U32 R76, R77, 0x10, R80 ;  /* 0x000000104d4c7825 */ /* 0x000fe200078e0050 */
[----:B------:R-:W-:-:S03]  /*2320*/  F2FP.F16.F32.PACK_AB R64, R8, R9 ;  /* 0x000000090840723e */ /* 0x000fc600000000ff */
[----:B------:R-:W-:Y:S01]  /*2330*/  FFMA.FTZ R7, R89, R50, R26 ;  /* 0x0000003259077223 */ /* 0x000fe2000001001a */
[----:B------:R-:W-:Y:S01]  /*2340*/  FFMA.FTZ R74, R74, R55, R31 ;  /* 0x000000374a4a7223 */ /* 0x000fe2000001001f */
[----:B------:R-:W-:-:S04]  /*2350*/  IMAD.WIDE.U32 R80, R5, 0x10, R80 ;  /* 0x0000001005507825 */ /* 0x000fc800078e0050 */
[----:B------:R-:W-:Y:S01]  /*2360*/  FFMA.FTZ R5, R75, R54, R30 ;  /* 0x000000364b057223 */ /* 0x000fe2000001001e */
[----:B------:R-:W-:Y:S01]  /*2370*/  F2FP.F16.F32.PACK_AB R6, R10, R87 ;  /* 0x000000570a06723e */ /* 0x000fe200000000ff */
        /* <DEDUP_REMOVED lines=10> */
[----:B------:R-:W-:Y:S01]  /*2420*/  F2FP.F16.F32.PACK_AB R7, R0, R7 ;  /* 0x000000070007723e */ /* 0x000fe200000000ff */
[----:B------:R1:W-:Y:S01]  /*2430*/  STG.E.128 desc[UR6][R2.64], R64 ;  /* 0x0000004002007986 */ /* 0x0003e2000c101d06 */
[----:B------:R-:W-:-:S02]  /*2440*/  F2FP.F16.F32.PACK_AB R5, R74, R5 ;  /* 0x000000054a05723e */ /* 0x000fc400000000ff */
[----:B------:R-:W-:Y:S02]  /*2450*/  F2FP.F16.F32.PACK_AB R4, R9, R4 ;  /* 0x000000040904723e */ /* 0x000fe400000000ff */
[----:B------:R-:W-:Y:S02]  /*2460*/  F2FP.F16.F32.PACK_AB R11, R86, R11 ;  /* 0x0000000b560b723e */ /* 0x000fe400000000ff */
[----:B------:R-:W-:Y:S01]  /*2470*/  F2FP.F16.F32.PACK_AB R10, R73, R10 ;  /* 0x0000000a490a723e */ /* 0x000fe200000000ff */
[----:B------:R1:W-:Y:S01]  /*2480*/  STG.E.128 desc[UR6][R76.64], R4 ;  /* 0x000000044c007986 */ /* 0x0003e2000c101d06 */
[----:B------:R-:W-:Y:S02]  /*2490*/  F2FP.F16.F32.PACK_AB R9, R68, R79 ;  /* 0x0000004f4409723e */ /* 0x000fe400000000ff */
[----:B------:R-:W-:-:S05]  /*24a0*/  F2FP.F16.F32.PACK_AB R8, R71, R8 ;  /* 0x000000084708723e */ /* 0x000fca00000000ff */
[----:B------:R1:W-:Y:S02]  /*24b0*/  STG.E.128 desc[UR6][R80.64], R8 ;  /* 0x0000000850007986 */ /* 0x0003e4000c101d06 */
.L_x_14276:
[----:B------:R-:W-:Y:S05]  /*24c0*/  BSYNC.RECONVERGENT B0 ;  /* 0x0000000000007941 */ /* 0x000fea0003800200 */
.L_x_14275:
[----:B-1----:R-:W1:Y:S02]  /*24d0*/  LDC.64 R2, c[0x0][0x380] ;  /* 0x0000e000ff027b82 */ /* 0x002e640000000a00 */
[----:B-1----:R-:W-:-:S04]  /*24e0*/  LEA R69, R2, R69, 0x2 ;  /* 0x0000004502457211 */ /* 0x002fc800078e10ff */
[----:B------:R-:W-:-:S13]  /*24f0*/  ISETP.GE.AND P0, PT, R69, R3, PT ;  /* 0x000000034500720c */ /* 0x000fda0003f06270 */
[----:B------:R-:W-:Y:S05]  /*2500*/  @!P0 BRA `(.L_x_14277) ;  /* 0xffffffdc00988947 */ /* 0x000fea000383ffff */
[----:B------:R-:W-:Y:S05]  /*2510*/  EXIT ;  /* 0x000000000000794d */ /* 0x000fea0003800000 */
.L_x_14274:
        /* <DEDUP_REMOVED lines=8> */
.L_x_14279:
[----:B------:R-:W-:Y:S05]  /*25a0*/  BSYNC B0 ;  /* 0x0000000000007941 */ /* 0x000fea0003800000 */
.L_x_14278:
        /* <DEDUP_REMOVED lines=9> */
.L_x_14280:
[----:B------:R-:W-:Y:S01]  /*2640*/  HFMA2 R66, -RZ, RZ, 0, 2.384185791015625e-07 ;  /* 0x00000004ff427431 */ /* 0x000fe200000001ff */
[----:B------:R-:W-:-:S05]  /*2650*/  MOV R88, R91 ;  /* 0x0000005b00587202 */ /* 0x000fca0000000f00 */
[----:B------:R-:W-:-:S05]  /*2660*/  FADD.FTZ R88, R67, R88 ;  /* 0x0000005843587221 */ /* 0x000fca0000010000 */
[----:B------:R-:W-:-:S07]  /*2670*/  MOV R93, R88 ;  /* 0x00000058005d7202 */ /* 0x000fce0000000f00 */
[----:B------:R-:W-:Y:S05]  /*2680*/  WARPSYNC.COLLECTIVE R64, `(.L_x_14281) ;  /* 0x0000000040087348 */ /* 0x000fea0003c00000 */
[----:B------:R0:W1:Y:S02]  /*2690*/  SHFL.BFLY P0, R91, R93, R66, R65 ;  /* 0x0c0000425d5b7389 */ /* 0x0000640000000041 */
[----:B01----:R-:W-:Y:S05]  /*26a0*/  ENDCOLLECTIVE ;  /* 0x000000000000791b */ /* 0x003fea0003800000 */
.L_x_14281:
        /* <DEDUP_REMOVED lines=8> */
.L_x_14282:
[----:B------:R-:W-:Y:S01]  /*2730*/  HFMA2 R66, -RZ, RZ, 0, 9.5367431640625e-07 ;  /* 0x00000010ff427431 */ /* 0x000fe200000001ff */
[----:B------:R-:W-:-:S05]  /*2740*/  MOV R90, R91 ;  /* 0x0000005b005a7202 */ /* 0x000fca0000000f00 */
[----:B------:R-:W-:-:S05]  /*2750*/  FADD.FTZ R90, R89, R90 ;  /* 0x0000005a595a7221 */ /* 0x000fca0000010000 */
[----:B------:R-:W-:-:S07]  /*2760*/  MOV R93, R90 ;  /* 0x0000005a005d7202 */ /* 0x000fce0000000f00 */
[----:B------:R-:W-:Y:S05]  /*2770*/  WARPSYNC.COLLECTIVE R64, `(.L_x_14283) ;  /* 0x0000000040087348 */ /* 0x000fea0003c00000 */
[----:B------:R0:W1:Y:S02]  /*2780*/  SHFL.BFLY P0, R91, R93, R66, R65 ;  /* 0x0c0000425d5b7389 */ /* 0x0000640000000041 */
[----:B01----:R-:W-:Y:S05]  /*2790*/  ENDCOLLECTIVE ;  /* 0x000000000000791b */ /* 0x003fea0003800000 */
.L_x_14283:
        /* <DEDUP_REMOVED lines=57> */
.L_x_14284:
[----:B------:R-:W-:Y:S01]  /*2b30*/  HFMA2 R66, -RZ, RZ, 0, 1.1920928955078125e-07 ;  /* 0x00000002ff427431 */ /* 0x000fe200000001ff */
[----:B------:R-:W-:-:S05]  /*2b40*/  MOV R67, R91 ;  /* 0x0000005b00437202 */ /* 0x000fca0000000f00 */
[----:B------:R-:W-:-:S05]  /*2b50*/  FADD.FTZ R67, R10, R67 ;  /* 0x000000430a437221 */ /* 0x000fca0000010000 */
[----:B------:R-:W-:-:S07]  /*2b60*/  MOV R93, R67 ;  /* 0x00000043005d7202 */ /* 0x000fce0000000f00 */
[----:B------:R-:W-:Y:S05]  /*2b70*/  WARPSYNC.COLLECTIVE R64, `(.L_x_14285) ;  /* 0x0000000040087348 */ /* 0x000fea0003c00000 */
[----:B------:R0:W1:Y:S02]  /*2b80*/  SHFL.BFLY P0, R91, R93, R66, R65 ;  /* 0x0c0000425d5b7389 */ /* 0x0000640000000041 */
[----:B01----:R-:W-:Y:S05]  /*2b90*/  ENDCOLLECTIVE ;  /* 0x000000000000791b */ /* 0x003fea0003800000 */
.L_x_14285:
[----:B------:R-:W-:Y:S01]  /*2ba0*/  HFMA2 R66, -RZ, RZ, 0, 2.384185791015625e-07 ;  /* 0x00000004ff427431 */ /* 0x000fe200000001ff */
[----:B------:R-:W-:-:S05]  /*2bb0*/  MOV R88, R91 ;  /* 0x0000005b00587202 */ /* 0x000fca0000000f00 */
[----:B------:R-:W-:-:S05]  /*2bc0*/  FADD.FTZ R88, R67, R88 ;  /* 0x0000005843587221 */ /* 0x000fca0000010000 */
[----:B------:R-:W-:-:S07]  /*2bd0*/  MOV R93, R88 ;  /* 0x00000058005d7202 */ /* 0x000fce0000000f00 */
[----:B------:R-:W-:Y:S05]  /*2be0*/  WARPSYNC.COLLECTIVE R64, `(.L_x_14286) ;  /* 0x0000000040087348 */ /* 0x000fea0003c00000 */
[----:B------:R0:W1:Y:S02]  /*2bf0*/  SHFL.BFLY P0, R91, R93, R66, R65 ;  /* 0x0c0000425d5b7389 */ /* 0x0000640000000041 */
[----:B01----:R-:W-:Y:S05]  /*2c00*/  ENDCOLLECTIVE ;  /* 0x000000000000791b */ /* 0x003fea0003800000 */
.L_x_14286:
[----:B------:R-:W-:Y:S01]  /*2c10*/  HFMA2 R66, -RZ, RZ, 0, 4.76837158203125e-07 ;  /* 0x00000008ff427431 */ /* 0x000fe200000001ff */
[----:B------:R-:W-:-:S05]  /*2c20*/  MOV R89, R91 ;  /* 0x0000005b00597202 */ /* 0x000fca0000000f00 */
[----:B------:R-:W-:-:S05]  /*2c30*/  FADD.FTZ R89, R88, R89 ;  /* 0x0000005958597221 */ /* 0x000fca0000010000 */
[----:B------:R-:W-:-:S07]  /*2c40*/  MOV R93, R89 ;  /* 0x00000059005d7202 */ /* 0x000fce0000000f00 */
[----:B------:R-:W-:Y:S05]  /*2c50*/  WARPSYNC.COLLECTIVE R64, `(.L_x_14287) ;  /* 0x0000000040087348 */ /* 0x000fea0003c00000 */
[----:B------:R0:W1:Y:S02]  /*2c60*/  SHFL.BFLY P0, R91, R93, R66, R65 ;  /* 0x0c0000425d5b7389 */ /* 0x0000640000000041 */
[----:B01----:R-:W-:Y:S05]  /*2c70*/  ENDCOLLECTIVE ;  /* 0x000000000000791b */ /* 0x003fea0003800000 */
.L_x_14287:
[----:B------:R-:W-:Y:S01]  /*2c80*/  HFMA2 R66, -RZ, RZ, 0, 9.5367431640625e-07 ;  /* 0x00000010ff427431 */ /* 0x000fe200000001ff */
[----:B------:R-:W-:-:S05]  /*2c90*/  MOV R90, R91 ;  /* 0x0000005b005a7202 */ /* 0x000fca0000000f00 */
[----:B------:R-:W-:-:S05]  /*2ca0*/  FADD.FTZ R90, R89, R90 ;  /* 0x0000005a595a7221 */ /* 0x000fca0000010000 */
[----:B------:R-:W-:-:S07]  /*2cb0*/  MOV R93, R90 ;  /* 0x0000005a005d7202 */ /* 0x000fce0000000f00 */
[----:B------:R-:W-:Y:S05]  /*2cc0*/  WARPSYNC.COLLECTIVE R64, `(.L_x_14288) ;  /* 0x0000000040087348 */ /* 0x000fea0003c00000 */
[----:B------:R0:W1:Y:S02]  /*2cd0*/  SHFL.BFLY P0, R91, R93, R66, R65 ;  /* 0x0c0000425d5b7389 */ /* 0x0000640000000041 */
[----:B01----:R-:W-:Y:S05]  /*2ce0*/  ENDCOLLECTIVE ;  /* 0x000000000000791b */ /* 0x003fea0003800000 */
.L_x_14288:
[----:B------:R-:W-:Y:S05]  /*2cf0*/  BRA `(.L_x_14289) ;  /* 0xfffffff000247947 */ /* 0x000fea000383ffff */
.L_x_14290:
        /* <DEDUP_REMOVED lines=16> */
.L_x_28785:


//--------------------- .text._ZN10layer_norm13ln_fwd_kernelINS_13Kernel_traitsIf6__halfS2_S2_fjLj768ELj1ELj4ELj1ELj16ENS_18Kernel_traits_baseILj768EfS2_S2_S2_fjLj128EEEEELb0ELb1ELb0ELb0EEEvNS_9FwdParamsE --------------------------
	.section	.text._ZN10layer_norm13ln_fwd_kernelINS_13Kernel_traitsIf6__halfS2_S2_fjLj768ELj1ELj4ELj1ELj16ENS_18Kernel_traits_baseILj768EfS2_S2_S2_fjLj128EEEEELb0ELb1ELb0ELb0EEEvNS_9FwdParamsE,"ax",@progbits
	.align	128
        .global         _ZN10layer_norm13ln_fwd_kernelINS_13Kernel_traitsIf6__halfS2_S2_fjLj768ELj1ELj4ELj1ELj16ENS_18Kernel_traits_baseILj768EfS2_S2_S2_fjLj128EEEEELb0ELb1ELb0ELb0EEEvNS_9FwdParamsE
        .type           _ZN10layer_norm13ln_fwd_kernelINS_13Kernel_traitsIf6__halfS2_S2_fjLj768ELj1ELj4ELj1ELj16ENS_18Kernel_traits_baseILj768EfS2_S2_S2_fjLj128EEEEELb0ELb1ELb0ELb0EEEvNS_9FwdParamsE,@function
        .size           _ZN10layer_norm13ln_fwd_kernelINS_13Kernel_traitsIf6__halfS2_S2_fjLj768ELj1ELj4ELj1ELj16ENS_18Kernel_traits_baseILj768EfS2_S2_S2_fjLj128EEEEELb0ELb1ELb0ELb0EEEvNS_9FwdParamsE,(.L_x_28786 - _ZN10layer_norm13ln_fwd_kernelINS_13Kernel_traitsIf6__halfS2_S2_fjLj768ELj1ELj4ELj1ELj16ENS_18Kernel_traits_baseILj768EfS2_S2_S2_fjLj128EEEEELb0ELb1ELb0ELb0EEEvNS_9FwdParamsE)
        .other          _ZN10layer_norm13ln_fwd_kernelINS_13Kernel_traitsIf6__halfS2_S2_fjLj768ELj1ELj4ELj1ELj16ENS_18Kernel_traits_baseILj768EfS2_S2_S2_fjLj128EEEEELb0ELb1ELb0ELb0EEEvNS_9FwdParamsE,@"STO_CUDA_ENTRY STV_DEFAULT"
_ZN10layer_norm13ln_fwd_kernelINS_13Kernel_traitsIf6__halfS2_S2_fjLj768ELj1ELj4ELj1ELj16ENS_18Kernel_traits_baseILj768EfS2_S2_S2_fjLj128EEEEELb0ELb1ELb0ELb0EEEvNS_9FwdParamsE:
.text._ZN10layer_norm13ln_fwd_kernelINS_13Kernel_traitsIf6__halfS2_S2_fjLj768ELj1ELj4ELj1ELj16ENS_18Kernel_traits_baseILj768EfS2_S2_S2_fjLj128EEEEELb0ELb1ELb0ELb0EEEvNS_9FwdParamsE:
        /* <DEDUP_REMOVED lines=62> */
.L_x_14292:
        /* <DEDUP_REMOVED lines=42> */
.L_x_14293:
[----:B------:R-:W-:Y:S05]  /*0680*/  BSYNC.RECONVERGENT B0 ;  /* 0x0000000000007941 */ /* 0x000fea0003800200 */
.L_x_14291:
        /* <DEDUP_REMOVED lines=11> */
.L_x_14313:
        /* <DEDUP_REMOVED lines=27> */
[--C-:B------:R-:W-:Y:S02]  /*08f0*/  HADD2.F32 R90, -RZ, R6.reuse.H0_H0 ;  /* 0x20000006ff5a7230 */ /* 0x100fe40000004100 */
[----:B------:R-:W-:Y:S02]  /*0900*/  HADD2.F32 R2, -RZ, R5.H0_H0 ;  /* 0x20000005ff027230 */ /* 0x000fe40000004100 */
[-C--:B------:R-:W-:Y:S01]  /*0910*/  FMUL.FTZ R9, R0, R109.reuse ;  /* 0x0000006d00097220 */ /* 0x080fe20000410000 */
[----:B------:R-:W-:Y:S02]  /*0920*/  HADD2.F32 R110, -RZ, R6.H1_H1 ;  /* 0x30000006ff6e7230 */ /* 0x000fe40000004100 */
[----:B------:R-:W-:Y:S01]  /*0930*/  FMUL.FTZ R3, R90, R109 ;  /* 0x0000006d5a037220 */ /* 0x000fe20000410000 */
[----:B------:R-:W-:-:S02]  /*0940*/  HADD2.F32 R4, -RZ, R4.H1_H1 ;  /* 0x30000004ff047230 */ /* 0x000fc40000004100 */
[----:B------:R-:W-:Y:S02]  /*0950*/  HADD2.F32 R88, -RZ, R5.H1_H1 ;  /* 0x30000005ff587230 */ /* 0x000fe40000004100 */
[-C--:B------:R-:W-:Y:S01]  /*0960*/  FMUL.FTZ R110, R110, R109.reuse ;  /* 0x0000006d6e6e7220 */ /* 0x080fe20000410000 */
[--C-:B------:R-:W-:Y:S02]  /*0970*/  HADD2.F32 R112, -RZ, R7.reuse.H0_H0 ;  /* 0x20000007ff707230 */ /* 0x100fe40000004100 */
[----:B------:R-:W-:Y:S02]  /*0980*/  HADD2.F32 R114, -RZ, R7.H1_H1 ;  /* 0x30000007ff727230 */ /* 0x000fe40000004100 */
[-C--:B------:R-:W-:Y:S01]  /*0990*/  FMUL.FTZ R7, R2, R109.reuse ;  /* 0x0000006d02077220 */ /* 0x080fe20000410000 */
[-C--:B------:R-:W-:Y:S01]  /*09a0*/  FMUL.FTZ R88, R88, R109.reuse ;  /* 0x0000006d58587220 */ /* 0x080fe20000410000 */
[-C--:B------:R-:W-:Y:S01]  /*09b0*/  FMUL.FTZ R5, R112, R109.reuse ;  /* 0x0000006d70057220 */ /* 0x080fe20000410000 */
[----:B------:R-:W-:Y:S01]  /*09c0*/  FMUL.FTZ R114, R114, R109 ;  /* 0x0000006d72727220 */ /* 0x000fe20000410000 */
[----:B--2---:R-:W-:-:S02]  /*09d0*/  HADD2.F32 R6, -RZ, R14.H0_H0 ;  /* 0x2000000eff067230 */ /* 0x004fc40000004100 */
[----:B------:R-:W-:Y:S02]  /*09e0*/  HADD2.F32 R0, -RZ, R12.H0_H0 ;  /* 0x2000000cff007230 */ /* 0x000fe40000004100 */
[----:B------:R-:W-:Y:S02]  /*09f0*/  HADD2.F32 R2, -RZ, R13.H0_H0 ;  /* 0x2000000dff027230 */ /* 0x000fe40000004100 */
[----:B------:R-:W-:Y:S01]  /*0a00*/  FFMA.FTZ R6, R3, R64, R6 ;  /* 0x0000004003067223 */ /* 0x000fe20000010006 */
[--C-:B------:R-:W-:Y:S02]  /*0a10*/  HADD2.F32 R90, -RZ, R15.reuse.H0_H0 ;  /* 0x2000000fff5a7230 */ /* 0x100fe40000004100 */
[----:B------:R-:W-:Y:S01]  /*0a20*/  FFMA.FTZ R9, R9, R68, R0 ;  /* 0x0000004409097223 */ /* 0x000fe20000010000 */
[----:B------:R-:W-:Y:S02]  /*0a30*/  HADD2.F32 R111, -RZ, R15.H1_H1 ;  /* 0x3000000fff6f7230 */ /* 0x000fe40000004100 */
[----:B------:R-:W-:Y:S01]  /*0a40*/  FMUL.FTZ R0, R4, R109 ;  /* 0x0000006d04007220 */ /* 0x000fe20000410000 */
[----:B------:R-:W-:-:S02]  /*0a50*/  HADD2.F32 R3, -RZ, R14.H1_H1 ;  /* 0x3000000eff037230 */ /* 0x000fc40000004100 */
[----:B------:R-:W-:Y:S01]  /*0a60*/  FFMA.FTZ R7, R7, R70, R2 ;  /* 0x0000004607077223 */ /* 0x000fe20000010002 */
[----:B------:R-:W-:Y:S02]  /*0a70*/  HADD2.F32 R91, -RZ, R13.H1_H1 ;  /* 0x3000000dff5b7230 */ /* 0x000fe40000004100 */
[----:B------:R-:W-:Y:S01]  /*0a80*/  FFMA.FTZ R5, R5, R66, R90 ;  /* 0x0000004205057223 */ /* 0x000fe2000001005a */
[----:B------:R-:W-:Y:S02]  /*0a90*/  HADD2.F32 R89, -RZ, R12.H1_H1 ;  /* 0x3000000cff597230 */ /* 0x000fe40000004100 */
[----:B------:R-:W-:Y:S01]  /*0aa0*/  FFMA.FTZ R4, R114, R67, R111 ;  /* 0x0000004372047223 */ /* 0x000fe2000001006f */
[----:B------:R-:W-:Y:S01]  /*0ab0*/  FFMA.FTZ R3, R110, R65, R3 ;  /* 0x000000416e037223 */ /* 0x000fe20000010003 */
[----:B------:R-:W-:Y:S01]  /*0ac0*/  FFMA.FTZ R2, R88, R71, R91 ;  /* 0x0000004758027223 */ /* 0x000fe2000001005b */
[----:B------:R-:W-:Y:S02]  /*0ad0*/  FFMA.FTZ R0, R0, R69, R89 ;  /* 0x0000004500007223 */ /* 0x000fe40000010059 */
[----:B------:R-:W-:-:S02]  /*0ae0*/  F2FP.F16.F32.PACK_AB R91, R4, R5 ;  /* 0x00000005045b723e */ /* 0x000fc400000000ff */
[----:B------:R-:W-:Y:S02]  /*0af0*/  F2FP.F16.F32.PACK_AB R90, R3, R6 ;  /* 0x00000006035a723e */ /* 0x000fe400000000ff */
[----:B------:R-:W-:Y:S02]  /*0b00*/  F2FP.F16.F32.PACK_AB R89, R2, R7 ;  /* 0x000000070259723e */ /* 0x000fe400000000ff */
[----:B------:R-:W-:Y:S01]  /*0b10*/  F2FP.F16.F32.PACK_AB R88, R0, R9 ;  /* 0x000000090058723e */ /* 0x000fe200000000ff */
[----:B------:R-:W-:Y:S06]  /*0b20*/  BRA `(.L_x_14297) ;  /* 0x0000000000707947 */ /* 0x000fec0003800000 */
.L_x_14296:
[--C-:B-----5:R-:W-:Y:S02]  /*0b30*/  HADD2.F32 R2, -RZ, R5.reuse.H0_H0 ;  /* 0x20000005ff027230 */ /* 0x120fe40000004100 */
[----:B------:R-:W-:Y:S02]  /*0b40*/  HADD2.F32 R90, -RZ, R6.H0_H0 ;  /* 0x20000006ff5a7230 */ /* 0x000fe40000004100 */
[----:B------:R-:W-:Y:S02]  /*0b50*/  HADD2.F32 R0, -RZ, R4.H0_H0 ;  /* 0x20000004ff007230 */ /* 0x000fe40000004100 */
[----:B------:R-:W-:Y:S02]  /*0b60*/  HADD2.F32 R6, -RZ, R6.H1_H1 ;  /* 0x30000006ff067230 */ /* 0x000fe40000004100 */
[-C--:B------:R-:W-:Y:S01]  /*0b70*/  FMUL.FTZ R3, R90, R109.reuse ;  /* 0x0000006d5a037220 */ /* 0x080fe20000410000 */
[----:B------:R-:W-:Y:S02]  /*0b80*/  HADD2.F32 R4, -RZ, R4.H1_H1 ;  /* 0x30000004ff047230 */ /* 0x000fe40000004100 */
[----:B------:R-:W-:Y:S01]  /*0b90*/  FMUL.FTZ R9, R0, R109 ;  /* 0x0000006d00097220 */ /* 0x000fe20000410000 */
[----:B------:R-:W-:-:S02]  /*0ba0*/  HADD2.F32 R88, -RZ, R5.H1_H1 ;  /* 0x30000005ff587230 */ /* 0x000fc40000004100 */
        /* <DEDUP_REMOVED lines=16> */
[----:B------:R-:W-:-:S02]  /*0cb0*/  F2FP.F16.F32.PACK_AB R90, R3, R6 ;  /* 0x00000006035a723e */ /* 0x000fc400000000ff */
[----:B------:R-:W-:Y:S02]  /*0cc0*/  F2FP.F16.F32.PACK_AB R91, R4, R5 ;  /* 0x00000005045b723e */ /* 0x000fe400000000ff */
[----:B------:R-:W-:Y:S02]  /*0cd0*/  F2FP.F16.F32.PACK_AB R89, R2, R7 ;  /* 0x000000070259723e */ /* 0x000fe400000000ff */
[----:B------:R-:W-:-:S07]  /*0ce0*/  F2FP.F16.F32.PACK_AB R88, R0, R9 ;  /* 0x000000090058723e */ /* 0x000fce00000000ff */
.L_x_14297:
[----:B------:R-:W0:Y:S01]  /*0cf0*/  LDC.64 R110, c[0x0][0x3a8] ;  /* 0x0000ea00ff6e7b82 */ /* 0x000e220000000a00 */
[C---:B------:R-:W-:Y:S01]  /*0d00*/  IADD3 R113, PT, PT, R108.reuse, 0x20, RZ ;  /* 0x000000206c717810 */ /* 0x040fe20007ffe0ff */
[----:B0-----:R-:W-:-:S05]  /*0d10*/  IMAD.WIDE.U32 R110, R108, 0x10, R110 ;  /* 0x000000106c6e7825 */ /* 0x001fca00078e006e */
[----:B------:R0:W-:Y:S02]  /*0d20*/  STG.E.128 desc[UR6][R110.64], R88 ;  /* 0x000000586e007986 */ /* 0x0001e4000c101d06 */
.L_x_14295:
[----:B------:R-:W-:Y:S05]  /*0d30*/  BSYNC.RECONVERGENT B0 ;  /* 0x0000000000007941 */ /* 0x000fea0003800200 */
.L_x_14294:
        /* <DEDUP_REMOVED lines=12> */
[----:B0----5:R-:W-:Y:S02]  /*0e00*/  HADD2.F32 R92, -RZ, R88.H0_H0 ;  /* 0x20000058ff5c7230 */ /* 0x021fe40000004100 */
[--C-:B------:R-:W-:Y:S02]  /*0e10*/  HADD2.F32 R110, -RZ, R90.reuse.H0_H0 ;  /* 0x2000005aff6e7230 */ /* 0x100fe40000004100 */
[--C-:B------:R-:W-:Y:S02]  /*0e20*/  HADD2.F32 R94, -RZ, R89.reuse.H0_H0 ;  /* 0x20000059ff5e7230 */ /* 0x100fe40000004100 */
[----:B------:R-:W-:Y:S02]  /*0e30*/  HADD2.F32 R114, -RZ, R90.H1_H1 ;  /* 0x3000005aff727230 */ /* 0x000fe40000004100 */
        /* <DEDUP_REMOVED lines=11> */
[----:B------:R-:W-:Y:S01]  /*0ef0*/  FFMA.FTZ R92, R89, R44, R90 ;  /* 0x0000002c595c7223 */ /* 0x000fe2000001005a */
[----:B------:R-:W-:Y:S02]  /*0f00*/  HADD2.F32 R98, -RZ, R13.H0_H0 ;  /* 0x2000000dff627230 */ /* 0x000fe40000004100 */
[----:B------:R-:W-:Y:S01]  /*0f10*/  FFMA.FTZ R94, R91, R40, R112 ;  /* 0x000000285b5e7223 */ /* 0x000fe20000010070 */
[----:B------:R-:W-:Y:S02]  /*0f20*/  HADD2.F32 R118, -RZ, R15.H0_H0 ;  /* 0x2000000fff767230 */ /* 0x000fe40000004100 */
[-C--:B------:R-:W-:Y:S01]  /*0f30*/  FMUL.FTZ R114, R114, R109.reuse ;  /* 0x0000006d72727220 */ /* 0x080fe20000410000 */
[----:B------:R-:W-:Y:S02]  /*0f40*/  HADD2.F32 R99, -RZ, R12.H1_H1 ;  /* 0x3000000cff637230 */ /* 0x000fe40000004100 */
[----:B------:R-:W-:Y:S01]  /*0f50*/  FMUL.FTZ R96, R96, R109 ;  /* 0x0000006d60607220 */ /* 0x000fe20000410000 */
[----:B------:R-:W-:-:S02]  /*0f60*/  HADD2.F32 R89, -RZ, R13.H1_H1 ;  /* 0x3000000dff597230 */ /* 0x000fc40000004100 */
[----:B------:R-:W-:Y:S01]  /*0f70*/  FMUL.FTZ R88, R88, R109 ;  /* 0x0000006d58587220 */ /* 0x000fe20000410000 */
[----:B------:R-:W-:Y:S02]  /*0f80*/  HADD2.F32 R97, -RZ, R14.H1_H1 ;  /* 0x3000000eff617230 */ /* 0x000fe40000004100 */
[----:B------:R-:W-:Y:S01]  /*0f90*/  FFMA.FTZ R93, R93, R46, R98 ;  /* 0x0000002e5d5d7223 */ /* 0x000fe20000010062 */
[----:B------:R-:W-:Y:S02]  /*0fa0*/  HADD2.F32 R91, -RZ, R15.H1_H1 ;  /* 0x3000000fff5b7230 */ /* 0x000fe40000004100 */
[----:B------:R-:W-:Y:S01]  /*0fb0*/  FFMA.FTZ R95, R95, R42, R118 ;  /* 0x0000002a5f5f7223 */ /* 0x000fe20000010076 */
[----:B------:R-:W-:Y:S01]  /*0fc0*/  FFMA.FTZ R96, R96, R47, R89 ;  /* 0x0000002f60607223 */ /* 0x000fe20000010059 */
[----:B------:R-:W-:Y:S01]  /*0fd0*/  FFMA.FTZ R97, R114, R41, R97 ;  /* 0x0000002972617223 */ /* 0x000fe20000010061 */
[----:B------:R-:W-:Y:S01]  /*0fe0*/  FFMA.FTZ R99, R88, R45, R99 ;  /* 0x0000002d58637223 */ /* 0x000fe20000010063 */
[----:B------:R-:W-:-:S02]  /*0ff0*/  FFMA.FTZ R98, R120, R43, R91 ;  /* 0x0000002b78627223 */ /* 0x000fc4000001005b */
[----:B------:R-:W-:Y:S02]  /*1000*/  F2FP.F16.F32.PACK_AB R89, R96, R93 ;  /* 0x0000005d6059723e */ /* 0x000fe400000000ff */
[----:B------:R-:W-:Y:S02]  /*1010*/  F2FP.F16.F32.PACK_AB R90, R97, R94 ;  /* 0x0000005e615a723e */ /* 0x000fe400000000ff */
[----:B------:R-:W-:Y:S02]  /*1020*/  F2FP.F16.F32.PACK_AB R91, R98, R95 ;  /* 0x0000005f625b723e */ /* 0x000fe400000000ff */
[----:B------:R-:W-:Y:S01]  /*1030*/  F2FP.F16.F32.PACK_AB R88, R99, R92 ;  /* 0x0000005c6358723e */ /* 0x000fe200000000ff */
[----:B------:R-:W-:Y:S06]  /*1040*/  BRA `(.L_x_14301) ;  /* 0x0000000000707947 */ /* 0x000fec0003800000 */
.L_x_14300:
[----:B0----5:R-:W-:Y:S02]  /*1050*/  HADD2.F32 R92, -RZ, R88.H0_H0 ;  /* 0x20000058ff5c7230 */ /* 0x021fe40000004100 */
[----:B------:R-:W-:Y:S02]  /*1060*/  HADD2.F32 R98, -RZ, R90.H0_H0 ;  /* 0x2000005aff627230 */ /* 0x000fe40000004100 */
[----:B------:R-:W-:Y:S02]  /*1070*/  HADD2.F32 R88, -RZ, R88.H1_H1 ;  /* 0x30000058ff587230 */ /* 0x000fe40000004100 */
[--C-:B------:R-:W-:Y:S02]  /*1080*/  HADD2.F32 R94, -RZ, R89.reuse.H0_H0 ;  /* 0x20000059ff5e7230 */ /* 0x100fe40000004100 */
        /* <DEDUP_REMOVED lines=20> */
[----:B------:R-:W-:Y:S02]  /*11d0*/  F2FP.F16.F32.PACK_AB R91, R98, R95 ;  /* 0x0000005f625b723e */ /* 0x000fe400000000ff */
[----:B------:R-:W-:Y:S02]  /*11e0*/  F2FP.F16.F32.PACK_AB R90, R97, R94 ;  /* 0x0000005e615a723e */ /* 0x000fe400000000ff */
[----:B------:R-:W-:Y:S02]  /*11f0*/  F2FP.F16.F32.PACK_AB R89, R96, R93 ;  /* 0x0000005d6059723e */ /* 0x000fe400000000ff */
[----:B------:R-:W-:-:S07]  /*1200*/  F2FP.F16.F32.PACK_AB R88, R99, R92 ;  /* 0x0000005c6358723e */ /* 0x000fce00000000ff */
.L_x_14301:
[----:B------:R-:W0:Y:S02]  /*1210*/  LDC.64 R110, c[0x0][0x3a8] ;  /* 0x0000ea00ff6e7b82 */ /* 0x000e240000000a00 */
[C---:B0-----:R-:W-:Y:S01]  /*1220*/  IMAD.WIDE.U32 R110, R113.reuse, 0x10, R110 ;  /* 0x00000010716e7825 */ /* 0x041fe200078e006e */
[----:B------:R-:W-:-:S04]  /*1230*/  IADD3 R113, PT, PT, R113, 0x20, RZ ;  /* 0x0000002071717810 */ /* 0x000fc80007ffe0ff */
[----:B------:R1:W-:Y:S03]  /*1240*/  STG.E.128 desc[UR6][R110.64], R88 ;  /* 0x000000586e007986 */ /* 0x0003e6000c101d06 */
.L_x_14299:
[----:B------:R-:W-:Y:S05]  /*1250*/  BSYNC.RECONVERGENT B0 ;  /* 0x0000000000007941 */ /* 0x000fea0003800200 */
.L_x_14298:
        /* <DEDUP_REMOVED lines=13> */
[----:B------:R-:W-:Y:S02]  /*1330*/  HADD2.F32 R106, -RZ, R90.H0_H0 ;  /* 0x2000005aff6a7230 */ /* 0x000fe40000004100 */
[--C-:B------:R-:W-:Y:S02]  /*1340*/  HADD2.F32 R104, -RZ, R89.reuse.H1_H1 ;  /* 0x30000059ff687230 */ /* 0x100fe40000004100 */
[----:B------:R-:W-:Y:S02]  /*1350*/  HADD2.F32 R102, -RZ, R89.H0_H0 ;  /* 0x20000059ff667230 */ /* 0x000fe40000004100 */
[-C--:B------:R-:W-:Y:S01]  /*1360*/  FMUL.FTZ R89, R100, R109.reuse ;  /* 0x0000006d64597220 */ /* 0x080fe20000410000 */
[----:B------:R-:W-:Y:S02]  /*1370*/  HADD2.F32 R116, -RZ, R12.H0_H0 ;  /* 0x2000000cff747230 */ /* 0x000fe40000004100 */
[----:B------:R-:W-:Y:S01]  /*1380*/  FMUL.FTZ R101, R106, R109 ;  /* 0x0000006d6a657220 */ /* 0x000fe20000410000 */
[----:B------:R-:W-:-:S02]  /*1390*/  HADD2.F32 R120, -RZ, R14.H0_H0 ;  /* 0x2000000eff787230 */ /* 0x000fc40000004100 */
[--C-:B------:R-:W-:Y:S02]  /*13a0*/  HADD2.F32 R112, -RZ, R91.reuse.H0_H0 ;  /* 0x2000005bff707230 */ /* 0x100fe40000004100 */
[----:B------:R-:W-:Y:S01]  /*13b0*/  FFMA.FTZ R100, R89, R20, R116 ;  /* 0x0000001459647223 */ /* 0x000fe20000010074 */
[----:B------:R-:W-:Y:S02]  /*13c0*/  HADD2.F32 R88, -RZ, R88.H1_H1 ;  /* 0x30000058ff587230 */ /* 0x000fe40000004100 */
[----:B------:R-:W-:Y:S02]  /*13d0*/  HADD2.F32 R110, -RZ, R90.H1_H1 ;  /* 0x3000005aff6e7230 */ /* 0x000fe40000004100 */
[----:B------:R-:W-:Y:S01]  /*13e0*/  FMUL.FTZ R90, R104, R109 ;  /* 0x0000006d685a7220 */ /* 0x000fe20000410000 */
[----:B------:R-:W-:Y:S02]  /*13f0*/  HADD2.F32 R114, -RZ, R91.H1_H1 ;  /* 0x3000005bff727230 */ /* 0x000fe40000004100 */
[----:B------:R-:W-:Y:S01]  /*1400*/  FFMA.FTZ R104, R101, R16, R120 ;  /* 0x0000001065687223 */ /* 0x000fe20000010078 */
[----:B------:R-:W-:-:S02]  /*1410*/  HADD2.F32 R106, -RZ, R15.H0_H0 ;  /* 0x2000000fff6a7230 */ /* 0x000fc40000004100 */
[-C--:B------:R-:W-:Y:S01]  /*1420*/  FMUL.FTZ R103, R112, R109.reuse ;  /* 0x0000006d70677220 */ /* 0x080fe20000410000 */
[----:B------:R-:W-:Y:S02]  /*1430*/  HADD2.F32 R118, -RZ, R13.H0_H0 ;  /* 0x2000000dff767230 */ /* 0x000fe40000004100 */
[-C--:B------:R-:W-:Y:S01]  /*1440*/  FMUL.FTZ R88, R88, R109.reuse ;  /* 0x0000006d58587220 */ /* 0x080fe20000410000 */
[----:B------:R-:W-:Y:S02]  /*1450*/  HADD2.F32 R107, -RZ, R15.H1_H1 ;  /* 0x3000000fff6b7230 */ /* 0x000fe40000004100 */
[-C--:B------:R-:W-:Y:S01]  /*1460*/  FMUL.FTZ R91, R102, R109.reuse ;  /* 0x0000006d665b7220 */ /* 0x080fe20000410000 */
[----:B------:R-:W-:Y:S02]  /*1470*/  HADD2.F32 R105, -RZ, R14.H1_H1 ;  /* 0x3000000eff697230 */ /* 0x000fe40000004100 */
[----:B------:R-:W-:Y:S01]  /*1480*/  FMUL.FTZ R110, R110, R109 ;  /* 0x0000006d6e6e7220 */ /* 0x000fe20000410000 */
[----:B------:R-:W-:-:S02]  /*1490*/  HADD2.F32 R89, -RZ, R13.H1_H1 ;  /* 0x3000000dff597230 */ /* 0x000fc40000004100 */
[----:B------:R-:W-:Y:S01]  /*14a0*/  FMUL.FTZ R114, R114, R109 ;  /* 0x0000006d72727220 */ /* 0x000fe20000410000 */
[----:B------:R-:W-:Y:S02]  /*14b0*/  HADD2.F32 R101, -RZ, R12.H1_H1 ;  /* 0x3000000cff657230 */ /* 0x000fe40000004100 */
[----:B------:R-:W-:Y:S01]  /*14c0*/  FFMA.FTZ R106, R103, R18, R106 ;  /* 0x00000012676a7223 */ /* 0x000fe2000001006a */
[----:B------:R-:W-:Y:S01]  /*14d0*/  FFMA.FTZ R102, R91, R22, R118 ;  /* 0x000000165b667223 */ /* 0x000fe20000010076 */
        /* <DEDUP_REMOVED lines=9> */
.L_x_14304:
[----:B0----5:R-:W-:Y:S02]  /*1570*/  HADD2.F32 R100, -RZ, R88.H0_H0 ;  /* 0x20000058ff647230 */ /* 0x021fe40000004100 */
[----:B------:R-:W-:Y:S02]  /*1580*/  HADD2.F32 R106, -RZ, R90.H0_H0 ;  /* 0x2000005aff6a7230 */ /* 0x000fe40000004100 */
        /* <DEDUP_REMOVED lines=9> */
[----:B------:R-:W-:Y:S02]  /*1620*/  HADD2.F32 R114, -RZ, R91.H1_H1 ;  /* 0x3000005bff727230 */ /* 0x000fe40000004100 */
        /* <DEDUP_REMOVED lines=16> */
.L_x_14305:
[----:B------:R-:W0:Y:S02]  /*1730*/  LDC.64 R110, c[0x0][0x3a8] ;  /* 0x0000ea00ff6e7b82 */ /* 0x000e240000000a00 */
[----:B0-----:R-:W-:-:S05]  /*1740*/  IMAD.WIDE.U32 R110, R113, 0x10, R110 ;  /* 0x00000010716e7825 */ /* 0x001fca00078e006e */
[----:B------:R2:W-:Y:S02]  /*1750*/  STG.E.128 desc[UR6][R110.64], R88 ;  /* 0x000000586e007986 */ /* 0x0005e4000c101d06 */
.L_x_14303:
[----:B------:R-:W-:Y:S05]  /*1760*/  BSYNC.RECONVERGENT B0 ;  /* 0x0000000000007941 */ /* 0x000fea0003800200 */
.L_x_14302:
        /* <DEDUP_REMOVED lines=100> */
.L_x_14325:
        /* <DEDUP_REMOVED lines=31> */
[----:B------:R-:W-:Y:S01]  /*1fa0*/  F2FP.F16.F32.PACK_AB R88, R89, R88 ;  /* 0x000000585958723e */ /* 0x000fe200000000ff */
        /* <DEDUP_REMOVED lines=12> */
[----:B------:R-:W-:-:S02]  /*2070*/  F2FP.F16.F32.PACK_AB R90, R91, R90 ;  /* 0x0000005a5b5a723e */ /* 0x000fc400000000ff */
[----:B------:R-:W-:Y:S02]  /*2080*/  F2FP.F16.F32.PACK_AB R89, R114, R89 ;  /* 0x000000597259723e */ /* 0x000fe400000000ff */
[----:B------:R-:W-:Y:S02]  /*2090*/  F2FP.F16.F32.PACK_AB R91, R116, R113 ;  /* 0x00000071745b723e */ /* 0x000fe400000000ff */
[----:B------:R-:W-:-:S03]  /*20a0*/  IADD3 R108, PT, PT, R108, 0x20, RZ ;  /* 0x000000206c6c7810 */ /* 0x000fc60007ffe0ff */
[----:B------:R1:W-:Y:S04]  /*20b0*/  STG.E.128 desc[UR6][R110.64], R88 ;  /* 0x000000586e007986 */ /* 0x0003e8000c101d06 */
.L_x_14308:
[----:B------:R-:W-:Y:S05]  /*20c0*/  BSYNC.RECONVERGENT B0 ;  /* 0x0000000000007941 */ /* 0x000fea0003800200 */
.L_x_14307:
        /* <DEDUP_REMOVED lines=34> */
.L_x_14310:
[----:B------:R-:W-:Y:S05]  /*22f0*/  BSYNC.RECONVERGENT B0 ;  /* 0x0000000000007941 */ /* 0x000fea0003800200 */
.L_x_14309:
        /* <DEDUP_REMOVED lines=31> */
[----:B------:R-:W-:-:S05]  /*24f0*/  F2FP.F16.F32.PACK_AB R88, R111, R110 ;  /* 0x0000006e6f58723e */ /* 0x000fca00000000ff */
[----:B------:R3:W-:Y:S02]  /*2500*/  STG.E.128 desc[UR6][R108.64], R88 ;  /* 0x000000586c007986 */ /* 0x0007e4000c101d06 */
.L_x_14312:
[----:B------:R-:W-:Y:S05]  /*2510*/  BSYNC.RECONVERGENT B0 ;  /* 0x0000000000007941 */ /* 0x000fea0003800200 */
.L_x_14311:
[----:B0123--:R-:W0:Y:S02]  /*2520*/  LDC.64 R88, c[0x0][0x380] ;  /* 0x0000e000ff587b82 */ /* 0x00fe240000000a00 */
[----:B0-----:R-:W-:-:S04]  /*2530*/  LEA R8, R88, R8, 0x2 ;  /* 0x0000000858087211 */ /* 0x001fc800078e10ff */
[----:B------:R-:W-:-:S13]  /*2540*/  ISETP.GE.AND P0, PT, R8, R89, PT ;  /* 0x000000590800720c */ /* 0x000fda0003f06270 */
[----:B------:R-:W-:Y:S05]  /*2550*/  @!P0 BRA `(.L_x_14313) ;  /* 0xffffffe000788947 */ /* 0x000fea000383ffff */
[----:B------:R-:W-:Y:S05]  /*2560*/  EXIT ;  /* 0x000000000000794d */ /* 0x000fea0003800000 */
.L_x_14306:
        /* <DEDUP_REMOVED lines=8> */
.L_x_14315:
[----:B------:R-:W-:Y:S05]  /*25f0*/  BSYNC B0 ;  /* 0x0000000000007941 */ /* 0x000fea0003800000 */
.L_x_14314:
        /* <DEDUP_REMOVED lines=9> */
.L_x_14316:
[----:B------:R-:W-:Y:S01]  /*2690*/  HFMA2 R116, -RZ, RZ, 0, 2.384185791015625e-07 ;  /* 0x00000004ff747431 */ /* 0x000fe200000001ff */
[----:B------:R-:W-:-:S05]  /*26a0*/  MOV R91, R113 ;  /* 0x00000071005b7202 */ /* 0x000fca0000000f00 */
[----:B------:R-:W-:-:S05]  /*26b0*/  FADD.FTZ R91, R90, R91 ;  /* 0x0000005b5a5b7221 */ /* 0x000fca0000010000 */
[----:B------:R-:W-:-:S07]  /*26c0*/  MOV R115, R91 ;  /* 0x0000005b00737202 */ /* 0x000fce0000000f00 */
[----:B------:R-:W-:Y:S05]  /*26d0*/  WARPSYNC.COLLECTIVE R114, `(.L_x_14317) ;  /* 0x0000000072087348 */ /* 0x000fea0003c00000 */
[----:B------:R0:W1:Y:S02]  /*26e0*/  SHFL.BFLY P6, R113, R115, R116, R117 ;  /* 0x0c00007473717389 */ /* 0x00006400000c0075 */
[----:B01----:R-:W-:Y:S05]  /*26f0*/  ENDCOLLECTIVE ;  /* 0x000000000000791b */ /* 0x003fea0003800000 */
.L_x_14317:
[----:B------:R-:W-:Y:S01]  /*2700*/  HFMA2 R116, -RZ, RZ, 0, 4.76837158203125e-07 ;  /* 0x00000008ff747431 */ /* 0x000fe200000001ff */
[----:B------:R-:W-:-:S05]  /*2710*/  MOV R88, R113 ;  /* 0x0000007100587202 */ /* 0x000fca0000000f00 */
[----:B------:R-:W-:-:S05]  /*2720*/  FADD.FTZ R110, R91, R88 ;  /* 0x000000585b6e7221 */ /* 0x000fca0000010000 */
[----:B------:R-:W-:-:S07]  /*2730*/  MOV R115, R110 ;  /* 0x0000006e00737202 */ /* 0x000fce0000000f00 */
[----:B------:R-:W-:Y:S05]  /*2740*/  WARPSYNC.COLLECTIVE R114, `(.L_x_14318) ;  /* 0x0000000072087348 */ /* 0x000fea0003c00000 */
[----:B------:R0:W1:Y:S02]  /*2750*/  SHFL.BFLY P6, R113, R115, R116, R117 ;  /* 0x0c00007473717389 */ /* 0x00006400000c0075 */
[----:B01----:R-:W-:Y:S05]  /*2760*/  ENDCOLLECTIVE ;  /* 0x000000000000791b */ /* 0x003fea0003800000 */
.L_x_14318:
        /* <DEDUP_REMOVED lines=8> */
.L_x_14319:
        /* <DEDUP_REMOVED lines=57> */
.L_x_14320:
[----:B------:R-:W-:Y:S01]  /*2b80*/  HFMA2 R116, -RZ, RZ, 0, 1.1920928955078125e-07 ;  /* 0x00000002ff747431 */ /* 0x000fe200000001ff */
[----:B------:R-:W-:-:S05]  /*2b90*/  MOV R89, R113 ;  /* 0x0000007100597202 */ /* 0x000fca0000000f00 */
[----:B------:R-:W-:-:S05]  /*2ba0*/  FADD.FTZ R89, R88, R89 ;  /* 0x0000005958597221 */ /* 0x000fca0000010000 */
[----:B------:R-:W-:-:S07]  /*2bb0*/  MOV R115, R89 ;  /* 0x0000005900737202 */ /* 0x000fce0000000f00 */
[----:B------:R-:W-:Y:S05]  /*2bc0*/  WARPSYNC.COLLECTIVE R114, `(.L_x_14321) ;  /* 0x0000000072087348 */ /* 0x000fea0003c00000 */
[----:B------:R0:W1:Y:S02]  /*2bd0*/  SHFL.BFLY P6, R113, R115, R116, R117 ;  /* 0x0c00007473717389 */ /* 0x00006400000c0075 */
[----:B01----:R-:W-:Y:S05]  /*2be0*/  ENDCOLLECTIVE ;  /* 0x000000000000791b */ /* 0x003fea0003800000 */
.L_x_14321:
[----:B------:R-:W-:Y:S01]  /*2bf0*/  HFMA2 R116, -RZ, RZ, 0, 2.384185791015625e-07 ;  /* 0x00000004ff747431 */ /* 0x000fe200000001ff */
[----:B------:R-:W-:-:S05]  /*2c00*/  MOV R90, R113 ;  /* 0x00000071005a7202 */ /* 0x000fca0000000f00 */
[----:B------:R-:W-:-:S05]  /*2c10*/  FADD.FTZ R90, R89, R90 ;  /* 0x0000005a595a7221 */ /* 0x000fca0000010000 */
[----:B------:R-:W-:-:S07]  /*2c20*/  MOV R115, R90 ;  /* 0x0000005a00737202 */ /* 0x000fce0000000f00 */
[----:B------:R-:W-:Y:S05]  /*2c30*/  WARPSYNC.COLLECTIVE R114, `(.L_x_14322) ;  /* 0x0000000072087348 */ /* 0x000fea0003c00000 */
[----:B------:R0:W1:Y:S02]  /*2c40*/  SHFL.BFLY P6, R113, R115, R116, R117 ;  /* 0x0c00007473717389 */ /* 0x00006400000c0075 */
[----:B01----:R-:W-:Y:S05]  /*2c50*/  ENDCOLLECTIVE ;  /* 0x000000000000791b */ /* 0x003fea0003800000 */
.L_x_14322:
[----:B------:R-:W-:Y:S01]  /*2c60*/  HFMA2 R116, -RZ, RZ, 0, 4.76837158203125e-07 ;  /* 0x00000008ff747431 */ /* 0x000fe200000001ff */
[----:B------:R-:W-:-:S05]  /*2c70*/  MOV R91, R113 ;  /* 0x00000071005b7202 */ /* 0x000fca0000000f00 */
[----:B------:R-:W-:-:S05]  /*2c80*/  FADD.FTZ R91, R90, R91 ;  /* 0x0000005b5a5b7221 */ /* 0x000fca0000010000 */
[----:B------:R-:W-:-:S07]  /*2c90*/  MOV R115, R91 ;  /* 0x0000005b00737202 */ /* 0x000fce0000000f00 */
[----:B------:R-:W-:Y:S05]  /*2ca0*/  WARPSYNC.COLLECTIVE R114, `(.L_x_14323) ;  /* 0x0000000072087348 */ /* 0x000fea0003c00000 */
[----:B------:R0:W1:Y:S02]  /*2cb0*/  SHFL.BFLY P6, R113, R115, R116, R117 ;  /* 0x0c00007473717389 */ /* 0x00006400000c0075 */
[----:B01----:R-:W-:Y:S05]  /*2cc0*/  ENDCOLLECTIVE ;  /* 0x000000000000791b */ /* 0x003fea0003800000 */
.L_x_14323:
[----:B------:R-:W-:Y:S01]  /*2cd0*/  HFMA2 R116, -RZ, RZ, 0, 9.5367431640625e-07 ;  /* 0x00000010ff747431 */ /* 0x000fe200000001ff */
[----:B------:R-:W-:-:S05]  /*2ce0*/  MOV R110, R113 ;  /* 0x00000071006e7202 */ /* 0x000fca0000000f00 */
[----:B------:R-:W-:-:S05]  /*2cf0*/  FADD.FTZ R110, R91, R110 ;  /* 0x0000006e5b6e7221 */ /* 0x000fca0000010000 */
[----:B------:R-:W-:-:S07]  /*2d00*/  MOV R115, R110 ;  /* 0x0000006e00737202 */ /* 0x000fce0000000f00 */
[----:B------:R-:W-:Y:S05]  /*2d10*/  WARPSYNC.COLLECTIVE R114, `(.L_x_14324) ;  /* 0x0000000072087348 */ /* 0x000fea0003c00000 */
[----:B------:R0:W1:Y:S02]  /*2d20*/  SHFL.BFLY P6, R113, R115, R116, R117 ;  /* 0x0c00007473717389 */ /* 0x00006400000c0075 */
[----:B01----:R-:W-:Y:S05]  /*2d30*/  ENDCOLLECTIVE ;  /* 0x000000000000791b */ /* 0x003fea0003800000 */
.L_x_14324:
[----:B------:R-:W-:Y:S05]  /*2d40*/  BRA `(.L_x_14325) ;  /* 0xfffffff000187947 */ /* 0x000fea000383ffff */
.L_x_14326:
        /* <DEDUP_REMOVED lines=11> */
.L_x_28786:


//--------------------- .text._ZN10layer_norm13ln_fwd_kernelINS_13Kernel_traitsIf6__halfS2_S2_fjLj768ELj1ELj4ELj1ELj16ENS_18Kernel_traits_baseILj768EfS2_S2_S2_fjLj128EEEEELb0ELb1ELb0ELb1EEEvNS_9FwdParamsE --------------------------
	.section	.text._ZN10layer_norm13ln_fwd_kernelINS_13Kernel_traitsIf6__halfS2_S2_fjLj768ELj1ELj4ELj1ELj16ENS_18Kernel_traits_baseILj768EfS2_S2_S2_fjLj128EEEEELb0ELb1ELb0ELb1EEEvNS_9FwdParamsE,"ax",@progbits
	.align	128
        .global         _ZN10layer_norm13ln_fwd_kernelINS_13Kernel_traitsIf6__halfS2_S2_fjLj768ELj1ELj4ELj1ELj16ENS_18Kernel_traits_baseILj768EfS2_S2_S2_fjLj128EEEEELb0ELb1ELb0ELb1EEEvNS_9FwdParamsE
        .type           _ZN10layer_norm13ln_fwd_kernelINS_13Kernel_traitsIf6__halfS2_S2_fjLj768ELj1ELj4ELj1ELj16ENS_18Kernel_traits_baseILj768EfS2_S2_S2_fjLj128EEEEELb0ELb1ELb0ELb1EEEvNS_9FwdParamsE,@function
        .size           _ZN10layer_norm13ln_fwd_kernelINS_13Kernel_traitsIf6__halfS2_S2_fjLj768ELj1ELj4ELj1ELj16ENS_18Kernel_traits_baseILj768EfS2_S2_S2_fjLj128EEEEELb0ELb1ELb0ELb1EEEvNS_9FwdParamsE,(.L_x_28787 - _ZN10layer_norm13ln_fwd_kernelINS_13Kernel_traitsIf6__halfS2_S2_fjLj768ELj1ELj4ELj1ELj16ENS_18Kernel_traits_baseILj768EfS2_S2_S2_fjLj128EEEEELb0ELb1ELb0ELb1EEEvNS_9FwdParamsE)
        .other          _ZN10layer_norm13ln_fwd_kernelINS_13Kernel_traitsIf6__halfS2_S2_fjLj768ELj1ELj4ELj1ELj16ENS_18Kernel_traits_baseILj768EfS2_S2_S2_fjLj128EEEEELb0ELb1ELb0ELb1EEEvNS_9FwdParamsE,@"STO_CUDA_ENTRY STV_DEFAULT"
_ZN10layer_norm13ln_fwd_kernelINS_13Kernel_traitsIf6__halfS2_S2_fjLj768ELj1ELj4ELj1ELj16ENS_18Kernel_traits_baseILj768EfS2_S2_S2_fjLj128EEEEELb0ELb1ELb0ELb1EEEvNS_9FwdParamsE:
.text._ZN10layer_norm13ln_fwd_kernelINS_13Kernel_traitsIf6__halfS2_S2_fjLj768ELj1ELj4ELj1ELj16ENS_18Kernel_traits_baseILj768EfS2_S2_S2_fjLj128EEEEELb0ELb1ELb0ELb1EEEvNS_9FwdParamsE:
        /* <DEDUP_REMOVED lines=37> */
.L_x_14327:
        /* <DEDUP_REMOVED lines=28> */
.L_x_14328:
        /* <DEDUP_REMOVED lines=13> */
.L_x_14337:
        /* <DEDUP_REMOVED lines=18> */
[----:B------:R-:W-:Y:S01]  /*0600*/  FMUL.FTZ R13, R110, R13 ;  /* 0x0000000d6e0d7220 */ /* 0x000fe20000410000 */
[----:B------:R-:W-:Y:S02]  /*0610*/  HADD2.F32 R91, -RZ, R6.H1_H1 ;  /* 0x30000006ff5b7230 */ /* 0x000fe40000004100 */
[----:B------:R-:W-:-:S02]  /*0620*/  HADD2.F32 R89, -RZ, R4.H1_H1 ;  /* 0x30000004ff597230 */ /* 0x000fc40000004100 */
[C---:B------:R-:W-:Y:S01]  /*0630*/  FMUL.FTZ R3, R110.reuse, R3 ;  /* 0x000000036e037220 */ /* 0x040fe20000410000 */
[--C-:B------:R-:W-:Y:S02]  /*0640*/  HADD2.F32 R93, -RZ, R7.reuse.H0_H0 ;  /* 0x20000007ff5d7230 */ /* 0x100fe40000004100 */
[----:B------:R-:W-:Y:S02]  /*0650*/  HADD2.F32 R95, -RZ, R7.H1_H1 ;  /* 0x30000007ff5f7230 */ /* 0x000fe40000004100 */
[C---:B------:R-:W-:Y:S01]  /*0660*/  FMUL.FTZ R7, R110.reuse, R15 ;  /* 0x0000000f6e077220 */ /* 0x040fe20000410000 */
[----:B------:R-:W-:Y:S02]  /*0670*/  HADD2.F32 R5, -RZ, R5.H1_H1 ;  /* 0x30000005ff057230 */ /* 0x000fe40000004100 */
[C---:B------:R-:W-:Y:S01]  /*0680*/  FMUL.FTZ R93, R110.reuse, R93 ;  /* 0x0000005d6e5d7220 */ /* 0x040fe20000410000 */
[C---:B------:R-:W-:Y:S02]  /*0690*/  FMUL.FTZ R90, R110.reuse, R95 ;  /* 0x0000005f6e5a7220 */ /* 0x040fe40000410000 */
[----:B------:R-:W-:Y:S01]  /*06a0*/  FMUL.FTZ R88, R110, R5 ;  /* 0x000000056e587220 */ /* 0x000fe20000410000 */
[----:B--2---:R-:W-:-:S02]  /*06b0*/  HADD2.F32 R14, -RZ, R9.H0_H0 ;  /* 0x20000009ff0e7230 */ /* 0x004fc40000004100 */
[----:B------:R-:W-:Y:S02]  /*06c0*/  HADD2.F32 R6, -RZ, R10.H0_H0 ;  /* 0x2000000aff067230 */ /* 0x000fe40000004100 */
[----:B------:R-:W-:Y:S02]  /*06d0*/  HADD2.F32 R4, -RZ, R8.H0_H0 ;  /* 0x20000008ff047230 */ /* 0x000fe40000004100 */
[----:B------:R-:W-:Y:S01]  /*06e0*/  FFMA.FTZ R14, R13, R38, R14 ;  /* 0x000000260d0e7223 */ /* 0x000fe2000001000e */
[--C-:B------:R-:W-:Y:S02]  /*06f0*/  HADD2.F32 R12, -RZ, R11.reuse.H0_H0 ;  /* 0x2000000bff0c7230 */ /* 0x100fe40000004100 */
[----:B------:R-:W-:Y:S01]  /*0700*/  FFMA.FTZ R13, R7, R32, R6 ;  /* 0x00000020070d7223 */ /* 0x000fe20000010006 */
[----:B------:R-:W-:Y:S01]  /*0710*/  FMUL.FTZ R6, R110, R91 ;  /* 0x0000005b6e067220 */ /* 0x000fe20000410000 */
[----:B------:R-:W-:Y:S01]  /*0720*/  FFMA.FTZ R15, R3, R36, R4 ;  /* 0x00000024030f7223 */ /* 0x000fe20000010004 */
[----:B------:R-:W-:-:S02]  /*0730*/  HADD2.F32 R7, -RZ, R11.H1_H1 ;  /* 0x3000000bff077230 */ /* 0x000fc40000004100 */
[----:B------:R-:W-:Y:S01]  /*0740*/  FMUL.FTZ R4, R110, R89 ;  /* 0x000000596e047220 */ /* 0x000fe20000410000 */
[----:B------:R-:W-:Y:S02]  /*0750*/  HADD2.F32 R91, -RZ, R10.H1_H1 ;  /* 0x3000000aff5b7230 */ /* 0x000fe40000004100 */
[----:B------:R-:W-:Y:S01]  /*0760*/  FFMA.FTZ R12, R93, R34, R12 ;  /* 0x000000225d0c7223 */ /* 0x000fe2000001000c */
        /* <DEDUP_REMOVED lines=11> */
.L_x_14330:
[----:B-----5:R-:W-:Y:S02]  /*0820*/  HADD2.F32 R15, -RZ, R5.H0_H0 ;  /* 0x20000005ff0f7230 */ /* 0x020fe40000004100 */
[----:B------:R-:W-:Y:S02]  /*0830*/  HADD2.F32 R95, -RZ, R7.H0_H0 ;  /* 0x20000007ff5f7230 */ /* 0x000fe40000004100 */
[--C-:B------:R-:W-:Y:S02]  /*0840*/  HADD2.F32 R3, -RZ, R4.reuse.H0_H0 ;  /* 0x20000004ff037230 */ /* 0x100fe40000004100 */
[----:B------:R-:W-:Y:S02]  /*0850*/  HADD2.F32 R13, -RZ, R4.H1_H1 ;  /* 0x30000004ff0d7230 */ /* 0x000fe40000004100 */
[C---:B------:R-:W-:Y:S01]  /*0860*/  FMUL.FTZ R95, R110.reuse, R95 ;  /* 0x0000005f6e5f7220 */ /* 0x040fe20000410000 */
[----:B------:R-:W-:Y:S02]  /*0870*/  HADD2.F32 R89, -RZ, R5.H1_H1 ;  /* 0x30000005ff597230 */ /* 0x000fe40000004100 */
[----:B------:R-:W-:Y:S01]  /*0880*/  FMUL.FTZ R5, R110, R15 ;  /* 0x0000000f6e057220 */ /* 0x000fe20000410000 */
[----:B------:R-:W-:-:S02]  /*0890*/  HADD2.F32 R91, -RZ, R6.H0_H0 ;  /* 0x20000006ff5b7230 */ /* 0x000fc40000004100 */
[C---:B------:R-:W-:Y:S01]  /*08a0*/  FMUL.FTZ R3, R110.reuse, R3 ;  /* 0x000000036e037220 */ /* 0x040fe20000410000 */
[----:B------:R-:W-:Y:S02]  /*08b0*/  HADD2.F32 R93, -RZ, R6.H1_H1 ;  /* 0x30000006ff5d7230 */ /* 0x000fe40000004100 */
[C---:B------:R-:W-:Y:S01]  /*08c0*/  FMUL.FTZ R4, R110.reuse, R13 ;  /* 0x0000000d6e047220 */ /* 0x040fe20000410000 */
[----:B------:R-:W-:Y:S02]  /*08d0*/  HADD2.F32 R7, -RZ, R7.H1_H1 ;  /* 0x30000007ff077230 */ /* 0x000fe40000004100 */
[C---:B------:R-:W-:Y:S01]  /*08e0*/  FMUL.FTZ R88, R110.reuse, R89 ;  /* 0x000000596e587220 */ /* 0x040fe20000410000 */
[C---:B------:R-:W-:Y:S01]  /*08f0*/  FMUL.FTZ R91, R110.reuse, R91 ;  /* 0x0000005b6e5b7220 */ /* 0x040fe20000410000 */
        /* <DEDUP_REMOVED lines=14> */
.L_x_14331:
        /* <DEDUP_REMOVED lines=10> */
[--C-:B-1---5:R-:W-:Y:S02]  /*0a80*/  HADD2.F32 R99, -RZ, R89.reuse.H0_H0 ;  /* 0x20000059ff637230 */ /* 0x122fe40000004100 */
[----:B------:R-:W-:Y:S02]  /*0a90*/  HADD2.F32 R107, -RZ, R89.H1_H1 ;  /* 0x30000059ff6b7230 */ /* 0x000fe40000004100 */
[----:B------:R-:W-:Y:S02]  /*0aa0*/  HADD2.F32 R93, -RZ, R88.H0_H0 ;  /* 0x20000058ff5d7230 */ /* 0x000fe40000004100 */
[C---:B------:R-:W-:Y:S01]  /*0ab0*/  FMUL.FTZ R99, R110.reuse, R99 ;  /* 0x000000636e637220 */ /* 0x040fe20000410000 */
[----:B------:R-:W-:Y:S02]  /*0ac0*/  HADD2.F32 R89, -RZ, R90.H0_H0 ;  /* 0x2000005aff597230 */ /* 0x000fe40000004100 */
[----:B------:R-:W-:Y:S02]  /*0ad0*/  HADD2.F32 R103, -RZ, R91.H0_H0 ;  /* 0x2000005bff677230 */ /* 0x000fe40000004100 */
[----:B------:R-:W-:Y:S01]  /*0ae0*/  FMUL.FTZ R93, R110, R93 ;  /* 0x0000005d6e5d7220 */ /* 0x000fe20000410000 */
[----:B------:R-:W-:-:S02]  /*0af0*/  HADD2.F32 R97, -RZ, R88.H1_H1 ;  /* 0x30000058ff617230 */ /* 0x000fc40000004100 */
[C---:B------:R-:W-:Y:S01]  /*0b00*/  FMUL.FTZ R89, R110.reuse, R89 ;  /* 0x000000596e597220 */ /* 0x040fe20000410000 */
[----:B------:R-:W-:Y:S02]  /*0b10*/  HADD2.F32 R109, -RZ, R90.H1_H1 ;  /* 0x3000005aff6d7230 */ /* 0x000fe40000004100 */
        /* <DEDUP_REMOVED lines=15> */
[C---:B------:R-:W-:Y:S01]  /*0c10*/  FMUL.FTZ R90, R110.reuse, R111 ;  /* 0x0000006f6e5a7220 */ /* 0x040fe20000410000 */
[----:B------:R-:W-:Y:S02]  /*0c20*/  HADD2.F32 R99, -RZ, R11.H1_H1 ;  /* 0x3000000bff637230 */ /* 0x000fe40000004100 */
[----:B------:R-:W-:Y:S01]  /*0c30*/  FMUL.FTZ R88, R110, R107 ;  /* 0x0000006b6e587220 */ /* 0x000fe20000410000 */
[----:B------:R-:W-:Y:S01]  /*0c40*/  FFMA.FTZ R98, R98, R25, R93 ;  /* 0x0000001962627223 */ /* 0x000fe2000001005d */
[----:B------:R-:W-:Y:S01]  /*0c50*/  FFMA.FTZ R96, R96, R29, R89 ;  /* 0x0000001d60607223 */ /* 0x000fe20000010059 */
[----:B------:R-:W-:Y:S01]  /*0c60*/  FFMA.FTZ R99, R90, R27, R99 ;  /* 0x0000001b5a637223 */ /* 0x000fe20000010063 */
[----:B------:R-:W-:Y:S02]  /*0c70*/  FFMA.FTZ R97, R88, R31, R91 ;  /* 0x0000001f58617223 */ /* 0x000fe4000001005b */
[----:B------:R-:W-:Y:S02]  /*0c80*/  F2FP.F16.F32.PACK_AB R90, R98, R103 ;  /* 0x00000067625a723e */ /* 0x000fe400000000ff */
[----:B------:R-:W-:-:S02]  /*0c90*/  F2FP.F16.F32.PACK_AB R88, R96, R105 ;  /* 0x000000696058723e */ /* 0x000fc400000000ff */
[----:B------:R-:W-:Y:S02]  /*0ca0*/  F2FP.F16.F32.PACK_AB R91, R99, R102 ;  /* 0x00000066635b723e */ /* 0x000fe400000000ff */
[----:B------:R-:W-:Y:S01]  /*0cb0*/  F2FP.F16.F32.PACK_AB R89, R97, R104 ;  /* 0x000000686159723e */ /* 0x000fe200000000ff */
[----:B------:R-:W-:Y:S06]  /*0cc0*/  BRA `(.L_x_14333) ;  /* 0x0000000000707947 */ /* 0x000fec0003800000 */
.L_x_14332:
[----:B-1---5:R-:W-:Y:S02]  /*0cd0*/  HADD2.F32 R99, -RZ, R89.H0_H0 ;  /* 0x20000059ff637230 */ /* 0x022fe40000004100 */
        /* <DEDUP_REMOVED lines=27> */
.L_x_14333:
        /* <DEDUP_REMOVED lines=9> */
[----:B0----5:R-:W-:Y:S02]  /*0f20*/  HADD2.F32 R101, -RZ, R88.H0_H0 ;  /* 0x20000058ff657230 */ /* 0x021fe40000004100 */
[----:B------:R-:W-:Y:S02]  /*0f30*/  HADD2.F32 R109, -RZ, R89.H0_H0 ;  /* 0x20000059ff6d7230 */ /* 0x000fe40000004100 */
[----:B------:R-:W-:Y:S02]  /*0f40*/  HADD2.F32 R117, -RZ, R91.H0_H0 ;  /* 0x2000005bff757230 */ /* 0x000fe40000004100 */
[C---:B------:R-:W-:Y:S01]  /*0f50*/  FMUL.FTZ R101, R110.reuse, R101 ;  /* 0x000000656e657220 */ /* 0x040fe20000410000 */
[----:B------:R-:W-:Y:S02]  /*0f60*/  HADD2.F32 R100, -RZ, R8.H0_H0 ;  /* 0x20000008ff647230 */ /* 0x000fe40000004100 */
[----:B------:R-:W-:Y:S02]  /*0f70*/  HADD2.F32 R107, -RZ, R88.H1_H1 ;  /* 0x30000058ff6b7230 */ /* 0x000fe40000004100 */
[----:B------:R-:W-:Y:S01]  /*0f80*/  FMUL.FTZ R117, R110, R117 ;  /* 0x000000756e757220 */ /* 0x000fe20000410000 */
[----:B------:R-:W-:-:S02]  /*0f90*/  HADD2.F32 R111, -RZ, R89.H1_H1 ;  /* 0x30000059ff6f7230 */ /* 0x000fc40000004100 */
[C---:B------:R-:W-:Y:S01]  /*0fa0*/  FMUL.FTZ R89, R110.reuse, R109 ;  /* 0x0000006d6e597220 */ /* 0x040fe20000410000 */
[----:B------:R-:W-:Y:S02]  /*0fb0*/  HADD2.F32 R91, -RZ, R91.H1_H1 ;  /* 0x3000005bff5b7230 */ /* 0x000fe40000004100 */
[----:B------:R-:W-:Y:S01]  /*0fc0*/  FFMA.FTZ R109, R101, R20, R100 ;  /* 0x00000014656d7223 */ /* 0x000fe20000010064 */
[----:B------:R-:W-:Y:S02]  /*0fd0*/  HADD2.F32 R108, -RZ, R9.H0_H0 ;  /* 0x20000009ff6c7230 */ /* 0x000fe40000004100 */
[C---:B------:R-:W-:Y:S01]  /*0fe0*/  FMUL.FTZ R88, R110.reuse, R107 ;  /* 0x0000006b6e587220 */ /* 0x040fe20000410000 */
[--C-:B------:R-:W-:Y:S02]  /*0ff0*/  HADD2.F32 R113, -RZ, R90.reuse.H0_H0 ;  /* 0x2000005aff717230 */ /* 0x100fe40000004100 */
[----:B------:R-:W-:Y:S01]  /*1000*/  FMUL.FTZ R106, R110, R91 ;  /* 0x0000005b6e6a7220 */ /* 0x000fe20000410000 */
[----:B------:R-:W-:-:S02]  /*1010*/  HADD2.F32 R115, -RZ, R90.H1_H1 ;  /* 0x3000005aff737230 */ /* 0x000fc40000004100 */
[----:B------:R-:W-:Y:S01]  /*1020*/  FFMA.FTZ R100, R89, R22, R108 ;  /* 0x0000001659647223 */ /* 0x000fe2000001006c */
[--C-:B------:R-:W-:Y:S02]  /*1030*/  HADD2.F32 R114, -RZ, R10.reuse.H0_H0 ;  /* 0x2000000aff727230 */ /* 0x100fe40000004100 */
[C---:B------:R-:W-:Y:S01]  /*1040*/  FMUL.FTZ R90, R110.reuse, R111 ;  /* 0x0000006f6e5a7220 */ /* 0x040fe20000410000 */
[--C-:B------:R-:W-:Y:S02]  /*1050*/  HADD2.F32 R108, -RZ, R11.reuse.H0_H0 ;  /* 0x2000000bff6c7230 */ /* 0x100fe40000004100 */
[C---:B------:R-:W-:Y:S01]  /*1060*/  FMUL.FTZ R113, R110.reuse, R113 ;  /* 0x000000716e717220 */ /* 0x040fe20000410000 */
        /* <DEDUP_REMOVED lines=16> */
.L_x_14334:
[--C-:B0----5:R-:W-:Y:S02]  /*1170*/  HADD2.F32 R101, -RZ, R88.reuse.H0_H0 ;  /* 0x20000058ff657230 */ /* 0x121fe40000004100 */
[----:B------:R-:W-:Y:S02]  /*1180*/  HADD2.F32 R117, -RZ, R91.H0_H0 ;  /* 0x2000005bff757230 */ /* 0x000fe40000004100 */
[----:B------:R-:W-:Y:S02]  /*1190*/  HADD2.F32 R107, -RZ, R88.H1_H1 ;  /* 0x30000058ff6b7230 */ /* 0x000fe40000004100 */
[C---:B------:R-:W-:Y:S01]  /*11a0*/  FMUL.FTZ R101, R110.reuse, R101 ;  /* 0x000000656e657220 */ /* 0x040fe20000410000 */
[--C-:B------:R-:W-:Y:S02]  /*11b0*/  HADD2.F32 R109, -RZ, R89.reuse.H0_H0 ;  /* 0x20000059ff6d7230 */ /* 0x100fe40000004100 */
        /* <DEDUP_REMOVED lines=23> */
.L_x_14335:
        /* <DEDUP_REMOVED lines=98> */
.L_x_14357:
        /* <DEDUP_REMOVED lines=45> */
[----:B------:R-:W-:Y:S01]  /*1c20*/  F2FP.F16.F32.PACK_AB R6, R13, R6 ;  /* 0x000000060d06723e */ /* 0x000fe200000000ff */
        /* <DEDUP_REMOVED lines=15> */
[----:B------:R-:W-:Y:S01]  /*1d20*/  F2FP.F16.F32.PACK_AB R7, R12, R7 ;  /* 0x000000070c07723e */ /* 0x000fe200000000ff */
[C---:B------:R-:W-:Y:S01]  /*1d30*/  FMUL.FTZ R96, R94.reuse, R96 ;  /* 0x000000605e607220 */ /* 0x040fe20000410000 */
[C---:B------:R-:W-:Y:S01]  /*1d40*/  FMUL.FTZ R103, R94.reuse, R103 ;  /* 0x000000675e677220 */ /* 0x040fe20000410000 */
[----:B------:R-:W-:Y:S01]  /*1d50*/  FMUL.FTZ R98, R94, R98 ;  /* 0x000000625e627220 */ /* 0x000fe20000410000 */
[----:B------:R-:W-:Y:S01]  /*1d60*/  FFMA.FTZ R12, R105, R76, R52 ;  /* 0x0000004c690c7223 */ /* 0x000fe20000010034 */
[----:B------:R-:W-:Y:S01]  /*1d70*/  F2FP.F16.F32.PACK_AB R15, R104, R15 ;  /* 0x0000000f680f723e */ /* 0x000fe200000000ff */
[----:B------:R-:W-:Y:S01]  /*1d80*/  FFMA.FTZ R103, R103, R72, R48 ;  /* 0x0000004867677223 */ /* 0x000fe20000010030 */
[----:B------:R-:W3:Y:S01]  /*1d90*/  LDC.64 R104, c[0x0][0x380] ;  /* 0x0000e000ff687b82 */ /* 0x000ee20000000a00 */
[----:B------:R-:W-:Y:S01]  /*1da0*/  F2FP.F16.F32.PACK_AB R4, R3, R4 ;  /* 0x000000040304723e */ /* 0x000fe200000000ff */
[----:B------:R-:W-:Y:S01]  /*1db0*/  FFMA.FTZ R3, R96, R77, R53 ;  /* 0x0000004d60037223 */ /* 0x000fe20000010035 */
[----:B------:R-:W-:Y:S01]  /*1dc0*/  F2FP.F16.F32.PACK_AB R5, R14, R5 ;  /* 0x000000050e05723e */ /* 0x000fe200000000ff */
[----:B------:R-:W-:Y:S01]  /*1dd0*/  FMUL.FTZ R14, R94, R97 ;  /* 0x000000615e0e7220 */ /* 0x000fe20000410000 */
[----:B------:R-:W-:Y:S01]  /*1de0*/  FFMA.FTZ R98, R98, R73, R49 ;  /* 0x0000004962627223 */ /* 0x000fe20000010031 */
[----:B------:R-:W-:Y:S01]  /*1df0*/  FFMA.FTZ R13, R13, R78, R54 ;  /* 0x0000004e0d0d7223 */ /* 0x000fe20000010036 */
[----:B------:R-:W-:Y:S01]  /*1e00*/  F2FP.F16.F32.PACK_AB R12, R3, R12 ;  /* 0x0000000c030c723e */ /* 0x000fe200000000ff */
[----:B------:R-:W-:Y:S01]  /*1e10*/  FFMA.FTZ R96, R14, R79, R55 ;  /* 0x0000004f0e607223 */ /* 0x000fe20000010037 */
        /* <DEDUP_REMOVED lines=19> */
[----:B------:R-:W-:-:S02]  /*1f50*/  F2FP.F16.F32.PACK_AB R99, R108, R99 ;  /* 0x000000636c63723e */ /* 0x000fc400000000ff */
[----:B------:R-:W-:Y:S01]  /*1f60*/  F2FP.F16.F32.PACK_AB R98, R110, R111 ;  /* 0x0000006f6e62723e */ /* 0x000fe200000000ff */
[----:B--2---:R-:W-:Y:S01]  /*1f70*/  @!P2 IMAD.WIDE R92, R2, 0x4, R92 ;  /* 0x00000004025ca825 */ /* 0x004fe200078e025c */
[----:B------:R-:W-:Y:S01]  /*1f80*/  F2FP.F16.F32.PACK_AB R97, R102, R97 ;  /* 0x000000616661723e */ /* 0x000fe200000000ff */
[----:B------:R1:W-:Y:S01]  /*1f90*/  @!P2 STG.E desc[UR6][R114.64], R90 ;  /* 0x0000005a7200a986 */ /* 0x0003e2000c101906 */
[----:B------:R-:W-:Y:S02]  /*1fa0*/  F2FP.F16.F32.PACK_AB R96, R3, R96 ;  /* 0x000000600360723e */ /* 0x000fe400000000ff */
        /* <DEDUP_REMOVED lines=8> */
.L_x_14329:
[----:B------:R-:W1:Y:S01]  /*2030*/  LDCU.64 UR4, c[0x0][0x3a0] ;  /* 0x00007400ff0477ac */ /* 0x000e620008000a00 */
[----:B------:R-:W2:Y:S01]  /*2040*/  LDCU UR9, c[0x0][0x388] ;  /* 0x00007100ff0977ac */ /* 0x000ea20008000800 */
[----:B------:R-:W3:Y:S01]  /*2050*/  LDCU UR10, c[0x0][0x448] ;  /* 0x00008900ff0a77ac */ /* 0x000ee20008000800 */
[----:B-1----:R-:W-:-:S04]  /*2060*/  ISETP.NE.U32.AND P0, PT, RZ, UR4, PT ;  /* 0x00000004ff007c0c */ /* 0x002fc8000bf05070 */
[----:B--23--:R-:W-:-:S13]  /*2070*/  ISETP.NE.AND.EX P0, PT, RZ, UR5, PT, P0 ;  /* 0x00000005ff007c0c */ /* 0x00cfda000bf05300 */
.L_x_14345:
        /* <DEDUP_REMOVED lines=11> */
[----:B-----5:R-:W-:Y:S02]  /*2130*/  HADD2.F32 R3, -RZ, R8.H0_H0 ;  /* 0x20000008ff037230 */ /* 0x020fe40000004100 */
[--C-:B------:R-:W-:Y:S02]  /*2140*/  HADD2.F32 R7, -RZ, R10.reuse.H0_H0 ;  /* 0x2000000aff077230 */ /* 0x100fe40000004100 */
[----:B------:R-:W-:Y:S02]  /*2150*/  HADD2.F32 R90, -RZ, R10.H1_H1 ;  /* 0x3000000aff5a7230 */ /* 0x000fe40000004100 */
        /* <DEDUP_REMOVED lines=10> */
[----:B------:R-:W-:Y:S01]  /*2200*/  FFMA.FTZ R92, R5, R38, R92 ;  /* 0x00000026055c7223 */ /* 0x000fe2000001005c */
[----:B------:R-:W-:Y:S02]  /*2210*/  HADD2.F32 R3, -RZ, R15.H1_H1 ;  /* 0x3000000fff037230 */ /* 0x000fe40000004100 */
[----:B------:R-:W-:Y:S01]  /*2220*/  FFMA.FTZ R10, R7, R32, R10 ;  /* 0x00000020070a7223 */ /* 0x000fe2000001000a */
[----:B------:R-:W-:Y:S02]  /*2230*/  HADD2.F32 R7, -RZ, R14.H1_H1 ;  /* 0x3000000eff077230 */ /* 0x000fe40000004100 */
[----:B------:R-:W-:Y:S01]  /*2240*/  FFMA.FTZ R11, R91, R34, R6 ;  /* 0x000000225b0b7223 */ /* 0x000fe20000010006 */
        /* <DEDUP_REMOVED lines=11> */
.L_x_14338:
[----:B-----5:R-:W-:Y:S02]  /*2300*/  HADD2.F32 R3, -RZ, R8.H0_H0 ;  /* 0x20000008ff037230 */ /* 0x020fe40000004100 */
[--C-:B------:R-:W-:Y:S02]  /*2310*/  HADD2.F32 R5, -RZ, R9.reuse.H0_H0 ;  /* 0x20000009ff057230 */ /* 0x100fe40000004100 */
[----:B------:R-:W-:Y:S02]  /*2320*/  HADD2.F32 R7, -RZ, R10.H0_H0 ;  /* 0x2000000aff077230 */ /* 0x000fe40000004100 */
[----:B------:R-:W-:Y:S02]  /*2330*/  HADD2.F32 R8, -RZ, R8.H1_H1 ;  /* 0x30000008ff087230 */ /* 0x000fe40000004100 */
[----:B------:R-:W-:Y:S01]  /*2340*/  FMUL.FTZ R92, R5, R38 ;  /* 0x00000026055c7220 */ /* 0x000fe20000410000 */
[----:B------:R-:W-:Y:S02]  /*2350*/  HADD2.F32 R6, -RZ, R9.H1_H1 ;  /* 0x30000009ff067230 */ /* 0x000fe40000004100 */
[----:B------:R-:W-:Y:S01]  /*2360*/  FMUL.FTZ R9, R3, R36 ;  /* 0x0000002403097220 */ /* 0x000fe20000410000 */
[----:B------:R-:W-:-:S02]  /*2370*/  HADD2.F32 R88, -RZ, R10.H1_H1 ;  /* 0x3000000aff587230 */ /* 0x000fc40000004100 */
[----:B------:R-:W-:Y:S01]  /*2380*/  FMUL.FTZ R10, R7, R32 ;  /* 0x00000020070a7220 */ /* 0x000fe20000410000 */
[--C-:B------:R-:W-:Y:S02]  /*2390*/  HADD2.F32 R89, -RZ, R11.reuse.H0_H0 ;  /* 0x2000000bff597230 */ /* 0x100fe40000004100 */
[----:B------:R-:W-:Y:S01]  /*23a0*/  FMUL.FTZ R6, R6, R39 ;  /* 0x0000002706067220 */ /* 0x000fe20000410000 */
[----:B------:R-:W-:Y:S02]  /*23b0*/  HADD2.F32 R90, -RZ, R11.H1_H1 ;  /* 0x3000000bff5a7230 */ /* 0x000fe40000004100 */
[----:B------:R-:W-:Y:S01]  /*23c0*/  FMUL.FTZ R7, R88, R33 ;  /* 0x0000002158077220 */ /* 0x000fe20000410000 */
[----:B------:R-:W-:Y:S01]  /*23d0*/  FMUL.FTZ R5, R8, R37 ;  /* 0x0000002508057220 */ /* 0x000fe20000410000 */
[----:B------:R-:W-:Y:S01]  /*23e0*/  FMUL.FTZ R11, R89, R34 ;  /* 0x00000022590b7220 */ /* 0x000fe20000410000 */
[----:B------:R-:W-:Y:S01]  /*23f0*/  F2FP.F16.F32.PACK_AB R89, R6, R92 ;  /* 0x0000005c0659723e */ /* 0x000fe200000000ff */
[----:B------:R-:W-:Y:S01]  /*2400*/  FMUL.FTZ R3, R90, R35 ;  /* 0x000000235a037220 */ /* 0x000fe20000410000 */
[----:B------:R-:W-:-:S02]  /*2410*/  F2FP.F16.F32.PACK_AB R90, R7, R10 ;  /* 0x0000000a075a723e */ /* 0x000fc400000000ff */
[----:B------:R-:W-:Y:S02]  /*2420*/  F2FP.F16.F32.PACK_AB R88, R5, R9 ;  /* 0x000000090558723e */ /* 0x000fe400000000ff */
[----:B------:R-:W-:-:S07]  /*2430*/  F2FP.F16.F32.PACK_AB R91, R3, R11 ;  /* 0x0000000b035b723e */ /* 0x000fce00000000ff */
.L_x_14339:
        /* <DEDUP_REMOVED lines=10> */
[----:B-----5:R-:W-:Y:S02]  /*24e0*/  HADD2.F32 R93, -RZ, R89.H0_H0 ;  /* 0x20000059ff5d7230 */ /* 0x020fe40000004100 */
[----:B------:R-:W-:Y:S02]  /*24f0*/  HADD2.F32 R104, -RZ, R13.H0_H0 ;  /* 0x2000000dff687230 */ /* 0x000fe40000004100 */
[--C-:B------:R-:W-:Y:S02]  /*2500*/  HADD2.F32 R105, -RZ, R88.reuse.H0_H0 ;  /* 0x20000058ff697230 */ /* 0x100fe40000004100 */
[----:B------:R-:W-:Y:S02]  /*2510*/  HADD2.F32 R96, -RZ, R88.H1_H1 ;  /* 0x30000058ff607230 */ /* 0x000fe40000004100 */
[----:B------:R-:W-:Y:S01]  /*2520*/  FFMA.FTZ R104, R93, R30, R104 ;  /* 0x0000001e5d687223 */ /* 0x000fe20000010068 */
[----:B------:R-:W-:Y:S02]  /*2530*/  HADD2.F32 R106, -RZ, R89.H1_H1 ;  /* 0x30000059ff6a7230 */ /* 0x000fe40000004100 */
[----:B-1----:R-:W-:-:S02]  /*2540*/  HADD2.F32 R103, -RZ, R90.H0_H0 ;  /* 0x2000005aff677230 */ /* 0x002fc40000004100 */
[----:B------:R-:W-:Y:S02]  /*2550*/  HADD2.F32 R98, -RZ, R90.H1_H1 ;  /* 0x3000005aff627230 */ /* 0x000fe40000004100 */
[--C-:B------:R-:W-:Y:S02]  /*2560*/  HADD2.F32 R99, -RZ, R91.reuse.H0_H0 ;  /* 0x2000005bff637230 */ /* 0x100fe40000004100 */
[----:B------:R-:W-:Y:S02]  /*2570*/  HADD2.F32 R108, -RZ, R91.H1_H1 ;  /* 0x3000005bff6c7230 */ /* 0x000fe40000004100 */
[----:B------:R-:W-:Y:S02]  /*2580*/  HADD2.F32 R102, -RZ, R15.H0_H0 ;  /* 0x2000000fff667230 */ /* 0x000fe40000004100 */
[----:B------:R-:W-:Y:S02]  /*2590*/  HADD2.F32 R88, -RZ, R12.H0_H0 ;  /* 0x2000000cff587230 */ /* 0x000fe40000004100 */
        /* <DEDUP_REMOVED lines=17> */
.L_x_14340:
[----:B-----5:R-:W-:Y:S02]  /*26b0*/  HADD2.F32 R105, -RZ, R88.H0_H0 ;  /* 0x20000058ff697230 */ /* 0x020fe40000004100 */
[--C-:B------:R-:W-:Y:S02]  /*26c0*/  HADD2.F32 R93, -RZ, R89.reuse.H0_H0 ;  /* 0x20000059ff5d7230 */ /* 0x100fe40000004100 */
[----:B------:R-:W-:Y:S02]  /*26d0*/  HADD2.F32 R96, -RZ, R89.H1_H1 ;  /* 0x30000059ff607230 */ /* 0x000fe40000004100 */
[----:B------:R-:W-:Y:S01]  /*26e0*/  FMUL.FTZ R105, R105, R28 ;  /* 0x0000001c69697220 */ /* 0x000fe20000410000 */
[----:B-1----:R-:W-:Y:S02]  /*26f0*/  HADD2.F32 R103, -RZ, R90.H0_H0 ;  /* 0x2000005aff677230 */ /* 0x002fe40000004100 */
[----:B------:R-:W-:Y:S01]  /*2700*/  FMUL.FTZ R104, R93, R30 ;  /* 0x0000001e5d687220 */ /* 0x000fe20000410000 */
[----:B------:R-:W-:-:S02]  /*2710*/  HADD2.F32 R98, -RZ, R91.H1_H1 ;  /* 0x3000005bff627230 */ /* 0x000fc40000004100 */
[----:B------:R-:W-:Y:S01]  /*2720*/  FMUL.FTZ R97, R96, R31 ;  /* 0x0000001f60617220 */ /* 0x000fe20000410000 */
[----:B------:R-:W-:Y:S02]  /*2730*/  HADD2.F32 R88, -RZ, R88.H1_H1 ;  /* 0x30000058ff587230 */ /* 0x000fe40000004100 */
[----:B------:R-:W-:Y:S01]  /*2740*/  FMUL.FTZ R103, R103, R24 ;  /* 0x0000001867677220 */ /* 0x000fe20000410000 */
[----:B------:R-:W-:Y:S02]  /*2750*/  HADD2.F32 R90, -RZ, R90.H1_H1 ;  /* 0x3000005aff5a7230 */ /* 0x000fe40000004100 */
[----:B------:R-:W-:Y:S01]  /*2760*/  FMUL.FTZ R99, R98, R27 ;  /* 0x0000001b62637220 */ /* 0x000fe20000410000 */
[----:B------:R-:W-:Y:S02]  /*2770*/  HADD2.F32 R89, -RZ, R91.H0_H0 ;  /* 0x2000005bff597230 */ /* 0x000fe40000004100 */
[----:B------:R-:W-:Y:S01]  /*2780*/  FMUL.FTZ R96, R88, R29 ;  /* 0x0000001d58607220 */ /* 0x000fe20000410000 */
[----:B------:R-:W-:-:S02]  /*2790*/  FMUL.FTZ R98, R90, R25 ;  /* 0x000000195a627220 */ /* 0x000fc40000410000 */
[----:B------:R-:W-:Y:S01]  /*27a0*/  FMUL.FTZ R102, R89, R26 ;  /* 0x0000001a59667220 */ /* 0x000fe20000410000 */
[----:B------:R-:W-:Y:S02]  /*27b0*/  F2FP.F16.F32.PACK_AB R89, R97, R104 ;  /* 0x000000686159723e */ /* 0x000fe400000000ff */
[----:B------:R-:W-:Y:S02]  /*27c0*/  F2FP.F16.F32.PACK_AB R90, R98, R103 ;  /* 0x00000067625a723e */ /* 0x000fe400000000ff */
[----:B------:R-:W-:Y:S02]  /*27d0*/  F2FP.F16.F32.PACK_AB R91, R99, R102 ;  /* 0x00000066635b723e */ /* 0x000fe400000000ff */
[----:B------:R-:W-:-:S07]  /*27e0*/  F2FP.F16.F32.PACK_AB R88, R96, R105 ;  /* 0x000000696058723e */ /* 0x000fce00000000ff */
.L_x_14341:
        /* <DEDUP_REMOVED lines=9> */
[----:B-----5:R-:W-:Y:S02]  /*2880*/  HADD2.F32 R109, -RZ, R88.H0_H0 ;  /* 0x20000058ff6d7230 */ /* 0x020fe40000004100 */
[----:B0-----:R-:W-:Y:S02]  /*2890*/  HADD2.F32 R100, -RZ, R12.H0_H0 ;  /* 0x2000000cff647230 */ /* 0x001fe40000004100 */
[----:B------:R-:W-:Y:S02]  /*28a0*/  HADD2.F32 R101, -RZ, R89.H0_H0 ;  /* 0x20000059ff657230 */ /* 0x000fe40000004100 */
[----:B------:R-:W-:Y:S02]  /*28b0*/  HADD2.F32 R108, -RZ, R13.H0_H0 ;  /* 0x2000000dff6c7230 */ /* 0x000fe40000004100 */
[----:B------:R-:W-:Y:S01]  /*28c0*/  FFMA.FTZ R109, R109, R20, R100 ;  /* 0x000000146d6d7223 */ /* 0x000fe20000010064 */
[----:B------:R-:W-:Y:S02]  /*28d0*/  HADD2.F32 R112, -RZ, R89.H1_H1 ;  /* 0x30000059ff707230 */ /* 0x000fe40000004100 */
[----:B------:R-:W-:-:S02]  /*28e0*/  HADD2.F32 R111, -RZ, R90.H0_H0 ;  /* 0x2000005aff6f7230 */ /* 0x000fc40000004100 */
[----:B------:R-:W-:Y:S01]  /*28f0*/  FFMA.FTZ R100, R101, R22, R108 ;  /* 0x0000001665647223 */ /* 0x000fe2000001006c */
[----:B------:R-:W-:Y:S02]  /*2900*/  HADD2.F32 R110, -RZ, R14.H0_H0 ;  /* 0x2000000eff6e7230 */ /* 0x000fe40000004100 */
[--C-:B------:R-:W-:Y:S02]  /*2910*/  HADD2.F32 R89, -RZ, R91.reuse.H0_H0 ;  /* 0x2000005bff597230 */ /* 0x100fe40000004100 */
[----:B------:R-:W-:Y:S02]  /*2920*/  HADD2.F32 R106, -RZ, R91.H1_H1 ;  /* 0x3000005bff6a7230 */ /* 0x000fe40000004100 */
[----:B------:R-:W-:Y:S01]  /*2930*/  FFMA.FTZ R111, R111, R16, R110 ;  /* 0x000000106f6f7223 */ /* 0x000fe2000001006e */
[----:B------:R-:W-:Y:S02]  /*2940*/  HADD2.F32 R88, -RZ, R88.H1_H1 ;  /* 0x30000058ff587230 */ /* 0x000fe40000004100 */
[----:B------:R-:W-:-:S02]  /*2950*/  HADD2.F32 R90, -RZ, R90.H1_H1 ;  /* 0x3000005aff5a7230 */ /* 0x000fc40000004100 */
[--C-:B------:R-:W-:Y:S02]  /*2960*/  HADD2.F32 R108, -RZ, R15.reuse.H0_H0 ;  /* 0x2000000fff6c7230 */ /* 0x100fe40000004100 */
[----:B------:R-:W-:Y:S02]  /*2970*/  HADD2.F32 R113, -RZ, R15.H1_H1 ;  /* 0x3000000fff717230 */ /* 0x000fe40000004100 */
        /* <DEDUP_REMOVED lines=13> */
.L_x_14342:
[----:B-----5:R-:W-:Y:S02]  /*2a50*/  HADD2.F32 R109, -RZ, R88.H0_H0 ;  /* 0x20000058ff6d7230 */ /* 0x020fe40000004100 */
[--C-:B0-----:R-:W-:Y:S02]  /*2a60*/  HADD2.F32 R101, -RZ, R89.reuse.H0_H0 ;  /* 0x20000059ff657230 */ /* 0x101fe40000004100 */
[----:B------:R-:W-:Y:S02]  /*2a70*/  HADD2.F32 R112, -RZ, R89.H1_H1 ;  /* 0x30000059ff707230 */ /* 0x000fe40000004100 */
[----:B------:R-:W-:Y:S01]  /*2a80*/  FMUL.FTZ R109, R109, R20 ;  /* 0x000000146d6d7220 */ /* 0x000fe20000410000 */
[----:B------:R-:W-:Y:S02]  /*2a90*/  HADD2.F32 R111, -RZ, R90.H0_H0 ;  /* 0x2000005aff6f7230 */ /* 0x000fe40000004100 */
[----:B------:R-:W-:Y:S01]  /*2aa0*/  FMUL.FTZ R100, R101, R22 ;  /* 0x0000001665647220 */ /* 0x000fe20000410000 */
[----:B------:R-:W-:-:S02]  /*2ab0*/  HADD2.F32 R88, -RZ, R88.H1_H1 ;  /* 0x30000058ff587230 */ /* 0x000fc40000004100 */
[----:B------:R-:W-:Y:S01]  /*2ac0*/  FMUL.FTZ R107, R112, R23 ;  /* 0x00000017706b7220 */ /* 0x000fe20000410000 */
[----:B------:R-:W-:Y:S02]  /*2ad0*/  HADD2.F32 R90, -RZ, R90.H1_H1 ;  /* 0x3000005aff5a7230 */ /* 0x000fe40000004100 */
[----:B------:R-:W-:Y:S01]  /*2ae0*/  FMUL.FTZ R111, R111, R16 ;  /* 0x000000106f6f7220 */ /* 0x000fe20000410000 */
[--C-:B------:R-:W-:Y:S02]  /*2af0*/  HADD2.F32 R89, -RZ, R91.reuse.H0_H0 ;  /* 0x2000005bff597230 */ /* 0x100fe40000004100 */
        /* <DEDUP_REMOVED lines=9> */
.L_x_14343:
        /* <DEDUP_REMOVED lines=98> */
.L_x_14369:
        /* <DEDUP_REMOVED lines=50> */
[----:B------:R-:W-:Y:S01]  /*34d0*/  F2FP.F16.F32.PACK_AB R6, R92, R115 ;  /* 0x000000735c06723e */ /* 0x000fe200000000ff */
        /* <DEDUP_REMOVED lines=15> */
[----:B------:R-:W-:Y:S01]  /*35d0*/  F2FP.F16.F32.PACK_AB R11, R104, R11 ;  /* 0x0000000b680b723e */ /* 0x000fe200000000ff */
[----:B------:R-:W-:Y:S01]  /*35e0*/  FFMA.FTZ R103, R103, R72, R48 ;  /* 0x0000004867677223 */ /* 0x000fe20000010030 */
[----:B------:R-:W-:Y:S01]  /*35f0*/  F2FP.F16.F32.PACK_AB R4, R3, R4 ;  /* 0x000000040304723e */ /* 0x000fe200000000ff */
[----:B------:R-:W3:Y:S01]  /*3600*/  LDC.64 R104, c[0x0][0x380] ;  /* 0x0000e000ff687b82 */ /* 0x000ee20000000a00 */
[----:B------:R-:W-:Y:S01]  /*3610*/  F2FP.F16.F32.PACK_AB R5, R10, R5 ;  /* 0x000000050a05723e */ /* 0x000fe200000000ff */
[----:B------:R-:W-:Y:S01]  /*3620*/  FFMA.FTZ R3, R96, R77, R53 ;  /* 0x0000004d60037223 */ /* 0x000fe20000010035 */
[----:B------:R-:W-:Y:S01]  /*3630*/  FMUL.FTZ R10, R94, R97 ;  /* 0x000000615e0a7220 */ /* 0x000fe20000410000 */
[----:B------:R-:W-:Y:S01]  /*3640*/  FFMA.FTZ R98, R98, R73, R49 ;  /* 0x0000004962627223 */ /* 0x000fe20000010031 */
[----:B------:R-:W-:Y:S01]  /*3650*/  FFMA.FTZ R9, R9, R78, R54 ;  /* 0x0000004e09097223 */ /* 0x000fe20000010036 */
[----:B------:R-:W-:Y:S01]  /*3660*/  F2FP.F16.F32.PACK_AB R7, R108, R7 ;  /* 0x000000076c07723e */ /* 0x000fe200000000ff */
        /* <DEDUP_REMOVED lines=35> */
.L_x_14336:
        /* <DEDUP_REMOVED lines=8> */
.L_x_14347:
[----:B------:R-:W-:Y:S05]  /*3920*/  BSYNC B0 ;  /* 0x0000000000007941 */ /* 0x000fea0003800000 */
.L_x_14346:
        /* <DEDUP_REMOVED lines=8> */
.L_x_14348:
[----:B------:R-:W-:Y:S02]  /*39b0*/  HFMA2 R89, -RZ, RZ, 0, 2.384185791015625e-07 ;  /* 0x00000004ff597431 */ /* 0x000fe400000001ff */
[----:B------:R-:W-:-:S05]  /*39c0*/  FADD.FTZ R114, R88, R95 ;  /* 0x0000005f58727221 */ /* 0x000fca0000010000 */
[----:B------:R-:W-:-:S07]  /*39d0*/  MOV R88, R114 ;  /* 0x0000007200587202 */ /* 0x000fce0000000f00 */
[----:B------:R-:W-:Y:S05]  /*39e0*/  WARPSYNC.COLLECTIVE R94, `(.L_x_14349) ;  /* 0x000000005e087348 */ /* 0x000fea0003c00000 */
[----:B------:R0:W1:Y:S02]  /*39f0*/  SHFL.BFLY P1, R95, R88, R89, R91 ;  /* 0x0c000059585f7389 */ /* 0x000064000002005b */
[----:B01----:R-:W-:Y:S05]  /*3a00*/  ENDCOLLECTIVE ;  /* 0x000000000000791b */ /* 0x003fea0003800000 */
.L_x_14349:
[----:B------:R-:W-:Y:S02]  /*3a10*/  HFMA2 R89, -RZ, RZ, 0, 4.76837158203125e-07 ;  /* 0x00000008ff597431 */ /* 0x000fe400000001ff */
[----:B------:R-:W-:-:S05]  /*3a20*/  FADD.FTZ R115, R114, R95 ;  /* 0x0000005f72737221 */ /* 0x000fca0000010000 */
[----:B------:R-:W-:-:S07]  /*3a30*/  MOV R88, R115 ;  /* 0x0000007300587202 */ /* 0x000fce0000000f00 */
[----:B------:R-:W-:Y:S05]  /*3a40*/  WARPSYNC.COLLECTIVE R94, `(.L_x_14350) ;  /* 0x000000005e087348 */ /* 0x000fea0003c00000 */
[----:B------:R0:W1:Y:S02]  /*3a50*/  SHFL.BFLY P1, R95, R88, R89, R91 ;  /* 0x0c000059585f7389 */ /* 0x000064000002005b */
[----:B01----:R-:W-:Y:S05]  /*3a60*/  ENDCOLLECTIVE ;  /* 0x000000000000791b */ /* 0x003fea0003800000 */
.L_x_14350:
[----:B------:R-:W-:Y:S02]  /*3a70*/  HFMA2 R89, -RZ, RZ, 0, 9.5367431640625e-07 ;  /* 0x00000010ff597431 */ /* 0x000fe400000001ff */
[----:B------:R-:W-:-:S05]  /*3a80*/  FADD.FTZ R116, R115, R95 ;  /* 0x0000005f73747221 */ /* 0x000fca0000010000 */
[----:B------:R-:W-:-:S07]  /*3a90*/  MOV R88, R116 ;  /* 0x0000007400587202 */ /* 0x000fce0000000f00 */
[----:B------:R-:W-:Y:S05]  /*3aa0*/  WARPSYNC.COLLECTIVE R94, `(.L_x_14351) ;  /* 0x000000005e087348 */ /* 0x000fea0003c00000 */
[----:B------:R0:W1:Y:S02]  /*3ab0*/  SHFL.BFLY P1, R95, R88, R89, R91 ;  /* 0x0c000059585f7389 */ /* 0x000064000002005b */
[----:B01----:R-:W-:Y:S05]  /*3ac0*/  ENDCOLLECTIVE ;  /* 0x000000000000791b */ /* 0x003fea0003800000 */
.L_x_14351:
        /* <DEDUP_REMOVED lines=54> */
.L_x_14352:
[----:B------:R-:W-:Y:S02]  /*3e30*/  HFMA2 R89, -RZ, RZ, 0, 1.1920928955078125e-07 ;  /* 0x00000002ff597431 */ /* 0x000fe400000001ff */
[----:B------:R-:W-:-:S05]  /*3e40*/  FADD.FTZ R113, R88, R95 ;  /* 0x0000005f58717221 */ /* 0x000fca0000010000 */
[----:B------:R-:W-:-:S07]  /*3e50*/  MOV R88, R113 ;  /* 0x0000007100587202 */ /* 0x000fce0000000f00 */
[----:B------:R-:W-:Y:S05]  /*3e60*/  WARPSYNC.COLLECTIVE R94, `(.L_x_14353) ;  /* 0x000000005e087348 */ /* 0x000fea0003c00000 */
[----:B------:R0:W1:Y:S02]  /*3e70*/  SHFL.BFLY P1, R95, R88, R89, R91 ;  /* 0x0c000059585f7389 */ /* 0x000064000002005b */
[----:B01----:R-:W-:Y:S05]  /*3e80*/  ENDCOLLECTIVE ;  /* 0x000000000000791b */ /* 0x003fea0003800000 */
.L_x_14353:
[----:B------:R-:W-:Y:S02]  /*3e90*/  HFMA2 R89, -RZ, RZ, 0, 2.384185791015625e-07 ;  /* 0x00000004ff597431 */ /* 0x000fe400000001ff */
[----:B------:R-:W-:-:S05]  /*3ea0*/  FADD.FTZ R114, R113, R95 ;  /* 0x0000005f71727221 */ /* 0x000fca0000010000 */
[----:B------:R-:W-:-:S07]  /*3eb0*/  MOV R88, R114 ;  /* 0x0000007200587202 */ /* 0x000fce0000000f00 */
[----:B------:R-:W-:Y:S05]  /*3ec0*/  WARPSYNC.COLLECTIVE R94, `(.L_x_14354) ;  /* 0x000000005e087348 */ /* 0x000fea0003c00000 */
[----:B------:R0:W1:Y:S02]  /*3ed0*/  SHFL.BFLY P1, R95, R88, R89, R91 ;  /* 0x0c000059585f7389 */ /* 0x000064000002005b */
[----:B01----:R-:W-:Y:S05]  /*3ee0*/  ENDCOLLECTIVE ;  /* 0x000000000000791b */ /* 0x003fea0003800000 */
.L_x_14354:
[----:B------:R-:W-:Y:S02]  /*3ef0*/  HFMA2 R89, -RZ, RZ, 0, 4.76837158203125e-07 ;  /* 0x00000008ff597431 */ /* 0x000fe400000001ff */
[----:B------:R-:W-:-:S05]  /*3f00*/  FADD.FTZ R115, R114, R95 ;  /* 0x0000005f72737221 */ /* 0x000fca0000010000 */
[----:B------:R-:W-:-:S07]  /*3f10*/  MOV R88, R115 ;  /* 0x0000007300587202 */ /* 0x000fce0000000f00 */
[----:B------:R-:W-:Y:S05]  /*3f20*/  WARPSYNC.COLLECTIVE R94, `(.L_x_14355) ;  /* 0x000000005e087348 */ /* 0x000fea0003c00000 */
[----:B------:R0:W1:Y:S02]  /*3f30*/  SHFL.BFLY P1, R95, R88, R89, R91 ;  /* 0x0c000059585f7389 */ /* 0x000064000002005b */
[----:B01----:R-:W-:Y:S05]  /*3f40*/  ENDCOLLECTIVE ;  /* 0x000000000000791b */ /* 0x003fea0003800000 */
.L_x_14355:
[----:B------:R-:W-:Y:S02]  /*3f50*/  HFMA2 R89, -RZ, RZ, 0, 9.5367431640625e-07 ;  /* 0x00000010ff597431 */ /* 0x000fe400000001ff */
[----:B------:R-:W-:-:S05]  /*3f60*/  FADD.FTZ R116, R115, R95 ;  /* 0x0000005f73747221 */ /* 0x000fca0000010000 */
[----:B------:R-:W-:-:S07]  /*3f70*/  MOV R88, R116 ;  /* 0x0000007400587202 */ /* 0x000fce0000000f00 */
[----:B------:R-:W-:Y:S05]  /*3f80*/  WARPSYNC.COLLECTIVE R94, `(.L_x_14356) ;  /* 0x000000005e087348 */ /* 0x000fea0003c00000 */
[----:B------:R0:W1:Y:S02]  /*3f90*/  SHFL.BFLY P1, R95, R88, R89, R91 ;  /* 0x0c000059585f7389 */ /* 0x000064000002005b */
[----:B01----:R-:W-:Y:S05]  /*3fa0*/  ENDCOLLECTIVE ;  /* 0x000000000000791b */ /* 0x003fea0003800000 */
.L_x_14356:
[----:B------:R-:W-:Y:S05]  /*3fb0*/  BRA `(.L_x_14357) ;  /* 0xffffffd800647947 */ /* 0x000fea000383ffff */
.L_x_14344:
        /* <DEDUP_REMOVED lines=8> */
.L_x_14359:
[----:B------:R-:W-:Y:S05]  /*4040*/  BSYNC B0 ;  /* 0x0000000000007941 */ /* 0x000fea0003800000 */
.L_x_14358:
        /* <DEDUP_REMOVED lines=8> */
.L_x_14360:
[----:B------:R-:W-:Y:S02]  /*40d0*/  HFMA2 R89, -RZ, RZ, 0, 2.384185791015625e-07 ;  /* 0x00000004ff597431 */ /* 0x000fe400000001ff */
[----:B------:R-:W-:-:S05]  /*40e0*/  FADD.FTZ R114, R88, R95 ;  /* 0x0000005f58727221 */ /* 0x000fca0000010000 */
[----:B------:R-:W-:-:S07]  /*40f0*/  MOV R88, R114 ;  /* 0x0000007200587202 */ /* 0x000fce0000000f00 */
[----:B------:R-:W-:Y:S05]  /*4100*/  WARPSYNC.COLLECTIVE R94, `(.L_x_14361) ;  /* 0x000000005e087348 */ /* 0x000fea0003c00000 */
[----:B------:R0:W1:Y:S02]  /*4110*/  SHFL.BFLY P1, R95, R88, R89, R91 ;  /* 0x0c000059585f7389 */ /* 0x000064000002005b */
[----:B01----:R-:W-:Y:S05]  /*4120*/  ENDCOLLECTIVE ;  /* 0x000000000000791b */ /* 0x003fea0003800000 */
.L_x_14361:
[----:B------:R-:W-:Y:S02]  /*4130*/  HFMA2 R89, -RZ, RZ, 0, 4.76837158203125e-07 ;  /* 0x00000008ff597431 */ /* 0x000fe400000001ff */
[----:B------:R-:W-:-:S05]  /*4140*/  FADD.FTZ R115, R114, R95 ;  /* 0x0000005f72737221 */ /* 0x000fca0000010000 */
[----:B------:R-:W-:-:S07]  /*4150*/  MOV R88, R115 ;  /* 0x0000007300587202 */ /* 0x000fce0000000f00 */
[----:B------:R-:W-:Y:S05]  /*4160*/  WARPSYNC.COLLECTIVE R94, `(.L_x_14362) ;  /* 0x000000005e087348 */ /* 0x000fea0003c00000 */
[----:B------:R0:W1:Y:S02]  /*4170*/  SHFL.BFLY P1, R95, R88, R89, R91 ;  /* 0x0c000059585f7389 */ /* 0x000064000002005b */
[----:B01----:R-:W-:Y:S05]  /*4180*/  ENDCOLLECTIVE ;  /* 0x000000000000791b */ /* 0x003fea0003800000 */
.L_x_14362:
[----:B------:R-:W-:Y:S02]  /*4190*/  HFMA2 R89, -RZ, RZ, 0, 9.5367431640625e-07 ;  /* 0x00000010ff597431 */ /* 0x000fe400000001ff */
[----:B------:R-:W-:-:S05]  /*41a0*/  FADD.FTZ R116, R115, R95 ;  /* 0x0000005f73747221 */ /* 0x000fca0000010000 */
[----:B------:R-:W-:-:S07]  /*41b0*/  MOV R88, R116 ;  /* 0x0000007400587202 */ /* 0x000fce0000000f00 */
[----:B------:R-:W-:Y:S05]  /*41c0*/  WARPSYNC.COLLECTIVE R94, `(.L_x_14363) ;  /* 0x000000005e087348 */ /* 0x000fea0003c00000 */
[----:B------:R0:W1:Y:S02]  /*41d0*/  SHFL.BFLY P1, R95, R88, R89, R91 ;  /* 0x0c000059585f7389 */ /* 0x000064000002005b */
[----:B01----:R-:W-:Y:S05]  /*41e0*/  ENDCOLLECTIVE ;  /* 0x000000000000791b */ /* 0x003fea0003800000 */
.L_x_14363:
        /* <DEDUP_REMOVED lines=54> */
.L_x_14364:
[----:B------:R-:W-:Y:S02]  /*4550*/  HFMA2 R89, -RZ, RZ, 0, 1.1920928955078125e-07 ;  /* 0x00000002ff597431 */ /* 0x000fe400000001ff */
[----:B------:R-:W-:-:S05]  /*4560*/  FADD.FTZ R113, R88, R95 ;  /* 0x0000005f58717221 */ /* 0x000fca0000010000 */
[----:B------:R-:W-:-:S07]  /*4570*/  MOV R88, R113 ;  /* 0x0000007100587202 */ /* 0x000fce0000000f00 */
[----:B------:R-:W-:Y:S05]  /*4580*/  WARPSYNC.COLLECTIVE R94, `(.L_x_14365) ;  /* 0x000000005e087348 */ /* 0x000fea0003c00000 */
[----:B------:R0:W1:Y:S02]  /*4590*/  SHFL.BFLY P1, R95, R88, R89, R91 ;  /* 0x0c000059585f7389 */ /* 0x000064000002005b */
[----:B01----:R-:W-:Y:S05]  /*45a0*/  ENDCOLLECTIVE ;  /* 0x000000000000791b */ /* 0x003fea0003800000 */
.L_x_14365:
[----:B------:R-:W-:Y:S02]  /*45b0*/  HFMA2 R89, -RZ, RZ, 0, 2.384185791015625e-07 ;  /* 0x00000004ff597431 */ /* 0x000fe400000001ff */
[----:B------:R-:W-:-:S05]  /*45c0*/  FADD.FTZ R114, R113, R95 ;  /* 0x0000005f71727221 */ /* 0x000fca0000010000 */
[----:B------:R-:W-:-:S07]  /*45d0*/  MOV R88, R114 ;  /* 0x0000007200587202 */ /* 0x000fce0000000f00 */
[----:B------:R-:W-:Y:S05]  /*45e0*/  WARPSYNC.COLLECTIVE R94, `(.L_x_14366) ;  /* 0x000000005e087348 */ /* 0x000fea0003c00000 */
[----:B------:R0:W1:Y:S02]  /*45f0*/  SHFL.BFLY P1, R95, R88, R89, R91 ;  /* 0x0c000059585f7389 */ /* 0x000064000002005b */
[----:B01----:R-:W-:Y:S05]  /*4600*/  ENDCOLLECTIVE ;  /* 0x000000000000791b */ /* 0x003fea0003800000 */
.L_x_14366:
[----:B------:R-:W-:Y:S02]  /*4610*/  HFMA2 R89, -RZ, RZ, 0, 4.76837158203125e-07 ;  /* 0x00000008ff597431 */ /* 0x000fe400000001ff */
[----:B------:R-:W-:-:S05]  /*4620*/  FADD.FTZ R115, R114, R95 ;  /* 0x0000005f72737221 */ /* 0x000fca0000010000 */
[----:B------:R-:W-:-:S07]  /*4630*/  MOV R88, R115 ;  /* 0x0000007300587202 */ /* 0x000fce0000000f00 */
[----:B------:R-:W-:Y:S05]  /*4640*/  WARPSYNC.COLLECTIVE R94, `(.L_x_14367) ;  /* 0x000000005e087348 */ /* 0x000fea0003c00000 */
[----:B------:R0:W1:Y:S02]  /*4650*/  SHFL.BFLY P1, R95, R88, R89, R91 ;  /* 0x0c000059585f7389 */ /* 0x000064000002005b */
[----:B01----:R-:W-:Y:S05]  /*4660*/  ENDCOLLECTIVE ;  /* 0x000000000000791b */ /* 0x003fea0003800000 */
.L_x_14367:
[----:B------:R-:W-:Y:S02]  /*4670*/  HFMA2 R89, -RZ, RZ, 0, 9.5367431640625e-07 ;  /* 0x00000010ff597431 */ /* 0x000fe400000001ff */
[----:B------:R-:W-:-:S05]  /*4680*/  FADD.FTZ R116, R115, R95 ;  /* 0x0000005f73747221 */ /* 0x000fca0000010000 */
[----:B------:R-:W-:-:S07]  /*4690*/  MOV R88, R116 ;  /* 0x0000007400587202 */ /* 0x000fce0000000f00 */
[----:B------:R-:W-:Y:S05]  /*46a0*/  WARPSYNC.COLLECTIVE R94, `(.L_x_14368) ;  /* 0x000000005e087348 */ /* 0x000fea0003c00000 */
[----:B------:R0:W1:Y:S02]  /*46b0*/  SHFL.BFLY P1, R95, R88, R89, R91 ;  /* 0x0c000059585f7389 */ /* 0x000064000002005b */
[----:B01----:R-:W-:Y:S05]  /*46c0*/  ENDCOLLECTIVE ;  /* 0x000000000000791b */ /* 0x003fea0003800000 */
.L_x_14368:
[----:B------:R-:W-:Y:S05]  /*46d0*/  BRA `(.L_x_14369) ;  /* 0xffffffe800b47947 */ /* 0x000fea000383ffff */
.L_x_14370:
        /* <DEDUP_REMOVED lines=10> */
.L_x_28787:


//--------------------- .text._ZN10layer_norm13ln_fwd_kernelINS_13Kernel_traitsIf6__halfS2_S2_fjLj768ELj1ELj4ELj1ELj16ENS_18Kernel_traits_baseILj768EfS2_S2_S2_fjLj128EEEEELb0ELb1ELb1ELb0EEEvNS_9FwdParamsE --------------------------
	.section	.text._ZN10layer_norm13ln_fwd_kernelINS_13Kernel_traitsIf6__halfS2_S2_fjLj768ELj1ELj4ELj1ELj16ENS_18Kernel_traits_baseILj768EfS2_S2_S2_fjLj128EEEEELb0ELb1ELb1ELb0EEEvNS_9FwdParamsE,"ax",@progbits
	.align	128
        .global         _ZN10layer_norm13ln_fwd_kernelINS_13Kernel_traitsIf6__halfS2_S2_fjLj768ELj1ELj4ELj1ELj16ENS_18Kernel_traits_baseILj768EfS2_S2_S2_fjLj128EEEEELb0ELb1ELb1ELb0EEEvNS_9FwdParamsE
        .type           _ZN10layer_norm13ln_fwd_kernelINS_13Kernel_traitsIf6__halfS2_S2_fjLj768ELj1ELj4ELj1ELj16ENS_18Kernel_traits_baseILj768EfS2_S2_S2_fjLj128EEEEELb0ELb1ELb1ELb0EEEvNS_9FwdParamsE,@function
        .size           _ZN10layer_norm13ln_fwd_kernelINS_13Kernel_traitsIf6__halfS2_S2_fjLj768ELj1ELj4ELj1ELj16ENS_18Kernel_traits_baseILj768EfS2_S2_S2_fjLj128EEEEELb0ELb1ELb1ELb0EEEvNS_9FwdParamsE,(.L_x_28788 - _ZN10layer_norm13ln_fwd_kernelINS_13Kernel_traitsIf6__halfS2_S2_fjLj768ELj1ELj4ELj1ELj16ENS_18Kernel_traits_baseILj768EfS2_S2_S2_fjLj128EEEEELb0ELb1ELb1ELb0EEEvNS_9FwdParamsE)
        .other          _ZN10layer_norm13ln_fwd_kernelINS_13Kernel_traitsIf6__halfS2_S2_fjLj768ELj1ELj4ELj1ELj16ENS_18Kernel_traits_baseILj768EfS2_S2_S2_fjLj128EEEEELb0ELb1ELb1ELb0EEEvNS_9FwdParamsE,@"STO_CUDA_ENTRY STV_DEFAULT"
_ZN10layer_norm13ln_fwd_kernelINS_13Kernel_traitsIf6__halfS2_S2_fjLj768ELj1ELj4ELj1ELj16ENS_18Kernel_traits_baseILj768EfS2_S2_S2_fjLj128EEEEELb0ELb1ELb1ELb0EEEvNS_9FwdParamsE:
.text._ZN10layer_norm13ln_fwd_kernelINS_13Kernel_traitsIf6__halfS2_S2_fjLj768ELj1ELj4ELj1ELj16ENS_18Kernel_traits_baseILj768EfS2_S2_S2_fjLj128EEEEELb0ELb1ELb1ELb0EEEvNS_9FwdParamsE:
        /* <DEDUP_REMOVED lines=62> */
.L_x_14372:
        /* <DEDUP_REMOVED lines=42> */
.L_x_14373:
[----:B------:R-:W-:Y:S05]  /*0680*/  BSYNC.RECONVERGENT B0 ;  /* 0x0000000000007941 */ /* 0x000fea0003800200 */
.L_x_14371:
[----:B------:R-:W1:Y:S01]  /*0690*/  LDCU UR4, c[0x0][0x384] ;  /* 0x00007080ff0477ac */ /* 0x000e620008000800 */
[----:B------:R-:W2:Y:S01]  /*06a0*/  LDCU.U8 UR5, c[0x0][0x410] ;  /* 0x00008200ff0577ac */ /* 0x000ea20008000000 */
[----:B------:R-:W3:Y:S01]  /*06b0*/  LDCU UR10, c[0x0][0x448] ;  /* 0x00008900ff0a77ac */ /* 0x000ee20008000800 */
[----:B------:R-:W4:Y:S01]  /*06c0*/  LDCU.64 UR8, c[0x0][0x3a0] ;  /* 0x00007400ff0877ac */ /* 0x000f220008000a00 */
[----:B-1----:R-:W-:-:S13]  /*06d0*/  ISETP.GE.AND P0, PT, R109, UR4, PT ;  /* 0x000000046d007c0c */ /* 0x002fda000bf06270 */
[----:B--234-:R-:W-:Y:S05]  /*06e0*/  @P0 EXIT ;  /* 0x000000000000094d */ /* 0x01cfea0003800000 */
.L_x_14395:
        /* <DEDUP_REMOVED lines=26> */
.L_x_14377:
[----:B------:R-:W-:Y:S05]  /*0890*/  BSYNC.RECONVERGENT B1 ;  /* 0x0000000000017941 */ /* 0x000fea0003800200 */
.L_x_14376:
[----:B------:R-:W-:-:S04]  /*08a0*/  UISETP.NE.U32.AND UP0, UPT, UR8, URZ, UPT ;  /* 0x000000ff0800728c */ /* 0x000fc8000bf05070 */
[----:B------:R-:W-:-:S09]  /*08b0*/  UISETP.NE.AND.EX UP0, UPT, UR9, URZ, UPT, UP0 ;  /* 0x000000ff0900728c */ /* 0x000fd2000bf05300 */
[----:B------:R-:W-:Y:S05]  /*08c0*/  BRA.U !UP0, `(.L_x_14378) ;  /* 0x0000000508047547 */ /* 0x000fea000b800000 */
[----:B01----:R-:W0:Y:S02]  /*08d0*/  LDC.64 R2, c[0x0][0x3a0] ;  /* 0x0000e800ff027b82 */ /* 0x003e240000000a00 */
[----:B0-----:R-:W-:-:S05]  /*08e0*/  IMAD.WIDE.U32 R2, R115, 0x10, R2 ;  /* 0x0000001073027825 */ /* 0x001fca00078e0002 */
[----:B------:R0:W2:Y:S01]  /*08f0*/  LDG.E.128 R12, desc[UR6][R2.64] ;  /* 0x00000006020c7981 */ /* 0x0000a2000c1e1d00 */
[----:B------:R-:W-:-:S13]  /*0900*/  ISETP.GT.AND P0, PT, R117, RZ, PT ;  /* 0x000000ff7500720c */ /* 0x000fda0003f04270 */
[----:B------:R-:W1:Y:S01]  /*0910*/  @P0 LDC R7, c[0x0][0x40c] ;  /* 0x00010300ff070b82 */ /* 0x000e620000000800 */
[--C-:B-----5:R-:W-:Y:S02]  /*0920*/  @P0 HADD2.F32 R4, -RZ, R16.reuse.H1_H1 ;  /* 0x30000010ff040230 */ /* 0x120fe40000004100 */
[----:B------:R-:W-:Y:S02]  /*0930*/  @P0 HADD2.F32 R0, -RZ, R16.H0_H0 ;  /* 0x20000010ff000230 */ /* 0x000fe40000004100 */
[----:B0-----:R-:W-:-:S03]  /*0940*/  @P0 HADD2.F32 R3, -RZ, R17.H0_H0 ;  /* 0x20000011ff030230 */ /* 0x001fc60000004100 */
[----:B------:R-:W0:Y:S08]  /*0950*/  @P0 LDC R5, c[0x0][0x40c] ;  /* 0x00010300ff050b82 */ /* 0x000e300000000800 */
[----:B------:R-:W3:Y:S08]  /*0960*/  @P0 LDC R8, c[0x0][0x40c] ;  /* 0x00010300ff080b82 */ /* 0x000ef00000000800 */
[----:B------:R-:W4:Y:S01]  /*0970*/  @P0 LDC R93, c[0x0][0x40c] ;  /* 0x00010300ff5d0b82 */ /* 0x000f220000000800 */
[----:B-1----:R-:W-:-:S07]  /*0980*/  @P0 FMUL.FTZ R4, R4, R7 ;  /* 0x0000000704040220 */ /* 0x002fce0000410000 */
[----:B------:R-:W1:Y:S01]  /*0990*/  @P0 LDC R92, c[0x0][0x40c] ;  /* 0x00010300ff5c0b82 */ /* 0x000e620000000800 */
[----:B0-----:R-:W-:-:S07]  /*09a0*/  @P0 FMUL.FTZ R5, R0, R5 ;  /* 0x0000000500050220 */ /* 0x001fce0000410000 */
[----:B------:R-:W0:Y:S08]  /*09b0*/  @P0 LDC R95, c[0x0][0x40c] ;  /* 0x00010300ff5f0b82 */ /* 0x000e300000000800 */
[----:B------:R-:W0:Y:S08]  /*09c0*/  @P0 LDC R94, c[0x0][0x40c] ;  /* 0x00010300ff5e0b82 */ /* 0x000e300000000800 */
[----:B------:R-:W0:Y:S01]  /*09d0*/  @P0 LDC R113, c[0x0][0x40c] ;  /* 0x00010300ff710b82 */ /* 0x000e220000000800 */
[----:B--2---:R-:W-:-:S02]  /*09e0*/  @P0 HADD2.F32 R6, -RZ, R12.H0_H0 ;  /* 0x2000000cff060230 */ /* 0x004fc40000004100 */
[--C-:B------:R-:W-:Y:S02]  /*09f0*/  @P0 HADD2.F32 R7, -RZ, R12.reuse.H1_H1 ;  /* 0x3000000cff070230 */ /* 0x100fe40000004100 */
[--C-:B------:R-:W-:Y:S02]  /*0a00*/  @!P0 HADD2.F32 R0, -RZ, R12.reuse.H0_H0 ;  /* 0x2000000cff008230 */ /* 0x100fe40000004100 */
[----:B------:R-:W-:Y:S01]  /*0a10*/  @P0 FFMA.FTZ R0, R5, R72, R6 ;  /* 0x0000004805000223 */ /* 0x000fe20000010006 */
[----:B------:R-:W-:Y:S02]  /*0a20*/  @!P0 HADD2.F32 R2, -RZ, R12.H1_H1 ;  /* 0x3000000cff028230 */ /* 0x000fe40000004100 */
[----:B------:R-:W-:Y:S01]  /*0a30*/  @P0 FFMA.FTZ R2, R4, R73, R7 ;  /* 0x0000004904020223 */ /* 0x000fe20000010007 */
[----:B------:R-:W-:Y:S02]  /*0a40*/  @P0 HADD2.F32 R6, -RZ, R13.H0_H0 ;  /* 0x2000000dff060230 */ /* 0x000fe40000004100 */
[----:B---3--:R-:W-:Y:S01]  /*0a50*/  @P0 FMUL.FTZ R5, R3, R8 ;  /* 0x0000000803050220 */ /* 0x008fe20000410000 */
[----:B------:R-:W-:-:S02]  /*0a60*/  @P0 HADD2.F32 R4, -RZ, R17.H1_H1 ;  /* 0x30000011ff040230 */ /* 0x000fc40000004100 */
[--C-:B------:R-:W-:Y:S02]  /*0a70*/  @!P0 HADD2.F32 R3, -RZ, R13.reuse.H0_H0 ;  /* 0x2000000dff038230 */ /* 0x100fe40000004100 */
[----:B------:R-:W-:Y:S01]  /*0a80*/  @P0 FFMA.FTZ R3, R5, R74, R6 ;  /* 0x0000004a05030223 */ /* 0x000fe20000010006 */
[--C-:B------:R-:W-:Y:S02]  /*0a90*/  @P0 HADD2.F32 R7, -RZ, R13.reuse.H1_H1 ;  /* 0x3000000dff070230 */ /* 0x100fe40000004100 */
[----:B----4-:R-:W-:Y:S01]  /*0aa0*/  @P0 FMUL.FTZ R6, R4, R93 ;  /* 0x0000005d04060220 */ /* 0x010fe20000410000 */
[----:B------:R-:W-:Y:S02]  /*0ab0*/  @P0 HADD2.F32 R5, -RZ, R18.H0_H0 ;  /* 0x20000012ff050230 */ /* 0x000fe40000004100 */
[----:B------:R-:W-:Y:S02]  /*0ac0*/  @!P0 HADD2.F32 R4, -RZ, R13.H1_H1 ;  /* 0x3000000dff048230 */ /* 0x000fe40000004100 */
[----:B------:R-:W-:Y:S01]  /*0ad0*/  @P0 FFMA.FTZ R4, R6, R75, R7 ;  /* 0x0000004b06040223 */ /* 0x000fe20000010007 */
[----:B------:R-:W-:-:S02]  /*0ae0*/  @P0 HADD2.F32 R8, -RZ, R14.H0_H0 ;  /* 0x2000000eff080230 */ /* 0x000fc40000004100 */
[----:B-1----:R-:W-:Y:S01]  /*0af0*/  @P0 FMUL.FTZ R7, R5, R92 ;  /* 0x0000005c05070220 */ /* 0x002fe20000410000 */
[----:B------:R-:W-:Y:S02]  /*0b00*/  @P0 HADD2.F32 R6, -RZ, R18.H1_H1 ;  /* 0x30000012ff060230 */ /* 0x000fe40000004100 */
[--C-:B------:R-:W-:Y:S02]  /*0b10*/  @!P0 HADD2.F32 R5, -RZ, R14.reuse.H0_H0 ;  /* 0x2000000eff058230 */ /* 0x100fe40000004100 */
[----:B------:R-:W-:Y:S01]  /*0b20*/  @P0 FFMA.FTZ R5, R7, R68, R8 ;  /* 0x0000004407050223 */ /* 0x000fe20000010008 */
[--C-:B------:R-:W-:Y:S02]  /*0b30*/  @P0 HADD2.F32 R93, -RZ, R14.reuse.H1_H1 ;  /* 0x3000000eff5d0230 */ /* 0x100fe40000004100 */
[----:B0-----:R-:W-:Y:S01]  /*0b40*/  @P0 FMUL.FTZ R8, R6, R95 ;  /* 0x0000005f06080220 */ /* 0x001fe20000410000 */
[----:B------:R-:W-:Y:S01]  /*0b50*/  @P0 HADD2.F32 R7, -RZ, R19.H0_H0 ;  /* 0x20000013ff070230 */ /* 0x000fe20000004100 */
[----:B------:R-:W-:Y:S01]  /*0b60*/  F2FP.F16.F32.PACK_AB R112, RZ, R4 ;  /* 0x00000004ff70723e */ /* 0x000fe200000000ff */
[----:B------:R-:W-:-:S02]  /*0b70*/  @!P0 HADD2.F32 R6, -RZ, R14.H1_H1 ;  /* 0x3000000eff068230 */ /* 0x000fc40000004100 */
[----:B------:R-:W-:Y:S01]  /*0b80*/  @P0 FFMA.FTZ R6, R8, R69, R93 ;  /* 0x0000004508060223 */ /* 0x000fe2000001005d */
[----:B------:R-:W-:Y:S02]  /*0b90*/  @P0 HADD2.F32 R92, -RZ, R15.H0_H0 ;  /* 0x2000000fff5c0230 */ /* 0x000fe40000004100 */
[----:B------:R-:W-:Y:S01]  /*0ba0*/  @P0 FMUL.FTZ R93, R7, R94 ;  /* 0x0000005e075d0220 */ /* 0x000fe20000410000 */
[----:B------:R-:W-:Y:S01]  /*0bb0*/  @P0 HADD2.F32 R8, -RZ, R19.H1_H1 ;  /* 0x30000013ff080230 */ /* 0x000fe20000004100 */
[----:B------:R-:W-:Y:S01]  /*0bc0*/  F2FP.F16.F32.PACK_AB R94, RZ, R3 ;  /* 0x00000003ff5e723e */ /* 0x000fe200000000ff */
[--C-:B------:R-:W-:Y:S02]  /*0bd0*/  @!P0 HADD2.F32 R7, -RZ, R15.reuse.H0_H0 ;  /* 0x2000000fff078230 */ /* 0x100fe40000004100 */
[----:B------:R-:W-:Y:S01]  /*0be0*/  @P0 FFMA.FTZ R7, R93, R70, R92 ;  /* 0x000000465d070223 */ /* 0x000fe2000001005c */
[--C-:B------:R-:W-:Y:S02]  /*0bf0*/  @P0 HADD2.F32 R93, -RZ, R15.reuse.H1_H1 ;  /* 0x3000000fff5d0230 */ /* 0x100fe40000004100 */
[----:B------:R-:W-:Y:S01]  /*0c00*/  @P0 FMUL.FTZ R92, R8, R113 ;  /* 0x00000071085c0220 */ /* 0x000fe20000410000 */
[----:B------:R-:W-:Y:S01]  /*0c10*/  @!P0 HADD2.F32 R8, -RZ, R15.H1_H1 ;  /* 0x3000000fff088230 */ /* 0x000fe20000004100 */
[----:B------:R-:W-:-:S02]  /*0c20*/  F2FP.F16.F32.PACK_AB R113, RZ, R5 ;  /* 0x00000005ff71723e */ /* 0x000fc400000000ff */
[----:B------:R-:W-:Y:S01]  /*0c30*/  @P0 FFMA.FTZ R8, R92, R71, R93 ;  /* 0x000000475c080223 */ /* 0x000fe2000001005d */
[----:B------:R-:W-:Y:S02]  /*0c40*/  F2FP.F16.F32.PACK_AB R92, RZ, R0 ;  /* 0x00000000ff5c723e */ /* 0x000fe400000000ff */
        /* <DEDUP_REMOVED lines=9> */
.L_x_14378:
[----:B01----:R-:W0:Y:S01]  /*0ce0*/  @P3 LDC R3, c[0x0][0x40c] ;  /* 0x00010300ff033b82 */ /* 0x003e220000000800 */
[----:B-----5:R-:W-:Y:S02]  /*0cf0*/  @P3 HADD2.F32 R0, -RZ, R16.H1_H1 ;  /* 0x30000010ff003230 */ /* 0x020fe40000004100 */
[--C-:B------:R-:W-:Y:S02]  /*0d00*/  @P3 HADD2.F32 R2, -RZ, R17.reuse.H0_H0 ;  /* 0x20000011ff023230 */ /* 0x100fe40000004100 */
        /* <DEDUP_REMOVED lines=9> */
[----:B------:R-:W-:Y:S02]  /*0da0*/  CS2R R2, SRZ ;  /* 0x0000000000027805 */ /* 0x000fe4000001ff00 */
[----:B------:R-:W-:Y:S01]  /*0db0*/  @P3 FMUL.FTZ R2, R0, R73 ;  /* 0x0000004900023220 */ /* 0x000fe20000410000 */
[----:B------:R-:W-:-:S03]  /*0dc0*/  @P3 FMUL.FTZ R3, R5, R74 ;  /* 0x0000004a05033220 */ /* 0x000fc60000410000 */
[----:B------:R-:W1:Y:S01]  /*0dd0*/  @P3 LDC R113, c[0x0][0x40c] ;  /* 0x00010300ff713b82 */ /* 0x000e620000000800 */
[----:B--2---:R-:W-:Y:S01]  /*0de0*/  @P3 FMUL.FTZ R0, R4, R7 ;  /* 0x0000000704003220 */ /* 0x004fe20000410000 */
[----:B------:R-:W-:Y:S02]  /*0df0*/  CS2R R4, SRZ ;  /* 0x0000000000047805 */ /* 0x000fe4000001ff00 */
[----:B------:R-:W-:Y:S01]  /*0e00*/  F2FP.F16.F32.PACK_AB R112, RZ, R2 ;  /* 0x00000002ff70723e */ /* 0x000fe200000000ff */
[----:B------:R-:W-:Y:S01]  /*0e10*/  @P3 FMUL.FTZ R4, R0, R75 ;  /* 0x0000004b00043220 */ /* 0x000fe20000410000 */
[----:B------:R-:W-:Y:S02]  /*0e20*/  @P3 HADD2.F32 R0, -RZ, R18.H1_H1 ;  /* 0x30000012ff003230 */ /* 0x000fe40000004100 */
[----:B---3--:R-:W-:Y:S01]  /*0e30*/  @P3 FMUL.FTZ R7, R6, R93 ;  /* 0x0000005d06073220 */ /* 0x008fe20000410000 */
[----:B------:R-:W2:Y:S01]  /*0e40*/  @P3 LDC R119, c[0x0][0x40c] ;  /* 0x00010300ff773b82 */ /* 0x000ea20000000800 */
[----:B------:R-:W-:Y:S01]  /*0e50*/  @P3 HADD2.F32 R6, -RZ, R19.H0_H0 ;  /* 0x20000013ff063230 */ /* 0x000fe20000004100 */
[----:B------:R-:W-:Y:S01]  /*0e60*/  F2FP.F16.F32.PACK_AB R94, RZ, R4 ;  /* 0x00000004ff5e723e */ /* 0x000fe200000000ff */
[----:B------:R-:W-:Y:S01]  /*0e70*/  @P3 FMUL.FTZ R5, R7, R68 ;  /* 0x0000004407053220 */ /* 0x000fe20000410000 */
[----:B0-----:R-:W-:-:S04]  /*0e80*/  @P3 FMUL.FTZ R0, R0, R95 ;  /* 0x0000005f00003220 */ /* 0x001fc80000410000 */
[----:B------:R-:W0:Y:S01]  /*0e90*/  @P3 LDC R93, c[0x0][0x40c] ;  /* 0x00010300ff5d3b82 */ /* 0x000e220000000800 */
[----:B------:R-:W-:Y:S01]  /*0ea0*/  F2FP.F16.F32.PACK_AB R95, RZ, R5 ;  /* 0x00000005ff5f723e */ /* 0x000fe200000000ff */
[----:B-1----:R-:W-:Y:S01]  /*0eb0*/  @P3 FMUL.FTZ R113, R6, R113 ;  /* 0x0000007106713220 */ /* 0x002fe20000410000 */
[----:B------:R-:W-:Y:S02]  /*0ec0*/  CS2R R6, SRZ ;  /* 0x0000000000067805 */ /* 0x000fe4000001ff00 */
[----:B------:R-:W-:Y:S01]  /*0ed0*/  @P3 FMUL.FTZ R6, R0, R69 ;  /* 0x0000004500063220 */ /* 0x000fe20000410000 */
[----:B------:R-:W-:Y:S02]  /*0ee0*/  @P3 HADD2.F32 R0, -RZ, R16.H0_H0 ;  /* 0x20000010ff003230 */ /* 0x000fe40000004100 */
[----:B------:R-:W-:Y:S02]  /*0ef0*/  @P3 FMUL.FTZ R7, R113, R70 ;  /* 0x0000004671073220 */ /* 0x000fe40000410000 */
[----:B------:R-:W-:Y:S01]  /*0f00*/  F2FP.F16.F32.PACK_AB R113, RZ, R6 ;  /* 0x00000006ff71723e */ /* 0x000fe200000000ff */
[----:B--2---:R-:W-:Y:S01]  /*0f10*/  @P3 FMUL.FTZ R92, R8, R119 ;  /* 0x00000077085c3220 */ /* 0x004fe20000410000 */
[----:B------:R-:W-:-:S02]  /*0f20*/  MOV R8, RZ ;  /* 0x000000ff00087202 */ /* 0x000fc40000000f00 */
[----:B------:R-:W-:Y:S01]  /*0f30*/  F2FP.F16.F32.PACK_AB R119, RZ, R7 ;  /* 0x00000007ff77723e */ /* 0x000fe200000000ff */
[----:B------:R-:W-:Y:S01]  /*0f40*/  @P3 FMUL.FTZ R8, R92, R71 ;  /* 0x000000475c083220 */ /* 0x000fe20000410000 */
[----:B0-----:R-:W-:Y:S01]  /*0f50*/  @P3 FMUL.FTZ R93, R0, R93 ;  /* 0x0000005d005d3220 */ /* 0x001fe20000410000 */
[----:B------:R-:W-:-:S03]  /*0f60*/  HFMA2 R0, -RZ, RZ, 0, 0 ;  /* 0x00000000ff007431 */ /* 0x000fc600000001ff */
        /* <DEDUP_REMOVED lines=8> */
.L_x_14379:
[----:B------:R-:W0:Y:S01]  /*0ff0*/  LDC.64 R112, c[0x0][0x3a8] ;  /* 0x0000ea00ff707b82 */ /* 0x000e220000000a00 */
[----:B------:R-:W-:Y:S01]  /*1000*/  IADD3 R118, PT, PT, R118, 0x20, RZ ;  /* 0x0000002076767810 */ /* 0x000fe20007ffe0ff */
[C---:B0-----:R-:W-:Y:S01]  /*1010*/  IMAD.WIDE.U32 R112, R115.reuse, 0x10, R112 ;  /* 0x0000001073707825 */ /* 0x041fe200078e0070 */
[----:B------:R-:W-:-:S04]  /*1020*/  IADD3 R115, PT, PT, R115, 0x20, RZ ;  /* 0x0000002073737810 */ /* 0x000fc80007ffe0ff */
[----:B------:R1:W-:Y:S03]  /*1030*/  STG.E.128 desc[UR6][R112.64], R92 ;  /* 0x0000005c70007986 */ /* 0x0003e6000c101d06 */
.L_x_14375:
[----:B------:R-:W-:Y:S05]  /*1040*/  BSYNC.RECONVERGENT B0 ;  /* 0x0000000000007941 */ /* 0x000fea0003800200 */
.L_x_14374:
        /* <DEDUP_REMOVED lines=13> */
[----:B-----5:R-:W-:Y:S02]  /*1120*/  HADD2.F32 R9, -RZ, R12.H1_H1 ;  /* 0x3000000cff097230 */ /* 0x020fe40000004100 */
[----:B------:R-:W-:Y:S02]  /*1130*/  HADD2.F32 R94, -RZ, R13.H1_H1 ;  /* 0x3000000dff5e7230 */ /* 0x000fe40000004100 */
[----:B------:R-:W-:-:S08]  /*1140*/  HADD2.F32 R100, -RZ, R15.H1_H1 ;  /* 0x3000000fff647230 */ /* 0x000fd00000004100 */
[----:B-1----:R-:W1:Y:S01]  /*1150*/  @P0 LDC R11, c[0x0][0x40c] ;  /* 0x00010300ff0b0b82 */ /* 0x002e620000000800 */
[----:B------:R-:W-:Y:S02]  /*1160*/  @P0 HADD2.F32 R10, -RZ, R16.H1_H1 ;  /* 0x30000010ff0a0230 */ /* 0x000fe40000004100 */
[----:B------:R-:W-:-:S05]  /*1170*/  @P0 HADD2.F32 R95, -RZ, R17.H1_H1 ;  /* 0x30000011ff5f0230 */ /* 0x000fca0000004100 */
[----:B------:R-:W2:Y:S08]  /*1180*/  @P0 LDC R92, c[0x0][0x40c] ;  /* 0x00010300ff5c0b82 */ /* 0x000eb00000000800 */
[----:B------:R-:W3:Y:S08]  /*1190*/  @P0 LDC R96, c[0x0][0x40c] ;  /* 0x00010300ff600b82 */ /* 0x000ef00000000800 */
[----:B------:R-:W4:Y:S01]  /*11a0*/  @P0 LDC R98, c[0x0][0x40c] ;  /* 0x00010300ff620b82 */ /* 0x000f220000000800 */
[----:B-1----:R-:W-:Y:S01]  /*11b0*/  @P0 FMUL.FTZ R10, R10, R11 ;  /* 0x0000000b0a0a0220 */ /* 0x002fe20000410000 */
[----:B------:R-:W-:-:S03]  /*11c0*/  @P0 HADD2.F32 R11, -RZ, R17.H0_H0 ;  /* 0x20000011ff0b0230 */ /* 0x000fc60000004100 */
[----:B------:R-:W-:Y:S01]  /*11d0*/  @P0 FFMA.FTZ R9, R10, R49, R9 ;  /* 0x000000310a090223 */ /* 0x000fe20000010009 */
[----:B------:R-:W-:Y:S02]  /*11e0*/  HADD2.F32 R10, -RZ, R13.H0_H0 ;  /* 0x2000000dff0a7230 */ /* 0x000fe40000004100 */
[----:B------:R-:W1:Y:S01]  /*11f0*/  @P0 LDC R97, c[0x0][0x40c] ;  /* 0x00010300ff610b82 */ /* 0x000e620000000800 */
[----:B--2---:R-:W-:Y:S01]  /*1200*/  @P0 FMUL.FTZ R93, R11, R92 ;  /* 0x0000005c0b5d0220 */ /* 0x004fe20000410000 */
[--C-:B------:R-:W-:Y:S01]  /*1210*/  @P0 HADD2.F32 R92, -RZ, R18.reuse.H0_H0 ;  /* 0x20000012ff5c0230 */ /* 0x100fe20000004100 */
[----:B------:R-:W-:Y:S02]  /*1220*/  @!P0 MOV R11, R94 ;  /* 0x0000005e000b8202 */ /* 0x000fe40000000f00 */
[----:B------:R-:W-:Y:S01]  /*1230*/  @P0 FFMA.FTZ R10, R93, R50, R10 ;  /* 0x000000325d0a0223 */ /* 0x000fe2000001000a */
[----:B------:R-:W-:Y:S01]  /*1240*/  @P0 HADD2.F32 R93, -RZ, R18.H1_H1 ;  /* 0x30000012ff5d0230 */ /* 0x000fe20000004100 */
[----:B------:R-:W-:Y:S01]  /*1250*/  F2FP.F16.F32.PACK_AB R112, RZ, R9 ;  /* 0x00000009ff70723e */ /* 0x000fe200000000ff */
[----:B------:R-:W2:Y:S01]  /*1260*/  @P0 LDC R113, c[0x0][0x40c] ;  /* 0x00010300ff710b82 */ /* 0x000ea20000000800 */
[----:B---3--:R-:W-:Y:S01]  /*1270*/  @P0 FMUL.FTZ R95, R95, R96 ;  /* 0x000000605f5f0220 */ /* 0x008fe20000410000 */
[----:B------:R-:W-:-:S03]  /*1280*/  HADD2.F32 R96, -RZ, R14.H0_H0 ;  /* 0x2000000eff607230 */ /* 0x000fc60000004100 */
[----:B------:R-:W-:Y:S01]  /*1290*/  @P0 FFMA.FTZ R11, R95, R51, R94 ;  /* 0x000000335f0b0223 */ /* 0x000fe2000001005e */
[----:B------:R-:W-:Y:S02]  /*12a0*/  HADD2.F32 R94, -RZ, R14.H1_H1 ;  /* 0x3000000eff5e7230 */ /* 0x000fe40000004100 */
[----:B----4-:R-:W-:Y:S01]  /*12b0*/  @P0 FMUL.FTZ R99, R93, R98 ;  /* 0x000000625d630220 */ /* 0x010fe20000410000 */
[----:B------:R-:W-:Y:S01]  /*12c0*/  HADD2.F32 R98, -RZ, R15.H0_H0 ;  /* 0x2000000fff627230 */ /* 0x000fe20000004100 */
[----:B------:R-:W3:Y:S01]  /*12d0*/  @P0 LDC R93, c[0x0][0x40c] ;  /* 0x00010300ff5d0b82 */ /* 0x000ee20000000800 */
[----:B-1----:R-:W-:Y:S01]  /*12e0*/  @P0 FMUL.FTZ R95, R92, R97 ;  /* 0x000000615c5f0220 */ /* 0x002fe20000410000 */
[----:B------:R-:W-:Y:S01]  /*12f0*/  @P0 HADD2.F32 R92, -RZ, R19.H0_H0 ;  /* 0x20000013ff5c0230 */ /* 0x000fe20000004100 */
[----:B------:R-:W-:Y:S01]  /*1300*/  @!P0 MOV R97, R94 ;  /* 0x0000005e00618202 */ /* 0x000fe20000000f00 */
[----:B------:R-:W-:Y:S01]  /*1310*/  @P0 FFMA.FTZ R97, R99, R45, R94 ;  /* 0x0000002d63610223 */ /* 0x000fe2000001005e */
[----:B------:R-:W-:Y:S01]  /*1320*/  @P0 FFMA.FTZ R96, R95, R44, R96 ;  /* 0x0000002c5f600223 */ /* 0x000fe20000010060 */
[----:B------:R-:W-:-:S02]  /*1330*/  HADD2.F32 R99, -RZ, R12.H0_H0 ;  /* 0x2000000cff637230 */ /* 0x000fc40000004100 */
[----:B------:R-:W1:Y:S01]  /*1340*/  @P0 LDC R95, c[0x0][0x40c] ;  /* 0x00010300ff5f0b82 */ /* 0x000e620000000800 */
[----:B------:R-:W-:Y:S01]  /*1350*/  F2FP.F16.F32.PACK_AB R94, RZ, R11 ;  /* 0x0000000bff5e723e */ /* 0x000fe200000000ff */
[----:B--2---:R-:W-:Y:S01]  /*1360*/  @P0 FMUL.FTZ R113, R92, R113 ;  /* 0x000000715c710220 */ /* 0x004fe20000410000 */
[----:B------:R-:W-:Y:S01]  /*1370*/  @P0 HADD2.F32 R92, -RZ, R16.H0_H0 ;  /* 0x20000010ff5c0230 */ /* 0x000fe20000004100 */
[----:B------:R-:W-:Y:S02]  /*1380*/  F2FP.F16.F32.PACK_AB R119, RZ, R97 ;  /* 0x00000061ff77723e */ /* 0x000fe400000000ff */
[----:B------:R-:W-:Y:S01]  /*1390*/  @P0 FFMA.FTZ R98, R113, R46, R98 ;  /* 0x0000002e71620223 */ /* 0x000fe20000010062 */
[----:B------:R-:W-:-:S04]  /*13a0*/  F2FP.F16.F32.PACK_AB R113, RZ, R96 ;  /* 0x00000060ff71723e */ /* 0x000fc800000000ff */
[----:B------:R-:W-:Y:S01]  /*13b0*/  F2FP.F16.F32.PACK_AB R120, RZ, R98 ;  /* 0x00000062ff78723e */ /* 0x000fe200000000ff */
[----:B---3--:R-:W-:Y:S01]  /*13c0*/  @P0 FMUL.FTZ R92, R92, R93 ;  /* 0x0000005d5c5c0220 */ /* 0x008fe20000410000 */
[----:B------:R-:W-:-:S03]  /*13d0*/  F2FP.F16.F32.PACK_AB R93, RZ, R10 ;  /* 0x0000000aff5d723e */ /* 0x000fc600000000ff */
[----:B------:R-:W-:Y:S01]  /*13e0*/  @P0 FFMA.FTZ R99, R92, R48, R99 ;  /* 0x000000305c630223 */ /* 0x000fe20000010063 */
[----:B------:R-:W-:Y:S01]  /*13f0*/  @P0 HADD2.F32 R92, -RZ, R19.H1_H1 ;  /* 0x30000013ff5c0230 */ /* 0x000fe20000004100 */
[----:B------:R-:W-:Y:S02]  /*1400*/  PRMT R93, R93, 0x5410, R94 ;  /* 0x000054105d5d7816 */ /* 0x000fe4000000005e */
[----:B------:R-:W-:Y:S02]  /*1410*/  PRMT R94, R113, 0x5410, R119 ;  /* 0x00005410715e7816 */ /* 0x000fe40000000077 */
[----:B-1----:R-:W-:Y:S01]  /*1420*/  @P0 FMUL.FTZ R95, R92, R95 ;  /* 0x0000005f5c5f0220 */ /* 0x002fe20000410000 */
[----:B------:R-:W-:-:S03]  /*1430*/  F2FP.F16.F32.PACK_AB R92, RZ, R99 ;  /* 0x00000063ff5c723e */ /* 0x000fc600000000ff */
[----:B------:R-:W-:Y:S01]  /*1440*/  @P0 FFMA.FTZ R100, R95, R47, R100 ;  /* 0x0000002f5f640223 */ /* 0x000fe20000010064 */
[----:B------:R-:W-:-:S04]  /*1450*/  PRMT R92, R92, 0x5410, R112 ;  /* 0x000054105c5c7816 */ /* 0x000fc80000000070 */
[----:B------:R-:W-:-:S04]  /*1460*/  F2FP.F16.F32.PACK_AB R95, RZ, R100 ;  /* 0x00000064ff5f723e */ /* 0x000fc800000000ff */
[----:B------:R-:W-:Y:S01]  /*1470*/  PRMT R95, R120, 0x5410, R95 ;  /* 0x00005410785f7816 */ /* 0x000fe2000000005f */
[----:B------:R-:W-:Y:S06]  /*1480*/  BRA `(.L_x_14383) ;  /* 0x0000000000d07947 */ /* 0x000fec0003800000 */
.L_x_14382:
[----:B-1----:R-:W1:Y:S01]  /*1490*/  @P3 LDC R10, c[0x0][0x40c] ;  /* 0x00010300ff0a3b82 */ /* 0x002e620000000800 */
[----:B-----5:R-:W-:Y:S01]  /*14a0*/  @P3 HADD2.F32 R9, -RZ, R16.H1_H1 ;  /* 0x30000010ff093230 */ /* 0x020fe20000004100 */
[----:B------:R-:W-:Y:S01]  /*14b0*/  MOV R98, RZ ;  /* 0x000000ff00627202 */ /* 0x000fe20000000f00 */
[--C-:B------:R-:W-:Y:S02]  /*14c0*/  @P3 HADD2.F32 R93, -RZ, R17.reuse.H1_H1 ;  /* 0x30000011ff5d3230 */ /* 0x100fe40000004100 */
[----:B------:R-:W-:Y:S02]  /*14d0*/  HFMA2 R100, -RZ, RZ, 0, 0 ;  /* 0x00000000ff647431 */ /* 0x000fe400000001ff */
[----:B------:R-:W-:Y:S01]  /*14e0*/  @P3 HADD2.F32 R11, -RZ, R17.H0_H0 ;  /* 0x20000011ff0b3230 */ /* 0x000fe20000004100 */
[----:B------:R-:W2:Y:S08]  /*14f0*/  @P3 LDC R96, c[0x0][0x40c] ;  /* 0x00010300ff603b82 */ /* 0x000eb00000000800 */
[----:B------:R-:W3:Y:S08]  /*1500*/  @P3 LDC R94, c[0x0][0x40c] ;  /* 0x00010300ff5e3b82 */ /* 0x000ef00000000800 */
[----:B------:R-:W4:Y:S01]  /*1510*/  @P3 LDC R95, c[0x0][0x40c] ;  /* 0x00010300ff5f3b82 */ /* 0x000f220000000800 */
[----:B-1----:R-:W-:Y:S01]  /*1520*/  @P3 FMUL.FTZ R92, R9, R10 ;  /* 0x0000000a095c3220 */ /* 0x002fe20000410000 */
[----:B------:R-:W-:Y:S01]  /*1530*/  HFMA2 R9, -RZ, RZ, 0, 0 ;  /* 0x00000000ff097431 */ /* 0x000fe200000001ff */
[----:B------:R-:W-:-:S02]  /*1540*/  MOV R10, RZ ;  /* 0x000000ff000a7202 */ /* 0x000fc40000000f00 */
[----:B------:R-:W-:-:S03]  /*1550*/  @P3 FMUL.FTZ R9, R92, R49 ;  /* 0x000000315c093220 */ /* 0x000fc60000410000 */
[----:B------:R-:W1:Y:S01]  /*1560*/  @P3 LDC R97, c[0x0][0x40c] ;  /* 0x00010300ff613b82 */ /* 0x000e620000000800 */
[----:B--2---:R-:W-:Y:S01]  /*1570*/  @P3 FMUL.FTZ R92, R93, R96 ;  /* 0x000000605d5c3220 */ /* 0x004fe20000410000 */
[----:B------:R-:W-:Y:S02]  /*1580*/  MOV R96, RZ ;  /* 0x000000ff00607202 */ /* 0x000fe40000000f00 */
[----:B------:R-:W-:-:S04]  /*1590*/  F2FP.F16.F32.PACK_AB R112, RZ, R9 ;  /* 0x00000009ff70723e */ /* 0x000fc800000000ff */
[----:B------:R-:W2:Y:S01]  /*15a0*/  @P3 LDC R99, c[0x0][0x40c] ;  /* 0x00010300ff633b82 */ /* 0x000ea20000000800 */
[----:B---3--:R-:W-:Y:S01]  /*15b0*/  @P3 FMUL.FTZ R11, R11, R94 ;  /* 0x0000005e0b0b3220 */ /* 0x008fe20000410000 */
[----:B------:R-:W-:-:S03]  /*15c0*/  @P3 HADD2.F32 R94, -RZ, R18.H0_H0 ;  /* 0x20000012ff5e3230 */ /* 0x000fc60000004100 */
[----:B------:R-:W-:Y:S01]  /*15d0*/  @P3 FMUL.FTZ R10, R11, R50 ;  /* 0x000000320b0a3220 */ /* 0x000fe20000410000 */
[----:B------:R-:W-:Y:S02]  /*15e0*/  HFMA2 R11, -RZ, RZ, 0, 0 ;  /* 0x00000000ff0b7431 */ /* 0x000fe400000001ff */
[----:B------:R-:W-:Y:S01]  /*15f0*/  @P3 FMUL.FTZ R11, R92, R51 ;  /* 0x000000335c0b3220 */ /* 0x000fe20000410000 */
[----:B------:R-:W3:Y:S01]  /*1600*/  @P3 LDC R113, c[0x0][0x40c] ;  /* 0x00010300ff713b82 */ /* 0x000ee20000000800 */
[----:B------:R-:W-:Y:S02]  /*1610*/  @P3 HADD2.F32 R92, -RZ, R18.H1_H1 ;  /* 0x30000012ff5c3230 */ /* 0x000fe40000004100 */
[----:B----4-:R-:W-:Y:S01]  /*1620*/  @P3 FMUL.FTZ R95, R94, R95 ;  /* 0x0000005f5e5f3220 */ /* 0x010fe20000410000 */
[----:B------:R-:W-:-:S03]  /*1630*/  @P3 HADD2.F32 R94, -RZ, R19.H0_H0 ;  /* 0x20000013ff5e3230 */ /* 0x000fc60000004100 */
[----:B------:R-:W-:Y:S01]  /*1640*/  @P3 FMUL.FTZ R96, R95, R44 ;  /* 0x0000002c5f603220 */ /* 0x000fe20000410000 */
[----:B------:R-:W4:Y:S01]  /*1650*/  @P3 LDC R93, c[0x0][0x40c] ;  /* 0x00010300ff5d3b82 */ /* 0x000f220000000800 */
[----:B-1----:R-:W-:Y:S01]  /*1660*/  @P3 FMUL.FTZ R92, R92, R97 ;  /* 0x000000615c5c3220 */ /* 0x002fe20000410000 */
[----:B------:R-:W-:Y:S02]  /*1670*/  HFMA2 R97, -RZ, RZ, 0, 0 ;  /* 0x00000000ff617431 */ /* 0x000fe400000001ff */
[----:B------:R-:W-:Y:S01]  /*1680*/  F2FP.F16.F32.PACK_AB R95, RZ, R96 ;  /* 0x00000060ff5f723e */ /* 0x000fe200000000ff */
[----:B------:R-:W-:Y:S01]  /*1690*/  @P3 FMUL.FTZ R97, R92, R45 ;  /* 0x0000002d5c613220 */ /* 0x000fe20000410000 */
[----:B------:R-:W-:Y:S02]  /*16a0*/  @P3 HADD2.F32 R92, -RZ, R16.H0_H0 ;  /* 0x20000010ff5c3230 */ /* 0x000fe40000004100 */
[----:B--2---:R-:W-:Y:S01]  /*16b0*/  @P3 FMUL.FTZ R99, R94, R99 ;  /* 0x000000635e633220 */ /* 0x004fe20000410000 */
[----:B------:R-:W-:-:S03]  /*16c0*/  @P3 HADD2.F32 R94, -RZ, R19.H1_H1 ;  /* 0x30000013ff5e3230 */ /* 0x000fc60000004100 */
[----:B------:R-:W-:Y:S01]  /*16d0*/  @P3 FMUL.FTZ R98, R99, R46 ;  /* 0x0000002e63623220 */ /* 0x000fe20000410000 */
[----:B------:R-:W-:Y:S01]  /*16e0*/  MOV R99, RZ ;  /* 0x000000ff00637202 */ /* 0x000fe20000000f00 */
[----:B---3--:R-:W-:Y:S01]  /*16f0*/  @P3 FMUL.FTZ R94, R94, R113 ;  /* 0x000000715e5e3220 */ /* 0x008fe20000410000 */
[----:B------:R-:W-:Y:S02]  /*1700*/  F2FP.F16.F32.PACK_AB R113, RZ, R97 ;  /* 0x00000061ff71723e */ /* 0x000fe400000000ff */
[----:B------:R-:W-:Y:S01]  /*1710*/  F2FP.F16.F32.PACK_AB R119, RZ, R98 ;  /* 0x00000062ff77723e */ /* 0x000fe200000000ff */
[----:B------:R-:W-:Y:S01]  /*1720*/  @P3 FMUL.FTZ R100, R94, R47 ;  /* 0x0000002f5e643220 */ /* 0x000fe20000410000 */
[----:B------:R-:W-:Y:S01]  /*1730*/  F2FP.F16.F32.PACK_AB R94, RZ, R11 ;  /* 0x0000000bff5e723e */ /* 0x000fe200000000ff */
[----:B----4-:R-:W-:-:S03]  /*1740*/  @P3 FMUL.FTZ R93, R92, R93 ;  /* 0x0000005d5c5d3220 */ /* 0x010fc60000410000 */
        /* <DEDUP_REMOVED lines=8> */
.L_x_14383:
[----:B------:R-:W1:Y:S01]  /*17d0*/  LDC.64 R112, c[0x0][0x3a8] ;  /* 0x0000ea00ff707b82 */ /* 0x000e620000000a00 */
[----:B------:R-:W-:Y:S01]  /*17e0*/  IADD3 R118, PT, PT, R118, 0x20, RZ ;  /* 0x0000002076767810 */ /* 0x000fe20007ffe0ff */
[C---:B-1----:R-:W-:Y:S01]  /*17f0*/  IMAD.WIDE.U32 R112, R115.reuse, 0x10, R112 ;  /* 0x0000001073707825 */ /* 0x042fe200078e0070 */
[----:B------:R-:W-:-:S04]  /*1800*/  IADD3 R115, PT, PT, R115, 0x20, RZ ;  /* 0x0000002073737810 */ /* 0x000fc80007ffe0ff */
[----:B------:R2:W-:Y:S03]  /*1810*/  STG.E.128 desc[UR6][R112.64], R92 ;  /* 0x0000005c70007986 */ /* 0x0005e6000c101d06 */
.L_x_14381:
[----:B------:R-:W-:Y:S05]  /*1820*/  BSYNC.RECONVERGENT B0 ;  /* 0x0000000000007941 */ /* 0x000fea0003800200 */
.L_x_14380:
        /* <DEDUP_REMOVED lines=14> */
[--C-:B------:R-:W-:Y:S02]  /*1910*/  HADD2.F32 R102, -RZ, R13.reuse.H0_H0 ;  /* 0x2000000dff667230 */ /* 0x100fe40000004100 */
[----:B------:R-:W-:Y:S02]  /*1920*/  HADD2.F32 R103, -RZ, R13.H1_H1 ;  /* 0x3000000dff677230 */ /* 0x000fe40000004100 */
[----:B------:R-:W-:-:S06]  /*1930*/  HADD2.F32 R107, -RZ, R15.H0_H0 ;  /* 0x2000000fff6b7230 */ /* 0x000fcc0000004100 */
[----:B-1----:R-:W1:Y:S01]  /*1940*/  @P0 LDC R93, c[0x0][0x40c] ;  /* 0x00010300ff5d0b82 */ /* 0x002e620000000800 */
[----:B------:R-:W-:Y:S02]  /*1950*/  @P0 HADD2.F32 R92, -RZ, R16.H1_H1 ;  /* 0x30000010ff5c0230 */ /* 0x000fe40000004100 */
[----:B------:R-:W-:-:S05]  /*1960*/  @P0 HADD2.F32 R95, -RZ, R17.H0_H0 ;  /* 0x20000011ff5f0230 */ /* 0x000fca0000004100 */
[----:B------:R-:W2:Y:S08]  /*1970*/  @P0 LDC R104, c[0x0][0x40c] ;  /* 0x00010300ff680b82 */ /* 0x000eb00000000800 */
[----:B------:R-:W3:Y:S08]  /*1980*/  @P0 LDC R105, c[0x0][0x40c] ;  /* 0x00010300ff690b82 */ /* 0x000ef00000000800 */
[----:B------:R-:W4:Y:S01]  /*1990*/  @P0 LDC R108, c[0x0][0x40c] ;  /* 0x00010300ff6c0b82 */ /* 0x000f220000000800 */
[----:B-1----:R-:W-:-:S04]  /*19a0*/  @P0 FMUL.FTZ R94, R92, R93 ;  /* 0x0000005d5c5e0220 */ /* 0x002fc80000410000 */
[----:B------:R-:W-:Y:S01]  /*19b0*/  @P0 FFMA.FTZ R101, R94, R25, R101 ;  /* 0x000000195e650223 */ /* 0x000fe20000010065 */
[----:B------:R-:W-:Y:S02]  /*19c0*/  @P0 HADD2.F32 R94, -RZ, R17.H1_H1 ;  /* 0x30000011ff5e0230 */ /* 0x000fe40000004100 */
[----:B--2---:R-:W-:Y:S01]  /*19d0*/  @P0 FMUL.FTZ R95, R95, R104 ;  /* 0x000000685f5f0220 */ /* 0x004fe20000410000 */
[----:B------:R-:W1:Y:S01]  /*19e0*/  @P0 LDC R93, c[0x0][0x40c] ;  /* 0x00010300ff5d0b82 */ /* 0x000e620000000800 */
[----:B------:R-:W-:Y:S01]  /*19f0*/  HADD2.F32 R104, -RZ, R14.H0_H0 ;  /* 0x2000000eff687230 */ /* 0x000fe20000004100 */
[----:B------:R-:W-:Y:S01]  /*1a00*/  F2FP.F16.F32.PACK_AB R112, RZ, R101 ;  /* 0x00000065ff70723e */ /* 0x000fe200000000ff */
[----:B------:R-:W-:Y:S01]  /*1a10*/  @P0 FFMA.FTZ R102, R95, R26, R102 ;  /* 0x0000001a5f660223 */ /* 0x000fe20000010066 */
[----:B------:R-:W-:Y:S02]  /*1a20*/  @P0 HADD2.F32 R95, -RZ, R18.H0_H0 ;  /* 0x20000012ff5f0230 */ /* 0x000fe40000004100 */
[----:B---3--:R-:W-:-:S02]  /*1a30*/  @P0 FMUL.FTZ R106, R94, R105 ;  /* 0x000000695e6a0220 */ /* 0x008fc40000410000 */
[----:B------:R-:W2:Y:S02]  /*1a40*/  @P0 LDC R92, c[0x0][0x40c] ;  /* 0x00010300ff5c0b82 */ /* 0x000ea40000000800 */
[----:B------:R-:W-:Y:S01]  /*1a50*/  @P0 FFMA.FTZ R103, R106, R27, R103 ;  /* 0x0000001b6a670223 */ /* 0x000fe20000010067 */
[----:B------:R-:W-:Y:S02]  /*1a60*/  HADD2.F32 R106, -RZ, R14.H1_H1 ;  /* 0x3000000eff6a7230 */ /* 0x000fe40000004100 */
[----:B----4-:R-:W-:-:S03]  /*1a70*/  @P0 FMUL.FTZ R105, R95, R108 ;  /* 0x0000006c5f690220 */ /* 0x010fc60000410000 */
[----:B------:R-:W3:Y:S01]  /*1a80*/  @P0 LDC R94, c[0x0][0x40c] ;  /* 0x00010300ff5e0b82 */ /* 0x000ee20000000800 */
[----:B------:R-:W-:Y:S02]  /*1a90*/  @P0 HADD2.F32 R108, -RZ, R18.H1_H1 ;  /* 0x30000012ff6c0230 */ /* 0x000fe40000004100 */
[----:B------:R-:W-:Y:S01]  /*1aa0*/  @P0 FFMA.FTZ R104, R105, R20, R104 ;  /* 0x0000001469680223 */ /* 0x000fe20000010068 */
[----:B------:R-:W-:-:S04]  /*1ab0*/  @P0 HADD2.F32 R105, -RZ, R19.H0_H0 ;  /* 0x20000013ff690230 */ /* 0x000fc80000004100 */
[----:B------:R-:W4:Y:S01]  /*1ac0*/  @P0 LDC R95, c[0x0][0x40c] ;  /* 0x00010300ff5f0b82 */ /* 0x000f220000000800 */
[----:B-1----:R-:W-:Y:S01]  /*1ad0*/  @P0 FMUL.FTZ R93, R108, R93 ;  /* 0x0000005d6c5d0220 */ /* 0x002fe20000410000 */
[----:B------:R-:W-:Y:S01]  /*1ae0*/  HADD2.F32 R108, -RZ, R15.H1_H1 ;  /* 0x3000000fff6c7230 */ /* 0x000fe20000004100 */
[----:B------:R-:W-:Y:S02]  /*1af0*/  F2FP.F16.F32.PACK_AB R113, RZ, R104 ;  /* 0x00000068ff71723e */ /* 0x000fe400000000ff */
[----:B------:R-:W-:Y:S01]  /*1b00*/  @P0 FFMA.FTZ R106, R93, R21, R106 ;  /* 0x000000155d6a0223 */ /* 0x000fe2000001006a */
[----:B------:R-:W-:Y:S02]  /*1b10*/  @P0 HADD2.F32 R93, -RZ, R19.H1_H1 ;  /* 0x30000013ff5d0230 */ /* 0x000fe40000004100 */
[----:B--2---:R-:W-:Y:S01]  /*1b20*/  @P0 FMUL.FTZ R92, R105, R92 ;  /* 0x0000005c695c0220 */ /* 0x004fe20000410000 */
[----:B------:R-:W-:Y:S01]  /*1b30*/  HADD2.F32 R105, -RZ, R12.H0_H0 ;  /* 0x2000000cff697230 */ /* 0x000fe20000004100 */
[----:B------:R-:W-:-:S02]  /*1b40*/  F2FP.F16.F32.PACK_AB R117, RZ, R106 ;  /* 0x0000006aff75723e */ /* 0x000fc400000000ff */
[----:B------:R-:W-:Y:S01]  /*1b50*/  @P0 FFMA.FTZ R107, R92, R22, R107 ;  /* 0x000000165c6b0223 */ /* 0x000fe2000001006b */
[----:B------:R-:W-:Y:S02]  /*1b60*/  @P0 HADD2.F32 R92, -RZ, R16.H0_H0 ;  /* 0x20000010ff5c0230 */ /* 0x000fe40000004100 */
[----:B---3--:R-:W-:Y:S01]  /*1b70*/  @P0 FMUL.FTZ R93, R93, R94 ;  /* 0x0000005e5d5d0220 */ /* 0x008fe20000410000 */
[----:B------:R-:W-:Y:S02]  /*1b80*/  F2FP.F16.F32.PACK_AB R94, RZ, R103 ;  /* 0x00000067ff5e723e */ /* 0x000fe400000000ff */
[----:B------:R-:W-:Y:S01]  /*1b90*/  F2FP.F16.F32.PACK_AB R118, RZ, R107 ;  /* 0x0000006bff76723e */ /* 0x000fe200000000ff */
[----:B------:R-:W-:Y:S01]  /*1ba0*/  @P0 FFMA.FTZ R108, R93, R23, R108 ;  /* 0x000000175d6c0223 */ /* 0x000fe2000001006c */
[----:B------:R-:W-:Y:S01]  /*1bb0*/  F2FP.F16.F32.PACK_AB R93, RZ, R102 ;  /* 0x00000066ff5d723e */ /* 0x000fe200000000ff */
[----:B----4-:R-:W-:-:S03]  /*1bc0*/  @P0 FMUL.FTZ R92, R92, R95 ;  /* 0x0000005f5c5c0220 */ /* 0x010fc60000410000 */
[----:B------:R-:W-:Y:S02]  /*1bd0*/  F2FP.F16.F32.PACK_AB R95, RZ, R108 ;  /* 0x0000006cff5f723e */ /* 0x000fe400000000ff */
[----:B------:R-:W-:Y:S01]  /*1be0*/  PRMT R93, R93, 0x5410, R94 ;  /* 0x000054105d5d7816 */ /* 0x000fe2000000005e */
[----:B------:R-:W-:Y:S01]  /*1bf0*/  @P0 FFMA.FTZ R105, R92, R24, R105 ;  /* 0x000000185c690223 */ /* 0x000fe20000010069 */
[----:B------:R-:W-:Y:S02]  /*1c00*/  PRMT R94, R113, 0x5410, R117 ;  /* 0x00005410715e7816 */ /* 0x000fe40000000075 */
[----:B------:R-:W-:Y:S02]  /*1c10*/  PRMT R95, R118, 0x5410, R95 ;  /* 0x00005410765f7816 */ /* 0x000fe4000000005f */
[----:B------:R-:W-:-:S04]  /*1c20*/  F2FP.F16.F32.PACK_AB R92, RZ, R105 ;  /* 0x00000069ff5c723e */ /* 0x000fc800000000ff */
[----:B------:R-:W-:Y:S01]  /*1c30*/  PRMT R92, R92, 0x5410, R112 ;  /* 0x000054105c5c7816 */ /* 0x000fe20000000070 */
[----:B------:R-:W-:Y:S06]  /*1c40*/  BRA `(.L_x_14387) ;  /* 0x0000000000c87947 */ /* 0x000fec0003800000 */
.L_x_14386:
[----:B------:R-:W2:Y:S01]  /*1c50*/  @P3 LDC R108, c[0x0][0x40c] ;  /* 0x00010300ff6c3b82 */ /* 0x000ea20000000800 */
[--C-:B-----5:R-:W-:Y:S02]  /*1c60*/  @P3 HADD2.F32 R107, -RZ, R17.reuse.H1_H1 ;  /* 0x30000011ff6b3230 */ /* 0x120fe40000004100 */
[----:B------:R-:W-:Y:S02]  /*1c70*/  @P3 HADD2.F32 R101, -RZ, R16.H1_H1 ;  /* 0x30000010ff653230 */ /* 0x000fe40000004100 */
[----:B------:R-:W-:Y:S02]  /*1c80*/  @P3 HADD2.F32 R103, -RZ, R17.H0_H0 ;  /* 0x20000011ff673230 */ /* 0x000fe40000004100 */
[----:B------:R-:W-:Y:S01]  /*1c90*/  @P3 HADD2.F32 R112, -RZ, R18.H0_H0 ;  /* 0x20000012ff703230 */ /* 0x000fe20000004100 */
[----:B------:R-:W3:Y:S08]  /*1ca0*/  @P3 LDC R102, c[0x0][0x40c] ;  /* 0x00010300ff663b82 */ /* 0x000ef00000000800 */
[----:B------:R-:W4:Y:S08]  /*1cb0*/  @P3 LDC R104, c[0x0][0x40c] ;  /* 0x00010300ff683b82 */ /* 0x000f300000000800 */
[----:B------:R-:W0:Y:S01]  /*1cc0*/  @P3 LDC R113, c[0x0][0x40c] ;  /* 0x00010300ff713b82 */ /* 0x000e220000000800 */
[----:B--2---:R-:W-:Y:S01]  /*1cd0*/  @P3 FMUL.FTZ R108, R107, R108 ;  /* 0x0000006c6b6c3220 */ /* 0x004fe20000410000 */
[----:B------:R-:W-:-:S06]  /*1ce0*/  @P3 HADD2.F32 R107, -RZ, R19.H1_H1 ;  /* 0x30000013ff6b3230 */ /* 0x000fcc0000004100 */
[----:B-1----:R-:W1:Y:S01]  /*1cf0*/  @P3 LDC R95, c[0x0][0x40c] ;  /* 0x00010300ff5f3b82 */ /* 0x002e620000000800 */
[----:B---3--:R-:W-:Y:S01]  /*1d00*/  @P3 FMUL.FTZ R106, R101, R102 ;  /* 0x00000066656a3220 */ /* 0x008fe20000410000 */
[----:B------:R-:W-:-:S03]  /*1d10*/  HFMA2 R101, -RZ, RZ, 0, 0 ;  /* 0x00000000ff657431 */ /* 0x000fc600000001ff */
[----:B------:R-:W-:Y:S01]  /*1d20*/  @P3 FMUL.FTZ R101, R106, R25 ;  /* 0x000000196a653220 */ /* 0x000fe20000410000 */
[----:B------:R-:W-:Y:S02]  /*1d30*/  @P3 HADD2.F32 R106, -RZ, R16.H0_H0 ;  /* 0x20000010ff6a3230 */ /* 0x000fe40000004100 */
[----:B------:R-:W2:Y:S01]  /*1d40*/  @P3 LDC R94, c[0x0][0x40c] ;  /* 0x00010300ff5e3b82 */ /* 0x000ea20000000800 */
[----:B----4-:R-:W-:Y:S01]  /*1d50*/  @P3 FMUL.FTZ R105, R103, R104 ;  /* 0x0000006867693220 */ /* 0x010fe20000410000 */
[----:B------:R-:W-:Y:S02]  /*1d60*/  CS2R R102, SRZ ;  /* 0x0000000000667805 */ /* 0x000fe4000001ff00 */
[----:B------:R-:W-:Y:S01]  /*1d70*/  MOV R104, RZ ;  /* 0x000000ff00687202 */ /* 0x000fe20000000f00 */
[----:B------:R-:W-:Y:S01]  /*1d80*/  @P3 FMUL.FTZ R103, R108, R27 ;  /* 0x0000001b6c673220 */ /* 0x000fe20000410000 */
[----:B------:R-:W-:Y:S01]  /*1d90*/  @P3 FMUL.FTZ R102, R105, R26 ;  /* 0x0000001a69663220 */ /* 0x000fe20000410000 */
[----:B------:R-:W-:Y:S01]  /*1da0*/  @P3 HADD2.F32 R108, -RZ, R18.H1_H1 ;  /* 0x30000012ff6c3230 */ /* 0x000fe20000004100 */
[----:B------:R-:W3:Y:S01]  /*1db0*/  @P3 LDC R92, c[0x0][0x40c] ;  /* 0x00010300ff5c3b82 */ /* 0x000ee20000000800 */
[----:B------:R-:W-:-:S02]  /*1dc0*/  @P3 HADD2.F32 R105, -RZ, R19.H0_H0 ;  /* 0x20000013ff693230 */ /* 0x000fc40000004100 */
[----:B0-----:R-:W-:-:S04]  /*1dd0*/  @P3 FMUL.FTZ R113, R112, R113 ;  /* 0x0000007170713220 */ /* 0x001fc80000410000 */
[----:B------:R-:W-:Y:S01]  /*1de0*/  @P3 FMUL.FTZ R104, R113, R20 ;  /* 0x0000001471683220 */ /* 0x000fe20000410000 */
[----:B------:R-:W0:Y:S01]  /*1df0*/  @P3 LDC R93, c[0x0][0x40c] ;  /* 0x00010300ff5d3b82 */ /* 0x000e220000000800 */
[----:B-1----:R-:W-:Y:S01]  /*1e00*/  @P3 FMUL.FTZ R112, R108, R95 ;  /* 0x0000005f6c703220 */ /* 0x002fe20000410000 */
[----:B------:R-:W-:Y:S02]  /*1e10*/  HFMA2 R108, -RZ, RZ, 0, 0 ;  /* 0x00000000ff6c7431 */ /* 0x000fe400000001ff */
[----:B--2---:R-:W-:Y:S01]  /*1e20*/  @P3 FMUL.FTZ R95, R105, R94 ;  /* 0x0000005e695f3220 */ /* 0x004fe20000410000 */
[----:B------:R-:W-:Y:S02]  /*1e30*/  MOV R105, RZ ;  /* 0x000000ff00697202 */ /* 0x000fe40000000f00 */
[----:B------:R-:W-:Y:S01]  /*1e40*/  F2FP.F16.F32.PACK_AB R94, RZ, R103 ;  /* 0x00000067ff5e723e */ /* 0x000fe200000000ff */
[----:B---3--:R-:W-:-:S04]  /*1e50*/  @P3 FMUL.FTZ R92, R107, R92 ;  /* 0x0000005c6b5c3220 */ /* 0x008fc80000410000 */
[----:B------:R-:W-:Y:S01]  /*1e60*/  @P3 FMUL.FTZ R108, R92, R23 ;  /* 0x000000175c6c3220 */ /* 0x000fe20000410000 */
[----:B0-----:R-:W-:Y:S01]  /*1e70*/  @P3 FMUL.FTZ R93, R106, R93 ;  /* 0x0000005d6a5d3220 */ /* 0x001fe20000410000 */
[----:B------:R-:W-:-:S03]  /*1e80*/  CS2R R106, SRZ ;  /* 0x00000000006a7805 */ /* 0x000fc6000001ff00 */
[----:B------:R-:W-:Y:S01]  /*1e90*/  F2FP.F16.F32.PACK_AB R118, RZ, R108 ;  /* 0x0000006cff76723e */ /* 0x000fe200000000ff */
[----:B------:R-:W-:Y:S01]  /*1ea0*/  @P3 FMUL.FTZ R106, R112, R21 ;  /* 0x00000015706a3220 */ /* 0x000fe20000410000 */
[----:B------:R-:W-:Y:S01]  /*1eb0*/  @P3 FMUL.FTZ R107, R95, R22 ;  /* 0x000000165f6b3220 */ /* 0x000fe20000410000 */
[----:B------:R-:W-:Y:S01]  /*1ec0*/  @P3 FMUL.FTZ R105, R93, R24 ;  /* 0x000000185d693220 */ /* 0x000fe20000410000 */
        /* <DEDUP_REMOVED lines=9> */
[----:B------:R-:W-:-:S07]  /*1f60*/  PRMT R92, R92, 0x5410, R112 ;  /* 0x000054105c5c7816 */ /* 0x000fce0000000070 */
.L_x_14387:
[----:B------:R-:W1:Y:S02]  /*1f70*/  LDC.64 R112, c[0x0][0x3a8] ;  /* 0x0000ea00ff707b82 */ /* 0x000e640000000a00 */
[----:B-1----:R-:W-:-:S05]  /*1f80*/  IMAD.WIDE.U32 R112, R115, 0x10, R112 ;  /* 0x0000001073707825 */ /* 0x002fca00078e0070 */
[----:B------:R3:W-:Y:S02]  /*1f90*/  STG.E.128 desc[UR6][R112.64], R92 ;  /* 0x0000005c70007986 */ /* 0x0007e4000c101d06 */
.L_x_14385:
[----:B------:R-:W-:Y:S05]  /*1fa0*/  BSYNC.RECONVERGENT B0 ;  /* 0x0000000000007941 */ /* 0x000fea0003800200 */
.L_x_14384:
        /* <DEDUP_REMOVED lines=100> */
.L_x_14407:
        /* <DEDUP_REMOVED lines=38> */
[----:B------:R-:W-:Y:S01]  /*2850*/  F2FP.F16.F32.PACK_AB R92, R93, R92 ;  /* 0x0000005c5d5c723e */ /* 0x000fe200000000ff */
        /* <DEDUP_REMOVED lines=8> */
[----:B------:R-:W-:Y:S01]  /*28e0*/  F2FP.F16.F32.PACK_AB R93, R114, R93 ;  /* 0x0000005d725d723e */ /* 0x000fe200000000ff */
[----:B------:R-:W-:Y:S01]  /*28f0*/  FMUL.FTZ R116, R117, R94 ;  /* 0x0000005e75747220 */ /* 0x000fe20000410000 */
[----:B------:R-:W-:Y:S01]  /*2900*/  FFMA.FTZ R94, R95, R84, R76 ;  /* 0x000000545f5e7223 */ /* 0x000fe2000001004c */
[C---:B-1----:R-:W-:Y:S01]  /*2910*/  IMAD.WIDE.U32 R112, R115.reuse, 0x10, R112 ;  /* 0x0000001073707825 */ /* 0x042fe200078e0070 */
[----:B------:R-:W-:-:S03]  /*2920*/  IADD3 R115, PT, PT, R115, 0x20, RZ ;  /* 0x0000002073737810 */ /* 0x000fc60007ffe0ff */
[----:B------:R-:W-:-:S05]  /*2930*/  FFMA.FTZ R95, R116, R85, R77 ;  /* 0x00000055745f7223 */ /* 0x000fca000001004d */
[----:B------:R-:W-:Y:S02]  /*2940*/  F2FP.F16.F32.PACK_AB R94, R95, R94 ;  /* 0x0000005e5f5e723e */ /* 0x000fe400000000ff */
[----:B------:R-:W-:-:S05]  /*2950*/  F2FP.F16.F32.PACK_AB R95, R120, R121 ;  /* 0x00000079785f723e */ /* 0x000fca00000000ff */
[----:B------:R1:W-:Y:S02]  /*2960*/  STG.E.128 desc[UR6][R112.64], R92 ;  /* 0x0000005c70007986 */ /* 0x0003e4000c101d06 */
.L_x_14392:
[----:B------:R-:W-:Y:S05]  /*2970*/  BSYNC.RECONVERGENT B1 ;  /* 0x0000000000017941 */ /* 0x000fea0003800200 */
.L_x_14391:
        /* <DEDUP_REMOVED lines=34> */
.L_x_14394:
[----:B------:R-:W-:Y:S05]  /*2ba0*/  BSYNC.RECONVERGENT B1 ;  /* 0x0000000000017941 */ /* 0x000fea0003800200 */
.L_x_14393:
        /* <DEDUP_REMOVED lines=26> */
[----:B------:R-:W-:-:S02]  /*2d50*/  F2FP.F16.F32.PACK_AB R95, R122, R95 ;  /* 0x0000005f7a5f723e */ /* 0x000fc400000000ff */
[----:B------:R-:W-:Y:S02]  /*2d60*/  F2FP.F16.F32.PACK_AB R94, R119, R94 ;  /* 0x0000005e775e723e */ /* 0x000fe400000000ff */
[----:B------:R-:W-:Y:S01]  /*2d70*/  F2FP.F16.F32.PACK_AB R93, R116, R93 ;  /* 0x0000005d745d723e */ /* 0x000fe200000000ff */
[----:B-1----:R-:W-:Y:S01]  /*2d80*/  IMAD.WIDE.U32 R112, R115, 0x10, R112 ;  /* 0x0000001073707825 */ /* 0x002fe200078e0070 */
[----:B------:R-:W-:-:S05]  /*2d90*/  F2FP.F16.F32.PACK_AB R92, R117, R114 ;  /* 0x00000072755c723e */ /* 0x000fca00000000ff */
[----:B------:R3:W-:Y:S02]  /*2da0*/  STG.E.128 desc[UR6][R112.64], R92 ;  /* 0x0000005c70007986 */ /* 0x0007e4000c101d06 */
.L_x_14390:
[----:B------:R-:W-:Y:S05]  /*2db0*/  BSYNC.RECONVERGENT B0 ;  /* 0x0000000000007941 */ /* 0x000fea0003800200 */
.L_x_14389:
[----:B-123--:R-:W1:Y:S02]  /*2dc0*/  LDC.64 R92, c[0x0][0x380] ;  /* 0x0000e000ff5c7b82 */ /* 0x00ee640000000a00 */
[----:B-1----:R-:W-:-:S04]  /*2dd0*/  LEA R109, R92, R109, 0x2 ;  /* 0x0000006d5c6d7211 */ /* 0x002fc800078e10ff */
[----:B------:R-:W-:-:S13]  /*2de0*/  ISETP.GE.AND P0, PT, R109, R93, PT ;  /* 0x0000005d6d00720c */ /* 0x000fda0003f06270 */
[----:B------:R-:W-:Y:S05]  /*2df0*/  @!P0 BRA `(.L_x_14395) ;  /* 0xffffffd8003c8947 */ /* 0x000fea000383ffff */
[----:B------:R-:W-:Y:S05]  /*2e00*/  EXIT ;  /* 0x000000000000794d */ /* 0x000fea0003800000 */
.L_x_14388:
        /* <DEDUP_REMOVED lines=8> */
.L_x_14397:
[----:B------:R-:W-:Y:S05]  /*2e90*/  BSYNC B0 ;  /* 0x0000000000007941 */ /* 0x000fea0003800000 */
.L_x_14396:
        /* <DEDUP_REMOVED lines=9> */
.L_x_14398:
[----:B------:R-:W-:Y:S01]  /*2f30*/  HFMA2 R121, -RZ, RZ, 0, 2.384185791015625e-07 ;  /* 0x00000004ff797431 */ /* 0x000fe200000001ff */
[----:B------:R-:W-:-:S05]  /*2f40*/  MOV R93, R115 ;  /* 0x00000073005d7202 */ /* 0x000fca0000000f00 */
[----:B------:R-:W-:-:S05]  /*2f50*/  FADD.FTZ R95, R94, R93 ;  /* 0x0000005d5e5f7221 */ /* 0x000fca0000010000 */
[----:B------:R-:W-:-:S07]  /*2f60*/  MOV R120, R95 ;  /* 0x0000005f00787202 */ /* 0x000fce0000000f00 */
[----:B------:R-:W-:Y:S05]  /*2f70*/  WARPSYNC.COLLECTIVE R117, `(.L_x_14399) ;  /* 0x0000000075087348 */ /* 0x000fea0003c00000 */
[----:B------:R0:W1:Y:S02]  /*2f80*/  SHFL.BFLY P6, R115, R120, R121, R122 ;  /* 0x0c00007978737389 */ /* 0x00006400000c007a */
[----:B01----:R-:W-:Y:S05]  /*2f90*/  ENDCOLLECTIVE ;  /* 0x000000000000791b */ /* 0x003fea0003800000 */
.L_x_14399:
[----:B------:R-:W-:Y:S01]  /*2fa0*/  HFMA2 R121, -RZ, RZ, 0, 4.76837158203125e-07 ;  /* 0x00000008ff797431 */ /* 0x000fe200000001ff */
[----:B------:R-:W-:-:S05]  /*2fb0*/  MOV R112, R115 ;  /* 0x0000007300707202 */ /* 0x000fca0000000f00 */
[----:B------:R-:W-:-:S05]  /*2fc0*/  FADD.FTZ R112, R95, R112 ;  /* 0x000000705f707221 */ /* 0x000fca0000010000 */
[----:B------:R-:W-:-:S07]  /*2fd0*/  MOV R120, R112 ;  /* 0x0000007000787202 */ /* 0x000fce0000000f00 */
[----:B------:R-:W-:Y:S05]  /*2fe0*/  WARPSYNC.COLLECTIVE R117, `(.L_x_14400) ;  /* 0x0000000075087348 */ /* 0x000fea0003c00000 */
[----:B------:R0:W1:Y:S02]  /*2ff0*/  SHFL.BFLY P6, R115, R120, R121, R122 ;  /* 0x0c00007978737389 */ /* 0x00006400000c007a */
[----:B01----:R-:W-:Y:S05]  /*3000*/  ENDCOLLECTIVE ;  /* 0x000000000000791b */ /* 0x003fea0003800000 */
.L_x_14400:
        /* <DEDUP_REMOVED lines=8> */
.L_x_14401:
        /* <DEDUP_REMOVED lines=57> */
.L_x_14402:
[----:B------:R-:W-:Y:S01]  /*3420*/  HFMA2 R121, -RZ, RZ, 0, 1.1920928955078125e-07 ;  /* 0x00000002ff797431 */ /* 0x000fe200000001ff */
[----:B------:R-:W-:-:S05]  /*3430*/  MOV R95, R115 ;  /* 0x00000073005f7202 */ /* 0x000fca0000000f00 */
[----:B------:R-:W-:-:S05]  /*3440*/  FADD.FTZ R95, R92, R95 ;  /* 0x0000005f5c5f7221 */ /* 0x000fca0000010000 */
[----:B------:R-:W-:-:S07]  /*3450*/  MOV R120, R95 ;  /* 0x0000005f00787202 */ /* 0x000fce0000000f00 */
[----:B------:R-:W-:Y:S05]  /*3460*/  WARPSYNC.COLLECTIVE R117, `(.L_x_14403) ;  /* 0x0000000075087348 */ /* 0x000fea0003c00000 */
[----:B------:R0:W1:Y:S02]  /*3470*/  SHFL.BFLY P6, R115, R120, R121, R122 ;  /* 0x0c00007978737389 */ /* 0x00006400000c007a */
[----:B01----:R-:W-:Y:S05]  /*3480*/  ENDCOLLECTIVE ;  /* 0x000000000000791b */ /* 0x003fea0003800000 */
.L_x_14403:
[----:B------:R-:W-:Y:S01]  /*3490*/  HFMA2 R121, -RZ, RZ, 0, 2.384185791015625e-07 ;  /* 0x00000004ff797431 */ /* 0x000fe200000001ff */
[----:B------:R-:W-:-:S05]  /*34a0*/  MOV R94, R115 ;  /* 0x00000073005e7202 */ /* 0x000fca0000000f00 */
[----:B------:R-:W-:-:S05]  /*34b0*/  FADD.FTZ R94, R95, R94 ;  /* 0x0000005e5f5e7221 */ /* 0x000fca0000010000 */
[----:B------:R-:W-:-:S07]  /*34c0*/  MOV R120, R94 ;  /* 0x0000005e00787202 */ /* 0x000fce0000000f00 */
[----:B------:R-:W-:Y:S05]  /*34d0*/  WARPSYNC.COLLECTIVE R117, `(.L_x_14404) ;  /* 0x0000000075087348 */ /* 0x000fea0003c00000 */
[----:B------:R0:W1:Y:S02]  /*34e0*/  SHFL.BFLY P6, R115, R120, R121, R122 ;  /* 0x0c00007978737389 */ /* 0x00006400000c007a */
[----:B01----:R-:W-:Y:S05]  /*34f0*/  ENDCOLLECTIVE ;  /* 0x000000000000791b */ /* 0x003fea0003800000 */
.L_x_14404:
[----:B------:R-:W-:Y:S01]  /*3500*/  HFMA2 R121, -RZ, RZ, 0, 4.76837158203125e-07 ;  /* 0x00000008ff797431 */ /* 0x000fe200000001ff */
[----:B------:R-:W-:-:S05]  /*3510*/  MOV R113, R115 ;  /* 0x0000007300717202 */ /* 0x000fca0000000f00 */
[----:B------:R-:W-:-:S05]  /*3520*/  FADD.FTZ R113, R94, R113 ;  /* 0x000000715e717221 */ /* 0x000fca0000010000 */
[----:B------:R-:W-:-:S07]  /*3530*/  MOV R120, R113 ;  /* 0x0000007100787202 */ /* 0x000fce0000000f00 */
[----:B------:R-:W-:Y:S05]  /*3540*/  WARPSYNC.COLLECTIVE R117, `(.L_x_14405) ;  /* 0x0000000075087348 */ /* 0x000fea0003c00000 */
[----:B------:R0:W1:Y:S02]  /*3550*/  SHFL.BFLY P6, R115, R120, R121, R122 ;  /* 0x0c00007978737389 */ /* 0x00006400000c007a */
[----:B01----:R-:W-:Y:S05]  /*3560*/  ENDCOLLECTIVE ;  /* 0x000000000000791b */ /* 0x003fea0003800000 */
.L_x_14405:
[----:B------:R-:W-:Y:S01]  /*3570*/  HFMA2 R121, -RZ, RZ, 0, 9.5367431640625e-07 ;  /* 0x00000010ff797431 */ /* 0x000fe200000001ff */
[----:B------:R-:W-:-:S05]  /*3580*/  MOV R112, R115 ;  /* 0x0000007300707202 */ /* 0x000fca0000000f00 */
[----:B------:R-:W-:-:S05]  /*3590*/  FADD.FTZ R112, R113, R112 ;  /* 0x0000007071707221 */ /* 0x000fca0000010000 */
[----:B------:R-:W-:-:S07]  /*35a0*/  MOV R120, R112 ;  /* 0x0000007000787202 */ /* 0x000fce0000000f00 */
[----:B------:R-:W-:Y:S05]  /*35b0*/  WARPSYNC.COLLECTIVE R117, `(.L_x_14406) ;  /* 0x0000000075087348 */ /* 0x000fea0003c00000 */
[----:B------:R0:W1:Y:S02]  /*35c0*/  SHFL.BFLY P6, R115, R120, R121, R122 ;  /* 0x0c00007978737389 */ /* 0x00006400000c007a */
[----:B01----:R-:W-:Y:S05]  /*35d0*/  ENDCOLLECTIVE ;  /* 0x000000000000791b */ /* 0x003fea0003800000 */
.L_x_14406:
[----:B------:R-:W-:Y:S05]  /*35e0*/  BRA `(.L_x_14407) ;  /* 0xfffffff000007947 */ /* 0x000fea000383ffff */
.L_x_14408:
        /* <DEDUP_REMOVED lines=9> */
.L_x_28788:


//--------------------- .text._ZN10layer_norm13ln_fwd_kernelINS_13Kernel_traitsIf6__halfS2_S2_fjLj768ELj1ELj4ELj1ELj16ENS_18Kernel_traits_baseILj768EfS2_S2_S2_fjLj128EEEEELb0ELb1ELb1ELb1EEEvNS_9FwdParamsE --------------------------
	.section	.text._ZN10layer_norm13ln_fwd_kernelINS_13Kernel_traitsIf6__halfS2_S2_fjLj768ELj1ELj4ELj1ELj16ENS_18Kernel_traits_baseILj768EfS2_S2_S2_fjLj128EEEEELb0ELb1ELb1ELb1EEEvNS_9FwdParamsE,"ax",@progbits
	.align	128
        .global         _ZN10layer_norm13ln_fwd_kernelINS_13Kernel_traitsIf6__halfS2_S2_fjLj768ELj1ELj4ELj1ELj16ENS_18Kernel_traits_baseILj768EfS2_S2_S2_fjLj128EEEEELb0ELb1ELb1ELb1EEEvNS_9FwdParamsE
        .type           _ZN10layer_norm13ln_fwd_kernelINS_13Kernel_traitsIf6__halfS2_S2_fjLj768ELj1ELj4ELj1ELj16ENS_18Kernel_traits_baseILj768EfS2_S2_S2_fjLj128EEEEELb0ELb1ELb1ELb1EEEvNS_9FwdParamsE,@function
        .size           _ZN10layer_norm13ln_fwd_kernelINS_13Kernel_traitsIf6__halfS2_S2_fjLj768ELj1ELj4ELj1ELj16ENS_18Kernel_traits_baseILj768EfS2_S2_S2_fjLj128EEEEELb0ELb1ELb1ELb1EEEvNS_9FwdParamsE,(.L_x_28789 - _ZN10layer_norm13ln_fwd_kernelINS_13Kernel_traitsIf6__halfS2_S2_fjLj768ELj1ELj4ELj1ELj16ENS_18Kernel_traits_baseILj768EfS2_S2_S2_fjLj128EEEEELb0ELb1ELb1ELb1EEEvNS_9FwdParamsE)
        .other          _ZN10layer_norm13ln_fwd_kernelINS_13Kernel_traitsIf6__halfS2_S2_fjLj768ELj1ELj4ELj1ELj16ENS_18Kernel_traits_baseILj768EfS2_S2_S2_fjLj128EEEEELb0ELb1ELb1ELb1EEEvNS_9FwdParamsE,@"STO_CUDA_ENTRY STV_DEFAULT"
_ZN10layer_norm13ln_fwd_kernelINS_13Kernel_traitsIf6__halfS2_S2_fjLj768ELj1ELj4ELj1ELj16ENS_18Kernel_traits_baseILj768EfS2_S2_S2_fjLj128EEEEELb0ELb1ELb1ELb1EEEvNS_9FwdParamsE:
.text._ZN10layer_norm13ln_fwd_kernelINS_13Kernel_traitsIf6__halfS2_S2_fjLj768ELj1ELj4ELj1ELj16ENS_18Kernel_traits_baseILj768EfS2_S2_S2_fjLj128EEEEELb0ELb1ELb1ELb1EEEvNS_9FwdParamsE:
        /* <DEDUP_REMOVED lines=37> */
.L_x_14409:
        /* <DEDUP_REMOVED lines=28> */
.L_x_14410:
[----:B------:R-:W1:Y:S02]  /*0410*/  LDCU UR4, c[0x0][0x384] ;  /* 0x00007080ff0477ac */ /* 0x000e640008000800 */
[----:B-1----:R-:W-:-:S13]  /*0420*/  ISETP.GE.AND P0, PT, R103, UR4, PT ;  /* 0x0000000467007c0c */ /* 0x002fda000bf06270 */
[----:B------:R-:W-:Y:S05]  /*0430*/  @P0 EXIT ;  /* 0x000000000000094d */ /* 0x000fea0003800000 */
[----:B------:R-:W1:Y:S01]  /*0440*/  LDCU.U8 UR4, c[0x0][0x410] ;  /* 0x00008200ff0477ac */ /* 0x000e620008000000 */
[----:B------:R-:W2:Y:S01]  /*0450*/  LDCU UR5, c[0x0][0x448] ;  /* 0x00008900ff0577ac */ /* 0x000ea20008000800 */
[----:B------:R-:W3:Y:S01]  /*0460*/  LDCU.64 UR8, c[0x0][0x3a0] ;  /* 0x00007400ff0877ac */ /* 0x000ee20008000a00 */
[----:B-1----:R-:W-:-:S13]  /*0470*/  ISETP.NE.AND P1, PT, RZ, UR4, PT ;  /* 0x00000004ff007c0c */ /* 0x002fda000bf25270 */
.L_x_14420:
        /* <DEDUP_REMOVED lines=16> */
[----:B------:R0:W5:Y:S01]  /*0580*/  @P2 LDG.E.128 R8, desc[UR6][R84.64] ;  /* 0x0000000654082981 */ /* 0x000162000c1e1d00 */
[----:B---3--:R-:W-:Y:S01]  /*0590*/  ISETP.NE.U32.AND P0, PT, RZ, UR8, PT ;  /* 0x00000008ff007c0c */ /* 0x008fe2000bf05070 */
        /* <DEDUP_REMOVED lines=11> */
[----:B-----5:R-:W-:Y:S02]  /*0650*/  @P3 HADD2.F32 R0, -RZ, R8.H0_H0 ;  /* 0x20000008ff003230 */ /* 0x020fe40000004100 */
[--C-:B------:R-:W-:Y:S02]  /*0660*/  @P3 HADD2.F32 R84, -RZ, R9.reuse.H1_H1 ;  /* 0x30000009ff543230 */ /* 0x100fe40000004100 */
[----:B------:R-:W-:-:S03]  /*0670*/  @P3 HADD2.F32 R2, -RZ, R9.H0_H0 ;  /* 0x20000009ff023230 */ /* 0x000fc60000004100 */
        /* <DEDUP_REMOVED lines=9> */
[----:B---3--:R-:W-:-:S07]  /*0710*/  @P3 FMUL.FTZ R84, R84, R91 ;  /* 0x0000005b54543220 */ /* 0x008fce0000410000 */
[----:B------:R-:W3:Y:S08]  /*0720*/  @P3 LDC R95, c[0x0][0x40c] ;  /* 0x00010300ff5f3b82 */ /* 0x000ef00000000800 */
[----:B------:R-:W3:Y:S01]  /*0730*/  @P3 LDC R105, c[0x0][0x40c] ;  /* 0x00010300ff693b82 */ /* 0x000ee20000000800 */
[----:B0-----:R-:W-:Y:S01]  /*0740*/  @P3 FMUL.FTZ R85, R85, R88 ;  /* 0x0000005855553220 */ /* 0x001fe20000410000 */
[----:B--2---:R-:W-:-:S02]  /*0750*/  @P3 HADD2.F32 R87, -RZ, R4.H1_H1 ;  /* 0x30000004ff573230 */ /* 0x004fc40000004100 */
[--C-:B------:R-:W-:Y:S02]  /*0760*/  @P3 HADD2.F32 R86, -RZ, R4.reuse.H0_H0 ;  /* 0x20000004ff563230 */ /* 0x100fe40000004100 */
[--C-:B------:R-:W-:Y:S02]  /*0770*/  @!P3 HADD2.F32 R99, -RZ, R4.reuse.H1_H1 ;  /* 0x30000004ff63b230 */ /* 0x100fe40000004100 */
[----:B------:R-:W-:Y:S01]  /*0780*/  @P3 FFMA.FTZ R99, R0, R33, R87 ;  /* 0x0000002100633223 */ /* 0x000fe20000010057 */
[--C-:B------:R-:W-:Y:S02]  /*0790*/  @P3 HADD2.F32 R87, -RZ, R5.reuse.H1_H1 ;  /* 0x30000005ff573230 */ /* 0x100fe40000004100 */
[----:B------:R-:W-:Y:S02]  /*07a0*/  @!P3 HADD2.F32 R100, -RZ, R4.H0_H0 ;  /* 0x20000004ff64b230 */ /* 0x000fe40000004100 */
[----:B------:R-:W-:Y:S01]  /*07b0*/  @P3 FFMA.FTZ R100, R3, R32, R86 ;  /* 0x0000002003643223 */ /* 0x000fe20000010056 */
[----:B------:R-:W-:-:S02]  /*07c0*/  @P3 HADD2.F32 R86, -RZ, R5.H0_H0 ;  /* 0x20000005ff563230 */ /* 0x000fc40000004100 */
[----:B----4-:R-:W-:Y:S01]  /*07d0*/  @P3 FMUL.FTZ R3, R2, R89 ;  /* 0x0000005902033220 */ /* 0x010fe20000410000 */
[----:B------:R-:W-:Y:S02]  /*07e0*/  @!P3 HADD2.F32 R97, -RZ, R5.H1_H1 ;  /* 0x30000005ff61b230 */ /* 0x000fe40000004100 */
[----:B------:R-:W-:Y:S01]  /*07f0*/  @P3 FFMA.FTZ R97, R84, R35, R87 ;  /* 0x0000002354613223 */ /* 0x000fe20000010057 */
[--C-:B------:R-:W-:Y:S02]  /*0800*/  @P3 HADD2.F32 R0, -RZ, R10.reuse.H0_H0 ;  /* 0x2000000aff003230 */ /* 0x100fe40000004100 */
[----:B------:R-:W-:Y:S02]  /*0810*/  @P3 HADD2.F32 R2, -RZ, R10.H1_H1 ;  /* 0x3000000aff023230 */ /* 0x000fe40000004100 */
[----:B------:R-:W-:Y:S02]  /*0820*/  @P3 HADD2.F32 R84, -RZ, R11.H1_H1 ;  /* 0x3000000bff543230 */ /* 0x000fe40000004100 */
[----:B------:R-:W-:-:S02]  /*0830*/  @!P3 HADD2.F32 R98, -RZ, R5.H0_H0 ;  /* 0x20000005ff62b230 */ /* 0x000fc40000004100 */
[----:B------:R-:W-:Y:S01]  /*0840*/  @P3 FFMA.FTZ R98, R3, R34, R86 ;  /* 0x0000002203623223 */ /* 0x000fe20000010056 */
[--C-:B------:R-:W-:Y:S02]  /*0850*/  @P3 HADD2.F32 R86, -RZ, R6.reuse.H0_H0 ;  /* 0x20000006ff563230 */ /* 0x100fe40000004100 */
[----:B-1----:R-:W-:Y:S01]  /*0860*/  @P3 FMUL.FTZ R3, R0, R93 ;  /* 0x0000005d00033220 */ /* 0x002fe20000410000 */
[----:B------:R-:W-:Y:S02]  /*0870*/  @P3 HADD2.F32 R87, -RZ, R6.H1_H1 ;  /* 0x30000006ff573230 */ /* 0x000fe40000004100 */
[----:B---3--:R-:W-:Y:S01]  /*0880*/  @P3 FMUL.FTZ R2, R2, R95 ;  /* 0x0000005f02023220 */ /* 0x008fe20000410000 */
[--C-:B------:R-:W-:Y:S02]  /*0890*/  @P3 HADD2.F32 R88, -RZ, R7.reuse.H0_H0 ;  /* 0x20000007ff583230 */ /* 0x100fe40000004100 */
[----:B------:R-:W-:Y:S01]  /*08a0*/  @P3 FMUL.FTZ R84, R84, R105 ;  /* 0x0000006954543220 */ /* 0x000fe20000410000 */
        /* <DEDUP_REMOVED lines=22> */
.L_x_14411:
[----:B------:R-:W0:Y:S01]  /*0a10*/  @P2 LDC R3, c[0x0][0x40c] ;  /* 0x00010300ff032b82 */ /* 0x000e220000000800 */
[----:B-----5:R-:W-:Y:S01]  /*0a20*/  @P2 HADD2.F32 R0, -RZ, R8.H1_H1 ;  /* 0x30000008ff002230 */ /* 0x020fe20000004100 */
[----:B------:R-:W-:Y:S01]  /*0a30*/  CS2R R98, SRZ ;  /* 0x0000000000627805 */ /* 0x000fe2000001ff00 */
[----:B------:R-:W-:Y:S01]  /*0a40*/  @P2 HADD2.F32 R2, -RZ, R9.H0_H0 ;  /* 0x20000009ff022230 */ /* 0x000fe20000004100 */
[----:B------:R-:W-:Y:S01]  /*0a50*/  CS2R R96, SRZ ;  /* 0x0000000000607805 */ /* 0x000fe2000001ff00 */
[----:B------:R-:W-:Y:S01]  /*0a60*/  @P2 HADD2.F32 R84, -RZ, R10.H0_H0 ;  /* 0x2000000aff542230 */ /* 0x000fe20000004100 */
[----:B------:R-:W-:Y:S02]  /*0a70*/  CS2R R94, SRZ ;  /* 0x00000000005e7805 */ /* 0x000fe4000001ff00 */
[----:B------:R-:W-:Y:S01]  /*0a80*/  MOV R100, RZ ;  /* 0x000000ff00647202 */ /* 0x000fe20000000f00 */
[----:B------:R-:W1:Y:S08]  /*0a90*/  @P2 LDC R85, c[0x0][0x40c] ;  /* 0x00010300ff552b82 */ /* 0x000e700000000800 */
[----:B------:R-:W2:Y:S08]  /*0aa0*/  @P2 LDC R87, c[0x0][0x40c] ;  /* 0x00010300ff572b82 */ /* 0x000eb00000000800 */
[----:B------:R-:W3:Y:S01]  /*0ab0*/  @P2 LDC R89, c[0x0][0x40c] ;  /* 0x00010300ff592b82 */ /* 0x000ee20000000800 */
[----:B0-----:R-:W-:-:S04]  /*0ac0*/  @P2 FMUL.FTZ R0, R0, R3 ;  /* 0x0000000300002220 */ /* 0x001fc80000410000 */
[----:B------:R-:W-:Y:S01]  /*0ad0*/  @P2 FMUL.FTZ R99, R0, R33 ;  /* 0x0000002100632220 */ /* 0x000fe20000410000 */
[----:B------:R-:W-:Y:S02]  /*0ae0*/  @P2 HADD2.F32 R0, -RZ, R10.H1_H1 ;  /* 0x3000000aff002230 */ /* 0x000fe40000004100 */
[----:B------:R-:W0:Y:S01]  /*0af0*/  @P2 LDC R91, c[0x0][0x40c] ;  /* 0x00010300ff5b2b82 */ /* 0x000e220000000800 */
[----:B-1----:R-:W-:Y:S01]  /*0b00*/  @P2 FMUL.FTZ R85, R2, R85 ;  /* 0x0000005502552220 */ /* 0x002fe20000410000 */
[----:B------:R-:W-:-:S03]  /*0b10*/  @P2 HADD2.F32 R2, -RZ, R9.H1_H1 ;  /* 0x30000009ff022230 */ /* 0x000fc60000004100 */
[----:B------:R-:W-:Y:S01]  /*0b20*/  @P2 FMUL.FTZ R98, R85, R34 ;  /* 0x0000002255622220 */ /* 0x000fe20000410000 */
[--C-:B------:R-:W-:Y:S02]  /*0b30*/  @P2 HADD2.F32 R85, -RZ, R11.reuse.H0_H0 ;  /* 0x2000000bff552230 */ /* 0x100fe40000004100 */
[----:B------:R-:W1:Y:S01]  /*0b40*/  @P2 LDC R86, c[0x0][0x40c] ;  /* 0x00010300ff562b82 */ /* 0x000e620000000800 */
[----:B--2---:R-:W-:Y:S01]  /*0b50*/  @P2 FMUL.FTZ R2, R2, R87 ;  /* 0x0000005702022220 */ /* 0x004fe20000410000 */
[----:B------:R-:W-:-:S03]  /*0b60*/  @P2 HADD2.F32 R87, -RZ, R11.H1_H1 ;  /* 0x3000000bff572230 */ /* 0x000fc60000004100 */
[----:B------:R-:W-:Y:S01]  /*0b70*/  @P2 FMUL.FTZ R97, R2, R35 ;  /* 0x0000002302612220 */ /* 0x000fe20000410000 */
[----:B------:R-:W-:Y:S02]  /*0b80*/  @P2 HADD2.F32 R2, -RZ, R8.H0_H0 ;  /* 0x20000008ff022230 */ /* 0x000fe40000004100 */
[----:B------:R-:W2:Y:S01]  /*0b90*/  @P2 LDC R88, c[0x0][0x40c] ;  /* 0x00010300ff582b82 */ /* 0x000ea20000000800 */
[----:B---3--:R-:W-:-:S04]  /*0ba0*/  @P2 FMUL.FTZ R89, R84, R89 ;  /* 0x0000005954592220 */ /* 0x008fc80000410000 */
[----:B------:R-:W-:-:S03]  /*0bb0*/  @P2 FMUL.FTZ R96, R89, R28 ;  /* 0x0000001c59602220 */ /* 0x000fc60000410000 */
[----:B------:R-:W3:Y:S01]  /*0bc0*/  @P2 LDC R3, c[0x0][0x40c] ;  /* 0x00010300ff032b82 */ /* 0x000ee20000000800 */
[----:B0-----:R-:W-:Y:S01]  /*0bd0*/  @P2 FMUL.FTZ R84, R0, R91 ;  /* 0x0000005b00542220 */ /* 0x001fe20000410000 */
[----:B------:R-:W-:-:S03]  /*0be0*/  MOV R0, RZ ;  /* 0x000000ff00007202 */ /* 0x000fc60000000f00 */
[----:B------:R-:W-:Y:S01]  /*0bf0*/  @P2 FMUL.FTZ R95, R84, R29 ;  /* 0x0000001d545f2220 */ /* 0x000fe20000410000 */
[----:B-1----:R-:W-:Y:S01]  /*0c00*/  @P2 FMUL.FTZ R85, R85, R86 ;  /* 0x0000005655552220 */ /* 0x002fe20000410000 */
[----:B------:R-:W-:-:S03]  /*0c10*/  F2FP.F16.F32.PACK_AB R86, RZ, R96 ;  /* 0x00000060ff56723e */ /* 0x000fc600000000ff */
[----:B------:R-:W-:Y:S01]  /*0c20*/  @P2 FMUL.FTZ R94, R85, R30 ;  /* 0x0000001e555e2220 */ /* 0x000fe20000410000 */
[----:B------:R-:W-:Y:S01]  /*0c30*/  F2FP.F16.F32.PACK_AB R85, RZ, R98 ;  /* 0x00000062ff55723e */ /* 0x000fe200000000ff */
[----:B--2---:R-:W-:Y:S01]  /*0c40*/  @P2 FMUL.FTZ R88, R87, R88 ;  /* 0x0000005857582220 */ /* 0x004fe20000410000 */
[----:B------:R-:W-:-:S03]  /*0c50*/  F2FP.F16.F32.PACK_AB R87, RZ, R95 ;  /* 0x0000005fff57723e */ /* 0x000fc600000000ff */
[----:B------:R-:W-:Y:S01]  /*0c60*/  @P2 FMUL.FTZ R0, R88, R31 ;  /* 0x0000001f58002220 */ /* 0x000fe20000410000 */
[----:B------:R-:W-:Y:S02]  /*0c70*/  F2FP.F16.F32.PACK_AB R88, RZ, R94 ;  /* 0x0000005eff58723e */ /* 0x000fe400000000ff */
[----:B------:R-:W-:Y:S01]  /*0c80*/  PRMT R86, R86, 0x5410, R87 ;  /* 0x0000541056567816 */ /* 0x000fe20000000057 */
[----:B---3--:R-:W-:Y:S01]  /*0c90*/  @P2 FMUL.FTZ R3, R2, R3 ;  /* 0x0000000302032220 */ /* 0x008fe20000410000 */
[----:B------:R-:W-:Y:S02]  /*0ca0*/  F2FP.F16.F32.PACK_AB R2, RZ, R99 ;  /* 0x00000063ff02723e */ /* 0x000fe400000000ff */
[----:B------:R-:W-:Y:S01]  /*0cb0*/  F2FP.F16.F32.PACK_AB R89, RZ, R0 ;  /* 0x00000000ff59723e */ /* 0x000fe200000000ff */
[----:B------:R-:W-:Y:S01]  /*0cc0*/  @P2 FMUL.FTZ R100, R3, R32 ;  /* 0x0000002003642220 */ /* 0x000fe20000410000 */
[----:B------:R-:W-:Y:S02]  /*0cd0*/  F2FP.F16.F32.PACK_AB R3, RZ, R97 ;  /* 0x00000061ff03723e */ /* 0x000fe400000000ff */
[----:B------:R-:W-:-:S02]  /*0ce0*/  PRMT R87, R88, 0x5410, R89 ;  /* 0x0000541058577816 */ /* 0x000fc40000000059 */
[----:B------:R-:W-:Y:S02]  /*0cf0*/  F2FP.F16.F32.PACK_AB R84, RZ, R100 ;  /* 0x00000064ff54723e */ /* 0x000fe400000000ff */
[----:B------:R-:W-:Y:S02]  /*0d00*/  PRMT R85, R85, 0x5410, R3 ;  /* 0x0000541055557816 */ /* 0x000fe40000000003 */
[----:B------:R-:W-:-:S07]  /*0d10*/  PRMT R84, R84, 0x5410, R2 ;  /* 0x0000541054547816 */ /* 0x000fce0000000002 */
.L_x_14412:
        /* <DEDUP_REMOVED lines=13> */
[----:B-----5:R-:W-:Y:S02]  /*0df0*/  HADD2.F32 R105, -RZ, R4.H1_H1 ;  /* 0x30000004ff697230 */ /* 0x020fe40000004100 */
[--C-:B0-----:R-:W-:Y:S02]  /*0e00*/  HADD2.F32 R106, -RZ, R5.reuse.H0_H0 ;  /* 0x20000005ff6a7230 */ /* 0x101fe40000004100 */
[----:B------:R-:W-:Y:S02]  /*0e10*/  HADD2.F32 R107, -RZ, R5.H1_H1 ;  /* 0x30000005ff6b7230 */ /* 0x000fe40000004100 */
[--C-:B------:R-:W-:Y:S02]  /*0e20*/  HADD2.F32 R108, -RZ, R6.reuse.H0_H0 ;  /* 0x20000006ff6c7230 */ /* 0x100fe40000004100 */
[----:B------:R-:W-:Y:S02]  /*0e30*/  HADD2.F32 R109, -RZ, R6.H1_H1 ;  /* 0x30000006ff6d7230 */ /* 0x000fe40000004100 */
[----:B------:R-:W-:-:S02]  /*0e40*/  HADD2.F32 R111, -RZ, R4.H0_H0 ;  /* 0x20000004ff6f7230 */ /* 0x000fc40000004100 */
[----:B------:R-:W0:Y:S01]  /*0e50*/  @P3 LDC R85, c[0x0][0x40c] ;  /* 0x00010300ff553b82 */ /* 0x000e220000000800 */
[----:B------:R-:W-:Y:S02]  /*0e60*/  @P3 HADD2.F32 R84, -RZ, R8.H1_H1 ;  /* 0x30000008ff543230 */ /* 0x000fe40000004100 */
[----:B------:R-:W-:Y:S02]  /*0e70*/  @P3 HADD2.F32 R87, -RZ, R9.H1_H1 ;  /* 0x30000009ff573230 */ /* 0x000fe40000004100 */
[----:B------:R-:W-:-:S03]  /*0e80*/  @P3 HADD2.F32 R91, -RZ, R11.H0_H0 ;  /* 0x2000000bff5b3230 */ /* 0x000fc60000004100 */
[----:B------:R-:W1:Y:S08]  /*0e90*/  @P3 LDC R88, c[0x0][0x40c] ;  /* 0x00010300ff583b82 */ /* 0x000e700000000800 */
[----:B------:R-:W2:Y:S01]  /*0ea0*/  @P3 LDC R90, c[0x0][0x40c] ;  /* 0x00010300ff5a3b82 */ /* 0x000ea20000000800 */
[----:B0-----:R-:W-:-:S07]  /*0eb0*/  @P3 FMUL.FTZ R84, R84, R85 ;  /* 0x0000005554543220 */ /* 0x001fce0000410000 */
[----:B------:R-:W0:Y:S01]  /*0ec0*/  @P3 LDC R86, c[0x0][0x40c] ;  /* 0x00010300ff563b82 */ /* 0x000e220000000800 */
[----:B------:R-:W-:Y:S02]  /*0ed0*/  @P3 HADD2.F32 R85, -RZ, R9.H0_H0 ;  /* 0x20000009ff553230 */ /* 0x000fe40000004100 */
[----:B------:R-:W-:-:S03]  /*0ee0*/  @P3 FFMA.FTZ R105, R84, R25, R105 ;  /* 0x0000001954693223 */ /* 0x000fc60000010069 */
[----:B-1----:R-:W-:Y:S02]  /*0ef0*/  @P3 FMUL.FTZ R85, R85, R88 ;  /* 0x0000005855553220 */ /* 0x002fe40000410000 */
[----:B------:R-:W1:Y:S01]  /*0f00*/  @P3 LDC R89, c[0x0][0x40c] ;  /* 0x00010300ff593b82 */ /* 0x000e620000000800 */
[----:B------:R-:W-:Y:S02]  /*0f10*/  @P3 HADD2.F32 R88, -RZ, R10.H0_H0 ;  /* 0x2000000aff583230 */ /* 0x000fe40000004100 */
[----:B------:R-:W-:Y:S01]  /*0f20*/  @P3 FFMA.FTZ R106, R85, R26, R106 ;  /* 0x0000001a556a3223 */ /* 0x000fe2000001006a */
[----:B------:R-:W-:Y:S02]  /*0f30*/  @P3 HADD2.F32 R85, -RZ, R8.H0_H0 ;  /* 0x20000008ff553230 */ /* 0x000fe40000004100 */
[----:B--2---:R-:W-:Y:S02]  /*0f40*/  @P3 FMUL.FTZ R90, R87, R90 ;  /* 0x0000005a575a3220 */ /* 0x004fe40000410000 */
[----:B------:R-:W2:Y:S01]  /*0f50*/  @P3 LDC R110, c[0x0][0x40c] ;  /* 0x00010300ff6e3b82 */ /* 0x000ea20000000800 */
[----:B------:R-:W-:-:S02]  /*0f60*/  @P3 HADD2.F32 R87, -RZ, R10.H1_H1 ;  /* 0x3000000aff573230 */ /* 0x000fc40000004100 */
[----:B------:R-:W-:-:S05]  /*0f70*/  @P3 FFMA.FTZ R107, R90, R27, R107 ;  /* 0x0000001b5a6b3223 */ /* 0x000fca000001006b */
[----:B------:R-:W3:Y:S01]  /*0f80*/  @P3 LDC R112, c[0x0][0x40c] ;  /* 0x00010300ff703b82 */ /* 0x000ee20000000800 */
[----:B0-----:R-:W-:Y:S01]  /*0f90*/  @P3 FMUL.FTZ R86, R85, R86 ;  /* 0x0000005655563220 */ /* 0x001fe20000410000 */
[----:B------:R-:W-:-:S03]  /*0fa0*/  @P3 HADD2.F32 R85, -RZ, R11.H1_H1 ;  /* 0x3000000bff553230 */ /* 0x000fc60000004100 */
[----:B------:R-:W-:Y:S01]  /*0fb0*/  @P3 FFMA.FTZ R111, R86, R24, R111 ;  /* 0x00000018566f3223 */ /* 0x000fe2000001006f */
[----:B------:R-:W-:Y:S02]  /*0fc0*/  F2FP.F16.F32.PACK_AB R86, RZ, R107 ;  /* 0x0000006bff56723e */ /* 0x000fe400000000ff */
[----:B------:R-:W0:Y:S01]  /*0fd0*/  @P3 LDC R84, c[0x0][0x40c] ;  /* 0x00010300ff543b82 */ /* 0x000e220000000800 */
[----:B-1----:R-:W-:-:S04]  /*0fe0*/  @P3 FMUL.FTZ R89, R88, R89 ;  /* 0x0000005958593220 */ /* 0x002fc80000410000 */
[----:B------:R-:W-:Y:S01]  /*0ff0*/  @P3 FFMA.FTZ R108, R89, R20, R108 ;  /* 0x00000014596c3223 */ /* 0x000fe2000001006c */
[----:B--2---:R-:W-:Y:S01]  /*1000*/  @P3 FMUL.FTZ R88, R87, R110 ;  /* 0x0000006e57583220 */ /* 0x004fe20000410000 */
[----:B------:R-:W-:-:S03]  /*1010*/  HADD2.F32 R110, -RZ, R7.H0_H0 ;  /* 0x20000007ff6e7230 */ /* 0x000fc60000004100 */
[----:B------:R-:W-:Y:S01]  /*1020*/  F2FP.F16.F32.PACK_AB R89, RZ, R108 ;  /* 0x0000006cff59723e */ /* 0x000fe200000000ff */
[----:B------:R-:W-:Y:S01]  /*1030*/  @P3 FFMA.FTZ R109, R88, R21, R109 ;  /* 0x00000015586d3223 */ /* 0x000fe2000001006d */
[----:B------:R-:W-:Y:S01]  /*1040*/  F2FP.F16.F32.PACK_AB R88, RZ, R105 ;  /* 0x00000069ff58723e */ /* 0x000fe200000000ff */
[----:B---3--:R-:W-:Y:S01]  /*1050*/  @P3 FMUL.FTZ R91, R91, R112 ;  /* 0x000000705b5b3220 */ /* 0x008fe20000410000 */
[----:B------:R-:W-:Y:S02]  /*1060*/  HADD2.F32 R112, -RZ, R7.H1_H1 ;  /* 0x30000007ff707230 */ /* 0x000fe40000004100 */
[----:B------:R-:W-:Y:S01]  /*1070*/  F2FP.F16.F32.PACK_AB R90, RZ, R109 ;  /* 0x0000006dff5a723e */ /* 0x000fe200000000ff */
[----:B------:R-:W-:Y:S01]  /*1080*/  @P3 FFMA.FTZ R110, R91, R22, R110 ;  /* 0x000000165b6e3223 */ /* 0x000fe2000001006e */
[----:B0-----:R-:W-:-:S04]  /*1090*/  @P3 FMUL.FTZ R85, R85, R84 ;  /* 0x0000005455553220 */ /* 0x001fc80000410000 */
[----:B------:R-:W-:Y:S02]  /*10a0*/  F2FP.F16.F32.PACK_AB R91, RZ, R110 ;  /* 0x0000006eff5b723e */ /* 0x000fe400000000ff */
[----:B------:R-:W-:Y:S01]  /*10b0*/  F2FP.F16.F32.PACK_AB R84, RZ, R111 ;  /* 0x0000006fff54723e */ /* 0x000fe200000000ff */
[----:B------:R-:W-:Y:S01]  /*10c0*/  @P3 FFMA.FTZ R112, R85, R23, R112 ;  /* 0x0000001755703223 */ /* 0x000fe20000010070 */
[----:B------:R-:W-:Y:S02]  /*10d0*/  F2FP.F16.F32.PACK_AB R85, RZ, R106 ;  /* 0x0000006aff55723e */ /* 0x000fe400000000ff */
[----:B------:R-:W-:Y:S02]  /*10e0*/  PRMT R84, R84, 0x5410, R88 ;  /* 0x0000541054547816 */ /* 0x000fe40000000058 */
[----:B------:R-:W-:Y:S02]  /*10f0*/  F2FP.F16.F32.PACK_AB R87, RZ, R112 ;  /* 0x00000070ff57723e */ /* 0x000fe400000000ff */
[----:B------:R-:W-:-:S02]  /*1100*/  PRMT R85, R85, 0x5410, R86 ;  /* 0x0000541055557816 */ /* 0x000fc40000000056 */
[----:B------:R-:W-:Y:S02]  /*1110*/  PRMT R86, R89, 0x5410, R90 ;  /* 0x0000541059567816 */ /* 0x000fe4000000005a */
[----:B------:R-:W-:Y:S01]  /*1120*/  PRMT R87, R91, 0x5410, R87 ;  /* 0x000054105b577816 */ /* 0x000fe20000000057 */
[----:B------:R-:W-:Y:S06]  /*1130*/  BRA `(.L_x_14414) ;  /* 0x0000000000c87947 */ /* 0x000fec0003800000 */
.L_x_14413:
[----:B0-----:R-:W0:Y:S01]  /*1140*/  @P2 LDC R85, c[0x0][0x40c] ;  /* 0x00010300ff552b82 */ /* 0x001e220000000800 */
[----:B-----5:R-:W-:Y:S01]  /*1150*/  @P2 HADD2.F32 R84, -RZ, R8.H1_H1 ;  /* 0x30000008ff542230 */ /* 0x020fe20000004100 */
[----:B------:R-:W-:Y:S01]  /*1160*/  MOV R105, RZ ;  /* 0x000000ff00697202 */ /* 0x000fe20000000f00 */
[----:B------:R-:W-:Y:S01]  /*1170*/  @P2 HADD2.F32 R86, -RZ, R9.H0_H0 ;  /* 0x20000009ff562230 */ /* 0x000fe20000004100 */
[----:B------:R-:W-:Y:S01]  /*1180*/  CS2R R106, SRZ ;  /* 0x00000000006a7805 */ /* 0x000fe2000001ff00 */
[----:B------:R-:W-:Y:S02]  /*1190*/  @P2 HADD2.F32 R88, -RZ, R10.H0_H0 ;  /* 0x2000000aff582230 */ /* 0x000fe40000004100 */
[----:B------:R-:W-:Y:S01]  /*11a0*/  HFMA2 R108, -RZ, RZ, 0, 0 ;  /* 0x00000000ff6c7431 */ /* 0x000fe200000001ff */
[----:B------:R-:W-:Y:S01]  /*11b0*/  CS2R R110, SRZ ;  /* 0x00000000006e7805 */ /* 0x000fe2000001ff00 */
[----:B------:R-:W1:Y:S01]  /*11c0*/  @P2 LDC R87, c[0x0][0x40c] ;  /* 0x00010300ff572b82 */ /* 0x000e620000000800 */
[----:B------:R-:W-:-:S07]  /*11d0*/  HFMA2 R112, -RZ, RZ, 0, 0 ;  /* 0x00000000ff707431 */ /* 0x000fce00000001ff */
        /* <DEDUP_REMOVED lines=9> */
[----:B------:R-:W-:Y:S02]  /*1270*/  @P2 HADD2.F32 R87, -RZ, R11.H0_H0 ;  /* 0x2000000bff572230 */ /* 0x000fe40000004100 */
[----:B------:R-:W1:Y:S01]  /*1280*/  @P2 LDC R90, c[0x0][0x40c] ;  /* 0x00010300ff5a2b82 */ /* 0x000e620000000800 */
[----:B--2---:R-:W-:-:S04]  /*1290*/  @P2 FMUL.FTZ R86, R86, R89 ;  /* 0x0000005956562220 */ /* 0x004fc80000410000 */
[----:B------:R-:W-:-:S03]  /*12a0*/  @P2 FMUL.FTZ R107, R86, R27 ;  /* 0x0000001b566b2220 */ /* 0x000fc60000410000 */
[----:B------:R-:W2:Y:S01]  /*12b0*/  @P2 LDC R109, c[0x0][0x40c] ;  /* 0x00010300ff6d2b82 */ /* 0x000ea20000000800 */
[----:B---3--:R-:W-:Y:S01]  /*12c0*/  @P2 FMUL.FTZ R91, R88, R91 ;  /* 0x0000005b585b2220 */ /* 0x008fe20000410000 */
[----:B------:R-:W-:-:S03]  /*12d0*/  @P2 HADD2.F32 R88, -RZ, R11.H1_H1 ;  /* 0x3000000bff582230 */ /* 0x000fc60000004100 */
[----:B------:R-:W-:-:S03]  /*12e0*/  @P2 FMUL.FTZ R108, R91, R20 ;  /* 0x000000145b6c2220 */ /* 0x000fc60000410000 */
[----:B------:R-:W3:Y:S01]  /*12f0*/  @P2 LDC R85, c[0x0][0x40c] ;  /* 0x00010300ff552b82 */ /* 0x000ee20000000800 */
[----:B0-----:R-:W-:Y:S01]  /*1300*/  @P2 FMUL.FTZ R86, R84, R93 ;  /* 0x0000005d54562220 */ /* 0x001fe20000410000 */
[----:B------:R-:W-:Y:S02]  /*1310*/  @P2 HADD2.F32 R84, -RZ, R8.H0_H0 ;  /* 0x20000008ff542230 */ /* 0x000fe40000004100 */
[----:B-1----:R-:W-:-:S04]  /*1320*/  @P2 FMUL.FTZ R87, R87, R90 ;  /* 0x0000005a57572220 */ /* 0x002fc80000410000 */
[----:B------:R-:W-:Y:S01]  /*1330*/  @P2 FMUL.FTZ R110, R87, R22 ;  /* 0x00000016576e2220 */ /* 0x000fe20000410000 */
[----:B------:R-:W-:Y:S01]  /*1340*/  F2FP.F16.F32.PACK_AB R87, RZ, R108 ;  /* 0x0000006cff57723e */ /* 0x000fe200000000ff */
[----:B--2---:R-:W-:Y:S01]  /*1350*/  @P2 FMUL.FTZ R88, R88, R109 ;  /* 0x0000006d58582220 */ /* 0x004fe20000410000 */
[----:B------:R-:W-:Y:S01]  /*1360*/  MOV R109, RZ ;  /* 0x000000ff006d7202 */ /* 0x000fe20000000f00 */
[----:B------:R-:W-:Y:S01]  /*1370*/  @P2 FMUL.FTZ R109, R86, R21 ;  /* 0x00000015566d2220 */ /* 0x000fe20000410000 */
[----:B------:R-:W-:Y:S01]  /*1380*/  F2FP.F16.F32.PACK_AB R86, RZ, R107 ;  /* 0x0000006bff56723e */ /* 0x000fe200000000ff */
[----:B------:R-:W-:Y:S01]  /*1390*/  @P2 FMUL.FTZ R112, R88, R23 ;  /* 0x0000001758702220 */ /* 0x000fe20000410000 */
[----:B------:R-:W-:Y:S02]  /*13a0*/  F2FP.F16.F32.PACK_AB R88, RZ, R105 ;  /* 0x00000069ff58723e */ /* 0x000fe400000000ff */
[----:B------:R-:W-:Y:S01]  /*13b0*/  F2FP.F16.F32.PACK_AB R89, RZ, R109 ;  /* 0x0000006dff59723e */ /* 0x000fe200000000ff */
[----:B---3--:R-:W-:Y:S01]  /*13c0*/  @P2 FMUL.FTZ R85, R84, R85 ;  /* 0x0000005554552220 */ /* 0x008fe20000410000 */
[----:B------:R-:W-:-:S02]  /*13d0*/  F2FP.F16.F32.PACK_AB R90, RZ, R110 ;  /* 0x0000006eff5a723e */ /* 0x000fc400000000ff */
        /* <DEDUP_REMOVED lines=8> */
.L_x_14414:
        /* <DEDUP_REMOVED lines=13> */
[----:B0----5:R-:W-:Y:S02]  /*1530*/  HADD2.F32 R88, -RZ, R4.H1_H1 ;  /* 0x30000004ff587230 */ /* 0x021fe40000004100 */
[--C-:B------:R-:W-:Y:S02]  /*1540*/  HADD2.F32 R90, -RZ, R5.reuse.H1_H1 ;  /* 0x30000005ff5a7230 */ /* 0x100fe40000004100 */
[----:B------:R-:W-:Y:S02]  /*1550*/  HADD2.F32 R89, -RZ, R5.H0_H0 ;  /* 0x20000005ff597230 */ /* 0x000fe40000004100 */
[--C-:B------:R-:W-:Y:S02]  /*1560*/  HADD2.F32 R91, -RZ, R6.reuse.H0_H0 ;  /* 0x20000006ff5b7230 */ /* 0x100fe40000004100 */
[----:B------:R-:W-:Y:S02]  /*1570*/  HADD2.F32 R92, -RZ, R6.H1_H1 ;  /* 0x30000006ff5c7230 */ /* 0x000fe40000004100 */
[----:B------:R-:W-:-:S02]  /*1580*/  HADD2.F32 R114, -RZ, R4.H0_H0 ;  /* 0x20000004ff727230 */ /* 0x000fc40000004100 */
[----:B------:R-:W0:Y:S01]  /*1590*/  @P0 LDC R85, c[0x0][0x40c] ;  /* 0x00010300ff550b82 */ /* 0x000e220000000800 */
[----:B------:R-:W-:-:S07]  /*15a0*/  @P0 HADD2.F32 R84, -RZ, R8.H1_H1 ;  /* 0x30000008ff540230 */ /* 0x000fce0000004100 */
[----:B------:R-:W1:Y:S08]  /*15b0*/  @P0 LDC R87, c[0x0][0x40c] ;  /* 0x00010300ff570b82 */ /* 0x000e700000000800 */
[----:B------:R-:W2:Y:S01]  /*15c0*/  @P0 LDC R86, c[0x0][0x40c] ;  /* 0x00010300ff560b82 */ /* 0x000ea20000000800 */
[----:B0-----:R-:W-:-:S07]  /*15d0*/  @P0 FMUL.FTZ R85, R84, R85 ;  /* 0x0000005554550220 */ /* 0x001fce0000410000 */
[----:B------:R-:W0:Y:S01]  /*15e0*/  @P0 LDC R93, c[0x0][0x40c] ;  /* 0x00010300ff5d0b82 */ /* 0x000e220000000800 */
[--C-:B------:R-:W-:Y:S02]  /*15f0*/  @P0 HADD2.F32 R84, -RZ, R9.reuse.H0_H0 ;  /* 0x20000009ff540230 */ /* 0x100fe40000004100 */
[----:B------:R-:W-:Y:S01]  /*1600*/  @P0 FFMA.FTZ R88, R85, R17, R88 ;  /* 0x0000001155580223 */ /* 0x000fe20000010058 */
[----:B------:R-:W-:Y:S02]  /*1610*/  @P0 HADD2.F32 R85, -RZ, R9.H1_H1 ;  /* 0x30000009ff550230 */ /* 0x000fe40000004100 */
[----:B-1----:R-:W-:Y:S02]  /*1620*/  @P0 FMUL.FTZ R84, R84, R87 ;  /* 0x0000005754540220 */ /* 0x002fe40000410000 */
[----:B------:R-:W1:Y:S01]  /*1630*/  @P0 LDC R115, c[0x0][0x40c] ;  /* 0x00010300ff730b82 */ /* 0x000e620000000800 */
[----:B------:R-:W-:Y:S01]  /*1640*/  F2FP.F16.F32.PACK_AB R116, RZ, R88 ;  /* 0x00000058ff74723e */ /* 0x000fe200000000ff */
[----:B------:R-:W-:Y:S01]  /*1650*/  @P0 FFMA.FTZ R89, R84, R18, R89 ;  /* 0x0000001254590223 */ /* 0x000fe20000010059 */
[----:B------:R-:W-:-:S02]  /*1660*/  @P0 HADD2.F32 R84, -RZ, R10.H0_H0 ;  /* 0x2000000aff540230 */ /* 0x000fc40000004100 */
[----:B--2---:R-:W-:-:S03]  /*1670*/  @P0 FMUL.FTZ R85, R85, R86 ;  /* 0x0000005655550220 */ /* 0x004fc60000410000 */
[----:B------:R-:W2:Y:S01]  /*1680*/  @P0 LDC R87, c[0x0][0x40c] ;  /* 0x00010300ff570b82 */ /* 0x000ea20000000800 */
[----:B------:R-:W-:Y:S02]  /*1690*/  @P0 HADD2.F32 R86, -RZ, R10.H1_H1 ;  /* 0x3000000aff560230 */ /* 0x000fe40000004100 */
[----:B------:R-:W-:-:S05]  /*16a0*/  @P0 FFMA.FTZ R90, R85, R19, R90 ;  /* 0x00000013555a0223 */ /* 0x000fca000001005a */
[----:B------:R-:W3:Y:S01]  /*16b0*/  @P0 LDC R85, c[0x0][0x40c] ;  /* 0x00010300ff550b82 */ /* 0x000ee20000000800 */
[----:B0-----:R-:W-:Y:S01]  /*16c0*/  @P0 FMUL.FTZ R84, R84, R93 ;  /* 0x0000005d54540220 */ /* 0x001fe20000410000 */
[----:B------:R-:W-:-:S03]  /*16d0*/  HADD2.F32 R93, -RZ, R7.H0_H0 ;  /* 0x20000007ff5d7230 */ /* 0x000fc60000004100 */
[----:B------:R-:W-:Y:S01]  /*16e0*/  @P0 FFMA.FTZ R91, R84, R12, R91 ;  /* 0x0000000c545b0223 */ /* 0x000fe2000001005b */
[----:B------:R-:W-:Y:S02]  /*16f0*/  @P0 HADD2.F32 R84, -RZ, R11.H0_H0 ;  /* 0x2000000bff540230 */ /* 0x000fe40000004100 */
[----:B------:R-:W0:Y:S01]  /*1700*/  @P0 LDC R117, c[0x0][0x40c] ;  /* 0x00010300ff750b82 */ /* 0x000e220000000800 */
[----:B-1----:R-:W-:-:S04]  /*1710*/  @P0 FMUL.FTZ R115, R86, R115 ;  /* 0x0000007356730220 */ /* 0x002fc80000410000 */
[----:B------:R-:W-:Y:S01]  /*1720*/  @P0 FFMA.FTZ R92, R115, R13, R92 ;  /* 0x0000000d735c0223 */ /* 0x000fe2000001005c */
[----:B------:R-:W-:Y:S02]  /*1730*/  HADD2.F32 R115, -RZ, R7.H1_H1 ;  /* 0x30000007ff737230 */ /* 0x000fe40000004100 */
[----:B--2---:R-:W-:Y:S01]  /*1740*/  @P0 FMUL.FTZ R86, R84, R87 ;  /* 0x0000005754560220 */ /* 0x004fe20000410000 */
[----:B------:R-:W-:Y:S01]  /*1750*/  @P0 HADD2.F32 R84, -RZ, R8.H0_H0 ;  /* 0x20000008ff540230 */ /* 0x000fe20000004100 */
[----:B------:R-:W-:Y:S02]  /*1760*/  F2FP.F16.F32.PACK_AB R118, RZ, R92 ;  /* 0x0000005cff76723e */ /* 0x000fe400000000ff */
[----:B------:R-:W-:Y:S01]  /*1770*/  @P0 FFMA.FTZ R93, R86, R14, R93 ;  /* 0x0000000e565d0223 */ /* 0x000fe2000001005d */
[----:B------:R-:W-:Y:S01]  /*1780*/  F2FP.F16.F32.PACK_AB R86, RZ, R90 ;  /* 0x0000005aff56723e */ /* 0x000fe200000000ff */
[----:B---3--:R-:W-:Y:S01]  /*1790*/  @P0 FMUL.FTZ R85, R84, R85 ;  /* 0x0000005554550220 */ /* 0x008fe20000410000 */
[----:B------:R-:W-:-:S02]  /*17a0*/  @P0 HADD2.F32 R84, -RZ, R11.H1_H1 ;  /* 0x3000000bff540230 */ /* 0x000fc40000004100 */
[----:B------:R-:W-:Y:S01]  /*17b0*/  F2FP.F16.F32.PACK_AB R119, RZ, R93 ;  /* 0x0000005dff77723e */ /* 0x000fe200000000ff */
[----:B------:R-:W-:Y:S01]  /*17c0*/  @P0 FFMA.FTZ R114, R85, R16, R114 ;  /* 0x0000001055720223 */ /* 0x000fe20000010072 */
[----:B------:R-:W-:Y:S01]  /*17d0*/  F2FP.F16.F32.PACK_AB R85, RZ, R89 ;  /* 0x00000059ff55723e */ /* 0x000fe200000000ff */
[----:B0-----:R-:W-:Y:S01]  /*17e0*/  @P0 FMUL.FTZ R84, R84, R117 ;  /* 0x0000007554540220 */ /* 0x001fe20000410000 */
[----:B------:R-:W-:Y:S02]  /*17f0*/  F2FP.F16.F32.PACK_AB R117, RZ, R91 ;  /* 0x0000005bff75723e */ /* 0x000fe400000000ff */
[----:B------:R-:W-:Y:S01]  /*1800*/  PRMT R85, R85, 0x5410, R86 ;  /* 0x0000541055557816 */ /* 0x000fe20000000056 */
[----:B------:R-:W-:Y:S01]  /*1810*/  @P0 FFMA.FTZ R115, R84, R15, R115 ;  /* 0x0000000f54730223 */ /* 0x000fe20000010073 */
[----:B------:R-:W-:Y:S02]  /*1820*/  F2FP.F16.F32.PACK_AB R84, RZ, R114 ;  /* 0x00000072ff54723e */ /* 0x000fe400000000ff */
[----:B------:R-:W-:-:S02]  /*1830*/  PRMT R86, R117, 0x5410, R118 ;  /* 0x0000541075567816 */ /* 0x000fc40000000076 */
[----:B------:R-:W-:Y:S02]  /*1840*/  F2FP.F16.F32.PACK_AB R87, RZ, R115 ;  /* 0x00000073ff57723e */ /* 0x000fe400000000ff */
[----:B------:R-:W-:Y:S02]  /*1850*/  PRMT R84, R84, 0x5410, R116 ;  /* 0x0000541054547816 */ /* 0x000fe40000000074 */
[----:B------:R-:W-:Y:S01]  /*1860*/  PRMT R87, R119, 0x5410, R87 ;  /* 0x0000541077577816 */ /* 0x000fe20000000057 */
[----:B------:R-:W-:Y:S06]  /*1870*/  BRA `(.L_x_14416) ;  /* 0x0000000000c47947 */ /* 0x000fec0003800000 */
.L_x_14415:
[----:B0-----:R-:W0:Y:S01]  /*1880*/  @P2 LDC R85, c[0x0][0x40c] ;  /* 0x00010300ff552b82 */ /* 0x001e220000000800 */
[----:B-----5:R-:W-:Y:S01]  /*1890*/  @P2 HADD2.F32 R84, -RZ, R8.H1_H1 ;  /* 0x30000008ff542230 */ /* 0x020fe20000004100 */
[----:B------:R-:W-:Y:S01]  /*18a0*/  CS2R R88, SRZ ;  /* 0x0000000000587805 */ /* 0x000fe2000001ff00 */
[----:B------:R-:W-:Y:S01]  /*18b0*/  @P2 HADD2.F32 R86, -RZ, R9.H0_H0 ;  /* 0x20000009ff562230 */ /* 0x000fe20000004100 */
[----:B------:R-:W-:-:S04]  /*18c0*/  MOV R92, RZ ;  /* 0x000000ff005c7202 */ /* 0x000fc80000000f00 */
        /* <DEDUP_REMOVED lines=8> */
[--C-:B------:R-:W-:Y:S01]  /*1950*/  @P2 HADD2.F32 R86, -RZ, R10.reuse.H0_H0 ;  /* 0x2000000aff562230 */ /* 0x100fe20000004100 */
[----:B------:R-:W-:Y:S02]  /*1960*/  F2FP.F16.F32.PACK_AB R116, RZ, R88 ;  /* 0x00000058ff74723e */ /* 0x000fe400000000ff */
[----:B------:R-:W-:Y:S01]  /*1970*/  @P2 FMUL.FTZ R89, R87, R18 ;  /* 0x0000001257592220 */ /* 0x000fe20000410000 */
[----:B------:R-:W-:Y:S02]  /*1980*/  @P2 HADD2.F32 R87, -RZ, R10.H1_H1 ;  /* 0x3000000aff572230 */ /* 0x000fe40000004100 */
[----:B------:R-:W1:Y:S01]  /*1990*/  @P2 LDC R115, c[0x0][0x40c] ;  /* 0x00010300ff732b82 */ /* 0x000e620000000800 */
[----:B--2---:R-:W-:-:S07]  /*19a0*/  @P2 FMUL.FTZ R93, R86, R93 ;  /* 0x0000005d565d2220 */ /* 0x004fce0000410000 */
[----:B------:R-:W2:Y:S01]  /*19b0*/  @P2 LDC R114, c[0x0][0x40c] ;  /* 0x00010300ff722b82 */ /* 0x000ea20000000800 */
[----:B---3--:R-:W-:-:S04]  /*19c0*/  @P2 FMUL.FTZ R86, R87, R90 ;  /* 0x0000005a57562220 */ /* 0x008fc80000410000 */
[----:B------:R-:W-:Y:S01]  /*19d0*/  @P2 FMUL.FTZ R92, R86, R13 ;  /* 0x0000000d565c2220 */ /* 0x000fe20000410000 */
[--C-:B------:R-:W-:Y:S02]  /*19e0*/  @P2 HADD2.F32 R86, -RZ, R11.reuse.H0_H0 ;  /* 0x2000000bff562230 */ /* 0x100fe40000004100 */
[----:B------:R-:W3:Y:S01]  /*19f0*/  @P2 LDC R85, c[0x0][0x40c] ;  /* 0x00010300ff552b82 */ /* 0x000ee20000000800 */
[----:B0-----:R-:W-:Y:S01]  /*1a00*/  @P2 FMUL.FTZ R84, R84, R91 ;  /* 0x0000005b54542220 */ /* 0x001fe20000410000 */
[----:B------:R-:W-:Y:S02]  /*1a10*/  CS2R R90, SRZ ;  /* 0x00000000005a7805 */ /* 0x000fe4000001ff00 */
[----:B------:R-:W-:Y:S01]  /*1a20*/  F2FP.F16.F32.PACK_AB R117, RZ, R92 ;  /* 0x0000005cff75723e */ /* 0x000fe200000000ff */
[----:B------:R-:W-:Y:S01]  /*1a30*/  @P2 FMUL.FTZ R91, R93, R12 ;  /* 0x0000000c5d5b2220 */ /* 0x000fe20000410000 */
[----:B------:R-:W-:Y:S01]  /*1a40*/  @P2 FMUL.FTZ R90, R84, R19 ;  /* 0x00000013545a2220 */ /* 0x000fe20000410000 */
[----:B------:R-:W-:-:S02]  /*1a50*/  @P2 HADD2.F32 R93, -RZ, R11.H1_H1 ;  /* 0x3000000bff5d2230 */ /* 0x000fc40000004100 */
[----:B------:R-:W-:Y:S02]  /*1a60*/  @P2 HADD2.F32 R84, -RZ, R8.H0_H0 ;  /* 0x20000008ff542230 */ /* 0x000fe40000004100 */
[----:B-1----:R-:W-:Y:S01]  /*1a70*/  @P2 FMUL.FTZ R87, R86, R115 ;  /* 0x0000007356572220 */ /* 0x002fe20000410000 */
[----:B--2---:R-:W-:Y:S01]  /*1a80*/  @P2 FMUL.FTZ R86, R93, R114 ;  /* 0x000000725d562220 */ /* 0x004fe20000410000 */
[----:B------:R-:W-:Y:S01]  /*1a90*/  CS2R R114, SRZ ;  /* 0x0000000000727805 */ /* 0x000fe2000001ff00 */
[----:B------:R-:W-:Y:S02]  /*1aa0*/  HFMA2 R93, -RZ, RZ, 0, 0 ;  /* 0x00000000ff5d7431 */ /* 0x000fe400000001ff */
[----:B------:R-:W-:Y:S01]  /*1ab0*/  @P2 FMUL.FTZ R93, R87, R14 ;  /* 0x0000000e575d2220 */ /* 0x000fe20000410000 */
        /* <DEDUP_REMOVED lines=13> */
.L_x_14416:
        /* <DEDUP_REMOVED lines=98> */
.L_x_14432:
        /* <DEDUP_REMOVED lines=23> */
[----:B------:R-:W-:Y:S01]  /*2320*/  FADD.FTZ R2, -R3, R99 ;  /* 0x0000006303027221 */ /* 0x000fe20000010100 */
[----:B------:R-:W-:Y:S01]  /*2330*/  SHF.R.S32.HI R99, RZ, 0x1f, R102 ;  /* 0x0000001fff637819 */ /* 0x000fe20000011466 */
[C---:B------:R-:W-:Y:S01]  /*2340*/  FMUL.FTZ R101, R87.reuse, R96 ;  /* 0x0000006057657220 */ /* 0x040fe20000410000 */
[----:B------:R-:W-:Y:S01]  /*2350*/  FMUL.FTZ R86, R87, R86 ;  /* 0x0000005657567220 */ /* 0x000fe20000410000 */
[C---:B------:R-:W-:Y:S01]  /*2360*/  FADD.FTZ R98, -R3.reuse, R98 ;  /* 0x0000006203627221 */ /* 0x040fe20000010100 */
[C---:B------:R-:W-:Y:S01]  /*2370*/  FADD.FTZ R84, -R3.reuse, R97 ;  /* 0x0000006103547221 */ /* 0x040fe20000010100 */
[----:B------:R-:W-:Y:S01]  /*2380*/  FADD.FTZ R116, -R3, R111 ;  /* 0x0000006f03747221 */ /* 0x000fe20000010100 */
[----:B------:R-:W-:Y:S01]  /*2390*/  LEA.HI R99, R99, R102, RZ, 0x3 ;  /* 0x0000006663637211 */ /* 0x000fe200078f18ff */
[C---:B------:R-:W-:Y:S01]  /*23a0*/  FADD.FTZ R100, -R3.reuse, R100 ;  /* 0x0000006403647221 */ /* 0x040fe20000010100 */
[----:B------:R-:W-:Y:S01]  /*23b0*/  FADD.FTZ R94, -R3, R94 ;  /* 0x0000005e035e7221 */ /* 0x000fe20000010100 */
[----:B------:R-:W-:Y:S01]  /*23c0*/  FMUL.FTZ R111, R87, R85 ;  /* 0x00000055576f7220 */ /* 0x000fe20000410000 */
[C---:B------:R-:W-:Y:S01]  /*23d0*/  FADD.FTZ R0, -R3.reuse, R0 ;  /* 0x0000000003007221 */ /* 0x040fe20000010100 */
[C---:B------:R-:W-:Y:S01]  /*23e0*/  FADD.FTZ R108, -R3.reuse, R108 ;  /* 0x0000006c036c7221 */ /* 0x040fe20000010100 */
[----:B------:R-:W-:Y:S01]  /*23f0*/  FADD.FTZ R122, -R3, R109 ;  /* 0x0000006d037a7221 */ /* 0x000fe20000010100 */
[----:B------:R-:W-:Y:S01]  /*2400*/  FFMA.FTZ R85, R101, R76, R52 ;  /* 0x0000004c65557223 */ /* 0x000fe20000010034 */
[----:B------:R-:W-:Y:S01]  /*2410*/  FFMA.FTZ R86, R86, R77, R53 ;  /* 0x0000004d56567223 */ /* 0x000fe20000010035 */
        /* <DEDUP_REMOVED lines=23> */
[C---:B------:R-:W-:Y:S01]  /*2590*/  IADD3 R91, PT, PT, R99.reuse, 0x20, RZ ;  /* 0x00000020635b7810 */ /* 0x040fe20007ffe0ff */
[----:B------:R-:W-:Y:S01]  /*25a0*/  FFMA.FTZ R84, R84, R83, R59 ;  /* 0x0000005354547223 */ /* 0x000fe2000001003b */
[----:B------:R-:W-:Y:S01]  /*25b0*/  IADD3 R101, PT, PT, R99, 0x40, RZ ;  /* 0x0000004063657810 */ /* 0x000fe20007ffe0ff */
        /* <DEDUP_REMOVED lines=49> */
.L_x_14419:
[----:B------:R-:W-:Y:S05]  /*28d0*/  BSYNC.RECONVERGENT B0 ;  /* 0x0000000000007941 */ /* 0x000fea0003800200 */
.L_x_14418:
[----:B------:R-:W1:Y:S02]  /*28e0*/  LDC.64 R2, c[0x0][0x380] ;  /* 0x0000e000ff027b82 */ /* 0x000e640000000a00 */
[----:B-1----:R-:W-:-:S04]  /*28f0*/  LEA R103, R2, R103, 0x2 ;  /* 0x0000006702677211 */ /* 0x002fc800078e10ff */
[----:B------:R-:W-:-:S13]  /*2900*/  ISETP.GE.AND P0, PT, R103, R3, PT ;  /* 0x000000036700720c */ /* 0x000fda0003f06270 */
[----:B------:R-:W-:Y:S05]  /*2910*/  @!P0 BRA `(.L_x_14420) ;  /* 0xffffffd800d88947 */ /* 0x000fea000383ffff */
[----:B------:R-:W-:Y:S05]  /*2920*/  EXIT ;  /* 0x000000000000794d */ /* 0x000fea0003800000 */
.L_x_14417:
        /* <DEDUP_REMOVED lines=8> */
.L_x_14422:
[----:B------:R-:W-:Y:S05]  /*29b0*/  BSYNC B0 ;  /* 0x0000000000007941 */ /* 0x000fea0003800000 */
.L_x_14421:
        /* <DEDUP_REMOVED lines=9> */
.L_x_14423:
[----:B------:R-:W-:Y:S01]  /*2a50*/  HFMA2 R120, -RZ, RZ, 0, 2.384185791015625e-07 ;  /* 0x00000004ff787431 */ /* 0x000fe200000001ff */
[----:B------:R-:W-:-:S05]  /*2a60*/  MOV R3, R116 ;  /* 0x0000007400037202 */ /* 0x000fca0000000f00 */
[----:B------:R-:W-:-:S05]  /*2a70*/  FADD.FTZ R85, R84, R3 ;  /* 0x0000000354557221 */ /* 0x000fca0000010000 */
[----:B------:R-:W-:-:S07]  /*2a80*/  MOV R119, R85 ;  /* 0x0000005500777202 */ /* 0x000fce0000000f00 */
[----:B------:R-:W-:Y:S05]  /*2a90*/  WARPSYNC.COLLECTIVE R118, `(.L_x_14424) ;  /* 0x0000000076087348 */ /* 0x000fea0003c00000 */
[----:B------:R0:W1:Y:S02]  /*2aa0*/  SHFL.BFLY P2, R116, R119, R120, R121 ;  /* 0x0c00007877747389 */ /* 0x0000640000040079 */
[----:B01----:R-:W-:Y:S05]  /*2ab0*/  ENDCOLLECTIVE ;  /* 0x000000000000791b */ /* 0x003fea0003800000 */
.L_x_14424:
[----:B------:R-:W-:Y:S01]  /*2ac0*/  HFMA2 R120, -RZ, RZ, 0, 4.76837158203125e-07 ;  /* 0x00000008ff787431 */ /* 0x000fe200000001ff */
[----:B------:R-:W-:-:S05]  /*2ad0*/  MOV R86, R116 ;  /* 0x0000007400567202 */ /* 0x000fca0000000f00 */
[----:B------:R-:W-:-:S05]  /*2ae0*/  FADD.FTZ R86, R85, R86 ;  /* 0x0000005655567221 */ /* 0x000fca0000010000 */
[----:B------:R-:W-:-:S07]  /*2af0*/  MOV R119, R86 ;  /* 0x0000005600777202 */ /* 0x000fce0000000f00 */
[----:B------:R-:W-:Y:S05]  /*2b00*/  WARPSYNC.COLLECTIVE R118, `(.L_x_14425) ;  /* 0x0000000076087348 */ /* 0x000fea0003c00000 */
[----:B------:R0:W1:Y:S02]  /*2b10*/  SHFL.BFLY P2, R116, R119, R120, R121 ;  /* 0x0c00007877747389 */ /* 0x0000640000040079 */
[----:B01----:R-:W-:Y:S05]  /*2b20*/  ENDCOLLECTIVE ;  /* 0x000000000000791b */ /* 0x003fea0003800000 */
.L_x_14425:
        /* <DEDUP_REMOVED lines=8> */
.L_x_14426:
        /* <DEDUP_REMOVED lines=55> */
.L_x_14427:
[----:B------:R-:W-:Y:S01]  /*2f20*/  HFMA2 R120, -RZ, RZ, 0, 1.1920928955078125e-07 ;  /* 0x00000002ff787431 */ /* 0x000fe200000001ff */
[----:B------:R-:W-:-:S05]  /*2f30*/  MOV R85, R116 ;  /* 0x0000007400557202 */ /* 0x000fca0000000f00 */
[----:B------:R-:W-:-:S05]  /*2f40*/  FADD.FTZ R85, R2, R85 ;  /* 0x0000005502557221 */ /* 0x000fca0000010000 */
[----:B------:R-:W-:-:S07]  /*2f50*/  MOV R119, R85 ;  /* 0x0000005500777202 */ /* 0x000fce0000000f00 */
[----:B------:R-:W-:Y:S05]  /*2f60*/  WARPSYNC.COLLECTIVE R118, `(.L_x_14428) ;  /* 0x0000000076087348 */ /* 0x000fea0003c00000 */
[----:B------:R0:W1:Y:S02]  /*2f70*/  SHFL.BFLY P2, R116, R119, R120, R121 ;  /* 0x0c00007877747389 */ /* 0x0000640000040079 */
[----:B01----:R-:W-:Y:S05]  /*2f80*/  ENDCOLLECTIVE ;  /* 0x000000000000791b */ /* 0x003fea0003800000 */
.L_x_14428:
[----:B------:R-:W-:Y:S01]  /*2f90*/  HFMA2 R120, -RZ, RZ, 0, 2.384185791015625e-07 ;  /* 0x00000004ff787431 */ /* 0x000fe200000001ff */
[----:B------:R-:W-:-:S05]  /*2fa0*/  MOV R84, R116 ;  /* 0x0000007400547202 */ /* 0x000fca0000000f00 */
[----:B------:R-:W-:-:S05]  /*2fb0*/  FADD.FTZ R84, R85, R84 ;  /* 0x0000005455547221 */ /* 0x000fca0000010000 */
[----:B------:R-:W-:-:S07]  /*2fc0*/  MOV R119, R84 ;  /* 0x0000005400777202 */ /* 0x000fce0000000f00 */
[----:B------:R-:W-:Y:S05]  /*2fd0*/  WARPSYNC.COLLECTIVE R118, `(.L_x_14429) ;  /* 0x0000000076087348 */ /* 0x000fea0003c00000 */
[----:B------:R0:W1:Y:S02]  /*2fe0*/  SHFL.BFLY P2, R116, R119, R120, R121 ;  /* 0x0c00007877747389 */ /* 0x0000640000040079 */
[----:B01----:R-:W-:Y:S05]  /*2ff0*/  ENDCOLLECTIVE ;  /* 0x000000000000791b */ /* 0x003fea0003800000 */
.L_x_14429:
[----:B------:R-:W-:Y:S01]  /*3000*/  HFMA2 R120, -RZ, RZ, 0, 4.76837158203125e-07 ;  /* 0x00000008ff787431 */ /* 0x000fe200000001ff */
[----:B------:R-:W-:-:S05]  /*3010*/  MOV R87, R116 ;  /* 0x0000007400577202 */ /* 0x000fca0000000f00 */
[----:B------:R-:W-:-:S05]  /*3020*/  FADD.FTZ R87, R84, R87 ;  /* 0x0000005754577221 */ /* 0x000fca0000010000 */
[----:B------:R-:W-:-:S07]  /*3030*/  MOV R119, R87 ;  /* 0x0000005700777202 */ /* 0x000fce0000000f00 */
[----:B------:R-:W-:Y:S05]  /*3040*/  WARPSYNC.COLLECTIVE R118, `(.L_x_14430) ;  /* 0x0000000076087348 */ /* 0x000fea0003c00000 */
[----:B------:R0:W1:Y:S02]  /*3050*/  SHFL.BFLY P2, R116, R119, R120, R121 ;  /* 0x0c00007877747389 */ /* 0x0000640000040079 */
[----:B01----:R-:W-:Y:S05]  /*3060*/  ENDCOLLECTIVE ;  /* 0x000000000000791b */ /* 0x003fea0003800000 */
.L_x_14430:
[----:B------:R-:W-:Y:S01]  /*3070*/  HFMA2 R120, -RZ, RZ, 0, 9.5367431640625e-07 ;  /* 0x00000010ff787431 */ /* 0x000fe200000001ff */
[----:B------:R-:W-:-:S05]  /*3080*/  MOV R86, R116 ;  /* 0x0000007400567202 */ /* 0x000fca0000000f00 */
[----:B------:R-:W-:-:S05]  /*3090*/  FADD.FTZ R86, R87, R86 ;  /* 0x0000005657567221 */ /* 0x000fca0000010000 */
[----:B------:R-:W-:-:S07]  /*30a0*/  MOV R119, R86 ;  /* 0x0000005600777202 */ /* 0x000fce0000000f00 */
[----:B------:R-:W-:Y:S05]  /*30b0*/  WARPSYNC.COLLECTIVE R118, `(.L_x_14431) ;  /* 0x0000000076087348 */ /* 0x000fea0003c00000 */
[----:B------:R0:W1:Y:S02]  /*30c0*/  SHFL.BFLY P2, R116, R119, R120, R121 ;  /* 0x0c00007877747389 */ /* 0x0000640000040079 */
[----:B01----:R-:W-:Y:S05]  /*30d0*/  ENDCOLLECTIVE ;  /* 0x000000000000791b */ /* 0x003fea0003800000 */
.L_x_14431:
[----:B------:R-:W-:Y:S01]  /*30e0*/  MOV R117, R116 ;  /* 0x0000007400757202 */ /* 0x000fe20000000f00 */
[----:B------:R-:W-:Y:S06]  /*30f0*/  BRA `(.L_x_14432) ;  /* 0xfffffff0002c7947 */ /* 0x000fec000383ffff */
.L_x_14433:
        /* <DEDUP_REMOVED lines=16> */
.L_x_28789:


//--------------------- .text._ZN10layer_norm13ln_fwd_kernelINS_13Kernel_traitsIf6__halfS2_S2_fjLj768ELj1ELj4ELj1ELj16ENS_18Kernel_traits_baseILj768EfS2_S2_S2_fjLj128EEEEELb1ELb0ELb0ELb0EEEvNS_9FwdParamsE --------------------------
	.section	.text._ZN10layer_norm13ln_fwd_kernelINS_13Kernel_traitsIf6__halfS2_S2_fjLj768ELj1ELj4ELj1ELj16ENS_18Kernel_traits_baseILj768EfS2_S2_S2_fjLj128EEEEELb1ELb0ELb0ELb0EEEvNS_9FwdParamsE,"ax",@progbits
	.align	128
        .global         _ZN10layer_norm13ln_fwd_kernelINS_13Kernel_traitsIf6__halfS2_S2_fjLj768ELj1ELj4ELj1ELj16ENS_18Kernel_traits_baseILj768EfS2_S2_S2_fjLj128EEEEELb1ELb0ELb0ELb0EEEvNS_9FwdParamsE
        .type           _ZN10layer_norm13ln_fwd_kernelINS_13Kernel_traitsIf6__halfS2_S2_fjLj768ELj1ELj4ELj1ELj16ENS_18Kernel_traits_baseILj768EfS2_S2_S2_fjLj128EEEEELb1ELb0ELb0ELb0EEEvNS_9FwdParamsE,@function
        .size           _ZN10layer_norm13ln_fwd_kernelINS_13Kernel_traitsIf6__halfS2_S2_fjLj768ELj1ELj4ELj1ELj16ENS_18Kernel_traits_baseILj768EfS2_S2_S2_fjLj128EEEEELb1ELb0ELb0ELb0EEEvNS_9FwdParamsE,(.L_x_28790 - _ZN10layer_norm13ln_fwd_kernelINS_13Kernel_traitsIf6__halfS2_S2_fjLj768ELj1ELj4ELj1ELj16ENS_18Kernel_traits_baseILj768EfS2_S2_S2_fjLj128EEEEELb1ELb0ELb0ELb0EEEvNS_9FwdParamsE)
        .other          _ZN10layer_norm13ln_fwd_kernelINS_13Kernel_traitsIf6__halfS2_S2_fjLj768ELj1ELj4ELj1ELj16ENS_18Kernel_traits_baseILj768EfS2_S2_S2_fjLj128EEEEELb1ELb0ELb0ELb0EEEvNS_9FwdParamsE,@"STO_CUDA_ENTRY STV_DEFAULT"
_ZN10layer_norm13ln_fwd_kernelINS_13Kernel_traitsIf6__halfS2_S2_fjLj768ELj1ELj4ELj1ELj16ENS_18Kernel_traits_baseILj768EfS2_S2_S2_fjLj128EEEEELb1ELb0ELb0ELb0EEEvNS_9FwdParamsE:
.text._ZN10layer_norm13ln_fwd_kernelINS_13Kernel_traitsIf6__halfS2_S2_fjLj768ELj1ELj4ELj1ELj16ENS_18Kernel_traits_baseILj768EfS2_S2_S2_fjLj128EEEEELb1ELb0ELb0ELb0EEEvNS_9FwdParamsE:
        /* <DEDUP_REMOVED lines=88> */
.L_x_14435:
        /* <DEDUP_REMOVED lines=30> */
.L_x_14436:
[----:B------:R-:W-:Y:S05]  /*0760*/  BSYNC.RECONVERGENT B0 ;  /* 0x0000000000007941 */ /* 0x000fea0003800200 */
.L_x_14434:
        /* <DEDUP_REMOVED lines=73> */
.L_x_14696:
        /* <DEDUP_REMOVED lines=38> */
.L_x_28622:
[----:B------:R-:W-:Y:S05]  /*0e60*/  BRX R72 -0xe70                                         (*"BRANCH_TARGETS .L_x_28623,.L_x_28624,.L_x_28625"*) ;  /* 0xfffffff048647949 */ /* 0x000fea000383ffff */
.L_x_28625:
[----:B------:R-:W-:Y:S01]  /*0e70*/  VIADD R15, R5, 0x1 ;  /* 0x00000001050f7836 */ /* 0x000fe20000000000 */
[----:B------:R-:W-:Y:S01]  /*0e80*/  MOV R2, R6 ;  /* 0x0000000600027202 */ /* 0x000fe20000000f00 */
[----:B------:R-:W-:Y:S01]  /*0e90*/  IMAD.MOV.U32 R74, RZ, RZ, R95 ;  /* 0x000000ffff4a7224 */ /* 0x000fe200078e005f */
[----:B------:R-:W-:Y:S06]  /*0ea0*/  BRA `(.L_x_14442) ;  /* 0x0000000000ec7947 */ /* 0x000fec0003800000 */
.L_x_28623:
[----:B------:R-:W-:Y:S01]  /*0eb0*/  IMAD.MOV.U32 R74, RZ, RZ, R95 ;  /* 0x000000ffff4a7224 */ /* 0x000fe200078e005f */
[----:B------:R-:W-:Y:S01]  /*0ec0*/  MOV R2, R7 ;  /* 0x0000000700027202 */ /* 0x000fe20000000f00 */
[----:B------:R-:W-:Y:S01]  /*0ed0*/  IMAD.MOV.U32 R15, RZ, RZ, 0x3 ;  /* 0x00000003ff0f7424 */ /* 0x000fe200078e00ff */
[----:B------:R-:W-:Y:S06]  /*0ee0*/  BRA `(.L_x_14442) ;  /* 0x0000000000dc7947 */ /* 0x000fec0003800000 */
.L_x_28624:
        /* <DEDUP_REMOVED lines=13> */
.L_x_14444:
[----:B------:R-:W-:Y:S05]  /*0fc0*/  BSYNC.RECONVERGENT B3 ;  /* 0x0000000000037941 */ /* 0x000fea0003800200 */
.L_x_14443:
        /* <DEDUP_REMOVED lines=41> */
.L_x_14442:
[----:B------:R-:W-:Y:S05]  /*1260*/  BSYNC.RECONVERGENT B2 ;  /* 0x0000000000027941 */ /* 0x000fea0003800200 */
.L_x_14441:
[----:B------:R-:W0:Y:S01]  /*1270*/  LDC R96, c[0x0][0x408] ;  /* 0x00010200ff607b82 */ /* 0x000e220000000800 */
[----:B------:R-:W-:Y:S01]  /*1280*/  I2FP.F32.U32 R5, R2 ;  /* 0x0000000200057245 */ /* 0x000fe20000201000 */
[----:B------:R-:W-:Y:S01]  /*1290*/  IMAD.MOV.U32 R94, RZ, RZ, 0x2f800000 ;  /* 0x2f800000ff5e7424 */ /* 0x000fe200078e00ff */
[----:B------:R-:W-:Y:S01]  /*12a0*/  ISETP.NE.AND P1, PT, R15, 0x1, PT ;  /* 0x000000010f00780c */ /* 0x000fe20003f25270 */
[----:B-----5:R-:W-:Y:S01]  /*12b0*/  HADD2.F32 R72, -RZ, R68.H0_H0 ;  /* 0x20000044ff487230 */ /* 0x020fe20000004100 */
[----:B------:R-:W-:Y:S01]  /*12c0*/  BSSY.RECONVERGENT B2, `(.L_x_14445) ;  /* 0x000004e000027945 */ /* 0x000fe20003800200 */
[----:B------:R-:W-:Y:S01]  /*12d0*/  FFMA.FTZ R2, R5, R94, 1.1641532182693481445e-10 ;  /* 0x2f00000005027423 */ /* 0x000fe2000001005e */
[----:B------:R-:W-:Y:S01]  /*12e0*/  HADD2.F32 R73, -RZ, R16.H0_H0 ;  /* 0x20000010ff497230 */ /* 0x000fe20000004100 */
        /* <DEDUP_REMOVED lines=19> */
.L_x_14447:
        /* <DEDUP_REMOVED lines=13> */
.L_x_14449:
[----:B------:R-:W-:Y:S05]  /*14f0*/  BSYNC.RECONVERGENT B3 ;  /* 0x0000000000037941 */ /* 0x000fea0003800200 */
.L_x_14448:
        /* <DEDUP_REMOVED lines=42> */
.L_x_14446:
[----:B------:R-:W-:Y:S05]  /*17a0*/  BSYNC.RECONVERGENT B2 ;  /* 0x0000000000027941 */ /* 0x000fea0003800200 */
.L_x_14445:
        /* <DEDUP_REMOVED lines=23> */
.L_x_14452:
        /* <DEDUP_REMOVED lines=13> */
.L_x_14454:
[----:B------:R-:W-:Y:S05]  /*19f0*/  BSYNC.RECONVERGENT B3 ;  /* 0x0000000000037941 */ /* 0x000fea0003800200 */
.L_x_14453:
        /* <DEDUP_REMOVED lines=42> */
.L_x_14451:
[----:B------:R-:W-:Y:S05]  /*1ca0*/  BSYNC.RECONVERGENT B2 ;  /* 0x0000000000027941 */ /* 0x000fea0003800200 */
.L_x_14450:
        /* <DEDUP_REMOVED lines=23> */
.L_x_14457:
        /* <DEDUP_REMOVED lines=13> */
.L_x_14459:
[----:B------:R-:W-:Y:S05]  /*1ef0*/  BSYNC.RECONVERGENT B3 ;  /* 0x0000000000037941 */ /* 0x000fea0003800200 */
.L_x_14458:
        /* <DEDUP_REMOVED lines=42> */
.L_x_14456:
[----:B------:R-:W-:Y:S05]  /*21a0*/  BSYNC.RECONVERGENT B2 ;  /* 0x0000000000027941 */ /* 0x000fea0003800200 */
.L_x_14455:
        /* <DEDUP_REMOVED lines=23> */
.L_x_14462:
        /* <DEDUP_REMOVED lines=13> */
.L_x_14464:
[----:B------:R-:W-:Y:S05]  /*23f0*/  BSYNC.RECONVERGENT B3 ;  /* 0x0000000000037941 */ /* 0x000fea0003800200 */
.L_x_14463:
        /* <DEDUP_REMOVED lines=42> */
.L_x_14461:
[----:B------:R-:W-:Y:S05]  /*26a0*/  BSYNC.RECONVERGENT B2 ;  /* 0x0000000000027941 */ /* 0x000fea0003800200 */
.L_x_14460:
[----:B------:R-:W-:Y:S01]  /*26b0*/  I2FP.F32.U32 R5, R5 ;  /* 0x0000000500057245 */ /* 0x000fe20000201000 */
[----:B------:R-:W-:Y:S01]  /*26c0*/  HADD2.F32 R72, -RZ, R70.H0_H0 ;  /* 0x20000046ff487230 */ /* 0x000fe20000004100 */
[----:B------:R-:W-:Y:S01]  /*26d0*/  ISETP.NE.AND P4, PT, R69, 0x1, PT ;  /* 0x000000014500780c */ /* 0x000fe20003f85270 */
[----:B------:R-:W-:Y:S02]  /*26e0*/  BSSY.RECONVERGENT B2, `(.L_x_14465) ;  /* 0x000004c000027945 */ /* 0x000fe40003800200 */
        /* <DEDUP_REMOVED lines=19> */
.L_x_14467:
        /* <DEDUP_REMOVED lines=13> */
.L_x_14469:
[----:B------:R-:W-:Y:S05]  /*28f0*/  BSYNC.RECONVERGENT B3 ;  /* 0x0000000000037941 */ /* 0x000fea0003800200 */
.L_x_14468:
        /* <DEDUP_REMOVED lines=42> */
.L_x_14466:
[----:B------:R-:W-:Y:S05]  /*2ba0*/  BSYNC.RECONVERGENT B2 ;  /* 0x0000000000027941 */ /* 0x000fea0003800200 */
.L_x_14465:
        /* <DEDUP_REMOVED lines=23> */
.L_x_14472:
        /* <DEDUP_REMOVED lines=13> */
.L_x_14474:
[----:B------:R-:W-:Y:S05]  /*2df0*/  BSYNC.RECONVERGENT B3 ;  /* 0x0000000000037941 */ /* 0x000fea0003800200 */
.L_x_14473:
        /* <DEDUP_REMOVED lines=42> */
.L_x_14471:
[----:B------:R-:W-:Y:S05]  /*30a0*/  BSYNC.RECONVERGENT B2 ;  /* 0x0000000000027941 */ /* 0x000fea0003800200 */
.L_x_14470:
        /* <DEDUP_REMOVED lines=23> */
.L_x_14477:
        /* <DEDUP_REMOVED lines=15> */
.L_x_14479:
[----:B------:R-:W-:Y:S05]  /*3310*/  BSYNC.RECONVERGENT B3 ;  /* 0x0000000000037941 */ /* 0x000fea0003800200 */
.L_x_14478:
        /* <DEDUP_REMOVED lines=42> */
.L_x_14476:
[----:B------:R-:W-:Y:S05]  /*35c0*/  BSYNC.RECONVERGENT B2 ;  /* 0x0000000000027941 */ /* 0x000fea0003800200 */
.L_x_14475:
        /* <DEDUP_REMOVED lines=11> */
[----:B------:R-:W-:Y:S02]  /*3680*/  F2FP.F16.F32.PACK_AB R69, R80, R15 ;  /* 0x0000000f5045723e */ /* 0x000fe400000000ff */
[----:B------:R-:W-:Y:S02]  /*3690*/  F2FP.F16.F32.PACK_AB R68, R16, R2 ;  /* 0x000000021044723e */ /* 0x000fe400000000ff */
[----:B------:R-:W-:Y:S01]  /*36a0*/  F2FP.F16.F32.PACK_AB R71, R19, R18 ;  /* 0x000000121347723e */ /* 0x000fe200000000ff */
[----:B------:R-:W-:Y:S06]  /*36b0*/  BRA `(.L_x_14480) ;  /* 0x0000002400f07947 */ /* 0x000fec0003800000 */
.L_x_14440:
        /* <DEDUP_REMOVED lines=16> */
.L_x_14483:
        /* <DEDUP_REMOVED lines=13> */
.L_x_14485:
[----:B------:R-:W-:Y:S05]  /*3890*/  BSYNC.RECONVERGENT B3 ;  /* 0x0000000000037941 */ /* 0x000fea0003800200 */
.L_x_14484:
        /* <DEDUP_REMOVED lines=41> */
.L_x_14482:
[----:B------:R-:W-:Y:S05]  /*3b30*/  BSYNC.RECONVERGENT B2 ;  /* 0x0000000000027941 */ /* 0x000fea0003800200 */
.L_x_14481:
[----:B------:R-:W0:Y:S01]  /*3b40*/  LDC R95, c[0x0][0x404] ;  /* 0x00010100ff5f7b82 */ /* 0x000e220000000800 */
[----:B------:R-:W-:Y:S01]  /*3b50*/  I2FP.F32.U32 R2, R2 ;  /* 0x0000000200027245 */ /* 0x000fe20000201000 */
[----:B------:R-:W-:Y:S01]  /*3b60*/  HFMA2 R19, -RZ, RZ, 0.1171875, 0 ;  /* 0x2f800000ff137431 */ /* 0x000fe200000001ff */
[----:B------:R-:W-:Y:S01]  /*3b70*/  ISETP.NE.AND P1, PT, R15, 0x1, PT ;  /* 0x000000010f00780c */ /* 0x000fe20003f25270 */
[----:B-----5:R-:W-:Y:S01]  /*3b80*/  HADD2.F32 R16, -RZ, R68.H0_H0 ;  /* 0x20000044ff107230 */ /* 0x020fe20000004100 */
[----:B------:R-:W-:Y:S01]  /*3b90*/  BSSY.RECONVERGENT B2, `(.L_x_14486) ;  /* 0x000004c000027945 */ /* 0x000fe20003800200 */
[----:B------:R-:W-:Y:S02]  /*3ba0*/  IMAD.MOV.U32 R17, RZ, RZ, 0x2 ;  /* 0x00000002ff117424 */ /* 0x000fe400078e00ff */
[----:B------:R-:W-:Y:S01]  /*3bb0*/  FFMA.FTZ R2, R2, R19, 1.1641532182693481445e-10 ;  /* 0x2f00000002027423 */ /* 0x000fe20000010013 */
[----:B------:R-:W1:Y:S01]  /*3bc0*/  LDC R94, c[0x0][0x408] ;  /* 0x00010200ff5e7b82 */ /* 0x000e620000000800 */
[----:B------:R-:W-:-:S03]  /*3bd0*/  FMUL.FTZ R5, R16, R93 ;  /* 0x0000005d10057220 */ /* 0x000fc60000410000 */
[----:B0-----:R-:W-:-:S04]  /*3be0*/  FSETP.GTU.FTZ.AND P0, PT, R2, R95, PT ;  /* 0x0000005f0200720b */ /* 0x001fc80003f1c000 */
[----:B------:R-:W-:Y:S01]  /*3bf0*/  PLOP3.LUT P2, PT, P0, PT, PT, 0x8, 0x80 ;  /* 0x000000000080781c */ /* 0x000fe2000074e170 */
[----:B-1----:R-:W-:-:S03]  /*3c00*/  FMUL.FTZ R2, R5, R94 ;  /* 0x0000005e05027220 */ /* 0x002fc60000410000 */
[----:B------:R-:W-:Y:S01]  /*3c10*/  P2R R75, PR, RZ, 0x4 ;  /* 0x00000004ff4b7803 */ /* 0x000fe20000000000 */
[----:B------:R-:W-:Y:S01]  /*3c20*/  IMAD.MOV.U32 R5, RZ, RZ, R4 ;  /* 0x000000ffff057224 */ /* 0x000fe200078e0004 */
        /* <DEDUP_REMOVED lines=10> */
.L_x_14488:
        /* <DEDUP_REMOVED lines=13> */
.L_x_14490:
[----:B------:R-:W-:Y:S05]  /*3da0*/  BSYNC.RECONVERGENT B3 ;  /* 0x0000000000037941 */ /* 0x000fea0003800200 */
.L_x_14489:
        /* <DEDUP_REMOVED lines=42> */
.L_x_14487:
[----:B------:R-:W-:Y:S05]  /*4050*/  BSYNC.RECONVERGENT B2 ;  /* 0x0000000000027941 */ /* 0x000fea0003800200 */
.L_x_14486:
        /* <DEDUP_REMOVED lines=21> */
.L_x_14493:
        /* <DEDUP_REMOVED lines=13> */
.L_x_14495:
[----:B------:R-:W-:Y:S05]  /*4280*/  BSYNC.RECONVERGENT B3 ;  /* 0x0000000000037941 */ /* 0x000fea0003800200 */
.L_x_14494:
        /* <DEDUP_REMOVED lines=42> */
.L_x_14492:
[----:B------:R-:W-:Y:S05]  /*4530*/  BSYNC.RECONVERGENT B2 ;  /* 0x0000000000027941 */ /* 0x000fea0003800200 */
.L_x_14491:
        /* <DEDUP_REMOVED lines=21> */
.L_x_14498:
        /* <DEDUP_REMOVED lines=13> */
.L_x_14500:
[----:B------:R-:W-:Y:S05]  /*4760*/  BSYNC.RECONVERGENT B3 ;  /* 0x0000000000037941 */ /* 0x000fea0003800200 */
.L_x_14499:
        /* <DEDUP_REMOVED lines=42> */
.L_x_14497:
[----:B------:R-:W-:Y:S05]  /*4a10*/  BSYNC.RECONVERGENT B2 ;  /* 0x0000000000027941 */ /* 0x000fea0003800200 */
.L_x_14496:
        /* <DEDUP_REMOVED lines=21> */
.L_x_14503:
        /* <DEDUP_REMOVED lines=13> */
.L_x_14505:
[----:B------:R-:W-:Y:S05]  /*4c40*/  BSYNC.RECONVERGENT B3 ;  /* 0x0000000000037941 */ /* 0x000fea0003800200 */
.L_x_14504:
        /* <DEDUP_REMOVED lines=42> */
.L_x_14502:
[----:B------:R-:W-:Y:S05]  /*4ef0*/  BSYNC.RECONVERGENT B2 ;  /* 0x0000000000027941 */ /* 0x000fea0003800200 */
.L_x_14501:
[----:B------:R-:W-:Y:S01]  /*4f00*/  I2FP.F32.U32 R18, R5 ;  /* 0x0000000500127245 */ /* 0x000fe20000201000 */
[----:B------:R-:W-:Y:S01]  /*4f10*/  HADD2.F32 R68, -RZ, R70.H0_H0 ;  /* 0x20000046ff447230 */ /* 0x000fe20000004100 */
[----:B------:R-:W-:Y:S01]  /*4f20*/  ISETP.NE.AND P4, PT, R69, 0x1, PT ;  /* 0x000000014500780c */ /* 0x000fe20003f85270 */
[----:B------:R-:W-:Y:S02]  /*4f30*/  BSSY.RECONVERGENT B2, `(.L_x_14506) ;  /* 0x000004a000027945 */ /* 0x000fe40003800200 */
        /* <DEDUP_REMOVED lines=17> */
.L_x_14508:
        /* <DEDUP_REMOVED lines=13> */
.L_x_14510:
[----:B------:R-:W-:Y:S05]  /*5120*/  BSYNC.RECONVERGENT B3 ;  /* 0x0000000000037941 */ /* 0x000fea0003800200 */
.L_x_14509:
        /* <DEDUP_REMOVED lines=42> */
.L_x_14507:
[----:B------:R-:W-:Y:S05]  /*53d0*/  BSYNC.RECONVERGENT B2 ;  /* 0x0000000000027941 */ /* 0x000fea0003800200 */
.L_x_14506:
[----:B------:R-:W-:Y:S01]  /*53e0*/  I2FP.F32.U32 R18, R5 ;  /* 0x0000000500127245 */ /* 0x000fe20000201000 */
[----:B------:R-:W-:Y:S01]  /*53f0*/  HADD2.F32 R70, -RZ, R70.H1_H1 ;  /* 0x30000046ff467230 */ /* 0x000fe20000004100 */
[----:B------:R-:W-:Y:S01]  /*5400*/  ISETP.NE.AND P5, PT, R68, 0x1, PT ;  /* 0x000000014400780c */ /* 0x000fe20003fa5270 */
[----:B------:R-:W-:Y:S02]  /*5410*/  BSSY.RECONVERGENT B2, `(.L_x_14511) ;  /* 0x000004a000027945 */ /* 0x000fe40003800200 */
[----:B------:R-:W-:Y:S01]  /*5420*/  FFMA.FTZ R18, R18, R19, 1.1641532182693481445e-10 ;  /* 0x2f00000012127423 */ /* 0x000fe20000010013 */
[----:B------:R-:W-:Y:S01]  /*5430*/  FMUL.FTZ R5, R70, R93 ;  /* 0x0000005d46057220 */ /* 0x000fe20000410000 */
[----:B------:R-:W-:-:S03]  /*5440*/  HFMA2 R70, -RZ, RZ, 0, 1.1920928955078125e-07 ;  /* 0x00000002ff467431 */ /* 0x000fc600000001ff */
        /* <DEDUP_REMOVED lines=14> */
.L_x_14513:
        /* <DEDUP_REMOVED lines=13> */
.L_x_14515:
[----:B------:R-:W-:Y:S05]  /*5600*/  BSYNC.RECONVERGENT B3 ;  /* 0x0000000000037941 */ /* 0x000fea0003800200 */
.L_x_14514:
        /* <DEDUP_REMOVED lines=42> */
.L_x_14512:
[----:B------:R-:W-:Y:S05]  /*58b0*/  BSYNC.RECONVERGENT B2 ;  /* 0x0000000000027941 */ /* 0x000fea0003800200 */
.L_x_14511:
        /* <DEDUP_REMOVED lines=21> */
.L_x_14518:
        /* <DEDUP_REMOVED lines=15> */
.L_x_14520:
[----:B------:R-:W-:Y:S05]  /*5b00*/  BSYNC.RECONVERGENT B3 ;  /* 0x0000000000037941 */ /* 0x000fea0003800200 */
.L_x_14519:
        /* <DEDUP_REMOVED lines=42> */
.L_x_14517:
[----:B------:R-:W-:Y:S05]  /*5db0*/  BSYNC.RECONVERGENT B2 ;  /* 0x0000000000027941 */ /* 0x000fea0003800200 */
.L_x_14516:
[----:B------:R-:W-:Y:S01]  /*5dc0*/  I2FP.F32.U32 R68, R69 ;  /* 0x0000004500447245 */ /* 0x000fe20000201000 */
[----:B------:R-:W-:Y:S01]  /*5dd0*/  HADD2.F32 R70, -RZ, R71.H1_H1 ;  /* 0x30000047ff467230 */ /* 0x000fe20000004100 */
[----:B------:R-:W-:-:S03]  /*5de0*/  F2FP.F16.F32.PACK_AB R69, R80, R15 ;  /* 0x0000000f5045723e */ /* 0x000fc600000000ff */
        /* <DEDUP_REMOVED lines=8> */
[----:B------:R-:W-:-:S11]  /*5e70*/  F2FP.F16.F32.PACK_AB R71, R19, R18 ;  /* 0x000000121347723e */ /* 0x000fd600000000ff */
.L_x_14480:
[----:B------:R-:W0:Y:S01]  /*5e80*/  LDC.64 R94, c[0x0][0x3a8] ;  /* 0x0000ea00ff5e7b82 */ /* 0x000e220000000a00 */
[----:B------:R-:W-:Y:S02]  /*5e90*/  SEL R100, RZ, 0x1000000, !P6 ;  /* 0x01000000ff647807 */ /* 0x000fe40007000000 */
[----:B------:R-:W-:Y:S02]  /*5ea0*/  SEL R98, RZ, 0x10000, !P5 ;  /* 0x00010000ff627807 */ /* 0x000fe40006800000 */
[----:B------:R-:W-:Y:S02]  /*5eb0*/  SEL R99, RZ, 0x100, !P4 ;  /* 0x00000100ff637807 */ /* 0x000fe40006000000 */
[----:B------:R-:W-:Y:S01]  /*5ec0*/  ISETP.NE.AND P6, PT, R75, RZ, PT ;  /* 0x000000ff4b00720c */ /* 0x000fe20003fc5270 */
[----:B------:R-:W1:Y:S01]  /*5ed0*/  LDC.64 R72, c[0x0][0x3b0] ;  /* 0x0000ec00ff487b82 */ /* 0x000e620000000a00 */
[----:B------:R-:W-:Y:S02]  /*5ee0*/  SEL R97, RZ, 0x1000000, !P2 ;  /* 0x01000000ff617807 */ /* 0x000fe40005000000 */
[----:B------:R-:W-:-:S02]  /*5ef0*/  SEL R96, RZ, 0x10000, !P1 ;  /* 0x00010000ff607807 */ /* 0x000fc40004800000 */
[----:B------:R-:W-:Y:S02]  /*5f00*/  SEL R75, RZ, 0x100, !P0 ;  /* 0x00000100ff4b7807 */ /* 0x000fe40004000000 */
[----:B------:R-:W-:Y:S02]  /*5f10*/  LOP3.LUT R99, R99, R100, R98, 0xfe, !PT ;  /* 0x0000006463637212 */ /* 0x000fe400078efe62 */
        /* <DEDUP_REMOVED lines=11> */
.L_x_14439:
[----:B------:R-:W-:Y:S05]  /*5fd0*/  BSYNC.RECONVERGENT B1 ;  /* 0x0000000000017941 */ /* 0x000fea0003800200 */
.L_x_14438:
        /* <DEDUP_REMOVED lines=29> */
.L_x_14526:
        /* <DEDUP_REMOVED lines=13> */
.L_x_14528:
[----:B------:R-:W-:Y:S05]  /*6280*/  BSYNC.RECONVERGENT B3 ;  /* 0x0000000000037941 */ /* 0x000fea0003800200 */
.L_x_14527:
        /* <DEDUP_REMOVED lines=41> */
.L_x_14525:
[----:B------:R-:W-:Y:S05]  /*6520*/  BSYNC.RECONVERGENT B2 ;  /* 0x0000000000027941 */ /* 0x000fea0003800200 */
.L_x_14524:
[----:B------:R-:W0:Y:S01]  /*6530*/  LDC R98, c[0x0][0x408] ;  /* 0x00010200ff627b82 */ /* 0x000e220000000800 */
[----:B------:R-:W-:Y:S01]  /*6540*/  I2FP.F32.U32 R0, R0 ;  /* 0x0000000000007245 */ /* 0x000fe20000201000 */
[----:B-----5:R-:W-:Y:S01]  /*6550*/  HADD2.F32 R82, -RZ, R72.H0_H0 ;  /* 0x20000048ff527230 */ /* 0x020fe20000004100 */
[----:B------:R-:W-:Y:S01]  /*6560*/  ISETP.NE.AND P1, PT, R76, 0x1, PT ;  /* 0x000000014c00780c */ /* 0x000fe20003f25270 */
[----:B------:R-:W-:Y:S01]  /*6570*/  IMAD.MOV.U32 R91, RZ, RZ, 0x2f800000 ;  /* 0x2f800000ff5b7424 */ /* 0x000fe200078e00ff */
[----:B------:R-:W-:Y:S01]  /*6580*/  BSSY.RECONVERGENT B2, `(.L_x_14529) ;  /* 0x000004e000027945 */ /* 0x000fe20003800200 */
[----:B------:R-:W-:Y:S02]  /*6590*/  HADD2.F32 R77, -RZ, R68.H0_H0 ;  /* 0x20000044ff4d7230 */ /* 0x000fe40000004100 */
[----:B------:R-:W-:Y:S01]  /*65a0*/  FMUL.FTZ R5, R82, R93 ;  /* 0x0000005d52057220 */ /* 0x000fe20000410000 */
[----:B------:R-:W1:Y:S01]  /*65b0*/  LDC R97, c[0x0][0x404] ;  /* 0x00010100ff617b82 */ /* 0x000e620000000800 */
[----:B------:R-:W-:-:S02]  /*65c0*/  FFMA.FTZ R0, R0, R91, 1.1641532182693481445e-10 ;  /* 0x2f00000000007423 */ /* 0x000fc4000001005b */
[----:B0-----:R-:W-:-:S03]  /*65d0*/  FMUL.FTZ R5, R5, R98 ;  /* 0x0000006205057220 */ /* 0x001fc60000410000 */
        /* <DEDUP_REMOVED lines=16> */
.L_x_14531:
        /* <DEDUP_REMOVED lines=13> */
.L_x_14533:
[----:B------:R-:W-:Y:S05]  /*67b0*/  BSYNC.RECONVERGENT B3 ;  /* 0x0000000000037941 */ /* 0x000fea0003800200 */
.L_x_14532:
        /* <DEDUP_REMOVED lines=42> */
.L_x_14530:
[----:B------:R-:W-:Y:S05]  /*6a60*/  BSYNC.RECONVERGENT B2 ;  /* 0x0000000000027941 */ /* 0x000fea0003800200 */
.L_x_14529:
        /* <DEDUP_REMOVED lines=23> */
.L_x_14536:
        /* <DEDUP_REMOVED lines=13> */
.L_x_14538:
[----:B------:R-:W-:Y:S05]  /*6cb0*/  BSYNC.RECONVERGENT B3 ;  /* 0x0000000000037941 */ /* 0x000fea0003800200 */
.L_x_14537:
        /* <DEDUP_REMOVED lines=42> */
.L_x_14535:
[----:B------:R-:W-:Y:S05]  /*6f60*/  BSYNC.RECONVERGENT B2 ;  /* 0x0000000000027941 */ /* 0x000fea0003800200 */
.L_x_14534:
        /* <DEDUP_REMOVED lines=23> */
.L_x_14541:
        /* <DEDUP_REMOVED lines=13> */
.L_x_14543:
[----:B------:R-:W-:Y:S05]  /*71b0*/  BSYNC.RECONVERGENT B3 ;  /* 0x0000000000037941 */ /* 0x000fea0003800200 */
.L_x_14542:
        /* <DEDUP_REMOVED lines=42> */
.L_x_14540:
[----:B------:R-:W-:Y:S05]  /*7460*/  BSYNC.RECONVERGENT B2 ;  /* 0x0000000000027941 */ /* 0x000fea0003800200 */
.L_x_14539:
        /* <DEDUP_REMOVED lines=23> */
.L_x_14546:
        /* <DEDUP_REMOVED lines=13> */
.L_x_14548:
[----:B------:R-:W-:Y:S05]  /*76b0*/  BSYNC.RECONVERGENT B3 ;  /* 0x0000000000037941 */ /* 0x000fea0003800200 */
.L_x_14547:
        /* <DEDUP_REMOVED lines=42> */
.L_x_14545:
[----:B------:R-:W-:Y:S05]  /*7960*/  BSYNC.RECONVERGENT B2 ;  /* 0x0000000000027941 */ /* 0x000fea0003800200 */
.L_x_14544:
        /* <DEDUP_REMOVED lines=23> */
.L_x_14551:
        /* <DEDUP_REMOVED lines=13> */
.L_x_14553:
[----:B------:R-:W-:Y:S05]  /*7bb0*/  BSYNC.RECONVERGENT B3 ;  /* 0x0000000000037941 */ /* 0x000fea0003800200 */
.L_x_14552:
        /* <DEDUP_REMOVED lines=42> */
.L_x_14550:
[----:B------:R-:W-:Y:S05]  /*7e60*/  BSYNC.RECONVERGENT B2 ;  /* 0x0000000000027941 */ /* 0x000fea0003800200 */
.L_x_14549:
        /* <DEDUP_REMOVED lines=23> */
.L_x_14556:
        /* <DEDUP_REMOVED lines=13> */
.L_x_14558:
[----:B------:R-:W-:Y:S05]  /*80b0*/  BSYNC.RECONVERGENT B3 ;  /* 0x0000000000037941 */ /* 0x000fea0003800200 */
.L_x_14557:
        /* <DEDUP_REMOVED lines=42> */
.L_x_14555:
[----:B------:R-:W-:Y:S05]  /*8360*/  BSYNC.RECONVERGENT B2 ;  /* 0x0000000000027941 */ /* 0x000fea0003800200 */
.L_x_14554:
[----:B------:R-:W-:Y:S01]  /*8370*/  I2FP.F32.U32 R68, R5 ;  /* 0x0000000500447245 */ /* 0x000fe20000201000 */
[----:B------:R-:W-:Y:S01]  /*8380*/  HADD2.F32 R70, -RZ, R75.H0_H0 ;  /* 0x2000004bff467230 */ /* 0x000fe20000004100 */
[----:B------:R-:W-:Y:S01]  /*8390*/  ISETP.NE.AND P6, PT, R73, 0x1, PT ;  /* 0x000000014900780c */ /* 0x000fe20003fc5270 */
[----:B------:R-:W-:Y:S01]  /*83a0*/  HADD2.F32 R88, -RZ, R71.H0_H0 ;  /* 0x20000047ff587230 */ /* 0x000fe20000004100 */
        /* <DEDUP_REMOVED lines=19> */
.L_x_14561:
        /* <DEDUP_REMOVED lines=15> */
.L_x_14563:
[----:B------:R-:W-:Y:S05]  /*85d0*/  BSYNC.RECONVERGENT B3 ;  /* 0x0000000000037941 */ /* 0x000fea0003800200 */
.L_x_14562:
        /* <DEDUP_REMOVED lines=42> */
.L_x_14560:
[----:B------:R-:W-:Y:S05]  /*8880*/  BSYNC.RECONVERGENT B2 ;  /* 0x0000000000027941 */ /* 0x000fea0003800200 */
.L_x_14559:
[----:B------:R-:W-:Y:S01]  /*8890*/  I2FP.F32.U32 R68, R69 ;  /* 0x0000004500447245 */ /* 0x000fe20000201000 */
[----:B------:R-:W-:-:S04]  /*88a0*/  HADD2.F32 R70, -RZ, R75.H1_H1 ;  /* 0x3000004bff467230 */ /* 0x000fc80000004100 */
        /* <DEDUP_REMOVED lines=8> */
[----:B------:R-:W-:Y:S01]  /*8930*/  FADD.FTZ R91, R69, R70 ;  /* 0x00000046455b7221 */ /* 0x000fe20000010000 */
[----:B------:R-:W-:Y:S02]  /*8940*/  F2FP.F16.F32.PACK_AB R70, R89, R83 ;  /* 0x000000535946723e */ /* 0x000fe400000000ff */
[----:B------:R-:W-:Y:S02]  /*8950*/  F2FP.F16.F32.PACK_AB R69, R82, R77 ;  /* 0x0000004d5245723e */ /* 0x000fe400000000ff */
[----:B------:R-:W-:Y:S01]  /*8960*/  F2FP.F16.F32.PACK_AB R71, R91, R88 ;  /* 0x000000585b47723e */ /* 0x000fe200000000ff */
[----:B------:R-:W-:Y:S06]  /*8970*/  BRA `(.L_x_14564) ;  /* 0x0000002400f07947 */ /* 0x000fec0003800000 */
.L_x_14523:
        /* <DEDUP_REMOVED lines=16> */
.L_x_14567:
        /* <DEDUP_REMOVED lines=13> */
.L_x_14569:
[----:B------:R-:W-:Y:S05]  /*8b50*/  BSYNC.RECONVERGENT B3 ;  /* 0x0000000000037941 */ /* 0x000fea0003800200 */
.L_x_14568:
        /* <DEDUP_REMOVED lines=41> */
.L_x_14566:
[----:B------:R-:W-:Y:S05]  /*8df0*/  BSYNC.RECONVERGENT B2 ;  /* 0x0000000000027941 */ /* 0x000fea0003800200 */
.L_x_14565:
        /* <DEDUP_REMOVED lines=10> */
[----:B0-----:R-:W-:Y:S02]  /*8ea0*/  FSETP.GTU.FTZ.AND P0, PT, R5, R98, PT ;  /* 0x000000620500720b */ /* 0x001fe40003f1c000 */
        /* <DEDUP_REMOVED lines=14> */
.L_x_14572:
        /* <DEDUP_REMOVED lines=13> */
.L_x_14574:
[----:B------:R-:W-:Y:S05]  /*9060*/  BSYNC.RECONVERGENT B3 ;  /* 0x0000000000037941 */ /* 0x000fea0003800200 */
.L_x_14573:
        /* <DEDUP_REMOVED lines=42> */
.L_x_14571:
[----:B------:R-:W-:Y:S05]  /*9310*/  BSYNC.RECONVERGENT B2 ;  /* 0x0000000000027941 */ /* 0x000fea0003800200 */
.L_x_14570:
[----:B------:R-:W-:Y:S01]  /*9320*/  ISETP.NE.AND P2, PT, R70, 0x1, PT ;  /* 0x000000014600780c */ /* 0x000fe20003f45270 */
[----:B------:R-:W-:Y:S01]  /*9330*/  HADD2.F32 R72, -RZ, R72.H1_H1 ;  /* 0x30000048ff487230 */ /* 0x000fe20000004100 */
        /* <DEDUP_REMOVED lines=19> */
.L_x_14577:
        /* <DEDUP_REMOVED lines=13> */
.L_x_14579:
[----:B------:R-:W-:Y:S05]  /*9540*/  BSYNC.RECONVERGENT B3 ;  /* 0x0000000000037941 */ /* 0x000fea0003800200 */
.L_x_14578:
        /* <DEDUP_REMOVED lines=42> */
.L_x_14576:
[----:B------:R-:W-:Y:S05]  /*97f0*/  BSYNC.RECONVERGENT B2 ;  /* 0x0000000000027941 */ /* 0x000fea0003800200 */
.L_x_14575:
        /* <DEDUP_REMOVED lines=21> */
.L_x_14582:
        /* <DEDUP_REMOVED lines=13> */
.L_x_14584:
[----:B------:R-:W-:Y:S05]  /*9a20*/  BSYNC.RECONVERGENT B3 ;  /* 0x0000000000037941 */ /* 0x000fea0003800200 */
.L_x_14583:
        /* <DEDUP_REMOVED lines=42> */
.L_x_14581:
[----:B------:R-:W-:Y:S05]  /*9cd0*/  BSYNC.RECONVERGENT B2 ;  /* 0x0000000000027941 */ /* 0x000fea0003800200 */
.L_x_14580:
        /* <DEDUP_REMOVED lines=21> */
.L_x_14587:
        /* <DEDUP_REMOVED lines=13> */
.L_x_14589:
[----:B------:R-:W-:Y:S05]  /*9f00*/  BSYNC.RECONVERGENT B3 ;  /* 0x0000000000037941 */ /* 0x000fea0003800200 */
.L_x_14588:
        /* <DEDUP_REMOVED lines=42> */
.L_x_14586:
[----:B------:R-:W-:Y:S05]  /*a1b0*/  BSYNC.RECONVERGENT B2 ;  /* 0x0000000000027941 */ /* 0x000fea0003800200 */
.L_x_14585:
        /* <DEDUP_REMOVED lines=21> */
.L_x_14592:
        /* <DEDUP_REMOVED lines=13> */
.L_x_14594:
[----:B------:R-:W-:Y:S05]  /*a3e0*/  BSYNC.RECONVERGENT B3 ;  /* 0x0000000000037941 */ /* 0x000fea0003800200 */
.L_x_14593:
        /* <DEDUP_REMOVED lines=42> */
.L_x_14591:
[----:B------:R-:W-:Y:S05]  /*a690*/  BSYNC.RECONVERGENT B2 ;  /* 0x0000000000027941 */ /* 0x000fea0003800200 */
.L_x_14590:
        /* <DEDUP_REMOVED lines=21> */
.L_x_14597:
        /* <DEDUP_REMOVED lines=13> */
.L_x_14599:
[----:B------:R-:W-:Y:S05]  /*a8c0*/  BSYNC.RECONVERGENT B3 ;  /* 0x0000000000037941 */ /* 0x000fea0003800200 */
.L_x_14598:
        /* <DEDUP_REMOVED lines=42> */
.L_x_14596:
[----:B------:R-:W-:Y:S05]  /*ab70*/  BSYNC.RECONVERGENT B2 ;  /* 0x0000000000027941 */ /* 0x000fea0003800200 */
.L_x_14595:
[----:B------:R-:W-:Y:S01]  /*ab80*/  I2FP.F32.U32 R68, R5 ;  /* 0x0000000500447245 */ /* 0x000fe20000201000 */
[----:B------:R-:W-:Y:S01]  /*ab90*/  HADD2.F32 R70, -RZ, R75.H0_H0 ;  /* 0x2000004bff467230 */ /* 0x000fe20000004100 */
        /* <DEDUP_REMOVED lines=19> */
.L_x_14602:
        /* <DEDUP_REMOVED lines=15> */
.L_x_14604:
[----:B------:R-:W-:Y:S05]  /*adc0*/  BSYNC.RECONVERGENT B3 ;  /* 0x0000000000037941 */ /* 0x000fea0003800200 */
.L_x_14603:
        /* <DEDUP_REMOVED lines=42> */
.L_x_14601:
[----:B------:R-:W-:Y:S05]  /*b070*/  BSYNC.RECONVERGENT B2 ;  /* 0x0000000000027941 */ /* 0x000fea0003800200 */
.L_x_14600:
[----:B------:R-:W-:Y:S01]  /*b080*/  I2FP.F32.U32 R68, R69 ;  /* 0x0000004500447245 */ /* 0x000fe20000201000 */
[----:B------:R-:W-:Y:S01]  /*b090*/  HADD2.F32 R70, -RZ, R75.H1_H1 ;  /* 0x3000004bff467230 */ /* 0x000fe20000004100 */
[----:B------:R-:W-:-:S03]  /*b0a0*/  F2FP.F16.F32.PACK_AB R69, R82, R77 ;  /* 0x0000004d5245723e */ /* 0x000fc600000000ff */
[----:B------:R-:W-:Y:S01]  /*b0b0*/  FFMA.FTZ R91, R68, R91, 1.1641532182693481445e-10 ;  /* 0x2f000000445b7423 */ /* 0x000fe2000001005b */
[----:B------:R-:W-:Y:S01]  /*b0c0*/  FMUL.FTZ R70, R70, R93 ;  /* 0x0000005d46467220 */ /* 0x000fe20000410000 */
[----:B------:R-:W-:-:S03]  /*b0d0*/  F2FP.F16.F32.PACK_AB R68, R76, R0 ;  /* 0x000000004c44723e */ /* 0x000fc600000000ff */
[----:B------:R-:W-:Y:S01]  /*b0e0*/  FMUL.FTZ R70, R70, R97 ;  /* 0x0000006146467220 */ /* 0x000fe20000410000 */
[----:B------:R-:W-:-:S04]  /*b0f0*/  FSETP.GTU.FTZ.AND P6, PT, R91, R98, PT ;  /* 0x000000625b00720b */ /* 0x000fc80003fdc000 */
[----:B------:R-:W-:Y:S02]  /*b100*/  FSEL R91, R70, RZ, !P6 ;  /* 0x000000ff465b7208 */ /* 0x000fe40007000000 */
[----:B------:R-:W-:Y:S02]  /*b110*/  PLOP3.LUT P6, PT, P6, PT, PT, 0x8, 0x80 ;  /* 0x000000000080781c */ /* 0x000fe400037ce170 */
[----:B------:R-:W-:Y:S02]  /*b120*/  F2FP.F16.F32.PACK_AB R70, R89, R83 ;  /* 0x000000535946723e */ /* 0x000fe400000000ff */
[----:B------:R-:W-:-:S09]  /*b130*/  F2FP.F16.F32.PACK_AB R71, R91, R88 ;  /* 0x000000585b47723e */ /* 0x000fd200000000ff */
.L_x_14564:
        /* <DEDUP_REMOVED lines=21> */
.L_x_14522:
[----:B------:R-:W-:Y:S05]  /*b290*/  BSYNC.RECONVERGENT B1 ;  /* 0x0000000000017941 */ /* 0x000fea0003800200 */
.L_x_14521:
        /* <DEDUP_REMOVED lines=28> */
.L_x_14610:
        /* <DEDUP_REMOVED lines=13> */
.L_x_14612:
[----:B------:R-:W-:Y:S05]  /*b530*/  BSYNC.RECONVERGENT B3 ;  /* 0x0000000000037941 */ /* 0x000fea0003800200 */
.L_x_14611:
        /* <DEDUP_REMOVED lines=41> */
.L_x_14609:
[----:B------:R-:W-:Y:S05]  /*b7d0*/  BSYNC.RECONVERGENT B2 ;  /* 0x0000000000027941 */ /* 0x000fea0003800200 */
.L_x_14608:
        /* <DEDUP_REMOVED lines=27> */
.L_x_14615:
        /* <DEDUP_REMOVED lines=13> */
.L_x_14617:
[----:B------:R-:W-:Y:S05]  /*ba60*/  BSYNC.RECONVERGENT B3 ;  /* 0x0000000000037941 */ /* 0x000fea0003800200 */
.L_x_14616:
        /* <DEDUP_REMOVED lines=42> */
.L_x_14614:
[----:B------:R-:W-:Y:S05]  /*bd10*/  BSYNC.RECONVERGENT B2 ;  /* 0x0000000000027941 */ /* 0x000fea0003800200 */
.L_x_14613:
        /* <DEDUP_REMOVED lines=9> */
[----:B------:R-:W-:Y:S01]  /*bdb0*/  HFMA2 R72, -RZ, RZ, 0, 1.1920928955078125e-07 ;  /* 0x00000002ff487431 */ /* 0x000fe200000001ff */
        /* <DEDUP_REMOVED lines=14> */
.L_x_14620:
        /* <DEDUP_REMOVED lines=13> */
.L_x_14622:
[----:B------:R-:W-:Y:S05]  /*bf70*/  BSYNC.RECONVERGENT B3 ;  /* 0x0000000000037941 */ /* 0x000fea0003800200 */
.L_x_14621:
        /* <DEDUP_REMOVED lines=42> */
.L_x_14619:
[----:B------:R-:W-:Y:S05]  /*c220*/  BSYNC.RECONVERGENT B2 ;  /* 0x0000000000027941 */ /* 0x000fea0003800200 */
.L_x_14618:
        /* <DEDUP_REMOVED lines=23> */
.L_x_14625:
        /* <DEDUP_REMOVED lines=13> */
.L_x_14627:
[----:B------:R-:W-:Y:S05]  /*c470*/  BSYNC.RECONVERGENT B3 ;  /* 0x0000000000037941 */ /* 0x000fea0003800200 */
.L_x_14626:
        /* <DEDUP_REMOVED lines=42> */
.L_x_14624:
[----:B------:R-:W-:Y:S05]  /*c720*/  BSYNC.RECONVERGENT B2 ;  /* 0x0000000000027941 */ /* 0x000fea0003800200 */
.L_x_14623:
        /* <DEDUP_REMOVED lines=23> */
.L_x_14630:
        /* <DEDUP_REMOVED lines=13> */
.L_x_14632:
[----:B------:R-:W-:Y:S05]  /*c970*/  BSYNC.RECONVERGENT B3 ;  /* 0x0000000000037941 */ /* 0x000fea0003800200 */
.L_x_14631:
        /* <DEDUP_REMOVED lines=42> */
.L_x_14629:
[----:B------:R-:W-:Y:S05]  /*cc20*/  BSYNC.RECONVERGENT B2 ;  /* 0x0000000000027941 */ /* 0x000fea0003800200 */
.L_x_14628:
        /* <DEDUP_REMOVED lines=23> */
.L_x_14635:
        /* <DEDUP_REMOVED lines=13> */
.L_x_14637:
[----:B------:R-:W-:Y:S05]  /*ce70*/  BSYNC.RECONVERGENT B3 ;  /* 0x0000000000037941 */ /* 0x000fea0003800200 */
.L_x_14636:
        /* <DEDUP_REMOVED lines=42> */
.L_x_14634:
[----:B------:R-:W-:Y:S05]  /*d120*/  BSYNC.RECONVERGENT B2 ;  /* 0x0000000000027941 */ /* 0x000fea0003800200 */
.L_x_14633:
        /* <DEDUP_REMOVED lines=23> */
.L_x_14640:
        /* <DEDUP_REMOVED lines=13> */
.L_x_14642:
[----:B------:R-:W-:Y:S05]  /*d370*/  BSYNC.RECONVERGENT B3 ;  /* 0x0000000000037941 */ /* 0x000fea0003800200 */
.L_x_14641:
        /* <DEDUP_REMOVED lines=42> */
.L_x_14639:
[----:B------:R-:W-:Y:S05]  /*d620*/  BSYNC.RECONVERGENT B2 ;  /* 0x0000000000027941 */ /* 0x000fea0003800200 */
.L_x_14638:
        /* <DEDUP_REMOVED lines=23> */
.L_x_14645:
        /* <DEDUP_REMOVED lines=15> */
.L_x_14647:
[----:B------:R-:W-:Y:S05]  /*d890*/  BSYNC.RECONVERGENT B3 ;  /* 0x0000000000037941 */ /* 0x000fea0003800200 */
.L_x_14646:
        /* <DEDUP_REMOVED lines=42> */
.L_x_14644:
[----:B------:R-:W-:Y:S05]  /*db40*/  BSYNC.RECONVERGENT B2 ;  /* 0x0000000000027941 */ /* 0x000fea0003800200 */
.L_x_14643:
        /* <DEDUP_REMOVED lines=15> */
.L_x_14607:
        /* <DEDUP_REMOVED lines=16> */
.L_x_14651:
        /* <DEDUP_REMOVED lines=13> */
.L_x_14653:
[----:B------:R-:W-:Y:S05]  /*de10*/  BSYNC.RECONVERGENT B3 ;  /* 0x0000000000037941 */ /* 0x000fea0003800200 */
.L_x_14652:
        /* <DEDUP_REMOVED lines=41> */
.L_x_14650:
[----:B------:R-:W-:Y:S05]  /*e0b0*/  BSYNC.RECONVERGENT B2 ;  /* 0x0000000000027941 */ /* 0x000fea0003800200 */
.L_x_14649:
        /* <DEDUP_REMOVED lines=25> */
.L_x_14656:
        /* <DEDUP_REMOVED lines=13> */
.L_x_14658:
[----:B------:R-:W-:Y:S05]  /*e320*/  BSYNC.RECONVERGENT B3 ;  /* 0x0000000000037941 */ /* 0x000fea0003800200 */
.L_x_14657:
        /* <DEDUP_REMOVED lines=42> */
.L_x_14655:
[----:B------:R-:W-:Y:S05]  /*e5d0*/  BSYNC.RECONVERGENT B2 ;  /* 0x0000000000027941 */ /* 0x000fea0003800200 */
.L_x_14654:
[----:B------:R-:W-:Y:S01]  /*e5e0*/  I2FP.F32.U32 R5, R5 ;  /* 0x0000000500057245 */ /* 0x000fe20000201000 */
[----:B------:R-:W-:Y:S01]  /*e5f0*/  HADD2.F32 R68, -RZ, R68.H1_H1 ;  /* 0x30000044ff447230 */ /* 0x000fe20000004100 */
[----:B------:R-:W-:Y:S01]  /*e600*/  ISETP.NE.AND P2, PT, R73, 0x1, PT ;  /* 0x000000014900780c */ /* 0x000fe20003f45270 */
[----:B------:R-:W-:Y:S01]  /*e610*/  BSSY.RECONVERGENT B2, `(.L_x_14659) ;  /* 0x000004b000027945 */ /* 0x000fe20003800200 */
[----:B------:R-:W-:Y:S02]  /*e620*/  IMAD.MOV.U32 R72, RZ, RZ, 0x2 ;  /* 0x00000002ff487424 */ /* 0x000fe400078e00ff */
[----:B------:R-:W-:Y:S01]  /*e630*/  FFMA.FTZ R5, R5, R74, 1.1641532182693481445e-10 ;  /* 0x2f00000005057423 */ /* 0x000fe2000001004a */
[----:B------:R-:W-:-:S04]  /*e640*/  FMUL.FTZ R68, R68, R93 ;  /* 0x0000005d44447220 */ /* 0x000fc80000410000 */
        /* <DEDUP_REMOVED lines=15> */
.L_x_14661:
        /* <DEDUP_REMOVED lines=13> */
.L_x_14663:
[----:B------:R-:W-:Y:S05]  /*e810*/  BSYNC.RECONVERGENT B3 ;  /* 0x0000000000037941 */ /* 0x000fea0003800200 */
.L_x_14662:
        /* <DEDUP_REMOVED lines=42> */
.L_x_14660:
[----:B------:R-:W-:Y:S05]  /*eac0*/  BSYNC.RECONVERGENT B2 ;  /* 0x0000000000027941 */ /* 0x000fea0003800200 */
.L_x_14659:
        /* <DEDUP_REMOVED lines=21> */
.L_x_14666:
        /* <DEDUP_REMOVED lines=13> */
.L_x_14668:
[----:B------:R-:W-:Y:S05]  /*ecf0*/  BSYNC.RECONVERGENT B3 ;  /* 0x0000000000037941 */ /* 0x000fea0003800200 */
.L_x_14667:
        /* <DEDUP_REMOVED lines=42> */
.L_x_14665:
[----:B------:R-:W-:Y:S05]  /*efa0*/  BSYNC.RECONVERGENT B2 ;  /* 0x0000000000027941 */ /* 0x000fea0003800200 */
.L_x_14664:
        /* <DEDUP_REMOVED lines=21> */
.L_x_14671:
        /* <DEDUP_REMOVED lines=13> */
.L_x_14673:
[----:B------:R-:W-:Y:S05]  /*f1d0*/  BSYNC.RECONVERGENT B3 ;  /* 0x0000000000037941 */ /* 0x000fea0003800200 */
.L_x_14672:
        /* <DEDUP_REMOVED lines=42> */
.L_x_14670:
[----:B------:R-:W-:Y:S05]  /*f480*/  BSYNC.RECONVERGENT B2 ;  /* 0x0000000000027941 */ /* 0x000fea0003800200 */
.L_x_14669:
        /* <DEDUP_REMOVED lines=21> */
.L_x_14676:
        /* <DEDUP_REMOVED lines=13> */
.L_x_14678:
[----:B------:R-:W-:Y:S05]  /*f6b0*/  BSYNC.RECONVERGENT B3 ;  /* 0x0000000000037941 */ /* 0x000fea0003800200 */
.L_x_14677:
        /* <DEDUP_REMOVED lines=42> */
.L_x_14675:
[----:B------:R-:W-:Y:S05]  /*f960*/  BSYNC.RECONVERGENT B2 ;  /* 0x0000000000027941 */ /* 0x000fea0003800200 */
.L_x_14674:
[----:B------:R-:W-:Y:S01]  /*f970*/  I2FP.F32.U32 R5, R5 ;  /* 0x0000000500057245 */ /* 0x000fe20000201000 */
[----:B------:R-:W-:Y:S01]  /*f980*/  HADD2.F32 R70, -RZ, R70.H1_H1 ;  /* 0x30000046ff467230 */ /* 0x000fe20000004100 */
        /* <DEDUP_REMOVED lines=19> */
.L_x_14681:
        /* <DEDUP_REMOVED lines=13> */
.L_x_14683:
[----:B------:R-:W-:Y:S05]  /*fb90*/  BSYNC.RECONVERGENT B3 ;  /* 0x0000000000037941 */ /* 0x000fea0003800200 */
.L_x_14682:
        /* <DEDUP_REMOVED lines=42> */
.L_x_14680:
[----:B------:R-:W-:Y:S05]  /*fe40*/  BSYNC.RECONVERGENT B2 ;  /* 0x0000000000027941 */ /* 0x000fea0003800200 */
.L_x_14679:
        /* <DEDUP_REMOVED lines=21> */
.L_x_14686:
        /* <DEDUP_REMOVED lines=15> */
.L_x_14688:
[----:B------:R-:W-:Y:S05]  /*10090*/  BSYNC.RECONVERGENT B3 ;  /* 0x0000000000037941 */ /* 0x000fea0003800200 */
.L_x_14687:
        /* <DEDUP_REMOVED lines=42> */
.L_x_14685:
[----:B------:R-:W-:Y:S05]  /*10340*/  BSYNC.RECONVERGENT B2 ;  /* 0x0000000000027941 */ /* 0x000fea0003800200 */
.L_x_14684:
        /* <DEDUP_REMOVED lines=12> */
.L_x_14648:
        /* <DEDUP_REMOVED lines=11> */
[----:B------:R-:W-:Y:S01]  /*104c0*/  LOP3.LUT R93, R93, R95, R98, 0xfe, !PT ;  /* 0x0000005f5d5d7212 */ /* 0x000fe200078efe62 */
[----:B------:R-:W-:Y:S01]  /*104d0*/  IMAD.MOV.U32 R95, RZ, RZ, R96 ;  /* 0x000000ffff5f7224 */ /* 0x000fe200078e0060 */
        /* <DEDUP_REMOVED lines=8> */
.L_x_14606:
[----:B------:R-:W-:Y:S05]  /*10560*/  BSYNC.RECONVERGENT B1 ;  /* 0x0000000000017941 */ /* 0x000fea0003800200 */
.L_x_14605:
        /* <DEDUP_REMOVED lines=101> */
.L_x_14708:
        /* <DEDUP_REMOVED lines=42> */
[----:B0-----:R-:W-:Y:S01]  /*10e60*/  IMAD.WIDE.U32 R72, R81, 0x10, R72 ;  /* 0x0000001051487825 */ /* 0x001fe200078e0048 */
[----:B------:R-:W-:-:S02]  /*10e70*/  F2FP.F16.F32.PACK_AB R69, R94, R71 ;  /* 0x000000475e45723e */ /* 0x000fc400000000ff */
[----:B------:R-:W-:Y:S02]  /*10e80*/  F2FP.F16.F32.PACK_AB R70, R97, R70 ;  /* 0x000000466146723e */ /* 0x000fe400000000ff */
[----:B------:R-:W-:Y:S02]  /*10e90*/  F2FP.F16.F32.PACK_AB R71, R102, R99 ;  /* 0x000000636647723e */ /* 0x000fe400000000ff */
[----:B------:R-:W-:-:S03]  /*10ea0*/  IADD3 R81, PT, PT, R81, 0x20, RZ ;  /* 0x0000002051517810 */ /* 0x000fc60007ffe0ff */
[----:B------:R1:W-:Y:S04]  /*10eb0*/  STG.E.128 desc[UR8][R72.64], R68 ;  /* 0x0000004448007986 */ /* 0x0003e8000c101d08 */
.L_x_14691:
[----:B------:R-:W-:Y:S05]  /*10ec0*/  BSYNC.RECONVERGENT B1 ;  /* 0x0000000000017941 */ /* 0x000fea0003800200 */
.L_x_14690:
        /* <DEDUP_REMOVED lines=31> */
[----:B------:R-:W-:Y:S01]  /*110c0*/  F2FP.F16.F32.PACK_AB R70, R97, R70 ;  /* 0x000000466146723e */ /* 0x000fe200000000ff */
[----:B------:R-:W-:Y:S01]  /*110d0*/  VIADD R81, R81, 0x20 ;  /* 0x0000002051517836 */ /* 0x000fe20000000000 */
[----:B------:R-:W-:-:S05]  /*110e0*/  F2FP.F16.F32.PACK_AB R71, R102, R99 ;  /* 0x000000636647723e */ /* 0x000fca00000000ff */
[----:B------:R2:W-:Y:S02]  /*110f0*/  STG.E.128 desc[UR8][R72.64], R68 ;  /* 0x0000004448007986 */ /* 0x0005e4000c101d08 */
.L_x_14693:
[----:B------:R-:W-:Y:S05]  /*11100*/  BSYNC.RECONVERGENT B1 ;  /* 0x0000000000017941 */ /* 0x000fea0003800200 */
.L_x_14692:
        /* <DEDUP_REMOVED lines=33> */
.L_x_14695:
[----:B------:R-:W-:Y:S05]  /*11320*/  BSYNC.RECONVERGENT B1 ;  /* 0x0000000000017941 */ /* 0x000fea0003800200 */
.L_x_14694:
[----:B0123--:R-:W0:Y:S02]  /*11330*/  LDC.64 R68, c[0x0][0x380] ;  /* 0x0000e000ff447b82 */ /* 0x00fe240000000a00 */
[----:B0-----:R-:W-:-:S04]  /*11340*/  LEA R10, R68, R10, 0x2 ;  /* 0x0000000a440a7211 */ /* 0x001fc800078e10ff */
[----:B------:R-:W-:-:S13]  /*11350*/  ISETP.GE.AND P0, PT, R10, R69, PT ;  /* 0x000000450a00720c */ /* 0x000fda0003f06270 */
[----:B------:R-:W-:Y:S05]  /*11360*/  @!P0 BRA `(.L_x_14696) ;  /* 0xfffffef800248947 */ /* 0x000fea000383ffff */
[----:B------:R-:W-:Y:S05]  /*11370*/  BSYNC B0 ;  /* 0x0000000000007941 */ /* 0x000fea0003800000 */
.L_x_14437:
[----:B------:R-:W-:Y:S05]  /*11380*/  EXIT ;  /* 0x000000000000794d */ /* 0x000fea0003800000 */
.L_x_14689:
        /* <DEDUP_REMOVED lines=8> */
.L_x_14698:
[----:B------:R-:W-:Y:S05]  /*11410*/  BSYNC B1 ;  /* 0x0000000000017941 */ /* 0x000fea0003800000 */
.L_x_14697:
        /* <DEDUP_REMOVED lines=10> */
.L_x_14699:
[----:B------:R-:W-:Y:S01]  /*114c0*/  HFMA2 R97, -RZ, RZ, 0, 2.384185791015625e-07 ;  /* 0x00000004ff617431 */ /* 0x000fe200000001ff */
[----:B------:R-:W-:-:S05]  /*114d0*/  MOV R71, R94 ;  /* 0x0000005e00477202 */ /* 0x000fca0000000f00 */
[----:B------:R-:W-:-:S04]  /*114e0*/  FADD.FTZ R71, R70, R71 ;  /* 0x0000004746477221 */ /* 0x000fc80000010000 */
[----:B------:R-:W-:-:S07]  /*114f0*/  IMAD.MOV.U32 R96, RZ, RZ, R71 ;  /* 0x000000ffff607224 */ /* 0x000fce00078e0047 */
[----:B------:R-:W-:Y:S05]  /*11500*/  WARPSYNC.COLLECTIVE R93, `(.L_x_14700) ;  /* 0x000000005d087348 */ /* 0x000fea0003c00000 */
[----:B------:R0:W1:Y:S02]  /*11510*/  SHFL.BFLY P4, R94, R96, R97, R98 ;  /* 0x0c000061605e7389 */ /* 0x0000640000080062 */
[----:B01----:R-:W-:Y:S05]  /*11520*/  ENDCOLLECTIVE ;  /* 0x000000000000791b */ /* 0x003fea0003800000 */
.L_x_14700:
[----:B------:R-:W-:Y:S02]  /*11530*/  IMAD.MOV.U32 R97, RZ, RZ, 0x8 ;  /* 0x00000008ff617424 */ /* 0x000fe400078e00ff */
[----:B------:R-:W-:-:S04]  /*11540*/  IMAD.MOV.U32 R68, RZ, RZ, R94 ;  /* 0x000000ffff447224 */ /* 0x000fc800078e005e */
[----:B------:R-:W-:-:S05]  /*11550*/  FADD.FTZ R74, R71, R68 ;  /* 0x00000044474a7221 */ /* 0x000fca0000010000 */
[----:B------:R-:W-:-:S07]  /*11560*/  MOV R96, R74 ;  /* 0x0000004a00607202 */ /* 0x000fce0000000f00 */
[----:B------:R-:W-:Y:S05]  /*11570*/  WARPSYNC.COLLECTIVE R93, `(.L_x_14701) ;  /* 0x000000005d087348 */ /* 0x000fea0003c00000 */
[----:B------:R0:W1:Y:S02]  /*11580*/  SHFL.BFLY P4, R94, R96, R97, R98 ;  /* 0x0c000061605e7389 */ /* 0x0000640000080062 */
[----:B01----:R-:W-:Y:S05]  /*11590*/  ENDCOLLECTIVE ;  /* 0x000000000000791b */ /* 0x003fea0003800000 */
.L_x_14701:
[----:B------:R-:W-:Y:S01]  /*115a0*/  HFMA2 R97, -RZ, RZ, 0, 9.5367431640625e-07 ;  /* 0x00000010ff617431 */ /* 0x000fe200000001ff */
[----:B------:R-:W-:-:S05]  /*115b0*/  MOV R73, R94 ;  /* 0x0000005e00497202 */ /* 0x000fca0000000f00 */
[----:B------:R-:W-:-:S04]  /*115c0*/  FADD.FTZ R75, R74, R73 ;  /* 0x000000494a4b7221 */ /* 0x000fc80000010000 */
[----:B------:R-:W-:-:S07]  /*115d0*/  IMAD.MOV.U32 R96, RZ, RZ, R75 ;  /* 0x000000ffff607224 */ /* 0x000fce00078e004b */
[----:B------:R-:W-:Y:S05]  /*115e0*/  WARPSYNC.COLLECTIVE R93, `(.L_x_14702) ;  /* 0x000000005d087348 */ /* 0x000fea0003c00000 */
[----:B------:R0:W1:Y:S02]  /*115f0*/  SHFL.BFLY P4, R94, R96, R97, R98 ;  /* 0x0c000061605e7389 */ /* 0x0000640000080062 */
[----:B01----:R-:W-:Y:S05]  /*11600*/  ENDCOLLECTIVE ;  /* 0x000000000000791b */ /* 0x003fea0003800000 */
.L_x_14702:
        /* <DEDUP_REMOVED lines=57> */
.L_x_14703:
[----:B------:R-:W-:Y:S01]  /*119a0*/  HFMA2 R97, -RZ, RZ, 0, 1.1920928955078125e-07 ;  /* 0x00000002ff617431 */ /* 0x000fe200000001ff */
[----:B------:R-:W-:-:S05]  /*119b0*/  MOV R69, R94 ;  /* 0x0000005e00457202 */ /* 0x000fca0000000f00 */
[----:B------:R-:W-:-:S04]  /*119c0*/  FADD.FTZ R69, R68, R69 ;  /* 0x0000004544457221 */ /* 0x000fc80000010000 */
[----:B------:R-:W-:-:S07]  /*119d0*/  IMAD.MOV.U32 R96, RZ, RZ, R69 ;  /* 0x000000ffff607224 */ /* 0x000fce00078e0045 */
[----:B------:R-:W-:Y:S05]  /*119e0*/  WARPSYNC.COLLECTIVE R93, `(.L_x_14704) ;  /* 0x000000005d087348 */ /* 0x000fea0003c00000 */
[----:B------:R0:W1:Y:S02]  /*119f0*/  SHFL.BFLY P4, R94, R96, R97, R98 ;  /* 0x0c000061605e7389 */ /* 0x0000640000080062 */
[----:B01----:R-:W-:Y:S05]  /*11a00*/  ENDCOLLECTIVE ;  /* 0x000000000000791b */ /* 0x003fea0003800000 */
.L_x_14704:
[----:B------:R-:W-:Y:S02]  /*11a10*/  IMAD.MOV.U32 R97, RZ, RZ, 0x4 ;  /* 0x00000004ff617424 */ /* 0x000fe400078e00ff */
[----:B------:R-:W-:-:S04]  /*11a20*/  IMAD.MOV.U32 R70, RZ, RZ, R94 ;  /* 0x000000ffff467224 */ /* 0x000fc800078e005e */
[----:B------:R-:W-:-:S05]  /*11a30*/  FADD.FTZ R70, R69, R70 ;  /* 0x0000004645467221 */ /* 0x000fca0000010000 */
[----:B------:R-:W-:-:S07]  /*11a40*/  MOV R96, R70 ;  /* 0x0000004600607202 */ /* 0x000fce0000000f00 */
[----:B------:R-:W-:Y:S05]  /*11a50*/  WARPSYNC.COLLECTIVE R93, `(.L_x_14705) ;  /* 0x000000005d087348 */ /* 0x000fea0003c00000 */
[----:B------:R0:W1:Y:S02]  /*11a60*/  SHFL.BFLY P4, R94, R96, R97, R98 ;  /* 0x0c000061605e7389 */ /* 0x0000640000080062 */
[----:B01----:R-:W-:Y:S05]  /*11a70*/  ENDCOLLECTIVE ;  /* 0x000000000000791b */ /* 0x003fea0003800000 */
.L_x_14705:
[----:B------:R-:W-:Y:S01]  /*11a80*/  HFMA2 R97, -RZ, RZ, 0, 4.76837158203125e-07 ;  /* 0x00000008ff617431 */ /* 0x000fe200000001ff */
[----:B------:R-:W-:-:S05]  /*11a90*/  MOV R71, R94 ;  /* 0x0000005e00477202 */ /* 0x000fca0000000f00 */
[----:B------:R-:W-:-:S04]  /*11aa0*/  FADD.FTZ R71, R70, R71 ;  /* 0x0000004746477221 */ /* 0x000fc80000010000 */
[----:B------:R-:W-:-:S07]  /*11ab0*/  IMAD.MOV.U32 R96, RZ, RZ, R71 ;  /* 0x000000ffff607224 */ /* 0x000fce00078e0047 */
[----:B------:R-:W-:Y:S05]  /*11ac0*/  WARPSYNC.COLLECTIVE R93, `(.L_x_14706) ;  /* 0x000000005d087348 */ /* 0x000fea0003c00000 */
[----:B------:R0:W1:Y:S02]  /*11ad0*/  SHFL.BFLY P4, R94, R96, R97, R98 ;  /* 0x0c000061605e7389 */ /* 0x0000640000080062 */
[----:B01----:R-:W-:Y:S05]  /*11ae0*/  ENDCOLLECTIVE ;  /* 0x000000000000791b */ /* 0x003fea0003800000 */
.L_x_14706:
[----:B------:R-:W-:Y:S02]  /*11af0*/  IMAD.MOV.U32 R97, RZ, RZ, 0x10 ;  /* 0x00000010ff617424 */ /* 0x000fe400078e00ff */
[----:B------:R-:W-:-:S04]  /*11b00*/  IMAD.MOV.U32 R74, RZ, RZ, R94 ;  /* 0x000000ffff4a7224 */ /* 0x000fc800078e005e */
[----:B------:R-:W-:-:S05]  /*11b10*/  FADD.FTZ R74, R71, R74 ;  /* 0x0000004a474a7221 */ /* 0x000fca0000010000 */
[----:B------:R-:W-:-:S07]  /*11b20*/  MOV R96, R74 ;  /* 0x0000004a00607202 */ /* 0x000fce0000000f00 */
[----:B------:R-:W-:Y:S05]  /*11b30*/  WARPSYNC.COLLECTIVE R93, `(.L_x_14707) ;  /* 0x000000005d087348 */ /* 0x000fea0003c00000 */
[----:B------:R0:W1:Y:S02]  /*11b40*/  SHFL.BFLY P4, R94, R96, R97, R98 ;  /* 0x0c000061605e7389 */ /* 0x0000640000080062 */
[----:B01----:R-:W-:Y:S05]  /*11b50*/  ENDCOLLECTIVE ;  /* 0x000000000000791b */ /* 0x003fea0003800000 */
.L_x_14707:
[----:B------:R-:W-:Y:S01]  /*11b60*/  MOV R75, R94 ;  /* 0x0000005e004b7202 */ /* 0x000fe20000000f00 */
[----:B------:R-:W-:Y:S06]  /*11b70*/  BRA `(.L_x_14708) ;  /* 0xfffffff000107947 */ /* 0x000fec000383ffff */
.L_x_14709:
        /* <DEDUP_REMOVED lines=16> */
.L_x_28790:


//--------------------- .text._ZN10layer_norm13ln_fwd_kernelINS_13Kernel_traitsIf6__halfS2_S2_fjLj768ELj1ELj4ELj1ELj16ENS_18Kernel_traits_baseILj768EfS2_S2_S2_fjLj128EEEEELb1ELb0ELb0ELb1EEEvNS_9FwdParamsE --------------------------
	.section	.text._ZN10layer_norm13ln_fwd_kernelINS_13Kernel_traitsIf6__halfS2_S2_fjLj768ELj1ELj4ELj1ELj16ENS_18Kernel_traits_baseILj768EfS2_S2_S2_fjLj128EEEEELb1ELb0ELb0ELb1EEEvNS_9FwdParamsE,"ax",@progbits
	.align	128
        .global         _ZN10layer_norm13ln_fwd_kernelINS_13Kernel_traitsIf6__halfS2_S2_fjLj768ELj1ELj4ELj1ELj16ENS_18Kernel_traits_baseILj768EfS2_S2_S2_fjLj128EEEEELb1ELb0ELb0ELb1EEEvNS_9FwdParamsE
        .type           _ZN10layer_norm13ln_fwd_kernelINS_13Kernel_traitsIf6__halfS2_S2_fjLj768ELj1ELj4ELj1ELj16ENS_18Kernel_traits_baseILj768EfS2_S2_S2_fjLj128EEEEELb1ELb0ELb0ELb1EEEvNS_9FwdParamsE,@function
        .size           _ZN10layer_norm13ln_fwd_kernelINS_13Kernel_traitsIf6__halfS2_S2_fjLj768ELj1ELj4ELj1ELj16ENS_18Kernel_traits_baseILj768EfS2_S2_S2_fjLj128EEEEELb1ELb0ELb0ELb1EEEvNS_9FwdParamsE,(.L_x_28791 - _ZN10layer_norm13ln_fwd_kernelINS_13Kernel_traitsIf6__halfS2_S2_fjLj768ELj1ELj4ELj1ELj16ENS_18Kernel_traits_baseILj768EfS2_S2_S2_fjLj128EEEEELb1ELb0ELb0ELb1EEEvNS_9FwdParamsE)
        .other          _ZN10layer_norm13ln_fwd_kernelINS_13Kernel_traitsIf6__halfS2_S2_fjLj768ELj1ELj4ELj1ELj16ENS_18Kernel_traits_baseILj768EfS2_S2_S2_fjLj128EEEEELb1ELb0ELb0ELb1EEEvNS_9FwdParamsE,@"STO_CUDA_ENTRY STV_DEFAULT"
_ZN10layer_norm13ln_fwd_kernelINS_13Kernel_traitsIf6__halfS2_S2_fjLj768ELj1ELj4ELj1ELj16ENS_18Kernel_traits_baseILj768EfS2_S2_S2_fjLj128EEEEELb1ELb0ELb0ELb1EEEvNS_9FwdParamsE:
.text._ZN10layer_norm13ln_fwd_kernelINS_13Kernel_traitsIf6__halfS2_S2_fjLj768ELj1ELj4ELj1ELj16ENS_18Kernel_traits_baseILj768EfS2_S2_S2_fjLj128EEEEELb1ELb0ELb0ELb1EEEvNS_9FwdParamsE:
        /* <DEDUP_REMOVED lines=13> */
[----:B------:R-:W-:-:S13]  /*00d0*/  ISETP.NE.AND.EX P0, PT, RZ, UR5, PT, P0 ;  /* 0x00000005ff007c0c */ /* 0x000fda000bf05300 */
[----:B------:R-:W0:Y:S01]  /*00e0*/  @P0 LDC.64 R8, c[0x0][0x3d0] ;  /* 0x0000f400ff080b82 */ /* 0x000e220000000a00 */
[----:B---3--:R-:W-:Y:S01]  /*00f0*/  LOP3.LUT R2, R3, 0x1f, RZ, 0xc0, !PT ;  /* 0x0000001f03027812 */ /* 0x008fe200078ec0ff */
[----:B-1----:R1:W5:Y:S06]  /*0100*/  @P1 LDG.E.64 R6, desc[UR8][R96.64] ;  /* 0x0000000860061981 */ /* 0x00236c000c1e1b00 */
[----:B------:R-:W3:Y:S01]  /*0110*/  @P0 LDC.64 R10, c[0x0][0x438] ;  /* 0x00010e00ff0a0b82 */ /* 0x000ee20000000a00 */
[----:B0-----:R-:W-:-:S05]  /*0120*/  @P0 IMAD.WIDE.U32 R8, R2, 0x20, R8 ;  /* 0x0000002002080825 */ /* 0x001fca00078e0008 */
        /* <DEDUP_REMOVED lines=13> */
[----:B------:R-:W0:Y:S08]  /*0200*/  S2UR UR5, SR_CTAID.X ;  /* 0x00000000000579c3 */ /* 0x000e300000002500 */
[----:B------:R-:W3:Y:S01]  /*0210*/  LDC R0, c[0x0][0x360] ;  /* 0x0000d800ff007b82 */ /* 0x000ee20000000800 */
[----:B0-----:R-:W-:Y:S01]  /*0220*/  USHF.L.U32 UR4, UR5, 0x2, URZ ;  /* 0x0000000205047899 */ /* 0x001fe200080006ff */
[----:B--2---:R-:W-:-:S06]  /*0230*/  @P1 R2UR UR7, R5 ;  /* 0x00000000050712ca */ /* 0x004fcc00000e0000 */
[----:B------:R-:W0:Y:S01]  /*0240*/  @P1 LDC R5, c[0x0][0x460] ;  /* 0x00011800ff051b82 */ /* 0x000e220000000800 */
[----:B------:R-:W-:Y:S02]  /*0250*/  @P1 R2UR UR6, R4 ;  /* 0x00000000040612ca */ /* 0x000fe400000e0000 */
[--C-:B------:R-:W-:Y:S01]  /*0260*/  SHF.R.U32.HI R4, RZ, 0x5, R3.reuse ;  /* 0x00000005ff047819 */ /* 0x100fe20000011603 */
[----:B---3--:R-:W-:-:S03]  /*0270*/  IMAD R3, R0, UR5, R3 ;  /* 0x0000000500037c24 */ /* 0x008fc6000f8e0203 */
[----:B------:R-:W-:Y:S01]  /*0280*/  LOP3.LUT R4, R4, UR4, RZ, 0xfc, !PT ;  /* 0x0000000404047c12 */ /* 0x000fe2000f8efcff */
[----:B------:R-:W-:Y:S02]  /*0290*/  UIADD3 UR15, UPT, UPT, UR7, -0x4498517b, URZ ;  /* 0xbb67ae85070f7890 */ /* 0x000fe4000fffe0ff */
[----:B------:R-:W-:-:S04]  /*02a0*/  UIADD3 UR17, UPT, UPT, UR7, 0x76cf5d0a, URZ ;  /* 0x76cf5d0a07117890 */ /* 0x000fc8000fffe0ff */
[----:B------:R-:W-:Y:S02]  /*02b0*/  UIADD3 UR14, UPT, UPT, UR6, -0x61c88647, URZ ;  /* 0x9e3779b9060e7890 */ /* 0x000fe4000fffe0ff */
[----:B------:R-:W-:Y:S02]  /*02c0*/  UIADD3 UR16, UPT, UPT, UR6, 0x3c6ef372, URZ ;  /* 0x3c6ef37206107890 */ /* 0x000fe4000fffe0ff */
[----:B------:R-:W-:Y:S02]  /*02d0*/  UIADD3 UR18, UPT, UPT, UR6, -0x255992d5, URZ ;  /* 0xdaa66d2b06127890 */ /* 0x000fe4000fffe0ff */
[----:B------:R-:W-:Y:S02]  /*02e0*/  UIADD3 UR19, UPT, UPT, UR7, 0x32370b8f, URZ ;  /* 0x32370b8f07137890 */ /* 0x000fe4000fffe0ff */
[----:B------:R-:W-:Y:S01]  /*02f0*/  UIADD3 UR20, UPT, UPT, UR6, 0x78dde6e4, URZ ;  /* 0x78dde6e406147890 */ /* 0x000fe2000fffe0ff */
[----:B-1----:R-:W-:Y:S11]  /*0300*/  @P0 BRA `(.L_x_14710) ;  /* 0x0000000000500947 */ /* 0x002ff60003800000 */
[----:B------:R-:W1:Y:S02]  /*0310*/  LDC.64 R8, c[0x0][0x3d0] ;  /* 0x0000f400ff087b82 */ /* 0x000e640000000a00 */
[----:B-1----:R-:W-:-:S05]  /*0320*/  IMAD.WIDE.U32 R8, R2, 0x20, R8 ;  /* 0x0000002002087825 */ /* 0x002fca00078e0008 */
        /* <DEDUP_REMOVED lines=17> */
[----:B-1----:R-:W-:-:S07]  /*0440*/  CS2R R40, SRZ ;  /* 0x0000000000287805 */ /* 0x002fce000001ff00 */
.L_x_14710:
[----:B------:R-:W1:Y:S01]  /*0450*/  LDCU UR4, c[0x0][0x384] ;  /* 0x00007080ff0477ac */ /* 0x000e620008000800 */
[----:B0----5:R-:W-:Y:S01]  /*0460*/  @P1 IADD3 R96, P0, PT, R6, R5, RZ ;  /* 0x0000000506601210 */ /* 0x021fe20007f1e0ff */
        /* <DEDUP_REMOVED lines=10> */
[----:B-1----:R-:W-:Y:S01]  /*0510*/  ISETP.GE.AND P0, PT, R4, UR4, PT ;  /* 0x0000000404007c0c */ /* 0x002fe2000bf06270 */
        /* <DEDUP_REMOVED lines=25> */
[----:B------:R-:W0:Y:S03]  /*06b0*/  LDCU.U8 UR32, c[0x0][0x410] ;  /* 0x00008200ff2077ac */ /* 0x000e260008000000 */
[----:B------:R-:W-:Y:S01]  /*06c0*/  IMAD.HI.U32 R7, R8, -0x2daee0ad, RZ ;  /* 0xd2511f5308077827 */ /* 0x000fe200078e00ff */
[----:B------:R-:W-:Y:S01]  /*06d0*/  LOP3.LUT R0, R9, UR16, R0, 0x96, !PT ;  /* 0x0000001009007c12 */ /* 0x000fe2000f8e9600 */
[----:B------:R-:W4:Y:S02]  /*06e0*/  LDCU UR13, c[0x0][0x448] ;  /* 0x00008900ff0d77ac */ /* 0x000f240008000800 */
[----:B------:R-:W-:Y:S01]  /*06f0*/  IMAD R9, R10, -0x326172a9, RZ ;  /* 0xcd9e8d570a097824 */ /* 0x000fe200078e02ff */
[----:B------:R-:W-:Y:S01]  /*0700*/  LOP3.LUT R7, R12, UR17, R7, 0x96, !PT ;  /* 0x000000110c077c12 */ /* 0x000fe2000f8e9607 */
[----:B------:R-:W-:Y:S01]  /*0710*/  IMAD R11, R8, -0x2daee0ad, RZ ;  /* 0xd2511f53080b7824 */ /* 0x000fe200078e02ff */
[----:B------:R-:W0:Y:S01]  /*0720*/  LDCU.64 UR10, c[0x0][0x3a0] ;  /* 0x00007400ff0a77ac */ /* 0x000e220008000a00 */
[----:B------:R-:W-:Y:S01]  /*0730*/  IMAD.HI.U32 R10, R0, -0x2daee0ad, RZ ;  /* 0xd2511f53000a7827 */ /* 0x000fe200078e00ff */
[----:B------:R-:W-:-:S03]  /*0740*/  UISETP.NE.AND.EX UP0, UPT, UR5, URZ, UPT, UP0 ;  /* 0x000000ff0500728c */ /* 0x000fc6000bf05300 */
        /* <DEDUP_REMOVED lines=41> */
[----:B01234-:R-:W-:-:S07]  /*09e0*/  IMAD R16, R8, -0x326172a9, RZ ;  /* 0xcd9e8d5708107824 */ /* 0x01ffce00078e02ff */
.L_x_14958:
        /* <DEDUP_REMOVED lines=36> */
.L_x_28626:
[----:B------:R-:W-:Y:S05]  /*0c30*/  BRX R18 -0xc40                                         (*"BRANCH_TARGETS .L_x_28627,.L_x_28628,.L_x_28629"*) ;  /* 0xfffffff012f07949 */ /* 0x000fea000383ffff */
.L_x_28629:
[----:B------:R-:W-:Y:S01]  /*0c40*/  VIADD R10, R96, 0x1 ;  /* 0x00000001600a7836 */ /* 0x000fe20000000000 */
[----:B------:R-:W-:Y:S01]  /*0c50*/  MOV R84, R90 ;  /* 0x0000005a00547202 */ /* 0x000fe20000000f00 */
[----:B------:R-:W-:Y:S01]  /*0c60*/  IMAD.MOV.U32 R9, RZ, RZ, R0 ;  /* 0x000000ffff097224 */ /* 0x000fe200078e0000 */
[----:B------:R-:W-:Y:S06]  /*0c70*/  BRA `(.L_x_14714) ;  /* 0x0000000000f07947 */ /* 0x000fec0003800000 */
.L_x_28627:
[----:B------:R-:W-:Y:S02]  /*0c80*/  HFMA2 R10, -RZ, RZ, 0, 1.78813934326171875e-07 ;  /* 0x00000003ff0a7431 */ /* 0x000fe400000001ff */
[----:B------:R-:W-:Y:S02]  /*0c90*/  IMAD.MOV.U32 R84, RZ, RZ, R90 ;  /* 0x000000ffff547224 */ /* 0x000fe400078e005a */
[----:B------:R-:W-:Y:S01]  /*0ca0*/  IMAD.MOV.U32 R9, RZ, RZ, R15 ;  /* 0x000000ffff097224 */ /* 0x000fe200078e000f */
[----:B------:R-:W-:Y:S06]  /*0cb0*/  BRA `(.L_x_14714) ;  /* 0x0000000000e07947 */ /* 0x000fec0003800000 */
.L_x_28628:
        /* <DEDUP_REMOVED lines=13> */
.L_x_14716:
[----:B------:R-:W-:Y:S05]  /*0d90*/  BSYNC.RECONVERGENT B2 ;  /* 0x0000000000027941 */ /* 0x000fea0003800200 */
.L_x_14715:
        /* <DEDUP_REMOVED lines=42> */
.L_x_14714:
[----:B------:R-:W-:Y:S05]  /*1040*/  BSYNC.RECONVERGENT B1 ;  /* 0x0000000000017941 */ /* 0x000fea0003800200 */
.L_x_14713:
[----:B-----5:R-:W-:Y:S01]  /*1050*/  HADD2.F32 R14, -RZ, R72.H0_H0 ;  /* 0x20000048ff0e7230 */ /* 0x020fe20000004100 */
[----:B------:R-:W-:Y:S01]  /*1060*/  I2FP.F32.U32 R9, R9 ;  /* 0x0000000900097245 */ /* 0x000fe20000201000 */
[----:B------:R-:W-:Y:S01]  /*1070*/  HADD2.F32 R76, -RZ, R68.H0_H0 ;  /* 0x20000044ff4c7230 */ /* 0x000fe20000004100 */
[----:B------:R-:W-:Y:S01]  /*1080*/  MOV R13, UR34 ;  /* 0x00000022000d7c02 */ /* 0x000fe20008000f00 */
[----:B------:R-:W-:Y:S01]  /*1090*/  BSSY.RECONVERGENT B1, `(.L_x_14717) ;  /* 0x000004f000017945 */ /* 0x000fe20003800200 */
[----:B------:R-:W-:Y:S01]  /*10a0*/  FMUL.FTZ R18, R14, R11 ;  /* 0x0000000b0e127220 */ /* 0x000fe20000410000 */
[----:B------:R-:W-:Y:S01]  /*10b0*/  ISETP.NE.AND P1, PT, R10, 0x1, PT ;  /* 0x000000010a00780c */ /* 0x000fe20003f25270 */
[----:B------:R-:W-:Y:S01]  /*10c0*/  FFMA.FTZ R9, R9, R12, 1.1641532182693481445e-10 ;  /* 0x2f00000009097423 */ /* 0x000fe2000001000c */
[----:B------:R-:W-:Y:S02]  /*10d0*/  IMAD.U32 R14, RZ, RZ, UR33 ;  /* 0x00000021ff0e7e24 */ /* 0x000fe4000f8e00ff */
[----:B------:R-:W-:Y:S01]  /*10e0*/  FMUL.FTZ R18, R18, R13 ;  /* 0x0000000d12127220 */ /* 0x000fe20000410000 */
[----:B------:R-:W-:-:S02]  /*10f0*/  MOV R17, R16 ;  /* 0x0000001000117202 */ /* 0x000fc40000000f00 */
[----:B------:R-:W-:-:S04]  /*1100*/  FSETP.GTU.FTZ.AND P0, PT, R9, R14, PT ;  /* 0x0000000e0900720b */ /* 0x000fc80003f1c000 */
[----:B------:R-:W-:Y:S01]  /*1110*/  FSEL R9, R18, RZ, !P0 ;  /* 0x000000ff12097208 */ /* 0x000fe20004000000 */
[----:B------:R-:W-:Y:S01]  /*1120*/  IMAD.MOV.U32 R18, RZ, RZ, 0x2 ;  /* 0x00000002ff127424 */ /* 0x000fe200078e00ff */
        /* <DEDUP_REMOVED lines=12> */
.L_x_14719:
        /* <DEDUP_REMOVED lines=13> */
.L_x_14721:
[----:B------:R-:W-:Y:S05]  /*12c0*/  BSYNC.RECONVERGENT B2 ;  /* 0x0000000000027941 */ /* 0x000fea0003800200 */
.L_x_14720:
        /* <DEDUP_REMOVED lines=43> */
.L_x_14718:
[----:B------:R-:W-:Y:S05]  /*1580*/  BSYNC.RECONVERGENT B1 ;  /* 0x0000000000017941 */ /* 0x000fea0003800200 */
.L_x_14717:
        /* <DEDUP_REMOVED lines=23> */
.L_x_14724:
        /* <DEDUP_REMOVED lines=13> */
.L_x_14726:
[----:B------:R-:W-:Y:S05]  /*17d0*/  BSYNC.RECONVERGENT B2 ;  /* 0x0000000000027941 */ /* 0x000fea0003800200 */
.L_x_14725:
        /* <DEDUP_REMOVED lines=43> */
.L_x_14723:
[----:B------:R-:W-:Y:S05]  /*1a90*/  BSYNC.RECONVERGENT B1 ;  /* 0x0000000000017941 */ /* 0x000fea0003800200 */
.L_x_14722:
        /* <DEDUP_REMOVED lines=23> */
.L_x_14729:
        /* <DEDUP_REMOVED lines=13> */
.L_x_14731:
[----:B------:R-:W-:Y:S05]  /*1ce0*/  BSYNC.RECONVERGENT B2 ;  /* 0x0000000000027941 */ /* 0x000fea0003800200 */
.L_x_14730:
        /* <DEDUP_REMOVED lines=43> */
.L_x_14728:
[----:B------:R-:W-:Y:S05]  /*1fa0*/  BSYNC.RECONVERGENT B1 ;  /* 0x0000000000017941 */ /* 0x000fea0003800200 */
.L_x_14727:
        /* <DEDUP_REMOVED lines=23> */
.L_x_14734:
        /* <DEDUP_REMOVED lines=13> */
.L_x_14736:
[----:B------:R-:W-:Y:S05]  /*21f0*/  BSYNC.RECONVERGENT B2 ;  /* 0x0000000000027941 */ /* 0x000fea0003800200 */
.L_x_14735:
        /* <DEDUP_REMOVED lines=43> */
.L_x_14733:
[----:B------:R-:W-:Y:S05]  /*24b0*/  BSYNC.RECONVERGENT B1 ;  /* 0x0000000000017941 */ /* 0x000fea0003800200 */
.L_x_14732:
        /* <DEDUP_REMOVED lines=23> */
.L_x_14739:
        /* <DEDUP_REMOVED lines=13> */
.L_x_14741:
[----:B------:R-:W-:Y:S05]  /*2700*/  BSYNC.RECONVERGENT B2 ;  /* 0x0000000000027941 */ /* 0x000fea0003800200 */
.L_x_14740:
        /* <DEDUP_REMOVED lines=43> */
.L_x_14738:
[----:B------:R-:W-:Y:S05]  /*29c0*/  BSYNC.RECONVERGENT B1 ;  /* 0x0000000000017941 */ /* 0x000fea0003800200 */
.L_x_14737:
        /* <DEDUP_REMOVED lines=23> */
.L_x_14744:
        /* <DEDUP_REMOVED lines=13> */
.L_x_14746:
[----:B------:R-:W-:Y:S05]  /*2c10*/  BSYNC.RECONVERGENT B2 ;  /* 0x0000000000027941 */ /* 0x000fea0003800200 */
.L_x_14745:
        /* <DEDUP_REMOVED lines=43> */
.L_x_14743:
[----:B------:R-:W-:Y:S05]  /*2ed0*/  BSYNC.RECONVERGENT B1 ;  /* 0x0000000000017941 */ /* 0x000fea0003800200 */
.L_x_14742:
        /* <DEDUP_REMOVED lines=23> */
.L_x_14749:
        /* <DEDUP_REMOVED lines=15> */
.L_x_14751:
[----:B------:R-:W-:Y:S05]  /*3140*/  BSYNC.RECONVERGENT B2 ;  /* 0x0000000000027941 */ /* 0x000fea0003800200 */
.L_x_14750:
        /* <DEDUP_REMOVED lines=43> */
.L_x_14748:
[----:B------:R-:W-:Y:S05]  /*3400*/  BSYNC.RECONVERGENT B1 ;  /* 0x0000000000017941 */ /* 0x000fea0003800200 */
.L_x_14747:
        /* <DEDUP_REMOVED lines=15> */
.L_x_14712:
        /* <DEDUP_REMOVED lines=16> */
.L_x_14755:
        /* <DEDUP_REMOVED lines=13> */
.L_x_14757:
[----:B------:R-:W-:Y:S05]  /*36d0*/  BSYNC.RECONVERGENT B2 ;  /* 0x0000000000027941 */ /* 0x000fea0003800200 */
.L_x_14756:
        /* <DEDUP_REMOVED lines=42> */
.L_x_14754:
[----:B------:R-:W-:Y:S05]  /*3980*/  BSYNC.RECONVERGENT B1 ;  /* 0x0000000000017941 */ /* 0x000fea0003800200 */
.L_x_14753:
        /* <DEDUP_REMOVED lines=24> */
.L_x_14760:
        /* <DEDUP_REMOVED lines=13> */
.L_x_14762:
[----:B------:R-:W-:Y:S05]  /*3be0*/  BSYNC.RECONVERGENT B2 ;  /* 0x0000000000027941 */ /* 0x000fea0003800200 */
.L_x_14761:
        /* <DEDUP_REMOVED lines=43> */
.L_x_14759:
[----:B------:R-:W-:Y:S05]  /*3ea0*/  BSYNC.RECONVERGENT B1 ;  /* 0x0000000000017941 */ /* 0x000fea0003800200 */
.L_x_14758:
        /* <DEDUP_REMOVED lines=21> */
.L_x_14765:
        /* <DEDUP_REMOVED lines=13> */
.L_x_14767:
[----:B------:R-:W-:Y:S05]  /*40d0*/  BSYNC.RECONVERGENT B2 ;  /* 0x0000000000027941 */ /* 0x000fea0003800200 */
.L_x_14766:
        /* <DEDUP_REMOVED lines=43> */
.L_x_14764:
[----:B------:R-:W-:Y:S05]  /*4390*/  BSYNC.RECONVERGENT B1 ;  /* 0x0000000000017941 */ /* 0x000fea0003800200 */
.L_x_14763:
[----:B------:R-:W-:Y:S01]  /*43a0*/  I2FP.F32.U32 R17, R17 ;  /* 0x0000001100117245 */ /* 0x000fe20000201000 */
[----:B------:R-:W-:Y:S01]  /*43b0*/  HADD2.F32 R18, -RZ, R73.H0_H0 ;  /* 0x20000049ff127230 */ /* 0x000fe20000004100 */
        /* <DEDUP_REMOVED lines=19> */
.L_x_14770:
        /* <DEDUP_REMOVED lines=13> */
.L_x_14772:
[----:B------:R-:W-:Y:S05]  /*45c0*/  BSYNC.RECONVERGENT B2 ;  /* 0x0000000000027941 */ /* 0x000fea0003800200 */
.L_x_14771:
        /* <DEDUP_REMOVED lines=43> */
.L_x_14769:
[----:B------:R-:W-:Y:S05]  /*4880*/  BSYNC.RECONVERGENT B1 ;  /* 0x0000000000017941 */ /* 0x000fea0003800200 */
.L_x_14768:
        /* <DEDUP_REMOVED lines=21> */
.L_x_14775:
        /* <DEDUP_REMOVED lines=13> */
.L_x_14777:
[----:B------:R-:W-:Y:S05]  /*4ab0*/  BSYNC.RECONVERGENT B2 ;  /* 0x0000000000027941 */ /* 0x000fea0003800200 */
.L_x_14776:
        /* <DEDUP_REMOVED lines=43> */
.L_x_14774:
[----:B------:R-:W-:Y:S05]  /*4d70*/  BSYNC.RECONVERGENT B1 ;  /* 0x0000000000017941 */ /* 0x000fea0003800200 */
.L_x_14773:
        /* <DEDUP_REMOVED lines=21> */
.L_x_14780:
        /* <DEDUP_REMOVED lines=13> */
.L_x_14782:
[----:B------:R-:W-:Y:S05]  /*4fa0*/  BSYNC.RECONVERGENT B2 ;  /* 0x0000000000027941 */ /* 0x000fea0003800200 */
.L_x_14781:
        /* <DEDUP_REMOVED lines=43> */
.L_x_14779:
[----:B------:R-:W-:Y:S05]  /*5260*/  BSYNC.RECONVERGENT B1 ;  /* 0x0000000000017941 */ /* 0x000fea0003800200 */
.L_x_14778:
[----:B------:R-:W-:Y:S01]  /*5270*/  I2FP.F32.U32 R69, R68 ;  /* 0x0000004400457245 */ /* 0x000fe20000201000 */
[----:B------:R-:W-:Y:S01]  /*5280*/  HADD2.F32 R74, -RZ, R74.H1_H1 ;  /* 0x3000004aff4a7230 */ /* 0x000fe20000004100 */
        /* <DEDUP_REMOVED lines=19> */
.L_x_14785:
        /* <DEDUP_REMOVED lines=13> */
.L_x_14787:
[----:B------:R-:W-:Y:S05]  /*5490*/  BSYNC.RECONVERGENT B2 ;  /* 0x0000000000027941 */ /* 0x000fea0003800200 */
.L_x_14786:
        /* <DEDUP_REMOVED lines=43> */
.L_x_14784:
[----:B------:R-:W-:Y:S05]  /*5750*/  BSYNC.RECONVERGENT B1 ;  /* 0x0000000000017941 */ /* 0x000fea0003800200 */
.L_x_14783:
        /* <DEDUP_REMOVED lines=21> */
.L_x_14790:
        /* <DEDUP_REMOVED lines=15> */
.L_x_14792:
[----:B------:R-:W-:Y:S05]  /*59a0*/  BSYNC.RECONVERGENT B2 ;  /* 0x0000000000027941 */ /* 0x000fea0003800200 */
.L_x_14791:
        /* <DEDUP_REMOVED lines=43> */
.L_x_14789:
[----:B------:R-:W-:Y:S05]  /*5c60*/  BSYNC.RECONVERGENT B1 ;  /* 0x0000000000017941 */ /* 0x000fea0003800200 */
.L_x_14788:
        /* <DEDUP_REMOVED lines=12> */
.L_x_14752:
        /* <DEDUP_REMOVED lines=13> */
[----:B------:R-:W-:-:S02]  /*5e00*/  IADD3 R79, PT, PT, R8, 0x20, RZ ;  /* 0x00000020084f7810 */ /* 0x000fc40007ffe0ff */
[----:B------:R-:W-:Y:S01]  /*5e10*/  LOP3.LUT R91, R91, R90, RZ, 0xfc, !PT ;  /* 0x0000005a5b5b7212 */ /* 0x000fe200078efcff */
[----:B0-----:R-:W-:Y:S01]  /*5e20*/  IMAD.WIDE.U32 R86, R8, 0x10, R82 ;  /* 0x0000001008567825 */ /* 0x001fe200078e0052 */
[----:B------:R-:W-:Y:S02]  /*5e30*/  LOP3.LUT R90, R68, R69, RZ, 0xfc, !PT ;  /* 0x00000045445a7212 */ /* 0x000fe400078efcff */
        /* <DEDUP_REMOVED lines=26> */
.L_x_14796:
        /* <DEDUP_REMOVED lines=13> */
.L_x_14798:
[----:B------:R-:W-:Y:S05]  /*60b0*/  BSYNC.RECONVERGENT B2 ;  /* 0x0000000000027941 */ /* 0x000fea0003800200 */
.L_x_14797:
        /* <DEDUP_REMOVED lines=41> */
[----:B------:R-:W-:-:S07]  /*6350*/  IMAD.MOV.U32 R86, RZ, RZ, RZ ;  /* 0x000000ffff567224 */ /* 0x000fce00078e00ff */
.L_x_14795:
[----:B------:R-:W-:Y:S05]  /*6360*/  BSYNC.RECONVERGENT B1 ;  /* 0x0000000000017941 */ /* 0x000fea0003800200 */
.L_x_14794:
[----:B------:R-:W-:Y:S01]  /*6370*/  I2FP.F32.U32 R85, R87 ;  /* 0x0000005700557245 */ /* 0x000fe20000201000 */
[----:B-----5:R-:W-:Y:S01]  /*6380*/  HADD2.F32 R84, -RZ, R68.H0_H0 ;  /* 0x20000044ff547230 */ /* 0x020fe20000004100 */
        /* <DEDUP_REMOVED lines=22> */
.L_x_14801:
        /* <DEDUP_REMOVED lines=13> */
.L_x_14803:
[----:B------:R-:W-:Y:S05]  /*65c0*/  BSYNC.RECONVERGENT B2 ;  /* 0x0000000000027941 */ /* 0x000fea0003800200 */
.L_x_14802:
        /* <DEDUP_REMOVED lines=43> */
.L_x_14800:
[----:B------:R-:W-:Y:S05]  /*6880*/  BSYNC.RECONVERGENT B1 ;  /* 0x0000000000017941 */ /* 0x000fea0003800200 */
.L_x_14799:
        /* <DEDUP_REMOVED lines=23> */
.L_x_14806:
        /* <DEDUP_REMOVED lines=13> */
.L_x_14808:
[----:B------:R-:W-:Y:S05]  /*6ad0*/  BSYNC.RECONVERGENT B2 ;  /* 0x0000000000027941 */ /* 0x000fea0003800200 */
.L_x_14807:
        /* <DEDUP_REMOVED lines=43> */
.L_x_14805:
[----:B------:R-:W-:Y:S05]  /*6d90*/  BSYNC.RECONVERGENT B1 ;  /* 0x0000000000017941 */ /* 0x000fea0003800200 */
.L_x_14804:
        /* <DEDUP_REMOVED lines=23> */
.L_x_14811:
        /* <DEDUP_REMOVED lines=13> */
.L_x_14813:
[----:B------:R-:W-:Y:S05]  /*6fe0*/  BSYNC.RECONVERGENT B2 ;  /* 0x0000000000027941 */ /* 0x000fea0003800200 */
.L_x_14812:
        /* <DEDUP_REMOVED lines=43> */
.L_x_14810:
[----:B------:R-:W-:Y:S05]  /*72a0*/  BSYNC.RECONVERGENT B1 ;  /* 0x0000000000017941 */ /* 0x000fea0003800200 */
.L_x_14809:
        /* <DEDUP_REMOVED lines=23> */
.L_x_14816:
        /* <DEDUP_REMOVED lines=13> */
.L_x_14818:
[----:B------:R-:W-:Y:S05]  /*74f0*/  BSYNC.RECONVERGENT B2 ;  /* 0x0000000000027941 */ /* 0x000fea0003800200 */
.L_x_14817:
        /* <DEDUP_REMOVED lines=43> */
.L_x_14815:
[----:B------:R-:W-:Y:S05]  /*77b0*/  BSYNC.RECONVERGENT B1 ;  /* 0x0000000000017941 */ /* 0x000fea0003800200 */
.L_x_14814:
        /* <DEDUP_REMOVED lines=23> */
.L_x_14821:
        /* <DEDUP_REMOVED lines=13> */
.L_x_14823:
[----:B------:R-:W-:Y:S05]  /*7a00*/  BSYNC.RECONVERGENT B2 ;  /* 0x0000000000027941 */ /* 0x000fea0003800200 */
.L_x_14822:
        /* <DEDUP_REMOVED lines=43> */
.L_x_14820:
[----:B------:R-:W-:Y:S05]  /*7cc0*/  BSYNC.RECONVERGENT B1 ;  /* 0x0000000000017941 */ /* 0x000fea0003800200 */
.L_x_14819:
        /* <DEDUP_REMOVED lines=23> */
.L_x_14826:
        /* <DEDUP_REMOVED lines=13> */
.L_x_14828:
[----:B------:R-:W-:Y:S05]  /*7f10*/  BSYNC.RECONVERGENT B2 ;  /* 0x0000000000027941 */ /* 0x000fea0003800200 */
.L_x_14827:
        /* <DEDUP_REMOVED lines=43> */
.L_x_14825:
[----:B------:R-:W-:Y:S05]  /*81d0*/  BSYNC.RECONVERGENT B1 ;  /* 0x0000000000017941 */ /* 0x000fea0003800200 */
.L_x_14824:
        /* <DEDUP_REMOVED lines=23> */
.L_x_14831:
        /* <DEDUP_REMOVED lines=15> */
.L_x_14833:
[----:B------:R-:W-:Y:S05]  /*8440*/  BSYNC.RECONVERGENT B2 ;  /* 0x0000000000027941 */ /* 0x000fea0003800200 */
.L_x_14832:
        /* <DEDUP_REMOVED lines=43> */
.L_x_14830:
[----:B------:R-:W-:Y:S05]  /*8700*/  BSYNC.RECONVERGENT B1 ;  /* 0x0000000000017941 */ /* 0x000fea0003800200 */
.L_x_14829:
        /* <DEDUP_REMOVED lines=15> */
.L_x_14793:
        /* <DEDUP_REMOVED lines=16> */
.L_x_14837:
        /* <DEDUP_REMOVED lines=13> */
.L_x_14839:
[----:B------:R-:W-:Y:S05]  /*89d0*/  BSYNC.RECONVERGENT B2 ;  /* 0x0000000000027941 */ /* 0x000fea0003800200 */
.L_x_14838:
        /* <DEDUP_REMOVED lines=42> */
.L_x_14836:
[----:B------:R-:W-:Y:S05]  /*8c80*/  BSYNC.RECONVERGENT B1 ;  /* 0x0000000000017941 */ /* 0x000fea0003800200 */
.L_x_14835:
[----:B------:R-:W-:Y:S01]  /*8c90*/  I2FP.F32.U32 R73, R72 ;  /* 0x0000004800497245 */ /* 0x000fe20000201000 */
[----:B-----5:R-:W-:Y:S01]  /*8ca0*/  HADD2.F32 R72, -RZ, R68.H0_H0 ;  /* 0x20000044ff487230 */ /* 0x020fe20000004100 */
[----:B------:R-:W-:Y:S01]  /*8cb0*/  ISETP.NE.AND P1, PT, R74, 0x1, PT ;  /* 0x000000014a00780c */ /* 0x000fe20003f25270 */
[----:B------:R-:W-:Y:S02]  /*8cc0*/  BSSY.RECONVERGENT B1, `(.L_x_14840) ;  /* 0x000004c000017945 */ /* 0x000fe40003800200 */
[----:B------:R-:W-:Y:S01]  /*8cd0*/  FFMA.FTZ R73, R73, R12, 1.1641532182693481445e-10 ;  /* 0x2f00000049497423 */ /* 0x000fe2000001000c */
[----:B------:R-:W-:-:S04]  /*8ce0*/  FMUL.FTZ R72, R72, R11 ;  /* 0x0000000b48487220 */ /* 0x000fc80000410000 */
[----:B------:R-:W-:Y:S01]  /*8cf0*/  FSETP.GTU.FTZ.AND P0, PT, R73, R14, PT ;  /* 0x0000000e4900720b */ /* 0x000fe20003f1c000 */
[----:B------:R-:W-:Y:S01]  /*8d00*/  FMUL.FTZ R72, R72, R13 ;  /* 0x0000000d48487220 */ /* 0x000fe20000410000 */
[----:B------:R-:W-:Y:S02]  /*8d10*/  MOV R73, R16 ;  /* 0x0000001000497202 */ /* 0x000fe40000000f00 */
[----:B------:R-:W-:Y:S02]  /*8d20*/  PLOP3.LUT P2, PT, P0, PT, PT, 0x8, 0x80 ;  /* 0x000000000080781c */ /* 0x000fe4000074e170 */
[----:B------:R-:W-:Y:S01]  /*8d30*/  FSEL R84, R72, RZ, !P0 ;  /* 0x000000ff48547208 */ /* 0x000fe20004000000 */
[----:B------:R-:W-:Y:S01]  /*8d40*/  IMAD.MOV.U32 R72, RZ, RZ, 0x2 ;  /* 0x00000002ff487424 */ /* 0x000fe200078e00ff */
        /* <DEDUP_REMOVED lines=10> */
.L_x_14842:
        /* <DEDUP_REMOVED lines=13> */
.L_x_14844:
[----:B------:R-:W-:Y:S05]  /*8ec0*/  BSYNC.RECONVERGENT B2 ;  /* 0x0000000000027941 */ /* 0x000fea0003800200 */
.L_x_14843:
        /* <DEDUP_REMOVED lines=43> */
.L_x_14841:
[----:B------:R-:W-:Y:S05]  /*9180*/  BSYNC.RECONVERGENT B1 ;  /* 0x0000000000017941 */ /* 0x000fea0003800200 */
.L_x_14840:
        /* <DEDUP_REMOVED lines=21> */
.L_x_14847:
        /* <DEDUP_REMOVED lines=13> */
.L_x_14849:
[----:B------:R-:W-:Y:S05]  /*93b0*/  BSYNC.RECONVERGENT B2 ;  /* 0x0000000000027941 */ /* 0x000fea0003800200 */
.L_x_14848:
        /* <DEDUP_REMOVED lines=43> */
.L_x_14846:
[----:B------:R-:W-:Y:S05]  /*9670*/  BSYNC.RECONVERGENT B1 ;  /* 0x0000000000017941 */ /* 0x000fea0003800200 */
.L_x_14845:
        /* <DEDUP_REMOVED lines=21> */
.L_x_14852:
        /* <DEDUP_REMOVED lines=13> */
.L_x_14854:
[----:B------:R-:W-:Y:S05]  /*98a0*/  BSYNC.RECONVERGENT B2 ;  /* 0x0000000000027941 */ /* 0x000fea0003800200 */
.L_x_14853:
        /* <DEDUP_REMOVED lines=43> */
.L_x_14851:
[----:B------:R-:W-:Y:S05]  /*9b60*/  BSYNC.RECONVERGENT B1 ;  /* 0x0000000000017941 */ /* 0x000fea0003800200 */
.L_x_14850:
        /* <DEDUP_REMOVED lines=21> */
.L_x_14857:
        /* <DEDUP_REMOVED lines=13> */
.L_x_14859:
[----:B------:R-:W-:Y:S05]  /*9d90*/  BSYNC.RECONVERGENT B2 ;  /* 0x0000000000027941 */ /* 0x000fea0003800200 */
.L_x_14858:
        /* <DEDUP_REMOVED lines=43> */
.L_x_14856:
[----:B------:R-:W-:Y:S05]  /*a050*/  BSYNC.RECONVERGENT B1 ;  /* 0x0000000000017941 */ /* 0x000fea0003800200 */
.L_x_14855:
        /* <DEDUP_REMOVED lines=21> */
.L_x_14862:
        /* <DEDUP_REMOVED lines=13> */
.L_x_14864:
[----:B------:R-:W-:Y:S05]  /*a280*/  BSYNC.RECONVERGENT B2 ;  /* 0x0000000000027941 */ /* 0x000fea0003800200 */
.L_x_14863:
        /* <DEDUP_REMOVED lines=43> */
.L_x_14861:
[----:B------:R-:W-:Y:S05]  /*a540*/  BSYNC.RECONVERGENT B1 ;  /* 0x0000000000017941 */ /* 0x000fea0003800200 */
.L_x_14860:
        /* <DEDUP_REMOVED lines=21> */
.L_x_14867:
        /* <DEDUP_REMOVED lines=13> */
.L_x_14869:
[----:B------:R-:W-:Y:S05]  /*a770*/  BSYNC.RECONVERGENT B2 ;  /* 0x0000000000027941 */ /* 0x000fea0003800200 */
.L_x_14868:
        /* <DEDUP_REMOVED lines=43> */
.L_x_14866:
[----:B------:R-:W-:Y:S05]  /*aa30*/  BSYNC.RECONVERGENT B1 ;  /* 0x0000000000017941 */ /* 0x000fea0003800200 */
.L_x_14865:
        /* <DEDUP_REMOVED lines=21> */
.L_x_14872:
        /* <DEDUP_REMOVED lines=15> */
.L_x_14874:
[----:B------:R-:W-:Y:S05]  /*ac80*/  BSYNC.RECONVERGENT B2 ;  /* 0x0000000000027941 */ /* 0x000fea0003800200 */
.L_x_14873:
        /* <DEDUP_REMOVED lines=43> */
.L_x_14871:
[----:B------:R-:W-:Y:S05]  /*af40*/  BSYNC.RECONVERGENT B1 ;  /* 0x0000000000017941 */ /* 0x000fea0003800200 */
.L_x_14870:
        /* <DEDUP_REMOVED lines=12> */
.L_x_14834:
        /* <DEDUP_REMOVED lines=11> */
[----:B------:R-:W-:Y:S02]  /*b0c0*/  ISETP.NE.AND P6, PT, R93, RZ, PT ;  /* 0x000000ff5d00720c */ /* 0x000fe40003fc5270 */
[----:B------:R-:W-:Y:S02]  /*b0d0*/  SEL R98, RZ, 0x1, !P3 ;  /* 0x00000001ff627807 */ /* 0x000fe40005800000 */
[----:B------:R-:W-:Y:S02]  /*b0e0*/  LOP3.LUT R68, R68, R70, R69, 0xfe, !PT ;  /* 0x0000004644447212 */ /* 0x000fe400078efe45 */
[----:B------:R-:W-:-:S02]  /*b0f0*/  SEL R69, RZ, 0x1, !P5 ;  /* 0x00000001ff457807 */ /* 0x000fc40006800000 */
[----:B------:R-:W-:Y:S02]  /*b100*/  IADD3 R93, PT, PT, R8, 0x40, RZ ;  /* 0x00000040085d7810 */ /* 0x000fe40007ffe0ff */
        /* <DEDUP_REMOVED lines=25> */
.L_x_14878:
        /* <DEDUP_REMOVED lines=13> */
.L_x_14880:
[----:B------:R-:W-:Y:S05]  /*b370*/  BSYNC.RECONVERGENT B2 ;  /* 0x0000000000027941 */ /* 0x000fea0003800200 */
.L_x_14879:
        /* <DEDUP_REMOVED lines=43> */
.L_x_14877:
[----:B------:R-:W-:Y:S05]  /*b630*/  BSYNC.RECONVERGENT B1 ;  /* 0x0000000000017941 */ /* 0x000fea0003800200 */
.L_x_14876:
[----:B------:R-:W-:Y:S01]  /*b640*/  I2FP.F32.U32 R95, R95 ;  /* 0x0000005f005f7245 */ /* 0x000fe20000201000 */
[----:B-----5:R-:W-:Y:S01]  /*b650*/  HADD2.F32 R96, -RZ, R68.H0_H0 ;  /* 0x20000044ff607230 */ /* 0x020fe20000004100 */
        /* <DEDUP_REMOVED lines=22> */
.L_x_14883:
        /* <DEDUP_REMOVED lines=13> */
.L_x_14885:
[----:B------:R-:W-:Y:S05]  /*b890*/  BSYNC.RECONVERGENT B2 ;  /* 0x0000000000027941 */ /* 0x000fea0003800200 */
.L_x_14884:
        /* <DEDUP_REMOVED lines=43> */
.L_x_14882:
[----:B------:R-:W-:Y:S05]  /*bb50*/  BSYNC.RECONVERGENT B1 ;  /* 0x0000000000017941 */ /* 0x000fea0003800200 */
.L_x_14881:
        /* <DEDUP_REMOVED lines=23> */
.L_x_14888:
        /* <DEDUP_REMOVED lines=13> */
.L_x_14890:
[----:B------:R-:W-:Y:S05]  /*bda0*/  BSYNC.RECONVERGENT B2 ;  /* 0x0000000000027941 */ /* 0x000fea0003800200 */
.L_x_14889:
        /* <DEDUP_REMOVED lines=43> */
.L_x_14887:
[----:B------:R-:W-:Y:S05]  /*c060*/  BSYNC.RECONVERGENT B1 ;  /* 0x0000000000017941 */ /* 0x000fea0003800200 */
.L_x_14886:
        /* <DEDUP_REMOVED lines=23> */
.L_x_14893:
        /* <DEDUP_REMOVED lines=13> */
.L_x_14895:
[----:B------:R-:W-:Y:S05]  /*c2b0*/  BSYNC.RECONVERGENT B2 ;  /* 0x0000000000027941 */ /* 0x000fea0003800200 */
.L_x_14894:
        /* <DEDUP_REMOVED lines=43> */
.L_x_14892:
[----:B------:R-:W-:Y:S05]  /*c570*/  BSYNC.RECONVERGENT B1 ;  /* 0x0000000000017941 */ /* 0x000fea0003800200 */
.L_x_14891:
        /* <DEDUP_REMOVED lines=23> */
.L_x_14898:
        /* <DEDUP_REMOVED lines=13> */
.L_x_14900:
[----:B------:R-:W-:Y:S05]  /*c7c0*/  BSYNC.RECONVERGENT B2 ;  /* 0x0000000000027941 */ /* 0x000fea0003800200 */
.L_x_14899:
        /* <DEDUP_REMOVED lines=43> */
.L_x_14897:
[----:B------:R-:W-:Y:S05]  /*ca80*/  BSYNC.RECONVERGENT B1 ;  /* 0x0000000000017941 */ /* 0x000fea0003800200 */
.L_x_14896:
        /* <DEDUP_REMOVED lines=23> */
.L_x_14903:
        /* <DEDUP_REMOVED lines=13> */
.L_x_14905:
[----:B------:R-:W-:Y:S05]  /*ccd0*/  BSYNC.RECONVERGENT B2 ;  /* 0x0000000000027941 */ /* 0x000fea0003800200 */
.L_x_14904:
        /* <DEDUP_REMOVED lines=43> */
.L_x_14902:
[----:B------:R-:W-:Y:S05]  /*cf90*/  BSYNC.RECONVERGENT B1 ;  /* 0x0000000000017941 */ /* 0x000fea0003800200 */
.L_x_14901:
        /* <DEDUP_REMOVED lines=23> */
.L_x_14908:
        /* <DEDUP_REMOVED lines=13> */
.L_x_14910:
[----:B------:R-:W-:Y:S05]  /*d1e0*/  BSYNC.RECONVERGENT B2 ;  /* 0x0000000000027941 */ /* 0x000fea0003800200 */
.L_x_14909:
        /* <DEDUP_REMOVED lines=43> */
.L_x_14907:
[----:B------:R-:W-:Y:S05]  /*d4a0*/  BSYNC.RECONVERGENT B1 ;  /* 0x0000000000017941 */ /* 0x000fea0003800200 */
.L_x_14906:
        /* <DEDUP_REMOVED lines=23> */
.L_x_14913:
        /* <DEDUP_REMOVED lines=15> */
.L_x_14915:
[----:B------:R-:W-:Y:S05]  /*d710*/  BSYNC.RECONVERGENT B2 ;  /* 0x0000000000027941 */ /* 0x000fea0003800200 */
.L_x_14914:
        /* <DEDUP_REMOVED lines=43> */
.L_x_14912:
[----:B------:R-:W-:Y:S05]  /*d9d0*/  BSYNC.RECONVERGENT B1 ;  /* 0x0000000000017941 */ /* 0x000fea0003800200 */
.L_x_14911:
        /* <DEDUP_REMOVED lines=15> */
.L_x_14875:
        /* <DEDUP_REMOVED lines=16> */
.L_x_14919:
        /* <DEDUP_REMOVED lines=13> */
.L_x_14921:
[----:B------:R-:W-:Y:S05]  /*dca0*/  BSYNC.RECONVERGENT B2 ;  /* 0x0000000000027941 */ /* 0x000fea0003800200 */
.L_x_14920:
        /* <DEDUP_REMOVED lines=43> */
.L_x_14918:
[----:B------:R-:W-:Y:S05]  /*df60*/  BSYNC.RECONVERGENT B1 ;  /* 0x0000000000017941 */ /* 0x000fea0003800200 */
.L_x_14917:
        /* <DEDUP_REMOVED lines=8> */
[----:B------:R-:W-:Y:S02]  /*dff0*/  IMAD.MOV.U32 R73, RZ, RZ, R16 ;  /* 0x000000ffff497224 */ /* 0x000fe400078e0010 */
[----:B------:R-:W-:Y:S02]  /*e000*/  PLOP3.LUT P2, PT, P0, PT, PT, 0x8, 0x80 ;  /* 0x000000000080781c */ /* 0x000fe4000074e170 */
[----:B------:R-:W-:Y:S01]  /*e010*/  FSEL R99, R72, RZ, !P0 ;  /* 0x000000ff48637208 */ /* 0x000fe20004000000 */
[----:B------:R-:W-:Y:S01]  /*e020*/  HFMA2 R72, -RZ, RZ, 0, 1.1920928955078125e-07 ;  /* 0x00000002ff487431 */ /* 0x000fe200000001ff */
        /* <DEDUP_REMOVED lines=10> */
.L_x_14924:
        /* <DEDUP_REMOVED lines=13> */
.L_x_14926:
[----:B------:R-:W-:Y:S05]  /*e1a0*/  BSYNC.RECONVERGENT B2 ;  /* 0x0000000000027941 */ /* 0x000fea0003800200 */
.L_x_14925:
        /* <DEDUP_REMOVED lines=43> */
.L_x_14923:
[----:B------:R-:W-:Y:S05]  /*e460*/  BSYNC.RECONVERGENT B1 ;  /* 0x0000000000017941 */ /* 0x000fea0003800200 */
.L_x_14922:
        /* <DEDUP_REMOVED lines=21> */
.L_x_14929:
        /* <DEDUP_REMOVED lines=13> */
.L_x_14931:
[----:B------:R-:W-:Y:S05]  /*e690*/  BSYNC.RECONVERGENT B2 ;  /* 0x0000000000027941 */ /* 0x000fea0003800200 */
.L_x_14930:
        /* <DEDUP_REMOVED lines=43> */
.L_x_14928:
[----:B------:R-:W-:Y:S05]  /*e950*/  BSYNC.RECONVERGENT B1 ;  /* 0x0000000000017941 */ /* 0x000fea0003800200 */
.L_x_14927:
        /* <DEDUP_REMOVED lines=21> */
.L_x_14934:
        /* <DEDUP_REMOVED lines=13> */
.L_x_14936:
[----:B------:R-:W-:Y:S05]  /*eb80*/  BSYNC.RECONVERGENT B2 ;  /* 0x0000000000027941 */ /* 0x000fea0003800200 */
.L_x_14935:
        /* <DEDUP_REMOVED lines=43> */
.L_x_14933:
[----:B------:R-:W-:Y:S05]  /*ee40*/  BSYNC.RECONVERGENT B1 ;  /* 0x0000000000017941 */ /* 0x000fea0003800200 */
.L_x_14932:
        /* <DEDUP_REMOVED lines=21> */
.L_x_14939:
        /* <DEDUP_REMOVED lines=13> */
.L_x_14941:
[----:B------:R-:W-:Y:S05]  /*f070*/  BSYNC.RECONVERGENT B2 ;  /* 0x0000000000027941 */ /* 0x000fea0003800200 */
.L_x_14940:
        /* <DEDUP_REMOVED lines=43> */
.L_x_14938:
[----:B------:R-:W-:Y:S05]  /*f330*/  BSYNC.RECONVERGENT B1 ;  /* 0x0000000000017941 */ /* 0x000fea0003800200 */
.L_x_14937:
        /* <DEDUP_REMOVED lines=21> */
.L_x_14944:
        /* <DEDUP_REMOVED lines=13> */
.L_x_14946:
[----:B------:R-:W-:Y:S05]  /*f560*/  BSYNC.RECONVERGENT B2 ;  /* 0x0000000000027941 */ /* 0x000fea0003800200 */
.L_x_14945:
        /* <DEDUP_REMOVED lines=43> */
.L_x_14943:
[----:B------:R-:W-:Y:S05]  /*f820*/  BSYNC.RECONVERGENT B1 ;  /* 0x0000000000017941 */ /* 0x000fea0003800200 */
.L_x_14942:
        /* <DEDUP_REMOVED lines=21> */
.L_x_14949:
        /* <DEDUP_REMOVED lines=13> */
.L_x_14951:
[----:B------:R-:W-:Y:S05]  /*fa50*/  BSYNC.RECONVERGENT B2 ;  /* 0x0000000000027941 */ /* 0x000fea0003800200 */
.L_x_14950:
        /* <DEDUP_REMOVED lines=43> */
.L_x_14948:
[----:B------:R-:W-:Y:S05]  /*fd10*/  BSYNC.RECONVERGENT B1 ;  /* 0x0000000000017941 */ /* 0x000fea0003800200 */
.L_x_14947:
        /* <DEDUP_REMOVED lines=21> */
.L_x_14954:
        /* <DEDUP_REMOVED lines=15> */
.L_x_14956:
[----:B------:R-:W-:Y:S05]  /*ff60*/  BSYNC.RECONVERGENT B2 ;  /* 0x0000000000027941 */ /* 0x000fea0003800200 */
.L_x_14955:
        /* <DEDUP_REMOVED lines=43> */
.L_x_14953:
[----:B------:R-:W-:Y:S05]  /*10220*/  BSYNC.RECONVERGENT B1 ;  /* 0x0000000000017941 */ /* 0x000fea0003800200 */
.L_x_14952:
        /* <DEDUP_REMOVED lines=12> */
.L_x_14916:
[----:B------:R-:W-:Y:S01]  /*102f0*/  FADD.FTZ R11, RZ, R9 ;  /* 0x00000009ff0b7221 */ /* 0x000fe20000010000 */
[----:B------:R-:W-:Y:S01]  /*10300*/  SEL R95, RZ, 0x1000000, !P6 ;  /* 0x01000000ff5f7807 */ /* 0x000fe20007000000 */
[----:B------:R-:W-:Y:S01]  /*10310*/  IMAD.WIDE.U32 R82, R93, 0x10, R82 ;  /* 0x000000105d527825 */ /* 0x000fe200078e0052 */
[----:B------:R-:W-:-:S03]  /*10320*/  SEL R75, RZ, 0x10000, !P5 ;  /* 0x00010000ff4b7807 */ /* 0x000fc60006800000 */
[----:B------:R-:W-:Y:S01]  /*10330*/  FADD.FTZ R12, R11, R10 ;  /* 0x0000000a0b0c7221 */ /* 0x000fe20000010000 */
[----:B------:R-:W-:Y:S01]  /*10340*/  SEL R94, RZ, 0x100, !P4 ;  /* 0x00000100ff5e7807 */ /* 0x000fe20006000000 */
[----:B------:R-:W-:Y:S01]  /*10350*/  IMAD.WIDE.U32 R80, R93, 0x8, R80 ;  /* 0x000000085d507825 */ /* 0x000fe200078e0050 */
[----:B------:R-:W-:-:S03]  /*10360*/  ISETP.NE.AND P6, PT, R98, RZ, PT ;  /* 0x000000ff6200720c */ /* 0x000fc60003fc5270 */
[----:B------:R-:W-:Y:S01]  /*10370*/  FADD.FTZ R11, R12, R17 ;  /* 0x000000110c0b7221 */ /* 0x000fe20000010000 */
[----:B------:R-:W-:Y:S01]  /*10380*/  SEL R72, RZ, 0x1000000, !P2 ;  /* 0x01000000ff487807 */ /* 0x000fe20005000000 */
        /* <DEDUP_REMOVED lines=8> */
[----:B------:R-:W-:Y:S01]  /*10410*/  SEL R75, RZ, 0x1, !P6 ;  /* 0x00000001ff4b7807 */ /* 0x000fe20007000000 */
        /* <DEDUP_REMOVED lines=94> */
.L_x_14970:
        /* <DEDUP_REMOVED lines=28> */
[C---:B0-----:R-:W-:Y:S01]  /*10bc0*/  FMUL.FTZ R69, R17.reuse, R114 ;  /* 0x0000007211457220 */ /* 0x041fe20000410000 */
[C---:B------:R-:W-:Y:S01]  /*10bd0*/  FMUL.FTZ R9, R17.reuse, R72 ;  /* 0x0000004811097220 */ /* 0x040fe20000410000 */
[----:B------:R-:W-:Y:S01]  /*10be0*/  FMUL.FTZ R10, R17, R10 ;  /* 0x0000000a110a7220 */ /* 0x000fe20000410000 */
[C---:B------:R-:W-:Y:S01]  /*10bf0*/  FADD.FTZ R92, -R108.reuse, R103 ;  /* 0x000000676c5c7221 */ /* 0x040fe20000010100 */
[C---:B------:R-:W-:Y:S01]  /*10c00*/  FADD.FTZ R102, -R108.reuse, R102 ;  /* 0x000000666c667221 */ /* 0x040fe20000010100 */
[C---:B------:R-:W-:Y:S01]  /*10c10*/  FADD.FTZ R74, -R108.reuse, R74 ;  /* 0x0000004a6c4a7221 */ /* 0x040fe20000010100 */
[C---:B------:R-:W-:Y:S01]  /*10c20*/  FADD.FTZ R104, -R108.reuse, R104 ;  /* 0x000000686c687221 */ /* 0x040fe20000010100 */
[----:B------:R-:W-:Y:S01]  /*10c30*/  FADD.FTZ R108, -R108, R73 ;  /* 0x000000496c6c7221 */ /* 0x000fe20000010100 */
[----:B-1----:R-:W-:-:S04]  /*10c40*/  IMAD.WIDE.U32 R18, R8, 0x10, R12 ;  /* 0x0000001008127825 */ /* 0x002fc800078e000c */
        /* <DEDUP_REMOVED lines=9> */
[----:B------:R-:W-:Y:S01]  /*10ce0*/  FMUL.FTZ R116, R17, R116 ;  /* 0x0000007411747220 */ /* 0x000fe20000410000 */
[----:B------:R-:W-:Y:S01]  /*10cf0*/  F2FP.F16.F32.PACK_AB R8, R69, R8 ;  /* 0x000000084508723e */ /* 0x000fe200000000ff */
[C---:B------:R-:W-:Y:S01]  /*10d00*/  FMUL.FTZ R69, R17.reuse, R84 ;  /* 0x0000005411457220 */ /* 0x040fe20000410000 */
[C---:B------:R-:W-:Y:S01]  /*10d10*/  FMUL.FTZ R84, R17.reuse, R68 ;  /* 0x0000004411547220 */ /* 0x040fe20000410000 */
[C---:B------:R-:W-:Y:S01]  /*10d20*/  FMUL.FTZ R85, R17.reuse, R104 ;  /* 0x0000006811557220 */ /* 0x040fe20000410000 */
[----:B------:R-:W-:Y:S01]  /*10d30*/  FMUL.FTZ R108, R17, R108 ;  /* 0x0000006c116c7220 */ /* 0x000fe20000410000 */
[----:B------:R-:W-:Y:S01]  /*10d40*/  IMAD.WIDE.U32 R76, R79, 0x10, R12 ;  /* 0x000000104f4c7825 */ /* 0x000fe200078e000c */
[----:B------:R-:W-:Y:S01]  /*10d50*/  F2FP.F16.F32.PACK_AB R11, R78, R11 ;  /* 0x0000000b4e0b723e */ /* 0x000fe200000000ff */
[----:B------:R-:W0:Y:S02]  /*10d60*/  @!P0 LDC.64 R72, c[0x0][0x3c0] ;  /* 0x0000f000ff488b82 */ /* 0x000e240000000a00 */
[----:B------:R-:W-:Y:S01]  /*10d70*/  FFMA.FTZ R68, R69, R56, R32 ;  /* 0x0000003845447223 */ /* 0x000fe20000010020 */
[----:B------:R-:W-:Y:S01]  /*10d80*/  FFMA.FTZ R75, R84, R57, R33 ;  /* 0x00000039544b7223 */ /* 0x000fe20000010021 */
[----:B------:R-:W-:Y:S01]  /*10d90*/  FFMA.FTZ R116, R116, R61, R37 ;  /* 0x0000003d74747223 */ /* 0x000fe20000010025 */
[----:B------:R-:W-:Y:S01]  /*10da0*/  FFMA.FTZ R85, R85, R46, R22 ;  /* 0x0000002e55557223 */ /* 0x000fe20000010016 */
[----:B------:R-:W-:Y:S01]  /*10db0*/  FFMA.FTZ R108, R108, R47, R23 ;  /* 0x0000002f6c6c7223 */ /* 0x000fe20000010017 */
[----:B------:R-:W-:Y:S01]  /*10dc0*/  FMUL.FTZ R81, R17, R70 ;  /* 0x0000004611517220 */ /* 0x000fe20000410000 */
[----:B------:R-:W-:Y:S01]  /*10dd0*/  F2FP.F16.F32.PACK_AB R68, R75, R68 ;  /* 0x000000444b44723e */ /* 0x000fe200000000ff */
[----:B------:R-:W1:Y:S01]  /*10de0*/  @!P0 LDC.64 R78, c[0x0][0x3c8] ;  /* 0x0000f200ff4e8b82 */ /* 0x000e620000000a00 */
[----:B------:R-:W-:Y:S01]  /*10df0*/  F2FP.F16.F32.PACK_AB R10, R116, R71 ;  /* 0x00000047740a723e */ /* 0x000fe200000000ff */
[C---:B------:R-:W-:Y:S01]  /*10e00*/  FMUL.FTZ R94, R17.reuse, R94 ;  /* 0x0000005e115e7220 */ /* 0x040fe20000410000 */
[----:B------:R-:W-:Y:S01]  /*10e10*/  F2FP.F16.F32.PACK_AB R75, R108, R85 ;  /* 0x000000556c4b723e */ /* 0x000fe200000000ff */
[C---:B------:R-:W-:Y:S01]  /*10e20*/  FMUL.FTZ R71, R17.reuse, R86 ;  /* 0x0000005611477220 */ /* 0x040fe20000410000 */
[----:B------:R-:W-:Y:S01]  /*10e30*/  FMUL.FTZ R88, R17, R88 ;  /* 0x0000005811587220 */ /* 0x000fe20000410000 */
[----:B------:R-:W-:Y:S01]  /*10e40*/  FFMA.FTZ R70, R81, R52, R28 ;  /* 0x0000003451467223 */ /* 0x000fe2000001001c */
[----:B------:R-:W-:Y:S01]  /*10e50*/  FFMA.FTZ R81, R94, R53, R29 ;  /* 0x000000355e517223 */ /* 0x000fe2000001001d */
[----:B------:R-:W2:Y:S01]  /*10e60*/  LDC.64 R84, c[0x0][0x380] ;  /* 0x0000e000ff547b82 */ /* 0x000ea20000000a00 */
[----:B------:R-:W-:Y:S01]  /*10e70*/  FMUL.FTZ R83, R17, R98 ;  /* 0x0000006211537220 */ /* 0x000fe20000410000 */
[----:B------:R-:W-:Y:S01]  /*10e80*/  FFMA.FTZ R69, R71, R58, R34 ;  /* 0x0000003a47457223 */ /* 0x000fe20000010022 */
[----:B------:R-:W-:Y:S01]  /*10e90*/  FFMA.FTZ R88, R88, R59, R35 ;  /* 0x0000003b58587223 */ /* 0x000fe20000010023 */
[----:B------:R-:W-:Y:S01]  /*10ea0*/  FMUL.FTZ R112, R17, R112 ;  /* 0x0000007011707220 */ /* 0x000fe20000410000 */
[----:B------:R-:W-:Y:S01]  /*10eb0*/  FFMA.FTZ R71, R83, R54, R30 ;  /* 0x0000003653477223 */ /* 0x000fe2000001001e */
[----:B------:R-:W-:Y:S01]  /*10ec0*/  F2FP.F16.F32.PACK_AB R70, R81, R70 ;  /* 0x000000465146723e */ /* 0x000fe200000000ff */
[C---:B------:R-:W-:Y:S01]  /*10ed0*/  FMUL.FTZ R106, R17.reuse, R106 ;  /* 0x0000006a116a7220 */ /* 0x040fe20000410000 */
[----:B------:R-:W-:Y:S01]  /*10ee0*/  F2FP.F16.F32.PACK_AB R69, R88, R69 ;  /* 0x000000455845723e */ /* 0x000fe200000000ff */
        /* <DEDUP_REMOVED lines=20> */
[----:B------:R-:W-:Y:S01]  /*11030*/  F2FP.F16.F32.PACK_AB R73, R87, R86 ;  /* 0x000000565749723e */ /* 0x000fe200000000ff */
[----:B------:R-:W-:Y:S01]  /*11040*/  IMAD.WIDE.U32 R12, R93, 0x10, R12 ;  /* 0x000000105d0c7825 */ /* 0x000fe200078e000c */
[----:B------:R-:W-:Y:S01]  /*11050*/  F2FP.F16.F32.PACK_AB R72, R83, R82 ;  /* 0x000000525348723e */ /* 0x000fe200000000ff */
[----:B------:R0:W-:Y:S02]  /*11060*/  @!P0 STG.E desc[UR8][R78.64], R17 ;  /* 0x000000114e008986 */ /* 0x0001e4000c101908 */
[----:B--2---:R-:W-:Y:S02]  /*11070*/  IMAD R4, R84, 0x4, R4 ;  /* 0x0000000454047824 */ /* 0x004fe400078e0204 */
[----:B------:R0:W-:Y:S03]  /*11080*/  STG.E.128 desc[UR8][R18.64], R8 ;  /* 0x0000000812007986 */ /* 0x0001e6000c101d08 */
[----:B------:R-:W-:Y:S01]  /*11090*/  ISETP.GE.AND P0, PT, R4, R85, PT ;  /* 0x000000550400720c */ /* 0x000fe20003f06270 */
[----:B------:R0:W-:Y:S04]  /*110a0*/  STG.E.128 desc[UR8][R76.64], R68 ;  /* 0x000000444c007986 */ /* 0x0001e8000c101d08 */
[----:B------:R0:W-:Y:S08]  /*110b0*/  STG.E.128 desc[UR8][R12.64], R72 ;  /* 0x000000480c007986 */ /* 0x0001f0000c101d08 */
[----:B------:R-:W-:Y:S05]  /*110c0*/  @!P0 BRA `(.L_x_14958) ;  /* 0xfffffef800488947 */ /* 0x000fea000383ffff */
[----:B------:R-:W-:Y:S05]  /*110d0*/  BSYNC B0 ;  /* 0x0000000000007941 */ /* 0x000fea0003800000 */
.L_x_14711:
[----:B------:R-:W-:Y:S05]  /*110e0*/  EXIT ;  /* 0x000000000000794d */ /* 0x000fea0003800000 */
.L_x_14957:
        /* <DEDUP_REMOVED lines=8> */
.L_x_14960:
[----:B------:R-:W-:Y:S05]  /*11170*/  BSYNC B1 ;  /* 0x0000000000017941 */ /* 0x000fea0003800000 */
.L_x_14959:
        /* <DEDUP_REMOVED lines=9> */
.L_x_14961:
[----:B------:R-:W-:Y:S02]  /*11210*/  IMAD.MOV.U32 R75, RZ, RZ, 0x4 ;  /* 0x00000004ff4b7424 */ /* 0x000fe400078e00ff */
[----:B------:R-:W-:-:S04]  /*11220*/  IMAD.MOV.U32 R12, RZ, RZ, R72 ;  /* 0x000000ffff0c7224 */ /* 0x000fc800078e0048 */
[----:B------:R-:W-:-:S05]  /*11230*/  FADD.FTZ R68, R13, R12 ;  /* 0x0000000c0d447221 */ /* 0x000fca0000010000 */
[----:B------:R-:W-:-:S07]  /*11240*/  MOV R80, R68 ;  /* 0x0000004400507202 */ /* 0x000fce0000000f00 */
[----:B------:R-:W-:Y:S05]  /*11250*/  WARPSYNC.COLLECTIVE R71, `(.L_x_14962) ;  /* 0x0000000047087348 */ /* 0x000fea0003c00000 */
[----:B------:R0:W1:Y:S02]  /*11260*/  SHFL.BFLY P1, R72, R80, R75, R82 ;  /* 0x0c00004b50487389 */ /* 0x0000640000020052 */
[----:B01----:R-:W-:Y:S05]  /*11270*/  ENDCOLLECTIVE ;  /* 0x000000000000791b */ /* 0x003fea0003800000 */
.L_x_14962:
[----:B------:R-:W-:Y:S01]  /*11280*/  HFMA2 R75, -RZ, RZ, 0, 4.76837158203125e-07 ;  /* 0x00000008ff4b7431 */ /* 0x000fe200000001ff */
[----:B------:R-:W-:-:S05]  /*11290*/  MOV R11, R72 ;  /* 0x00000048000b7202 */ /* 0x000fca0000000f00 */
[----:B------:R-:W-:-:S04]  /*112a0*/  FADD.FTZ R69, R68, R11 ;  /* 0x0000000b44457221 */ /* 0x000fc80000010000 */
[----:B------:R-:W-:-:S07]  /*112b0*/  IMAD.MOV.U32 R80, RZ, RZ, R69 ;  /* 0x000000ffff507224 */ /* 0x000fce00078e0045 */
[----:B------:R-:W-:Y:S05]  /*112c0*/  WARPSYNC.COLLECTIVE R71, `(.L_x_14963) ;  /* 0x0000000047087348 */ /* 0x000fea0003c00000 */
[----:B------:R0:W1:Y:S02]  /*112d0*/  SHFL.BFLY P1, R72, R80, R75, R82 ;  /* 0x0c00004b50487389 */ /* 0x0000640000020052 */
[----:B01----:R-:W-:Y:S05]  /*112e0*/  ENDCOLLECTIVE ;  /* 0x000000000000791b */ /* 0x003fea0003800000 */
.L_x_14963:
        /* <DEDUP_REMOVED lines=8> */
.L_x_14964:
        /* <DEDUP_REMOVED lines=56> */
.L_x_14965:
[----:B------:R-:W-:Y:S02]  /*116f0*/  IMAD.MOV.U32 R75, RZ, RZ, 0x2 ;  /* 0x00000002ff4b7424 */ /* 0x000fe400078e00ff */
[----:B------:R-:W-:-:S04]  /*11700*/  IMAD.MOV.U32 R68, RZ, RZ, R72 ;  /* 0x000000ffff447224 */ /* 0x000fc800078e0048 */
[----:B------:R-:W-:-:S05]  /*11710*/  FADD.FTZ R68, R11, R68 ;  /* 0x000000440b447221 */ /* 0x000fca0000010000 */
[----:B------:R-:W-:-:S07]  /*11720*/  MOV R80, R68 ;  /* 0x0000004400507202 */ /* 0x000fce0000000f00 */
[----:B------:R-:W-:Y:S05]  /*11730*/  WARPSYNC.COLLECTIVE R71, `(.L_x_14966) ;  /* 0x0000000047087348 */ /* 0x000fea0003c00000 */
[----:B------:R0:W1:Y:S02]  /*11740*/  SHFL.BFLY P1, R72, R80, R75, R82 ;  /* 0x0c00004b50487389 */ /* 0x0000640000020052 */
[----:B01----:R-:W-:Y:S05]  /*11750*/  ENDCOLLECTIVE ;  /* 0x000000000000791b */ /* 0x003fea0003800000 */
.L_x_14966:
[----:B------:R-:W-:Y:S01]  /*11760*/  HFMA2 R75, -RZ, RZ, 0, 2.384185791015625e-07 ;  /* 0x00000004ff4b7431 */ /* 0x000fe200000001ff */
[----:B------:R-:W-:-:S05]  /*11770*/  MOV R13, R72 ;  /* 0x00000048000d7202 */ /* 0x000fca0000000f00 */
[----:B------:R-:W-:-:S04]  /*11780*/  FADD.FTZ R13, R68, R13 ;  /* 0x0000000d440d7221 */ /* 0x000fc80000010000 */
[----:B------:R-:W-:-:S07]  /*11790*/  IMAD.MOV.U32 R80, RZ, RZ, R13 ;  /* 0x000000ffff507224 */ /* 0x000fce00078e000d */
[----:B------:R-:W-:Y:S05]  /*117a0*/  WARPSYNC.COLLECTIVE R71, `(.L_x_14967) ;  /* 0x0000000047087348 */ /* 0x000fea0003c00000 */
[----:B------:R0:W1:Y:S02]  /*117b0*/  SHFL.BFLY P1, R72, R80, R75, R82 ;  /* 0x0c00004b50487389 */ /* 0x0000640000020052 */
[----:B01----:R-:W-:Y:S05]  /*117c0*/  ENDCOLLECTIVE ;  /* 0x000000000000791b */ /* 0x003fea0003800000 */
.L_x_14967:
[----:B------:R-:W-:Y:S02]  /*117d0*/  IMAD.MOV.U32 R75, RZ, RZ, 0x8 ;  /* 0x00000008ff4b7424 */ /* 0x000fe400078e00ff */
[----:B------:R-:W-:-:S04]  /*117e0*/  IMAD.MOV.U32 R70, RZ, RZ, R72 ;  /* 0x000000ffff467224 */ /* 0x000fc800078e0048 */
[----:B------:R-:W-:-:S05]  /*117f0*/  FADD.FTZ R70, R13, R70 ;  /* 0x000000460d467221 */ /* 0x000fca0000010000 */
[----:B------:R-:W-:-:S07]  /*11800*/  MOV R80, R70 ;  /* 0x0000004600507202 */ /* 0x000fce0000000f00 */
[----:B------:R-:W-:Y:S05]  /*11810*/  WARPSYNC.COLLECTIVE R71, `(.L_x_14968) ;  /* 0x0000000047087348 */ /* 0x000fea0003c00000 */
[----:B------:R0:W1:Y:S02]  /*11820*/  SHFL.BFLY P1, R72, R80, R75, R82 ;  /* 0x0c00004b50487389 */ /* 0x0000640000020052 */
[----:B01----:R-:W-:Y:S05]  /*11830*/  ENDCOLLECTIVE ;  /* 0x000000000000791b */ /* 0x003fea0003800000 */
.L_x_14968:
[----:B------:R-:W-:Y:S01]  /*11840*/  HFMA2 R75, -RZ, RZ, 0, 9.5367431640625e-07 ;  /* 0x00000010ff4b7431 */ /* 0x000fe200000001ff */
[----:B------:R-:W-:-:S05]  /*11850*/  MOV R69, R72 ;  /* 0x0000004800457202 */ /* 0x000fca0000000f00 */
[----:B------:R-:W-:-:S04]  /*11860*/  FADD.FTZ R69, R70, R69 ;  /* 0x0000004546457221 */ /* 0x000fc80000010000 */
[----:B------:R-:W-:-:S07]  /*11870*/  IMAD.MOV.U32 R80, RZ, RZ, R69 ;  /* 0x000000ffff507224 */ /* 0x000fce00078e0045 */
[----:B------:R-:W-:Y:S05]  /*11880*/  WARPSYNC.COLLECTIVE R71, `(.L_x_14969) ;  /* 0x0000000047087348 */ /* 0x000fea0003c00000 */
[----:B------:R0:W1:Y:S02]  /*11890*/  SHFL.BFLY P1, R72, R80, R75, R82 ;  /* 0x0c00004b50487389 */ /* 0x0000640000020052 */
[----:B01----:R-:W-:Y:S05]  /*118a0*/  ENDCOLLECTIVE ;  /* 0x000000000000791b */ /* 0x003fea0003800000 */
.L_x_14969:
[----:B------:R-:W-:Y:S05]  /*118b0*/  BRA `(.L_x_14970) ;  /* 0xfffffff000507947 */ /* 0x000fea000383ffff */
.L_x_14971:
        /* <DEDUP_REMOVED lines=12> */
.L_x_28791:


//--------------------- .text._ZN10layer_norm13ln_fwd_kernelINS_13Kernel_traitsIf6__halfS2_S2_fjLj768ELj1ELj4ELj1ELj16ENS_18Kernel_traits_baseILj768EfS2_S2_S2_fjLj128EEEEELb1ELb0ELb1ELb0EEEvNS_9FwdParamsE --------------------------
	.section	.text._ZN10layer_norm13ln_fwd_kernelINS_13Kernel_traitsIf6__halfS2_S2_fjLj768ELj1ELj4ELj1ELj16ENS_18Kernel_traits_baseILj768EfS2_S2_S2_fjLj128EEEEELb1ELb0ELb1ELb0EEEvNS_9FwdParamsE,"ax",@progbits
	.align	128
        .global         _ZN10layer_norm13ln_fwd_kernelINS_13Kernel_traitsIf6__halfS2_S2_fjLj768ELj1ELj4ELj1ELj16ENS_18Kernel_traits_baseILj768EfS2_S2_S2_fjLj128EEEEELb1ELb0ELb1ELb0EEEvNS_9FwdParamsE
        .type           _ZN10layer_norm13ln_fwd_kernelINS_13Kernel_traitsIf6__halfS2_S2_fjLj768ELj1ELj4ELj1ELj16ENS_18Kernel_traits_baseILj768EfS2_S2_S2_fjLj128EEEEELb1ELb0ELb1ELb0EEEvNS_9FwdParamsE,@function
        .size           _ZN10layer_norm13ln_fwd_kernelINS_13Kernel_traitsIf6__halfS2_S2_fjLj768ELj1ELj4ELj1ELj16ENS_18Kernel_traits_baseILj768EfS2_S2_S2_fjLj128EEEEELb1ELb0ELb1ELb0EEEvNS_9FwdParamsE,(.L_x_28792 - _ZN10layer_norm13ln_fwd_kernelINS_13Kernel_traitsIf6__halfS2_S2_fjLj768ELj1ELj4ELj1ELj16ENS_18Kernel_traits_baseILj768EfS2_S2_S2_fjLj128EEEEELb1ELb0ELb1ELb0EEEvNS_9FwdParamsE)
        .other          _ZN10layer_norm13ln_fwd_kernelINS_13Kernel_traitsIf6__halfS2_S2_fjLj768ELj1ELj4ELj1ELj16ENS_18Kernel_traits_baseILj768EfS2_S2_S2_fjLj128EEEEELb1ELb0ELb1ELb0EEEvNS_9FwdParamsE,@"STO_CUDA_ENTRY STV_DEFAULT"
_ZN10layer_norm13ln_fwd_kernelINS_13Kernel_traitsIf6__halfS2_S2_fjLj768ELj1ELj4ELj1ELj16ENS_18Kernel_traits_baseILj768EfS2_S2_S2_fjLj128EEEEELb1ELb0ELb1ELb0EEEvNS_9FwdParamsE:
.text._ZN10layer_norm13ln_fwd_kernelINS_13Kernel_traitsIf6__halfS2_S2_fjLj768ELj1ELj4ELj1ELj16ENS_18Kernel_traits_baseILj768EfS2_S2_S2_fjLj128EEEEELb1ELb0ELb1ELb0EEEvNS_9FwdParamsE:
        /* <DEDUP_REMOVED lines=88> */
.L_x_14973:
        /* <DEDUP_REMOVED lines=29> */
.L_x_14974:
[----:B------:R-:W-:Y:S05]  /*0750*/  BSYNC.RECONVERGENT B0 ;  /* 0x0000000000007941 */ /* 0x000fea0003800200 */
.L_x_14972:
        /* <DEDUP_REMOVED lines=71> */
.L_x_15341:
        /* <DEDUP_REMOVED lines=26> */
.L_x_14979:
[----:B------:R-:W-:Y:S05]  /*0d70*/  BSYNC.RECONVERGENT B2 ;  /* 0x0000000000027941 */ /* 0x000fea0003800200 */
.L_x_14978:
        /* <DEDUP_REMOVED lines=28> */
.L_x_14985:
        /* <DEDUP_REMOVED lines=13> */
.L_x_14987:
[----:B------:R-:W-:Y:S05]  /*1010*/  BSYNC.RECONVERGENT B4 ;  /* 0x0000000000047941 */ /* 0x000fea0003800200 */
.L_x_14986:
        /* <DEDUP_REMOVED lines=45> */
.L_x_14984:
[----:B------:R-:W-:Y:S05]  /*12f0*/  BSYNC.RECONVERGENT B3 ;  /* 0x0000000000037941 */ /* 0x000fea0003800200 */
.L_x_14983:
        /* <DEDUP_REMOVED lines=11> */
.L_x_14982:
[----:B------:R-:W-:Y:S05]  /*13b0*/  BSYNC.RECONVERGENT B2 ;  /* 0x0000000000027941 */ /* 0x000fea0003800200 */
.L_x_14981:
        /* <DEDUP_REMOVED lines=22> */
.L_x_14992:
        /* <DEDUP_REMOVED lines=13> */
.L_x_14994:
[----:B------:R-:W-:Y:S05]  /*15f0*/  BSYNC.RECONVERGENT B4 ;  /* 0x0000000000047941 */ /* 0x000fea0003800200 */
.L_x_14993:
        /* <DEDUP_REMOVED lines=45> */
.L_x_14991:
[----:B------:R-:W-:Y:S05]  /*18d0*/  BSYNC.RECONVERGENT B3 ;  /* 0x0000000000037941 */ /* 0x000fea0003800200 */
.L_x_14990:
        /* <DEDUP_REMOVED lines=11> */
.L_x_14989:
[----:B------:R-:W-:Y:S05]  /*1990*/  BSYNC.RECONVERGENT B2 ;  /* 0x0000000000027941 */ /* 0x000fea0003800200 */
.L_x_14988:
        /* <DEDUP_REMOVED lines=22> */
.L_x_14999:
        /* <DEDUP_REMOVED lines=13> */
.L_x_15001:
[----:B------:R-:W-:Y:S05]  /*1bd0*/  BSYNC.RECONVERGENT B4 ;  /* 0x0000000000047941 */ /* 0x000fea0003800200 */
.L_x_15000:
        /* <DEDUP_REMOVED lines=46> */
.L_x_14998:
[----:B------:R-:W-:Y:S05]  /*1ec0*/  BSYNC.RECONVERGENT B3 ;  /* 0x0000000000037941 */ /* 0x000fea0003800200 */
.L_x_14997:
        /* <DEDUP_REMOVED lines=11> */
.L_x_14996:
[----:B------:R-:W-:Y:S05]  /*1f80*/  BSYNC.RECONVERGENT B2 ;  /* 0x0000000000027941 */ /* 0x000fea0003800200 */
.L_x_14995:
        /* <DEDUP_REMOVED lines=22> */
.L_x_15006:
        /* <DEDUP_REMOVED lines=13> */
.L_x_15008:
[----:B------:R-:W-:Y:S05]  /*21c0*/  BSYNC.RECONVERGENT B4 ;  /* 0x0000000000047941 */ /* 0x000fea0003800200 */
.L_x_15007:
        /* <DEDUP_REMOVED lines=45> */
.L_x_15005:
[----:B------:R-:W-:Y:S05]  /*24a0*/  BSYNC.RECONVERGENT B3 ;  /* 0x0000000000037941 */ /* 0x000fea0003800200 */
.L_x_15004:
        /* <DEDUP_REMOVED lines=11> */
.L_x_15003:
[----:B------:R-:W-:Y:S05]  /*2560*/  BSYNC.RECONVERGENT B2 ;  /* 0x0000000000027941 */ /* 0x000fea0003800200 */
.L_x_15002:
        /* <DEDUP_REMOVED lines=22> */
.L_x_15013:
        /* <DEDUP_REMOVED lines=13> */
.L_x_15015:
[----:B------:R-:W-:Y:S05]  /*27a0*/  BSYNC.RECONVERGENT B4 ;  /* 0x0000000000047941 */ /* 0x000fea0003800200 */
.L_x_15014:
        /* <DEDUP_REMOVED lines=46> */
.L_x_15012:
[----:B------:R-:W-:Y:S05]  /*2a90*/  BSYNC.RECONVERGENT B3 ;  /* 0x0000000000037941 */ /* 0x000fea0003800200 */
.L_x_15011:
        /* <DEDUP_REMOVED lines=11> */
.L_x_15010:
[----:B------:R-:W-:Y:S05]  /*2b50*/  BSYNC.RECONVERGENT B2 ;  /* 0x0000000000027941 */ /* 0x000fea0003800200 */
.L_x_15009:
        /* <DEDUP_REMOVED lines=22> */
.L_x_15020:
        /* <DEDUP_REMOVED lines=13> */
.L_x_15022:
[----:B------:R-:W-:Y:S05]  /*2d90*/  BSYNC.RECONVERGENT B4 ;  /* 0x0000000000047941 */ /* 0x000fea0003800200 */
.L_x_15021:
        /* <DEDUP_REMOVED lines=45> */
.L_x_15019:
[----:B------:R-:W-:Y:S05]  /*3070*/  BSYNC.RECONVERGENT B3 ;  /* 0x0000000000037941 */ /* 0x000fea0003800200 */
.L_x_15018:
        /* <DEDUP_REMOVED lines=11> */
.L_x_15017:
[----:B------:R-:W-:Y:S05]  /*3130*/  BSYNC.RECONVERGENT B2 ;  /* 0x0000000000027941 */ /* 0x000fea0003800200 */
.L_x_15016:
        /* <DEDUP_REMOVED lines=22> */
.L_x_15027:
        /* <DEDUP_REMOVED lines=13> */
.L_x_15029:
[----:B------:R-:W-:Y:S05]  /*3370*/  BSYNC.RECONVERGENT B4 ;  /* 0x0000000000047941 */ /* 0x000fea0003800200 */
.L_x_15028:
        /* <DEDUP_REMOVED lines=45> */
.L_x_15026:
[----:B------:R-:W-:Y:S05]  /*3650*/  BSYNC.RECONVERGENT B3 ;  /* 0x0000000000037941 */ /* 0x000fea0003800200 */
.L_x_15025:
        /* <DEDUP_REMOVED lines=11> */
.L_x_15024:
[----:B------:R-:W-:Y:S05]  /*3710*/  BSYNC.RECONVERGENT B2 ;  /* 0x0000000000027941 */ /* 0x000fea0003800200 */
.L_x_15023:
        /* <DEDUP_REMOVED lines=22> */
.L_x_15034:
        /* <DEDUP_REMOVED lines=13> */
.L_x_15036:
[----:B------:R-:W-:Y:S05]  /*3950*/  BSYNC.RECONVERGENT B4 ;  /* 0x0000000000047941 */ /* 0x000fea0003800200 */
.L_x_15035:
        /* <DEDUP_REMOVED lines=45> */
.L_x_15033:
[----:B------:R-:W-:Y:S05]  /*3c30*/  BSYNC.RECONVERGENT B3 ;  /* 0x0000000000037941 */ /* 0x000fea0003800200 */
.L_x_15032:
        /* <DEDUP_REMOVED lines=11> */
.L_x_15031:
[----:B------:R-:W-:Y:S05]  /*3cf0*/  BSYNC.RECONVERGENT B2 ;  /* 0x0000000000027941 */ /* 0x000fea0003800200 */
.L_x_15030:
[----:B------:R-:W-:Y:S02]  /*3d00*/  F2FP.F16.F32.PACK_AB R75, RZ, R95 ;  /* 0x0000005fff4b723e */ /* 0x000fe400000000ff */
[----:B------:R-:W-:Y:S02]  /*3d10*/  PRMT R74, R112, 0x5410, R74 ;  /* 0x00005410704a7816 */ /* 0x000fe4000000004a */
[----:B------:R-:W-:Y:S02]  /*3d20*/  PRMT R73, R109, 0x5410, R111 ;  /* 0x000054106d497816 */ /* 0x000fe4000000006f */
[----:B------:R-:W-:Y:S02]  /*3d30*/  PRMT R72, R100, 0x5410, R108 ;  /* 0x0000541064487816 */ /* 0x000fe4000000006c */
[----:B------:R-:W-:Y:S01]  /*3d40*/  PRMT R75, R110, 0x5410, R75 ;  /* 0x000054106e4b7816 */ /* 0x000fe2000000004b */
[----:B------:R-:W-:Y:S06]  /*3d50*/  BRA `(.L_x_15037) ;  /* 0x0000002c00247947 */ /* 0x000fec0003800000 */
.L_x_14980:
[----:B------:R-:W-:Y:S01]  /*3d60*/  IMAD.U32 R111, RZ, RZ, UR5 ;  /* 0x00000005ff6f7e24 */ /* 0x000fe2000f8e00ff */
[----:B------:R-:W-:Y:S01]  /*3d70*/  BSSY.RECONVERGENT B2, `(.L_x_15038) ;  /* 0x000005a000027945 */ /* 0x000fe20003800200 */
[----:B------:R-:W-:Y:S01]  /*3d80*/  MOV R14, RZ ;  /* 0x000000ff000e7202 */ /* 0x000fe20000000f00 */
        /* <DEDUP_REMOVED lines=20> */
.L_x_15042:
        /* <DEDUP_REMOVED lines=13> */
.L_x_15044:
[----:B------:R-:W-:Y:S05]  /*3fa0*/  BSYNC.RECONVERGENT B4 ;  /* 0x0000000000047941 */ /* 0x000fea0003800200 */
.L_x_15043:
        /* <DEDUP_REMOVED lines=44> */
.L_x_15041:
[----:B------:R-:W-:Y:S05]  /*4270*/  BSYNC.RECONVERGENT B3 ;  /* 0x0000000000037941 */ /* 0x000fea0003800200 */
.L_x_15040:
        /* <DEDUP_REMOVED lines=9> */
.L_x_15039:
[----:B------:R-:W-:Y:S05]  /*4310*/  BSYNC.RECONVERGENT B2 ;  /* 0x0000000000027941 */ /* 0x000fea0003800200 */
.L_x_15038:
[----:B------:R-:W-:Y:S01]  /*4320*/  BSSY.RECONVERGENT B2, `(.L_x_15045) ;  /* 0x0000057000027945 */ /* 0x000fe20003800200 */
[----:B------:R-:W-:Y:S01]  /*4330*/  F2FP.F16.F32.PACK_AB R108, RZ, R14 ;  /* 0x0000000eff6c723e */ /* 0x000fe200000000ff */
        /* <DEDUP_REMOVED lines=16> */
.L_x_15049:
        /* <DEDUP_REMOVED lines=13> */
.L_x_15051:
[----:B------:R-:W-:Y:S05]  /*4510*/  BSYNC.RECONVERGENT B4 ;  /* 0x0000000000047941 */ /* 0x000fea0003800200 */
.L_x_15050:
        /* <DEDUP_REMOVED lines=45> */
.L_x_15048:
[----:B------:R-:W-:Y:S05]  /*47f0*/  BSYNC.RECONVERGENT B3 ;  /* 0x0000000000037941 */ /* 0x000fea0003800200 */
.L_x_15047:
        /* <DEDUP_REMOVED lines=9> */
.L_x_15046:
[----:B------:R-:W-:Y:S05]  /*4890*/  BSYNC.RECONVERGENT B2 ;  /* 0x0000000000027941 */ /* 0x000fea0003800200 */
.L_x_15045:
[----:B------:R-:W-:Y:S01]  /*48a0*/  BSSY.RECONVERGENT B2, `(.L_x_15052) ;  /* 0x0000057000027945 */ /* 0x000fe20003800200 */
[----:B------:R-:W-:Y:S01]  /*48b0*/  HFMA2 R87, -RZ, RZ, 0, 0 ;  /* 0x00000000ff577431 */ /* 0x000fe200000001ff */
[----:B------:R-:W-:Y:S01]  /*48c0*/  F2FP.F16.F32.PACK_AB R107, RZ, R12 ;  /* 0x0000000cff6b723e */ /* 0x000fe200000000ff */
        /* <DEDUP_REMOVED lines=15> */
.L_x_15056:
        /* <DEDUP_REMOVED lines=13> */
.L_x_15058:
[----:B------:R-:W-:Y:S05]  /*4a90*/  BSYNC.RECONVERGENT B4 ;  /* 0x0000000000047941 */ /* 0x000fea0003800200 */
.L_x_15057:
        /* <DEDUP_REMOVED lines=45> */
.L_x_15055:
[----:B------:R-:W-:Y:S05]  /*4d70*/  BSYNC.RECONVERGENT B3 ;  /* 0x0000000000037941 */ /* 0x000fea0003800200 */
.L_x_15054:
        /* <DEDUP_REMOVED lines=9> */
.L_x_15053:
[----:B------:R-:W-:Y:S05]  /*4e10*/  BSYNC.RECONVERGENT B2 ;  /* 0x0000000000027941 */ /* 0x000fea0003800200 */
.L_x_15052:
[----:B------:R-:W-:Y:S01]  /*4e20*/  BSSY.RECONVERGENT B2, `(.L_x_15059) ;  /* 0x0000057000027945 */ /* 0x000fe20003800200 */
[----:B------:R-:W-:Y:S01]  /*4e30*/  F2FP.F16.F32.PACK_AB R110, RZ, R87 ;  /* 0x00000057ff6e723e */ /* 0x000fe200000000ff */
[----:B------:R-:W-:Y:S02]  /*4e40*/  IMAD.MOV.U32 R86, RZ, RZ, RZ ;  /* 0x000000ffff567224 */ /* 0x000fe400078e00ff */
        /* <DEDUP_REMOVED lines=15> */
.L_x_15063:
        /* <DEDUP_REMOVED lines=13> */
.L_x_15065:
[----:B------:R-:W-:Y:S05]  /*5010*/  BSYNC.RECONVERGENT B4 ;  /* 0x0000000000047941 */ /* 0x000fea0003800200 */
.L_x_15064:
        /* <DEDUP_REMOVED lines=45> */
.L_x_15062:
[----:B------:R-:W-:Y:S05]  /*52f0*/  BSYNC.RECONVERGENT B3 ;  /* 0x0000000000037941 */ /* 0x000fea0003800200 */
.L_x_15061:
        /* <DEDUP_REMOVED lines=9> */
.L_x_15060:
[----:B------:R-:W-:Y:S05]  /*5390*/  BSYNC.RECONVERGENT B2 ;  /* 0x0000000000027941 */ /* 0x000fea0003800200 */
.L_x_15059:
        /* <DEDUP_REMOVED lines=18> */
.L_x_15070:
        /* <DEDUP_REMOVED lines=13> */
.L_x_15072:
[----:B------:R-:W-:Y:S05]  /*5590*/  BSYNC.RECONVERGENT B4 ;  /* 0x0000000000047941 */ /* 0x000fea0003800200 */
.L_x_15071:
        /* <DEDUP_REMOVED lines=45> */
.L_x_15069:
[----:B------:R-:W-:Y:S05]  /*5870*/  BSYNC.RECONVERGENT B3 ;  /* 0x0000000000037941 */ /* 0x000fea0003800200 */
.L_x_15068:
        /* <DEDUP_REMOVED lines=9> */
.L_x_15067:
[----:B------:R-:W-:Y:S05]  /*5910*/  BSYNC.RECONVERGENT B2 ;  /* 0x0000000000027941 */ /* 0x000fea0003800200 */
.L_x_15066:
        /* <DEDUP_REMOVED lines=18> */
.L_x_15077:
        /* <DEDUP_REMOVED lines=13> */
.L_x_15079:
[----:B------:R-:W-:Y:S05]  /*5b10*/  BSYNC.RECONVERGENT B4 ;  /* 0x0000000000047941 */ /* 0x000fea0003800200 */
.L_x_15078:
        /* <DEDUP_REMOVED lines=45> */
.L_x_15076:
[----:B------:R-:W-:Y:S05]  /*5df0*/  BSYNC.RECONVERGENT B3 ;  /* 0x0000000000037941 */ /* 0x000fea0003800200 */
.L_x_15075:
        /* <DEDUP_REMOVED lines=9> */
.L_x_15074:
[----:B------:R-:W-:Y:S05]  /*5e90*/  BSYNC.RECONVERGENT B2 ;  /* 0x0000000000027941 */ /* 0x000fea0003800200 */
.L_x_15073:
        /* <DEDUP_REMOVED lines=18> */
.L_x_15084:
        /* <DEDUP_REMOVED lines=13> */
.L_x_15086:
[----:B------:R-:W-:Y:S05]  /*6090*/  BSYNC.RECONVERGENT B4 ;  /* 0x0000000000047941 */ /* 0x000fea0003800200 */
.L_x_15085:
        /* <DEDUP_REMOVED lines=45> */
.L_x_15083:
[----:B------:R-:W-:Y:S05]  /*6370*/  BSYNC.RECONVERGENT B3 ;  /* 0x0000000000037941 */ /* 0x000fea0003800200 */
.L_x_15082:
        /* <DEDUP_REMOVED lines=9> */
.L_x_15081:
[----:B------:R-:W-:Y:S05]  /*6410*/  BSYNC.RECONVERGENT B2 ;  /* 0x0000000000027941 */ /* 0x000fea0003800200 */
.L_x_15080:
        /* <DEDUP_REMOVED lines=18> */
.L_x_15091:
        /* <DEDUP_REMOVED lines=13> */
.L_x_15093:
[----:B------:R-:W-:Y:S05]  /*6610*/  BSYNC.RECONVERGENT B4 ;  /* 0x0000000000047941 */ /* 0x000fea0003800200 */
.L_x_15092:
        /* <DEDUP_REMOVED lines=45> */
.L_x_15090:
[----:B------:R-:W-:Y:S05]  /*68f0*/  BSYNC.RECONVERGENT B3 ;  /* 0x0000000000037941 */ /* 0x000fea0003800200 */
.L_x_15089:
        /* <DEDUP_REMOVED lines=9> */
.L_x_15088:
[----:B------:R-:W-:Y:S05]  /*6990*/  BSYNC.RECONVERGENT B2 ;  /* 0x0000000000027941 */ /* 0x000fea0003800200 */
.L_x_15087:
[----:B------:R-:W-:Y:S02]  /*69a0*/  F2FP.F16.F32.PACK_AB R75, RZ, R95 ;  /* 0x0000005fff4b723e */ /* 0x000fe400000000ff */
[----:B------:R-:W-:Y:S02]  /*69b0*/  PRMT R74, R112, 0x5410, R113 ;  /* 0x00005410704a7816 */ /* 0x000fe40000000071 */
[----:B------:R-:W-:Y:S02]  /*69c0*/  PRMT R73, R110, 0x5410, R109 ;  /* 0x000054106e497816 */ /* 0x000fe4000000006d */
[----:B------:R-:W-:Y:S02]  /*69d0*/  PRMT R72, R108, 0x5410, R107 ;  /* 0x000054106c487816 */ /* 0x000fe4000000006b */
[----:B------:R-:W-:-:S07]  /*69e0*/  PRMT R75, R100, 0x5410, R75 ;  /* 0x00005410644b7816 */ /* 0x000fce000000004b */
.L_x_15037:
        /* <DEDUP_REMOVED lines=26> */
.L_x_15095:
[----:B------:R-:W-:Y:S05]  /*6b90*/  BSYNC.RECONVERGENT B2 ;  /* 0x0000000000027941 */ /* 0x000fea0003800200 */
.L_x_15094:
[----:B------:R-:W-:Y:S01]  /*6ba0*/  VIADD R104, R104, 0x20 ;  /* 0x0000002068687836 */ /* 0x000fe20000000000 */
[----:B------:R-:W-:-:S07]  /*6bb0*/  IADD3 R102, PT, PT, R102, 0x20, RZ ;  /* 0x0000002066667810 */ /* 0x000fce0007ffe0ff */
.L_x_14977:
[----:B------:R-:W-:Y:S05]  /*6bc0*/  BSYNC.RECONVERGENT B1 ;  /* 0x0000000000017941 */ /* 0x000fea0003800200 */
.L_x_14976:
        /* <DEDUP_REMOVED lines=8> */
.L_x_15099:
[----:B------:R-:W-:Y:S05]  /*6c50*/  BSYNC.RECONVERGENT B2 ;  /* 0x0000000000027941 */ /* 0x000fea0003800200 */
.L_x_15098:
        /* <DEDUP_REMOVED lines=28> */
.L_x_15105:
        /* <DEDUP_REMOVED lines=13> */
.L_x_15107:
[----:B------:R-:W-:Y:S05]  /*6ef0*/  BSYNC.RECONVERGENT B4 ;  /* 0x0000000000047941 */ /* 0x000fea0003800200 */
.L_x_15106:
        /* <DEDUP_REMOVED lines=45> */
.L_x_15104:
[----:B------:R-:W-:Y:S05]  /*71d0*/  BSYNC.RECONVERGENT B3 ;  /* 0x0000000000037941 */ /* 0x000fea0003800200 */
.L_x_15103:
        /* <DEDUP_REMOVED lines=10> */
[----:B------:R-:W-:-:S07]  /*7280*/  FADD.FTZ R4, R3, R4 ;  /* 0x0000000403047221 */ /* 0x000fce0000010000 */
.L_x_15102:
[----:B------:R-:W-:Y:S05]  /*7290*/  BSYNC.RECONVERGENT B2 ;  /* 0x0000000000027941 */ /* 0x000fea0003800200 */
.L_x_15101:
        /* <DEDUP_REMOVED lines=22> */
.L_x_15112:
        /* <DEDUP_REMOVED lines=13> */
.L_x_15114:
[----:B------:R-:W-:Y:S05]  /*74d0*/  BSYNC.RECONVERGENT B4 ;  /* 0x0000000000047941 */ /* 0x000fea0003800200 */
.L_x_15113:
        /* <DEDUP_REMOVED lines=45> */
.L_x_15111:
[----:B------:R-:W-:Y:S05]  /*77b0*/  BSYNC.RECONVERGENT B3 ;  /* 0x0000000000037941 */ /* 0x000fea0003800200 */
.L_x_15110:
        /* <DEDUP_REMOVED lines=11> */
.L_x_15109:
[----:B------:R-:W-:Y:S05]  /*7870*/  BSYNC.RECONVERGENT B2 ;  /* 0x0000000000027941 */ /* 0x000fea0003800200 */
.L_x_15108:
        /* <DEDUP_REMOVED lines=22> */
.L_x_15119:
        /* <DEDUP_REMOVED lines=13> */
.L_x_15121:
[----:B------:R-:W-:Y:S05]  /*7ab0*/  BSYNC.RECONVERGENT B4 ;  /* 0x0000000000047941 */ /* 0x000fea0003800200 */
.L_x_15120:
        /* <DEDUP_REMOVED lines=46> */
.L_x_15118:
[----:B------:R-:W-:Y:S05]  /*7da0*/  BSYNC.RECONVERGENT B3 ;  /* 0x0000000000037941 */ /* 0x000fea0003800200 */
.L_x_15117:
        /* <DEDUP_REMOVED lines=11> */
.L_x_15116:
[----:B------:R-:W-:Y:S05]  /*7e60*/  BSYNC.RECONVERGENT B2 ;  /* 0x0000000000027941 */ /* 0x000fea0003800200 */
.L_x_15115:
        /* <DEDUP_REMOVED lines=22> */
.L_x_15126:
        /* <DEDUP_REMOVED lines=13> */
.L_x_15128:
[----:B------:R-:W-:Y:S05]  /*80a0*/  BSYNC.RECONVERGENT B4 ;  /* 0x0000000000047941 */ /* 0x000fea0003800200 */
.L_x_15127:
        /* <DEDUP_REMOVED lines=45> */
.L_x_15125:
[----:B------:R-:W-:Y:S05]  /*8380*/  BSYNC.RECONVERGENT B3 ;  /* 0x0000000000037941 */ /* 0x000fea0003800200 */
.L_x_15124:
        /* <DEDUP_REMOVED lines=11> */
.L_x_15123:
[----:B------:R-:W-:Y:S05]  /*8440*/  BSYNC.RECONVERGENT B2 ;  /* 0x0000000000027941 */ /* 0x000fea0003800200 */
.L_x_15122:
        /* <DEDUP_REMOVED lines=22> */
.L_x_15133:
        /* <DEDUP_REMOVED lines=13> */
.L_x_15135:
[----:B------:R-:W-:Y:S05]  /*8680*/  BSYNC.RECONVERGENT B4 ;  /* 0x0000000000047941 */ /* 0x000fea0003800200 */
.L_x_15134:
        /* <DEDUP_REMOVED lines=46> */
.L_x_15132:
[----:B------:R-:W-:Y:S05]  /*8970*/  BSYNC.RECONVERGENT B3 ;  /* 0x0000000000037941 */ /* 0x000fea0003800200 */
.L_x_15131:
        /* <DEDUP_REMOVED lines=11> */
.L_x_15130:
[----:B------:R-:W-:Y:S05]  /*8a30*/  BSYNC.RECONVERGENT B2 ;  /* 0x0000000000027941 */ /* 0x000fea0003800200 */
.L_x_15129:
        /* <DEDUP_REMOVED lines=22> */
.L_x_15140:
        /* <DEDUP_REMOVED lines=13> */
.L_x_15142:
[----:B------:R-:W-:Y:S05]  /*8c70*/  BSYNC.RECONVERGENT B4 ;  /* 0x0000000000047941 */ /* 0x000fea0003800200 */
.L_x_15141:
        /* <DEDUP_REMOVED lines=45> */
.L_x_15139:
[----:B------:R-:W-:Y:S05]  /*8f50*/  BSYNC.RECONVERGENT B3 ;  /* 0x0000000000037941 */ /* 0x000fea0003800200 */
.L_x_15138:
        /* <DEDUP_REMOVED lines=11> */
.L_x_15137:
[----:B------:R-:W-:Y:S05]  /*9010*/  BSYNC.RECONVERGENT B2 ;  /* 0x0000000000027941 */ /* 0x000fea0003800200 */
.L_x_15136:
        /* <DEDUP_REMOVED lines=22> */
.L_x_15147:
        /* <DEDUP_REMOVED lines=13> */
.L_x_15149:
[----:B------:R-:W-:Y:S05]  /*9250*/  BSYNC.RECONVERGENT B4 ;  /* 0x0000000000047941 */ /* 0x000fea0003800200 */
.L_x_15148:
        /* <DEDUP_REMOVED lines=45> */
.L_x_15146:
[----:B------:R-:W-:Y:S05]  /*9530*/  BSYNC.RECONVERGENT B3 ;  /* 0x0000000000037941 */ /* 0x000fea0003800200 */
.L_x_15145:
        /* <DEDUP_REMOVED lines=11> */
.L_x_15144:
[----:B------:R-:W-:Y:S05]  /*95f0*/  BSYNC.RECONVERGENT B2 ;  /* 0x0000000000027941 */ /* 0x000fea0003800200 */
.L_x_15143:
        /* <DEDUP_REMOVED lines=22> */
.L_x_15154:
        /* <DEDUP_REMOVED lines=13> */
.L_x_15156:
[----:B------:R-:W-:Y:S05]  /*9830*/  BSYNC.RECONVERGENT B4 ;  /* 0x0000000000047941 */ /* 0x000fea0003800200 */
.L_x_15155:
        /* <DEDUP_REMOVED lines=45> */
.L_x_15153:
[----:B------:R-:W-:Y:S05]  /*9b10*/  BSYNC.RECONVERGENT B3 ;  /* 0x0000000000037941 */ /* 0x000fea0003800200 */
.L_x_15152:
        /* <DEDUP_REMOVED lines=11> */
.L_x_15151:
[----:B------:R-:W-:Y:S05]  /*9bd0*/  BSYNC.RECONVERGENT B2 ;  /* 0x0000000000027941 */ /* 0x000fea0003800200 */
.L_x_15150:
[----:B------:R-:W-:Y:S02]  /*9be0*/  F2FP.F16.F32.PACK_AB R75, RZ, R97 ;  /* 0x00000061ff4b723e */ /* 0x000fe400000000ff */
[----:B------:R-:W-:Y:S02]  /*9bf0*/  PRMT R74, R112, 0x5410, R74 ;  /* 0x00005410704a7816 */ /* 0x000fe4000000004a */
[----:B------:R-:W-:Y:S02]  /*9c00*/  PRMT R73, R109, 0x5410, R111 ;  /* 0x000054106d497816 */ /* 0x000fe4000000006f */
[----:B------:R-:W-:Y:S02]  /*9c10*/  PRMT R72, R100, 0x5410, R108 ;  /* 0x0000541064487816 */ /* 0x000fe4000000006c */
[----:B------:R-:W-:Y:S01]  /*9c20*/  PRMT R75, R110, 0x5410, R75 ;  /* 0x000054106e4b7816 */ /* 0x000fe2000000004b */
[----:B------:R-:W-:Y:S06]  /*9c30*/  BRA `(.L_x_15157) ;  /* 0x0000002c00247947 */ /* 0x000fec0003800000 */
.L_x_15100:
[----:B------:R-:W-:Y:S01]  /*9c40*/  IMAD.U32 R111, RZ, RZ, UR5 ;  /* 0x00000005ff6f7e24 */ /* 0x000fe2000f8e00ff */
[----:B------:R-:W-:Y:S01]  /*9c50*/  BSSY.RECONVERGENT B2, `(.L_x_15158) ;  /* 0x000005a000027945 */ /* 0x000fe20003800200 */
[----:B------:R-:W-:Y:S01]  /*9c60*/  MOV R4, RZ ;  /* 0x000000ff00047202 */ /* 0x000fe20000000f00 */
[----:B------:R-:W-:Y:S01]  /*9c70*/  IMAD.MOV.U32 R106, RZ, RZ, R100 ;  /* 0x000000ffff6a7224 */ /* 0x000fe200078e0064 */
[----:B01----:R-:W-:Y:S01]  /*9c80*/  MOV R72, R17 ;  /* 0x0000001100487202 */ /* 0x003fe20000000f00 */
        /* <DEDUP_REMOVED lines=18> */
.L_x_15162:
        /* <DEDUP_REMOVED lines=13> */
.L_x_15164:
[----:B------:R-:W-:Y:S05]  /*9e80*/  BSYNC.RECONVERGENT B4 ;  /* 0x0000000000047941 */ /* 0x000fea0003800200 */
.L_x_15163:
        /* <DEDUP_REMOVED lines=43> */
[----:B------:R-:W-:-:S07]  /*a140*/  IMAD.MOV.U32 R72, RZ, RZ, RZ ;  /* 0x000000ffff487224 */ /* 0x000fce00078e00ff */
.L_x_15161:
[----:B------:R-:W-:Y:S05]  /*a150*/  BSYNC.RECONVERGENT B3 ;  /* 0x0000000000037941 */ /* 0x000fea0003800200 */
.L_x_15160:
        /* <DEDUP_REMOVED lines=9> */
.L_x_15159:
[----:B------:R-:W-:Y:S05]  /*a1f0*/  BSYNC.RECONVERGENT B2 ;  /* 0x0000000000027941 */ /* 0x000fea0003800200 */
.L_x_15158:
        /* <DEDUP_REMOVED lines=18> */
.L_x_15169:
        /* <DEDUP_REMOVED lines=13> */
.L_x_15171:
[----:B------:R-:W-:Y:S05]  /*a3f0*/  BSYNC.RECONVERGENT B4 ;  /* 0x0000000000047941 */ /* 0x000fea0003800200 */
.L_x_15170:
        /* <DEDUP_REMOVED lines=45> */
.L_x_15168:
[----:B------:R-:W-:Y:S05]  /*a6d0*/  BSYNC.RECONVERGENT B3 ;  /* 0x0000000000037941 */ /* 0x000fea0003800200 */
.L_x_15167:
[----:B------:R-:W-:Y:S01]  /*a6e0*/  I2FP.F32.U32 R3, R3 ;  /* 0x0000000300037245 */ /* 0x000fe20000201000 */
[----:B------:R-:W-:Y:S02]  /*a6f0*/  IMAD.MOV.U32 R72, RZ, RZ, 0x2f800000 ;  /* 0x2f800000ff487424 */ /* 0x000fe400078e00ff */
[----:B-----5:R-:W-:Y:S02]  /*a700*/  HADD2.F32 R11, -RZ, R20.H1_H1 ;  /* 0x30000014ff0b7230 */ /* 0x020fe40000004100 */
[----:B------:R-:W-:-:S03]  /*a710*/  FFMA.FTZ R3, R3, R72, 1.1641532182693481445e-10 ;  /* 0x2f00000003037423 */ /* 0x000fc60000010048 */
[----:B------:R-:W-:Y:S02]  /*a720*/  FMUL.FTZ R11, R11, UR9 ;  /* 0x000000090b0b7c20 */ /* 0x000fe40008410000 */
[----:B------:R-:W-:Y:S02]  /*a730*/  FSETP.GTU.FTZ.AND P2, PT, R3, UR26, PT ;  /* 0x0000001a03007c0b */ /* 0x000fe4000bf5c000 */
[----:B------:R-:W-:Y:S02]  /*a740*/  FMUL.FTZ R3, R11, UR8 ;  /* 0x000000080b037c20 */ /* 0x000fe40008410000 */
[----:B------:R-:W-:-:S03]  /*a750*/  SEL R11, RZ, 0x1, P2 ;  /* 0x00000001ff0b7807 */ /* 0x000fc60001000000 */
[----:B------:R-:W-:-:S07]  /*a760*/  FSEL R3, R3, RZ, !P2 ;  /* 0x000000ff03037208 */ /* 0x000fce0005000000 */
.L_x_15166:
[----:B------:R-:W-:Y:S05]  /*a770*/  BSYNC.RECONVERGENT B2 ;  /* 0x0000000000027941 */ /* 0x000fea0003800200 */
.L_x_15165:
        /* <DEDUP_REMOVED lines=18> */
.L_x_15176:
        /* <DEDUP_REMOVED lines=13> */
.L_x_15178:
[----:B------:R-:W-:Y:S05]  /*a970*/  BSYNC.RECONVERGENT B4 ;  /* 0x0000000000047941 */ /* 0x000fea0003800200 */
.L_x_15177:
        /* <DEDUP_REMOVED lines=45> */
.L_x_15175:
[----:B------:R-:W-:Y:S05]  /*ac50*/  BSYNC.RECONVERGENT B3 ;  /* 0x0000000000037941 */ /* 0x000fea0003800200 */
.L_x_15174:
        /* <DEDUP_REMOVED lines=9> */
.L_x_15173:
[----:B------:R-:W-:Y:S05]  /*acf0*/  BSYNC.RECONVERGENT B2 ;  /* 0x0000000000027941 */ /* 0x000fea0003800200 */
.L_x_15172:
        /* <DEDUP_REMOVED lines=18> */
.L_x_15183:
        /* <DEDUP_REMOVED lines=13> */
.L_x_15185:
[----:B------:R-:W-:Y:S05]  /*aef0*/  BSYNC.RECONVERGENT B4 ;  /* 0x0000000000047941 */ /* 0x000fea0003800200 */
.L_x_15184:
        /* <DEDUP_REMOVED lines=45> */
.L_x_15182:
[----:B------:R-:W-:Y:S05]  /*b1d0*/  BSYNC.RECONVERGENT B3 ;  /* 0x0000000000037941 */ /* 0x000fea0003800200 */
.L_x_15181:
        /* <DEDUP_REMOVED lines=9> */
.L_x_15180:
[----:B------:R-:W-:Y:S05]  /*b270*/  BSYNC.RECONVERGENT B2 ;  /* 0x0000000000027941 */ /* 0x000fea0003800200 */
.L_x_15179:
        /* <DEDUP_REMOVED lines=18> */
.L_x_15190:
        /* <DEDUP_REMOVED lines=13> */
.L_x_15192:
[----:B------:R-:W-:Y:S05]  /*b470*/  BSYNC.RECONVERGENT B4 ;  /* 0x0000000000047941 */ /* 0x000fea0003800200 */
.L_x_15191:
        /* <DEDUP_REMOVED lines=45> */
.L_x_15189:
[----:B------:R-:W-:Y:S05]  /*b750*/  BSYNC.RECONVERGENT B3 ;  /* 0x0000000000037941 */ /* 0x000fea0003800200 */
.L_x_15188:
        /* <DEDUP_REMOVED lines=9> */
.L_x_15187:
[----:B------:R-:W-:Y:S05]  /*b7f0*/  BSYNC.RECONVERGENT B2 ;  /* 0x0000000000027941 */ /* 0x000fea0003800200 */
.L_x_15186:
        /* <DEDUP_REMOVED lines=18> */
.L_x_15197:
        /* <DEDUP_REMOVED lines=13> */
.L_x_15199:
[----:B------:R-:W-:Y:S05]  /*b9f0*/  BSYNC.RECONVERGENT B4 ;  /* 0x0000000000047941 */ /* 0x000fea0003800200 */
.L_x_15198:
        /* <DEDUP_REMOVED lines=45> */
.L_x_15196:
[----:B------:R-:W-:Y:S05]  /*bcd0*/  BSYNC.RECONVERGENT B3 ;  /* 0x0000000000037941 */ /* 0x000fea0003800200 */
.L_x_15195:
        /* <DEDUP_REMOVED lines=9> */
.L_x_15194:
[----:B------:R-:W-:Y:S05]  /*bd70*/  BSYNC.RECONVERGENT B2 ;  /* 0x0000000000027941 */ /* 0x000fea0003800200 */
.L_x_15193:
        /* <DEDUP_REMOVED lines=18> */
.L_x_15204:
        /* <DEDUP_REMOVED lines=13> */
.L_x_15206:
[----:B------:R-:W-:Y:S05]  /*bf70*/  BSYNC.RECONVERGENT B4 ;  /* 0x0000000000047941 */ /* 0x000fea0003800200 */
.L_x_15205:
        /* <DEDUP_REMOVED lines=45> */
.L_x_15203:
[----:B------:R-:W-:Y:S05]  /*c250*/  BSYNC.RECONVERGENT B3 ;  /* 0x0000000000037941 */ /* 0x000fea0003800200 */
.L_x_15202:
        /* <DEDUP_REMOVED lines=9> */
.L_x_15201:
[----:B------:R-:W-:Y:S05]  /*c2f0*/  BSYNC.RECONVERGENT B2 ;  /* 0x0000000000027941 */ /* 0x000fea0003800200 */
.L_x_15200:
        /* <DEDUP_REMOVED lines=18> */
.L_x_15211:
        /* <DEDUP_REMOVED lines=13> */
.L_x_15213:
[----:B------:R-:W-:Y:S05]  /*c4f0*/  BSYNC.RECONVERGENT B4 ;  /* 0x0000000000047941 */ /* 0x000fea0003800200 */
.L_x_15212:
        /* <DEDUP_REMOVED lines=45> */
.L_x_15210:
[----:B------:R-:W-:Y:S05]  /*c7d0*/  BSYNC.RECONVERGENT B3 ;  /* 0x0000000000037941 */ /* 0x000fea0003800200 */
.L_x_15209:
        /* <DEDUP_REMOVED lines=9> */
.L_x_15208:
[----:B------:R-:W-:Y:S05]  /*c870*/  BSYNC.RECONVERGENT B2 ;  /* 0x0000000000027941 */ /* 0x000fea0003800200 */
.L_x_15207:
[----:B------:R-:W-:Y:S02]  /*c880*/  F2FP.F16.F32.PACK_AB R75, RZ, R97 ;  /* 0x00000061ff4b723e */ /* 0x000fe400000000ff */
[----:B------:R-:W-:Y:S02]  /*c890*/  PRMT R74, R112, 0x5410, R113 ;  /* 0x00005410704a7816 */ /* 0x000fe40000000071 */
[----:B------:R-:W-:Y:S02]  /*c8a0*/  PRMT R73, R110, 0x5410, R109 ;  /* 0x000054106e497816 */ /* 0x000fe4000000006d */
[----:B------:R-:W-:Y:S02]  /*c8b0*/  PRMT R72, R108, 0x5410, R107 ;  /* 0x000054106c487816 */ /* 0x000fe4000000006b */
[----:B------:R-:W-:-:S07]  /*c8c0*/  PRMT R75, R100, 0x5410, R75 ;  /* 0x00005410644b7816 */ /* 0x000fce000000004b */
.L_x_15157:
        /* <DEDUP_REMOVED lines=26> */
.L_x_15215:
[----:B------:R-:W-:Y:S05]  /*ca70*/  BSYNC.RECONVERGENT B2 ;  /* 0x0000000000027941 */ /* 0x000fea0003800200 */
.L_x_15214:
[----:B------:R-:W-:Y:S01]  /*ca80*/  IADD3 R104, PT, PT, R104, 0x20, RZ ;  /* 0x0000002068687810 */ /* 0x000fe20007ffe0ff */
[----:B------:R-:W-:-:S07]  /*ca90*/  VIADD R102, R102, 0x20 ;  /* 0x0000002066667836 */ /* 0x000fce0000000000 */
.L_x_15097:
[----:B------:R-:W-:Y:S05]  /*caa0*/  BSYNC.RECONVERGENT B1 ;  /* 0x0000000000017941 */ /* 0x000fea0003800200 */
.L_x_15096:
        /* <DEDUP_REMOVED lines=8> */
.L_x_15219:
[----:B------:R-:W-:Y:S05]  /*cb30*/  BSYNC.RECONVERGENT B2 ;  /* 0x0000000000027941 */ /* 0x000fea0003800200 */
.L_x_15218:
        /* <DEDUP_REMOVED lines=28> */
.L_x_15225:
        /* <DEDUP_REMOVED lines=13> */
.L_x_15227:
[----:B------:R-:W-:Y:S05]  /*cdd0*/  BSYNC.RECONVERGENT B4 ;  /* 0x0000000000047941 */ /* 0x000fea0003800200 */
.L_x_15226:
        /* <DEDUP_REMOVED lines=45> */
.L_x_15224:
[----:B------:R-:W-:Y:S05]  /*d0b0*/  BSYNC.RECONVERGENT B3 ;  /* 0x0000000000037941 */ /* 0x000fea0003800200 */
.L_x_15223:
        /* <DEDUP_REMOVED lines=11> */
.L_x_15222:
[----:B------:R-:W-:Y:S05]  /*d170*/  BSYNC.RECONVERGENT B2 ;  /* 0x0000000000027941 */ /* 0x000fea0003800200 */
.L_x_15221:
        /* <DEDUP_REMOVED lines=22> */
.L_x_15232:
        /* <DEDUP_REMOVED lines=13> */
.L_x_15234:
[----:B------:R-:W-:Y:S05]  /*d3b0*/  BSYNC.RECONVERGENT B4 ;  /* 0x0000000000047941 */ /* 0x000fea0003800200 */
.L_x_15233:
        /* <DEDUP_REMOVED lines=45> */
.L_x_15231:
[----:B------:R-:W-:Y:S05]  /*d690*/  BSYNC.RECONVERGENT B3 ;  /* 0x0000000000037941 */ /* 0x000fea0003800200 */
.L_x_15230:
        /* <DEDUP_REMOVED lines=11> */
.L_x_15229:
[----:B------:R-:W-:Y:S05]  /*d750*/  BSYNC.RECONVERGENT B2 ;  /* 0x0000000000027941 */ /* 0x000fea0003800200 */
.L_x_15228:
        /* <DEDUP_REMOVED lines=22> */
.L_x_15239:
        /* <DEDUP_REMOVED lines=13> */
.L_x_15241:
[----:B------:R-:W-:Y:S05]  /*d990*/  BSYNC.RECONVERGENT B4 ;  /* 0x0000000000047941 */ /* 0x000fea0003800200 */
.L_x_15240:
        /* <DEDUP_REMOVED lines=45> */
[----:B------:R-:W-:-:S07]  /*dc70*/  MOV R72, R82 ;  /* 0x0000005200487202 */ /* 0x000fce0000000f00 */
.L_x_15238:
[----:B------:R-:W-:Y:S05]  /*dc80*/  BSYNC.RECONVERGENT B3 ;  /* 0x0000000000037941 */ /* 0x000fea0003800200 */
.L_x_15237:
        /* <DEDUP_REMOVED lines=11> */
.L_x_15236:
[----:B------:R-:W-:Y:S05]  /*dd40*/  BSYNC.RECONVERGENT B2 ;  /* 0x0000000000027941 */ /* 0x000fea0003800200 */
.L_x_15235:
        /* <DEDUP_REMOVED lines=22> */
.L_x_15246:
        /* <DEDUP_REMOVED lines=13> */
.L_x_15248:
[----:B------:R-:W-:Y:S05]  /*df80*/  BSYNC.RECONVERGENT B4 ;  /* 0x0000000000047941 */ /* 0x000fea0003800200 */
.L_x_15247:
        /* <DEDUP_REMOVED lines=45> */
.L_x_15245:
[----:B------:R-:W-:Y:S05]  /*e260*/  BSYNC.RECONVERGENT B3 ;  /* 0x0000000000037941 */ /* 0x000fea0003800200 */
.L_x_15244:
        /* <DEDUP_REMOVED lines=11> */
.L_x_15243:
[----:B------:R-:W-:Y:S05]  /*e320*/  BSYNC.RECONVERGENT B2 ;  /* 0x0000000000027941 */ /* 0x000fea0003800200 */
.L_x_15242:
        /* <DEDUP_REMOVED lines=22> */
.L_x_15253:
        /* <DEDUP_REMOVED lines=13> */
.L_x_15255:
[----:B------:R-:W-:Y:S05]  /*e560*/  BSYNC.RECONVERGENT B4 ;  /* 0x0000000000047941 */ /* 0x000fea0003800200 */
.L_x_15254:
        /* <DEDUP_REMOVED lines=45> */
.L_x_15252:
[----:B------:R-:W-:Y:S05]  /*e840*/  BSYNC.RECONVERGENT B3 ;  /* 0x0000000000037941 */ /* 0x000fea0003800200 */
.L_x_15251:
        /* <DEDUP_REMOVED lines=11> */
.L_x_15250:
[----:B------:R-:W-:Y:S05]  /*e900*/  BSYNC.RECONVERGENT B2 ;  /* 0x0000000000027941 */ /* 0x000fea0003800200 */
.L_x_15249:
        /* <DEDUP_REMOVED lines=22> */
.L_x_15260:
        /* <DEDUP_REMOVED lines=13> */
.L_x_15262:
[----:B------:R-:W-:Y:S05]  /*eb40*/  BSYNC.RECONVERGENT B4 ;  /* 0x0000000000047941 */ /* 0x000fea0003800200 */
.L_x_15261:
        /* <DEDUP_REMOVED lines=46> */
.L_x_15259:
[----:B------:R-:W-:Y:S05]  /*ee30*/  BSYNC.RECONVERGENT B3 ;  /* 0x0000000000037941 */ /* 0x000fea0003800200 */
.L_x_15258:
        /* <DEDUP_REMOVED lines=11> */
.L_x_15257:
[----:B------:R-:W-:Y:S05]  /*eef0*/  BSYNC.RECONVERGENT B2 ;  /* 0x0000000000027941 */ /* 0x000fea0003800200 */
.L_x_15256:
        /* <DEDUP_REMOVED lines=22> */
.L_x_15267:
        /* <DEDUP_REMOVED lines=13> */
.L_x_15269:
[----:B------:R-:W-:Y:S05]  /*f130*/  BSYNC.RECONVERGENT B4 ;  /* 0x0000000000047941 */ /* 0x000fea0003800200 */
.L_x_15268:
        /* <DEDUP_REMOVED lines=46> */
.L_x_15266:
[----:B------:R-:W-:Y:S05]  /*f420*/  BSYNC.RECONVERGENT B3 ;  /* 0x0000000000037941 */ /* 0x000fea0003800200 */
.L_x_15265:
        /* <DEDUP_REMOVED lines=11> */
.L_x_15264:
[----:B------:R-:W-:Y:S05]  /*f4e0*/  BSYNC.RECONVERGENT B2 ;  /* 0x0000000000027941 */ /* 0x000fea0003800200 */
.L_x_15263:
        /* <DEDUP_REMOVED lines=22> */
.L_x_15274:
        /* <DEDUP_REMOVED lines=13> */
.L_x_15276:
[----:B------:R-:W-:Y:S05]  /*f720*/  BSYNC.RECONVERGENT B4 ;  /* 0x0000000000047941 */ /* 0x000fea0003800200 */
.L_x_15275:
        /* <DEDUP_REMOVED lines=46> */
.L_x_15273:
[----:B------:R-:W-:Y:S05]  /*fa10*/  BSYNC.RECONVERGENT B3 ;  /* 0x0000000000037941 */ /* 0x000fea0003800200 */
.L_x_15272:
        /* <DEDUP_REMOVED lines=11> */
.L_x_15271:
[----:B------:R-:W-:Y:S05]  /*fad0*/  BSYNC.RECONVERGENT B2 ;  /* 0x0000000000027941 */ /* 0x000fea0003800200 */
.L_x_15270:
[----:B------:R-:W-:Y:S02]  /*fae0*/  F2FP.F16.F32.PACK_AB R75, RZ, R99 ;  /* 0x00000063ff4b723e */ /* 0x000fe400000000ff */
[----:B------:R-:W-:Y:S02]  /*faf0*/  PRMT R74, R112, 0x5410, R113 ;  /* 0x00005410704a7816 */ /* 0x000fe40000000071 */
[----:B------:R-:W-:Y:S02]  /*fb00*/  PRMT R73, R109, 0x5410, R111 ;  /* 0x000054106d497816 */ /* 0x000fe4000000006f */
[----:B------:R-:W-:Y:S02]  /*fb10*/  PRMT R72, R105, 0x5410, R108 ;  /* 0x0000541069487816 */ /* 0x000fe4000000006c */
[----:B------:R-:W-:Y:S01]  /*fb20*/  PRMT R75, R110, 0x5410, R75 ;  /* 0x000054106e4b7816 */ /* 0x000fe2000000004b */
[----:B------:R-:W-:Y:S06]  /*fb30*/  BRA `(.L_x_15277) ;  /* 0x0000002c00287947 */ /* 0x000fec0003800000 */
.L_x_15220:
        /* <DEDUP_REMOVED lines=23> */
.L_x_15282:
        /* <DEDUP_REMOVED lines=13> */
.L_x_15284:
[----:B------:R-:W-:Y:S05]  /*fd80*/  BSYNC.RECONVERGENT B4 ;  /* 0x0000000000047941 */ /* 0x000fea0003800200 */
.L_x_15283:
        /* <DEDUP_REMOVED lines=44> */
.L_x_15281:
[----:B------:R-:W-:Y:S05]  /*10050*/  BSYNC.RECONVERGENT B3 ;  /* 0x0000000000037941 */ /* 0x000fea0003800200 */
.L_x_15280:
        /* <DEDUP_REMOVED lines=9> */
.L_x_15279:
[----:B------:R-:W-:Y:S05]  /*100f0*/  BSYNC.RECONVERGENT B2 ;  /* 0x0000000000027941 */ /* 0x000fea0003800200 */
.L_x_15278:
        /* <DEDUP_REMOVED lines=18> */
.L_x_15289:
        /* <DEDUP_REMOVED lines=13> */
.L_x_15291:
[----:B------:R-:W-:Y:S05]  /*102f0*/  BSYNC.RECONVERGENT B4 ;  /* 0x0000000000047941 */ /* 0x000fea0003800200 */
.L_x_15290:
        /* <DEDUP_REMOVED lines=45> */
.L_x_15288:
[----:B------:R-:W-:Y:S05]  /*105d0*/  BSYNC.RECONVERGENT B3 ;  /* 0x0000000000037941 */ /* 0x000fea0003800200 */
.L_x_15287:
        /* <DEDUP_REMOVED lines=9> */
.L_x_15286:
[----:B------:R-:W-:Y:S05]  /*10670*/  BSYNC.RECONVERGENT B2 ;  /* 0x0000000000027941 */ /* 0x000fea0003800200 */
.L_x_15285:
        /* <DEDUP_REMOVED lines=18> */
.L_x_15296:
        /* <DEDUP_REMOVED lines=13> */
.L_x_15298:
[----:B------:R-:W-:Y:S05]  /*10870*/  BSYNC.RECONVERGENT B4 ;  /* 0x0000000000047941 */ /* 0x000fea0003800200 */
.L_x_15297:
        /* <DEDUP_REMOVED lines=45> */
.L_x_15295:
[----:B------:R-:W-:Y:S05]  /*10b50*/  BSYNC.RECONVERGENT B3 ;  /* 0x0000000000037941 */ /* 0x000fea0003800200 */
.L_x_15294:
        /* <DEDUP_REMOVED lines=9> */
.L_x_15293:
[----:B------:R-:W-:Y:S05]  /*10bf0*/  BSYNC.RECONVERGENT B2 ;  /* 0x0000000000027941 */ /* 0x000fea0003800200 */
.L_x_15292:
        /* <DEDUP_REMOVED lines=18> */
.L_x_15303:
        /* <DEDUP_REMOVED lines=13> */
.L_x_15305:
[----:B------:R-:W-:Y:S05]  /*10df0*/  BSYNC.RECONVERGENT B4 ;  /* 0x0000000000047941 */ /* 0x000fea0003800200 */
.L_x_15304:
        /* <DEDUP_REMOVED lines=45> */
.L_x_15302:
[----:B------:R-:W-:Y:S05]  /*110d0*/  BSYNC.RECONVERGENT B3 ;  /* 0x0000000000037941 */ /* 0x000fea0003800200 */
.L_x_15301:
        /* <DEDUP_REMOVED lines=9> */
.L_x_15300:
[----:B------:R-:W-:Y:S05]  /*11170*/  BSYNC.RECONVERGENT B2 ;  /* 0x0000000000027941 */ /* 0x000fea0003800200 */
.L_x_15299:
        /* <DEDUP_REMOVED lines=18> */
.L_x_15310:
        /* <DEDUP_REMOVED lines=13> */
.L_x_15312:
[----:B------:R-:W-:Y:S05]  /*11370*/  BSYNC.RECONVERGENT B4 ;  /* 0x0000000000047941 */ /* 0x000fea0003800200 */
.L_x_15311:
        /* <DEDUP_REMOVED lines=45> */
.L_x_15309:
[----:B------:R-:W-:Y:S05]  /*11650*/  BSYNC.RECONVERGENT B3 ;  /* 0x0000000000037941 */ /* 0x000fea0003800200 */
.L_x_15308:
        /* <DEDUP_REMOVED lines=9> */
.L_x_15307:
[----:B------:R-:W-:Y:S05]  /*116f0*/  BSYNC.RECONVERGENT B2 ;  /* 0x0000000000027941 */ /* 0x000fea0003800200 */
.L_x_15306:
        /* <DEDUP_REMOVED lines=18> */
.L_x_15317:
        /* <DEDUP_REMOVED lines=13> */
.L_x_15319:
[----:B------:R-:W-:Y:S05]  /*118f0*/  BSYNC.RECONVERGENT B4 ;  /* 0x0000000000047941 */ /* 0x000fea0003800200 */
.L_x_15318:
        /* <DEDUP_REMOVED lines=45> */
.L_x_15316:
[----:B------:R-:W-:Y:S05]  /*11bd0*/  BSYNC.RECONVERGENT B3 ;  /* 0x0000000000037941 */ /* 0x000fea0003800200 */
.L_x_15315:
        /* <DEDUP_REMOVED lines=9> */
.L_x_15314:
[----:B------:R-:W-:Y:S05]  /*11c70*/  BSYNC.RECONVERGENT B2 ;  /* 0x0000000000027941 */ /* 0x000fea0003800200 */
.L_x_15313:
        /* <DEDUP_REMOVED lines=18> */
.L_x_15324:
        /* <DEDUP_REMOVED lines=13> */
.L_x_15326:
[----:B------:R-:W-:Y:S05]  /*11e70*/  BSYNC.RECONVERGENT B4 ;  /* 0x0000000000047941 */ /* 0x000fea0003800200 */
.L_x_15325:
        /* <DEDUP_REMOVED lines=45> */
.L_x_15323:
[----:B------:R-:W-:Y:S05]  /*12150*/  BSYNC.RECONVERGENT B3 ;  /* 0x0000000000037941 */ /* 0x000fea0003800200 */
.L_x_15322:
        /* <DEDUP_REMOVED lines=9> */
.L_x_15321:
[----:B------:R-:W-:Y:S05]  /*121f0*/  BSYNC.RECONVERGENT B2 ;  /* 0x0000000000027941 */ /* 0x000fea0003800200 */
.L_x_15320:
        /* <DEDUP_REMOVED lines=18> */
.L_x_15331:
        /* <DEDUP_REMOVED lines=13> */
.L_x_15333:
[----:B------:R-:W-:Y:S05]  /*123f0*/  BSYNC.RECONVERGENT B4 ;  /* 0x0000000000047941 */ /* 0x000fea0003800200 */
.L_x_15332:
        /* <DEDUP_REMOVED lines=45> */
.L_x_15330:
[----:B------:R-:W-:Y:S05]  /*126d0*/  BSYNC.RECONVERGENT B3 ;  /* 0x0000000000037941 */ /* 0x000fea0003800200 */
.L_x_15329:
        /* <DEDUP_REMOVED lines=9> */
.L_x_15328:
[----:B------:R-:W-:Y:S05]  /*12770*/  BSYNC.RECONVERGENT B2 ;  /* 0x0000000000027941 */ /* 0x000fea0003800200 */
.L_x_15327:
[----:B------:R-:W-:Y:S01]  /*12780*/  F2FP.F16.F32.PACK_AB R75, RZ, R99 ;  /* 0x00000063ff4b723e */ /* 0x000fe200000000ff */
[----:B------:R-:W-:Y:S01]  /*12790*/  IMAD.MOV.U32 R100, RZ, RZ, R110 ;  /* 0x000000ffff647224 */ /* 0x000fe200078e006e */
[----:B------:R-:W-:Y:S02]  /*127a0*/  PRMT R74, R111, 0x5410, R112 ;  /* 0x000054106f4a7816 */ /* 0x000fe40000000070 */
[----:B------:R-:W-:Y:S02]  /*127b0*/  PRMT R73, R108, 0x5410, R109 ;  /* 0x000054106c497816 */ /* 0x000fe4000000006d */
[----:B------:R-:W-:Y:S02]  /*127c0*/  PRMT R72, R107, 0x5410, R106 ;  /* 0x000054106b487816 */ /* 0x000fe4000000006a */
[----:B------:R-:W-:-:S07]  /*127d0*/  PRMT R75, R105, 0x5410, R75 ;  /* 0x00005410694b7816 */ /* 0x000fce000000004b */
.L_x_15277:
        /* <DEDUP_REMOVED lines=24> */
.L_x_15217:
[----:B------:R-:W-:Y:S05]  /*12960*/  BSYNC.RECONVERGENT B1 ;  /* 0x0000000000017941 */ /* 0x000fea0003800200 */
.L_x_15216:
        /* <DEDUP_REMOVED lines=101> */
.L_x_15353:
        /* <DEDUP_REMOVED lines=51> */
[----:B------:R-:W-:-:S02]  /*132f0*/  F2FP.F16.F32.PACK_AB R73, R106, R75 ;  /* 0x0000004b6a49723e */ /* 0x000fc400000000ff */
[----:B------:R-:W-:Y:S02]  /*13300*/  F2FP.F16.F32.PACK_AB R74, R109, R74 ;  /* 0x0000004a6d4a723e */ /* 0x000fe400000000ff */
[----:B------:R-:W-:Y:S02]  /*13310*/  F2FP.F16.F32.PACK_AB R75, R114, R111 ;  /* 0x0000006f724b723e */ /* 0x000fe400000000ff */
[----:B------:R-:W-:-:S03]  /*13320*/  IADD3 R101, PT, PT, R101, 0x20, RZ ;  /* 0x0000002065657810 */ /* 0x000fc60007ffe0ff */
[----:B------:R1:W-:Y:S04]  /*13330*/  STG.E.128 desc[UR6][R102.64], R72 ;  /* 0x0000004866007986 */ /* 0x0003e8000c101d06 */
.L_x_15338:
[----:B------:R-:W-:Y:S05]  /*13340*/  BSYNC.RECONVERGENT B2 ;  /* 0x0000000000027941 */ /* 0x000fea0003800200 */
.L_x_15337:
        /* <DEDUP_REMOVED lines=30> */
[----:B------:R-:W-:Y:S01]  /*13530*/  F2FP.F16.F32.PACK_AB R74, R109, R74 ;  /* 0x0000004a6d4a723e */ /* 0x000fe200000000ff */
[----:B------:R-:W-:Y:S01]  /*13540*/  VIADD R101, R101, 0x20 ;  /* 0x0000002065657836 */ /* 0x000fe20000000000 */
[----:B------:R-:W-:-:S05]  /*13550*/  F2FP.F16.F32.PACK_AB R75, R114, R111 ;  /* 0x0000006f724b723e */ /* 0x000fca00000000ff */
[----:B------:R2:W-:Y:S02]  /*13560*/  STG.E.128 desc[UR6][R102.64], R72 ;  /* 0x0000004866007986 */ /* 0x0005e4000c101d06 */
.L_x_15340:
[----:B------:R-:W-:Y:S05]  /*13570*/  BSYNC.RECONVERGENT B2 ;  /* 0x0000000000027941 */ /* 0x000fea0003800200 */
.L_x_15339:
        /* <DEDUP_REMOVED lines=27> */
[----:B------:R-:W-:-:S02]  /*13730*/  F2FP.F16.F32.PACK_AB R75, R114, R75 ;  /* 0x0000004b724b723e */ /* 0x000fc400000000ff */
[----:B------:R-:W-:Y:S02]  /*13740*/  F2FP.F16.F32.PACK_AB R74, R110, R107 ;  /* 0x0000006b6e4a723e */ /* 0x000fe400000000ff */
[----:B------:R-:W-:Y:S02]  /*13750*/  F2FP.F16.F32.PACK_AB R73, R106, R73 ;  /* 0x000000496a49723e */ /* 0x000fe400000000ff */
[----:B------:R-:W-:-:S05]  /*13760*/  F2FP.F16.F32.PACK_AB R72, R105, R72 ;  /* 0x000000486948723e */ /* 0x000fca00000000ff */
[----:B------:R3:W-:Y:S02]  /*13770*/  STG.E.128 desc[UR6][R102.64], R72 ;  /* 0x0000004866007986 */ /* 0x0007e4000c101d06 */
.L_x_15336:
[----:B------:R-:W-:Y:S05]  /*13780*/  BSYNC.RECONVERGENT B1 ;  /* 0x0000000000017941 */ /* 0x000fea0003800200 */
.L_x_15335:
[----:B-123--:R-:W1:Y:S02]  /*13790*/  LDC.64 R72, c[0x0][0x380] ;  /* 0x0000e000ff487b82 */ /* 0x00ee640000000a00 */
[----:B-1----:R-:W-:-:S04]  /*137a0*/  LEA R78, R72, R78, 0x2 ;  /* 0x0000004e484e7211 */ /* 0x002fc800078e10ff */
[----:B------:R-:W-:-:S13]  /*137b0*/  ISETP.GE.AND P0, PT, R78, R73, PT ;  /* 0x000000494e00720c */ /* 0x000fda0003f06270 */
[----:B------:R-:W-:Y:S05]  /*137c0*/  @!P0 BRA `(.L_x_15341) ;  /* 0xfffffed400008947 */ /* 0x000fea000383ffff */
[----:B------:R-:W-:Y:S05]  /*137d0*/  BSYNC B0 ;  /* 0x0000000000007941 */ /* 0x000fea0003800000 */
.L_x_14975:
[----:B------:R-:W-:Y:S05]  /*137e0*/  EXIT ;  /* 0x000000000000794d */ /* 0x000fea0003800000 */
.L_x_15334:
        /* <DEDUP_REMOVED lines=8> */
.L_x_15343:
[----:B------:R-:W-:Y:S05]  /*13870*/  BSYNC B1 ;  /* 0x0000000000017941 */ /* 0x000fea0003800000 */
.L_x_15342:
        /* <DEDUP_REMOVED lines=10> */
.L_x_15344:
[----:B------:R-:W-:Y:S01]  /*13920*/  HFMA2 R110, -RZ, RZ, 0, 2.384185791015625e-07 ;  /* 0x00000004ff6e7431 */ /* 0x000fe200000001ff */
[----:B------:R-:W-:-:S05]  /*13930*/  MOV R75, R109 ;  /* 0x0000006d004b7202 */ /* 0x000fca0000000f00 */
[----:B------:R-:W-:-:S04]  /*13940*/  FADD.FTZ R75, R74, R75 ;  /* 0x0000004b4a4b7221 */ /* 0x000fc80000010000 */
[----:B------:R-:W-:-:S07]  /*13950*/  IMAD.MOV.U32 R111, RZ, RZ, R75 ;  /* 0x000000ffff6f7224 */ /* 0x000fce00078e004b */
[----:B------:R-:W-:Y:S05]  /*13960*/  WARPSYNC.COLLECTIVE R108, `(.L_x_15345) ;  /* 0x000000006c087348 */ /* 0x000fea0003c00000 */
[----:B------:R0:W1:Y:S02]  /*13970*/  SHFL.BFLY P6, R109, R111, R110, R113 ;  /* 0x0c00006e6f6d7389 */ /* 0x00006400000c0071 */
[----:B01----:R-:W-:Y:S05]  /*13980*/  ENDCOLLECTIVE ;  /* 0x000000000000791b */ /* 0x003fea0003800000 */
.L_x_15345:
[----:B------:R-:W-:Y:S02]  /*13990*/  IMAD.MOV.U32 R110, RZ, RZ, 0x8 ;  /* 0x00000008ff6e7424 */ /* 0x000fe400078e00ff */
[----:B------:R-:W-:-:S04]  /*139a0*/  IMAD.MOV.U32 R72, RZ, RZ, R109 ;  /* 0x000000ffff487224 */ /* 0x000fc800078e006d */
[----:B------:R-:W-:-:S05]  /*139b0*/  FADD.FTZ R105, R75, R72 ;  /* 0x000000484b697221 */ /* 0x000fca0000010000 */
[----:B------:R-:W-:-:S07]  /*139c0*/  MOV R111, R105 ;  /* 0x00000069006f7202 */ /* 0x000fce0000000f00 */
[----:B------:R-:W-:Y:S05]  /*139d0*/  WARPSYNC.COLLECTIVE R108, `(.L_x_15346) ;  /* 0x000000006c087348 */ /* 0x000fea0003c00000 */
[----:B------:R0:W1:Y:S02]  /*139e0*/  SHFL.BFLY P6, R109, R111, R110, R113 ;  /* 0x0c00006e6f6d7389 */ /* 0x00006400000c0071 */
[----:B01----:R-:W-:Y:S05]  /*139f0*/  ENDCOLLECTIVE ;  /* 0x000000000000791b */ /* 0x003fea0003800000 */
.L_x_15346:
[----:B------:R-:W-:Y:S01]  /*13a00*/  HFMA2 R110, -RZ, RZ, 0, 9.5367431640625e-07 ;  /* 0x00000010ff6e7431 */ /* 0x000fe200000001ff */
[----:B------:R-:W-:-:S05]  /*13a10*/  MOV R72, R109 ;  /* 0x0000006d00487202 */ /* 0x000fca0000000f00 */
[----:B------:R-:W-:-:S04]  /*13a20*/  FADD.FTZ R106, R105, R72 ;  /* 0x00000048696a7221 */ /* 0x000fc80000010000 */
[----:B------:R-:W-:-:S07]  /*13a30*/  IMAD.MOV.U32 R111, RZ, RZ, R106 ;  /* 0x000000ffff6f7224 */ /* 0x000fce00078e006a */
[----:B------:R-:W-:Y:S05]  /*13a40*/  WARPSYNC.COLLECTIVE R108, `(.L_x_15347) ;  /* 0x000000006c087348 */ /* 0x000fea0003c00000 */
[----:B------:R0:W1:Y:S02]  /*13a50*/  SHFL.BFLY P6, R109, R111, R110, R113 ;  /* 0x0c00006e6f6d7389 */ /* 0x00006400000c0071 */
[----:B01----:R-:W-:Y:S05]  /*13a60*/  ENDCOLLECTIVE ;  /* 0x000000000000791b */ /* 0x003fea0003800000 */
.L_x_15347:
        /* <DEDUP_REMOVED lines=57> */
.L_x_15348:
[----:B------:R-:W-:Y:S01]  /*13e00*/  HFMA2 R110, -RZ, RZ, 0, 1.1920928955078125e-07 ;  /* 0x00000002ff6e7431 */ /* 0x000fe200000001ff */
[----:B------:R-:W-:-:S05]  /*13e10*/  MOV R73, R109 ;  /* 0x0000006d00497202 */ /* 0x000fca0000000f00 */
[----:B------:R-:W-:-:S04]  /*13e20*/  FADD.FTZ R73, R72, R73 ;  /* 0x0000004948497221 */ /* 0x000fc80000010000 */
[----:B------:R-:W-:-:S07]  /*13e30*/  IMAD.MOV.U32 R111, RZ, RZ, R73 ;  /* 0x000000ffff6f7224 */ /* 0x000fce00078e0049 */
[----:B------:R-:W-:Y:S05]  /*13e40*/  WARPSYNC.COLLECTIVE R108, `(.L_x_15349) ;  /* 0x000000006c087348 */ /* 0x000fea0003c00000 */
[----:B------:R0:W1:Y:S02]  /*13e50*/  SHFL.BFLY P6, R109, R111, R110, R113 ;  /* 0x0c00006e6f6d7389 */ /* 0x00006400000c0071 */
[----:B01----:R-:W-:Y:S05]  /*13e60*/  ENDCOLLECTIVE ;  /* 0x000000000000791b */ /* 0x003fea0003800000 */
.L_x_15349:
[----:B------:R-:W-:Y:S02]  /*13e70*/  IMAD.MOV.U32 R110, RZ, RZ, 0x4 ;  /* 0x00000004ff6e7424 */ /* 0x000fe400078e00ff */
[----:B------:R-:W-:-:S04]  /*13e80*/  IMAD.MOV.U32 R74, RZ, RZ, R109 ;  /* 0x000000ffff4a7224 */ /* 0x000fc800078e006d */
[----:B------:R-:W-:-:S05]  /*13e90*/  FADD.FTZ R74, R73, R74 ;  /* 0x0000004a494a7221 */ /* 0x000fca0000010000 */
[----:B------:R-:W-:-:S07]  /*13ea0*/  MOV R111, R74 ;  /* 0x0000004a006f7202 */ /* 0x000fce0000000f00 */
[----:B------:R-:W-:Y:S05]  /*13eb0*/  WARPSYNC.COLLECTIVE R108, `(.L_x_15350) ;  /* 0x000000006c087348 */ /* 0x000fea0003c00000 */
[----:B------:R0:W1:Y:S02]  /*13ec0*/  SHFL.BFLY P6, R109, R111, R110, R113 ;  /* 0x0c00006e6f6d7389 */ /* 0x00006400000c0071 */
[----:B01----:R-:W-:Y:S05]  /*13ed0*/  ENDCOLLECTIVE ;  /* 0x000000000000791b */ /* 0x003fea0003800000 */
.L_x_15350:
[----:B------:R-:W-:Y:S01]  /*13ee0*/  HFMA2 R110, -RZ, RZ, 0, 4.76837158203125e-07 ;  /* 0x00000008ff6e7431 */ /* 0x000fe200000001ff */
[----:B------:R-:W-:-:S05]  /*13ef0*/  MOV R75, R109 ;  /* 0x0000006d004b7202 */ /* 0x000fca0000000f00 */
[----:B------:R-:W-:-:S04]  /*13f00*/  FADD.FTZ R75, R74, R75 ;  /* 0x0000004b4a4b7221 */ /* 0x000fc80000010000 */
[----:B------:R-:W-:-:S07]  /*13f10*/  IMAD.MOV.U32 R111, RZ, RZ, R75 ;  /* 0x000000ffff6f7224 */ /* 0x000fce00078e004b */
[----:B------:R-:W-:Y:S05]  /*13f20*/  WARPSYNC.COLLECTIVE R108, `(.L_x_15351) ;  /* 0x000000006c087348 */ /* 0x000fea0003c00000 */
[----:B------:R0:W1:Y:S02]  /*13f30*/  SHFL.BFLY P6, R109, R111, R110, R113 ;  /* 0x0c00006e6f6d7389 */ /* 0x00006400000c0071 */
[----:B01----:R-:W-:Y:S05]  /*13f40*/  ENDCOLLECTIVE ;  /* 0x000000000000791b */ /* 0x003fea0003800000 */
.L_x_15351:
[----:B------:R-:W-:Y:S02]  /*13f50*/  IMAD.MOV.U32 R110, RZ, RZ, 0x10 ;  /* 0x00000010ff6e7424 */ /* 0x000fe400078e00ff */
[----:B------:R-:W-:-:S04]  /*13f60*/  IMAD.MOV.U32 R106, RZ, RZ, R109 ;  /* 0x000000ffff6a7224 */ /* 0x000fc800078e006d */
[----:B------:R-:W-:-:S05]  /*13f70*/  FADD.FTZ R106, R75, R106 ;  /* 0x0000006a4b6a7221 */ /* 0x000fca0000010000 */
[----:B------:R-:W-:-:S07]  /*13f80*/  MOV R111, R106 ;  /* 0x0000006a006f7202 */ /* 0x000fce0000000f00 */
[----:B------:R-:W-:Y:S05]  /*13f90*/  WARPSYNC.COLLECTIVE R108, `(.L_x_15352) ;  /* 0x000000006c087348 */ /* 0x000fea0003c00000 */
[----:B------:R0:W1:Y:S02]  /*13fa0*/  SHFL.BFLY P6, R109, R111, R110, R113 ;  /* 0x0c00006e6f6d7389 */ /* 0x00006400000c0071 */
[----:B01----:R-:W-:Y:S05]  /*13fb0*/  ENDCOLLECTIVE ;  /* 0x000000000000791b */ /* 0x003fea0003800000 */
.L_x_15352:
[----:B------:R-:W-:Y:S01]  /*13fc0*/  MOV R105, R109 ;  /* 0x0000006d00697202 */ /* 0x000fe20000000f00 */
[----:B------:R-:W-:Y:S06]  /*13fd0*/  BRA `(.L_x_15353) ;  /* 0xffffffec00f87947 */ /* 0x000fec000383ffff */
.L_x_15354:
        /* <DEDUP_REMOVED lines=10> */
.L_x_28792:


//--------------------- .text._ZN10layer_norm13ln_fwd_kernelINS_13Kernel_traitsIf6__halfS2_S2_fjLj768ELj1ELj4ELj1ELj16ENS_18Kernel_traits_baseILj768EfS2_S2_S2_fjLj128EEEEELb1ELb0ELb1ELb1EEEvNS_9FwdParamsE --------------------------
	.section	.text._ZN10layer_norm13ln_fwd_kernelINS_13Kernel_traitsIf6__halfS2_S2_fjLj768ELj1ELj4ELj1ELj16ENS_18Kernel_traits_baseILj768EfS2_S2_S2_fjLj128EEEEELb1ELb0ELb1ELb1EEEvNS_9FwdParamsE,"ax",@progbits
	.align	128
        .global         _ZN10layer_norm13ln_fwd_kernelINS_13Kernel_traitsIf6__halfS2_S2_fjLj768ELj1ELj4ELj1ELj16ENS_18Kernel_traits_baseILj768EfS2_S2_S2_fjLj128EEEEELb1ELb0ELb1ELb1EEEvNS_9FwdParamsE
        .type           _ZN10layer_norm13ln_fwd_kernelINS_13Kernel_traitsIf6__halfS2_S2_fjLj768ELj1ELj4ELj1ELj16ENS_18Kernel_traits_baseILj768EfS2_S2_S2_fjLj128EEEEELb1ELb0ELb1ELb1EEEvNS_9FwdParamsE,@function
        .size           _ZN10layer_norm13ln_fwd_kernelINS_13Kernel_traitsIf6__halfS2_S2_fjLj768ELj1ELj4ELj1ELj16ENS_18Kernel_traits_baseILj768EfS2_S2_S2_fjLj128EEEEELb1ELb0ELb1ELb1EEEvNS_9FwdParamsE,(.L_x_28793 - _ZN10layer_norm13ln_fwd_kernelINS_13Kernel_traitsIf6__halfS2_S2_fjLj768ELj1ELj4ELj1ELj16ENS_18Kernel_traits_baseILj768EfS2_S2_S2_fjLj128EEEEELb1ELb0ELb1ELb1EEEvNS_9FwdParamsE)
        .other          _ZN10layer_norm13ln_fwd_kernelINS_13Kernel_traitsIf6__halfS2_S2_fjLj768ELj1ELj4ELj1ELj16ENS_18Kernel_traits_baseILj768EfS2_S2_S2_fjLj128EEEEELb1ELb0ELb1ELb1EEEvNS_9FwdParamsE,@"STO_CUDA_ENTRY STV_DEFAULT"
_ZN10layer_norm13ln_fwd_kernelINS_13Kernel_traitsIf6__halfS2_S2_fjLj768ELj1ELj4ELj1ELj16ENS_18Kernel_traits_baseILj768EfS2_S2_S2_fjLj128EEEEELb1ELb0ELb1ELb1EEEvNS_9FwdParamsE:
.text._ZN10layer_norm13ln_fwd_kernelINS_13Kernel_traitsIf6__halfS2_S2_fjLj768ELj1ELj4ELj1ELj16ENS_18Kernel_traits_baseILj768EfS2_S2_S2_fjLj128EEEEELb1ELb0ELb1ELb1EEEvNS_9FwdParamsE:
        /* <DEDUP_REMOVED lines=71> */
.L_x_15355:
        /* <DEDUP_REMOVED lines=86> */
.L_x_15712:
        /* <DEDUP_REMOVED lines=53> */
.L_x_15362:
        /* <DEDUP_REMOVED lines=13> */
.L_x_15364:
[----:B------:R-:W-:Y:S05]  /*0df0*/  BSYNC.RECONVERGENT B3 ;  /* 0x0000000000037941 */ /* 0x000fea0003800200 */
.L_x_15363:
        /* <DEDUP_REMOVED lines=43> */
.L_x_15361:
[----:B------:R-:W-:Y:S05]  /*10b0*/  BSYNC.RECONVERGENT B2 ;  /* 0x0000000000027941 */ /* 0x000fea0003800200 */
.L_x_15360:
        /* <DEDUP_REMOVED lines=11> */
.L_x_15359:
[----:B------:R-:W-:Y:S05]  /*1170*/  BSYNC.RECONVERGENT B1 ;  /* 0x0000000000017941 */ /* 0x000fea0003800200 */
.L_x_15358:
        /* <DEDUP_REMOVED lines=22> */
.L_x_15369:
        /* <DEDUP_REMOVED lines=13> */
.L_x_15371:
[----:B------:R-:W-:Y:S05]  /*13b0*/  BSYNC.RECONVERGENT B3 ;  /* 0x0000000000037941 */ /* 0x000fea0003800200 */
.L_x_15370:
        /* <DEDUP_REMOVED lines=43> */
.L_x_15368:
[----:B------:R-:W-:Y:S05]  /*1670*/  BSYNC.RECONVERGENT B2 ;  /* 0x0000000000027941 */ /* 0x000fea0003800200 */
.L_x_15367:
        /* <DEDUP_REMOVED lines=11> */
.L_x_15366:
[----:B------:R-:W-:Y:S05]  /*1730*/  BSYNC.RECONVERGENT B1 ;  /* 0x0000000000017941 */ /* 0x000fea0003800200 */
.L_x_15365:
        /* <DEDUP_REMOVED lines=22> */
.L_x_15376:
        /* <DEDUP_REMOVED lines=13> */
.L_x_15378:
[----:B------:R-:W-:Y:S05]  /*1970*/  BSYNC.RECONVERGENT B3 ;  /* 0x0000000000037941 */ /* 0x000fea0003800200 */
.L_x_15377:
        /* <DEDUP_REMOVED lines=42> */
.L_x_15375:
[----:B------:R-:W-:Y:S05]  /*1c20*/  BSYNC.RECONVERGENT B2 ;  /* 0x0000000000027941 */ /* 0x000fea0003800200 */
.L_x_15374:
        /* <DEDUP_REMOVED lines=11> */
.L_x_15373:
[----:B------:R-:W-:Y:S05]  /*1ce0*/  BSYNC.RECONVERGENT B1 ;  /* 0x0000000000017941 */ /* 0x000fea0003800200 */
.L_x_15372:
        /* <DEDUP_REMOVED lines=22> */
.L_x_15383:
        /* <DEDUP_REMOVED lines=13> */
.L_x_15385:
[----:B------:R-:W-:Y:S05]  /*1f20*/  BSYNC.RECONVERGENT B3 ;  /* 0x0000000000037941 */ /* 0x000fea0003800200 */
.L_x_15384:
        /* <DEDUP_REMOVED lines=42> */
.L_x_15382:
[----:B------:R-:W-:Y:S05]  /*21d0*/  BSYNC.RECONVERGENT B2 ;  /* 0x0000000000027941 */ /* 0x000fea0003800200 */
.L_x_15381:
        /* <DEDUP_REMOVED lines=11> */
.L_x_15380:
[----:B------:R-:W-:Y:S05]  /*2290*/  BSYNC.RECONVERGENT B1 ;  /* 0x0000000000017941 */ /* 0x000fea0003800200 */
.L_x_15379:
        /* <DEDUP_REMOVED lines=22> */
.L_x_15390:
        /* <DEDUP_REMOVED lines=13> */
.L_x_15392:
[----:B------:R-:W-:Y:S05]  /*24d0*/  BSYNC.RECONVERGENT B3 ;  /* 0x0000000000037941 */ /* 0x000fea0003800200 */
.L_x_15391:
        /* <DEDUP_REMOVED lines=43> */
.L_x_15389:
[----:B------:R-:W-:Y:S05]  /*2790*/  BSYNC.RECONVERGENT B2 ;  /* 0x0000000000027941 */ /* 0x000fea0003800200 */
.L_x_15388:
        /* <DEDUP_REMOVED lines=11> */
.L_x_15387:
[----:B------:R-:W-:Y:S05]  /*2850*/  BSYNC.RECONVERGENT B1 ;  /* 0x0000000000017941 */ /* 0x000fea0003800200 */
.L_x_15386:
        /* <DEDUP_REMOVED lines=22> */
.L_x_15397:
        /* <DEDUP_REMOVED lines=13> */
.L_x_15399:
[----:B------:R-:W-:Y:S05]  /*2a90*/  BSYNC.RECONVERGENT B3 ;  /* 0x0000000000037941 */ /* 0x000fea0003800200 */
.L_x_15398:
        /* <DEDUP_REMOVED lines=42> */
.L_x_15396:
[----:B------:R-:W-:Y:S05]  /*2d40*/  BSYNC.RECONVERGENT B2 ;  /* 0x0000000000027941 */ /* 0x000fea0003800200 */
.L_x_15395:
        /* <DEDUP_REMOVED lines=11> */
.L_x_15394:
[----:B------:R-:W-:Y:S05]  /*2e00*/  BSYNC.RECONVERGENT B1 ;  /* 0x0000000000017941 */ /* 0x000fea0003800200 */
.L_x_15393:
        /* <DEDUP_REMOVED lines=22> */
.L_x_15404:
        /* <DEDUP_REMOVED lines=13> */
.L_x_15406:
[----:B------:R-:W-:Y:S05]  /*3040*/  BSYNC.RECONVERGENT B3 ;  /* 0x0000000000037941 */ /* 0x000fea0003800200 */
.L_x_15405:
        /* <DEDUP_REMOVED lines=43> */
.L_x_15403:
[----:B------:R-:W-:Y:S05]  /*3300*/  BSYNC.RECONVERGENT B2 ;  /* 0x0000000000027941 */ /* 0x000fea0003800200 */
.L_x_15402:
        /* <DEDUP_REMOVED lines=11> */
.L_x_15401:
[----:B------:R-:W-:Y:S05]  /*33c0*/  BSYNC.RECONVERGENT B1 ;  /* 0x0000000000017941 */ /* 0x000fea0003800200 */
.L_x_15400:
        /* <DEDUP_REMOVED lines=22> */
.L_x_15411:
        /* <DEDUP_REMOVED lines=13> */
.L_x_15413:
[----:B------:R-:W-:Y:S05]  /*3600*/  BSYNC.RECONVERGENT B3 ;  /* 0x0000000000037941 */ /* 0x000fea0003800200 */
.L_x_15412:
        /* <DEDUP_REMOVED lines=42> */
.L_x_15410:
[----:B------:R-:W-:Y:S05]  /*38b0*/  BSYNC.RECONVERGENT B2 ;  /* 0x0000000000027941 */ /* 0x000fea0003800200 */
.L_x_15409:
        /* <DEDUP_REMOVED lines=11> */
.L_x_15408:
[----:B------:R-:W-:Y:S05]  /*3970*/  BSYNC.RECONVERGENT B1 ;  /* 0x0000000000017941 */ /* 0x000fea0003800200 */
.L_x_15407:
[----:B------:R-:W-:Y:S02]  /*3980*/  F2FP.F16.F32.PACK_AB R71, RZ, R84 ;  /* 0x00000054ff47723e */ /* 0x000fe400000000ff */
[----:B------:R-:W-:Y:S02]  /*3990*/  PRMT R70, R94, 0x5410, R70 ;  /* 0x000054105e467816 */ /* 0x000fe40000000046 */
[----:B------:R-:W-:Y:S02]  /*39a0*/  PRMT R69, R83, 0x5410, R69 ;  /* 0x0000541053457816 */ /* 0x000fe40000000045 */
[----:B------:R-:W-:Y:S02]  /*39b0*/  PRMT R68, R82, 0x5410, R68 ;  /* 0x0000541052447816 */ /* 0x000fe40000000044 */
[----:B------:R-:W-:Y:S01]  /*39c0*/  PRMT R71, R87, 0x5410, R71 ;  /* 0x0000541057477816 */ /* 0x000fe20000000047 */
[----:B------:R-:W-:Y:S06]  /*39d0*/  BRA `(.L_x_15414) ;  /* 0x0000002800dc7947 */ /* 0x000fec0003800000 */
.L_x_15357:
        /* <DEDUP_REMOVED lines=21> */
.L_x_15419:
        /* <DEDUP_REMOVED lines=13> */
.L_x_15421:
[----:B------:R-:W-:Y:S05]  /*3c00*/  BSYNC.RECONVERGENT B3 ;  /* 0x0000000000037941 */ /* 0x000fea0003800200 */
.L_x_15420:
        /* <DEDUP_REMOVED lines=42> */
.L_x_15418:
[----:B------:R-:W-:Y:S05]  /*3eb0*/  BSYNC.RECONVERGENT B2 ;  /* 0x0000000000027941 */ /* 0x000fea0003800200 */
.L_x_15417:
        /* <DEDUP_REMOVED lines=9> */
.L_x_15416:
[----:B------:R-:W-:Y:S05]  /*3f50*/  BSYNC.RECONVERGENT B1 ;  /* 0x0000000000017941 */ /* 0x000fea0003800200 */
.L_x_15415:
        /* <DEDUP_REMOVED lines=18> */
.L_x_15426:
        /* <DEDUP_REMOVED lines=13> */
.L_x_15428:
[----:B------:R-:W-:Y:S05]  /*4150*/  BSYNC.RECONVERGENT B3 ;  /* 0x0000000000037941 */ /* 0x000fea0003800200 */
.L_x_15427:
        /* <DEDUP_REMOVED lines=43> */
.L_x_15425:
[----:B------:R-:W-:Y:S05]  /*4410*/  BSYNC.RECONVERGENT B2 ;  /* 0x0000000000027941 */ /* 0x000fea0003800200 */
.L_x_15424:
        /* <DEDUP_REMOVED lines=9> */
.L_x_15423:
[----:B------:R-:W-:Y:S05]  /*44b0*/  BSYNC.RECONVERGENT B1 ;  /* 0x0000000000017941 */ /* 0x000fea0003800200 */
.L_x_15422:
        /* <DEDUP_REMOVED lines=18> */
.L_x_15433:
        /* <DEDUP_REMOVED lines=13> */
.L_x_15435:
[----:B------:R-:W-:Y:S05]  /*46b0*/  BSYNC.RECONVERGENT B3 ;  /* 0x0000000000037941 */ /* 0x000fea0003800200 */
.L_x_15434:
        /* <DEDUP_REMOVED lines=43> */
.L_x_15432:
[----:B------:R-:W-:Y:S05]  /*4970*/  BSYNC.RECONVERGENT B2 ;  /* 0x0000000000027941 */ /* 0x000fea0003800200 */
.L_x_15431:
        /* <DEDUP_REMOVED lines=9> */
.L_x_15430:
[----:B------:R-:W-:Y:S05]  /*4a10*/  BSYNC.RECONVERGENT B1 ;  /* 0x0000000000017941 */ /* 0x000fea0003800200 */
.L_x_15429:
        /* <DEDUP_REMOVED lines=18> */
.L_x_15440:
        /* <DEDUP_REMOVED lines=13> */
.L_x_15442:
[----:B------:R-:W-:Y:S05]  /*4c10*/  BSYNC.RECONVERGENT B3 ;  /* 0x0000000000037941 */ /* 0x000fea0003800200 */
.L_x_15441:
        /* <DEDUP_REMOVED lines=43> */
.L_x_15439:
[----:B------:R-:W-:Y:S05]  /*4ed0*/  BSYNC.RECONVERGENT B2 ;  /* 0x0000000000027941 */ /* 0x000fea0003800200 */
.L_x_15438:
        /* <DEDUP_REMOVED lines=9> */
.L_x_15437:
[----:B------:R-:W-:Y:S05]  /*4f70*/  BSYNC.RECONVERGENT B1 ;  /* 0x0000000000017941 */ /* 0x000fea0003800200 */
.L_x_15436:
        /* <DEDUP_REMOVED lines=18> */
.L_x_15447:
        /* <DEDUP_REMOVED lines=13> */
.L_x_15449:
[----:B------:R-:W-:Y:S05]  /*5170*/  BSYNC.RECONVERGENT B3 ;  /* 0x0000000000037941 */ /* 0x000fea0003800200 */
.L_x_15448:
        /* <DEDUP_REMOVED lines=43> */
.L_x_15446:
[----:B------:R-:W-:Y:S05]  /*5430*/  BSYNC.RECONVERGENT B2 ;  /* 0x0000000000027941 */ /* 0x000fea0003800200 */
.L_x_15445:
        /* <DEDUP_REMOVED lines=9> */
.L_x_15444:
[----:B------:R-:W-:Y:S05]  /*54d0*/  BSYNC.RECONVERGENT B1 ;  /* 0x0000000000017941 */ /* 0x000fea0003800200 */
.L_x_15443:
        /* <DEDUP_REMOVED lines=18> */
.L_x_15454:
        /* <DEDUP_REMOVED lines=13> */
.L_x_15456:
[----:B------:R-:W-:Y:S05]  /*56d0*/  BSYNC.RECONVERGENT B3 ;  /* 0x0000000000037941 */ /* 0x000fea0003800200 */
.L_x_15455:
        /* <DEDUP_REMOVED lines=43> */
.L_x_15453:
[----:B------:R-:W-:Y:S05]  /*5990*/  BSYNC.RECONVERGENT B2 ;  /* 0x0000000000027941 */ /* 0x000fea0003800200 */
.L_x_15452:
        /* <DEDUP_REMOVED lines=9> */
.L_x_15451:
[----:B------:R-:W-:Y:S05]  /*5a30*/  BSYNC.RECONVERGENT B1 ;  /* 0x0000000000017941 */ /* 0x000fea0003800200 */
.L_x_15450:
        /* <DEDUP_REMOVED lines=18> */
.L_x_15461:
        /* <DEDUP_REMOVED lines=13> */
.L_x_15463:
[----:B------:R-:W-:Y:S05]  /*5c30*/  BSYNC.RECONVERGENT B3 ;  /* 0x0000000000037941 */ /* 0x000fea0003800200 */
.L_x_15462:
        /* <DEDUP_REMOVED lines=43> */
.L_x_15460:
[----:B------:R-:W-:Y:S05]  /*5ef0*/  BSYNC.RECONVERGENT B2 ;  /* 0x0000000000027941 */ /* 0x000fea0003800200 */
.L_x_15459:
        /* <DEDUP_REMOVED lines=9> */
.L_x_15458:
[----:B------:R-:W-:Y:S05]  /*5f90*/  BSYNC.RECONVERGENT B1 ;  /* 0x0000000000017941 */ /* 0x000fea0003800200 */
.L_x_15457:
        /* <DEDUP_REMOVED lines=18> */
.L_x_15468:
        /* <DEDUP_REMOVED lines=13> */
.L_x_15470:
[----:B------:R-:W-:Y:S05]  /*6190*/  BSYNC.RECONVERGENT B3 ;  /* 0x0000000000037941 */ /* 0x000fea0003800200 */
.L_x_15469:
        /* <DEDUP_REMOVED lines=43> */
.L_x_15467:
[----:B------:R-:W-:Y:S05]  /*6450*/  BSYNC.RECONVERGENT B2 ;  /* 0x0000000000027941 */ /* 0x000fea0003800200 */
.L_x_15466:
        /* <DEDUP_REMOVED lines=9> */
.L_x_15465:
[----:B------:R-:W-:Y:S05]  /*64f0*/  BSYNC.RECONVERGENT B1 ;  /* 0x0000000000017941 */ /* 0x000fea0003800200 */
.L_x_15464:
[----:B------:R-:W-:Y:S02]  /*6500*/  F2FP.F16.F32.PACK_AB R90, RZ, R84 ;  /* 0x00000054ff5a723e */ /* 0x000fe400000000ff */
[----:B------:R-:W-:Y:S02]  /*6510*/  PRMT R70, R70, 0x5410, R87 ;  /* 0x0000541046467816 */ /* 0x000fe40000000057 */
[----:B------:R-:W-:Y:S02]  /*6520*/  PRMT R69, R69, 0x5410, R83 ;  /* 0x0000541045457816 */ /* 0x000fe40000000053 */
[----:B------:R-:W-:Y:S02]  /*6530*/  PRMT R68, R82, 0x5410, R68 ;  /* 0x0000541052447816 */ /* 0x000fe40000000044 */
[----:B------:R-:W-:-:S07]  /*6540*/  PRMT R71, R71, 0x5410, R90 ;  /* 0x0000541047477816 */ /* 0x000fce000000005a */
.L_x_15414:
        /* <DEDUP_REMOVED lines=25> */
.L_x_15472:
[----:B------:R-:W-:Y:S05]  /*66e0*/  BSYNC.RECONVERGENT B1 ;  /* 0x0000000000017941 */ /* 0x000fea0003800200 */
.L_x_15471:
[----:B------:R-:W-:Y:S04]  /*66f0*/  BSSY.RECONVERGENT B1, `(.L_x_15473) ;  /* 0x0000006000017945 */ /* 0x000fe80003800200 */
[----:B------:R-:W-:Y:S05]  /*6700*/  @!P1 BRA `(.L_x_15474) ;  /* 0x0000000000109947 */ /* 0x000fea0003800000 */
[----:B-----5:R-:W2:Y:S01]  /*6710*/  LDC.64 R64, c[0x0][0x390] ;  /* 0x0000e400ff407b82 */ /* 0x020ea20000000a00 */
[----:B------:R-:W-:-:S05]  /*6720*/  IADD3 R67, PT, PT, R99, 0x20, RZ ;  /* 0x0000002063437810 */ /* 0x000fca0007ffe0ff */
[----:B--2---:R-:W-:-:S06]  /*6730*/  IMAD.WIDE.U32 R64, R67, 0x10, R64 ;  /* 0x0000001043407825 */ /* 0x004fcc00078e0040 */
[----:B------:R-:W5:Y:S02]  /*6740*/  LDG.E.128 R64, desc[UR8][R64.64] ;  /* 0x0000000840407981 */ /* 0x000f64000c1e1d00 */
.L_x_15474:
[----:B------:R-:W-:Y:S05]  /*6750*/  BSYNC.RECONVERGENT B1 ;  /* 0x0000000000017941 */ /* 0x000fea0003800200 */
.L_x_15473:
        /* <DEDUP_REMOVED lines=27> */
.L_x_15480:
        /* <DEDUP_REMOVED lines=13> */
.L_x_15482:
[----:B------:R-:W-:Y:S05]  /*69e0*/  BSYNC.RECONVERGENT B3 ;  /* 0x0000000000037941 */ /* 0x000fea0003800200 */
.L_x_15481:
        /* <DEDUP_REMOVED lines=42> */
.L_x_15479:
[----:B------:R-:W-:Y:S05]  /*6c90*/  BSYNC.RECONVERGENT B2 ;  /* 0x0000000000027941 */ /* 0x000fea0003800200 */
.L_x_15478:
        /* <DEDUP_REMOVED lines=11> */
.L_x_15477:
[----:B------:R-:W-:Y:S05]  /*6d50*/  BSYNC.RECONVERGENT B1 ;  /* 0x0000000000017941 */ /* 0x000fea0003800200 */
.L_x_15476:
        /* <DEDUP_REMOVED lines=22> */
.L_x_15487:
        /* <DEDUP_REMOVED lines=13> */
.L_x_15489:
[----:B------:R-:W-:Y:S05]  /*6f90*/  BSYNC.RECONVERGENT B3 ;  /* 0x0000000000037941 */ /* 0x000fea0003800200 */
.L_x_15488:
        /* <DEDUP_REMOVED lines=39> */
[----:B------:R-:W-:Y:S02]  /*7210*/  LOP3.LUT R2, R94, UR29, R93, 0x96, !PT ;  /* 0x0000001d5e027c12 */ /* 0x000fe4000f8e965d */
[----:B------:R-:W-:Y:S01]  /*7220*/  MOV R0, R92 ;  /* 0x0000005c00007202 */ /* 0x000fe20000000f00 */
[----:B------:R-:W-:Y:S01]  /*7230*/  IMAD.MOV.U32 R98, RZ, RZ, R88 ;  /* 0x000000ffff627224 */ /* 0x000fe200078e0058 */
[----:B------:R-:W-:-:S07]  /*7240*/  LOP3.LUT R80, R90, UR30, R89, 0x96, !PT ;  /* 0x0000001e5a507c12 */ /* 0x000fce000f8e9659 */
.L_x_15486:
[----:B------:R-:W-:Y:S05]  /*7250*/  BSYNC.RECONVERGENT B2 ;  /* 0x0000000000027941 */ /* 0x000fea0003800200 */
.L_x_15485:
        /* <DEDUP_REMOVED lines=11> */
.L_x_15484:
[----:B------:R-:W-:Y:S05]  /*7310*/  BSYNC.RECONVERGENT B1 ;  /* 0x0000000000017941 */ /* 0x000fea0003800200 */
.L_x_15483:
        /* <DEDUP_REMOVED lines=22> */
.L_x_15494:
        /* <DEDUP_REMOVED lines=13> */
.L_x_15496:
[----:B------:R-:W-:Y:S05]  /*7550*/  BSYNC.RECONVERGENT B3 ;  /* 0x0000000000037941 */ /* 0x000fea0003800200 */
.L_x_15495:
        /* <DEDUP_REMOVED lines=43> */
.L_x_15493:
[----:B------:R-:W-:Y:S05]  /*7810*/  BSYNC.RECONVERGENT B2 ;  /* 0x0000000000027941 */ /* 0x000fea0003800200 */
.L_x_15492:
        /* <DEDUP_REMOVED lines=11> */
.L_x_15491:
[----:B------:R-:W-:Y:S05]  /*78d0*/  BSYNC.RECONVERGENT B1 ;  /* 0x0000000000017941 */ /* 0x000fea0003800200 */
.L_x_15490:
        /* <DEDUP_REMOVED lines=22> */
.L_x_15501:
        /* <DEDUP_REMOVED lines=13> */
.L_x_15503:
[----:B------:R-:W-:Y:S05]  /*7b10*/  BSYNC.RECONVERGENT B3 ;  /* 0x0000000000037941 */ /* 0x000fea0003800200 */
.L_x_15502:
        /* <DEDUP_REMOVED lines=42> */
.L_x_15500:
[----:B------:R-:W-:Y:S05]  /*7dc0*/  BSYNC.RECONVERGENT B2 ;  /* 0x0000000000027941 */ /* 0x000fea0003800200 */
.L_x_15499:
        /* <DEDUP_REMOVED lines=11> */
.L_x_15498:
[----:B------:R-:W-:Y:S05]  /*7e80*/  BSYNC.RECONVERGENT B1 ;  /* 0x0000000000017941 */ /* 0x000fea0003800200 */
.L_x_15497:
        /* <DEDUP_REMOVED lines=22> */
.L_x_15508:
        /* <DEDUP_REMOVED lines=13> */
.L_x_15510:
[----:B------:R-:W-:Y:S05]  /*80c0*/  BSYNC.RECONVERGENT B3 ;  /* 0x0000000000037941 */ /* 0x000fea0003800200 */
.L_x_15509:
        /* <DEDUP_REMOVED lines=43> */
.L_x_15507:
[----:B------:R-:W-:Y:S05]  /*8380*/  BSYNC.RECONVERGENT B2 ;  /* 0x0000000000027941 */ /* 0x000fea0003800200 */
.L_x_15506:
        /* <DEDUP_REMOVED lines=11> */
.L_x_15505:
[----:B------:R-:W-:Y:S05]  /*8440*/  BSYNC.RECONVERGENT B1 ;  /* 0x0000000000017941 */ /* 0x000fea0003800200 */
.L_x_15504:
        /* <DEDUP_REMOVED lines=22> */
.L_x_15515:
        /* <DEDUP_REMOVED lines=13> */
.L_x_15517:
[----:B------:R-:W-:Y:S05]  /*8680*/  BSYNC.RECONVERGENT B3 ;  /* 0x0000000000037941 */ /* 0x000fea0003800200 */
.L_x_15516:
        /* <DEDUP_REMOVED lines=43> */
.L_x_15514:
[----:B------:R-:W-:Y:S05]  /*8940*/  BSYNC.RECONVERGENT B2 ;  /* 0x0000000000027941 */ /* 0x000fea0003800200 */
.L_x_15513:
        /* <DEDUP_REMOVED lines=11> */
.L_x_15512:
[----:B------:R-:W-:Y:S05]  /*8a00*/  BSYNC.RECONVERGENT B1 ;  /* 0x0000000000017941 */ /* 0x000fea0003800200 */
.L_x_15511:
        /* <DEDUP_REMOVED lines=22> */
.L_x_15522:
        /* <DEDUP_REMOVED lines=13> */
.L_x_15524:
[----:B------:R-:W-:Y:S05]  /*8c40*/  BSYNC.RECONVERGENT B3 ;  /* 0x0000000000037941 */ /* 0x000fea0003800200 */
.L_x_15523:
        /* <DEDUP_REMOVED lines=42> */
.L_x_15521:
[----:B------:R-:W-:Y:S05]  /*8ef0*/  BSYNC.RECONVERGENT B2 ;  /* 0x0000000000027941 */ /* 0x000fea0003800200 */
.L_x_15520:
        /* <DEDUP_REMOVED lines=11> */
.L_x_15519:
[----:B------:R-:W-:Y:S05]  /*8fb0*/  BSYNC.RECONVERGENT B1 ;  /* 0x0000000000017941 */ /* 0x000fea0003800200 */
.L_x_15518:
        /* <DEDUP_REMOVED lines=22> */
.L_x_15529:
        /* <DEDUP_REMOVED lines=13> */
.L_x_15531:
[----:B------:R-:W-:Y:S05]  /*91f0*/  BSYNC.RECONVERGENT B3 ;  /* 0x0000000000037941 */ /* 0x000fea0003800200 */
.L_x_15530:
        /* <DEDUP_REMOVED lines=43> */
.L_x_15528:
[----:B------:R-:W-:Y:S05]  /*94b0*/  BSYNC.RECONVERGENT B2 ;  /* 0x0000000000027941 */ /* 0x000fea0003800200 */
.L_x_15527:
        /* <DEDUP_REMOVED lines=11> */
.L_x_15526:
[----:B------:R-:W-:Y:S05]  /*9570*/  BSYNC.RECONVERGENT B1 ;  /* 0x0000000000017941 */ /* 0x000fea0003800200 */
.L_x_15525:
[----:B------:R-:W-:Y:S02]  /*9580*/  F2FP.F16.F32.PACK_AB R71, RZ, R93 ;  /* 0x0000005dff47723e */ /* 0x000fe400000000ff */
[----:B------:R-:W-:Y:S02]  /*9590*/  PRMT R70, R108, 0x5410, R70 ;  /* 0x000054106c467816 */ /* 0x000fe40000000046 */
[----:B------:R-:W-:Y:S02]  /*95a0*/  PRMT R69, R105, 0x5410, R107 ;  /* 0x0000541069457816 */ /* 0x000fe4000000006b */
[----:B------:R-:W-:Y:S02]  /*95b0*/  PRMT R68, R102, 0x5410, R104 ;  /* 0x0000541066447816 */ /* 0x000fe40000000068 */
[----:B------:R-:W-:Y:S01]  /*95c0*/  PRMT R71, R106, 0x5410, R71 ;  /* 0x000054106a477816 */ /* 0x000fe20000000047 */
[----:B------:R-:W-:Y:S06]  /*95d0*/  BRA `(.L_x_15532) ;  /* 0x0000002800dc7947 */ /* 0x000fec0003800000 */
.L_x_15475:
        /* <DEDUP_REMOVED lines=21> */
.L_x_15537:
        /* <DEDUP_REMOVED lines=13> */
.L_x_15539:
[----:B------:R-:W-:Y:S05]  /*9800*/  BSYNC.RECONVERGENT B3 ;  /* 0x0000000000037941 */ /* 0x000fea0003800200 */
.L_x_15538:
        /* <DEDUP_REMOVED lines=42> */
.L_x_15536:
[----:B------:R-:W-:Y:S05]  /*9ab0*/  BSYNC.RECONVERGENT B2 ;  /* 0x0000000000027941 */ /* 0x000fea0003800200 */
.L_x_15535:
        /* <DEDUP_REMOVED lines=9> */
.L_x_15534:
[----:B------:R-:W-:Y:S05]  /*9b50*/  BSYNC.RECONVERGENT B1 ;  /* 0x0000000000017941 */ /* 0x000fea0003800200 */
.L_x_15533:
        /* <DEDUP_REMOVED lines=18> */
.L_x_15544:
        /* <DEDUP_REMOVED lines=13> */
.L_x_15546:
[----:B------:R-:W-:Y:S05]  /*9d50*/  BSYNC.RECONVERGENT B3 ;  /* 0x0000000000037941 */ /* 0x000fea0003800200 */
.L_x_15545:
        /* <DEDUP_REMOVED lines=43> */
.L_x_15543:
[----:B------:R-:W-:Y:S05]  /*a010*/  BSYNC.RECONVERGENT B2 ;  /* 0x0000000000027941 */ /* 0x000fea0003800200 */
.L_x_15542:
        /* <DEDUP_REMOVED lines=9> */
.L_x_15541:
[----:B------:R-:W-:Y:S05]  /*a0b0*/  BSYNC.RECONVERGENT B1 ;  /* 0x0000000000017941 */ /* 0x000fea0003800200 */
.L_x_15540:
        /* <DEDUP_REMOVED lines=18> */
.L_x_15551:
        /* <DEDUP_REMOVED lines=13> */
.L_x_15553:
[----:B------:R-:W-:Y:S05]  /*a2b0*/  BSYNC.RECONVERGENT B3 ;  /* 0x0000000000037941 */ /* 0x000fea0003800200 */
.L_x_15552:
        /* <DEDUP_REMOVED lines=43> */
.L_x_15550:
[----:B------:R-:W-:Y:S05]  /*a570*/  BSYNC.RECONVERGENT B2 ;  /* 0x0000000000027941 */ /* 0x000fea0003800200 */
.L_x_15549:
        /* <DEDUP_REMOVED lines=9> */
.L_x_15548:
[----:B------:R-:W-:Y:S05]  /*a610*/  BSYNC.RECONVERGENT B1 ;  /* 0x0000000000017941 */ /* 0x000fea0003800200 */
.L_x_15547:
        /* <DEDUP_REMOVED lines=18> */
.L_x_15558:
        /* <DEDUP_REMOVED lines=13> */
.L_x_15560:
[----:B------:R-:W-:Y:S05]  /*a810*/  BSYNC.RECONVERGENT B3 ;  /* 0x0000000000037941 */ /* 0x000fea0003800200 */
.L_x_15559:
        /* <DEDUP_REMOVED lines=43> */
.L_x_15557:
[----:B------:R-:W-:Y:S05]  /*aad0*/  BSYNC.RECONVERGENT B2 ;  /* 0x0000000000027941 */ /* 0x000fea0003800200 */
.L_x_15556:
        /* <DEDUP_REMOVED lines=9> */
.L_x_15555:
[----:B------:R-:W-:Y:S05]  /*ab70*/  BSYNC.RECONVERGENT B1 ;  /* 0x0000000000017941 */ /* 0x000fea0003800200 */
.L_x_15554:
        /* <DEDUP_REMOVED lines=18> */
.L_x_15565:
        /* <DEDUP_REMOVED lines=13> */
.L_x_15567:
[----:B------:R-:W-:Y:S05]  /*ad70*/  BSYNC.RECONVERGENT B3 ;  /* 0x0000000000037941 */ /* 0x000fea0003800200 */
.L_x_15566:
        /* <DEDUP_REMOVED lines=43> */
.L_x_15564:
[----:B------:R-:W-:Y:S05]  /*b030*/  BSYNC.RECONVERGENT B2 ;  /* 0x0000000000027941 */ /* 0x000fea0003800200 */
.L_x_15563:
        /* <DEDUP_REMOVED lines=9> */
.L_x_15562:
[----:B------:R-:W-:Y:S05]  /*b0d0*/  BSYNC.RECONVERGENT B1 ;  /* 0x0000000000017941 */ /* 0x000fea0003800200 */
.L_x_15561:
        /* <DEDUP_REMOVED lines=18> */
.L_x_15572:
        /* <DEDUP_REMOVED lines=13> */
.L_x_15574:
[----:B------:R-:W-:Y:S05]  /*b2d0*/  BSYNC.RECONVERGENT B3 ;  /* 0x0000000000037941 */ /* 0x000fea0003800200 */
.L_x_15573:
        /* <DEDUP_REMOVED lines=43> */
.L_x_15571:
[----:B------:R-:W-:Y:S05]  /*b590*/  BSYNC.RECONVERGENT B2 ;  /* 0x0000000000027941 */ /* 0x000fea0003800200 */
.L_x_15570:
        /* <DEDUP_REMOVED lines=9> */
.L_x_15569:
[----:B------:R-:W-:Y:S05]  /*b630*/  BSYNC.RECONVERGENT B1 ;  /* 0x0000000000017941 */ /* 0x000fea0003800200 */
.L_x_15568:
        /* <DEDUP_REMOVED lines=18> */
.L_x_15579:
        /* <DEDUP_REMOVED lines=13> */
.L_x_15581:
[----:B------:R-:W-:Y:S05]  /*b830*/  BSYNC.RECONVERGENT B3 ;  /* 0x0000000000037941 */ /* 0x000fea0003800200 */
.L_x_15580:
        /* <DEDUP_REMOVED lines=43> */
.L_x_15578:
[----:B------:R-:W-:Y:S05]  /*baf0*/  BSYNC.RECONVERGENT B2 ;  /* 0x0000000000027941 */ /* 0x000fea0003800200 */
.L_x_15577:
        /* <DEDUP_REMOVED lines=9> */
.L_x_15576:
[----:B------:R-:W-:Y:S05]  /*bb90*/  BSYNC.RECONVERGENT B1 ;  /* 0x0000000000017941 */ /* 0x000fea0003800200 */
.L_x_15575:
        /* <DEDUP_REMOVED lines=18> */
.L_x_15586:
        /* <DEDUP_REMOVED lines=13> */
.L_x_15588:
[----:B------:R-:W-:Y:S05]  /*bd90*/  BSYNC.RECONVERGENT B3 ;  /* 0x0000000000037941 */ /* 0x000fea0003800200 */
.L_x_15587:
        /* <DEDUP_REMOVED lines=43> */
.L_x_15585:
[----:B------:R-:W-:Y:S05]  /*c050*/  BSYNC.RECONVERGENT B2 ;  /* 0x0000000000027941 */ /* 0x000fea0003800200 */
.L_x_15584:
        /* <DEDUP_REMOVED lines=9> */
.L_x_15583:
[----:B------:R-:W-:Y:S05]  /*c0f0*/  BSYNC.RECONVERGENT B1 ;  /* 0x0000000000017941 */ /* 0x000fea0003800200 */
.L_x_15582:
[----:B------:R-:W-:Y:S02]  /*c100*/  F2FP.F16.F32.PACK_AB R71, RZ, R93 ;  /* 0x0000005dff47723e */ /* 0x000fe400000000ff */
[----:B------:R-:W-:Y:S02]  /*c110*/  PRMT R70, R106, 0x5410, R107 ;  /* 0x000054106a467816 */ /* 0x000fe4000000006b */
[----:B------:R-:W-:Y:S02]  /*c120*/  PRMT R69, R105, 0x5410, R104 ;  /* 0x0000541069457816 */ /* 0x000fe40000000068 */
[----:B------:R-:W-:Y:S02]  /*c130*/  PRMT R68, R102, 0x5410, R101 ;  /* 0x0000541066447816 */ /* 0x000fe40000000065 */
[----:B------:R-:W-:-:S07]  /*c140*/  PRMT R71, R100, 0x5410, R71 ;  /* 0x0000541064477816 */ /* 0x000fce0000000047 */
.L_x_15532:
        /* <DEDUP_REMOVED lines=27> */
.L_x_15590:
[----:B------:R-:W-:Y:S05]  /*c300*/  BSYNC.RECONVERGENT B1 ;  /* 0x0000000000017941 */ /* 0x000fea0003800200 */
.L_x_15589:
[----:B------:R-:W-:Y:S04]  /*c310*/  BSSY.RECONVERGENT B1, `(.L_x_15591) ;  /* 0x0000005000017945 */ /* 0x000fe80003800200 */
[----:B------:R-:W-:Y:S05]  /*c320*/  @!P1 BRA `(.L_x_15592) ;  /* 0x00000000000c9947 */ /* 0x000fea0003800000 */
[----:B-----5:R-:W2:Y:S02]  /*c330*/  LDC.64 R64, c[0x0][0x390] ;  /* 0x0000e400ff407b82 */ /* 0x020ea40000000a00 */
[----:B--2---:R-:W-:-:S06]  /*c340*/  IMAD.WIDE.U32 R64, R102, 0x10, R64 ;  /* 0x0000001066407825 */ /* 0x004fcc00078e0040 */
[----:B------:R-:W5:Y:S02]  /*c350*/  LDG.E.128 R64, desc[UR8][R64.64] ;  /* 0x0000000840407981 */ /* 0x000f64000c1e1d00 */
.L_x_15592:
[----:B------:R-:W-:Y:S05]  /*c360*/  BSYNC.RECONVERGENT B1 ;  /* 0x0000000000017941 */ /* 0x000fea0003800200 */
.L_x_15591:
        /* <DEDUP_REMOVED lines=27> */
.L_x_15598:
        /* <DEDUP_REMOVED lines=13> */
.L_x_15600:
[----:B------:R-:W-:Y:S05]  /*c5f0*/  BSYNC.RECONVERGENT B3 ;  /* 0x0000000000037941 */ /* 0x000fea0003800200 */
.L_x_15599:
        /* <DEDUP_REMOVED lines=42> */
.L_x_15597:
[----:B------:R-:W-:Y:S05]  /*c8a0*/  BSYNC.RECONVERGENT B2 ;  /* 0x0000000000027941 */ /* 0x000fea0003800200 */
.L_x_15596:
        /* <DEDUP_REMOVED lines=11> */
.L_x_15595:
[----:B------:R-:W-:Y:S05]  /*c960*/  BSYNC.RECONVERGENT B1 ;  /* 0x0000000000017941 */ /* 0x000fea0003800200 */
.L_x_15594:
        /* <DEDUP_REMOVED lines=22> */
.L_x_15605:
        /* <DEDUP_REMOVED lines=13> */
.L_x_15607:
[----:B------:R-:W-:Y:S05]  /*cba0*/  BSYNC.RECONVERGENT B3 ;  /* 0x0000000000037941 */ /* 0x000fea0003800200 */
.L_x_15606:
        /* <DEDUP_REMOVED lines=43> */
.L_x_15604:
[----:B------:R-:W-:Y:S05]  /*ce60*/  BSYNC.RECONVERGENT B2 ;  /* 0x0000000000027941 */ /* 0x000fea0003800200 */
.L_x_15603:
        /* <DEDUP_REMOVED lines=11> */
.L_x_15602:
[----:B------:R-:W-:Y:S05]  /*cf20*/  BSYNC.RECONVERGENT B1 ;  /* 0x0000000000017941 */ /* 0x000fea0003800200 */
.L_x_15601:
        /* <DEDUP_REMOVED lines=22> */
.L_x_15612:
        /* <DEDUP_REMOVED lines=13> */
.L_x_15614:
[----:B------:R-:W-:Y:S05]  /*d160*/  BSYNC.RECONVERGENT B3 ;  /* 0x0000000000037941 */ /* 0x000fea0003800200 */
.L_x_15613:
        /* <DEDUP_REMOVED lines=43> */
.L_x_15611:
[----:B------:R-:W-:Y:S05]  /*d420*/  BSYNC.RECONVERGENT B2 ;  /* 0x0000000000027941 */ /* 0x000fea0003800200 */
.L_x_15610:
        /* <DEDUP_REMOVED lines=11> */
.L_x_15609:
[----:B------:R-:W-:Y:S05]  /*d4e0*/  BSYNC.RECONVERGENT B1 ;  /* 0x0000000000017941 */ /* 0x000fea0003800200 */
.L_x_15608:
        /* <DEDUP_REMOVED lines=22> */
.L_x_15619:
        /* <DEDUP_REMOVED lines=13> */
.L_x_15621:
[----:B------:R-:W-:Y:S05]  /*d720*/  BSYNC.RECONVERGENT B3 ;  /* 0x0000000000037941 */ /* 0x000fea0003800200 */
.L_x_15620:
        /* <DEDUP_REMOVED lines=42> */
.L_x_15618:
[----:B------:R-:W-:Y:S05]  /*d9d0*/  BSYNC.RECONVERGENT B2 ;  /* 0x0000000000027941 */ /* 0x000fea0003800200 */
.L_x_15617:
        /* <DEDUP_REMOVED lines=11> */
.L_x_15616:
[----:B------:R-:W-:Y:S05]  /*da90*/  BSYNC.RECONVERGENT B1 ;  /* 0x0000000000017941 */ /* 0x000fea0003800200 */
.L_x_15615:
        /* <DEDUP_REMOVED lines=22> */
.L_x_15626:
        /* <DEDUP_REMOVED lines=13> */
.L_x_15628:
[----:B------:R-:W-:Y:S05]  /*dcd0*/  BSYNC.RECONVERGENT B3 ;  /* 0x0000000000037941 */ /* 0x000fea0003800200 */
.L_x_15627:
        /* <DEDUP_REMOVED lines=42> */
.L_x_15625:
[----:B------:R-:W-:Y:S05]  /*df80*/  BSYNC.RECONVERGENT B2 ;  /* 0x0000000000027941 */ /* 0x000fea0003800200 */
.L_x_15624:
        /* <DEDUP_REMOVED lines=11> */
.L_x_15623:
[----:B------:R-:W-:Y:S05]  /*e040*/  BSYNC.RECONVERGENT B1 ;  /* 0x0000000000017941 */ /* 0x000fea0003800200 */
.L_x_15622:
        /* <DEDUP_REMOVED lines=22> */
.L_x_15633:
        /* <DEDUP_REMOVED lines=13> */
.L_x_15635:
[----:B------:R-:W-:Y:S05]  /*e280*/  BSYNC.RECONVERGENT B3 ;  /* 0x0000000000037941 */ /* 0x000fea0003800200 */
.L_x_15634:
        /* <DEDUP_REMOVED lines=42> */
.L_x_15632:
[----:B------:R-:W-:Y:S05]  /*e530*/  BSYNC.RECONVERGENT B2 ;  /* 0x0000000000027941 */ /* 0x000fea0003800200 */
.L_x_15631:
        /* <DEDUP_REMOVED lines=11> */
.L_x_15630:
[----:B------:R-:W-:Y:S05]  /*e5f0*/  BSYNC.RECONVERGENT B1 ;  /* 0x0000000000017941 */ /* 0x000fea0003800200 */
.L_x_15629:
        /* <DEDUP_REMOVED lines=22> */
.L_x_15640:
        /* <DEDUP_REMOVED lines=13> */
.L_x_15642:
[----:B------:R-:W-:Y:S05]  /*e830*/  BSYNC.RECONVERGENT B3 ;  /* 0x0000000000037941 */ /* 0x000fea0003800200 */
.L_x_15641:
        /* <DEDUP_REMOVED lines=43> */
.L_x_15639:
[----:B------:R-:W-:Y:S05]  /*eaf0*/  BSYNC.RECONVERGENT B2 ;  /* 0x0000000000027941 */ /* 0x000fea0003800200 */
.L_x_15638:
        /* <DEDUP_REMOVED lines=11> */
.L_x_15637:
[----:B------:R-:W-:Y:S05]  /*ebb0*/  BSYNC.RECONVERGENT B1 ;  /* 0x0000000000017941 */ /* 0x000fea0003800200 */
.L_x_15636:
        /* <DEDUP_REMOVED lines=22> */
.L_x_15647:
        /* <DEDUP_REMOVED lines=13> */
.L_x_15649:
[----:B------:R-:W-:Y:S05]  /*edf0*/  BSYNC.RECONVERGENT B3 ;  /* 0x0000000000037941 */ /* 0x000fea0003800200 */
.L_x_15648:
        /* <DEDUP_REMOVED lines=43> */
.L_x_15646:
[----:B------:R-:W-:Y:S05]  /*f0b0*/  BSYNC.RECONVERGENT B2 ;  /* 0x0000000000027941 */ /* 0x000fea0003800200 */
.L_x_15645:
        /* <DEDUP_REMOVED lines=11> */
.L_x_15644:
[----:B------:R-:W-:Y:S05]  /*f170*/  BSYNC.RECONVERGENT B1 ;  /* 0x0000000000017941 */ /* 0x000fea0003800200 */
.L_x_15643:
[----:B------:R-:W-:Y:S02]  /*f180*/  F2FP.F16.F32.PACK_AB R71, RZ, R97 ;  /* 0x00000061ff47723e */ /* 0x000fe400000000ff */
[----:B------:R-:W-:Y:S02]  /*f190*/  PRMT R70, R113, 0x5410, R114 ;  /* 0x0000541071467816 */ /* 0x000fe40000000072 */
[----:B------:R-:W-:Y:S02]  /*f1a0*/  PRMT R69, R110, 0x5410, R112 ;  /* 0x000054106e457816 */ /* 0x000fe40000000070 */
[----:B------:R-:W-:Y:S02]  /*f1b0*/  PRMT R68, R107, 0x5410, R108 ;  /* 0x000054106b447816 */ /* 0x000fe4000000006c */
[----:B------:R-:W-:Y:S01]  /*f1c0*/  PRMT R71, R111, 0x5410, R71 ;  /* 0x000054106f477816 */ /* 0x000fe20000000047 */
[----:B------:R-:W-:Y:S06]  /*f1d0*/  BRA `(.L_x_15650) ;  /* 0x0000002800dc7947 */ /* 0x000fec0003800000 */
.L_x_15593:
        /* <DEDUP_REMOVED lines=21> */
.L_x_15655:
        /* <DEDUP_REMOVED lines=13> */
.L_x_15657:
[----:B------:R-:W-:Y:S05]  /*f400*/  BSYNC.RECONVERGENT B3 ;  /* 0x0000000000037941 */ /* 0x000fea0003800200 */
.L_x_15656:
        /* <DEDUP_REMOVED lines=42> */
.L_x_15654:
[----:B------:R-:W-:Y:S05]  /*f6b0*/  BSYNC.RECONVERGENT B2 ;  /* 0x0000000000027941 */ /* 0x000fea0003800200 */
.L_x_15653:
        /* <DEDUP_REMOVED lines=9> */
.L_x_15652:
[----:B------:R-:W-:Y:S05]  /*f750*/  BSYNC.RECONVERGENT B1 ;  /* 0x0000000000017941 */ /* 0x000fea0003800200 */
.L_x_15651:
        /* <DEDUP_REMOVED lines=18> */
.L_x_15662:
        /* <DEDUP_REMOVED lines=13> */
.L_x_15664:
[----:B------:R-:W-:Y:S05]  /*f950*/  BSYNC.RECONVERGENT B3 ;  /* 0x0000000000037941 */ /* 0x000fea0003800200 */
.L_x_15663:
        /* <DEDUP_REMOVED lines=43> */
.L_x_15661:
[----:B------:R-:W-:Y:S05]  /*fc10*/  BSYNC.RECONVERGENT B2 ;  /* 0x0000000000027941 */ /* 0x000fea0003800200 */
.L_x_15660:
        /* <DEDUP_REMOVED lines=9> */
.L_x_15659:
[----:B------:R-:W-:Y:S05]  /*fcb0*/  BSYNC.RECONVERGENT B1 ;  /* 0x0000000000017941 */ /* 0x000fea0003800200 */
.L_x_15658:
        /* <DEDUP_REMOVED lines=18> */
.L_x_15669:
        /* <DEDUP_REMOVED lines=13> */
.L_x_15671:
[----:B------:R-:W-:Y:S05]  /*feb0*/  BSYNC.RECONVERGENT B3 ;  /* 0x0000000000037941 */ /* 0x000fea0003800200 */
.L_x_15670:
        /* <DEDUP_REMOVED lines=43> */
.L_x_15668:
[----:B------:R-:W-:Y:S05]  /*10170*/  BSYNC.RECONVERGENT B2 ;  /* 0x0000000000027941 */ /* 0x000fea0003800200 */
.L_x_15667:
        /* <DEDUP_REMOVED lines=9> */
.L_x_15666:
[----:B------:R-:W-:Y:S05]  /*10210*/  BSYNC.RECONVERGENT B1 ;  /* 0x0000000000017941 */ /* 0x000fea0003800200 */
.L_x_15665:
        /* <DEDUP_REMOVED lines=18> */
.L_x_15676:
        /* <DEDUP_REMOVED lines=13> */
.L_x_15678:
[----:B------:R-:W-:Y:S05]  /*10410*/  BSYNC.RECONVERGENT B3 ;  /* 0x0000000000037941 */ /* 0x000fea0003800200 */
.L_x_15677:
        /* <DEDUP_REMOVED lines=43> */
.L_x_15675:
[----:B------:R-:W-:Y:S05]  /*106d0*/  BSYNC.RECONVERGENT B2 ;  /* 0x0000000000027941 */ /* 0x000fea0003800200 */
.L_x_15674:
        /* <DEDUP_REMOVED lines=9> */
.L_x_15673:
[----:B------:R-:W-:Y:S05]  /*10770*/  BSYNC.RECONVERGENT B1 ;  /* 0x0000000000017941 */ /* 0x000fea0003800200 */
.L_x_15672:
        /* <DEDUP_REMOVED lines=18> */
.L_x_15683:
        /* <DEDUP_REMOVED lines=13> */
.L_x_15685:
[----:B------:R-:W-:Y:S05]  /*10970*/  BSYNC.RECONVERGENT B3 ;  /* 0x0000000000037941 */ /* 0x000fea0003800200 */
.L_x_15684:
        /* <DEDUP_REMOVED lines=43> */
.L_x_15682:
[----:B------:R-:W-:Y:S05]  /*10c30*/  BSYNC.RECONVERGENT B2 ;  /* 0x0000000000027941 */ /* 0x000fea0003800200 */
.L_x_15681:
        /* <DEDUP_REMOVED lines=9> */
.L_x_15680:
[----:B------:R-:W-:Y:S05]  /*10cd0*/  BSYNC.RECONVERGENT B1 ;  /* 0x0000000000017941 */ /* 0x000fea0003800200 */
.L_x_15679:
        /* <DEDUP_REMOVED lines=18> */
.L_x_15690:
        /* <DEDUP_REMOVED lines=13> */
.L_x_15692:
[----:B------:R-:W-:Y:S05]  /*10ed0*/  BSYNC.RECONVERGENT B3 ;  /* 0x0000000000037941 */ /* 0x000fea0003800200 */
.L_x_15691:
        /* <DEDUP_REMOVED lines=43> */
.L_x_15689:
[----:B------:R-:W-:Y:S05]  /*11190*/  BSYNC.RECONVERGENT B2 ;  /* 0x0000000000027941 */ /* 0x000fea0003800200 */
.L_x_15688:
        /* <DEDUP_REMOVED lines=9> */
.L_x_15687:
[----:B------:R-:W-:Y:S05]  /*11230*/  BSYNC.RECONVERGENT B1 ;  /* 0x0000000000017941 */ /* 0x000fea0003800200 */
.L_x_15686:
        /* <DEDUP_REMOVED lines=18> */
.L_x_15697:
        /* <DEDUP_REMOVED lines=13> */
.L_x_15699:
[----:B------:R-:W-:Y:S05]  /*11430*/  BSYNC.RECONVERGENT B3 ;  /* 0x0000000000037941 */ /* 0x000fea0003800200 */
.L_x_15698:
        /* <DEDUP_REMOVED lines=43> */
.L_x_15696:
[----:B------:R-:W-:Y:S05]  /*116f0*/  BSYNC.RECONVERGENT B2 ;  /* 0x0000000000027941 */ /* 0x000fea0003800200 */
.L_x_15695:
        /* <DEDUP_REMOVED lines=9> */
.L_x_15694:
[----:B------:R-:W-:Y:S05]  /*11790*/  BSYNC.RECONVERGENT B1 ;  /* 0x0000000000017941 */ /* 0x000fea0003800200 */
.L_x_15693:
        /* <DEDUP_REMOVED lines=18> */
.L_x_15704:
        /* <DEDUP_REMOVED lines=13> */
.L_x_15706:
[----:B------:R-:W-:Y:S05]  /*11990*/  BSYNC.RECONVERGENT B3 ;  /* 0x0000000000037941 */ /* 0x000fea0003800200 */
.L_x_15705:
        /* <DEDUP_REMOVED lines=43> */
.L_x_15703:
[----:B------:R-:W-:Y:S05]  /*11c50*/  BSYNC.RECONVERGENT B2 ;  /* 0x0000000000027941 */ /* 0x000fea0003800200 */
.L_x_15702:
        /* <DEDUP_REMOVED lines=9> */
.L_x_15701:
[----:B------:R-:W-:Y:S05]  /*11cf0*/  BSYNC.RECONVERGENT B1 ;  /* 0x0000000000017941 */ /* 0x000fea0003800200 */
.L_x_15700:
[----:B------:R-:W-:Y:S02]  /*11d00*/  F2FP.F16.F32.PACK_AB R71, RZ, R97 ;  /* 0x00000061ff47723e */ /* 0x000fe400000000ff */
[----:B------:R-:W-:Y:S02]  /*11d10*/  PRMT R70, R113, 0x5410, R114 ;  /* 0x0000541071467816 */ /* 0x000fe40000000072 */
[----:B------:R-:W-:Y:S02]  /*11d20*/  PRMT R69, R112, 0x5410, R111 ;  /* 0x0000541070457816 */ /* 0x000fe4000000006f */
[----:B------:R-:W-:Y:S02]  /*11d30*/  PRMT R68, R110, 0x5410, R108 ;  /* 0x000054106e447816 */ /* 0x000fe4000000006c */
[----:B------:R-:W-:-:S07]  /*11d40*/  PRMT R71, R107, 0x5410, R71 ;  /* 0x000054106b477816 */ /* 0x000fce0000000047 */
.L_x_15650:
        /* <DEDUP_REMOVED lines=49> */
.L_x_15708:
[----:B------:R-:W-:Y:S05]  /*12060*/  BSYNC.RECONVERGENT B1 ;  /* 0x0000000000017941 */ /* 0x000fea0003800200 */
.L_x_15707:
        /* <DEDUP_REMOVED lines=72> */
.L_x_15724:
        /* <DEDUP_REMOVED lines=79> */
[----:B------:R-:W-:-:S03]  /*129e0*/  F2FP.F16.F32.PACK_AB R71, R103, R100 ;  /* 0x000000646747723e */ /* 0x000fc600000000ff */
[----:B------:R-:W-:Y:S01]  /*129f0*/  FFMA.FTZ R100, R69, R16, R40 ;  /* 0x0000001045647223 */ /* 0x000fe20000010028 */
[----:B------:R-:W-:Y:S01]  /*12a00*/  FFMA.FTZ R69, R73, R18, R42 ;  /* 0x0000001249457223 */ /* 0x000fe2000001002a */
[----:B------:R-:W-:Y:S01]  /*12a10*/  FFMA.FTZ R73, R75, R26, R50 ;  /* 0x0000001a4b497223 */ /* 0x000fe20000010032 */
[----:B------:R-:W-:Y:S01]  /*12a20*/  FFMA.FTZ R97, R97, R28, R52 ;  /* 0x0000001c61617223 */ /* 0x000fe20000010034 */
[----:B------:R-:W-:Y:S01]  /*12a30*/  FFMA.FTZ R96, R96, R29, R53 ;  /* 0x0000001d60607223 */ /* 0x000fe20000010035 */
[----:B------:R-:W-:Y:S01]  /*12a40*/  FFMA.FTZ R92, R92, R27, R51 ;  /* 0x0000001b5c5c7223 */ /* 0x000fe20000010033 */
[----:B------:R-:W-:Y:S01]  /*12a50*/  F2FP.F16.F32.PACK_AB R70, R101, R70 ;  /* 0x000000466546723e */ /* 0x000fe200000000ff */
[----:B------:R-:W-:Y:S01]  /*12a60*/  FFMA.FTZ R101, R68, R17, R41 ;  /* 0x0000001144657223 */ /* 0x000fe20000010029 */
[----:B------:R-:W-:Y:S01]  /*12a70*/  F2FP.F16.F32.PACK_AB R69, R74, R69 ;  /* 0x000000454a45723e */ /* 0x000fe200000000ff */
[----:B------:R-:W-:Y:S01]  /*12a80*/  FFMA.FTZ R75, R99, R30, R54 ;  /* 0x0000001e634b7223 */ /* 0x000fe20000010036 */
        /* <DEDUP_REMOVED lines=14> */
[----:B------:R-:W-:Y:S01]  /*12b70*/  IMAD.WIDE.U32 R84, R85, 0x10, R86 ;  /* 0x0000001055547825 */ /* 0x000fe200078e0056 */
[----:B------:R-:W-:-:S02]  /*12b80*/  F2FP.F16.F32.PACK_AB R75, R98, R75 ;  /* 0x0000004b624b723e */ /* 0x000fc400000000ff */
[----:B------:R-:W-:Y:S01]  /*12b90*/  F2FP.F16.F32.PACK_AB R72, R72, R77 ;  /* 0x0000004d4848723e */ /* 0x000fe200000000ff */
[----:B------:R-:W-:Y:S01]  /*12ba0*/  IMAD.WIDE.U32 R86, R105, 0x10, R86 ;  /* 0x0000001069567825 */ /* 0x000fe200078e0056 */
[----:B------:R-:W-:Y:S01]  /*12bb0*/  F2FP.F16.F32.PACK_AB R79, R90, R79 ;  /* 0x0000004f5a4f723e */ /* 0x000fe200000000ff */
[----:B------:R0:W-:Y:S01]  /*12bc0*/  STG.E.128 desc[UR8][R82.64], R68 ;  /* 0x0000004452007986 */ /* 0x0001e2000c101d08 */
[----:B------:R-:W-:Y:S02]  /*12bd0*/  F2FP.F16.F32.PACK_AB R78, R88, R97 ;  /* 0x00000061584e723e */ /* 0x000fe400000000ff */
[----:B------:R-:W-:Y:S01]  /*12be0*/  F2FP.F16.F32.PACK_AB R77, R91, R96 ;  /* 0x000000605b4d723e */ /* 0x000fe200000000ff */
[----:B------:R0:W-:Y:S01]  /*12bf0*/  STG.E.128 desc[UR8][R84.64], R72 ;  /* 0x0000004854007986 */ /* 0x0001e2000c101d08 */
[----:B------:R-:W-:-:S05]  /*12c00*/  F2FP.F16.F32.PACK_AB R76, R89, R92 ;  /* 0x0000005c594c723e */ /* 0x000fca00000000ff */
[----:B------:R0:W-:Y:S02]  /*12c10*/  STG.E.128 desc[UR8][R86.64], R76 ;  /* 0x0000004c56007986 */ /* 0x0001e4000c101d08 */
.L_x_15711:
[----:B------:R-:W-:Y:S05]  /*12c20*/  BSYNC.RECONVERGENT B1 ;  /* 0x0000000000017941 */ /* 0x000fea0003800200 */
.L_x_15710:
[----:B0-----:R-:W0:Y:S02]  /*12c30*/  LDC.64 R68, c[0x0][0x380] ;  /* 0x0000e000ff447b82 */ /* 0x001e240000000a00 */
[----:B0-----:R-:W-:-:S04]  /*12c40*/  LEA R5, R68, R5, 0x2 ;  /* 0x0000000544057211 */ /* 0x001fc800078e10ff */
[----:B------:R-:W-:-:S13]  /*12c50*/  ISETP.GE.AND P0, PT, R5, R69, PT ;  /* 0x000000450500720c */ /* 0x000fda0003f06270 */
[----:B------:R-:W-:Y:S05]  /*12c60*/  @!P0 BRA `(.L_x_15712) ;  /* 0xfffffedc00588947 */ /* 0x000fea000383ffff */
[----:B------:R-:W-:Y:S05]  /*12c70*/  BSYNC B0 ;  /* 0x0000000000007941 */ /* 0x000fea0003800000 */
.L_x_15356:
[----:B------:R-:W-:Y:S05]  /*12c80*/  EXIT ;  /* 0x000000000000794d */ /* 0x000fea0003800000 */
.L_x_15709:
        /* <DEDUP_REMOVED lines=8> */
.L_x_15714:
[----:B------:R-:W-:Y:S05]  /*12d10*/  BSYNC B1 ;  /* 0x0000000000017941 */ /* 0x000fea0003800000 */
.L_x_15713:
        /* <DEDUP_REMOVED lines=10> */
.L_x_15715:
[----:B------:R-:W-:Y:S01]  /*12dc0*/  HFMA2 R108, -RZ, RZ, 0, 2.384185791015625e-07 ;  /* 0x00000004ff6c7431 */ /* 0x000fe200000001ff */
[----:B------:R-:W-:-:S05]  /*12dd0*/  MOV R68, R107 ;  /* 0x0000006b00447202 */ /* 0x000fca0000000f00 */
[----:B------:R-:W-:-:S04]  /*12de0*/  FADD.FTZ R70, R69, R68 ;  /* 0x0000004445467221 */ /* 0x000fc80000010000 */
[----:B------:R-:W-:-:S07]  /*12df0*/  IMAD.MOV.U32 R111, RZ, RZ, R70 ;  /* 0x000000ffff6f7224 */ /* 0x000fce00078e0046 */
[----:B------:R-:W-:Y:S05]  /*12e00*/  WARPSYNC.COLLECTIVE R102, `(.L_x_15716) ;  /* 0x0000000066087348 */ /* 0x000fea0003c00000 */
[----:B------:R0:W1:Y:S02]  /*12e10*/  SHFL.BFLY P1, R107, R111, R108, R113 ;  /* 0x0c00006c6f6b7389 */ /* 0x0000640000020071 */
[----:B01----:R-:W-:Y:S05]  /*12e20*/  ENDCOLLECTIVE ;  /* 0x000000000000791b */ /* 0x003fea0003800000 */
.L_x_15716:
[----:B------:R-:W-:Y:S02]  /*12e30*/  IMAD.MOV.U32 R108, RZ, RZ, 0x8 ;  /* 0x00000008ff6c7424 */ /* 0x000fe400078e00ff */
[----:B------:R-:W-:-:S04]  /*12e40*/  IMAD.MOV.U32 R71, RZ, RZ, R107 ;  /* 0x000000ffff477224 */ /* 0x000fc800078e006b */
[----:B------:R-:W-:-:S05]  /*12e50*/  FADD.FTZ R71, R70, R71 ;  /* 0x0000004746477221 */ /* 0x000fca0000010000 */
[----:B------:R-:W-:-:S07]  /*12e60*/  MOV R111, R71 ;  /* 0x00000047006f7202 */ /* 0x000fce0000000f00 */
[----:B------:R-:W-:Y:S05]  /*12e70*/  WARPSYNC.COLLECTIVE R102, `(.L_x_15717) ;  /* 0x0000000066087348 */ /* 0x000fea0003c00000 */
[----:B------:R0:W1:Y:S02]  /*12e80*/  SHFL.BFLY P1, R107, R111, R108, R113 ;  /* 0x0c00006c6f6b7389 */ /* 0x0000640000020071 */
[----:B01----:R-:W-:Y:S05]  /*12e90*/  ENDCOLLECTIVE ;  /* 0x000000000000791b */ /* 0x003fea0003800000 */
.L_x_15717:
[----:B------:R-:W-:Y:S01]  /*12ea0*/  HFMA2 R108, -RZ, RZ, 0, 9.5367431640625e-07 ;  /* 0x00000010ff6c7431 */ /* 0x000fe200000001ff */
[----:B------:R-:W-:-:S05]  /*12eb0*/  MOV R68, R107 ;  /* 0x0000006b00447202 */ /* 0x000fca0000000f00 */
[----:B------:R-:W-:-:S04]  /*12ec0*/  FADD.FTZ R101, R71, R68 ;  /* 0x0000004447657221 */ /* 0x000fc80000010000 */
[----:B------:R-:W-:-:S07]  /*12ed0*/  IMAD.MOV.U32 R111, RZ, RZ, R101 ;  /* 0x000000ffff6f7224 */ /* 0x000fce00078e0065 */
[----:B------:R-:W-:Y:S05]  /*12ee0*/  WARPSYNC.COLLECTIVE R102, `(.L_x_15718) ;  /* 0x0000000066087348 */ /* 0x000fea0003c00000 */
[----:B------:R0:W1:Y:S02]  /*12ef0*/  SHFL.BFLY P1, R107, R111, R108, R113 ;  /* 0x0c00006c6f6b7389 */ /* 0x0000640000020071 */
[----:B01----:R-:W-:Y:S05]  /*12f00*/  ENDCOLLECTIVE ;  /* 0x000000000000791b */ /* 0x003fea0003800000 */
.L_x_15718:
        /* <DEDUP_REMOVED lines=56> */
.L_x_15719:
[----:B------:R-:W-:Y:S01]  /*13290*/  HFMA2 R108, -RZ, RZ, 0, 1.1920928955078125e-07 ;  /* 0x00000002ff6c7431 */ /* 0x000fe200000001ff */
[----:B------:R-:W-:-:S05]  /*132a0*/  MOV R69, R107 ;  /* 0x0000006b00457202 */ /* 0x000fca0000000f00 */
[----:B------:R-:W-:-:S04]  /*132b0*/  FADD.FTZ R69, R68, R69 ;  /* 0x0000004544457221 */ /* 0x000fc80000010000 */
[----:B------:R-:W-:-:S07]  /*132c0*/  IMAD.MOV.U32 R111, RZ, RZ, R69 ;  /* 0x000000ffff6f7224 */ /* 0x000fce00078e0045 */
[----:B------:R-:W-:Y:S05]  /*132d0*/  WARPSYNC.COLLECTIVE R102, `(.L_x_15720) ;  /* 0x0000000066087348 */ /* 0x000fea0003c00000 */
[----:B------:R0:W1:Y:S02]  /*132e0*/  SHFL.BFLY P1, R107, R111, R108, R113 ;  /* 0x0c00006c6f6b7389 */ /* 0x0000640000020071 */
[----:B01----:R-:W-:Y:S05]  /*132f0*/  ENDCOLLECTIVE ;  /* 0x000000000000791b */ /* 0x003fea0003800000 */
.L_x_15720:
[----:B------:R-:W-:Y:S02]  /*13300*/  IMAD.MOV.U32 R108, RZ, RZ, 0x4 ;  /* 0x00000004ff6c7424 */ /* 0x000fe400078e00ff */
[----:B------:R-:W-:-:S04]  /*13310*/  IMAD.MOV.U32 R70, RZ, RZ, R107 ;  /* 0x000000ffff467224 */ /* 0x000fc800078e006b */
[----:B------:R-:W-:-:S05]  /*13320*/  FADD.FTZ R70, R69, R70 ;  /* 0x0000004645467221 */ /* 0x000fca0000010000 */
[----:B------:R-:W-:-:S07]  /*13330*/  MOV R111, R70 ;  /* 0x00000046006f7202 */ /* 0x000fce0000000f00 */
[----:B------:R-:W-:Y:S05]  /*13340*/  WARPSYNC.COLLECTIVE R102, `(.L_x_15721) ;  /* 0x0000000066087348 */ /* 0x000fea0003c00000 */
[----:B------:R0:W1:Y:S02]  /*13350*/  SHFL.BFLY P1, R107, R111, R108, R113 ;  /* 0x0c00006c6f6b7389 */ /* 0x0000640000020071 */
[----:B01----:R-:W-:Y:S05]  /*13360*/  ENDCOLLECTIVE ;  /* 0x000000000000791b */ /* 0x003fea0003800000 */
.L_x_15721:
[----:B------:R-:W-:Y:S01]  /*13370*/  HFMA2 R108, -RZ, RZ, 0, 4.76837158203125e-07 ;  /* 0x00000008ff6c7431 */ /* 0x000fe200000001ff */
[----:B------:R-:W-:-:S05]  /*13380*/  MOV R71, R107 ;  /* 0x0000006b00477202 */ /* 0x000fca0000000f00 */
[----:B------:R-:W-:-:S04]  /*13390*/  FADD.FTZ R71, R70, R71 ;  /* 0x0000004746477221 */ /* 0x000fc80000010000 */
[----:B------:R-:W-:-:S07]  /*133a0*/  IMAD.MOV.U32 R111, RZ, RZ, R71 ;  /* 0x000000ffff6f7224 */ /* 0x000fce00078e0047 */
[----:B------:R-:W-:Y:S05]  /*133b0*/  WARPSYNC.COLLECTIVE R102, `(.L_x_15722) ;  /* 0x0000000066087348 */ /* 0x000fea0003c00000 */
[----:B------:R0:W1:Y:S02]  /*133c0*/  SHFL.BFLY P1, R107, R111, R108, R113 ;  /* 0x0c00006c6f6b7389 */ /* 0x0000640000020071 */
[----:B01----:R-:W-:Y:S05]  /*133d0*/  ENDCOLLECTIVE ;  /* 0x000000000000791b */ /* 0x003fea0003800000 */
.L_x_15722:
[----:B------:R-:W-:Y:S02]  /*133e0*/  IMAD.MOV.U32 R108, RZ, RZ, 0x10 ;  /* 0x00000010ff6c7424 */ /* 0x000fe400078e00ff */
[----:B------:R-:W-:-:S04]  /*133f0*/  IMAD.MOV.U32 R96, RZ, RZ, R107 ;  /* 0x000000ffff607224 */ /* 0x000fc800078e006b */
[----:B------:R-:W-:-:S05]  /*13400*/  FADD.FTZ R96, R71, R96 ;  /* 0x0000006047607221 */ /* 0x000fca0000010000 */
[----:B------:R-:W-:-:S07]  /*13410*/  MOV R111, R96 ;  /* 0x00000060006f7202 */ /* 0x000fce0000000f00 */
[----:B------:R-:W-:Y:S05]  /*13420*/  WARPSYNC.COLLECTIVE R102, `(.L_x_15723) ;  /* 0x0000000066087348 */ /* 0x000fea0003c00000 */
[----:B------:R0:W1:Y:S02]  /*13430*/  SHFL.BFLY P1, R107, R111, R108, R113 ;  /* 0x0c00006c6f6b7389 */ /* 0x0000640000020071 */
[----:B01----:R-:W-:Y:S05]  /*13440*/  ENDCOLLECTIVE ;  /* 0x000000000000791b */ /* 0x003fea0003800000 */
.L_x_15723:
[----:B------:R-:W-:Y:S01]  /*13450*/  MOV R101, R107 ;  /* 0x0000006b00657202 */ /* 0x000fe20000000f00 */
[----:B------:R-:W-:Y:S06]  /*13460*/  BRA `(.L_x_15724) ;  /* 0xfffffff000207947 */ /* 0x000fec000383ffff */
.L_x_15725:
        /* <DEDUP_REMOVED lines=9> */
.L_x_28793:


//--------------------- .text._ZN10layer_norm13ln_fwd_kernelINS_13Kernel_traitsIf6__halfS2_S2_fjLj768ELj1ELj4ELj1ELj16ENS_18Kernel_traits_baseILj768EfS2_S2_S2_fjLj128EEEEELb1ELb1ELb0ELb0EEEvNS_9FwdParamsE --------------------------
	.section	.text._ZN10layer_norm13ln_fwd_kernelINS_13Kernel_traitsIf6__halfS2_S2_fjLj768ELj1ELj4ELj1ELj16ENS_18Kernel_traits_baseILj768EfS2_S2_S2_fjLj128EEEEELb1ELb1ELb0ELb0EEEvNS_9FwdParamsE,"ax",@progbits
	.align	128
        .global         _ZN10layer_norm13ln_fwd_kernelINS_13Kernel_traitsIf6__halfS2_S2_fjLj768ELj1ELj4ELj1ELj16ENS_18Kernel_traits_baseILj768EfS2_S2_S2_fjLj128EEEEELb1ELb1ELb0ELb0EEEvNS_9FwdParamsE
        .type           _ZN10layer_norm13ln_fwd_kernelINS_13Kernel_traitsIf6__halfS2_S2_fjLj768ELj1ELj4ELj1ELj16ENS_18Kernel_traits_baseILj768EfS2_S2_S2_fjLj128EEEEELb1ELb1ELb0ELb0EEEvNS_9FwdParamsE,@function
        .size           _ZN10layer_norm13ln_fwd_kernelINS_13Kernel_traitsIf6__halfS2_S2_fjLj768ELj1ELj4ELj1ELj16ENS_18Kernel_traits_baseILj768EfS2_S2_S2_fjLj128EEEEELb1ELb1ELb0ELb0EEEvNS_9FwdParamsE,(.L_x_28794 - _ZN10layer_norm13ln_fwd_kernelINS_13Kernel_traitsIf6__halfS2_S2_fjLj768ELj1ELj4ELj1ELj16ENS_18Kernel_traits_baseILj768EfS2_S2_S2_fjLj128EEEEELb1ELb1ELb0ELb0EEEvNS_9FwdParamsE)
        .other          _ZN10layer_norm13ln_fwd_kernelINS_13Kernel_traitsIf6__halfS2_S2_fjLj768ELj1ELj4ELj1ELj16ENS_18Kernel_traits_baseILj768EfS2_S2_S2_fjLj128EEEEELb1ELb1ELb0ELb0EEEvNS_9FwdParamsE,@"STO_CUDA_ENTRY STV_DEFAULT"
_ZN10layer_norm13ln_fwd_kernelINS_13Kernel_traitsIf6__halfS2_S2_fjLj768ELj1ELj4ELj1ELj16ENS_18Kernel_traits_baseILj768EfS2_S2_S2_fjLj128EEEEELb1ELb1ELb0ELb0EEEvNS_9FwdParamsE:
.text._ZN10layer_norm13ln_fwd_kernelINS_13Kernel_traitsIf6__halfS2_S2_fjLj768ELj1ELj4ELj1ELj16ENS_18Kernel_traits_baseILj768EfS2_S2_S2_fjLj128EEEEELb1ELb1ELb0ELb0EEEvNS_9FwdParamsE:
        /* <DEDUP_REMOVED lines=98> */
.L_x_15727:
        /* <DEDUP_REMOVED lines=42> */
.L_x_15728:
[----:B------:R-:W-:Y:S05]  /*08c0*/  BSYNC.RECONVERGENT B0 ;  /* 0x0000000000007941 */ /* 0x000fea0003800200 */
.L_x_15726:
[----:B------:R-:W1:Y:S02]  /*08d0*/  LDCU UR4, c[0x0][0x384] ;  /* 0x00007080ff0477ac */ /* 0x000e640008000800 */
[----:B-1----:R-:W-:-:S13]  /*08e0*/  ISETP.GE.AND P0, PT, R4, UR4, PT ;  /* 0x0000000404007c0c */ /* 0x002fda000bf06270 */
[----:B------:R-:W-:Y:S05]  /*08f0*/  @P0 EXIT ;  /* 0x000000000000094d */ /* 0x000fea0003800000 */
[----:B------:R-:W-:Y:S01]  /*0900*/  IMAD.HI.U32 R9, R5, -0x2daee0ad, RZ ;  /* 0xd2511f5305097827 */ /* 0x000fe200078e00ff */
[----:B------:R-:W1:Y:S01]  /*0910*/  LDCU.64 UR10, c[0x0][0x3e0] ;  /* 0x00007c00ff0a77ac */ /* 0x000e620008000a00 */
[----:B------:R-:W-:Y:S01]  /*0920*/  BSSY B0, `(.L_x_15729) ;  /* 0x00010db000007945 */ /* 0x000fe20003800000 */
[----:B------:R-:W-:Y:S01]  /*0930*/  LOP3.LUT R121, R8, 0x3, RZ, 0xc0, !PT ;  /* 0x0000000308797812 */ /* 0x000fe200078ec0ff */
[C---:B------:R-:W-:Y:S01]  /*0940*/  IMAD.HI.U32 R7, R2.reuse, -0x326172a9, RZ ;  /* 0xcd9e8d5702077827 */ /* 0x040fe200078e00ff */
[----:B------:R-:W-:Y:S01]  /*0950*/  LOP3.LUT R9, R9, UR7, RZ, 0x3c, !PT ;  /* 0x0000000709097c12 */ /* 0x000fe2000f8e3cff */
[----:B------:R-:W2:Y:S02]  /*0960*/  LDCU.U8 UR4, c[0x0][0x410] ;  /* 0x00008200ff0477ac */ /* 0x000ea40008000000 */
[----:B0-----:R-:W-:Y:S01]  /*0970*/  IMAD R11, R2, -0x326172a9, RZ ;  /* 0xcd9e8d57020b7824 */ /* 0x001fe200078e02ff */
[----:B------:R-:W-:Y:S01]  /*0980*/  LOP3.LUT R7, R6, UR6, R7, 0x96, !PT ;  /* 0x0000000606077c12 */ /* 0x000fe2000f8e9607 */
[----:B------:R-:W-:Y:S01]  /*0990*/  IMAD.HI.U32 R10, R9, -0x326172a9, RZ ;  /* 0xcd9e8d57090a7827 */ /* 0x000fe200078e00ff */
[----:B------:R-:W0:Y:S03]  /*09a0*/  LDCU UR33, c[0x0][0x388] ;  /* 0x00007100ff2177ac */ /* 0x000e260008000800 */
        /* <DEDUP_REMOVED lines=15> */
[----:B------:R-:W-:Y:S01]  /*0aa0*/  IMAD R14, R10, -0x2daee0ad, RZ ;  /* 0xd2511f530a0e7824 */ /* 0x000fe200078e02ff */
[----:B--2---:R-:W-:Y:S01]  /*0ab0*/  UISETP.NE.AND UP2, UPT, UR4, URZ, UPT ;  /* 0x000000ff0400728c */ /* 0x004fe2000bf45270 */
        /* <DEDUP_REMOVED lines=43> */
.L_x_15988:
        /* <DEDUP_REMOVED lines=12> */
[----:B------:R-:W-:Y:S02]  /*0e30*/  LEA.HI R102, R102, R23, RZ, 0x3 ;  /* 0x0000001766667211 */ /* 0x000fe400078f18ff */
[----:B------:R-:W-:Y:S02]  /*0e40*/  P2R R23, PR, RZ, 0x4 ;  /* 0x00000004ff177803 */ /* 0x000fe40000000000 */
[----:B------:R-:W-:-:S05]  /*0e50*/  LEA.HI.SX32 R110, R102, R3, 0x1d ;  /* 0x00000003666e7211 */ /* 0x000fca00078feaff */
[----:B------:R-:W-:Y:S02]  /*0e60*/  IMAD.MOV.U32 R114, RZ, RZ, R110 ;  /* 0x000000ffff727224 */ /* 0x000fe400078e006e */
        /* <DEDUP_REMOVED lines=22> */
.L_x_28630:
[----:B------:R-:W-:Y:S05]  /*0fd0*/  BRX R8 -0xfe0                                          (*"BRANCH_TARGETS .L_x_28631,.L_x_28632,.L_x_28633"*) ;  /* 0xfffffff008087949 */ /* 0x000fea000383ffff */
.L_x_28633:
[----:B------:R-:W-:Y:S01]  /*0fe0*/  VIADD R9, R121, 0x1 ;  /* 0x0000000179097836 */ /* 0x000fe20000000000 */
[----:B------:R-:W-:Y:S01]  /*0ff0*/  MOV R114, R115 ;  /* 0x0000007300727202 */ /* 0x000fe20000000f00 */
[----:B------:R-:W-:Y:S01]  /*1000*/  IMAD.MOV.U32 R8, RZ, RZ, R118 ;  /* 0x000000ffff087224 */ /* 0x000fe200078e0076 */
[----:B------:R-:W-:Y:S06]  /*1010*/  BRA `(.L_x_15734) ;  /* 0x0000000000f07947 */ /* 0x000fec0003800000 */
.L_x_28631:
[----:B------:R-:W-:Y:S01]  /*1020*/  IMAD.MOV.U32 R114, RZ, RZ, R115 ;  /* 0x000000ffff727224 */ /* 0x000fe200078e0073 */
[----:B------:R-:W-:Y:S01]  /*1030*/  MOV R9, 0x3 ;  /* 0x0000000300097802 */ /* 0x000fe20000000f00 */
[----:B------:R-:W-:Y:S01]  /*1040*/  IMAD.MOV.U32 R8, RZ, RZ, R119 ;  /* 0x000000ffff087224 */ /* 0x000fe200078e0077 */
[----:B------:R-:W-:Y:S06]  /*1050*/  BRA `(.L_x_15734) ;  /* 0x0000000000e07947 */ /* 0x000fec0003800000 */
.L_x_28632:
        /* <DEDUP_REMOVED lines=13> */
.L_x_15736:
[----:B------:R-:W-:Y:S05]  /*1130*/  BSYNC.RECONVERGENT B3 ;  /* 0x0000000000037941 */ /* 0x000fea0003800200 */
.L_x_15735:
        /* <DEDUP_REMOVED lines=42> */
.L_x_15734:
[----:B------:R-:W-:Y:S05]  /*13e0*/  BSYNC.RECONVERGENT B2 ;  /* 0x0000000000027941 */ /* 0x000fea0003800200 */
.L_x_15733:
        /* <DEDUP_REMOVED lines=9> */
[----:B------:R-:W-:-:S04]  /*1480*/  FMUL.FTZ R10, R10, R113 ;  /* 0x000000710a0a7220 */ /* 0x000fc80000410000 */
[----:B0-----:R-:W-:Y:S01]  /*1490*/  FMUL.FTZ R10, R10, R123 ;  /* 0x0000007b0a0a7220 */ /* 0x001fe20000410000 */
[----:B-1----:R-:W-:Y:S01]  /*14a0*/  FSETP.GTU.FTZ.AND P0, PT, R8, R115, PT ;  /* 0x000000730800720b */ /* 0x002fe20003f1c000 */
[----:B------:R-:W-:-:S03]  /*14b0*/  HADD2.F32 R8, -RZ, R24.H0_H0 ;  /* 0x20000018ff087230 */ /* 0x000fc60000004100 */
        /* <DEDUP_REMOVED lines=14> */
.L_x_15739:
        /* <DEDUP_REMOVED lines=13> */
.L_x_15741:
[----:B------:R-:W-:Y:S05]  /*1670*/  BSYNC.RECONVERGENT B3 ;  /* 0x0000000000037941 */ /* 0x000fea0003800200 */
.L_x_15740:
        /* <DEDUP_REMOVED lines=42> */
.L_x_15738:
[----:B------:R-:W-:Y:S05]  /*1920*/  BSYNC.RECONVERGENT B2 ;  /* 0x0000000000027941 */ /* 0x000fea0003800200 */
.L_x_15737:
        /* <DEDUP_REMOVED lines=23> */
.L_x_15744:
        /* <DEDUP_REMOVED lines=13> */
.L_x_15746:
[----:B------:R-:W-:Y:S05]  /*1b70*/  BSYNC.RECONVERGENT B3 ;  /* 0x0000000000037941 */ /* 0x000fea0003800200 */
.L_x_15745:
        /* <DEDUP_REMOVED lines=42> */
.L_x_15743:
[----:B------:R-:W-:Y:S05]  /*1e20*/  BSYNC.RECONVERGENT B2 ;  /* 0x0000000000027941 */ /* 0x000fea0003800200 */
.L_x_15742:
        /* <DEDUP_REMOVED lines=23> */
.L_x_15749:
        /* <DEDUP_REMOVED lines=13> */
.L_x_15751:
[----:B------:R-:W-:Y:S05]  /*2070*/  BSYNC.RECONVERGENT B3 ;  /* 0x0000000000037941 */ /* 0x000fea0003800200 */
.L_x_15750:
        /* <DEDUP_REMOVED lines=42> */
.L_x_15748:
[----:B------:R-:W-:Y:S05]  /*2320*/  BSYNC.RECONVERGENT B2 ;  /* 0x0000000000027941 */ /* 0x000fea0003800200 */
.L_x_15747:
        /* <DEDUP_REMOVED lines=23> */
.L_x_15754:
        /* <DEDUP_REMOVED lines=13> */
.L_x_15756:
[----:B------:R-:W-:Y:S05]  /*2570*/  BSYNC.RECONVERGENT B3 ;  /* 0x0000000000037941 */ /* 0x000fea0003800200 */
.L_x_15755:
        /* <DEDUP_REMOVED lines=42> */
.L_x_15753:
[----:B------:R-:W-:Y:S05]  /*2820*/  BSYNC.RECONVERGENT B2 ;  /* 0x0000000000027941 */ /* 0x000fea0003800200 */
.L_x_15752:
        /* <DEDUP_REMOVED lines=23> */
.L_x_15759:
        /* <DEDUP_REMOVED lines=13> */
.L_x_15761:
[----:B------:R-:W-:Y:S05]  /*2a70*/  BSYNC.RECONVERGENT B3 ;  /* 0x0000000000037941 */ /* 0x000fea0003800200 */
.L_x_15760:
        /* <DEDUP_REMOVED lines=42> */
.L_x_15758:
[----:B------:R-:W-:Y:S05]  /*2d20*/  BSYNC.RECONVERGENT B2 ;  /* 0x0000000000027941 */ /* 0x000fea0003800200 */
.L_x_15757:
        /* <DEDUP_REMOVED lines=23> */
.L_x_15764:
        /* <DEDUP_REMOVED lines=13> */
.L_x_15766:
[----:B------:R-:W-:Y:S05]  /*2f70*/  BSYNC.RECONVERGENT B3 ;  /* 0x0000000000037941 */ /* 0x000fea0003800200 */
.L_x_15765:
        /* <DEDUP_REMOVED lines=42> */
.L_x_15763:
[----:B------:R-:W-:Y:S05]  /*3220*/  BSYNC.RECONVERGENT B2 ;  /* 0x0000000000027941 */ /* 0x000fea0003800200 */
.L_x_15762:
        /* <DEDUP_REMOVED lines=23> */
.L_x_15769:
        /* <DEDUP_REMOVED lines=15> */
.L_x_15771:
[----:B------:R-:W-:Y:S05]  /*3490*/  BSYNC.RECONVERGENT B3 ;  /* 0x0000000000037941 */ /* 0x000fea0003800200 */
.L_x_15770:
        /* <DEDUP_REMOVED lines=42> */
.L_x_15768:
[----:B------:R-:W-:Y:S05]  /*3740*/  BSYNC.RECONVERGENT B2 ;  /* 0x0000000000027941 */ /* 0x000fea0003800200 */
.L_x_15767:
[----:B------:R-:W-:Y:S01]  /*3750*/  I2FP.F32.U32 R100, R101 ;  /* 0x0000006500647245 */ /* 0x000fe20000201000 */
[----:B------:R-:W-:Y:S01]  /*3760*/  HADD2.F32 R102, -RZ, R103.H1_H1 ;  /* 0x30000067ff667230 */ /* 0x000fe20000004100 */
[----:B------:R-:W-:-:S03]  /*3770*/  F2FP.F16.F32.PACK_AB R101, R16, R10 ;  /* 0x0000000a1065723e */ /* 0x000fc600000000ff */
        /* <DEDUP_REMOVED lines=12> */
.L_x_15732:
        /* <DEDUP_REMOVED lines=16> */
.L_x_15775:
        /* <DEDUP_REMOVED lines=13> */
.L_x_15777:
[----:B------:R-:W-:Y:S05]  /*3a10*/  BSYNC.RECONVERGENT B3 ;  /* 0x0000000000037941 */ /* 0x000fea0003800200 */
.L_x_15776:
        /* <DEDUP_REMOVED lines=42> */
.L_x_15774:
[----:B------:R-:W-:Y:S05]  /*3cc0*/  BSYNC.RECONVERGENT B2 ;  /* 0x0000000000027941 */ /* 0x000fea0003800200 */
.L_x_15773:
        /* <DEDUP_REMOVED lines=26> */
.L_x_15780:
        /* <DEDUP_REMOVED lines=13> */
.L_x_15782:
[----:B------:R-:W-:Y:S05]  /*3f40*/  BSYNC.RECONVERGENT B3 ;  /* 0x0000000000037941 */ /* 0x000fea0003800200 */
.L_x_15781:
        /* <DEDUP_REMOVED lines=42> */
.L_x_15779:
[----:B------:R-:W-:Y:S05]  /*41f0*/  BSYNC.RECONVERGENT B2 ;  /* 0x0000000000027941 */ /* 0x000fea0003800200 */
.L_x_15778:
[----:B------:R-:W-:Y:S01]  /*4200*/  I2FP.F32.U32 R10, R9 ;  /* 0x00000009000a7245 */ /* 0x000fe20000201000 */
[----:B------:R-:W-:Y:S01]  /*4210*/  HADD2.F32 R100, -RZ, R100.H1_H1 ;  /* 0x30000064ff647230 */ /* 0x000fe20000004100 */
[----:B------:R-:W-:Y:S01]  /*4220*/  ISETP.NE.AND P1, PT, R17, 0x1, PT ;  /* 0x000000011100780c */ /* 0x000fe20003f25270 */
[----:B------:R-:W-:Y:S02]  /*4230*/  BSSY.RECONVERGENT B2, `(.L_x_15783) ;  /* 0x000004b000027945 */ /* 0x000fe40003800200 */
[----:B------:R-:W-:Y:S01]  /*4240*/  FFMA.FTZ R10, R10, R111, 1.1641532182693481445e-10 ;  /* 0x2f0000000a0a7423 */ /* 0x000fe2000001006f */
[----:B------:R-:W-:-:S04]  /*4250*/  FMUL.FTZ R100, R100, R113 ;  /* 0x0000007164647220 */ /* 0x000fc80000410000 */
[----:B------:R-:W-:Y:S01]  /*4260*/  FMUL.FTZ R100, R100, R123 ;  /* 0x0000007b64647220 */ /* 0x000fe20000410000 */
[----:B------:R-:W-:-:S04]  /*4270*/  FSETP.GTU.FTZ.AND P0, PT, R10, R115, PT ;  /* 0x000000730a00720b */ /* 0x000fc80003f1c000 */
        /* <DEDUP_REMOVED lines=14> */
.L_x_15785:
        /* <DEDUP_REMOVED lines=13> */
.L_x_15787:
[----:B------:R-:W-:Y:S05]  /*4430*/  BSYNC.RECONVERGENT B3 ;  /* 0x0000000000037941 */ /* 0x000fea0003800200 */
.L_x_15786:
        /* <DEDUP_REMOVED lines=42> */
.L_x_15784:
[----:B------:R-:W-:Y:S05]  /*46e0*/  BSYNC.RECONVERGENT B2 ;  /* 0x0000000000027941 */ /* 0x000fea0003800200 */
.L_x_15783:
        /* <DEDUP_REMOVED lines=22> */
.L_x_15790:
        /* <DEDUP_REMOVED lines=13> */
.L_x_15792:
[----:B------:R-:W-:Y:S05]  /*4920*/  BSYNC.RECONVERGENT B3 ;  /* 0x0000000000037941 */ /* 0x000fea0003800200 */
.L_x_15791:
        /* <DEDUP_REMOVED lines=42> */
.L_x_15789:
[----:B------:R-:W-:Y:S05]  /*4bd0*/  BSYNC.RECONVERGENT B2 ;  /* 0x0000000000027941 */ /* 0x000fea0003800200 */
.L_x_15788:
[----:B------:R-:W-:Y:S01]  /*4be0*/  I2FP.F32.U32 R16, R16 ;  /* 0x0000001000107245 */ /* 0x000fe20000201000 */
[----:B------:R-:W-:Y:S01]  /*4bf0*/  HADD2.F32 R100, -RZ, R101.H1_H1 ;  /* 0x30000065ff647230 */ /* 0x000fe20000004100 */
[----:B------:R-:W-:Y:S01]  /*4c00*/  ISETP.NE.AND P3, PT, R105, 0x1, PT ;  /* 0x000000016900780c */ /* 0x000fe20003f65270 */
[----:B------:R-:W-:Y:S01]  /*4c10*/  BSSY.RECONVERGENT B2, `(.L_x_15793) ;  /* 0x000004b000027945 */ /* 0x000fe20003800200 */
[----:B------:R-:W-:Y:S02]  /*4c20*/  IMAD.MOV.U32 R116, RZ, RZ, 0x2 ;  /* 0x00000002ff747424 */ /* 0x000fe400078e00ff */
[----:B------:R-:W-:Y:S01]  /*4c30*/  FFMA.FTZ R16, R16, R111, 1.1641532182693481445e-10 ;  /* 0x2f00000010107423 */ /* 0x000fe2000001006f */
[----:B------:R-:W-:Y:S01]  /*4c40*/  FMUL.FTZ R100, R100, R113 ;  /* 0x0000007164647220 */ /* 0x000fe20000410000 */
[----:B------:R-:W-:-:S03]  /*4c50*/  IMAD.MOV.U32 R17, RZ, RZ, R120 ;  /* 0x000000ffff117224 */ /* 0x000fc600078e0078 */
        /* <DEDUP_REMOVED lines=14> */
.L_x_15795:
        /* <DEDUP_REMOVED lines=13> */
.L_x_15797:
[----:B------:R-:W-:Y:S05]  /*4e10*/  BSYNC.RECONVERGENT B3 ;  /* 0x0000000000037941 */ /* 0x000fea0003800200 */
.L_x_15796:
        /* <DEDUP_REMOVED lines=42> */
.L_x_15794:
[----:B------:R-:W-:Y:S05]  /*50c0*/  BSYNC.RECONVERGENT B2 ;  /* 0x0000000000027941 */ /* 0x000fea0003800200 */
.L_x_15793:
        /* <DEDUP_REMOVED lines=22> */
.L_x_15800:
        /* <DEDUP_REMOVED lines=13> */
.L_x_15802:
[----:B------:R-:W-:Y:S05]  /*5300*/  BSYNC.RECONVERGENT B3 ;  /* 0x0000000000037941 */ /* 0x000fea0003800200 */
.L_x_15801:
        /* <DEDUP_REMOVED lines=42> */
.L_x_15799:
[----:B------:R-:W-:Y:S05]  /*55b0*/  BSYNC.RECONVERGENT B2 ;  /* 0x0000000000027941 */ /* 0x000fea0003800200 */
.L_x_15798:
[----:B------:R-:W-:Y:S01]  /*55c0*/  I2FP.F32.U32 R100, R101 ;  /* 0x0000006500647245 */ /* 0x000fe20000201000 */
[----:B------:R-:W-:Y:S01]  /*55d0*/  HADD2.F32 R102, -RZ, R102.H1_H1 ;  /* 0x30000066ff667230 */ /* 0x000fe20000004100 */
        /* <DEDUP_REMOVED lines=20> */
.L_x_15805:
        /* <DEDUP_REMOVED lines=13> */
.L_x_15807:
[----:B------:R-:W-:Y:S05]  /*57f0*/  BSYNC.RECONVERGENT B3 ;  /* 0x0000000000037941 */ /* 0x000fea0003800200 */
.L_x_15806:
        /* <DEDUP_REMOVED lines=42> */
.L_x_15804:
[----:B------:R-:W-:Y:S05]  /*5aa0*/  BSYNC.RECONVERGENT B2 ;  /* 0x0000000000027941 */ /* 0x000fea0003800200 */
.L_x_15803:
        /* <DEDUP_REMOVED lines=22> */
.L_x_15810:
        /* <DEDUP_REMOVED lines=15> */
.L_x_15812:
[----:B------:R-:W-:Y:S05]  /*5d00*/  BSYNC.RECONVERGENT B3 ;  /* 0x0000000000037941 */ /* 0x000fea0003800200 */
.L_x_15811:
        /* <DEDUP_REMOVED lines=42> */
.L_x_15809:
[----:B------:R-:W-:Y:S05]  /*5fb0*/  BSYNC.RECONVERGENT B2 ;  /* 0x0000000000027941 */ /* 0x000fea0003800200 */
.L_x_15808:
[----:B------:R-:W-:Y:S01]  /*5fc0*/  I2FP.F32.U32 R100, R101 ;  /* 0x0000006500647245 */ /* 0x000fe20000201000 */
[----:B------:R-:W-:Y:S01]  /*5fd0*/  HADD2.F32 R102, -RZ, R103.H1_H1 ;  /* 0x30000067ff667230 */ /* 0x000fe20000004100 */
[----:B------:R-:W-:-:S03]  /*5fe0*/  F2FP.F16.F32.PACK_AB R101, R16, R10 ;  /* 0x0000000a1065723e */ /* 0x000fc600000000ff */
[----:B------:R-:W-:Y:S01]  /*5ff0*/  FFMA.FTZ R100, R100, R111, 1.1641532182693481445e-10 ;  /* 0x2f00000064647423 */ /* 0x000fe2000001006f */
[----:B------:R-:W-:-:S04]  /*6000*/  FMUL.FTZ R102, R102, R113 ;  /* 0x0000007166667220 */ /* 0x000fc80000410000 */
        /* <DEDUP_REMOVED lines=8> */
.L_x_15772:
        /* <DEDUP_REMOVED lines=21> */
.L_x_15731:
[----:B------:R-:W-:Y:S05]  /*61e0*/  BSYNC.RECONVERGENT B1 ;  /* 0x0000000000017941 */ /* 0x000fea0003800200 */
.L_x_15730:
[----:B------:R-:W-:Y:S01]  /*61f0*/  ISETP.GE.U32.AND P0, PT, R0, 0x40, PT ;  /* 0x000000400000780c */ /* 0x000fe20003f06070 */
[----:B------:R-:W-:Y:S03]  /*6200*/  BSSY.RECONVERGENT B1, `(.L_x_15813) ;  /* 0x0000534000017945 */ /* 0x000fe60003800200 */
[----:B------:R-:W-:-:S09]  /*6210*/  P2R R23, PR, RZ, 0x1 ;  /* 0x00000001ff177803 */ /* 0x000fd20000000000 */
        /* <DEDUP_REMOVED lines=26> */
.L_x_15818:
        /* <DEDUP_REMOVED lines=13> */
.L_x_15820:
[----:B------:R-:W-:Y:S05]  /*6490*/  BSYNC.RECONVERGENT B3 ;  /* 0x0000000000037941 */ /* 0x000fea0003800200 */
.L_x_15819:
        /* <DEDUP_REMOVED lines=41> */
.L_x_15817:
[----:B------:R-:W-:Y:S05]  /*6730*/  BSYNC.RECONVERGENT B2 ;  /* 0x0000000000027941 */ /* 0x000fea0003800200 */
.L_x_15816:
[----:B------:R-:W0:Y:S01]  /*6740*/  LDC R117, c[0x0][0x408] ;  /* 0x00010200ff757b82 */ /* 0x000e220000000800 */
[----:B------:R-:W-:Y:S01]  /*6750*/  I2FP.F32.U32 R11, R11 ;  /* 0x0000000b000b7245 */ /* 0x000fe20000201000 */
[----:B-----5:R-:W-:Y:S01]  /*6760*/  HADD2.F32 R18, -RZ, R100.H0_H0 ;  /* 0x20000064ff127230 */ /* 0x020fe20000004100 */
[----:B------:R-:W-:Y:S01]  /*6770*/  ISETP.NE.AND P1, PT, R13, 0x1, PT ;  /* 0x000000010d00780c */ /* 0x000fe20003f25270 */
[----:B------:R-:W-:Y:S01]  /*6780*/  IMAD.MOV.U32 R112, RZ, RZ, 0x2f800000 ;  /* 0x2f800000ff707424 */ /* 0x000fe200078e00ff */
[----:B------:R-:W-:Y:S02]  /*6790*/  BSSY.RECONVERGENT B2, `(.L_x_15821) ;  /* 0x000004e000027945 */ /* 0x000fe40003800200 */
[----:B------:R-:W-:Y:S01]  /*67a0*/  FMUL.FTZ R18, R18, R113 ;  /* 0x0000007112127220 */ /* 0x000fe20000410000 */
[----:B------:R-:W1:Y:S01]  /*67b0*/  LDC R115, c[0x0][0x404] ;  /* 0x00010100ff737b82 */ /* 0x000e620000000800 */
[----:B------:R-:W-:Y:S02]  /*67c0*/  FFMA.FTZ R12, R11, R112, 1.1641532182693481445e-10 ;  /* 0x2f0000000b0c7423 */ /* 0x000fe40000010070 */
[----:B0-----:R-:W-:-:S03]  /*67d0*/  FMUL.FTZ R18, R18, R117 ;  /* 0x0000007512127220 */ /* 0x001fc60000410000 */
[----:B-1----:R-:W-:Y:S01]  /*67e0*/  FSETP.GTU.FTZ.AND P0, PT, R12, R115, PT ;  /* 0x000000730c00720b */ /* 0x002fe20003f1c000 */
[----:B------:R-:W-:-:S03]  /*67f0*/  HADD2.F32 R12, -RZ, R24.H0_H0 ;  /* 0x20000018ff0c7230 */ /* 0x000fc60000004100 */
        /* <DEDUP_REMOVED lines=15> */
.L_x_15823:
        /* <DEDUP_REMOVED lines=13> */
.L_x_15825:
[----:B------:R-:W-:Y:S05]  /*69c0*/  BSYNC.RECONVERGENT B3 ;  /* 0x0000000000037941 */ /* 0x000fea0003800200 */
.L_x_15824:
        /* <DEDUP_REMOVED lines=42> */
.L_x_15822:
[----:B------:R-:W-:Y:S05]  /*6c70*/  BSYNC.RECONVERGENT B2 ;  /* 0x0000000000027941 */ /* 0x000fea0003800200 */
.L_x_15821:
        /* <DEDUP_REMOVED lines=23> */
.L_x_15828:
        /* <DEDUP_REMOVED lines=13> */
.L_x_15830:
[----:B------:R-:W-:Y:S05]  /*6ec0*/  BSYNC.RECONVERGENT B3 ;  /* 0x0000000000037941 */ /* 0x000fea0003800200 */
.L_x_15829:
        /* <DEDUP_REMOVED lines=43> */
.L_x_15827:
[----:B------:R-:W-:Y:S05]  /*7180*/  BSYNC.RECONVERGENT B2 ;  /* 0x0000000000027941 */ /* 0x000fea0003800200 */
.L_x_15826:
        /* <DEDUP_REMOVED lines=23> */
.L_x_15833:
        /* <DEDUP_REMOVED lines=13> */
.L_x_15835:
[----:B------:R-:W-:Y:S05]  /*73d0*/  BSYNC.RECONVERGENT B3 ;  /* 0x0000000000037941 */ /* 0x000fea0003800200 */
.L_x_15834:
        /* <DEDUP_REMOVED lines=42> */
.L_x_15832:
[----:B------:R-:W-:Y:S05]  /*7680*/  BSYNC.RECONVERGENT B2 ;  /* 0x0000000000027941 */ /* 0x000fea0003800200 */
.L_x_15831:
        /* <DEDUP_REMOVED lines=23> */
.L_x_15838:
        /* <DEDUP_REMOVED lines=13> */
.L_x_15840:
[----:B------:R-:W-:Y:S05]  /*78d0*/  BSYNC.RECONVERGENT B3 ;  /* 0x0000000000037941 */ /* 0x000fea0003800200 */
.L_x_15839:
        /* <DEDUP_REMOVED lines=42> */
.L_x_15837:
[----:B------:R-:W-:Y:S05]  /*7b80*/  BSYNC.RECONVERGENT B2 ;  /* 0x0000000000027941 */ /* 0x000fea0003800200 */
.L_x_15836:
        /* <DEDUP_REMOVED lines=23> */
.L_x_15843:
        /* <DEDUP_REMOVED lines=13> */
.L_x_15845:
[----:B------:R-:W-:Y:S05]  /*7dd0*/  BSYNC.RECONVERGENT B3 ;  /* 0x0000000000037941 */ /* 0x000fea0003800200 */
.L_x_15844:
        /* <DEDUP_REMOVED lines=42> */
.L_x_15842:
[----:B------:R-:W-:Y:S05]  /*8080*/  BSYNC.RECONVERGENT B2 ;  /* 0x0000000000027941 */ /* 0x000fea0003800200 */
.L_x_15841:
        /* <DEDUP_REMOVED lines=23> */
.L_x_15848:
        /* <DEDUP_REMOVED lines=13> */
.L_x_15850:
[----:B------:R-:W-:Y:S05]  /*82d0*/  BSYNC.RECONVERGENT B3 ;  /* 0x0000000000037941 */ /* 0x000fea0003800200 */
.L_x_15849:
        /* <DEDUP_REMOVED lines=42> */
.L_x_15847:
[----:B------:R-:W-:Y:S05]  /*8580*/  BSYNC.RECONVERGENT B2 ;  /* 0x0000000000027941 */ /* 0x000fea0003800200 */
.L_x_15846:
        /* <DEDUP_REMOVED lines=23> */
.L_x_15853:
        /* <DEDUP_REMOVED lines=15> */
.L_x_15855:
[----:B------:R-:W-:Y:S05]  /*87f0*/  BSYNC.RECONVERGENT B3 ;  /* 0x0000000000037941 */ /* 0x000fea0003800200 */
.L_x_15854:
        /* <DEDUP_REMOVED lines=42> */
.L_x_15852:
[----:B------:R-:W-:Y:S05]  /*8aa0*/  BSYNC.RECONVERGENT B2 ;  /* 0x0000000000027941 */ /* 0x000fea0003800200 */
.L_x_15851:
        /* <DEDUP_REMOVED lines=15> */
.L_x_15815:
        /* <DEDUP_REMOVED lines=16> */
.L_x_15859:
        /* <DEDUP_REMOVED lines=13> */
.L_x_15861:
[----:B------:R-:W-:Y:S05]  /*8d70*/  BSYNC.RECONVERGENT B3 ;  /* 0x0000000000037941 */ /* 0x000fea0003800200 */
.L_x_15860:
        /* <DEDUP_REMOVED lines=41> */
.L_x_15858:
[----:B------:R-:W-:Y:S05]  /*9010*/  BSYNC.RECONVERGENT B2 ;  /* 0x0000000000027941 */ /* 0x000fea0003800200 */
.L_x_15857:
[----:B------:R-:W0:Y:S01]  /*9020*/  LDC R117, c[0x0][0x408] ;  /* 0x00010200ff757b82 */ /* 0x000e220000000800 */
[----:B------:R-:W-:Y:S01]  /*9030*/  I2FP.F32.U32 R11, R11 ;  /* 0x0000000b000b7245 */ /* 0x000fe20000201000 */
[----:B------:R-:W-:Y:S02]  /*9040*/  HFMA2 R112, -RZ, RZ, 0.1171875, 0 ;  /* 0x2f800000ff707431 */ /* 0x000fe400000001ff */
[----:B-----5:R-:W-:Y:S01]  /*9050*/  HADD2.F32 R18, -RZ, R100.H0_H0 ;  /* 0x20000064ff127230 */ /* 0x020fe20000004100 */
[----:B------:R-:W-:Y:S01]  /*9060*/  ISETP.NE.AND P1, PT, R13, 0x1, PT ;  /* 0x000000010d00780c */ /* 0x000fe20003f25270 */
[----:B------:R-:W-:Y:S01]  /*9070*/  BSSY.RECONVERGENT B2, `(.L_x_15862) ;  /* 0x000004d000027945 */ /* 0x000fe20003800200 */
[----:B------:R-:W-:Y:S01]  /*9080*/  FFMA.FTZ R12, R11, R112, 1.1641532182693481445e-10 ;  /* 0x2f0000000b0c7423 */ /* 0x000fe20000010070 */
[----:B------:R-:W1:Y:S01]  /*9090*/  LDC R115, c[0x0][0x404] ;  /* 0x00010100ff737b82 */ /* 0x000e620000000800 */
[----:B------:R-:W-:-:S04]  /*90a0*/  FMUL.FTZ R18, R18, R113 ;  /* 0x0000007112127220 */ /* 0x000fc80000410000 */
[----:B0-----:R-:W-:Y:S01]  /*90b0*/  FMUL.FTZ R11, R18, R117 ;  /* 0x00000075120b7220 */ /* 0x001fe20000410000 */
[----:B------:R-:W-:Y:S01]  /*90c0*/  IMAD.MOV.U32 R18, RZ, RZ, 0x2 ;  /* 0x00000002ff127424 */ /* 0x000fe200078e00ff */
[----:B-1----:R-:W-:Y:S02]  /*90d0*/  FSETP.GTU.FTZ.AND P0, PT, R12, R115, PT ;  /* 0x000000730c00720b */ /* 0x002fe40003f1c000 */
[----:B------:R-:W-:Y:S02]  /*90e0*/  MOV R12, R120 ;  /* 0x00000078000c7202 */ /* 0x000fe40000000f00 */
        /* <DEDUP_REMOVED lines=13> */
.L_x_15864:
        /* <DEDUP_REMOVED lines=13> */
.L_x_15866:
[----:B------:R-:W-:Y:S05]  /*9290*/  BSYNC.RECONVERGENT B3 ;  /* 0x0000000000037941 */ /* 0x000fea0003800200 */
.L_x_15865:
        /* <DEDUP_REMOVED lines=42> */
.L_x_15863:
[----:B------:R-:W-:Y:S05]  /*9540*/  BSYNC.RECONVERGENT B2 ;  /* 0x0000000000027941 */ /* 0x000fea0003800200 */
.L_x_15862:
        /* <DEDUP_REMOVED lines=22> */
.L_x_15869:
        /* <DEDUP_REMOVED lines=13> */
.L_x_15871:
[----:B------:R-:W-:Y:S05]  /*9780*/  BSYNC.RECONVERGENT B3 ;  /* 0x0000000000037941 */ /* 0x000fea0003800200 */
.L_x_15870:
        /* <DEDUP_REMOVED lines=43> */
.L_x_15868:
[----:B------:R-:W-:Y:S05]  /*9a40*/  BSYNC.RECONVERGENT B2 ;  /* 0x0000000000027941 */ /* 0x000fea0003800200 */
.L_x_15867:
        /* <DEDUP_REMOVED lines=22> */
.L_x_15874:
        /* <DEDUP_REMOVED lines=13> */
.L_x_15876:
[----:B------:R-:W-:Y:S05]  /*9c80*/  BSYNC.RECONVERGENT B3 ;  /* 0x0000000000037941 */ /* 0x000fea0003800200 */
.L_x_15875:
        /* <DEDUP_REMOVED lines=42> */
.L_x_15873:
[----:B------:R-:W-:Y:S05]  /*9f30*/  BSYNC.RECONVERGENT B2 ;  /* 0x0000000000027941 */ /* 0x000fea0003800200 */
.L_x_15872:
        /* <DEDUP_REMOVED lines=22> */
.L_x_15879:
        /* <DEDUP_REMOVED lines=13> */
.L_x_15881:
[----:B------:R-:W-:Y:S05]  /*a170*/  BSYNC.RECONVERGENT B3 ;  /* 0x0000000000037941 */ /* 0x000fea0003800200 */
.L_x_15880:
        /* <DEDUP_REMOVED lines=42> */
.L_x_15878:
[----:B------:R-:W-:Y:S05]  /*a420*/  BSYNC.RECONVERGENT B2 ;  /* 0x0000000000027941 */ /* 0x000fea0003800200 */
.L_x_15877:
        /* <DEDUP_REMOVED lines=22> */
.L_x_15884:
        /* <DEDUP_REMOVED lines=13> */
.L_x_15886:
[----:B------:R-:W-:Y:S05]  /*a660*/  BSYNC.RECONVERGENT B3 ;  /* 0x0000000000037941 */ /* 0x000fea0003800200 */
.L_x_15885:
        /* <DEDUP_REMOVED lines=42> */
.L_x_15883:
[----:B------:R-:W-:Y:S05]  /*a910*/  BSYNC.RECONVERGENT B2 ;  /* 0x0000000000027941 */ /* 0x000fea0003800200 */
.L_x_15882:
        /* <DEDUP_REMOVED lines=22> */
.L_x_15889:
        /* <DEDUP_REMOVED lines=13> */
.L_x_15891:
[----:B------:R-:W-:Y:S05]  /*ab50*/  BSYNC.RECONVERGENT B3 ;  /* 0x0000000000037941 */ /* 0x000fea0003800200 */
.L_x_15890:
        /* <DEDUP_REMOVED lines=42> */
.L_x_15888:
[----:B------:R-:W-:Y:S05]  /*ae00*/  BSYNC.RECONVERGENT B2 ;  /* 0x0000000000027941 */ /* 0x000fea0003800200 */
.L_x_15887:
        /* <DEDUP_REMOVED lines=22> */
.L_x_15894:
        /* <DEDUP_REMOVED lines=15> */
.L_x_15896:
[----:B------:R-:W-:Y:S05]  /*b060*/  BSYNC.RECONVERGENT B3 ;  /* 0x0000000000037941 */ /* 0x000fea0003800200 */
.L_x_15895:
        /* <DEDUP_REMOVED lines=42> */
.L_x_15893:
[----:B------:R-:W-:Y:S05]  /*b310*/  BSYNC.RECONVERGENT B2 ;  /* 0x0000000000027941 */ /* 0x000fea0003800200 */
.L_x_15892:
        /* <DEDUP_REMOVED lines=10> */
[----:B------:R-:W-:Y:S01]  /*b3c0*/  F2FP.F16.F32.PACK_AB R100, R12, R11 ;  /* 0x0000000b0c64723e */ /* 0x000fe200000000ff */
[----:B------:R-:W-:-:S05]  /*b3d0*/  FMUL.FTZ R112, R112, R55 ;  /* 0x0000003770707220 */ /* 0x000fca0000410000 */
[----:B------:R-:W-:-:S07]  /*b3e0*/  F2FP.F16.F32.PACK_AB R103, R112, R108 ;  /* 0x0000006c7067723e */ /* 0x000fce00000000ff */
.L_x_15856:
        /* <DEDUP_REMOVED lines=21> */
.L_x_15814:
[----:B------:R-:W-:Y:S05]  /*b540*/  BSYNC.RECONVERGENT B1 ;  /* 0x0000000000017941 */ /* 0x000fea0003800200 */
.L_x_15813:
        /* <DEDUP_REMOVED lines=10> */
[----:B------:R1:W5:Y:S01]  /*b5f0*/  @P1 LDG.E.128 R24, desc[UR8][R14.64] ;  /* 0x000000080e181981 */ /* 0x000362000c1e1d00 */
[----:B------:R-:W-:Y:S05]  /*b600*/  @!P1 BRA `(.L_x_15899) ;  /* 0x00000028003c9947 */ /* 0x000fea0003800000 */
[----:B------:R-:W-:Y:S01]  /*b610*/  ISETP.NE.AND P1, PT, R121, 0x1, PT ;  /* 0x000000017900780c */ /* 0x000fe20003f25270 */
[----:B------:R-:W-:Y:S01]  /*b620*/  BSSY.RECONVERGENT B2, `(.L_x_15900) ;  /* 0x0000046000027945 */ /* 0x000fe20003800200 */
[----:B0-2---:R-:W-:Y:S02]  /*b630*/  HFMA2 R103, -RZ, RZ, 0, 1.1920928955078125e-07 ;  /* 0x00000002ff677431 */ /* 0x005fe400000001ff */
[----:B-1----:R-:W-:Y:S01]  /*b640*/  IMAD.MOV.U32 R14, RZ, RZ, R120 ;  /* 0x000000ffff0e7224 */ /* 0x002fe200078e0078 */
        /* <DEDUP_REMOVED lines=12> */
.L_x_15902:
        /* <DEDUP_REMOVED lines=13> */
.L_x_15904:
[----:B------:R-:W-:Y:S05]  /*b7e0*/  BSYNC.RECONVERGENT B3 ;  /* 0x0000000000037941 */ /* 0x000fea0003800200 */
.L_x_15903:
        /* <DEDUP_REMOVED lines=41> */
.L_x_15901:
[----:B------:R-:W-:Y:S05]  /*ba80*/  BSYNC.RECONVERGENT B2 ;  /* 0x0000000000027941 */ /* 0x000fea0003800200 */
.L_x_15900:
        /* <DEDUP_REMOVED lines=27> */
.L_x_15907:
        /* <DEDUP_REMOVED lines=13> */
.L_x_15909:
[----:B------:R-:W-:Y:S05]  /*bd10*/  BSYNC.RECONVERGENT B3 ;  /* 0x0000000000037941 */ /* 0x000fea0003800200 */
.L_x_15908:
        /* <DEDUP_REMOVED lines=42> */
.L_x_15906:
[----:B------:R-:W-:Y:S05]  /*bfc0*/  BSYNC.RECONVERGENT B2 ;  /* 0x0000000000027941 */ /* 0x000fea0003800200 */
.L_x_15905:
        /* <DEDUP_REMOVED lines=24> */
.L_x_15912:
        /* <DEDUP_REMOVED lines=13> */
.L_x_15914:
[----:B------:R-:W-:Y:S05]  /*c220*/  BSYNC.RECONVERGENT B3 ;  /* 0x0000000000037941 */ /* 0x000fea0003800200 */
.L_x_15913:
        /* <DEDUP_REMOVED lines=43> */
.L_x_15911:
[----:B------:R-:W-:Y:S05]  /*c4e0*/  BSYNC.RECONVERGENT B2 ;  /* 0x0000000000027941 */ /* 0x000fea0003800200 */
.L_x_15910:
        /* <DEDUP_REMOVED lines=23> */
.L_x_15917:
        /* <DEDUP_REMOVED lines=13> */
.L_x_15919:
[----:B------:R-:W-:Y:S05]  /*c730*/  BSYNC.RECONVERGENT B3 ;  /* 0x0000000000037941 */ /* 0x000fea0003800200 */
.L_x_15918:
        /* <DEDUP_REMOVED lines=42> */
.L_x_15916:
[----:B------:R-:W-:Y:S05]  /*c9e0*/  BSYNC.RECONVERGENT B2 ;  /* 0x0000000000027941 */ /* 0x000fea0003800200 */
.L_x_15915:
        /* <DEDUP_REMOVED lines=23> */
.L_x_15922:
        /* <DEDUP_REMOVED lines=13> */
.L_x_15924:
[----:B------:R-:W-:Y:S05]  /*cc30*/  BSYNC.RECONVERGENT B3 ;  /* 0x0000000000037941 */ /* 0x000fea0003800200 */
.L_x_15923:
        /* <DEDUP_REMOVED lines=42> */
.L_x_15921:
[----:B------:R-:W-:Y:S05]  /*cee0*/  BSYNC.RECONVERGENT B2 ;  /* 0x0000000000027941 */ /* 0x000fea0003800200 */
.L_x_15920:
        /* <DEDUP_REMOVED lines=23> */
.L_x_15927:
        /* <DEDUP_REMOVED lines=13> */
.L_x_15929:
[----:B------:R-:W-:Y:S05]  /*d130*/  BSYNC.RECONVERGENT B3 ;  /* 0x0000000000037941 */ /* 0x000fea0003800200 */
.L_x_15928:
        /* <DEDUP_REMOVED lines=42> */
.L_x_15926:
[----:B------:R-:W-:Y:S05]  /*d3e0*/  BSYNC.RECONVERGENT B2 ;  /* 0x0000000000027941 */ /* 0x000fea0003800200 */
.L_x_15925:
        /* <DEDUP_REMOVED lines=23> */
.L_x_15932:
        /* <DEDUP_REMOVED lines=13> */
.L_x_15934:
[----:B------:R-:W-:Y:S05]  /*d630*/  BSYNC.RECONVERGENT B3 ;  /* 0x0000000000037941 */ /* 0x000fea0003800200 */
.L_x_15933:
        /* <DEDUP_REMOVED lines=42> */
.L_x_15931:
[----:B------:R-:W-:Y:S05]  /*d8e0*/  BSYNC.RECONVERGENT B2 ;  /* 0x0000000000027941 */ /* 0x000fea0003800200 */
.L_x_15930:
        /* <DEDUP_REMOVED lines=23> */
.L_x_15937:
        /* <DEDUP_REMOVED lines=15> */
.L_x_15939:
[----:B------:R-:W-:Y:S05]  /*db50*/  BSYNC.RECONVERGENT B3 ;  /* 0x0000000000037941 */ /* 0x000fea0003800200 */
.L_x_15938:
        /* <DEDUP_REMOVED lines=42> */
.L_x_15936:
[----:B------:R-:W-:Y:S05]  /*de00*/  BSYNC.RECONVERGENT B2 ;  /* 0x0000000000027941 */ /* 0x000fea0003800200 */
.L_x_15935:
[----:B------:R-:W-:Y:S01]  /*de10*/  I2FP.F32.U32 R103, R103 ;  /* 0x0000006700677245 */ /* 0x000fe20000201000 */
[----:B------:R-:W-:Y:S02]  /*de20*/  HADD2.F32 R102, -RZ, R23.H1_H1 ;  /* 0x30000017ff667230 */ /* 0x000fe40000004100 */
[----:B------:R-:W-:Y:S02]  /*de30*/  HADD2.F32 R23, -RZ, R27.H1_H1 ;  /* 0x3000001bff177230 */ /* 0x000fe40000004100 */
        /* <DEDUP_REMOVED lines=8> */
[----:B------:R-:W-:Y:S01]  /*dec0*/  F2FP.F16.F32.PACK_AB R100, R20, R14 ;  /* 0x0000000e1464723e */ /* 0x000fe200000000ff */
[----:B------:R-:W-:-:S05]  /*ded0*/  FFMA.FTZ R122, R122, R31, R23 ;  /* 0x0000001f7a7a7223 */ /* 0x000fca0000010017 */
[----:B------:R-:W-:Y:S01]  /*dee0*/  F2FP.F16.F32.PACK_AB R103, R122, R109 ;  /* 0x0000006d7a67723e */ /* 0x000fe200000000ff */
[----:B------:R-:W-:Y:S06]  /*def0*/  BRA `(.L_x_15940) ;  /* 0x0000002800187947 */ /* 0x000fec0003800000 */
.L_x_15899:
        /* <DEDUP_REMOVED lines=16> */
.L_x_15943:
        /* <DEDUP_REMOVED lines=13> */
.L_x_15945:
[----:B------:R-:W-:Y:S05]  /*e0d0*/  BSYNC.RECONVERGENT B3 ;  /* 0x0000000000037941 */ /* 0x000fea0003800200 */
.L_x_15944:
        /* <DEDUP_REMOVED lines=41> */
.L_x_15942:
[----:B------:R-:W-:Y:S05]  /*e370*/  BSYNC.RECONVERGENT B2 ;  /* 0x0000000000027941 */ /* 0x000fea0003800200 */
.L_x_15941:
        /* <DEDUP_REMOVED lines=26> */
.L_x_15948:
        /* <DEDUP_REMOVED lines=13> */
.L_x_15950:
[----:B------:R-:W-:Y:S05]  /*e5f0*/  BSYNC.RECONVERGENT B3 ;  /* 0x0000000000037941 */ /* 0x000fea0003800200 */
.L_x_15949:
        /* <DEDUP_REMOVED lines=42> */
.L_x_15947:
[----:B------:R-:W-:Y:S05]  /*e8a0*/  BSYNC.RECONVERGENT B2 ;  /* 0x0000000000027941 */ /* 0x000fea0003800200 */
.L_x_15946:
        /* <DEDUP_REMOVED lines=23> */
.L_x_15953:
        /* <DEDUP_REMOVED lines=13> */
.L_x_15955:
[----:B------:R-:W-:Y:S05]  /*eaf0*/  BSYNC.RECONVERGENT B3 ;  /* 0x0000000000037941 */ /* 0x000fea0003800200 */
.L_x_15954:
        /* <DEDUP_REMOVED lines=43> */
.L_x_15952:
[----:B------:R-:W-:Y:S05]  /*edb0*/  BSYNC.RECONVERGENT B2 ;  /* 0x0000000000027941 */ /* 0x000fea0003800200 */
.L_x_15951:
        /* <DEDUP_REMOVED lines=22> */
.L_x_15958:
        /* <DEDUP_REMOVED lines=13> */
.L_x_15960:
[----:B------:R-:W-:Y:S05]  /*eff0*/  BSYNC.RECONVERGENT B3 ;  /* 0x0000000000037941 */ /* 0x000fea0003800200 */
.L_x_15959:
        /* <DEDUP_REMOVED lines=42> */
.L_x_15957:
[----:B------:R-:W-:Y:S05]  /*f2a0*/  BSYNC.RECONVERGENT B2 ;  /* 0x0000000000027941 */ /* 0x000fea0003800200 */
.L_x_15956:
        /* <DEDUP_REMOVED lines=22> */
.L_x_15963:
        /* <DEDUP_REMOVED lines=13> */
.L_x_15965:
[----:B------:R-:W-:Y:S05]  /*f4e0*/  BSYNC.RECONVERGENT B3 ;  /* 0x0000000000037941 */ /* 0x000fea0003800200 */
.L_x_15964:
        /* <DEDUP_REMOVED lines=42> */
.L_x_15962:
[----:B------:R-:W-:Y:S05]  /*f790*/  BSYNC.RECONVERGENT B2 ;  /* 0x0000000000027941 */ /* 0x000fea0003800200 */
.L_x_15961:
        /* <DEDUP_REMOVED lines=22> */
.L_x_15968:
        /* <DEDUP_REMOVED lines=13> */
.L_x_15970:
[----:B------:R-:W-:Y:S05]  /*f9d0*/  BSYNC.RECONVERGENT B3 ;  /* 0x0000000000037941 */ /* 0x000fea0003800200 */
.L_x_15969:
        /* <DEDUP_REMOVED lines=42> */
.L_x_15967:
[----:B------:R-:W-:Y:S05]  /*fc80*/  BSYNC.RECONVERGENT B2 ;  /* 0x0000000000027941 */ /* 0x000fea0003800200 */
.L_x_15966:
        /* <DEDUP_REMOVED lines=22> */
.L_x_15973:
        /* <DEDUP_REMOVED lines=13> */
.L_x_15975:
[----:B------:R-:W-:Y:S05]  /*fec0*/  BSYNC.RECONVERGENT B3 ;  /* 0x0000000000037941 */ /* 0x000fea0003800200 */
.L_x_15974:
        /* <DEDUP_REMOVED lines=42> */
.L_x_15972:
[----:B------:R-:W-:Y:S05]  /*10170*/  BSYNC.RECONVERGENT B2 ;  /* 0x0000000000027941 */ /* 0x000fea0003800200 */
.L_x_15971:
        /* <DEDUP_REMOVED lines=22> */
.L_x_15978:
        /* <DEDUP_REMOVED lines=15> */
.L_x_15980:
[----:B------:R-:W-:Y:S05]  /*103d0*/  BSYNC.RECONVERGENT B3 ;  /* 0x0000000000037941 */ /* 0x000fea0003800200 */
.L_x_15979:
        /* <DEDUP_REMOVED lines=42> */
.L_x_15977:
[----:B------:R-:W-:Y:S05]  /*10680*/  BSYNC.RECONVERGENT B2 ;  /* 0x0000000000027941 */ /* 0x000fea0003800200 */
.L_x_15976:
        /* <DEDUP_REMOVED lines=11> */
[----:B------:R-:W-:-:S05]  /*10740*/  FMUL.FTZ R122, R122, R31 ;  /* 0x0000001f7a7a7220 */ /* 0x000fca0000410000 */
[----:B------:R-:W-:-:S07]  /*10750*/  F2FP.F16.F32.PACK_AB R103, R122, R109 ;  /* 0x0000006d7a67723e */ /* 0x000fce00000000ff */
.L_x_15940:
        /* <DEDUP_REMOVED lines=21> */
.L_x_15898:
[----:B------:R-:W-:Y:S05]  /*108b0*/  BSYNC.RECONVERGENT B1 ;  /* 0x0000000000017941 */ /* 0x000fea0003800200 */
.L_x_15897:
[----:B0-23--:R-:W-:Y:S01]  /*108c0*/  FADD.FTZ R100, RZ, R8 ;  /* 0x00000008ff647221 */ /* 0x00dfe20000010000 */
        /* <DEDUP_REMOVED lines=100> */
.L_x_16000:
        /* <DEDUP_REMOVED lines=49> */
.L_x_15983:
[----:B------:R-:W-:Y:S05]  /*11220*/  BSYNC.RECONVERGENT B1 ;  /* 0x0000000000017941 */ /* 0x000fea0003800200 */
.L_x_15982:
        /* <DEDUP_REMOVED lines=35> */
.L_x_15985:
[----:B------:R-:W-:Y:S05]  /*11460*/  BSYNC.RECONVERGENT B1 ;  /* 0x0000000000017941 */ /* 0x000fea0003800200 */
.L_x_15984:
        /* <DEDUP_REMOVED lines=33> */
.L_x_15987:
[----:B------:R-:W-:Y:S05]  /*11680*/  BSYNC.RECONVERGENT B1 ;  /* 0x0000000000017941 */ /* 0x000fea0003800200 */
.L_x_15986:
[----:B0123--:R-:W0:Y:S02]  /*11690*/  LDC.64 R100, c[0x0][0x380] ;  /* 0x0000e000ff647b82 */ /* 0x00fe240000000a00 */
[----:B0-----:R-:W-:-:S05]  /*116a0*/  IMAD R4, R100, 0x4, R4 ;  /* 0x0000000464047824 */ /* 0x001fca00078e0204 */
[----:B------:R-:W-:-:S13]  /*116b0*/  ISETP.GE.AND P0, PT, R4, R101, PT ;  /* 0x000000650400720c */ /* 0x000fda0003f06270 */
[----:B------:R-:W-:Y:S05]  /*116c0*/  @!P0 BRA `(.L_x_15988) ;  /* 0xfffffef400a88947 */ /* 0x000fea000383ffff */
[----:B------:R-:W-:Y:S05]  /*116d0*/  BSYNC B0 ;  /* 0x0000000000007941 */ /* 0x000fea0003800000 */
.L_x_15729:
[----:B------:R-:W-:Y:S05]  /*116e0*/  EXIT ;  /* 0x000000000000794d */ /* 0x000fea0003800000 */
.L_x_15981:
        /* <DEDUP_REMOVED lines=8> */
.L_x_15990:
[----:B------:R-:W-:Y:S05]  /*11770*/  BSYNC B1 ;  /* 0x0000000000017941 */ /* 0x000fea0003800000 */
.L_x_15989:
        /* <DEDUP_REMOVED lines=9> */
.L_x_15991:
[----:B------:R-:W-:Y:S02]  /*11810*/  IMAD.MOV.U32 R123, RZ, RZ, 0x4 ;  /* 0x00000004ff7b7424 */ /* 0x000fe400078e00ff */
[----:B------:R-:W-:-:S04]  /*11820*/  IMAD.MOV.U32 R101, RZ, RZ, R116 ;  /* 0x000000ffff657224 */ /* 0x000fc800078e0074 */
[----:B------:R-:W-:-:S05]  /*11830*/  FADD.FTZ R103, R102, R101 ;  /* 0x0000006566677221 */ /* 0x000fca0000010000 */
[----:B------:R-:W-:-:S07]  /*11840*/  MOV R124, R103 ;  /* 0x00000067007c7202 */ /* 0x000fce0000000f00 */
[----:B------:R-:W-:Y:S05]  /*11850*/  WARPSYNC.COLLECTIVE R117, `(.L_x_15992) ;  /* 0x0000000075087348 */ /* 0x000fea0003c00000 */
[----:B------:R0:W1:Y:S02]  /*11860*/  SHFL.BFLY P4, R116, R124, R123, R126 ;  /* 0x0c00007b7c747389 */ /* 0x000064000008007e */
[----:B01----:R-:W-:Y:S05]  /*11870*/  ENDCOLLECTIVE ;  /* 0x000000000000791b */ /* 0x003fea0003800000 */
.L_x_15992:
[----:B------:R-:W-:Y:S01]  /*11880*/  HFMA2 R123, -RZ, RZ, 0, 4.76837158203125e-07 ;  /* 0x00000008ff7b7431 */ /* 0x000fe200000001ff */
[----:B------:R-:W-:-:S05]  /*11890*/  MOV R100, R116 ;  /* 0x0000007400647202 */ /* 0x000fca0000000f00 */
[----:B------:R-:W-:-:S04]  /*118a0*/  FADD.FTZ R113, R103, R100 ;  /* 0x0000006467717221 */ /* 0x000fc80000010000 */
[----:B------:R-:W-:-:S07]  /*118b0*/  IMAD.MOV.U32 R124, RZ, RZ, R113 ;  /* 0x000000ffff7c7224 */ /* 0x000fce00078e0071 */
[----:B------:R-:W-:Y:S05]  /*118c0*/  WARPSYNC.COLLECTIVE R117, `(.L_x_15993) ;  /* 0x0000000075087348 */ /* 0x000fea0003c00000 */
[----:B------:R0:W1:Y:S02]  /*118d0*/  SHFL.BFLY P4, R116, R124, R123, R126 ;  /* 0x0c00007b7c747389 */ /* 0x000064000008007e */
[----:B01----:R-:W-:Y:S05]  /*118e0*/  ENDCOLLECTIVE ;  /* 0x000000000000791b */ /* 0x003fea0003800000 */
.L_x_15993:
        /* <DEDUP_REMOVED lines=8> */
.L_x_15994:
        /* <DEDUP_REMOVED lines=57> */
.L_x_15995:
[----:B------:R-:W-:Y:S02]  /*11d00*/  IMAD.MOV.U32 R123, RZ, RZ, 0x2 ;  /* 0x00000002ff7b7424 */ /* 0x000fe400078e00ff */
[----:B------:R-:W-:-:S04]  /*11d10*/  IMAD.MOV.U32 R102, RZ, RZ, R116 ;  /* 0x000000ffff667224 */ /* 0x000fc800078e0074 */
[----:B------:R-:W-:-:S05]  /*11d20*/  FADD.FTZ R102, R23, R102 ;  /* 0x0000006617667221 */ /* 0x000fca0000010000 */
[----:B------:R-:W-:-:S07]  /*11d30*/  MOV R124, R102 ;  /* 0x00000066007c7202 */ /* 0x000fce0000000f00 */
[----:B------:R-:W-:Y:S05]  /*11d40*/  WARPSYNC.COLLECTIVE R117, `(.L_x_15996) ;  /* 0x0000000075087348 */ /* 0x000fea0003c00000 */
[----:B------:R0:W1:Y:S02]  /*11d50*/  SHFL.BFLY P4, R116, R124, R123, R126 ;  /* 0x0c00007b7c747389 */ /* 0x000064000008007e */
[----:B01----:R-:W-:Y:S05]  /*11d60*/  ENDCOLLECTIVE ;  /* 0x000000000000791b */ /* 0x003fea0003800000 */
.L_x_15996:
[----:B------:R-:W-:Y:S01]  /*11d70*/  HFMA2 R123, -RZ, RZ, 0, 2.384185791015625e-07 ;  /* 0x00000004ff7b7431 */ /* 0x000fe200000001ff */
[----:B------:R-:W-:-:S05]  /*11d80*/  MOV R103, R116 ;  /* 0x0000007400677202 */ /* 0x000fca0000000f00 */
[----:B------:R-:W-:-:S04]  /*11d90*/  FADD.FTZ R103, R102, R103 ;  /* 0x0000006766677221 */ /* 0x000fc80000010000 */
[----:B------:R-:W-:-:S07]  /*11da0*/  IMAD.MOV.U32 R124, RZ, RZ, R103 ;  /* 0x000000ffff7c7224 */ /* 0x000fce00078e0067 */
[----:B------:R-:W-:Y:S05]  /*11db0*/  WARPSYNC.COLLECTIVE R117, `(.L_x_15997) ;  /* 0x0000000075087348 */ /* 0x000fea0003c00000 */
[----:B------:R0:W1:Y:S02]  /*11dc0*/  SHFL.BFLY P4, R116, R124, R123, R126 ;  /* 0x0c00007b7c747389 */ /* 0x000064000008007e */
[----:B01----:R-:W-:Y:S05]  /*11dd0*/  ENDCOLLECTIVE ;  /* 0x000000000000791b */ /* 0x003fea0003800000 */
.L_x_15997:
[----:B------:R-:W-:Y:S02]  /*11de0*/  IMAD.MOV.U32 R123, RZ, RZ, 0x8 ;  /* 0x00000008ff7b7424 */ /* 0x000fe400078e00ff */
[----:B------:R-:W-:-:S04]  /*11df0*/  IMAD.MOV.U32 R114, RZ, RZ, R116 ;  /* 0x000000ffff727224 */ /* 0x000fc800078e0074 */
[----:B------:R-:W-:-:S05]  /*11e00*/  FADD.FTZ R114, R103, R114 ;  /* 0x0000007267727221 */ /* 0x000fca0000010000 */
[----:B------:R-:W-:-:S07]  /*11e10*/  MOV R124, R114 ;  /* 0x00000072007c7202 */ /* 0x000fce0000000f00 */
[----:B------:R-:W-:Y:S05]  /*11e20*/  WARPSYNC.COLLECTIVE R117, `(.L_x_15998) ;  /* 0x0000000075087348 */ /* 0x000fea0003c00000 */
[----:B------:R0:W1:Y:S02]  /*11e30*/  SHFL.BFLY P4, R116, R124, R123, R126 ;  /* 0x0c00007b7c747389 */ /* 0x000064000008007e */
[----:B01----:R-:W-:Y:S05]  /*11e40*/  ENDCOLLECTIVE ;  /* 0x000000000000791b */ /* 0x003fea0003800000 */
.L_x_15998:
[----:B------:R-:W-:Y:S01]  /*11e50*/  HFMA2 R123, -RZ, RZ, 0, 9.5367431640625e-07 ;  /* 0x00000010ff7b7431 */ /* 0x000fe200000001ff */
[----:B------:R-:W-:-:S05]  /*11e60*/  MOV R113, R116 ;  /* 0x0000007400717202 */ /* 0x000fca0000000f00 */
[----:B------:R-:W-:-:S04]  /*11e70*/  FADD.FTZ R113, R114, R113 ;  /* 0x0000007172717221 */ /* 0x000fc80000010000 */
[----:B------:R-:W-:-:S07]  /*11e80*/  IMAD.MOV.U32 R124, RZ, RZ, R113 ;  /* 0x000000ffff7c7224 */ /* 0x000fce00078e0071 */
[----:B------:R-:W-:Y:S05]  /*11e90*/  WARPSYNC.COLLECTIVE R117, `(.L_x_15999) ;  /* 0x0000000075087348 */ /* 0x000fea0003c00000 */
[----:B------:R0:W1:Y:S02]  /*11ea0*/  SHFL.BFLY P4, R116, R124, R123, R126 ;  /* 0x0c00007b7c747389 */ /* 0x000064000008007e */
[----:B01----:R-:W-:Y:S05]  /*11eb0*/  ENDCOLLECTIVE ;  /* 0x000000000000791b */ /* 0x003fea0003800000 */
.L_x_15999:
[----:B------:R-:W-:Y:S05]  /*11ec0*/  BRA `(.L_x_16000) ;  /* 0xfffffff000107947 */ /* 0x000fea000383ffff */
.L_x_16001:
        /* <DEDUP_REMOVED lines=11> */
.L_x_28794:


//--------------------- .text._ZN10layer_norm13ln_fwd_kernelINS_13Kernel_traitsIf6__halfS2_S2_fjLj768ELj1ELj4ELj1ELj16ENS_18Kernel_traits_baseILj768EfS2_S2_S2_fjLj128EEEEELb1ELb1ELb0ELb1EEEvNS_9FwdParamsE --------------------------
	.section	.text._ZN10layer_norm13ln_fwd_kernelINS_13Kernel_traitsIf6__halfS2_S2_fjLj768ELj1ELj4ELj1ELj16ENS_18Kernel_traits_baseILj768EfS2_S2_S2_fjLj128EEEEELb1ELb1ELb0ELb1EEEvNS_9FwdParamsE,"ax",@progbits
	.align	128
        .global         _ZN10layer_norm13ln_fwd_kernelINS_13Kernel_traitsIf6__halfS2_S2_fjLj768ELj1ELj4ELj1ELj16ENS_18Kernel_traits_baseILj768EfS2_S2_S2_fjLj128EEEEELb1ELb1ELb0ELb1EEEvNS_9FwdParamsE
        .type           _ZN10layer_norm13ln_fwd_kernelINS_13Kernel_traitsIf6__halfS2_S2_fjLj768ELj1ELj4ELj1ELj16ENS_18Kernel_traits_baseILj768EfS2_S2_S2_fjLj128EEEEELb1ELb1ELb0ELb1EEEvNS_9FwdParamsE,@function
        .size           _ZN10layer_norm13ln_fwd_kernelINS_13Kernel_traitsIf6__halfS2_S2_fjLj768ELj1ELj4ELj1ELj16ENS_18Kernel_traits_baseILj768EfS2_S2_S2_fjLj128EEEEELb1ELb1ELb0ELb1EEEvNS_9FwdParamsE,(.L_x_28795 - _ZN10layer_norm13ln_fwd_kernelINS_13Kernel_traitsIf6__halfS2_S2_fjLj768ELj1ELj4ELj1ELj16ENS_18Kernel_traits_baseILj768EfS2_S2_S2_fjLj128EEEEELb1ELb1ELb0ELb1EEEvNS_9FwdParamsE)
        .other          _ZN10layer_norm13ln_fwd_kernelINS_13Kernel_traitsIf6__halfS2_S2_fjLj768ELj1ELj4ELj1ELj16ENS_18Kernel_traits_baseILj768EfS2_S2_S2_fjLj128EEEEELb1ELb1ELb0ELb1EEEvNS_9FwdParamsE,@"STO_CUDA_ENTRY STV_DEFAULT"
_ZN10layer_norm13ln_fwd_kernelINS_13Kernel_traitsIf6__halfS2_S2_fjLj768ELj1ELj4ELj1ELj16ENS_18Kernel_traits_baseILj768EfS2_S2_S2_fjLj128EEEEELb1ELb1ELb0ELb1EEEvNS_9FwdParamsE:
.text._ZN10layer_norm13ln_fwd_kernelINS_13Kernel_traitsIf6__halfS2_S2_fjLj768ELj1ELj4ELj1ELj16ENS_18Kernel_traits_baseILj768EfS2_S2_S2_fjLj128EEEEELb1ELb1ELb0ELb1EEEvNS_9FwdParamsE:
        /* <DEDUP_REMOVED lines=73> */
.L_x_16002:
        /* <DEDUP_REMOVED lines=28> */
.L_x_16003:
        /* <DEDUP_REMOVED lines=76> */
.L_x_16251:
        /* <DEDUP_REMOVED lines=34> */
.L_x_28634:
[----:B------:R-:W-:Y:S05]  /*0d30*/  BRX R8 -0xd40                                          (*"BRANCH_TARGETS .L_x_28635,.L_x_28636,.L_x_28637"*) ;  /* 0xfffffff008b07949 */ /* 0x000fea000383ffff */
.L_x_28637:
[----:B------:R-:W-:Y:S01]  /*0d40*/  VIADD R9, R124, 0x1 ;  /* 0x000000017c097836 */ /* 0x000fe20000000000 */
[----:B------:R-:W-:Y:S01]  /*0d50*/  MOV R8, R128 ;  /* 0x0000008000087202 */ /* 0x000fe20000000f00 */
[----:B------:R-:W-:Y:S01]  /*0d60*/  IMAD.MOV.U32 R18, RZ, RZ, R116 ;  /* 0x000000ffff127224 */ /* 0x000fe200078e0074 */
[----:B------:R-:W-:Y:S06]  /*0d70*/  BRA `(.L_x_16007) ;  /* 0x0000000000ec7947 */ /* 0x000fec0003800000 */
.L_x_28635:
[----:B------:R-:W-:Y:S01]  /*0d80*/  IMAD.MOV.U32 R18, RZ, RZ, R116 ;  /* 0x000000ffff127224 */ /* 0x000fe200078e0074 */
[----:B------:R-:W-:Y:S01]  /*0d90*/  MOV R8, R127 ;  /* 0x0000007f00087202 */ /* 0x000fe20000000f00 */
[----:B------:R-:W-:Y:S01]  /*0da0*/  IMAD.MOV.U32 R9, RZ, RZ, 0x3 ;  /* 0x00000003ff097424 */ /* 0x000fe200078e00ff */
[----:B------:R-:W-:Y:S06]  /*0db0*/  BRA `(.L_x_16007) ;  /* 0x0000000000dc7947 */ /* 0x000fec0003800000 */
.L_x_28636:
        /* <DEDUP_REMOVED lines=13> */
.L_x_16009:
[----:B------:R-:W-:Y:S05]  /*0e90*/  BSYNC.RECONVERGENT B2 ;  /* 0x0000000000027941 */ /* 0x000fea0003800200 */
.L_x_16008:
        /* <DEDUP_REMOVED lines=40> */
[----:B------:R-:W-:-:S07]  /*1120*/  IMAD.MOV.U32 R8, RZ, RZ, R116 ;  /* 0x000000ffff087224 */ /* 0x000fce00078e0074 */
.L_x_16007:
[----:B------:R-:W-:Y:S05]  /*1130*/  BSYNC.RECONVERGENT B1 ;  /* 0x0000000000017941 */ /* 0x000fea0003800200 */
.L_x_16006:
[----:B------:R-:W-:Y:S01]  /*1140*/  I2FP.F32.U32 R8, R8 ;  /* 0x0000000800087245 */ /* 0x000fe20000201000 */
[----:B-----5:R-:W-:Y:S01]  /*1150*/  HADD2.F32 R11, -RZ, R12.H0_H0 ;  /* 0x2000000cff0b7230 */ /* 0x020fe20000004100 */
[----:B------:R-:W-:Y:S01]  /*1160*/  ISETP.NE.AND P2, PT, R9, 0x1, PT ;  /* 0x000000010900780c */ /* 0x000fe20003f45270 */
[----:B------:R-:W-:Y:S01]  /*1170*/  IMAD.U32 R110, RZ, RZ, UR35 ;  /* 0x00000023ff6e7e24 */ /* 0x000fe2000f8e00ff */
[----:B------:R-:W-:Y:S01]  /*1180*/  BSSY.RECONVERGENT B1, `(.L_x_16010) ;  /* 0x000004e000017945 */ /* 0x000fe20003800200 */
[----:B------:R-:W-:Y:S01]  /*1190*/  FFMA.FTZ R8, R8, R111, 1.1641532182693481445e-10 ;  /* 0x2f00000008087423 */ /* 0x000fe2000001006f */
[----:B------:R-:W-:Y:S01]  /*11a0*/  FMUL.FTZ R11, R11, R112 ;  /* 0x000000700b0b7220 */ /* 0x000fe20000410000 */
[----:B------:R-:W-:Y:S02]  /*11b0*/  IMAD.U32 R109, RZ, RZ, UR34 ;  /* 0x00000022ff6d7e24 */ /* 0x000fe4000f8e00ff */
[----:B------:R-:W-:Y:S02]  /*11c0*/  HFMA2 R16, -RZ, RZ, 0, 1.1920928955078125e-07 ;  /* 0x00000002ff107431 */ /* 0x000fe400000001ff */
[----:B------:R-:W-:-:S02]  /*11d0*/  IMAD.MOV.U32 R10, RZ, RZ, R130 ;  /* 0x000000ffff0a7224 */ /* 0x000fc400078e0082 */
[----:B------:R-:W-:Y:S01]  /*11e0*/  FMUL.FTZ R11, R11, R110 ;  /* 0x0000006e0b0b7220 */ /* 0x000fe20000410000 */
[----:B------:R-:W-:Y:S01]  /*11f0*/  FSETP.GTU.FTZ.AND P1, PT, R8, R109, PT ;  /* 0x0000006d0800720b */ /* 0x000fe20003f3c000 */
[----:B------:R-:W-:-:S03]  /*1200*/  HADD2.F32 R8, -RZ, R24.H0_H0 ;  /* 0x20000018ff087230 */ /* 0x000fc60000004100 */
        /* <DEDUP_REMOVED lines=13> */
.L_x_16012:
        /* <DEDUP_REMOVED lines=13> */
.L_x_16014:
[----:B------:R-:W-:Y:S05]  /*13b0*/  BSYNC.RECONVERGENT B2 ;  /* 0x0000000000027941 */ /* 0x000fea0003800200 */
.L_x_16013:
        /* <DEDUP_REMOVED lines=42> */
.L_x_16011:
[----:B------:R-:W-:Y:S05]  /*1660*/  BSYNC.RECONVERGENT B1 ;  /* 0x0000000000017941 */ /* 0x000fea0003800200 */
.L_x_16010:
        /* <DEDUP_REMOVED lines=24> */
.L_x_16017:
        /* <DEDUP_REMOVED lines=13> */
.L_x_16019:
[----:B------:R-:W-:Y:S05]  /*18c0*/  BSYNC.RECONVERGENT B2 ;  /* 0x0000000000027941 */ /* 0x000fea0003800200 */
.L_x_16018:
        /* <DEDUP_REMOVED lines=42> */
.L_x_16016:
[----:B------:R-:W-:Y:S05]  /*1b70*/  BSYNC.RECONVERGENT B1 ;  /* 0x0000000000017941 */ /* 0x000fea0003800200 */
.L_x_16015:
        /* <DEDUP_REMOVED lines=23> */
.L_x_16022:
        /* <DEDUP_REMOVED lines=13> */
.L_x_16024:
[----:B------:R-:W-:Y:S05]  /*1dc0*/  BSYNC.RECONVERGENT B2 ;  /* 0x0000000000027941 */ /* 0x000fea0003800200 */
.L_x_16023:
        /* <DEDUP_REMOVED lines=42> */
.L_x_16021:
[----:B------:R-:W-:Y:S05]  /*2070*/  BSYNC.RECONVERGENT B1 ;  /* 0x0000000000017941 */ /* 0x000fea0003800200 */
.L_x_16020:
        /* <DEDUP_REMOVED lines=23> */
.L_x_16027:
        /* <DEDUP_REMOVED lines=13> */
.L_x_16029:
[----:B------:R-:W-:Y:S05]  /*22c0*/  BSYNC.RECONVERGENT B2 ;  /* 0x0000000000027941 */ /* 0x000fea0003800200 */
.L_x_16028:
        /* <DEDUP_REMOVED lines=42> */
.L_x_16026:
[----:B------:R-:W-:Y:S05]  /*2570*/  BSYNC.RECONVERGENT B1 ;  /* 0x0000000000017941 */ /* 0x000fea0003800200 */
.L_x_16025:
        /* <DEDUP_REMOVED lines=23> */
.L_x_16032:
        /* <DEDUP_REMOVED lines=13> */
.L_x_16034:
[----:B------:R-:W-:Y:S05]  /*27c0*/  BSYNC.RECONVERGENT B2 ;  /* 0x0000000000027941 */ /* 0x000fea0003800200 */
.L_x_16033:
        /* <DEDUP_REMOVED lines=42> */
.L_x_16031:
[----:B------:R-:W-:Y:S05]  /*2a70*/  BSYNC.RECONVERGENT B1 ;  /* 0x0000000000017941 */ /* 0x000fea0003800200 */
.L_x_16030:
        /* <DEDUP_REMOVED lines=23> */
.L_x_16037:
        /* <DEDUP_REMOVED lines=13> */
.L_x_16039:
[----:B------:R-:W-:Y:S05]  /*2cc0*/  BSYNC.RECONVERGENT B2 ;  /* 0x0000000000027941 */ /* 0x000fea0003800200 */
.L_x_16038:
        /* <DEDUP_REMOVED lines=42> */
.L_x_16036:
[----:B------:R-:W-:Y:S05]  /*2f70*/  BSYNC.RECONVERGENT B1 ;  /* 0x0000000000017941 */ /* 0x000fea0003800200 */
.L_x_16035:
        /* <DEDUP_REMOVED lines=23> */
.L_x_16042:
        /* <DEDUP_REMOVED lines=15> */
.L_x_16044:
[----:B------:R-:W-:Y:S05]  /*31e0*/  BSYNC.RECONVERGENT B2 ;  /* 0x0000000000027941 */ /* 0x000fea0003800200 */
.L_x_16043:
        /* <DEDUP_REMOVED lines=42> */
.L_x_16041:
[----:B------:R-:W-:Y:S05]  /*3490*/  BSYNC.RECONVERGENT B1 ;  /* 0x0000000000017941 */ /* 0x000fea0003800200 */
.L_x_16040:
        /* <DEDUP_REMOVED lines=12> */
[----:B------:R-:W-:-:S05]  /*3560*/  FFMA.FTZ R15, R16, R47, R17 ;  /* 0x0000002f100f7223 */ /* 0x000fca0000010011 */
[----:B------:R-:W-:Y:S01]  /*3570*/  F2FP.F16.F32.PACK_AB R103, R15, R14 ;  /* 0x0000000e0f67723e */ /* 0x000fe200000000ff */
[----:B------:R-:W-:Y:S06]  /*3580*/  BRA `(.L_x_16045) ;  /* 0x0000002800107947 */ /* 0x000fec0003800000 */
.L_x_16005:
        /* <DEDUP_REMOVED lines=16> */
.L_x_16048:
        /* <DEDUP_REMOVED lines=13> */
.L_x_16050:
[----:B------:R-:W-:Y:S05]  /*3760*/  BSYNC.RECONVERGENT B2 ;  /* 0x0000000000027941 */ /* 0x000fea0003800200 */
.L_x_16049:
        /* <DEDUP_REMOVED lines=41> */
.L_x_16047:
[----:B------:R-:W-:Y:S05]  /*3a00*/  BSYNC.RECONVERGENT B1 ;  /* 0x0000000000017941 */ /* 0x000fea0003800200 */
.L_x_16046:
        /* <DEDUP_REMOVED lines=25> */
.L_x_16053:
        /* <DEDUP_REMOVED lines=13> */
.L_x_16055:
[----:B------:R-:W-:Y:S05]  /*3c70*/  BSYNC.RECONVERGENT B2 ;  /* 0x0000000000027941 */ /* 0x000fea0003800200 */
.L_x_16054:
        /* <DEDUP_REMOVED lines=42> */
.L_x_16052:
[----:B------:R-:W-:Y:S05]  /*3f20*/  BSYNC.RECONVERGENT B1 ;  /* 0x0000000000017941 */ /* 0x000fea0003800200 */
.L_x_16051:
        /* <DEDUP_REMOVED lines=23> */
.L_x_16058:
        /* <DEDUP_REMOVED lines=13> */
.L_x_16060:
[----:B------:R-:W-:Y:S05]  /*4170*/  BSYNC.RECONVERGENT B2 ;  /* 0x0000000000027941 */ /* 0x000fea0003800200 */
.L_x_16059:
        /* <DEDUP_REMOVED lines=42> */
.L_x_16057:
[----:B------:R-:W-:Y:S05]  /*4420*/  BSYNC.RECONVERGENT B1 ;  /* 0x0000000000017941 */ /* 0x000fea0003800200 */
.L_x_16056:
        /* <DEDUP_REMOVED lines=22> */
.L_x_16063:
        /* <DEDUP_REMOVED lines=13> */
.L_x_16065:
[----:B------:R-:W-:Y:S05]  /*4660*/  BSYNC.RECONVERGENT B2 ;  /* 0x0000000000027941 */ /* 0x000fea0003800200 */
.L_x_16064:
        /* <DEDUP_REMOVED lines=42> */
.L_x_16062:
[----:B------:R-:W-:Y:S05]  /*4910*/  BSYNC.RECONVERGENT B1 ;  /* 0x0000000000017941 */ /* 0x000fea0003800200 */
.L_x_16061:
        /* <DEDUP_REMOVED lines=22> */
.L_x_16068:
        /* <DEDUP_REMOVED lines=13> */
.L_x_16070:
[----:B------:R-:W-:Y:S05]  /*4b50*/  BSYNC.RECONVERGENT B2 ;  /* 0x0000000000027941 */ /* 0x000fea0003800200 */
.L_x_16069:
        /* <DEDUP_REMOVED lines=42> */
.L_x_16067:
[----:B------:R-:W-:Y:S05]  /*4e00*/  BSYNC.RECONVERGENT B1 ;  /* 0x0000000000017941 */ /* 0x000fea0003800200 */
.L_x_16066:
        /* <DEDUP_REMOVED lines=22> */
.L_x_16073:
        /* <DEDUP_REMOVED lines=13> */
.L_x_16075:
[----:B------:R-:W-:Y:S05]  /*5040*/  BSYNC.RECONVERGENT B2 ;  /* 0x0000000000027941 */ /* 0x000fea0003800200 */
.L_x_16074:
        /* <DEDUP_REMOVED lines=42> */
.L_x_16072:
[----:B------:R-:W-:Y:S05]  /*52f0*/  BSYNC.RECONVERGENT B1 ;  /* 0x0000000000017941 */ /* 0x000fea0003800200 */
.L_x_16071:
        /* <DEDUP_REMOVED lines=22> */
.L_x_16078:
        /* <DEDUP_REMOVED lines=13> */
.L_x_16080:
[----:B------:R-:W-:Y:S05]  /*5530*/  BSYNC.RECONVERGENT B2 ;  /* 0x0000000000027941 */ /* 0x000fea0003800200 */
.L_x_16079:
        /* <DEDUP_REMOVED lines=42> */
.L_x_16077:
[----:B------:R-:W-:Y:S05]  /*57e0*/  BSYNC.RECONVERGENT B1 ;  /* 0x0000000000017941 */ /* 0x000fea0003800200 */
.L_x_16076:
        /* <DEDUP_REMOVED lines=22> */
.L_x_16083:
        /* <DEDUP_REMOVED lines=15> */
.L_x_16085:
[----:B------:R-:W-:Y:S05]  /*5a40*/  BSYNC.RECONVERGENT B2 ;  /* 0x0000000000027941 */ /* 0x000fea0003800200 */
.L_x_16084:
        /* <DEDUP_REMOVED lines=42> */
.L_x_16082:
[----:B------:R-:W-:Y:S05]  /*5cf0*/  BSYNC.RECONVERGENT B1 ;  /* 0x0000000000017941 */ /* 0x000fea0003800200 */
.L_x_16081:
        /* <DEDUP_REMOVED lines=11> */
[----:B------:R-:W-:-:S05]  /*5db0*/  FMUL.FTZ R15, R16, R47 ;  /* 0x0000002f100f7220 */ /* 0x000fca0000410000 */
[----:B------:R-:W-:-:S07]  /*5dc0*/  F2FP.F16.F32.PACK_AB R103, R15, R14 ;  /* 0x0000000e0f67723e */ /* 0x000fce00000000ff */
.L_x_16045:
        /* <DEDUP_REMOVED lines=15> */
[C---:B0-----:R-:W-:Y:S01]  /*5ec0*/  IMAD.WIDE.U32 R106, R7.reuse, 0x10, R120 ;  /* 0x00000010076a7825 */ /* 0x041fe200078e0078 */
[----:B------:R-:W-:-:S02]  /*5ed0*/  IADD3 R16, PT, PT, R7, 0x20, RZ ;  /* 0x0000002007107810 */ /* 0x000fc40007ffe0ff */
[----:B------:R-:W-:Y:S02]  /*5ee0*/  LOP3.LUT R123, R123, R122, RZ, 0xfc, !PT ;  /* 0x0000007a7b7b7212 */ /* 0x000fe400078efcff */
        /* <DEDUP_REMOVED lines=25> */
.L_x_16089:
        /* <DEDUP_REMOVED lines=13> */
.L_x_16091:
[----:B------:R-:W-:Y:S05]  /*6150*/  BSYNC.RECONVERGENT B2 ;  /* 0x0000000000027941 */ /* 0x000fea0003800200 */
.L_x_16090:
        /* <DEDUP_REMOVED lines=41> */
.L_x_16088:
[----:B------:R-:W-:Y:S05]  /*63f0*/  BSYNC.RECONVERGENT B1 ;  /* 0x0000000000017941 */ /* 0x000fea0003800200 */
.L_x_16087:
        /* <DEDUP_REMOVED lines=24> */
.L_x_16094:
        /* <DEDUP_REMOVED lines=13> */
.L_x_16096:
[----:B------:R-:W-:Y:S05]  /*6650*/  BSYNC.RECONVERGENT B2 ;  /* 0x0000000000027941 */ /* 0x000fea0003800200 */
.L_x_16095:
        /* <DEDUP_REMOVED lines=42> */
.L_x_16093:
[----:B------:R-:W-:Y:S05]  /*6900*/  BSYNC.RECONVERGENT B1 ;  /* 0x0000000000017941 */ /* 0x000fea0003800200 */
.L_x_16092:
        /* <DEDUP_REMOVED lines=24> */
.L_x_16099:
        /* <DEDUP_REMOVED lines=13> */
.L_x_16101:
[----:B------:R-:W-:Y:S05]  /*6b60*/  BSYNC.RECONVERGENT B2 ;  /* 0x0000000000027941 */ /* 0x000fea0003800200 */
.L_x_16100:
        /* <DEDUP_REMOVED lines=42> */
.L_x_16098:
[----:B------:R-:W-:Y:S05]  /*6e10*/  BSYNC.RECONVERGENT B1 ;  /* 0x0000000000017941 */ /* 0x000fea0003800200 */
.L_x_16097:
        /* <DEDUP_REMOVED lines=23> */
.L_x_16104:
        /* <DEDUP_REMOVED lines=13> */
.L_x_16106:
[----:B------:R-:W-:Y:S05]  /*7060*/  BSYNC.RECONVERGENT B2 ;  /* 0x0000000000027941 */ /* 0x000fea0003800200 */
.L_x_16105:
        /* <DEDUP_REMOVED lines=42> */
.L_x_16103:
[----:B------:R-:W-:Y:S05]  /*7310*/  BSYNC.RECONVERGENT B1 ;  /* 0x0000000000017941 */ /* 0x000fea0003800200 */
.L_x_16102:
        /* <DEDUP_REMOVED lines=23> */
.L_x_16109:
        /* <DEDUP_REMOVED lines=13> */
.L_x_16111:
[----:B------:R-:W-:Y:S05]  /*7560*/  BSYNC.RECONVERGENT B2 ;  /* 0x0000000000027941 */ /* 0x000fea0003800200 */
.L_x_16110:
        /* <DEDUP_REMOVED lines=42> */
.L_x_16108:
[----:B------:R-:W-:Y:S05]  /*7810*/  BSYNC.RECONVERGENT B1 ;  /* 0x0000000000017941 */ /* 0x000fea0003800200 */
.L_x_16107:
        /* <DEDUP_REMOVED lines=23> */
.L_x_16114:
        /* <DEDUP_REMOVED lines=13> */
.L_x_16116:
[----:B------:R-:W-:Y:S05]  /*7a60*/  BSYNC.RECONVERGENT B2 ;  /* 0x0000000000027941 */ /* 0x000fea0003800200 */
.L_x_16115:
        /* <DEDUP_REMOVED lines=42> */
.L_x_16113:
[----:B------:R-:W-:Y:S05]  /*7d10*/  BSYNC.RECONVERGENT B1 ;  /* 0x0000000000017941 */ /* 0x000fea0003800200 */
.L_x_16112:
        /* <DEDUP_REMOVED lines=23> */
.L_x_16119:
        /* <DEDUP_REMOVED lines=13> */
.L_x_16121:
[----:B------:R-:W-:Y:S05]  /*7f60*/  BSYNC.RECONVERGENT B2 ;  /* 0x0000000000027941 */ /* 0x000fea0003800200 */
.L_x_16120:
        /* <DEDUP_REMOVED lines=42> */
.L_x_16118:
[----:B------:R-:W-:Y:S05]  /*8210*/  BSYNC.RECONVERGENT B1 ;  /* 0x0000000000017941 */ /* 0x000fea0003800200 */
.L_x_16117:
        /* <DEDUP_REMOVED lines=23> */
.L_x_16124:
        /* <DEDUP_REMOVED lines=15> */
.L_x_16126:
[----:B------:R-:W-:Y:S05]  /*8480*/  BSYNC.RECONVERGENT B2 ;  /* 0x0000000000027941 */ /* 0x000fea0003800200 */
.L_x_16125:
        /* <DEDUP_REMOVED lines=42> */
.L_x_16123:
[----:B------:R-:W-:Y:S05]  /*8730*/  BSYNC.RECONVERGENT B1 ;  /* 0x0000000000017941 */ /* 0x000fea0003800200 */
.L_x_16122:
[----:B------:R-:W-:Y:S01]  /*8740*/  I2FP.F32.U32 R100, R100 ;  /* 0x0000006400647245 */ /* 0x000fe20000201000 */
[----:B------:R-:W-:Y:S01]  /*8750*/  HADD2.F32 R23, -RZ, R23.H1_H1 ;  /* 0x30000017ff177230 */ /* 0x000fe20000004100 */
[----:B------:R-:W-:Y:S01]  /*8760*/  F2FP.F16.F32.PACK_AB R102, R22, R21 ;  /* 0x000000151666723e */ /* 0x000fe200000000ff */
[----:B------:R-:W-:Y:S02]  /*8770*/  HADD2.F32 R101, -RZ, R27.H1_H1 ;  /* 0x3000001bff657230 */ /* 0x000fe40000004100 */
[----:B------:R-:W-:Y:S01]  /*8780*/  FFMA.FTZ R100, R100, R111, 1.1641532182693481445e-10 ;  /* 0x2f00000064647423 */ /* 0x000fe2000001006f */
[----:B------:R-:W-:-:S04]  /*8790*/  FMUL.FTZ R23, R23, R112 ;  /* 0x0000007017177220 */ /* 0x000fc80000410000 */
        /* <DEDUP_REMOVED lines=9> */
.L_x_16086:
        /* <DEDUP_REMOVED lines=16> */
.L_x_16130:
        /* <DEDUP_REMOVED lines=13> */
.L_x_16132:
[----:B------:R-:W-:Y:S05]  /*8a00*/  BSYNC.RECONVERGENT B2 ;  /* 0x0000000000027941 */ /* 0x000fea0003800200 */
.L_x_16131:
        /* <DEDUP_REMOVED lines=41> */
.L_x_16129:
[----:B------:R-:W-:Y:S05]  /*8ca0*/  BSYNC.RECONVERGENT B1 ;  /* 0x0000000000017941 */ /* 0x000fea0003800200 */
.L_x_16128:
        /* <DEDUP_REMOVED lines=23> */
.L_x_16135:
        /* <DEDUP_REMOVED lines=13> */
.L_x_16137:
[----:B------:R-:W-:Y:S05]  /*8ef0*/  BSYNC.RECONVERGENT B2 ;  /* 0x0000000000027941 */ /* 0x000fea0003800200 */
.L_x_16136:
        /* <DEDUP_REMOVED lines=42> */
.L_x_16134:
[----:B------:R-:W-:Y:S05]  /*91a0*/  BSYNC.RECONVERGENT B1 ;  /* 0x0000000000017941 */ /* 0x000fea0003800200 */
.L_x_16133:
        /* <DEDUP_REMOVED lines=23> */
.L_x_16140:
        /* <DEDUP_REMOVED lines=13> */
.L_x_16142:
[----:B------:R-:W-:Y:S05]  /*93f0*/  BSYNC.RECONVERGENT B2 ;  /* 0x0000000000027941 */ /* 0x000fea0003800200 */
.L_x_16141:
        /* <DEDUP_REMOVED lines=42> */
.L_x_16139:
[----:B------:R-:W-:Y:S05]  /*96a0*/  BSYNC.RECONVERGENT B1 ;  /* 0x0000000000017941 */ /* 0x000fea0003800200 */
.L_x_16138:
        /* <DEDUP_REMOVED lines=22> */
.L_x_16145:
        /* <DEDUP_REMOVED lines=13> */
.L_x_16147:
[----:B------:R-:W-:Y:S05]  /*98e0*/  BSYNC.RECONVERGENT B2 ;  /* 0x0000000000027941 */ /* 0x000fea0003800200 */
.L_x_16146:
        /* <DEDUP_REMOVED lines=42> */
.L_x_16144:
[----:B------:R-:W-:Y:S05]  /*9b90*/  BSYNC.RECONVERGENT B1 ;  /* 0x0000000000017941 */ /* 0x000fea0003800200 */
.L_x_16143:
        /* <DEDUP_REMOVED lines=22> */
.L_x_16150:
        /* <DEDUP_REMOVED lines=13> */
.L_x_16152:
[----:B------:R-:W-:Y:S05]  /*9dd0*/  BSYNC.RECONVERGENT B2 ;  /* 0x0000000000027941 */ /* 0x000fea0003800200 */
.L_x_16151:
        /* <DEDUP_REMOVED lines=42> */
.L_x_16149:
[----:B------:R-:W-:Y:S05]  /*a080*/  BSYNC.RECONVERGENT B1 ;  /* 0x0000000000017941 */ /* 0x000fea0003800200 */
.L_x_16148:
        /* <DEDUP_REMOVED lines=22> */
.L_x_16155:
        /* <DEDUP_REMOVED lines=13> */
.L_x_16157:
[----:B------:R-:W-:Y:S05]  /*a2c0*/  BSYNC.RECONVERGENT B2 ;  /* 0x0000000000027941 */ /* 0x000fea0003800200 */
.L_x_16156:
        /* <DEDUP_REMOVED lines=42> */
.L_x_16154:
[----:B------:R-:W-:Y:S05]  /*a570*/  BSYNC.RECONVERGENT B1 ;  /* 0x0000000000017941 */ /* 0x000fea0003800200 */
.L_x_16153:
        /* <DEDUP_REMOVED lines=22> */
.L_x_16160:
        /* <DEDUP_REMOVED lines=13> */
.L_x_16162:
[----:B------:R-:W-:Y:S05]  /*a7b0*/  BSYNC.RECONVERGENT B2 ;  /* 0x0000000000027941 */ /* 0x000fea0003800200 */
.L_x_16161:
        /* <DEDUP_REMOVED lines=42> */
.L_x_16159:
[----:B------:R-:W-:Y:S05]  /*aa60*/  BSYNC.RECONVERGENT B1 ;  /* 0x0000000000017941 */ /* 0x000fea0003800200 */
.L_x_16158:
        /* <DEDUP_REMOVED lines=22> */
.L_x_16165:
        /* <DEDUP_REMOVED lines=15> */
.L_x_16167:
[----:B------:R-:W-:Y:S05]  /*acc0*/  BSYNC.RECONVERGENT B2 ;  /* 0x0000000000027941 */ /* 0x000fea0003800200 */
.L_x_16166:
        /* <DEDUP_REMOVED lines=42> */
.L_x_16164:
[----:B------:R-:W-:Y:S05]  /*af70*/  BSYNC.RECONVERGENT B1 ;  /* 0x0000000000017941 */ /* 0x000fea0003800200 */
.L_x_16163:
[----:B------:R-:W-:Y:S01]  /*af80*/  I2FP.F32.U32 R100, R100 ;  /* 0x0000006400647245 */ /* 0x000fe20000201000 */
[----:B------:R-:W-:Y:S01]  /*af90*/  HADD2.F32 R23, -RZ, R23.H1_H1 ;  /* 0x30000017ff177230 */ /* 0x000fe20000004100 */
[----:B------:R-:W-:Y:S02]  /*afa0*/  F2FP.F16.F32.PACK_AB R102, R22, R21 ;  /* 0x000000151666723e */ /* 0x000fe400000000ff */
[----:B------:R-:W-:Y:S01]  /*afb0*/  F2FP.F16.F32.PACK_AB R101, R20, R17 ;  /* 0x000000111465723e */ /* 0x000fe200000000ff */
[----:B------:R-:W-:Y:S01]  /*afc0*/  FFMA.FTZ R100, R100, R111, 1.1641532182693481445e-10 ;  /* 0x2f00000064647423 */ /* 0x000fe2000001006f */
[----:B------:R-:W-:-:S04]  /*afd0*/  FMUL.FTZ R23, R23, R112 ;  /* 0x0000007017177220 */ /* 0x000fc80000410000 */
[----:B------:R-:W-:Y:S01]  /*afe0*/  FMUL.FTZ R23, R23, R110 ;  /* 0x0000006e17177220 */ /* 0x000fe20000410000 */
[----:B------:R-:W-:-:S04]  /*aff0*/  FSETP.GTU.FTZ.AND P6, PT, R100, R109, PT ;  /* 0x0000006d6400720b */ /* 0x000fc80003fdc000 */
[----:B------:R-:W-:Y:S02]  /*b000*/  FSEL R100, R23, RZ, !P6 ;  /* 0x000000ff17647208 */ /* 0x000fe40007000000 */
[----:B------:R-:W-:-:S03]  /*b010*/  PLOP3.LUT P6, PT, P6, PT, PT, 0x8, 0x80 ;  /* 0x000000000080781c */ /* 0x000fc600037ce170 */
[----:B------:R-:W-:Y:S01]  /*b020*/  FMUL.FTZ R23, R100, R39 ;  /* 0x0000002764177220 */ /* 0x000fe20000410000 */
[----:B------:R-:W-:-:S04]  /*b030*/  F2FP.F16.F32.PACK_AB R100, R18, R19 ;  /* 0x000000131264723e */ /* 0x000fc800000000ff */
[----:B------:R-:W-:-:S07]  /*b040*/  F2FP.F16.F32.PACK_AB R103, R23, R108 ;  /* 0x0000006c1767723e */ /* 0x000fce00000000ff */
.L_x_16127:
[----:B------:R-:W0:Y:S01]  /*b050*/  @P0 LDC.64 R106, c[0x0][0x3a0] ;  /* 0x0000e800ff6a0b82 */ /* 0x000e220000000a00 */
[----:B------:R-:W-:Y:S01]  /*b060*/  SEL R117, RZ, 0x10000, !P5 ;  /* 0x00010000ff757807 */ /* 0x000fe20006800000 */
[----:B------:R-:W-:Y:S01]  /*b070*/  IMAD.WIDE.U32 R124, R16, 0x8, R118 ;  /* 0x00000008107c7825 */ /* 0x000fe200078e0076 */
[----:B------:R-:W-:Y:S02]  /*b080*/  ISETP.NE.AND P5, PT, R115, RZ, PT ;  /* 0x000000ff7300720c */ /* 0x000fe40003fa5270 */
[----:B------:R-:W-:Y:S02]  /*b090*/  SEL R123, RZ, 0x1000000, !P6 ;  /* 0x01000000ff7b7807 */ /* 0x000fe40007000000 */
[----:B------:R-:W-:Y:S02]  /*b0a0*/  SEL R122, RZ, 0x100, !P4 ;  /* 0x00000100ff7a7807 */ /* 0x000fe40006000000 */
[----:B------:R-:W-:Y:S02]  /*b0b0*/  ISETP.NE.AND P6, PT, R113, RZ, PT ;  /* 0x000000ff7100720c */ /* 0x000fe40003fc5270 */
[----:B------:R-:W-:-:S02]  /*b0c0*/  SEL R113, RZ, 0x1000000, !P2 ;  /* 0x01000000ff717807 */ /* 0x000fc40005000000 */
[----:B------:R-:W-:Y:S02]  /*b0d0*/  SEL R116, RZ, 0x10000, !P1 ;  /* 0x00010000ff747807 */ /* 0x000fe40004800000 */
[----:B------:R-:W-:Y:S02]  /*b0e0*/  SEL R115, RZ, 0x100, !P5 ;  /* 0x00000100ff737807 */ /* 0x000fe40006800000 */
[----:B------:R-:W-:Y:S02]  /*b0f0*/  LOP3.LUT R122, R122, R123, R117, 0xfe, !PT ;  /* 0x0000007b7a7a7212 */ /* 0x000fe400078efe75 */
[----:B------:R-:W-:Y:S02]  /*b100*/  SEL R117, RZ, 0x1, !P3 ;  /* 0x00000001ff757807 */ /* 0x000fe40005800000 */
[----:B------:R-:W-:Y:S01]  /*b110*/  LOP3.LUT R115, R115, R113, R116, 0xfe, !PT ;  /* 0x0000007173737212 */ /* 0x000fe200078efe74 */
[----:B------:R-:W-:Y:S01]  /*b120*/  VIADD R113, R7, 0x40 ;  /* 0x0000004007717836 */ /* 0x000fe20000000000 */
[----:B------:R-:W-:-:S02]  /*b130*/  SEL R116, RZ, 0x1, !P6 ;  /* 0x00000001ff747807 */ /* 0x000fc40007000000 */
        /* <DEDUP_REMOVED lines=26> */
.L_x_16171:
        /* <DEDUP_REMOVED lines=13> */
.L_x_16173:
[----:B------:R-:W-:Y:S05]  /*b3b0*/  BSYNC.RECONVERGENT B2 ;  /* 0x0000000000027941 */ /* 0x000fea0003800200 */
.L_x_16172:
        /* <DEDUP_REMOVED lines=41> */
.L_x_16170:
[----:B------:R-:W-:Y:S05]  /*b650*/  BSYNC.RECONVERGENT B1 ;  /* 0x0000000000017941 */ /* 0x000fea0003800200 */
.L_x_16169:
        /* <DEDUP_REMOVED lines=24> */
.L_x_16176:
        /* <DEDUP_REMOVED lines=13> */
.L_x_16178:
[----:B------:R-:W-:Y:S05]  /*b8b0*/  BSYNC.RECONVERGENT B2 ;  /* 0x0000000000027941 */ /* 0x000fea0003800200 */
.L_x_16177:
        /* <DEDUP_REMOVED lines=42> */
.L_x_16175:
[----:B------:R-:W-:Y:S05]  /*bb60*/  BSYNC.RECONVERGENT B1 ;  /* 0x0000000000017941 */ /* 0x000fea0003800200 */
.L_x_16174:
        /* <DEDUP_REMOVED lines=23> */
.L_x_16181:
        /* <DEDUP_REMOVED lines=13> */
.L_x_16183:
[----:B------:R-:W-:Y:S05]  /*bdb0*/  BSYNC.RECONVERGENT B2 ;  /* 0x0000000000027941 */ /* 0x000fea0003800200 */
.L_x_16182:
        /* <DEDUP_REMOVED lines=42> */
.L_x_16180:
[----:B------:R-:W-:Y:S05]  /*c060*/  BSYNC.RECONVERGENT B1 ;  /* 0x0000000000017941 */ /* 0x000fea0003800200 */
.L_x_16179:
        /* <DEDUP_REMOVED lines=23> */
.L_x_16186:
        /* <DEDUP_REMOVED lines=13> */
.L_x_16188:
[----:B------:R-:W-:Y:S05]  /*c2b0*/  BSYNC.RECONVERGENT B2 ;  /* 0x0000000000027941 */ /* 0x000fea0003800200 */
.L_x_16187:
        /* <DEDUP_REMOVED lines=42> */
.L_x_16185:
[----:B------:R-:W-:Y:S05]  /*c560*/  BSYNC.RECONVERGENT B1 ;  /* 0x0000000000017941 */ /* 0x000fea0003800200 */
.L_x_16184:
        /* <DEDUP_REMOVED lines=23> */
.L_x_16191:
        /* <DEDUP_REMOVED lines=13> */
.L_x_16193:
[----:B------:R-:W-:Y:S05]  /*c7b0*/  BSYNC.RECONVERGENT B2 ;  /* 0x0000000000027941 */ /* 0x000fea0003800200 */
.L_x_16192:
        /* <DEDUP_REMOVED lines=42> */
.L_x_16190:
[----:B------:R-:W-:Y:S05]  /*ca60*/  BSYNC.RECONVERGENT B1 ;  /* 0x0000000000017941 */ /* 0x000fea0003800200 */
.L_x_16189:
        /* <DEDUP_REMOVED lines=23> */
.L_x_16196:
        /* <DEDUP_REMOVED lines=13> */
.L_x_16198:
[----:B------:R-:W-:Y:S05]  /*ccb0*/  BSYNC.RECONVERGENT B2 ;  /* 0x0000000000027941 */ /* 0x000fea0003800200 */
.L_x_16197:
        /* <DEDUP_REMOVED lines=42> */
.L_x_16195:
[----:B------:R-:W-:Y:S05]  /*cf60*/  BSYNC.RECONVERGENT B1 ;  /* 0x0000000000017941 */ /* 0x000fea0003800200 */
.L_x_16194:
        /* <DEDUP_REMOVED lines=23> */
.L_x_16201:
        /* <DEDUP_REMOVED lines=13> */
.L_x_16203:
[----:B------:R-:W-:Y:S05]  /*d1b0*/  BSYNC.RECONVERGENT B2 ;  /* 0x0000000000027941 */ /* 0x000fea0003800200 */
.L_x_16202:
        /* <DEDUP_REMOVED lines=42> */
.L_x_16200:
[----:B------:R-:W-:Y:S05]  /*d460*/  BSYNC.RECONVERGENT B1 ;  /* 0x0000000000017941 */ /* 0x000fea0003800200 */
.L_x_16199:
        /* <DEDUP_REMOVED lines=23> */
.L_x_16206:
        /* <DEDUP_REMOVED lines=15> */
.L_x_16208:
[----:B------:R-:W-:Y:S05]  /*d6d0*/  BSYNC.RECONVERGENT B2 ;  /* 0x0000000000027941 */ /* 0x000fea0003800200 */
.L_x_16207:
        /* <DEDUP_REMOVED lines=40> */
[----:B------:R-:W-:Y:S02]  /*d960*/  HFMA2 R124, -RZ, RZ, 0, 0 ;  /* 0x00000000ff7c7431 */ /* 0x000fe400000001ff */
[----:B------:R-:W-:Y:S01]  /*d970*/  IMAD.MOV.U32 R130, RZ, RZ, R102 ;  /* 0x000000ffff827224 */ /* 0x000fe200078e0066 */
[----:B------:R-:W-:-:S07]  /*d980*/  LOP3.LUT R127, R126, UR33, R125, 0x96, !PT ;  /* 0x000000217e7f7c12 */ /* 0x000fce000f8e967d */
.L_x_16205:
[----:B------:R-:W-:Y:S05]  /*d990*/  BSYNC.RECONVERGENT B1 ;  /* 0x0000000000017941 */ /* 0x000fea0003800200 */
.L_x_16204:
        /* <DEDUP_REMOVED lines=15> */
.L_x_16168:
        /* <DEDUP_REMOVED lines=16> */
.L_x_16212:
        /* <DEDUP_REMOVED lines=13> */
.L_x_16214:
[----:B------:R-:W-:Y:S05]  /*dc60*/  BSYNC.RECONVERGENT B2 ;  /* 0x0000000000027941 */ /* 0x000fea0003800200 */
.L_x_16213:
        /* <DEDUP_REMOVED lines=41> */
.L_x_16211:
[----:B------:R-:W-:Y:S05]  /*df00*/  BSYNC.RECONVERGENT B1 ;  /* 0x0000000000017941 */ /* 0x000fea0003800200 */
.L_x_16210:
        /* <DEDUP_REMOVED lines=23> */
.L_x_16217:
        /* <DEDUP_REMOVED lines=13> */
.L_x_16219:
[----:B------:R-:W-:Y:S05]  /*e150*/  BSYNC.RECONVERGENT B2 ;  /* 0x0000000000027941 */ /* 0x000fea0003800200 */
.L_x_16218:
        /* <DEDUP_REMOVED lines=42> */
.L_x_16216:
[----:B------:R-:W-:Y:S05]  /*e400*/  BSYNC.RECONVERGENT B1 ;  /* 0x0000000000017941 */ /* 0x000fea0003800200 */
.L_x_16215:
        /* <DEDUP_REMOVED lines=22> */
.L_x_16222:
        /* <DEDUP_REMOVED lines=13> */
.L_x_16224:
[----:B------:R-:W-:Y:S05]  /*e640*/  BSYNC.RECONVERGENT B2 ;  /* 0x0000000000027941 */ /* 0x000fea0003800200 */
.L_x_16223:
        /* <DEDUP_REMOVED lines=42> */
.L_x_16221:
[----:B------:R-:W-:Y:S05]  /*e8f0*/  BSYNC.RECONVERGENT B1 ;  /* 0x0000000000017941 */ /* 0x000fea0003800200 */
.L_x_16220:
        /* <DEDUP_REMOVED lines=22> */
.L_x_16227:
        /* <DEDUP_REMOVED lines=13> */
.L_x_16229:
[----:B------:R-:W-:Y:S05]  /*eb30*/  BSYNC.RECONVERGENT B2 ;  /* 0x0000000000027941 */ /* 0x000fea0003800200 */
.L_x_16228:
        /* <DEDUP_REMOVED lines=42> */
.L_x_16226:
[----:B------:R-:W-:Y:S05]  /*ede0*/  BSYNC.RECONVERGENT B1 ;  /* 0x0000000000017941 */ /* 0x000fea0003800200 */
.L_x_16225:
        /* <DEDUP_REMOVED lines=22> */
.L_x_16232:
        /* <DEDUP_REMOVED lines=13> */
.L_x_16234:
[----:B------:R-:W-:Y:S05]  /*f020*/  BSYNC.RECONVERGENT B2 ;  /* 0x0000000000027941 */ /* 0x000fea0003800200 */
.L_x_16233:
        /* <DEDUP_REMOVED lines=42> */
.L_x_16231:
[----:B------:R-:W-:Y:S05]  /*f2d0*/  BSYNC.RECONVERGENT B1 ;  /* 0x0000000000017941 */ /* 0x000fea0003800200 */
.L_x_16230:
        /* <DEDUP_REMOVED lines=22> */
.L_x_16237:
        /* <DEDUP_REMOVED lines=13> */
.L_x_16239:
[----:B------:R-:W-:Y:S05]  /*f510*/  BSYNC.RECONVERGENT B2 ;  /* 0x0000000000027941 */ /* 0x000fea0003800200 */
.L_x_16238:
        /* <DEDUP_REMOVED lines=42> */
.L_x_16236:
[----:B------:R-:W-:Y:S05]  /*f7c0*/  BSYNC.RECONVERGENT B1 ;  /* 0x0000000000017941 */ /* 0x000fea0003800200 */
.L_x_16235:
        /* <DEDUP_REMOVED lines=22> */
.L_x_16242:
        /* <DEDUP_REMOVED lines=13> */
.L_x_16244:
[----:B------:R-:W-:Y:S05]  /*fa00*/  BSYNC.RECONVERGENT B2 ;  /* 0x0000000000027941 */ /* 0x000fea0003800200 */
.L_x_16243:
        /* <DEDUP_REMOVED lines=42> */
.L_x_16241:
[----:B------:R-:W-:Y:S05]  /*fcb0*/  BSYNC.RECONVERGENT B1 ;  /* 0x0000000000017941 */ /* 0x000fea0003800200 */
.L_x_16240:
        /* <DEDUP_REMOVED lines=22> */
.L_x_16247:
        /* <DEDUP_REMOVED lines=15> */
.L_x_16249:
[----:B------:R-:W-:Y:S05]  /*ff10*/  BSYNC.RECONVERGENT B2 ;  /* 0x0000000000027941 */ /* 0x000fea0003800200 */
.L_x_16248:
        /* <DEDUP_REMOVED lines=43> */
.L_x_16246:
[----:B------:R-:W-:Y:S05]  /*101d0*/  BSYNC.RECONVERGENT B1 ;  /* 0x0000000000017941 */ /* 0x000fea0003800200 */
.L_x_16245:
        /* <DEDUP_REMOVED lines=13> */
.L_x_16209:
        /* <DEDUP_REMOVED lines=30> */
[----:B------:R-:W-:Y:S02]  /*10490*/  LOP3.LUT R110, R111, R115, R112, 0xfe, !PT ;  /* 0x000000736f6e7212 */ /* 0x000fe400078efe70 */
[----:B------:R-:W-:Y:S01]  /*104a0*/  SEL R115, RZ, 0x1, !P6 ;  /* 0x00000001ff737807 */ /* 0x000fe20007000000 */
        /* <DEDUP_REMOVED lines=81> */
.L_x_16263:
        /* <DEDUP_REMOVED lines=19> */
[----:B------:R-:W2:Y:S01]  /*10af0*/  @!P0 LDC.64 R106, c[0x0][0x3c0] ;  /* 0x0000f000ff6a8b82 */ /* 0x000ea20000000a00 */
        /* <DEDUP_REMOVED lines=12> */
[----:B------:R-:W-:Y:S01]  /*10bc0*/  FMUL.FTZ R112, R103, R112 ;  /* 0x0000007067707220 */ /* 0x000fe20000410000 */
[----:B------:R-:W-:-:S04]  /*10bd0*/  IMAD.WIDE.U32 R22, R16, 0x10, R100 ;  /* 0x0000001010167825 */ /* 0x000fc800078e0064 */
[----:B------:R-:W-:Y:S01]  /*10be0*/  FMUL.FTZ R11, R103, R12 ;  /* 0x0000000c670b7220 */ /* 0x000fe20000410000 */
[----:B------:R-:W0:Y:S01]  /*10bf0*/  @!P0 LDC.64 R16, c[0x0][0x3c8] ;  /* 0x0000f200ff108b82 */ /* 0x000e220000000a00 */
[----:B------:R-:W-:Y:S01]  /*10c00*/  FFMA.FTZ R7, R7, R96, R72 ;  /* 0x0000006007077223 */ /* 0x000fe20000010048 */
[----:B------:R-:W-:Y:S01]  /*10c10*/  FFMA.FTZ R8, R112, R97, R73 ;  /* 0x0000006170087223 */ /* 0x000fe20000010049 */
[C---:B------:R-:W-:Y:S01]  /*10c20*/  FMUL.FTZ R15, R103.reuse, R140 ;  /* 0x0000008c670f7220 */ /* 0x040fe20000410000 */
[C---:B------:R-:W-:Y:S01]  /*10c30*/  FMUL.FTZ R13, R103.reuse, R14 ;  /* 0x0000000e670d7220 */ /* 0x040fe20000410000 */
[C---:B------:R-:W-:Y:S01]  /*10c40*/  FMUL.FTZ R19, R103.reuse, R144 ;  /* 0x0000009067137220 */ /* 0x040fe20000410000 */
[C---:B------:R-:W-:Y:S01]  /*10c50*/  FMUL.FTZ R120, R103.reuse, R120 ;  /* 0x0000007867787220 */ /* 0x040fe20000410000 */
[----:B------:R-:W-:Y:S01]  /*10c60*/  F2FP.F16.F32.PACK_AB R8, R8, R7 ;  /* 0x000000070808723e */ /* 0x000fe200000000ff */
[C---:B------:R-:W-:Y:S01]  /*10c70*/  FMUL.FTZ R142, R103.reuse, R142 ;  /* 0x0000008e678e7220 */ /* 0x040fe20000410000 */
[----:B------:R-:W-:Y:S01]  /*10c80*/  FMUL.FTZ R9, R103, R10 ;  /* 0x0000000a67097220 */ /* 0x000fe20000410000 */
[----:B------:R-:W-:-:S04]  /*10c90*/  IMAD.WIDE.U32 R100, R113, 0x10, R100 ;  /* 0x0000001071647825 */ /* 0x000fc800078e0064 */
[C---:B------:R-:W-:Y:S01]  /*10ca0*/  FMUL.FTZ R7, R103.reuse, R132 ;  /* 0x0000008467077220 */ /* 0x040fe20000410000 */
[C---:B------:R-:W-:Y:S01]  /*10cb0*/  FMUL.FTZ R134, R103.reuse, R134 ;  /* 0x0000008667867220 */ /* 0x040fe20000410000 */
[C---:B------:R-:W-:Y:S01]  /*10cc0*/  FMUL.FTZ R105, R103.reuse, R148 ;  /* 0x0000009467697220 */ /* 0x040fe20000410000 */
[----:B------:R-:W-:Y:S01]  /*10cd0*/  FMUL.FTZ R150, R103, R150 ;  /* 0x0000009667967220 */ /* 0x000fe20000410000 */
[----:B------:R-:W-:Y:S01]  /*10ce0*/  FFMA.FTZ R10, R11, R92, R68 ;  /* 0x0000005c0b0a7223 */ /* 0x000fe20000010044 */
[----:B------:R-:W-:Y:S01]  /*10cf0*/  FFMA.FTZ R14, R15, R84, R60 ;  /* 0x000000540f0e7223 */ /* 0x000fe2000001003c */
[----:B------:R-:W1:Y:S01]  /*10d00*/  LDC.64 R112, c[0x0][0x380] ;  /* 0x0000e000ff707b82 */ /* 0x000e620000000a00 */
[----:B------:R-:W-:Y:S01]  /*10d10*/  FFMA.FTZ R11, R13, R94, R70 ;  /* 0x0000005e0d0b7223 */ /* 0x000fe20000010046 */
[----:B------:R-:W-:Y:S01]  /*10d20*/  FFMA.FTZ R15, R19, R86, R62 ;  /* 0x00000056130f7223 */ /* 0x000fe2000001003e */
[C---:B------:R-:W-:Y:S01]  /*10d30*/  FADD.FTZ R122, -R109.reuse, R122 ;  /* 0x0000007a6d7a7221 */ /* 0x040fe20000010100 */
[----:B------:R-:W-:Y:S01]  /*10d40*/  FFMA.FTZ R13, R120, R93, R69 ;  /* 0x0000005d780d7223 */ /* 0x000fe20000010045 */
[----:B------:R-:W-:Y:S01]  /*10d50*/  FFMA.FTZ R19, R142, R85, R61 ;  /* 0x000000558e137223 */ /* 0x000fe2000001003d */
[----:B------:R-:W-:Y:S01]  /*10d60*/  FADD.FTZ R110, -R109, R123 ;  /* 0x0000007b6d6e7221 */ /* 0x000fe20000010100 */
[----:B------:R-:W-:Y:S01]  /*10d70*/  FFMA.FTZ R7, R7, R88, R64 ;  /* 0x0000005807077223 */ /* 0x000fe20000010040 */
[----:B------:R-:W-:Y:S01]  /*10d80*/  FFMA.FTZ R12, R134, R89, R65 ;  /* 0x00000059860c7223 */ /* 0x000fe20000010041 */
[----:B------:R-:W-:Y:S01]  /*10d90*/  FFMA.FTZ R105, R105, R78, R54 ;  /* 0x0000004e69697223 */ /* 0x000fe20000010036 */
[----:B------:R-:W-:Y:S01]  /*10da0*/  FFMA.FTZ R150, R150, R79, R55 ;  /* 0x0000004f96967223 */ /* 0x000fe20000010037 */
[C---:B------:R-:W-:Y:S01]  /*10db0*/  FADD.FTZ R114, -R109.reuse, R114 ;  /* 0x000000726d727221 */ /* 0x040fe20000010100 */
[C---:B------:R-:W-:Y:S01]  /*10dc0*/  FADD.FTZ R104, -R109.reuse, R104 ;  /* 0x000000686d687221 */ /* 0x040fe20000010100 */
[----:B------:R-:W-:Y:S01]  /*10dd0*/  FADD.FTZ R18, -R109, R117 ;  /* 0x000000756d127221 */ /* 0x000fe20000010100 */
[C---:B------:R-:W-:Y:S01]  /*10de0*/  FMUL.FTZ R111, R103.reuse, R122 ;  /* 0x0000007a676f7220 */ /* 0x040fe20000410000 */
[C---:B------:R-:W-:Y:S01]  /*10df0*/  FMUL.FTZ R118, R103.reuse, R118 ;  /* 0x0000007667767220 */ /* 0x040fe20000410000 */
[----:B------:R-:W-:Y:S01]  /*10e00*/  FMUL.FTZ R126, R103, R126 ;  /* 0x0000007e677e7220 */ /* 0x000fe20000410000 */
[----:B------:R-:W-:Y:S01]  /*10e10*/  F2FP.F16.F32.PACK_AB R10, R13, R10 ;  /* 0x0000000a0d0a723e */ /* 0x000fe200000000ff */
[----:B------:R-:W-:Y:S01]  /*10e20*/  FMUL.FTZ R110, R103, R110 ;  /* 0x0000006e676e7220 */ /* 0x000fe20000410000 */
[----:B------:R-:W-:Y:S01]  /*10e30*/  F2FP.F16.F32.PACK_AB R14, R19, R14 ;  /* 0x0000000e130e723e */ /* 0x000fe200000000ff */
[C---:B------:R-:W-:Y:S01]  /*10e40*/  FMUL.FTZ R13, R103.reuse, R136 ;  /* 0x00000088670d7220 */ /* 0x040fe20000410000 */
[C---:B------:R-:W-:Y:S01]  /*10e50*/  FMUL.FTZ R138, R103.reuse, R138 ;  /* 0x0000008a678a7220 */ /* 0x040fe20000410000 */
[C---:B------:R-:W-:Y:S01]  /*10e60*/  FMUL.FTZ R146, R103.reuse, R146 ;  /* 0x0000009267927220 */ /* 0x040fe20000410000 */
[----:B------:R-:W-:Y:S01]  /*10e70*/  F2FP.F16.F32.PACK_AB R12, R12, R7 ;  /* 0x000000070c0c723e */ /* 0x000fe200000000ff */
[C---:B------:R-:W-:Y:S01]  /*10e80*/  FMUL.FTZ R108, R103.reuse, R108 ;  /* 0x0000006c676c7220 */ /* 0x040fe20000410000 */
[----:B------:R-:W-:Y:S01]  /*10e90*/  F2FP.F16.F32.PACK_AB R19, R150, R105 ;  /* 0x000000699613723e */ /* 0x000fe200000000ff */
        /* <DEDUP_REMOVED lines=15> */
[----:B--2---:R-:W-:Y:S01]  /*10f90*/  @!P0 IMAD.WIDE R106, R3, 0x4, R106 ;  /* 0x00000004036a8825 */ /* 0x004fe200078e026a */
[----:B------:R-:W-:-:S02]  /*10fa0*/  F2FP.F16.F32.PACK_AB R11, R126, R11 ;  /* 0x0000000b7e0b723e */ /* 0x000fc400000000ff */
[----:B------:R-:W-:Y:S01]  /*10fb0*/  F2FP.F16.F32.PACK_AB R9, R118, R9 ;  /* 0x000000097609723e */ /* 0x000fe200000000ff */
[----:B0-----:R-:W-:Y:S01]  /*10fc0*/  @!P0 IMAD.WIDE R104, R3, 0x4, R16 ;  /* 0x0000000403688825 */ /* 0x001fe200078e0210 */
[----:B------:R-:W-:Y:S01]  /*10fd0*/  F2FP.F16.F32.PACK_AB R15, R146, R15 ;  /* 0x0000000f920f723e */ /* 0x000fe200000000ff */
[----:B------:R0:W-:Y:S01]  /*10fe0*/  @!P0 STG.E desc[UR8][R106.64], R102 ;  /* 0x000000666a008986 */ /* 0x0001e2000c101908 */
[----:B------:R-:W-:Y:S02]  /*10ff0*/  F2FP.F16.F32.PACK_AB R13, R138, R13 ;  /* 0x0000000d8a0d723e */ /* 0x000fe400000000ff */
[----:B------:R-:W-:Y:S01]  /*11000*/  F2FP.F16.F32.PACK_AB R18, R111, R18 ;  /* 0x000000126f12723e */ /* 0x000fe200000000ff */
[----:B------:R0:W-:Y:S01]  /*11010*/  @!P0 STG.E desc[UR8][R104.64], R103 ;  /* 0x0000006768008986 */ /* 0x0001e2000c101908 */
[----:B------:R-:W-:Y:S02]  /*11020*/  F2FP.F16.F32.PACK_AB R17, R110, R109 ;  /* 0x0000006d6e11723e */ /* 0x000fe400000000ff */
[----:B------:R-:W-:Y:S01]  /*11030*/  F2FP.F16.F32.PACK_AB R16, R108, R7 ;  /* 0x000000076c10723e */ /* 0x000fe200000000ff */
[----:B------:R0:W-:Y:S01]  /*11040*/  STG.E.128 desc[UR8][R20.64], R8 ;  /* 0x0000000814007986 */ /* 0x0001e2000c101d08 */
[----:B-1----:R-:W-:-:S03]  /*11050*/  LEA R3, R112, R3, 0x2 ;  /* 0x0000000370037211 */ /* 0x002fc600078e10ff */
[----:B------:R0:W-:Y:S01]  /*11060*/  STG.E.128 desc[UR8][R22.64], R12 ;  /* 0x0000000c16007986 */ /* 0x0001e2000c101d08 */
[----:B------:R-:W-:-:S03]  /*11070*/  ISETP.GE.AND P0, PT, R3, R113, PT ;  /* 0x000000710300720c */ /* 0x000fc60003f06270 */
[----:B------:R0:W-:Y:S10]  /*11080*/  STG.E.128 desc[UR8][R100.64], R16 ;  /* 0x0000001064007986 */ /* 0x0001f4000c101d08 */
[----:B------:R-:W-:Y:S05]  /*11090*/  @!P0 BRA `(.L_x_16251) ;  /* 0xfffffef8009c8947 */ /* 0x000fea000383ffff */
[----:B------:R-:W-:Y:S05]  /*110a0*/  BSYNC B0 ;  /* 0x0000000000007941 */ /* 0x000fea0003800000 */
.L_x_16004:
[----:B------:R-:W-:Y:S05]  /*110b0*/  EXIT ;  /* 0x000000000000794d */ /* 0x000fea0003800000 */
.L_x_16250:
        /* <DEDUP_REMOVED lines=8> */
.L_x_16253:
[----:B------:R-:W-:Y:S05]  /*11140*/  BSYNC B1 ;  /* 0x0000000000017941 */ /* 0x000fea0003800000 */
.L_x_16252:
        /* <DEDUP_REMOVED lines=9> */
.L_x_16254:
[----:B------:R-:W-:Y:S01]  /*111e0*/  HFMA2 R119, -RZ, RZ, 0, 2.384185791015625e-07 ;  /* 0x00000004ff777431 */ /* 0x000fe200000001ff */
[----:B------:R-:W-:-:S05]  /*111f0*/  MOV R100, R118 ;  /* 0x0000007600647202 */ /* 0x000fca0000000f00 */
[----:B------:R-:W-:-:S04]  /*11200*/  FADD.FTZ R109, R103, R100 ;  /* 0x00000064676d7221 */ /* 0x000fc80000010000 */
[----:B------:R-:W-:-:S07]  /*11210*/  IMAD.MOV.U32 R120, RZ, RZ, R109 ;  /* 0x000000ffff787224 */ /* 0x000fce00078e006d */
[----:B------:R-:W-:Y:S05]  /*11220*/  WARPSYNC.COLLECTIVE R115, `(.L_x_16255) ;  /* 0x0000000073087348 */ /* 0x000fea0003c00000 */
[----:B------:R0:W1:Y:S02]  /*11230*/  SHFL.BFLY P1, R118, R120, R119, R126 ;  /* 0x0c00007778767389 */ /* 0x000064000002007e */
[----:B01----:R-:W-:Y:S05]  /*11240*/  ENDCOLLECTIVE ;  /* 0x000000000000791b */ /* 0x003fea0003800000 */
.L_x_16255:
[----:B------:R-:W-:Y:S02]  /*11250*/  IMAD.MOV.U32 R119, RZ, RZ, 0x8 ;  /* 0x00000008ff777424 */ /* 0x000fe400078e00ff */
[----:B------:R-:W-:-:S04]  /*11260*/  IMAD.MOV.U32 R100, RZ, RZ, R118 ;  /* 0x000000ffff647224 */ /* 0x000fc800078e0076 */
[----:B------:R-:W-:-:S05]  /*11270*/  FADD.FTZ R110, R109, R100 ;  /* 0x000000646d6e7221 */ /* 0x000fca0000010000 */
[----:B------:R-:W-:-:S07]  /*11280*/  MOV R120, R110 ;  /* 0x0000006e00787202 */ /* 0x000fce0000000f00 */
[----:B------:R-:W-:Y:S05]  /*11290*/  WARPSYNC.COLLECTIVE R115, `(.L_x_16256) ;  /* 0x0000000073087348 */ /* 0x000fea0003c00000 */
[----:B------:R0:W1:Y:S02]  /*112a0*/  SHFL.BFLY P1, R118, R120, R119, R126 ;  /* 0x0c00007778767389 */ /* 0x000064000002007e */
[----:B01----:R-:W-:Y:S05]  /*112b0*/  ENDCOLLECTIVE ;  /* 0x000000000000791b */ /* 0x003fea0003800000 */
.L_x_16256:
        /* <DEDUP_REMOVED lines=8> */
.L_x_16257:
        /* <DEDUP_REMOVED lines=56> */
.L_x_16258:
[----:B------:R-:W-:Y:S01]  /*116c0*/  HFMA2 R119, -RZ, RZ, 0, 1.1920928955078125e-07 ;  /* 0x00000002ff777431 */ /* 0x000fe200000001ff */
[----:B------:R-:W-:-:S05]  /*116d0*/  MOV R103, R118 ;  /* 0x0000007600677202 */ /* 0x000fca0000000f00 */
[----:B------:R-:W-:-:S04]  /*116e0*/  FADD.FTZ R103, R100, R103 ;  /* 0x0000006764677221 */ /* 0x000fc80000010000 */
[----:B------:R-:W-:-:S07]  /*116f0*/  IMAD.MOV.U32 R120, RZ, RZ, R103 ;  /* 0x000000ffff787224 */ /* 0x000fce00078e0067 */
[----:B------:R-:W-:Y:S05]  /*11700*/  WARPSYNC.COLLECTIVE R115, `(.L_x_16259) ;  /* 0x0000000073087348 */ /* 0x000fea0003c00000 */
[----:B------:R0:W1:Y:S02]  /*11710*/  SHFL.BFLY P1, R118, R120, R119, R126 ;  /* 0x0c00007778767389 */ /* 0x000064000002007e */
[----:B01----:R-:W-:Y:S05]  /*11720*/  ENDCOLLECTIVE ;  /* 0x000000000000791b */ /* 0x003fea0003800000 */
.L_x_16259:
[----:B------:R-:W-:Y:S02]  /*11730*/  IMAD.MOV.U32 R119, RZ, RZ, 0x4 ;  /* 0x00000004ff777424 */ /* 0x000fe400078e00ff */
[----:B------:R-:W-:-:S04]  /*11740*/  IMAD.MOV.U32 R110, RZ, RZ, R118 ;  /* 0x000000ffff6e7224 */ /* 0x000fc800078e0076 */
[----:B------:R-:W-:-:S05]  /*11750*/  FADD.FTZ R110, R103, R110 ;  /* 0x0000006e676e7221 */ /* 0x000fca0000010000 */
[----:B------:R-:W-:-:S07]  /*11760*/  MOV R120, R110 ;  /* 0x0000006e00787202 */ /* 0x000fce0000000f00 */
[----:B------:R-:W-:Y:S05]  /*11770*/  WARPSYNC.COLLECTIVE R115, `(.L_x_16260) ;  /* 0x0000000073087348 */ /* 0x000fea0003c00000 */
[----:B------:R0:W1:Y:S02]  /*11780*/  SHFL.BFLY P1, R118, R120, R119, R126 ;  /* 0x0c00007778767389 */ /* 0x000064000002007e */
[----:B01----:R-:W-:Y:S05]  /*11790*/  ENDCOLLECTIVE ;  /* 0x000000000000791b */ /* 0x003fea0003800000 */
.L_x_16260:
[----:B------:R-:W-:Y:S01]  /*117a0*/  HFMA2 R119, -RZ, RZ, 0, 4.76837158203125e-07 ;  /* 0x00000008ff777431 */ /* 0x000fe200000001ff */
[----:B------:R-:W-:-:S05]  /*117b0*/  MOV R109, R118 ;  /* 0x00000076006d7202 */ /* 0x000fca0000000f00 */
[----:B------:R-:W-:-:S04]  /*117c0*/  FADD.FTZ R109, R110, R109 ;  /* 0x0000006d6e6d7221 */ /* 0x000fc80000010000 */
[----:B------:R-:W-:-:S07]  /*117d0*/  IMAD.MOV.U32 R120, RZ, RZ, R109 ;  /* 0x000000ffff787224 */ /* 0x000fce00078e006d */
[----:B------:R-:W-:Y:S05]  /*117e0*/  WARPSYNC.COLLECTIVE R115, `(.L_x_16261) ;  /* 0x0000000073087348 */ /* 0x000fea0003c00000 */
[----:B------:R0:W1:Y:S02]  /*117f0*/  SHFL.BFLY P1, R118, R120, R119, R126 ;  /* 0x0c00007778767389 */ /* 0x000064000002007e */
[----:B01----:R-:W-:Y:S05]  /*11800*/  ENDCOLLECTIVE ;  /* 0x000000000000791b */ /* 0x003fea0003800000 */
.L_x_16261:
[----:B------:R-:W-:Y:S02]  /*11810*/  IMAD.MOV.U32 R119, RZ, RZ, 0x10 ;  /* 0x00000010ff777424 */ /* 0x000fe400078e00ff */
[----:B------:R-:W-:-:S04]  /*11820*/  IMAD.MOV.U32 R112, RZ, RZ, R118 ;  /* 0x000000ffff707224 */ /* 0x000fc800078e0076 */
[----:B------:R-:W-:-:S05]  /*11830*/  FADD.FTZ R112, R109, R112 ;  /* 0x000000706d707221 */ /* 0x000fca0000010000 */
[----:B------:R-:W-:-:S07]  /*11840*/  MOV R120, R112 ;  /* 0x0000007000787202 */ /* 0x000fce0000000f00 */
[----:B------:R-:W-:Y:S05]  /*11850*/  WARPSYNC.COLLECTIVE R115, `(.L_x_16262) ;  /* 0x0000000073087348 */ /* 0x000fea0003c00000 */
[----:B------:R0:W1:Y:S02]  /*11860*/  SHFL.BFLY P1, R118, R120, R119, R126 ;  /* 0x0c00007778767389 */ /* 0x000064000002007e */
[----:B01----:R-:W-:Y:S05]  /*11870*/  ENDCOLLECTIVE ;  /* 0x000000000000791b */ /* 0x003fea0003800000 */
.L_x_16262:
[----:B------:R-:W-:Y:S01]  /*11880*/  MOV R111, R118 ;  /* 0x00000076006f7202 */ /* 0x000fe20000000f00 */
[----:B------:R-:W-:Y:S06]  /*11890*/  BRA `(.L_x_16263) ;  /* 0xfffffff000487947 */ /* 0x000fec000383ffff */
.L_x_16264:
        /* <DEDUP_REMOVED lines=14> */
.L_x_28795:


//--------------------- .text._ZN10layer_norm13ln_fwd_kernelINS_13Kernel_traitsIf6__halfS2_S2_fjLj768ELj1ELj4ELj1ELj16ENS_18Kernel_traits_baseILj768EfS2_S2_S2_fjLj128EEEEELb1ELb1ELb1ELb0EEEvNS_9FwdParamsE --------------------------
	.section	.text._ZN10layer_norm13ln_fwd_kernelINS_13Kernel_traitsIf6__halfS2_S2_fjLj768ELj1ELj4ELj1ELj16ENS_18Kernel_traits_baseILj768EfS2_S2_S2_fjLj128EEEEELb1ELb1ELb1ELb0EEEvNS_9FwdParamsE,"ax",@progbits
	.align	128
        .global         _ZN10layer_norm13ln_fwd_kernelINS_13Kernel_traitsIf6__halfS2_S2_fjLj768ELj1ELj4ELj1ELj16ENS_18Kernel_traits_baseILj768EfS2_S2_S2_fjLj128EEEEELb1ELb1ELb1ELb0EEEvNS_9FwdParamsE
        .type           _ZN10layer_norm13ln_fwd_kernelINS_13Kernel_traitsIf6__halfS2_S2_fjLj768ELj1ELj4ELj1ELj16ENS_18Kernel_traits_baseILj768EfS2_S2_S2_fjLj128EEEEELb1ELb1ELb1ELb0EEEvNS_9FwdParamsE,@function
        .size           _ZN10layer_norm13ln_fwd_kernelINS_13Kernel_traitsIf6__halfS2_S2_fjLj768ELj1ELj4ELj1ELj16ENS_18Kernel_traits_baseILj768EfS2_S2_S2_fjLj128EEEEELb1ELb1ELb1ELb0EEEvNS_9FwdParamsE,(.L_x_28796 - _ZN10layer_norm13ln_fwd_kernelINS_13Kernel_traitsIf6__halfS2_S2_fjLj768ELj1ELj4ELj1ELj16ENS_18Kernel_traits_baseILj768EfS2_S2_S2_fjLj128EEEEELb1ELb1ELb1ELb0EEEvNS_9FwdParamsE)
        .other          _ZN10layer_norm13ln_fwd_kernelINS_13Kernel_traitsIf6__halfS2_S2_fjLj768ELj1ELj4ELj1ELj16ENS_18Kernel_traits_baseILj768EfS2_S2_S2_fjLj128EEEEELb1ELb1ELb1ELb0EEEvNS_9FwdParamsE,@"STO_CUDA_ENTRY STV_DEFAULT"
_ZN10layer_norm13ln_fwd_kernelINS_13Kernel_traitsIf6__halfS2_S2_fjLj768ELj1ELj4ELj1ELj16ENS_18Kernel_traits_baseILj768EfS2_S2_S2_fjLj128EEEEELb1ELb1ELb1ELb0EEEvNS_9FwdParamsE:
.text._ZN10layer_norm13ln_fwd_kernelINS_13Kernel_traitsIf6__halfS2_S2_fjLj768ELj1ELj4ELj1ELj16ENS_18Kernel_traits_baseILj768EfS2_S2_S2_fjLj128EEEEELb1ELb1ELb1ELb0EEEvNS_9FwdParamsE:
        /* <DEDUP_REMOVED lines=98> */
.L_x_16266:
        /* <DEDUP_REMOVED lines=42> */
.L_x_16267:
[----:B------:R-:W-:Y:S05]  /*08c0*/  BSYNC.RECONVERGENT B0 ;  /* 0x0000000000007941 */ /* 0x000fea0003800200 */
.L_x_16265:
        /* <DEDUP_REMOVED lines=71> */
.L_x_16630:
        /* <DEDUP_REMOVED lines=26> */
.L_x_16272:
[----:B------:R-:W-:Y:S05]  /*0ee0*/  BSYNC.RECONVERGENT B2 ;  /* 0x0000000000027941 */ /* 0x000fea0003800200 */
.L_x_16271:
        /* <DEDUP_REMOVED lines=28> */
.L_x_16278:
        /* <DEDUP_REMOVED lines=13> */
.L_x_16280:
[----:B------:R-:W-:Y:S05]  /*1180*/  BSYNC.RECONVERGENT B4 ;  /* 0x0000000000047941 */ /* 0x000fea0003800200 */
.L_x_16279:
        /* <DEDUP_REMOVED lines=41> */
.L_x_16277:
[----:B------:R-:W-:Y:S05]  /*1420*/  BSYNC.RECONVERGENT B3 ;  /* 0x0000000000037941 */ /* 0x000fea0003800200 */
.L_x_16276:
        /* <DEDUP_REMOVED lines=10> */
[----:B------:R-:W-:-:S07]  /*14d0*/  FFMA.FTZ R9, R9, R80, R100 ;  /* 0x0000005009097223 */ /* 0x000fce0000010064 */
.L_x_16275:
[----:B------:R-:W-:Y:S05]  /*14e0*/  BSYNC.RECONVERGENT B2 ;  /* 0x0000000000027941 */ /* 0x000fea0003800200 */
.L_x_16274:
        /* <DEDUP_REMOVED lines=22> */
.L_x_16285:
        /* <DEDUP_REMOVED lines=13> */
.L_x_16287:
[----:B------:R-:W-:Y:S05]  /*1720*/  BSYNC.RECONVERGENT B4 ;  /* 0x0000000000047941 */ /* 0x000fea0003800200 */
.L_x_16286:
        /* <DEDUP_REMOVED lines=41> */
.L_x_16284:
[----:B------:R-:W-:Y:S05]  /*19c0*/  BSYNC.RECONVERGENT B3 ;  /* 0x0000000000037941 */ /* 0x000fea0003800200 */
.L_x_16283:
        /* <DEDUP_REMOVED lines=11> */
.L_x_16282:
[----:B------:R-:W-:Y:S05]  /*1a80*/  BSYNC.RECONVERGENT B2 ;  /* 0x0000000000027941 */ /* 0x000fea0003800200 */
.L_x_16281:
        /* <DEDUP_REMOVED lines=22> */
.L_x_16292:
        /* <DEDUP_REMOVED lines=13> */
.L_x_16294:
[----:B------:R-:W-:Y:S05]  /*1cc0*/  BSYNC.RECONVERGENT B4 ;  /* 0x0000000000047941 */ /* 0x000fea0003800200 */
.L_x_16293:
        /* <DEDUP_REMOVED lines=41> */
.L_x_16291:
[----:B------:R-:W-:Y:S05]  /*1f60*/  BSYNC.RECONVERGENT B3 ;  /* 0x0000000000037941 */ /* 0x000fea0003800200 */
.L_x_16290:
        /* <DEDUP_REMOVED lines=11> */
.L_x_16289:
[----:B------:R-:W-:Y:S05]  /*2020*/  BSYNC.RECONVERGENT B2 ;  /* 0x0000000000027941 */ /* 0x000fea0003800200 */
.L_x_16288:
        /* <DEDUP_REMOVED lines=22> */
.L_x_16299:
        /* <DEDUP_REMOVED lines=13> */
.L_x_16301:
[----:B------:R-:W-:Y:S05]  /*2260*/  BSYNC.RECONVERGENT B4 ;  /* 0x0000000000047941 */ /* 0x000fea0003800200 */
.L_x_16300:
        /* <DEDUP_REMOVED lines=41> */
.L_x_16298:
[----:B------:R-:W-:Y:S05]  /*2500*/  BSYNC.RECONVERGENT B3 ;  /* 0x0000000000037941 */ /* 0x000fea0003800200 */
.L_x_16297:
        /* <DEDUP_REMOVED lines=11> */
.L_x_16296:
[----:B------:R-:W-:Y:S05]  /*25c0*/  BSYNC.RECONVERGENT B2 ;  /* 0x0000000000027941 */ /* 0x000fea0003800200 */
.L_x_16295:
        /* <DEDUP_REMOVED lines=22> */
.L_x_16306:
        /* <DEDUP_REMOVED lines=13> */
.L_x_16308:
[----:B------:R-:W-:Y:S05]  /*2800*/  BSYNC.RECONVERGENT B4 ;  /* 0x0000000000047941 */ /* 0x000fea0003800200 */
.L_x_16307:
        /* <DEDUP_REMOVED lines=41> */
.L_x_16305:
[----:B------:R-:W-:Y:S05]  /*2aa0*/  BSYNC.RECONVERGENT B3 ;  /* 0x0000000000037941 */ /* 0x000fea0003800200 */
.L_x_16304:
        /* <DEDUP_REMOVED lines=11> */
.L_x_16303:
[----:B------:R-:W-:Y:S05]  /*2b60*/  BSYNC.RECONVERGENT B2 ;  /* 0x0000000000027941 */ /* 0x000fea0003800200 */
.L_x_16302:
        /* <DEDUP_REMOVED lines=22> */
.L_x_16313:
        /* <DEDUP_REMOVED lines=13> */
.L_x_16315:
[----:B------:R-:W-:Y:S05]  /*2da0*/  BSYNC.RECONVERGENT B4 ;  /* 0x0000000000047941 */ /* 0x000fea0003800200 */
.L_x_16314:
        /* <DEDUP_REMOVED lines=41> */
.L_x_16312:
[----:B------:R-:W-:Y:S05]  /*3040*/  BSYNC.RECONVERGENT B3 ;  /* 0x0000000000037941 */ /* 0x000fea0003800200 */
.L_x_16311:
        /* <DEDUP_REMOVED lines=11> */
.L_x_16310:
[----:B------:R-:W-:Y:S05]  /*3100*/  BSYNC.RECONVERGENT B2 ;  /* 0x0000000000027941 */ /* 0x000fea0003800200 */
.L_x_16309:
        /* <DEDUP_REMOVED lines=22> */
.L_x_16320:
        /* <DEDUP_REMOVED lines=13> */
.L_x_16322:
[----:B------:R-:W-:Y:S05]  /*3340*/  BSYNC.RECONVERGENT B4 ;  /* 0x0000000000047941 */ /* 0x000fea0003800200 */
.L_x_16321:
        /* <DEDUP_REMOVED lines=41> */
.L_x_16319:
[----:B------:R-:W-:Y:S05]  /*35e0*/  BSYNC.RECONVERGENT B3 ;  /* 0x0000000000037941 */ /* 0x000fea0003800200 */
.L_x_16318:
        /* <DEDUP_REMOVED lines=10> */
[----:B------:R-:W-:-:S07]  /*3690*/  FFMA.FTZ R105, R105, R78, R132 ;  /* 0x0000004e69697223 */ /* 0x000fce0000010084 */
.L_x_16317:
[----:B------:R-:W-:Y:S05]  /*36a0*/  BSYNC.RECONVERGENT B2 ;  /* 0x0000000000027941 */ /* 0x000fea0003800200 */
.L_x_16316:
        /* <DEDUP_REMOVED lines=22> */
.L_x_16327:
        /* <DEDUP_REMOVED lines=13> */
.L_x_16329:
[----:B------:R-:W-:Y:S05]  /*38e0*/  BSYNC.RECONVERGENT B4 ;  /* 0x0000000000047941 */ /* 0x000fea0003800200 */
.L_x_16328:
        /* <DEDUP_REMOVED lines=41> */
.L_x_16326:
[----:B------:R-:W-:Y:S05]  /*3b80*/  BSYNC.RECONVERGENT B3 ;  /* 0x0000000000037941 */ /* 0x000fea0003800200 */
.L_x_16325:
        /* <DEDUP_REMOVED lines=10> */
[----:B------:R-:W-:-:S07]  /*3c30*/  FFMA.FTZ R107, R100, R79, R107 ;  /* 0x0000004f646b7223 */ /* 0x000fce000001006b */
.L_x_16324:
[----:B------:R-:W-:Y:S05]  /*3c40*/  BSYNC.RECONVERGENT B2 ;  /* 0x0000000000027941 */ /* 0x000fea0003800200 */
.L_x_16323:
[----:B------:R-:W-:Y:S02]  /*3c50*/  F2FP.F16.F32.PACK_AB R103, RZ, R107 ;  /* 0x0000006bff67723e */ /* 0x000fe400000000ff */
[----:B------:R-:W-:Y:S02]  /*3c60*/  PRMT R102, R138, 0x5410, R142 ;  /* 0x000054108a667816 */ /* 0x000fe4000000008e */
[----:B------:R-:W-:Y:S02]  /*3c70*/  PRMT R101, R137, 0x5410, R136 ;  /* 0x0000541089657816 */ /* 0x000fe40000000088 */
[----:B------:R-:W-:Y:S02]  /*3c80*/  PRMT R100, R135, 0x5410, R134 ;  /* 0x0000541087647816 */ /* 0x000fe40000000086 */
[----:B------:R-:W-:Y:S01]  /*3c90*/  PRMT R103, R131, 0x5410, R103 ;  /* 0x0000541083677816 */ /* 0x000fe20000000067 */
[----:B------:R-:W-:Y:S06]  /*3ca0*/  BRA `(.L_x_16330) ;  /* 0x0000002800dc7947 */ /* 0x000fec0003800000 */
.L_x_16273:
        /* <DEDUP_REMOVED lines=21> */
.L_x_16335:
        /* <DEDUP_REMOVED lines=13> */
.L_x_16337:
[----:B------:R-:W-:Y:S05]  /*3ed0*/  BSYNC.RECONVERGENT B4 ;  /* 0x0000000000047941 */ /* 0x000fea0003800200 */
.L_x_16336:
        /* <DEDUP_REMOVED lines=41> */
.L_x_16334:
[----:B------:R-:W-:Y:S05]  /*4170*/  BSYNC.RECONVERGENT B3 ;  /* 0x0000000000037941 */ /* 0x000fea0003800200 */
.L_x_16333:
[----:B------:R-:W-:Y:S01]  /*4180*/  I2FP.F32.U32 R9, R9 ;  /* 0x0000000900097245 */ /* 0x000fe20000201000 */
[----:B-----5:R-:W-:Y:S02]  /*4190*/  HADD2.F32 R11, -RZ, R24.H0_H0 ;  /* 0x20000018ff0b7230 */ /* 0x020fe40000004100 */
[----:B------:R-:W-:-:S03]  /*41a0*/  IMAD.MOV.U32 R10, RZ, RZ, 0x2f800000 ;  /* 0x2f800000ff0a7424 */ /* 0x000fc600078e00ff */
[----:B------:R-:W-:Y:S01]  /*41b0*/  FMUL.FTZ R11, R11, UR13 ;  /* 0x0000000d0b0b7c20 */ /* 0x000fe20008410000 */
[----:B------:R-:W-:-:S03]  /*41c0*/  FFMA.FTZ R9, R9, R10, 1.1641532182693481445e-10 ;  /* 0x2f00000009097423 */ /* 0x000fc6000001000a */
[----:B------:R-:W-:Y:S02]  /*41d0*/  FMUL.FTZ R11, R11, UR12 ;  /* 0x0000000c0b0b7c20 */ /* 0x000fe40008410000 */
[----:B------:R-:W-:-:S04]  /*41e0*/  FSETP.GTU.FTZ.AND P0, PT, R9, UR10, PT ;  /* 0x0000000a09007c0b */ /* 0x000fc8000bf1c000 */
[----:B------:R-:W-:Y:S02]  /*41f0*/  FSEL R9, R11, RZ, !P0 ;  /* 0x000000ff0b097208 */ /* 0x000fe40004000000 */
[----:B------:R-:W-:-:S03]  /*4200*/  SEL R10, RZ, 0x1, P0 ;  /* 0x00000001ff0a7807 */ /* 0x000fc60000000000 */
[----:B------:R-:W-:-:S07]  /*4210*/  FMUL.FTZ R9, R9, R80 ;  /* 0x0000005009097220 */ /* 0x000fce0000410000 */
.L_x_16332:
[----:B------:R-:W-:Y:S05]  /*4220*/  BSYNC.RECONVERGENT B2 ;  /* 0x0000000000027941 */ /* 0x000fea0003800200 */
.L_x_16331:
        /* <DEDUP_REMOVED lines=18> */
.L_x_16342:
        /* <DEDUP_REMOVED lines=13> */
.L_x_16344:
[----:B------:R-:W-:Y:S05]  /*4420*/  BSYNC.RECONVERGENT B4 ;  /* 0x0000000000047941 */ /* 0x000fea0003800200 */
.L_x_16343:
        /* <DEDUP_REMOVED lines=42> */
.L_x_16341:
[----:B------:R-:W-:Y:S05]  /*46d0*/  BSYNC.RECONVERGENT B3 ;  /* 0x0000000000037941 */ /* 0x000fea0003800200 */
.L_x_16340:
[----:B------:R-:W-:Y:S01]  /*46e0*/  I2FP.F32.U32 R11, R11 ;  /* 0x0000000b000b7245 */ /* 0x000fe20000201000 */
[----:B------:R-:W-:Y:S02]  /*46f0*/  HFMA2 R12, -RZ, RZ, 0.1171875, 0 ;  /* 0x2f800000ff0c7431 */ /* 0x000fe400000001ff */
[----:B-----5:R-:W-:-:S03]  /*4700*/  HADD2.F32 R13, -RZ, R24.H1_H1 ;  /* 0x30000018ff0d7230 */ /* 0x020fc60000004100 */
[----:B------:R-:W-:Y:S02]  /*4710*/  FFMA.FTZ R11, R11, R12, 1.1641532182693481445e-10 ;  /* 0x2f0000000b0b7423 */ /* 0x000fe4000001000c */
[----:B------:R-:W-:-:S04]  /*4720*/  FMUL.FTZ R13, R13, UR13 ;  /* 0x0000000d0d0d7c20 */ /* 0x000fc80008410000 */
[----:B------:R-:W-:Y:S01]  /*4730*/  FMUL.FTZ R13, R13, UR12 ;  /* 0x0000000c0d0d7c20 */ /* 0x000fe20008410000 */
[----:B------:R-:W-:-:S04]  /*4740*/  FSETP.GTU.FTZ.AND P0, PT, R11, UR10, PT ;  /* 0x0000000a0b007c0b */ /* 0x000fc8000bf1c000 */
[----:B------:R-:W-:Y:S02]  /*4750*/  FSEL R100, R13, RZ, !P0 ;  /* 0x000000ff0d647208 */ /* 0x000fe40004000000 */
[----:B------:R-:W-:-:S03]  /*4760*/  SEL R12, RZ, 0x1, P0 ;  /* 0x00000001ff0c7807 */ /* 0x000fc60000000000 */
[----:B------:R-:W-:-:S07]  /*4770*/  FMUL.FTZ R11, R100, R81 ;  /* 0x00000051640b7220 */ /* 0x000fce0000410000 */
.L_x_16339:
[----:B------:R-:W-:Y:S05]  /*4780*/  BSYNC.RECONVERGENT B2 ;  /* 0x0000000000027941 */ /* 0x000fea0003800200 */
.L_x_16338:
        /* <DEDUP_REMOVED lines=18> */
.L_x_16349:
        /* <DEDUP_REMOVED lines=13> */
.L_x_16351:
[----:B------:R-:W-:Y:S05]  /*4980*/  BSYNC.RECONVERGENT B4 ;  /* 0x0000000000047941 */ /* 0x000fea0003800200 */
.L_x_16350:
        /* <DEDUP_REMOVED lines=42> */
.L_x_16348:
[----:B------:R-:W-:Y:S05]  /*4c30*/  BSYNC.RECONVERGENT B3 ;  /* 0x0000000000037941 */ /* 0x000fea0003800200 */
.L_x_16347:
        /* <DEDUP_REMOVED lines=10> */
.L_x_16346:
[----:B------:R-:W-:Y:S05]  /*4ce0*/  BSYNC.RECONVERGENT B2 ;  /* 0x0000000000027941 */ /* 0x000fea0003800200 */
.L_x_16345:
        /* <DEDUP_REMOVED lines=18> */
.L_x_16356:
        /* <DEDUP_REMOVED lines=13> */
.L_x_16358:
[----:B------:R-:W-:Y:S05]  /*4ee0*/  BSYNC.RECONVERGENT B4 ;  /* 0x0000000000047941 */ /* 0x000fea0003800200 */
.L_x_16357:
        /* <DEDUP_REMOVED lines=42> */
.L_x_16355:
[----:B------:R-:W-:Y:S05]  /*5190*/  BSYNC.RECONVERGENT B3 ;  /* 0x0000000000037941 */ /* 0x000fea0003800200 */
.L_x_16354:
[----:B------:R-:W-:Y:S01]  /*51a0*/  I2FP.F32.U32 R15, R15 ;  /* 0x0000000f000f7245 */ /* 0x000fe20000201000 */
[----:B-----5:R-:W-:Y:S02]  /*51b0*/  HADD2.F32 R17, -RZ, R25.H1_H1 ;  /* 0x30000019ff117230 */ /* 0x020fe40000004100 */
        /* <DEDUP_REMOVED lines=8> */
.L_x_16353:
[----:B------:R-:W-:Y:S05]  /*5240*/  BSYNC.RECONVERGENT B2 ;  /* 0x0000000000027941 */ /* 0x000fea0003800200 */
.L_x_16352:
        /* <DEDUP_REMOVED lines=18> */
.L_x_16363:
        /* <DEDUP_REMOVED lines=13> */
.L_x_16365:
[----:B------:R-:W-:Y:S05]  /*5440*/  BSYNC.RECONVERGENT B4 ;  /* 0x0000000000047941 */ /* 0x000fea0003800200 */
.L_x_16364:
        /* <DEDUP_REMOVED lines=42> */
.L_x_16362:
[----:B------:R-:W-:Y:S05]  /*56f0*/  BSYNC.RECONVERGENT B3 ;  /* 0x0000000000037941 */ /* 0x000fea0003800200 */
.L_x_16361:
[----:B------:R-:W-:Y:S01]  /*5700*/  I2FP.F32.U32 R17, R17 ;  /* 0x0000001100117245 */ /* 0x000fe20000201000 */
[----:B------:R-:W-:Y:S02]  /*5710*/  HFMA2 R18, -RZ, RZ, 0.1171875, 0 ;  /* 0x2f800000ff127431 */ /* 0x000fe400000001ff */
[----:B-----5:R-:W-:-:S03]  /*5720*/  HADD2.F32 R19, -RZ, R26.H0_H0 ;  /* 0x2000001aff137230 */ /* 0x020fc60000004100 */
[----:B------:R-:W-:Y:S02]  /*5730*/  FFMA.FTZ R17, R17, R18, 1.1641532182693481445e-10 ;  /* 0x2f00000011117423 */ /* 0x000fe40000010012 */
[----:B------:R-:W-:-:S04]  /*5740*/  FMUL.FTZ R19, R19, UR13 ;  /* 0x0000000d13137c20 */ /* 0x000fc80008410000 */
[----:B------:R-:W-:Y:S01]  /*5750*/  FMUL.FTZ R19, R19, UR12 ;  /* 0x0000000c13137c20 */ /* 0x000fe20008410000 */
[----:B------:R-:W-:-:S04]  /*5760*/  FSETP.GTU.FTZ.AND P0, PT, R17, UR10, PT ;  /* 0x0000000a11007c0b */ /* 0x000fc8000bf1c000 */
[----:B------:R-:W-:Y:S02]  /*5770*/  FSEL R17, R19, RZ, !P0 ;  /* 0x000000ff13117208 */ /* 0x000fe40004000000 */
[----:B------:R-:W-:-:S03]  /*5780*/  SEL R18, RZ, 0x1, P0 ;  /* 0x00000001ff127807 */ /* 0x000fc60000000000 */
[----:B------:R-:W-:-:S07]  /*5790*/  FMUL.FTZ R17, R17, R76 ;  /* 0x0000004c11117220 */ /* 0x000fce0000410000 */
.L_x_16360:
[----:B------:R-:W-:Y:S05]  /*57a0*/  BSYNC.RECONVERGENT B2 ;  /* 0x0000000000027941 */ /* 0x000fea0003800200 */
.L_x_16359:
        /* <DEDUP_REMOVED lines=18> */
.L_x_16370:
        /* <DEDUP_REMOVED lines=13> */
.L_x_16372:
[----:B------:R-:W-:Y:S05]  /*59a0*/  BSYNC.RECONVERGENT B4 ;  /* 0x0000000000047941 */ /* 0x000fea0003800200 */
.L_x_16371:
        /* <DEDUP_REMOVED lines=42> */
.L_x_16369:
[----:B------:R-:W-:Y:S05]  /*5c50*/  BSYNC.RECONVERGENT B3 ;  /* 0x0000000000037941 */ /* 0x000fea0003800200 */
.L_x_16368:
        /* <DEDUP_REMOVED lines=10> */
.L_x_16367:
[----:B------:R-:W-:Y:S05]  /*5d00*/  BSYNC.RECONVERGENT B2 ;  /* 0x0000000000027941 */ /* 0x000fea0003800200 */
.L_x_16366:
        /* <DEDUP_REMOVED lines=18> */
.L_x_16377:
        /* <DEDUP_REMOVED lines=13> */
.L_x_16379:
[----:B------:R-:W-:Y:S05]  /*5f00*/  BSYNC.RECONVERGENT B4 ;  /* 0x0000000000047941 */ /* 0x000fea0003800200 */
.L_x_16378:
        /* <DEDUP_REMOVED lines=42> */
.L_x_16376:
[----:B------:R-:W-:Y:S05]  /*61b0*/  BSYNC.RECONVERGENT B3 ;  /* 0x0000000000037941 */ /* 0x000fea0003800200 */
.L_x_16375:
        /* <DEDUP_REMOVED lines=10> */
.L_x_16374:
[----:B------:R-:W-:Y:S05]  /*6260*/  BSYNC.RECONVERGENT B2 ;  /* 0x0000000000027941 */ /* 0x000fea0003800200 */
.L_x_16373:
        /* <DEDUP_REMOVED lines=18> */
.L_x_16384:
        /* <DEDUP_REMOVED lines=13> */
.L_x_16386:
[----:B------:R-:W-:Y:S05]  /*6460*/  BSYNC.RECONVERGENT B4 ;  /* 0x0000000000047941 */ /* 0x000fea0003800200 */
.L_x_16385:
        /* <DEDUP_REMOVED lines=42> */
.L_x_16383:
[----:B------:R-:W-:Y:S05]  /*6710*/  BSYNC.RECONVERGENT B3 ;  /* 0x0000000000037941 */ /* 0x000fea0003800200 */
.L_x_16382:
        /* <DEDUP_REMOVED lines=10> */
.L_x_16381:
[----:B------:R-:W-:Y:S05]  /*67c0*/  BSYNC.RECONVERGENT B2 ;  /* 0x0000000000027941 */ /* 0x000fea0003800200 */
.L_x_16380:
[----:B------:R-:W-:Y:S02]  /*67d0*/  F2FP.F16.F32.PACK_AB R103, RZ, R107 ;  /* 0x0000006bff67723e */ /* 0x000fe400000000ff */
[----:B------:R-:W-:Y:S02]  /*67e0*/  PRMT R102, R137, 0x5410, R138 ;  /* 0x0000541089667816 */ /* 0x000fe4000000008a */
[----:B------:R-:W-:Y:S02]  /*67f0*/  PRMT R101, R135, 0x5410, R136 ;  /* 0x0000541087657816 */ /* 0x000fe40000000088 */
[----:B------:R-:W-:Y:S02]  /*6800*/  PRMT R100, R134, 0x5410, R133 ;  /* 0x0000541086647816 */ /* 0x000fe40000000085 */
[----:B------:R-:W-:-:S07]  /*6810*/  PRMT R103, R131, 0x5410, R103 ;  /* 0x0000541083677816 */ /* 0x000fce0000000067 */
.L_x_16330:
        /* <DEDUP_REMOVED lines=26> */
.L_x_16388:
[----:B------:R-:W-:Y:S05]  /*69c0*/  BSYNC.RECONVERGENT B2 ;  /* 0x0000000000027941 */ /* 0x000fea0003800200 */
.L_x_16387:
[----:B------:R-:W-:Y:S01]  /*69d0*/  IADD3 R129, PT, PT, R129, 0x20, RZ ;  /* 0x0000002081817810 */ /* 0x000fe20007ffe0ff */
[----:B------:R-:W-:-:S07]  /*69e0*/  VIADD R128, R128, 0x20 ;  /* 0x0000002080807836 */ /* 0x000fce0000000000 */
.L_x_16270:
[----:B------:R-:W-:Y:S05]  /*69f0*/  BSYNC.RECONVERGENT B1 ;  /* 0x0000000000017941 */ /* 0x000fea0003800200 */
.L_x_16269:
        /* <DEDUP_REMOVED lines=34> */
.L_x_16396:
        /* <DEDUP_REMOVED lines=13> */
.L_x_16398:
[----:B------:R-:W-:Y:S05]  /*6cf0*/  BSYNC.RECONVERGENT B4 ;  /* 0x0000000000047941 */ /* 0x000fea0003800200 */
.L_x_16397:
        /* <DEDUP_REMOVED lines=42> */
.L_x_16395:
[----:B------:R-:W-:Y:S05]  /*6fa0*/  BSYNC.RECONVERGENT B3 ;  /* 0x0000000000037941 */ /* 0x000fea0003800200 */
.L_x_16394:
[----:B------:R-:W-:Y:S01]  /*6fb0*/  I2FP.F32.U32 R10, R10 ;  /* 0x0000000a000a7245 */ /* 0x000fe20000201000 */
[----:B------:R-:W-:Y:S02]  /*6fc0*/  HADD2.F32 R102, -RZ, R24.H0_H0 ;  /* 0x20000018ff667230 */ /* 0x000fe40000004100 */
        /* <DEDUP_REMOVED lines=9> */
.L_x_16393:
[----:B------:R-:W-:Y:S05]  /*7060*/  BSYNC.RECONVERGENT B2 ;  /* 0x0000000000027941 */ /* 0x000fea0003800200 */
.L_x_16392:
        /* <DEDUP_REMOVED lines=22> */
.L_x_16403:
        /* <DEDUP_REMOVED lines=13> */
.L_x_16405:
[----:B------:R-:W-:Y:S05]  /*72a0*/  BSYNC.RECONVERGENT B4 ;  /* 0x0000000000047941 */ /* 0x000fea0003800200 */
.L_x_16404:
        /* <DEDUP_REMOVED lines=41> */
.L_x_16402:
[----:B------:R-:W-:Y:S05]  /*7540*/  BSYNC.RECONVERGENT B3 ;  /* 0x0000000000037941 */ /* 0x000fea0003800200 */
.L_x_16401:
[----:B------:R-:W-:Y:S01]  /*7550*/  I2FP.F32.U32 R12, R12 ;  /* 0x0000000c000c7245 */ /* 0x000fe20000201000 */
[----:B------:R-:W-:Y:S02]  /*7560*/  HFMA2 R103, -RZ, RZ, 0.1171875, 0 ;  /* 0x2f800000ff677431 */ /* 0x000fe400000001ff */
[----:B------:R-:W-:Y:S02]  /*7570*/  HADD2.F32 R100, -RZ, R24.H1_H1 ;  /* 0x30000018ff647230 */ /* 0x000fe40000004100 */
[----:B------:R-:W-:Y:S02]  /*7580*/  HADD2.F32 R109, -RZ, R20.H1_H1 ;  /* 0x30000014ff6d7230 */ /* 0x000fe40000004100 */
[----:B------:R-:W-:Y:S01]  /*7590*/  FFMA.FTZ R12, R12, R103, 1.1641532182693481445e-10 ;  /* 0x2f0000000c0c7423 */ /* 0x000fe20000010067 */
[----:B------:R-:W-:-:S04]  /*75a0*/  FMUL.FTZ R100, R100, UR13 ;  /* 0x0000000d64647c20 */ /* 0x000fc80008410000 */
[----:B------:R-:W-:Y:S01]  /*75b0*/  FMUL.FTZ R100, R100, UR12 ;  /* 0x0000000c64647c20 */ /* 0x000fe20008410000 */
[----:B------:R-:W-:-:S04]  /*75c0*/  FSETP.GTU.FTZ.AND P4, PT, R12, UR10, PT ;  /* 0x0000000a0c007c0b */ /* 0x000fc8000bf9c000 */
[----:B------:R-:W-:Y:S02]  /*75d0*/  FSEL R100, R100, RZ, !P4 ;  /* 0x000000ff64647208 */ /* 0x000fe40006000000 */
[----:B------:R-:W-:-:S03]  /*75e0*/  SEL R12, RZ, 0x1, P4 ;  /* 0x00000001ff0c7807 */ /* 0x000fc60002000000 */
[----:B------:R-:W-:-:S07]  /*75f0*/  FFMA.FTZ R109, R100, R57, R109 ;  /* 0x00000039646d7223 */ /* 0x000fce000001006d */
.L_x_16400:
[----:B------:R-:W-:Y:S05]  /*7600*/  BSYNC.RECONVERGENT B2 ;  /* 0x0000000000027941 */ /* 0x000fea0003800200 */
.L_x_16399:
        /* <DEDUP_REMOVED lines=22> */
.L_x_16410:
        /* <DEDUP_REMOVED lines=13> */
.L_x_16412:
[----:B------:R-:W-:Y:S05]  /*7840*/  BSYNC.RECONVERGENT B4 ;  /* 0x0000000000047941 */ /* 0x000fea0003800200 */
.L_x_16411:
        /* <DEDUP_REMOVED lines=42> */
.L_x_16409:
[----:B------:R-:W-:Y:S05]  /*7af0*/  BSYNC.RECONVERGENT B3 ;  /* 0x0000000000037941 */ /* 0x000fea0003800200 */
.L_x_16408:
[----:B------:R-:W-:Y:S01]  /*7b00*/  I2FP.F32.U32 R14, R14 ;  /* 0x0000000e000e7245 */ /* 0x000fe20000201000 */
[----:B------:R-:W-:Y:S02]  /*7b10*/  HFMA2 R101, -RZ, RZ, 0.1171875, 0 ;  /* 0x2f800000ff657431 */ /* 0x000fe400000001ff */
[----:B------:R-:W-:Y:S02]  /*7b20*/  HADD2.F32 R102, -RZ, R25.H0_H0 ;  /* 0x20000019ff667230 */ /* 0x000fe40000004100 */
[----:B------:R-:W-:Y:S02]  /*7b30*/  HADD2.F32 R110, -RZ, R21.H0_H0 ;  /* 0x20000015ff6e7230 */ /* 0x000fe40000004100 */
[----:B------:R-:W-:Y:S01]  /*7b40*/  FFMA.FTZ R14, R14, R101, 1.1641532182693481445e-10 ;  /* 0x2f0000000e0e7423 */ /* 0x000fe20000010065 */
[----:B------:R-:W-:-:S04]  /*7b50*/  FMUL.FTZ R102, R102, UR13 ;  /* 0x0000000d66667c20 */ /* 0x000fc80008410000 */
[----:B------:R-:W-:Y:S01]  /*7b60*/  FMUL.FTZ R101, R102, UR12 ;  /* 0x0000000c66657c20 */ /* 0x000fe20008410000 */
[----:B------:R-:W-:-:S04]  /*7b70*/  FSETP.GTU.FTZ.AND P4, PT, R14, UR10, PT ;  /* 0x0000000a0e007c0b */ /* 0x000fc8000bf9c000 */
[----:B------:R-:W-:Y:S02]  /*7b80*/  FSEL R101, R101, RZ, !P4 ;  /* 0x000000ff65657208 */ /* 0x000fe40006000000 */
[----:B------:R-:W-:-:S03]  /*7b90*/  SEL R14, RZ, 0x1, P4 ;  /* 0x00000001ff0e7807 */ /* 0x000fc60002000000 */
[----:B------:R-:W-:-:S07]  /*7ba0*/  FFMA.FTZ R110, R101, R58, R110 ;  /* 0x0000003a656e7223 */ /* 0x000fce000001006e */
.L_x_16407:
[----:B------:R-:W-:Y:S05]  /*7bb0*/  BSYNC.RECONVERGENT B2 ;  /* 0x0000000000027941 */ /* 0x000fea0003800200 */
.L_x_16406:
        /* <DEDUP_REMOVED lines=22> */
.L_x_16417:
        /* <DEDUP_REMOVED lines=13> */
.L_x_16419:
[----:B------:R-:W-:Y:S05]  /*7df0*/  BSYNC.RECONVERGENT B4 ;  /* 0x0000000000047941 */ /* 0x000fea0003800200 */
.L_x_16418:
        /* <DEDUP_REMOVED lines=41> */
.L_x_16416:
[----:B------:R-:W-:Y:S05]  /*8090*/  BSYNC.RECONVERGENT B3 ;  /* 0x0000000000037941 */ /* 0x000fea0003800200 */
.L_x_16415:
[----:B------:R-:W-:Y:S01]  /*80a0*/  I2FP.F32.U32 R16, R16 ;  /* 0x0000001000107245 */ /* 0x000fe20000201000 */
[----:B------:R-:W-:Y:S02]  /*80b0*/  HADD2.F32 R100, -RZ, R25.H1_H1 ;  /* 0x30000019ff647230 */ /* 0x000fe40000004100 */
        /* <DEDUP_REMOVED lines=9> */
.L_x_16414:
[----:B------:R-:W-:Y:S05]  /*8150*/  BSYNC.RECONVERGENT B2 ;  /* 0x0000000000027941 */ /* 0x000fea0003800200 */
.L_x_16413:
        /* <DEDUP_REMOVED lines=22> */
.L_x_16424:
        /* <DEDUP_REMOVED lines=13> */
.L_x_16426:
[----:B------:R-:W-:Y:S05]  /*8390*/  BSYNC.RECONVERGENT B4 ;  /* 0x0000000000047941 */ /* 0x000fea0003800200 */
.L_x_16425:
        /* <DEDUP_REMOVED lines=42> */
.L_x_16423:
[----:B------:R-:W-:Y:S05]  /*8640*/  BSYNC.RECONVERGENT B3 ;  /* 0x0000000000037941 */ /* 0x000fea0003800200 */
.L_x_16422:
        /* <DEDUP_REMOVED lines=11> */
.L_x_16421:
[----:B------:R-:W-:Y:S05]  /*8700*/  BSYNC.RECONVERGENT B2 ;  /* 0x0000000000027941 */ /* 0x000fea0003800200 */
.L_x_16420:
        /* <DEDUP_REMOVED lines=22> */
.L_x_16431:
        /* <DEDUP_REMOVED lines=13> */
.L_x_16433:
[----:B------:R-:W-:Y:S05]  /*8940*/  BSYNC.RECONVERGENT B4 ;  /* 0x0000000000047941 */ /* 0x000fea0003800200 */
.L_x_16432:
        /* <DEDUP_REMOVED lines=41> */
.L_x_16430:
[----:B------:R-:W-:Y:S05]  /*8be0*/  BSYNC.RECONVERGENT B3 ;  /* 0x0000000000037941 */ /* 0x000fea0003800200 */
.L_x_16429:
        /* <DEDUP_REMOVED lines=11> */
.L_x_16428:
[----:B------:R-:W-:Y:S05]  /*8ca0*/  BSYNC.RECONVERGENT B2 ;  /* 0x0000000000027941 */ /* 0x000fea0003800200 */
.L_x_16427:
        /* <DEDUP_REMOVED lines=22> */
.L_x_16438:
        /* <DEDUP_REMOVED lines=13> */
.L_x_16440:
[----:B------:R-:W-:Y:S05]  /*8ee0*/  BSYNC.RECONVERGENT B4 ;  /* 0x0000000000047941 */ /* 0x000fea0003800200 */
.L_x_16439:
        /* <DEDUP_REMOVED lines=42> */
.L_x_16437:
[----:B------:R-:W-:Y:S05]  /*9190*/  BSYNC.RECONVERGENT B3 ;  /* 0x0000000000037941 */ /* 0x000fea0003800200 */
.L_x_16436:
        /* <DEDUP_REMOVED lines=11> */
.L_x_16435:
[----:B------:R-:W-:Y:S05]  /*9250*/  BSYNC.RECONVERGENT B2 ;  /* 0x0000000000027941 */ /* 0x000fea0003800200 */
.L_x_16434:
        /* <DEDUP_REMOVED lines=22> */
.L_x_16445:
        /* <DEDUP_REMOVED lines=13> */
.L_x_16447:
[----:B------:R-:W-:Y:S05]  /*9490*/  BSYNC.RECONVERGENT B4 ;  /* 0x0000000000047941 */ /* 0x000fea0003800200 */
.L_x_16446:
        /* <DEDUP_REMOVED lines=42> */
.L_x_16444:
[----:B------:R-:W-:Y:S05]  /*9740*/  BSYNC.RECONVERGENT B3 ;  /* 0x0000000000037941 */ /* 0x000fea0003800200 */
.L_x_16443:
        /* <DEDUP_REMOVED lines=11> */
.L_x_16442:
[----:B------:R-:W-:Y:S05]  /*9800*/  BSYNC.RECONVERGENT B2 ;  /* 0x0000000000027941 */ /* 0x000fea0003800200 */
.L_x_16441:
[----:B------:R-:W-:Y:S02]  /*9810*/  F2FP.F16.F32.PACK_AB R103, RZ, R139 ;  /* 0x0000008bff67723e */ /* 0x000fe400000000ff */
[----:B------:R-:W-:Y:S02]  /*9820*/  PRMT R102, R138, 0x5410, R141 ;  /* 0x000054108a667816 */ /* 0x000fe4000000008d */
[----:B------:R-:W-:Y:S02]  /*9830*/  PRMT R101, R137, 0x5410, R136 ;  /* 0x0000541089657816 */ /* 0x000fe40000000088 */
[----:B------:R-:W-:Y:S02]  /*9840*/  PRMT R100, R135, 0x5410, R134 ;  /* 0x0000541087647816 */ /* 0x000fe40000000086 */
[----:B------:R-:W-:Y:S01]  /*9850*/  PRMT R103, R131, 0x5410, R103 ;  /* 0x0000541083677816 */ /* 0x000fe20000000067 */
[----:B------:R-:W-:Y:S06]  /*9860*/  BRA `(.L_x_16448) ;  /* 0x0000002800e07947 */ /* 0x000fec0003800000 */
.L_x_16391:
[----:B------:R-:W-:Y:S01]  /*9870*/  BSSY.RECONVERGENT B2, `(.L_x_16449) ;  /* 0x0000057000027945 */ /* 0x000fe20003800200 */
[----:B------:R-:W-:Y:S01]  /*9880*/  IMAD.MOV.U32 R108, RZ, RZ, RZ ;  /* 0x000000ffff6c7224 */ /* 0x000fe200078e00ff */
[----:B------:R-:W-:Y:S01]  /*9890*/  MOV R132, R138 ;  /* 0x0000008a00847202 */ /* 0x000fe20000000f00 */
[----:B0-----:R-:W-:Y:S01]  /*98a0*/  IMAD.MOV.U32 R100, RZ, RZ, R127 ;  /* 0x000000ffff647224 */ /* 0x001fe200078e007f */
        /* <DEDUP_REMOVED lines=17> */
.L_x_16453:
        /* <DEDUP_REMOVED lines=13> */
.L_x_16455:
[----:B------:R-:W-:Y:S05]  /*9a90*/  BSYNC.RECONVERGENT B4 ;  /* 0x0000000000047941 */ /* 0x000fea0003800200 */
.L_x_16454:
        /* <DEDUP_REMOVED lines=41> */
.L_x_16452:
[----:B------:R-:W-:Y:S05]  /*9d30*/  BSYNC.RECONVERGENT B3 ;  /* 0x0000000000037941 */ /* 0x000fea0003800200 */
.L_x_16451:
        /* <DEDUP_REMOVED lines=10> */
.L_x_16450:
[----:B------:R-:W-:Y:S05]  /*9de0*/  BSYNC.RECONVERGENT B2 ;  /* 0x0000000000027941 */ /* 0x000fea0003800200 */
.L_x_16449:
        /* <DEDUP_REMOVED lines=18> */
.L_x_16460:
        /* <DEDUP_REMOVED lines=13> */
.L_x_16462:
[----:B------:R-:W-:Y:S05]  /*9fe0*/  BSYNC.RECONVERGENT B4 ;  /* 0x0000000000047941 */ /* 0x000fea0003800200 */
.L_x_16461:
        /* <DEDUP_REMOVED lines=42> */
.L_x_16459:
[----:B------:R-:W-:Y:S05]  /*a290*/  BSYNC.RECONVERGENT B3 ;  /* 0x0000000000037941 */ /* 0x000fea0003800200 */
.L_x_16458:
        /* <DEDUP_REMOVED lines=10> */
.L_x_16457:
[----:B------:R-:W-:Y:S05]  /*a340*/  BSYNC.RECONVERGENT B2 ;  /* 0x0000000000027941 */ /* 0x000fea0003800200 */
.L_x_16456:
        /* <DEDUP_REMOVED lines=18> */
.L_x_16467:
        /* <DEDUP_REMOVED lines=13> */
.L_x_16469:
[----:B------:R-:W-:Y:S05]  /*a540*/  BSYNC.RECONVERGENT B4 ;  /* 0x0000000000047941 */ /* 0x000fea0003800200 */
.L_x_16468:
        /* <DEDUP_REMOVED lines=42> */
.L_x_16466:
[----:B------:R-:W-:Y:S05]  /*a7f0*/  BSYNC.RECONVERGENT B3 ;  /* 0x0000000000037941 */ /* 0x000fea0003800200 */
.L_x_16465:
        /* <DEDUP_REMOVED lines=10> */
.L_x_16464:
[----:B------:R-:W-:Y:S05]  /*a8a0*/  BSYNC.RECONVERGENT B2 ;  /* 0x0000000000027941 */ /* 0x000fea0003800200 */
.L_x_16463:
        /* <DEDUP_REMOVED lines=18> */
.L_x_16474:
        /* <DEDUP_REMOVED lines=13> */
.L_x_16476:
[----:B------:R-:W-:Y:S05]  /*aaa0*/  BSYNC.RECONVERGENT B4 ;  /* 0x0000000000047941 */ /* 0x000fea0003800200 */
.L_x_16475:
        /* <DEDUP_REMOVED lines=42> */
.L_x_16473:
[----:B------:R-:W-:Y:S05]  /*ad50*/  BSYNC.RECONVERGENT B3 ;  /* 0x0000000000037941 */ /* 0x000fea0003800200 */
.L_x_16472:
        /* <DEDUP_REMOVED lines=10> */
.L_x_16471:
[----:B------:R-:W-:Y:S05]  /*ae00*/  BSYNC.RECONVERGENT B2 ;  /* 0x0000000000027941 */ /* 0x000fea0003800200 */
.L_x_16470:
        /* <DEDUP_REMOVED lines=18> */
.L_x_16481:
        /* <DEDUP_REMOVED lines=13> */
.L_x_16483:
[----:B------:R-:W-:Y:S05]  /*b000*/  BSYNC.RECONVERGENT B4 ;  /* 0x0000000000047941 */ /* 0x000fea0003800200 */
.L_x_16482:
        /* <DEDUP_REMOVED lines=42> */
.L_x_16480:
[----:B------:R-:W-:Y:S05]  /*b2b0*/  BSYNC.RECONVERGENT B3 ;  /* 0x0000000000037941 */ /* 0x000fea0003800200 */
.L_x_16479:
        /* <DEDUP_REMOVED lines=10> */
.L_x_16478:
[----:B------:R-:W-:Y:S05]  /*b360*/  BSYNC.RECONVERGENT B2 ;  /* 0x0000000000027941 */ /* 0x000fea0003800200 */
.L_x_16477:
        /* <DEDUP_REMOVED lines=18> */
.L_x_16488:
        /* <DEDUP_REMOVED lines=13> */
.L_x_16490:
[----:B------:R-:W-:Y:S05]  /*b560*/  BSYNC.RECONVERGENT B4 ;  /* 0x0000000000047941 */ /* 0x000fea0003800200 */
.L_x_16489:
        /* <DEDUP_REMOVED lines=42> */
.L_x_16487:
[----:B------:R-:W-:Y:S05]  /*b810*/  BSYNC.RECONVERGENT B3 ;  /* 0x0000000000037941 */ /* 0x000fea0003800200 */
.L_x_16486:
        /* <DEDUP_REMOVED lines=10> */
.L_x_16485:
[----:B------:R-:W-:Y:S05]  /*b8c0*/  BSYNC.RECONVERGENT B2 ;  /* 0x0000000000027941 */ /* 0x000fea0003800200 */
.L_x_16484:
        /* <DEDUP_REMOVED lines=18> */
.L_x_16495:
        /* <DEDUP_REMOVED lines=13> */
.L_x_16497:
[----:B------:R-:W-:Y:S05]  /*bac0*/  BSYNC.RECONVERGENT B4 ;  /* 0x0000000000047941 */ /* 0x000fea0003800200 */
.L_x_16496:
        /* <DEDUP_REMOVED lines=42> */
.L_x_16494:
[----:B------:R-:W-:Y:S05]  /*bd70*/  BSYNC.RECONVERGENT B3 ;  /* 0x0000000000037941 */ /* 0x000fea0003800200 */
.L_x_16493:
        /* <DEDUP_REMOVED lines=10> */
.L_x_16492:
[----:B------:R-:W-:Y:S05]  /*be20*/  BSYNC.RECONVERGENT B2 ;  /* 0x0000000000027941 */ /* 0x000fea0003800200 */
.L_x_16491:
        /* <DEDUP_REMOVED lines=18> */
.L_x_16502:
        /* <DEDUP_REMOVED lines=13> */
.L_x_16504:
[----:B------:R-:W-:Y:S05]  /*c020*/  BSYNC.RECONVERGENT B4 ;  /* 0x0000000000047941 */ /* 0x000fea0003800200 */
.L_x_16503:
        /* <DEDUP_REMOVED lines=43> */
.L_x_16501:
[----:B------:R-:W-:Y:S05]  /*c2e0*/  BSYNC.RECONVERGENT B3 ;  /* 0x0000000000037941 */ /* 0x000fea0003800200 */
.L_x_16500:
        /* <DEDUP_REMOVED lines=10> */
.L_x_16499:
[----:B------:R-:W-:Y:S05]  /*c390*/  BSYNC.RECONVERGENT B2 ;  /* 0x0000000000027941 */ /* 0x000fea0003800200 */
.L_x_16498:
[----:B------:R-:W-:Y:S02]  /*c3a0*/  F2FP.F16.F32.PACK_AB R103, RZ, R139 ;  /* 0x0000008bff67723e */ /* 0x000fe400000000ff */
[----:B------:R-:W-:Y:S02]  /*c3b0*/  PRMT R102, R137, 0x5410, R138 ;  /* 0x0000541089667816 */ /* 0x000fe4000000008a */
[----:B------:R-:W-:Y:S02]  /*c3c0*/  PRMT R101, R135, 0x5410, R136 ;  /* 0x0000541087657816 */ /* 0x000fe40000000088 */
[----:B------:R-:W-:Y:S02]  /*c3d0*/  PRMT R100, R134, 0x5410, R133 ;  /* 0x0000541086647816 */ /* 0x000fe40000000085 */
[----:B------:R-:W-:-:S07]  /*c3e0*/  PRMT R103, R131, 0x5410, R103 ;  /* 0x0000541083677816 */ /* 0x000fce0000000067 */
.L_x_16448:
        /* <DEDUP_REMOVED lines=26> */
.L_x_16506:
[----:B------:R-:W-:Y:S05]  /*c590*/  BSYNC.RECONVERGENT B2 ;  /* 0x0000000000027941 */ /* 0x000fea0003800200 */
.L_x_16505:
[----:B------:R-:W-:Y:S01]  /*c5a0*/  VIADD R129, R129, 0x20 ;  /* 0x0000002081817836 */ /* 0x000fe20000000000 */
[----:B------:R-:W-:-:S07]  /*c5b0*/  IADD3 R128, PT, PT, R128, 0x20, RZ ;  /* 0x0000002080807810 */ /* 0x000fce0007ffe0ff */
.L_x_16390:
[----:B------:R-:W-:Y:S05]  /*c5c0*/  BSYNC.RECONVERGENT B1 ;  /* 0x0000000000017941 */ /* 0x000fea0003800200 */
.L_x_16389:
        /* <DEDUP_REMOVED lines=34> */
.L_x_16514:
        /* <DEDUP_REMOVED lines=13> */
.L_x_16516:
[----:B------:R-:W-:Y:S05]  /*c8c0*/  BSYNC.RECONVERGENT B4 ;  /* 0x0000000000047941 */ /* 0x000fea0003800200 */
.L_x_16515:
        /* <DEDUP_REMOVED lines=41> */
.L_x_16513:
[----:B------:R-:W-:Y:S05]  /*cb60*/  BSYNC.RECONVERGENT B3 ;  /* 0x0000000000037941 */ /* 0x000fea0003800200 */
.L_x_16512:
[----:B------:R-:W-:Y:S01]  /*cb70*/  I2FP.F32.U32 R10, R10 ;  /* 0x0000000a000a7245 */ /* 0x000fe20000201000 */
[----:B0-----:R-:W-:Y:S02]  /*cb80*/  HADD2.F32 R100, -RZ, R24.H0_H0 ;  /* 0x20000018ff647230 */ /* 0x001fe40000004100 */
        /* <DEDUP_REMOVED lines=9> */
.L_x_16511:
[----:B------:R-:W-:Y:S05]  /*cc20*/  BSYNC.RECONVERGENT B2 ;  /* 0x0000000000027941 */ /* 0x000fea0003800200 */
.L_x_16510:
        /* <DEDUP_REMOVED lines=22> */
.L_x_16521:
        /* <DEDUP_REMOVED lines=13> */
.L_x_16523:
[----:B------:R-:W-:Y:S05]  /*ce60*/  BSYNC.RECONVERGENT B4 ;  /* 0x0000000000047941 */ /* 0x000fea0003800200 */
.L_x_16522:
        /* <DEDUP_REMOVED lines=41> */
.L_x_16520:
[----:B------:R-:W-:Y:S05]  /*d100*/  BSYNC.RECONVERGENT B3 ;  /* 0x0000000000037941 */ /* 0x000fea0003800200 */
.L_x_16519:
        /* <DEDUP_REMOVED lines=11> */
.L_x_16518:
[----:B------:R-:W-:Y:S05]  /*d1c0*/  BSYNC.RECONVERGENT B2 ;  /* 0x0000000000027941 */ /* 0x000fea0003800200 */
.L_x_16517:
        /* <DEDUP_REMOVED lines=22> */
.L_x_16528:
        /* <DEDUP_REMOVED lines=13> */
.L_x_16530:
[----:B------:R-:W-:Y:S05]  /*d400*/  BSYNC.RECONVERGENT B4 ;  /* 0x0000000000047941 */ /* 0x000fea0003800200 */
.L_x_16529:
        /* <DEDUP_REMOVED lines=41> */
.L_x_16527:
[----:B------:R-:W-:Y:S05]  /*d6a0*/  BSYNC.RECONVERGENT B3 ;  /* 0x0000000000037941 */ /* 0x000fea0003800200 */
.L_x_16526:
        /* <DEDUP_REMOVED lines=11> */
.L_x_16525:
[----:B------:R-:W-:Y:S05]  /*d760*/  BSYNC.RECONVERGENT B2 ;  /* 0x0000000000027941 */ /* 0x000fea0003800200 */
.L_x_16524:
        /* <DEDUP_REMOVED lines=22> */
.L_x_16535:
        /* <DEDUP_REMOVED lines=13> */
.L_x_16537:
[----:B------:R-:W-:Y:S05]  /*d9a0*/  BSYNC.RECONVERGENT B4 ;  /* 0x0000000000047941 */ /* 0x000fea0003800200 */
.L_x_16536:
        /* <DEDUP_REMOVED lines=42> */
.L_x_16534:
[----:B------:R-:W-:Y:S05]  /*dc50*/  BSYNC.RECONVERGENT B3 ;  /* 0x0000000000037941 */ /* 0x000fea0003800200 */
.L_x_16533:
        /* <DEDUP_REMOVED lines=11> */
.L_x_16532:
[----:B------:R-:W-:Y:S05]  /*dd10*/  BSYNC.RECONVERGENT B2 ;  /* 0x0000000000027941 */ /* 0x000fea0003800200 */
.L_x_16531:
        /* <DEDUP_REMOVED lines=22> */
.L_x_16542:
        /* <DEDUP_REMOVED lines=13> */
.L_x_16544:
[----:B------:R-:W-:Y:S05]  /*df50*/  BSYNC.RECONVERGENT B4 ;  /* 0x0000000000047941 */ /* 0x000fea0003800200 */
.L_x_16543:
        /* <DEDUP_REMOVED lines=42> */
.L_x_16541:
[----:B------:R-:W-:Y:S05]  /*e200*/  BSYNC.RECONVERGENT B3 ;  /* 0x0000000000037941 */ /* 0x000fea0003800200 */
.L_x_16540:
        /* <DEDUP_REMOVED lines=11> */
.L_x_16539:
[----:B------:R-:W-:Y:S05]  /*e2c0*/  BSYNC.RECONVERGENT B2 ;  /* 0x0000000000027941 */ /* 0x000fea0003800200 */
.L_x_16538:
        /* <DEDUP_REMOVED lines=22> */
.L_x_16549:
        /* <DEDUP_REMOVED lines=13> */
.L_x_16551:
[----:B------:R-:W-:Y:S05]  /*e500*/  BSYNC.RECONVERGENT B4 ;  /* 0x0000000000047941 */ /* 0x000fea0003800200 */
.L_x_16550:
        /* <DEDUP_REMOVED lines=42> */
.L_x_16548:
[----:B------:R-:W-:Y:S05]  /*e7b0*/  BSYNC.RECONVERGENT B3 ;  /* 0x0000000000037941 */ /* 0x000fea0003800200 */
.L_x_16547:
        /* <DEDUP_REMOVED lines=11> */
.L_x_16546:
[----:B------:R-:W-:Y:S05]  /*e870*/  BSYNC.RECONVERGENT B2 ;  /* 0x0000000000027941 */ /* 0x000fea0003800200 */
.L_x_16545:
        /* <DEDUP_REMOVED lines=22> */
.L_x_16556:
        /* <DEDUP_REMOVED lines=13> */
.L_x_16558:
[----:B------:R-:W-:Y:S05]  /*eab0*/  BSYNC.RECONVERGENT B4 ;  /* 0x0000000000047941 */ /* 0x000fea0003800200 */
.L_x_16557:
        /* <DEDUP_REMOVED lines=42> */
.L_x_16555:
[----:B------:R-:W-:Y:S05]  /*ed60*/  BSYNC.RECONVERGENT B3 ;  /* 0x0000000000037941 */ /* 0x000fea0003800200 */
.L_x_16554:
[----:B------:R-:W-:Y:S01]  /*ed70*/  I2FP.F32.U32 R7, R7 ;  /* 0x0000000700077245 */ /* 0x000fe20000201000 */
[----:B------:R-:W-:Y:S02]  /*ed80*/  HADD2.F32 R102, -RZ, R27.H0_H0 ;  /* 0x2000001bff667230 */ /* 0x000fe40000004100 */
        /* <DEDUP_REMOVED lines=9> */
.L_x_16553:
[----:B------:R-:W-:Y:S05]  /*ee20*/  BSYNC.RECONVERGENT B2 ;  /* 0x0000000000027941 */ /* 0x000fea0003800200 */
.L_x_16552:
        /* <DEDUP_REMOVED lines=22> */
.L_x_16563:
        /* <DEDUP_REMOVED lines=13> */
.L_x_16565:
[----:B------:R-:W-:Y:S05]  /*f060*/  BSYNC.RECONVERGENT B4 ;  /* 0x0000000000047941 */ /* 0x000fea0003800200 */
.L_x_16564:
        /* <DEDUP_REMOVED lines=42> */
.L_x_16562:
[----:B------:R-:W-:Y:S05]  /*f310*/  BSYNC.RECONVERGENT B3 ;  /* 0x0000000000037941 */ /* 0x000fea0003800200 */
.L_x_16561:
[----:B------:R-:W-:Y:S01]  /*f320*/  I2FP.F32.U32 R7, R7 ;  /* 0x0000000700077245 */ /* 0x000fe20000201000 */
[----:B------:R-:W-:Y:S02]  /*f330*/  HADD2.F32 R101, -RZ, R27.H1_H1 ;  /* 0x3000001bff657230 */ /* 0x000fe40000004100 */
        /* <DEDUP_REMOVED lines=9> */
.L_x_16560:
[----:B------:R-:W-:Y:S05]  /*f3d0*/  BSYNC.RECONVERGENT B2 ;  /* 0x0000000000027941 */ /* 0x000fea0003800200 */
.L_x_16559:
[----:B------:R-:W-:Y:S02]  /*f3e0*/  F2FP.F16.F32.PACK_AB R103, RZ, R7 ;  /* 0x00000007ff67723e */ /* 0x000fe400000000ff */
[----:B------:R-:W-:Y:S02]  /*f3f0*/  PRMT R102, R135, 0x5410, R137 ;  /* 0x0000541087667816 */ /* 0x000fe40000000089 */
[----:B------:R-:W-:Y:S02]  /*f400*/  PRMT R101, R134, 0x5410, R133 ;  /* 0x0000541086657816 */ /* 0x000fe40000000085 */
[----:B------:R-:W-:Y:S02]  /*f410*/  PRMT R100, R132, 0x5410, R131 ;  /* 0x0000541084647816 */ /* 0x000fe40000000083 */
[----:B------:R-:W-:Y:S01]  /*f420*/  PRMT R103, R130, 0x5410, R103 ;  /* 0x0000541082677816 */ /* 0x000fe20000000067 */
[----:B------:R-:W-:Y:S06]  /*f430*/  BRA `(.L_x_16566) ;  /* 0x0000002800e07947 */ /* 0x000fec0003800000 */
.L_x_16509:
        /* <DEDUP_REMOVED lines=21> */
.L_x_16571:
        /* <DEDUP_REMOVED lines=13> */
.L_x_16573:
[----:B------:R-:W-:Y:S05]  /*f660*/  BSYNC.RECONVERGENT B4 ;  /* 0x0000000000047941 */ /* 0x000fea0003800200 */
.L_x_16572:
        /* <DEDUP_REMOVED lines=41> */
.L_x_16570:
[----:B------:R-:W-:Y:S05]  /*f900*/  BSYNC.RECONVERGENT B3 ;  /* 0x0000000000037941 */ /* 0x000fea0003800200 */
.L_x_16569:
[----:B------:R-:W-:Y:S01]  /*f910*/  I2FP.F32.U32 R10, R10 ;  /* 0x0000000a000a7245 */ /* 0x000fe20000201000 */
[----:B0----5:R-:W-:Y:S02]  /*f920*/  HADD2.F32 R100, -RZ, R24.H0_H0 ;  /* 0x20000018ff647230 */ /* 0x021fe40000004100 */
        /* <DEDUP_REMOVED lines=8> */
.L_x_16568:
[----:B------:R-:W-:Y:S05]  /*f9b0*/  BSYNC.RECONVERGENT B2 ;  /* 0x0000000000027941 */ /* 0x000fea0003800200 */
.L_x_16567:
[----:B------:R-:W-:Y:S01]  /*f9c0*/  BSSY.RECONVERGENT B2, `(.L_x_16574) ;  /* 0x0000055000027945 */ /* 0x000fe20003800200 */
[----:B------:R-:W-:Y:S01]  /*f9d0*/  F2FP.F16.F32.PACK_AB R132, RZ, R116 ;  /* 0x00000074ff84723e */ /* 0x000fe200000000ff */
        /* <DEDUP_REMOVED lines=16> */
.L_x_16578:
        /* <DEDUP_REMOVED lines=13> */
.L_x_16580:
[----:B------:R-:W-:Y:S05]  /*fbb0*/  BSYNC.RECONVERGENT B4 ;  /* 0x0000000000047941 */ /* 0x000fea0003800200 */
.L_x_16579:
        /* <DEDUP_REMOVED lines=42> */
.L_x_16577:
[----:B------:R-:W-:Y:S05]  /*fe60*/  BSYNC.RECONVERGENT B3 ;  /* 0x0000000000037941 */ /* 0x000fea0003800200 */
.L_x_16576:
        /* <DEDUP_REMOVED lines=10> */
.L_x_16575:
[----:B------:R-:W-:Y:S05]  /*ff10*/  BSYNC.RECONVERGENT B2 ;  /* 0x0000000000027941 */ /* 0x000fea0003800200 */
.L_x_16574:
        /* <DEDUP_REMOVED lines=18> */
.L_x_16585:
        /* <DEDUP_REMOVED lines=13> */
.L_x_16587:
[----:B------:R-:W-:Y:S05]  /*10110*/  BSYNC.RECONVERGENT B4 ;  /* 0x0000000000047941 */ /* 0x000fea0003800200 */
.L_x_16586:
        /* <DEDUP_REMOVED lines=42> */
.L_x_16584:
[----:B------:R-:W-:Y:S05]  /*103c0*/  BSYNC.RECONVERGENT B3 ;  /* 0x0000000000037941 */ /* 0x000fea0003800200 */
.L_x_16583:
        /* <DEDUP_REMOVED lines=10> */
.L_x_16582:
[----:B------:R-:W-:Y:S05]  /*10470*/  BSYNC.RECONVERGENT B2 ;  /* 0x0000000000027941 */ /* 0x000fea0003800200 */
.L_x_16581:
        /* <DEDUP_REMOVED lines=18> */
.L_x_16592:
        /* <DEDUP_REMOVED lines=13> */
.L_x_16594:
[----:B------:R-:W-:Y:S05]  /*10670*/  BSYNC.RECONVERGENT B4 ;  /* 0x0000000000047941 */ /* 0x000fea0003800200 */
.L_x_16593:
        /* <DEDUP_REMOVED lines=42> */
.L_x_16591:
[----:B------:R-:W-:Y:S05]  /*10920*/  BSYNC.RECONVERGENT B3 ;  /* 0x0000000000037941 */ /* 0x000fea0003800200 */
.L_x_16590:
        /* <DEDUP_REMOVED lines=10> */
.L_x_16589:
[----:B------:R-:W-:Y:S05]  /*109d0*/  BSYNC.RECONVERGENT B2 ;  /* 0x0000000000027941 */ /* 0x000fea0003800200 */
.L_x_16588:
        /* <DEDUP_REMOVED lines=18> */
.L_x_16599:
        /* <DEDUP_REMOVED lines=13> */
.L_x_16601:
[----:B------:R-:W-:Y:S05]  /*10bd0*/  BSYNC.RECONVERGENT B4 ;  /* 0x0000000000047941 */ /* 0x000fea0003800200 */
.L_x_16600:
        /* <DEDUP_REMOVED lines=42> */
.L_x_16598:
[----:B------:R-:W-:Y:S05]  /*10e80*/  BSYNC.RECONVERGENT B3 ;  /* 0x0000000000037941 */ /* 0x000fea0003800200 */
.L_x_16597:
        /* <DEDUP_REMOVED lines=10> */
.L_x_16596:
[----:B------:R-:W-:Y:S05]  /*10f30*/  BSYNC.RECONVERGENT B2 ;  /* 0x0000000000027941 */ /* 0x000fea0003800200 */
.L_x_16595:
        /* <DEDUP_REMOVED lines=18> */
.L_x_16606:
        /* <DEDUP_REMOVED lines=13> */
.L_x_16608:
[----:B------:R-:W-:Y:S05]  /*11130*/  BSYNC.RECONVERGENT B4 ;  /* 0x0000000000047941 */ /* 0x000fea0003800200 */
.L_x_16607:
        /* <DEDUP_REMOVED lines=42> */
.L_x_16605:
[----:B------:R-:W-:Y:S05]  /*113e0*/  BSYNC.RECONVERGENT B3 ;  /* 0x0000000000037941 */ /* 0x000fea0003800200 */
.L_x_16604:
        /* <DEDUP_REMOVED lines=10> */
.L_x_16603:
[----:B------:R-:W-:Y:S05]  /*11490*/  BSYNC.RECONVERGENT B2 ;  /* 0x0000000000027941 */ /* 0x000fea0003800200 */
.L_x_16602:
        /* <DEDUP_REMOVED lines=18> */
.L_x_16613:
        /* <DEDUP_REMOVED lines=13> */
.L_x_16615:
[----:B------:R-:W-:Y:S05]  /*11690*/  BSYNC.RECONVERGENT B4 ;  /* 0x0000000000047941 */ /* 0x000fea0003800200 */
.L_x_16614:
        /* <DEDUP_REMOVED lines=42> */
.L_x_16612:
[----:B------:R-:W-:Y:S05]  /*11940*/  BSYNC.RECONVERGENT B3 ;  /* 0x0000000000037941 */ /* 0x000fea0003800200 */
.L_x_16611:
        /* <DEDUP_REMOVED lines=10> */
.L_x_16610:
[----:B------:R-:W-:Y:S05]  /*119f0*/  BSYNC.RECONVERGENT B2 ;  /* 0x0000000000027941 */ /* 0x000fea0003800200 */
.L_x_16609:
        /* <DEDUP_REMOVED lines=18> */
.L_x_16620:
        /* <DEDUP_REMOVED lines=13> */
.L_x_16622:
[----:B------:R-:W-:Y:S05]  /*11bf0*/  BSYNC.RECONVERGENT B4 ;  /* 0x0000000000047941 */ /* 0x000fea0003800200 */
.L_x_16621:
        /* <DEDUP_REMOVED lines=42> */
.L_x_16619:
[----:B------:R-:W-:Y:S05]  /*11ea0*/  BSYNC.RECONVERGENT B3 ;  /* 0x0000000000037941 */ /* 0x000fea0003800200 */
.L_x_16618:
        /* <DEDUP_REMOVED lines=10> */
.L_x_16617:
[----:B------:R-:W-:Y:S05]  /*11f50*/  BSYNC.RECONVERGENT B2 ;  /* 0x0000000000027941 */ /* 0x000fea0003800200 */
.L_x_16616:
[----:B------:R-:W-:Y:S01]  /*11f60*/  F2FP.F16.F32.PACK_AB R103, RZ, R7 ;  /* 0x00000007ff67723e */ /* 0x000fe200000000ff */
[----:B------:R-:W-:Y:S01]  /*11f70*/  IMAD.MOV.U32 R138, RZ, RZ, R136 ;  /* 0x000000ffff8a7224 */ /* 0x000fe200078e0088 */
[----:B------:R-:W-:Y:S02]  /*11f80*/  PRMT R102, R135, 0x5410, R137 ;  /* 0x0000541087667816 */ /* 0x000fe40000000089 */
[----:B------:R-:W-:Y:S02]  /*11f90*/  PRMT R101, R134, 0x5410, R133 ;  /* 0x0000541086657816 */ /* 0x000fe40000000085 */
[----:B------:R-:W-:Y:S02]  /*11fa0*/  PRMT R100, R132, 0x5410, R131 ;  /* 0x0000541084647816 */ /* 0x000fe40000000083 */
[----:B------:R-:W-:-:S07]  /*11fb0*/  PRMT R103, R130, 0x5410, R103 ;  /* 0x0000541082677816 */ /* 0x000fce0000000067 */
.L_x_16566:
        /* <DEDUP_REMOVED lines=24> */
.L_x_16508:
[----:B------:R-:W-:Y:S05]  /*12140*/  BSYNC.RECONVERGENT B1 ;  /* 0x0000000000017941 */ /* 0x000fea0003800200 */
.L_x_16507:
        /* <DEDUP_REMOVED lines=100> */
.L_x_16642:
        /* <DEDUP_REMOVED lines=56> */
.L_x_16627:
[----:B------:R-:W-:Y:S05]  /*12b10*/  BSYNC.RECONVERGENT B2 ;  /* 0x0000000000027941 */ /* 0x000fea0003800200 */
.L_x_16626:
        /* <DEDUP_REMOVED lines=34> */
.L_x_16629:
[----:B------:R-:W-:Y:S05]  /*12d40*/  BSYNC.RECONVERGENT B2 ;  /* 0x0000000000027941 */ /* 0x000fea0003800200 */
.L_x_16628:
        /* <DEDUP_REMOVED lines=32> */
.L_x_16625:
[----:B------:R-:W-:Y:S05]  /*12f50*/  BSYNC.RECONVERGENT B1 ;  /* 0x0000000000017941 */ /* 0x000fea0003800200 */
.L_x_16624:
[----:B012---:R-:W0:Y:S02]  /*12f60*/  LDC.64 R100, c[0x0][0x380] ;  /* 0x0000e000ff647b82 */ /* 0x007e240000000a00 */
[----:B0-----:R-:W-:-:S04]  /*12f70*/  LEA R4, R100, R4, 0x2 ;  /* 0x0000000464047211 */ /* 0x001fc800078e10ff */
[----:B------:R-:W-:-:S13]  /*12f80*/  ISETP.GE.AND P0, PT, R4, R101, PT ;  /* 0x000000650400720c */ /* 0x000fda0003f06270 */
[----:B------:R-:W-:Y:S05]  /*12f90*/  @!P0 BRA `(.L_x_16630) ;  /* 0xfffffedc00688947 */ /* 0x000fea000383ffff */
[----:B------:R-:W-:Y:S05]  /*12fa0*/  BSYNC B0 ;  /* 0x0000000000007941 */ /* 0x000fea0003800000 */
.L_x_16268:
[----:B------:R-:W-:Y:S05]  /*12fb0*/  EXIT ;  /* 0x000000000000794d */ /* 0x000fea0003800000 */
.L_x_16623:
        /* <DEDUP_REMOVED lines=8> */
.L_x_16632:
[----:B------:R-:W-:Y:S05]  /*13040*/  BSYNC B1 ;  /* 0x0000000000017941 */ /* 0x000fea0003800000 */
.L_x_16631:
        /* <DEDUP_REMOVED lines=9> */
.L_x_16633:
[----:B------:R-:W-:Y:S01]  /*130e0*/  HFMA2 R134, -RZ, RZ, 0, 2.384185791015625e-07 ;  /* 0x00000004ff867431 */ /* 0x000fe200000001ff */
[----:B------:R-:W-:-:S05]  /*130f0*/  MOV R103, R133 ;  /* 0x0000008500677202 */ /* 0x000fca0000000f00 */
[----:B------:R-:W-:-:S04]  /*13100*/  FADD.FTZ R103, R102, R103 ;  /* 0x0000006766677221 */ /* 0x000fc80000010000 */
[----:B------:R-:W-:-:S07]  /*13110*/  IMAD.MOV.U32 R135, RZ, RZ, R103 ;  /* 0x000000ffff877224 */ /* 0x000fce00078e0067 */
[----:B------:R-:W-:Y:S05]  /*13120*/  WARPSYNC.COLLECTIVE R132, `(.L_x_16634) ;  /* 0x0000000084087348 */ /* 0x000fea0003c00000 */
[----:B------:R0:W1:Y:S02]  /*13130*/  SHFL.BFLY P6, R133, R135, R134, R137 ;  /* 0x0c00008687857389 */ /* 0x00006400000c0089 */
[----:B01----:R-:W-:Y:S05]  /*13140*/  ENDCOLLECTIVE ;  /* 0x000000000000791b */ /* 0x003fea0003800000 */
.L_x_16634:
[----:B------:R-:W-:Y:S02]  /*13150*/  IMAD.MOV.U32 R134, RZ, RZ, 0x8 ;  /* 0x00000008ff867424 */ /* 0x000fe400078e00ff */
[----:B------:R-:W-:-:S04]  /*13160*/  IMAD.MOV.U32 R100, RZ, RZ, R133 ;  /* 0x000000ffff647224 */ /* 0x000fc800078e0085 */
[----:B------:R-:W-:-:S05]  /*13170*/  FADD.FTZ R130, R103, R100 ;  /* 0x0000006467827221 */ /* 0x000fca0000010000 */
[----:B------:R-:W-:-:S07]  /*13180*/  MOV R135, R130 ;  /* 0x0000008200877202 */ /* 0x000fce0000000f00 */
[----:B------:R-:W-:Y:S05]  /*13190*/  WARPSYNC.COLLECTIVE R132, `(.L_x_16635) ;  /* 0x0000000084087348 */ /* 0x000fea0003c00000 */
[----:B------:R0:W1:Y:S02]  /*131a0*/  SHFL.BFLY P6, R133, R135, R134, R137 ;  /* 0x0c00008687857389 */ /* 0x00006400000c0089 */
[----:B01----:R-:W-:Y:S05]  /*131b0*/  ENDCOLLECTIVE ;  /* 0x000000000000791b */ /* 0x003fea0003800000 */
.L_x_16635:
        /* <DEDUP_REMOVED lines=8> */
.L_x_16636:
        /* <DEDUP_REMOVED lines=57> */
.L_x_16637:
[----:B------:R-:W-:Y:S01]  /*135d0*/  HFMA2 R134, -RZ, RZ, 0, 1.1920928955078125e-07 ;  /* 0x00000002ff867431 */ /* 0x000fe200000001ff */
[----:B------:R-:W-:-:S05]  /*135e0*/  MOV R101, R133 ;  /* 0x0000008500657202 */ /* 0x000fca0000000f00 */
[----:B------:R-:W-:-:S04]  /*135f0*/  FADD.FTZ R101, R100, R101 ;  /* 0x0000006564657221 */ /* 0x000fc80000010000 */
[----:B------:R-:W-:-:S07]  /*13600*/  IMAD.MOV.U32 R135, RZ, RZ, R101 ;  /* 0x000000ffff877224 */ /* 0x000fce00078e0065 */
[----:B------:R-:W-:Y:S05]  /*13610*/  WARPSYNC.COLLECTIVE R132, `(.L_x_16638) ;  /* 0x0000000084087348 */ /* 0x000fea0003c00000 */
[----:B------:R0:W1:Y:S02]  /*13620*/  SHFL.BFLY P6, R133, R135, R134, R137 ;  /* 0x0c00008687857389 */ /* 0x00006400000c0089 */
[----:B01----:R-:W-:Y:S05]  /*13630*/  ENDCOLLECTIVE ;  /* 0x000000000000791b */ /* 0x003fea0003800000 */
.L_x_16638:
[----:B------:R-:W-:Y:S02]  /*13640*/  IMAD.MOV.U32 R134, RZ, RZ, 0x4 ;  /* 0x00000004ff867424 */ /* 0x000fe400078e00ff */
[----:B------:R-:W-:-:S04]  /*13650*/  IMAD.MOV.U32 R102, RZ, RZ, R133 ;  /* 0x000000ffff667224 */ /* 0x000fc800078e0085 */
[----:B------:R-:W-:-:S05]  /*13660*/  FADD.FTZ R102, R101, R102 ;  /* 0x0000006665667221 */ /* 0x000fca0000010000 */
[----:B------:R-:W-:-:S07]  /*13670*/  MOV R135, R102 ;  /* 0x0000006600877202 */ /* 0x000fce0000000f00 */
[----:B------:R-:W-:Y:S05]  /*13680*/  WARPSYNC.COLLECTIVE R132, `(.L_x_16639) ;  /* 0x0000000084087348 */ /* 0x000fea0003c00000 */
[----:B------:R0:W1:Y:S02]  /*13690*/  SHFL.BFLY P6, R133, R135, R134, R137 ;  /* 0x0c00008687857389 */ /* 0x00006400000c0089 */
[----:B01----:R-:W-:Y:S05]  /*136a0*/  ENDCOLLECTIVE ;  /* 0x000000000000791b */ /* 0x003fea0003800000 */
.L_x_16639:
[----:B------:R-:W-:Y:S01]  /*136b0*/  HFMA2 R134, -RZ, RZ, 0, 4.76837158203125e-07 ;  /* 0x00000008ff867431 */ /* 0x000fe200000001ff */
[----:B------:R-:W-:-:S05]  /*136c0*/  MOV R103, R133 ;  /* 0x0000008500677202 */ /* 0x000fca0000000f00 */
[----:B------:R-:W-:-:S04]  /*136d0*/  FADD.FTZ R103, R102, R103 ;  /* 0x0000006766677221 */ /* 0x000fc80000010000 */
[----:B------:R-:W-:-:S07]  /*136e0*/  IMAD.MOV.U32 R135, RZ, RZ, R103 ;  /* 0x000000ffff877224 */ /* 0x000fce00078e0067 */
[----:B------:R-:W-:Y:S05]  /*136f0*/  WARPSYNC.COLLECTIVE R132, `(.L_x_16640) ;  /* 0x0000000084087348 */ /* 0x000fea0003c00000 */
[----:B------:R0:W1:Y:S02]  /*13700*/  SHFL.BFLY P6, R133, R135, R134, R137 ;  /* 0x0c00008687857389 */ /* 0x00006400000c0089 */
[----:B01----:R-:W-:Y:S05]  /*13710*/  ENDCOLLECTIVE ;  /* 0x000000000000791b */ /* 0x003fea0003800000 */
.L_x_16640:
[----:B------:R-:W-:Y:S02]  /*13720*/  IMAD.MOV.U32 R134, RZ, RZ, 0x10 ;  /* 0x00000010ff867424 */ /* 0x000fe400078e00ff */
[----:B------:R-:W-:-:S04]  /*13730*/  IMAD.MOV.U32 R130, RZ, RZ, R133 ;  /* 0x000000ffff827224 */ /* 0x000fc800078e0085 */
[----:B------:R-:W-:-:S05]  /*13740*/  FADD.FTZ R130, R103, R130 ;  /* 0x0000008267827221 */ /* 0x000fca0000010000 */
[----:B------:R-:W-:-:S07]  /*13750*/  MOV R135, R130 ;  /* 0x0000008200877202 */ /* 0x000fce0000000f00 */
[----:B------:R-:W-:Y:S05]  /*13760*/  WARPSYNC.COLLECTIVE R132, `(.L_x_16641) ;  /* 0x0000000084087348 */ /* 0x000fea0003c00000 */
[----:B------:R0:W1:Y:S02]  /*13770*/  SHFL.BFLY P6, R133, R135, R134, R137 ;  /* 0x0c00008687857389 */ /* 0x00006400000c0089 */
[----:B01----:R-:W-:Y:S05]  /*13780*/  ENDCOLLECTIVE ;  /* 0x000000000000791b */ /* 0x003fea0003800000 */
.L_x_16641:
[----:B------:R-:W-:Y:S01]  /*13790*/  MOV R131, R133 ;  /* 0x0000008500837202 */ /* 0x000fe20000000f00 */
[----:B------:R-:W-:Y:S06]  /*137a0*/  BRA `(.L_x_16642) ;  /* 0xffffffec00f87947 */ /* 0x000fec000383ffff */
.L_x_16643:
        /* <DEDUP_REMOVED lines=13> */
.L_x_28796:


//--------------------- .text._ZN10layer_norm13ln_fwd_kernelINS_13Kernel_traitsIf6__halfS2_S2_fjLj768ELj1ELj4ELj1ELj16ENS_18Kernel_traits_baseILj768EfS2_S2_S2_fjLj128EEEEELb1ELb1ELb1ELb1EEEvNS_9FwdParamsE --------------------------
	.section	.text._ZN10layer_norm13ln_fwd_kernelINS_13Kernel_traitsIf6__halfS2_S2_fjLj768ELj1ELj4ELj1ELj16ENS_18Kernel_traits_baseILj768EfS2_S2_S2_fjLj128EEEEELb1ELb1ELb1ELb1EEEvNS_9FwdParamsE,"ax",@progbits
	.align	128
        .global         _ZN10layer_norm13ln_fwd_kernelINS_13Kernel_traitsIf6__halfS2_S2_fjLj768ELj1ELj4ELj1ELj16ENS_18Kernel_traits_baseILj768EfS2_S2_S2_fjLj128EEEEELb1ELb1ELb1ELb1EEEvNS_9FwdParamsE
        .type           _ZN10layer_norm13ln_fwd_kernelINS_13Kernel_traitsIf6__halfS2_S2_fjLj768ELj1ELj4ELj1ELj16ENS_18Kernel_traits_baseILj768EfS2_S2_S2_fjLj128EEEEELb1ELb1ELb1ELb1EEEvNS_9FwdParamsE,@function
        .size           _ZN10layer_norm13ln_fwd_kernelINS_13Kernel_traitsIf6__halfS2_S2_fjLj768ELj1ELj4ELj1ELj16ENS_18Kernel_traits_baseILj768EfS2_S2_S2_fjLj128EEEEELb1ELb1ELb1ELb1EEEvNS_9FwdParamsE,(.L_x_28797 - _ZN10layer_norm13ln_fwd_kernelINS_13Kernel_traitsIf6__halfS2_S2_fjLj768ELj1ELj4ELj1ELj16ENS_18Kernel_traits_baseILj768EfS2_S2_S2_fjLj128EEEEELb1ELb1ELb1ELb1EEEvNS_9FwdParamsE)
        .other          _ZN10layer_norm13ln_fwd_kernelINS_13Kernel_traitsIf6__halfS2_S2_fjLj768ELj1ELj4ELj1ELj16ENS_18Kernel_traits_baseILj768EfS2_S2_S2_fjLj128EEEEELb1ELb1ELb1ELb1EEEvNS_9FwdParamsE,@"STO_CUDA_ENTRY STV_DEFAULT"
_ZN10layer_norm13ln_fwd_kernelINS_13Kernel_traitsIf6__halfS2_S2_fjLj768ELj1ELj4ELj1ELj16ENS_18Kernel_traits_baseILj768EfS2_S2_S2_fjLj128EEEEELb1ELb1ELb1ELb1EEEvNS_9FwdParamsE:
.text._ZN10layer_norm13ln_fwd_kernelINS_13Kernel_traitsIf6__halfS2_S2_fjLj768ELj1ELj4ELj1ELj16ENS_18Kernel_traits_baseILj768EfS2_S2_S2_fjLj128EEEEELb1ELb1ELb1ELb1EEEvNS_9FwdParamsE:
        /* <DEDUP_REMOVED lines=73> */
.L_x_16644:
        /* <DEDUP_REMOVED lines=28> */
.L_x_16645:
        /* <DEDUP_REMOVED lines=71> */
.L_x_16998:
        /* <DEDUP_REMOVED lines=16> */
[----:B------:R1:W5:Y:S01]  /*0bc0*/  @P1 LDG.E.128 R24, desc[UR8][R102.64] ;  /* 0x0000000866181981 */ /* 0x000362000c1e1d00 */
[----:B------:R-:W-:Y:S01]  /*0bd0*/  ISETP.NE.U32.AND P0, PT, RZ, UR4, PT ;  /* 0x00000004ff007c0c */ /* 0x000fe2000bf05070 */
[----:B------:R-:W-:-:S03]  /*0be0*/  IMAD R9, R3, R8, RZ ;  /* 0x0000000803097224 */ /* 0x000fc600078e02ff */
[----:B------:R-:W-:Y:S02]  /*0bf0*/  ISETP.NE.AND.EX P0, PT, RZ, UR5, PT, P0 ;  /* 0x00000005ff007c0c */ /* 0x000fe4000bf05300 */
[----:B------:R-:W-:-:S04]  /*0c00*/  SHF.R.S32.HI R108, RZ, 0x1f, R9 ;  /* 0x0000001fff6c7819 */ /* 0x000fc80000011409 */
[----:B------:R-:W-:-:S04]  /*0c10*/  LEA.HI R129, R108, R9, RZ, 0x3 ;  /* 0x000000096c817211 */ /* 0x000fc800078f18ff */
        /* <DEDUP_REMOVED lines=27> */
.L_x_16652:
        /* <DEDUP_REMOVED lines=13> */
.L_x_16654:
[----:B------:R-:W-:Y:S05]  /*0ea0*/  BSYNC.RECONVERGENT B3 ;  /* 0x0000000000037941 */ /* 0x000fea0003800200 */
.L_x_16653:
        /* <DEDUP_REMOVED lines=41> */
.L_x_16651:
[----:B------:R-:W-:Y:S05]  /*1140*/  BSYNC.RECONVERGENT B2 ;  /* 0x0000000000027941 */ /* 0x000fea0003800200 */
.L_x_16650:
        /* <DEDUP_REMOVED lines=10> */
[----:B------:R-:W-:-:S07]  /*11f0*/  FFMA.FTZ R9, R9, R48, R100 ;  /* 0x0000003009097223 */ /* 0x000fce0000010064 */
.L_x_16649:
[----:B------:R-:W-:Y:S05]  /*1200*/  BSYNC.RECONVERGENT B1 ;  /* 0x0000000000017941 */ /* 0x000fea0003800200 */
.L_x_16648:
        /* <DEDUP_REMOVED lines=22> */
.L_x_16659:
        /* <DEDUP_REMOVED lines=13> */
.L_x_16661:
[----:B------:R-:W-:Y:S05]  /*1440*/  BSYNC.RECONVERGENT B3 ;  /* 0x0000000000037941 */ /* 0x000fea0003800200 */
.L_x_16660:
        /* <DEDUP_REMOVED lines=42> */
.L_x_16658:
[----:B------:R-:W-:Y:S05]  /*16f0*/  BSYNC.RECONVERGENT B2 ;  /* 0x0000000000027941 */ /* 0x000fea0003800200 */
.L_x_16657:
        /* <DEDUP_REMOVED lines=11> */
.L_x_16656:
[----:B------:R-:W-:Y:S05]  /*17b0*/  BSYNC.RECONVERGENT B1 ;  /* 0x0000000000017941 */ /* 0x000fea0003800200 */
.L_x_16655:
        /* <DEDUP_REMOVED lines=22> */
.L_x_16666:
        /* <DEDUP_REMOVED lines=13> */
.L_x_16668:
[----:B------:R-:W-:Y:S05]  /*19f0*/  BSYNC.RECONVERGENT B3 ;  /* 0x0000000000037941 */ /* 0x000fea0003800200 */
.L_x_16667:
        /* <DEDUP_REMOVED lines=41> */
.L_x_16665:
[----:B------:R-:W-:Y:S05]  /*1c90*/  BSYNC.RECONVERGENT B2 ;  /* 0x0000000000027941 */ /* 0x000fea0003800200 */
.L_x_16664:
        /* <DEDUP_REMOVED lines=11> */
.L_x_16663:
[----:B------:R-:W-:Y:S05]  /*1d50*/  BSYNC.RECONVERGENT B1 ;  /* 0x0000000000017941 */ /* 0x000fea0003800200 */
.L_x_16662:
        /* <DEDUP_REMOVED lines=22> */
.L_x_16673:
        /* <DEDUP_REMOVED lines=13> */
.L_x_16675:
[----:B------:R-:W-:Y:S05]  /*1f90*/  BSYNC.RECONVERGENT B3 ;  /* 0x0000000000037941 */ /* 0x000fea0003800200 */
.L_x_16674:
        /* <DEDUP_REMOVED lines=42> */
.L_x_16672:
[----:B------:R-:W-:Y:S05]  /*2240*/  BSYNC.RECONVERGENT B2 ;  /* 0x0000000000027941 */ /* 0x000fea0003800200 */
.L_x_16671:
        /* <DEDUP_REMOVED lines=11> */
.L_x_16670:
[----:B------:R-:W-:Y:S05]  /*2300*/  BSYNC.RECONVERGENT B1 ;  /* 0x0000000000017941 */ /* 0x000fea0003800200 */
.L_x_16669:
        /* <DEDUP_REMOVED lines=22> */
.L_x_16680:
        /* <DEDUP_REMOVED lines=13> */
.L_x_16682:
[----:B------:R-:W-:Y:S05]  /*2540*/  BSYNC.RECONVERGENT B3 ;  /* 0x0000000000037941 */ /* 0x000fea0003800200 */
.L_x_16681:
        /* <DEDUP_REMOVED lines=42> */
.L_x_16679:
[----:B------:R-:W-:Y:S05]  /*27f0*/  BSYNC.RECONVERGENT B2 ;  /* 0x0000000000027941 */ /* 0x000fea0003800200 */
.L_x_16678:
        /* <DEDUP_REMOVED lines=11> */
.L_x_16677:
[----:B------:R-:W-:Y:S05]  /*28b0*/  BSYNC.RECONVERGENT B1 ;  /* 0x0000000000017941 */ /* 0x000fea0003800200 */
.L_x_16676:
        /* <DEDUP_REMOVED lines=22> */
.L_x_16687:
        /* <DEDUP_REMOVED lines=13> */
.L_x_16689:
[----:B------:R-:W-:Y:S05]  /*2af0*/  BSYNC.RECONVERGENT B3 ;  /* 0x0000000000037941 */ /* 0x000fea0003800200 */
.L_x_16688:
        /* <DEDUP_REMOVED lines=41> */
.L_x_16686:
[----:B------:R-:W-:Y:S05]  /*2d90*/  BSYNC.RECONVERGENT B2 ;  /* 0x0000000000027941 */ /* 0x000fea0003800200 */
.L_x_16685:
        /* <DEDUP_REMOVED lines=10> */
[----:B------:R-:W-:-:S07]  /*2e40*/  FFMA.FTZ R19, R108, R45, R19 ;  /* 0x0000002d6c137223 */ /* 0x000fce0000010013 */
.L_x_16684:
[----:B------:R-:W-:Y:S05]  /*2e50*/  BSYNC.RECONVERGENT B1 ;  /* 0x0000000000017941 */ /* 0x000fea0003800200 */
.L_x_16683:
        /* <DEDUP_REMOVED lines=22> */
.L_x_16694:
        /* <DEDUP_REMOVED lines=13> */
.L_x_16696:
[----:B------:R-:W-:Y:S05]  /*3090*/  BSYNC.RECONVERGENT B3 ;  /* 0x0000000000037941 */ /* 0x000fea0003800200 */
.L_x_16695:
        /* <DEDUP_REMOVED lines=41> */
.L_x_16693:
[----:B------:R-:W-:Y:S05]  /*3330*/  BSYNC.RECONVERGENT B2 ;  /* 0x0000000000027941 */ /* 0x000fea0003800200 */
.L_x_16692:
        /* <DEDUP_REMOVED lines=11> */
.L_x_16691:
[----:B------:R-:W-:Y:S05]  /*33f0*/  BSYNC.RECONVERGENT B1 ;  /* 0x0000000000017941 */ /* 0x000fea0003800200 */
.L_x_16690:
        /* <DEDUP_REMOVED lines=22> */
.L_x_16701:
        /* <DEDUP_REMOVED lines=13> */
.L_x_16703:
[----:B------:R-:W-:Y:S05]  /*3630*/  BSYNC.RECONVERGENT B3 ;  /* 0x0000000000037941 */ /* 0x000fea0003800200 */
.L_x_16702:
        /* <DEDUP_REMOVED lines=42> */
.L_x_16700:
[----:B------:R-:W-:Y:S05]  /*38e0*/  BSYNC.RECONVERGENT B2 ;  /* 0x0000000000027941 */ /* 0x000fea0003800200 */
.L_x_16699:
        /* <DEDUP_REMOVED lines=11> */
.L_x_16698:
[----:B------:R-:W-:Y:S05]  /*39a0*/  BSYNC.RECONVERGENT B1 ;  /* 0x0000000000017941 */ /* 0x000fea0003800200 */
.L_x_16697:
[----:B------:R-:W-:Y:S02]  /*39b0*/  F2FP.F16.F32.PACK_AB R113, RZ, R107 ;  /* 0x0000006bff71723e */ /* 0x000fe400000000ff */
[----:B------:R-:W-:Y:S02]  /*39c0*/  PRMT R100, R100, 0x5410, R103 ;  /* 0x0000541064647816 */ /* 0x000fe40000000067 */
[----:B------:R-:W-:Y:S02]  /*39d0*/  PRMT R102, R102, 0x5410, R111 ;  /* 0x0000541066667816 */ /* 0x000fe4000000006f */
[----:B------:R-:W-:Y:S02]  /*39e0*/  PRMT R101, R101, 0x5410, R110 ;  /* 0x0000541065657816 */ /* 0x000fe4000000006e */
[----:B------:R-:W-:Y:S01]  /*39f0*/  PRMT R103, R112, 0x5410, R113 ;  /* 0x0000541070677816 */ /* 0x000fe20000000071 */
[----:B------:R-:W-:Y:S06]  /*3a00*/  BRA `(.L_x_16704) ;  /* 0x0000002800e07947 */ /* 0x000fec0003800000 */
.L_x_16647:
        /* <DEDUP_REMOVED lines=21> */
.L_x_16709:
        /* <DEDUP_REMOVED lines=13> */
.L_x_16711:
[----:B------:R-:W-:Y:S05]  /*3c30*/  BSYNC.RECONVERGENT B3 ;  /* 0x0000000000037941 */ /* 0x000fea0003800200 */
.L_x_16710:
        /* <DEDUP_REMOVED lines=42> */
.L_x_16708:
[----:B------:R-:W-:Y:S05]  /*3ee0*/  BSYNC.RECONVERGENT B2 ;  /* 0x0000000000027941 */ /* 0x000fea0003800200 */
.L_x_16707:
        /* <DEDUP_REMOVED lines=10> */
.L_x_16706:
[----:B------:R-:W-:Y:S05]  /*3f90*/  BSYNC.RECONVERGENT B1 ;  /* 0x0000000000017941 */ /* 0x000fea0003800200 */
.L_x_16705:
        /* <DEDUP_REMOVED lines=18> */
.L_x_16716:
        /* <DEDUP_REMOVED lines=13> */
.L_x_16718:
[----:B------:R-:W-:Y:S05]  /*4190*/  BSYNC.RECONVERGENT B3 ;  /* 0x0000000000037941 */ /* 0x000fea0003800200 */
.L_x_16717:
        /* <DEDUP_REMOVED lines=42> */
.L_x_16715:
[----:B------:R-:W-:Y:S05]  /*4440*/  BSYNC.RECONVERGENT B2 ;  /* 0x0000000000027941 */ /* 0x000fea0003800200 */
.L_x_16714:
        /* <DEDUP_REMOVED lines=10> */
.L_x_16713:
[----:B------:R-:W-:Y:S05]  /*44f0*/  BSYNC.RECONVERGENT B1 ;  /* 0x0000000000017941 */ /* 0x000fea0003800200 */
.L_x_16712:
        /* <DEDUP_REMOVED lines=18> */
.L_x_16723:
        /* <DEDUP_REMOVED lines=13> */
.L_x_16725:
[----:B------:R-:W-:Y:S05]  /*46f0*/  BSYNC.RECONVERGENT B3 ;  /* 0x0000000000037941 */ /* 0x000fea0003800200 */
.L_x_16724:
        /* <DEDUP_REMOVED lines=42> */
.L_x_16722:
[----:B------:R-:W-:Y:S05]  /*49a0*/  BSYNC.RECONVERGENT B2 ;  /* 0x0000000000027941 */ /* 0x000fea0003800200 */
.L_x_16721:
        /* <DEDUP_REMOVED lines=10> */
.L_x_16720:
[----:B------:R-:W-:Y:S05]  /*4a50*/  BSYNC.RECONVERGENT B1 ;  /* 0x0000000000017941 */ /* 0x000fea0003800200 */
.L_x_16719:
        /* <DEDUP_REMOVED lines=18> */
.L_x_16730:
        /* <DEDUP_REMOVED lines=13> */
.L_x_16732:
[----:B------:R-:W-:Y:S05]  /*4c50*/  BSYNC.RECONVERGENT B3 ;  /* 0x0000000000037941 */ /* 0x000fea0003800200 */
.L_x_16731:
        /* <DEDUP_REMOVED lines=42> */
.L_x_16729:
[----:B------:R-:W-:Y:S05]  /*4f00*/  BSYNC.RECONVERGENT B2 ;  /* 0x0000000000027941 */ /* 0x000fea0003800200 */
.L_x_16728:
        /* <DEDUP_REMOVED lines=10> */
.L_x_16727:
[----:B------:R-:W-:Y:S05]  /*4fb0*/  BSYNC.RECONVERGENT B1 ;  /* 0x0000000000017941 */ /* 0x000fea0003800200 */
.L_x_16726:
        /* <DEDUP_REMOVED lines=18> */
.L_x_16737:
        /* <DEDUP_REMOVED lines=13> */
.L_x_16739:
[----:B------:R-:W-:Y:S05]  /*51b0*/  BSYNC.RECONVERGENT B3 ;  /* 0x0000000000037941 */ /* 0x000fea0003800200 */
.L_x_16738:
        /* <DEDUP_REMOVED lines=42> */
.L_x_16736:
[----:B------:R-:W-:Y:S05]  /*5460*/  BSYNC.RECONVERGENT B2 ;  /* 0x0000000000027941 */ /* 0x000fea0003800200 */
.L_x_16735:
        /* <DEDUP_REMOVED lines=10> */
.L_x_16734:
[----:B------:R-:W-:Y:S05]  /*5510*/  BSYNC.RECONVERGENT B1 ;  /* 0x0000000000017941 */ /* 0x000fea0003800200 */
.L_x_16733:
        /* <DEDUP_REMOVED lines=18> */
.L_x_16744:
        /* <DEDUP_REMOVED lines=13> */
.L_x_16746:
[----:B------:R-:W-:Y:S05]  /*5710*/  BSYNC.RECONVERGENT B3 ;  /* 0x0000000000037941 */ /* 0x000fea0003800200 */
.L_x_16745:
        /* <DEDUP_REMOVED lines=42> */
.L_x_16743:
[----:B------:R-:W-:Y:S05]  /*59c0*/  BSYNC.RECONVERGENT B2 ;  /* 0x0000000000027941 */ /* 0x000fea0003800200 */
.L_x_16742:
        /* <DEDUP_REMOVED lines=10> */
.L_x_16741:
[----:B------:R-:W-:Y:S05]  /*5a70*/  BSYNC.RECONVERGENT B1 ;  /* 0x0000000000017941 */ /* 0x000fea0003800200 */
.L_x_16740:
        /* <DEDUP_REMOVED lines=18> */
.L_x_16751:
        /* <DEDUP_REMOVED lines=13> */
.L_x_16753:
[----:B------:R-:W-:Y:S05]  /*5c70*/  BSYNC.RECONVERGENT B3 ;  /* 0x0000000000037941 */ /* 0x000fea0003800200 */
.L_x_16752:
        /* <DEDUP_REMOVED lines=42> */
.L_x_16750:
[----:B------:R-:W-:Y:S05]  /*5f20*/  BSYNC.RECONVERGENT B2 ;  /* 0x0000000000027941 */ /* 0x000fea0003800200 */
.L_x_16749:
        /* <DEDUP_REMOVED lines=10> */
.L_x_16748:
[----:B------:R-:W-:Y:S05]  /*5fd0*/  BSYNC.RECONVERGENT B1 ;  /* 0x0000000000017941 */ /* 0x000fea0003800200 */
.L_x_16747:
        /* <DEDUP_REMOVED lines=18> */
.L_x_16758:
        /* <DEDUP_REMOVED lines=13> */
.L_x_16760:
[----:B------:R-:W-:Y:S05]  /*61d0*/  BSYNC.RECONVERGENT B3 ;  /* 0x0000000000037941 */ /* 0x000fea0003800200 */
.L_x_16759:
        /* <DEDUP_REMOVED lines=42> */
.L_x_16757:
[----:B------:R-:W-:Y:S05]  /*6480*/  BSYNC.RECONVERGENT B2 ;  /* 0x0000000000027941 */ /* 0x000fea0003800200 */
.L_x_16756:
        /* <DEDUP_REMOVED lines=10> */
.L_x_16755:
[----:B------:R-:W-:Y:S05]  /*6530*/  BSYNC.RECONVERGENT B1 ;  /* 0x0000000000017941 */ /* 0x000fea0003800200 */
.L_x_16754:
[----:B------:R-:W-:Y:S02]  /*6540*/  F2FP.F16.F32.PACK_AB R113, RZ, R107 ;  /* 0x0000006bff71723e */ /* 0x000fe400000000ff */
[----:B------:R-:W-:Y:S02]  /*6550*/  PRMT R100, R100, 0x5410, R103 ;  /* 0x0000541064647816 */ /* 0x000fe40000000067 */
[----:B------:R-:W-:Y:S02]  /*6560*/  PRMT R102, R102, 0x5410, R111 ;  /* 0x0000541066667816 */ /* 0x000fe4000000006f */
[----:B------:R-:W-:Y:S02]  /*6570*/  PRMT R101, R101, 0x5410, R110 ;  /* 0x0000541065657816 */ /* 0x000fe4000000006e */
[----:B------:R-:W-:-:S07]  /*6580*/  PRMT R103, R112, 0x5410, R113 ;  /* 0x0000541070677816 */ /* 0x000fce0000000071 */
.L_x_16704:
        /* <DEDUP_REMOVED lines=31> */
.L_x_16762:
[----:B------:R-:W-:Y:S05]  /*6780*/  BSYNC.RECONVERGENT B1 ;  /* 0x0000000000017941 */ /* 0x000fea0003800200 */
.L_x_16761:
[----:B------:R2:W5:Y:S04]  /*6790*/  @P0 LDG.E.128 R20, desc[UR8][R112.64] ;  /* 0x0000000870140981 */ /* 0x000568000c1e1d00 */
[----:B-----5:R2:W5:Y:S01]  /*67a0*/  @P1 LDG.E.128 R24, desc[UR8][R110.64] ;  /* 0x000000086e181981 */ /* 0x020562000c1e1d00 */
[----:B------:R-:W-:Y:S05]  /*67b0*/  @!P0 BRA `(.L_x_16763) ;  /* 0x0000002c00648947 */ /* 0x000fea0003800000 */
[----:B------:R-:W-:Y:S01]  /*67c0*/  ISETP.GT.AND P2, PT, R133, RZ, PT ;  /* 0x000000ff8500720c */ /* 0x000fe20003f44270 */
[----:B------:R-:W-:-:S12]  /*67d0*/  BSSY.RECONVERGENT B1, `(.L_x_16764) ;  /* 0x0000059000017945 */ /* 0x000fd80003800200 */
[----:B0-----:R-:W-:Y:S01]  /*67e0*/  @!P2 HADD2.F32 R117, -RZ, R20.H0_H0 ;  /* 0x20000014ff75a230 */ /* 0x001fe20000004100 */
[----:B-1----:R-:W-:Y:S01]  /*67f0*/  @!P2 MOV R101, R114 ;  /* 0x000000720065a202 */ /* 0x002fe20000000f00 */
        /* <DEDUP_REMOVED lines=18> */
.L_x_16768:
        /* <DEDUP_REMOVED lines=13> */
.L_x_16770:
[----:B------:R-:W-:Y:S05]  /*69f0*/  BSYNC.RECONVERGENT B3 ;  /* 0x0000000000037941 */ /* 0x000fea0003800200 */
.L_x_16769:
[----:B------:R-:W-:Y:S01]  /*6a00*/  IMAD.WIDE.U32 R102, R0, -0x326172a9, RZ ;  /* 0xcd9e8d5700667825 */ /* 0x000fe200078e00ff */
[----:B--2---:R-:W-:Y:S02]  /*6a10*/  LOP3.LUT R112, R6, UR7, R101, 0x96, !PT ;  /* 0x0000000706707c12 */ /* 0x004fe4000f8e9665 */
        /* <DEDUP_REMOVED lines=40> */
.L_x_16767:
[----:B------:R-:W-:Y:S05]  /*6ca0*/  BSYNC.RECONVERGENT B2 ;  /* 0x0000000000027941 */ /* 0x000fea0003800200 */
.L_x_16766:
        /* <DEDUP_REMOVED lines=11> */
.L_x_16765:
[----:B------:R-:W-:Y:S05]  /*6d60*/  BSYNC.RECONVERGENT B1 ;  /* 0x0000000000017941 */ /* 0x000fea0003800200 */
.L_x_16764:
        /* <DEDUP_REMOVED lines=22> */
.L_x_16775:
        /* <DEDUP_REMOVED lines=13> */
.L_x_16777:
[----:B------:R-:W-:Y:S05]  /*6fa0*/  BSYNC.RECONVERGENT B3 ;  /* 0x0000000000037941 */ /* 0x000fea0003800200 */
.L_x_16776:
        /* <DEDUP_REMOVED lines=42> */
.L_x_16774:
[----:B------:R-:W-:Y:S05]  /*7250*/  BSYNC.RECONVERGENT B2 ;  /* 0x0000000000027941 */ /* 0x000fea0003800200 */
.L_x_16773:
        /* <DEDUP_REMOVED lines=10> */
[----:B------:R-:W-:-:S07]  /*7300*/  FFMA.FTZ R116, R116, R41, R101 ;  /* 0x0000002974747223 */ /* 0x000fce0000010065 */
.L_x_16772:
[----:B------:R-:W-:Y:S05]  /*7310*/  BSYNC.RECONVERGENT B1 ;  /* 0x0000000000017941 */ /* 0x000fea0003800200 */
.L_x_16771:
[----:B------:R-:W-:Y:S01]  /*7320*/  BSSY.RECONVERGENT B1, `(.L_x_16778) ;  /* 0x0000059000017945 */ /* 0x000fe20003800200 */
[----:B------:R-:W-:Y:S01]  /*7330*/  F2FP.F16.F32.PACK_AB R100, RZ, R116 ;  /* 0x00000074ff64723e */ /* 0x000fe200000000ff */
[----:B------:R-:W-:Y:S01]  /*7340*/  @!P2 HADD2.F32 R115, -RZ, R21.H0_H0 ;  /* 0x20000015ff73a230 */ /* 0x000fe20000004100 */
        /* <DEDUP_REMOVED lines=19> */
.L_x_16782:
        /* <DEDUP_REMOVED lines=13> */
.L_x_16784:
[----:B------:R-:W-:Y:S05]  /*7550*/  BSYNC.RECONVERGENT B3 ;  /* 0x0000000000037941 */ /* 0x000fea0003800200 */
.L_x_16783:
        /* <DEDUP_REMOVED lines=41> */
.L_x_16781:
[----:B------:R-:W-:Y:S05]  /*77f0*/  BSYNC.RECONVERGENT B2 ;  /* 0x0000000000027941 */ /* 0x000fea0003800200 */
.L_x_16780:
        /* <DEDUP_REMOVED lines=11> */
.L_x_16779:
[----:B------:R-:W-:Y:S05]  /*78b0*/  BSYNC.RECONVERGENT B1 ;  /* 0x0000000000017941 */ /* 0x000fea0003800200 */
.L_x_16778:
        /* <DEDUP_REMOVED lines=22> */
.L_x_16789:
        /* <DEDUP_REMOVED lines=13> */
.L_x_16791:
[----:B------:R-:W-:Y:S05]  /*7af0*/  BSYNC.RECONVERGENT B3 ;  /* 0x0000000000037941 */ /* 0x000fea0003800200 */
.L_x_16790:
        /* <DEDUP_REMOVED lines=41> */
.L_x_16788:
[----:B------:R-:W-:Y:S05]  /*7d90*/  BSYNC.RECONVERGENT B2 ;  /* 0x0000000000027941 */ /* 0x000fea0003800200 */
.L_x_16787:
        /* <DEDUP_REMOVED lines=11> */
.L_x_16786:
[----:B------:R-:W-:Y:S05]  /*7e50*/  BSYNC.RECONVERGENT B1 ;  /* 0x0000000000017941 */ /* 0x000fea0003800200 */
.L_x_16785:
        /* <DEDUP_REMOVED lines=22> */
.L_x_16796:
        /* <DEDUP_REMOVED lines=13> */
.L_x_16798:
[----:B------:R-:W-:Y:S05]  /*8090*/  BSYNC.RECONVERGENT B3 ;  /* 0x0000000000037941 */ /* 0x000fea0003800200 */
.L_x_16797:
        /* <DEDUP_REMOVED lines=42> */
.L_x_16795:
[----:B------:R-:W-:Y:S05]  /*8340*/  BSYNC.RECONVERGENT B2 ;  /* 0x0000000000027941 */ /* 0x000fea0003800200 */
.L_x_16794:
        /* <DEDUP_REMOVED lines=11> */
.L_x_16793:
[----:B------:R-:W-:Y:S05]  /*8400*/  BSYNC.RECONVERGENT B1 ;  /* 0x0000000000017941 */ /* 0x000fea0003800200 */
.L_x_16792:
        /* <DEDUP_REMOVED lines=22> */
.L_x_16803:
        /* <DEDUP_REMOVED lines=13> */
.L_x_16805:
[----:B------:R-:W-:Y:S05]  /*8640*/  BSYNC.RECONVERGENT B3 ;  /* 0x0000000000037941 */ /* 0x000fea0003800200 */
.L_x_16804:
        /* <DEDUP_REMOVED lines=41> */
.L_x_16802:
[----:B------:R-:W-:Y:S05]  /*88e0*/  BSYNC.RECONVERGENT B2 ;  /* 0x0000000000027941 */ /* 0x000fea0003800200 */
.L_x_16801:
        /* <DEDUP_REMOVED lines=11> */
.L_x_16800:
[----:B------:R-:W-:Y:S05]  /*89a0*/  BSYNC.RECONVERGENT B1 ;  /* 0x0000000000017941 */ /* 0x000fea0003800200 */
.L_x_16799:
        /* <DEDUP_REMOVED lines=22> */
.L_x_16810:
        /* <DEDUP_REMOVED lines=13> */
.L_x_16812:
[----:B------:R-:W-:Y:S05]  /*8be0*/  BSYNC.RECONVERGENT B3 ;  /* 0x0000000000037941 */ /* 0x000fea0003800200 */
.L_x_16811:
        /* <DEDUP_REMOVED lines=41> */
.L_x_16809:
[----:B------:R-:W-:Y:S05]  /*8e80*/  BSYNC.RECONVERGENT B2 ;  /* 0x0000000000027941 */ /* 0x000fea0003800200 */
.L_x_16808:
        /* <DEDUP_REMOVED lines=11> */
.L_x_16807:
[----:B------:R-:W-:Y:S05]  /*8f40*/  BSYNC.RECONVERGENT B1 ;  /* 0x0000000000017941 */ /* 0x000fea0003800200 */
.L_x_16806:
        /* <DEDUP_REMOVED lines=22> */
.L_x_16817:
        /* <DEDUP_REMOVED lines=13> */
.L_x_16819:
[----:B------:R-:W-:Y:S05]  /*9180*/  BSYNC.RECONVERGENT B3 ;  /* 0x0000000000037941 */ /* 0x000fea0003800200 */
.L_x_16818:
        /* <DEDUP_REMOVED lines=41> */
.L_x_16816:
[----:B------:R-:W-:Y:S05]  /*9420*/  BSYNC.RECONVERGENT B2 ;  /* 0x0000000000027941 */ /* 0x000fea0003800200 */
.L_x_16815:
        /* <DEDUP_REMOVED lines=10> */
[----:B------:R-:W-:-:S07]  /*94d0*/  FFMA.FTZ R110, R110, R39, R119 ;  /* 0x000000276e6e7223 */ /* 0x000fce0000010077 */
.L_x_16814:
[----:B------:R-:W-:Y:S05]  /*94e0*/  BSYNC.RECONVERGENT B1 ;  /* 0x0000000000017941 */ /* 0x000fea0003800200 */
.L_x_16813:
[----:B------:R-:W-:Y:S02]  /*94f0*/  F2FP.F16.F32.PACK_AB R118, RZ, R110 ;  /* 0x0000006eff76723e */ /* 0x000fe400000000ff */
[----:B------:R-:W-:Y:S02]  /*9500*/  PRMT R102, R102, 0x5410, R132 ;  /* 0x0000541066667816 */ /* 0x000fe40000000084 */
[----:B------:R-:W-:Y:S02]  /*9510*/  PRMT R101, R101, 0x5410, R128 ;  /* 0x0000541065657816 */ /* 0x000fe40000000080 */
[----:B------:R-:W-:Y:S02]  /*9520*/  PRMT R100, R108, 0x5410, R100 ;  /* 0x000054106c647816 */ /* 0x000fe40000000064 */
[----:B------:R-:W-:Y:S01]  /*9530*/  PRMT R103, R103, 0x5410, R118 ;  /* 0x0000541067677816 */ /* 0x000fe20000000076 */
[----:B------:R-:W-:Y:S06]  /*9540*/  BRA `(.L_x_16820) ;  /* 0x0000002800dc7947 */ /* 0x000fec0003800000 */
.L_x_16763:
[----:B------:R-:W-:Y:S01]  /*9550*/  BSSY.RECONVERGENT B1, `(.L_x_16821) ;  /* 0x0000057000017945 */ /* 0x000fe20003800200 */
[----:B0-----:R-:W-:Y:S01]  /*9560*/  MOV R117, RZ ;  /* 0x000000ff00757202 */ /* 0x001fe20000000f00 */
[----:B------:R-:W-:Y:S01]  /*9570*/  IMAD.MOV.U32 R134, RZ, RZ, R108 ;  /* 0x000000ffff867224 */ /* 0x000fe200078e006c */
[----:B-1----:R-:W-:Y:S01]  /*9580*/  MOV R100, R114 ;  /* 0x0000007200647202 */ /* 0x002fe20000000f00 */
        /* <DEDUP_REMOVED lines=17> */
.L_x_16825:
        /* <DEDUP_REMOVED lines=13> */
.L_x_16827:
[----:B------:R-:W-:Y:S05]  /*9770*/  BSYNC.RECONVERGENT B3 ;  /* 0x0000000000037941 */ /* 0x000fea0003800200 */
.L_x_16826:
        /* <DEDUP_REMOVED lines=41> */
.L_x_16824:
[----:B------:R-:W-:Y:S05]  /*9a10*/  BSYNC.RECONVERGENT B2 ;  /* 0x0000000000027941 */ /* 0x000fea0003800200 */
.L_x_16823:
        /* <DEDUP_REMOVED lines=10> */
.L_x_16822:
[----:B------:R-:W-:Y:S05]  /*9ac0*/  BSYNC.RECONVERGENT B1 ;  /* 0x0000000000017941 */ /* 0x000fea0003800200 */
.L_x_16821:
        /* <DEDUP_REMOVED lines=18> */
.L_x_16832:
        /* <DEDUP_REMOVED lines=13> */
.L_x_16834:
[----:B------:R-:W-:Y:S05]  /*9cc0*/  BSYNC.RECONVERGENT B3 ;  /* 0x0000000000037941 */ /* 0x000fea0003800200 */
.L_x_16833:
        /* <DEDUP_REMOVED lines=42> */
.L_x_16831:
[----:B------:R-:W-:Y:S05]  /*9f70*/  BSYNC.RECONVERGENT B2 ;  /* 0x0000000000027941 */ /* 0x000fea0003800200 */
.L_x_16830:
        /* <DEDUP_REMOVED lines=10> */
.L_x_16829:
[----:B------:R-:W-:Y:S05]  /*a020*/  BSYNC.RECONVERGENT B1 ;  /* 0x0000000000017941 */ /* 0x000fea0003800200 */
.L_x_16828:
        /* <DEDUP_REMOVED lines=18> */
.L_x_16839:
        /* <DEDUP_REMOVED lines=13> */
.L_x_16841:
[----:B------:R-:W-:Y:S05]  /*a220*/  BSYNC.RECONVERGENT B3 ;  /* 0x0000000000037941 */ /* 0x000fea0003800200 */
.L_x_16840:
        /* <DEDUP_REMOVED lines=42> */
.L_x_16838:
[----:B------:R-:W-:Y:S05]  /*a4d0*/  BSYNC.RECONVERGENT B2 ;  /* 0x0000000000027941 */ /* 0x000fea0003800200 */
.L_x_16837:
        /* <DEDUP_REMOVED lines=10> */
.L_x_16836:
[----:B------:R-:W-:Y:S05]  /*a580*/  BSYNC.RECONVERGENT B1 ;  /* 0x0000000000017941 */ /* 0x000fea0003800200 */
.L_x_16835:
        /* <DEDUP_REMOVED lines=18> */
.L_x_16846:
        /* <DEDUP_REMOVED lines=13> */
.L_x_16848:
[----:B------:R-:W-:Y:S05]  /*a780*/  BSYNC.RECONVERGENT B3 ;  /* 0x0000000000037941 */ /* 0x000fea0003800200 */
.L_x_16847:
        /* <DEDUP_REMOVED lines=42> */
.L_x_16845:
[----:B------:R-:W-:Y:S05]  /*aa30*/  BSYNC.RECONVERGENT B2 ;  /* 0x0000000000027941 */ /* 0x000fea0003800200 */
.L_x_16844:
        /* <DEDUP_REMOVED lines=10> */
.L_x_16843:
[----:B------:R-:W-:Y:S05]  /*aae0*/  BSYNC.RECONVERGENT B1 ;  /* 0x0000000000017941 */ /* 0x000fea0003800200 */
.L_x_16842:
[----:B------:R-:W-:Y:S01]  /*aaf0*/  BSSY.RECONVERGENT B1, `(.L_x_16849) ;  /* 0x0000055000017945 */ /* 0x000fe20003800200 */
[----:B------:R-:W-:Y:S01]  /*ab00*/  F2FP.F16.F32.PACK_AB R101, RZ, R114 ;  /* 0x00000072ff65723e */ /* 0x000fe200000000ff */
[----:B--2---:R-:W-:Y:S01]  /*ab10*/  IMAD.MOV.U32 R113, RZ, RZ, RZ ;  /* 0x000000ffff717224 */ /* 0x004fe200078e00ff */
        /* <DEDUP_REMOVED lines=15> */
.L_x_16853:
        /* <DEDUP_REMOVED lines=13> */
.L_x_16855:
[----:B------:R-:W-:Y:S05]  /*ace0*/  BSYNC.RECONVERGENT B3 ;  /* 0x0000000000037941 */ /* 0x000fea0003800200 */
.L_x_16854:
        /* <DEDUP_REMOVED lines=42> */
.L_x_16852:
[----:B------:R-:W-:Y:S05]  /*af90*/  BSYNC.RECONVERGENT B2 ;  /* 0x0000000000027941 */ /* 0x000fea0003800200 */
.L_x_16851:
        /* <DEDUP_REMOVED lines=10> */
.L_x_16850:
[----:B------:R-:W-:Y:S05]  /*b040*/  BSYNC.RECONVERGENT B1 ;  /* 0x0000000000017941 */ /* 0x000fea0003800200 */
.L_x_16849:
        /* <DEDUP_REMOVED lines=18> */
.L_x_16860:
        /* <DEDUP_REMOVED lines=13> */
.L_x_16862:
[----:B------:R-:W-:Y:S05]  /*b240*/  BSYNC.RECONVERGENT B3 ;  /* 0x0000000000037941 */ /* 0x000fea0003800200 */
.L_x_16861:
        /* <DEDUP_REMOVED lines=42> */
.L_x_16859:
[----:B------:R-:W-:Y:S05]  /*b4f0*/  BSYNC.RECONVERGENT B2 ;  /* 0x0000000000027941 */ /* 0x000fea0003800200 */
.L_x_16858:
        /* <DEDUP_REMOVED lines=10> */
.L_x_16857:
[----:B------:R-:W-:Y:S05]  /*b5a0*/  BSYNC.RECONVERGENT B1 ;  /* 0x0000000000017941 */ /* 0x000fea0003800200 */
.L_x_16856:
        /* <DEDUP_REMOVED lines=18> */
.L_x_16867:
        /* <DEDUP_REMOVED lines=13> */
.L_x_16869:
[----:B------:R-:W-:Y:S05]  /*b7a0*/  BSYNC.RECONVERGENT B3 ;  /* 0x0000000000037941 */ /* 0x000fea0003800200 */
.L_x_16868:
        /* <DEDUP_REMOVED lines=42> */
.L_x_16866:
[----:B------:R-:W-:Y:S05]  /*ba50*/  BSYNC.RECONVERGENT B2 ;  /* 0x0000000000027941 */ /* 0x000fea0003800200 */
.L_x_16865:
        /* <DEDUP_REMOVED lines=10> */
.L_x_16864:
[----:B------:R-:W-:Y:S05]  /*bb00*/  BSYNC.RECONVERGENT B1 ;  /* 0x0000000000017941 */ /* 0x000fea0003800200 */
.L_x_16863:
        /* <DEDUP_REMOVED lines=18> */
.L_x_16874:
        /* <DEDUP_REMOVED lines=13> */
.L_x_16876:
[----:B------:R-:W-:Y:S05]  /*bd00*/  BSYNC.RECONVERGENT B3 ;  /* 0x0000000000037941 */ /* 0x000fea0003800200 */
.L_x_16875:
        /* <DEDUP_REMOVED lines=42> */
.L_x_16873:
[----:B------:R-:W-:Y:S05]  /*bfb0*/  BSYNC.RECONVERGENT B2 ;  /* 0x0000000000027941 */ /* 0x000fea0003800200 */
.L_x_16872:
        /* <DEDUP_REMOVED lines=10> */
.L_x_16871:
[----:B------:R-:W-:Y:S05]  /*c060*/  BSYNC.RECONVERGENT B1 ;  /* 0x0000000000017941 */ /* 0x000fea0003800200 */
.L_x_16870:
[----:B------:R-:W-:Y:S02]  /*c070*/  F2FP.F16.F32.PACK_AB R118, RZ, R110 ;  /* 0x0000006eff76723e */ /* 0x000fe400000000ff */
[----:B------:R-:W-:Y:S02]  /*c080*/  PRMT R102, R132, 0x5410, R102 ;  /* 0x0000541084667816 */ /* 0x000fe40000000066 */
[----:B------:R-:W-:Y:S02]  /*c090*/  PRMT R101, R128, 0x5410, R101 ;  /* 0x0000541080657816 */ /* 0x000fe40000000065 */
[----:B------:R-:W-:Y:S02]  /*c0a0*/  PRMT R100, R108, 0x5410, R100 ;  /* 0x000054106c647816 */ /* 0x000fe40000000064 */
[----:B------:R-:W-:-:S07]  /*c0b0*/  PRMT R103, R103, 0x5410, R118 ;  /* 0x0000541067677816 */ /* 0x000fce0000000076 */
.L_x_16820:
        /* <DEDUP_REMOVED lines=31> */
.L_x_16878:
[----:B------:R-:W-:Y:S05]  /*c2b0*/  BSYNC.RECONVERGENT B1 ;  /* 0x0000000000017941 */ /* 0x000fea0003800200 */
.L_x_16877:
[----:B-----5:R1:W5:Y:S04]  /*c2c0*/  @P1 LDG.E.128 R24, desc[UR8][R118.64] ;  /* 0x0000000876181981 */ /* 0x020368000c1e1d00 */
        /* <DEDUP_REMOVED lines=24> */
.L_x_16884:
        /* <DEDUP_REMOVED lines=13> */
.L_x_16886:
[----:B------:R-:W-:Y:S05]  /*c520*/  BSYNC.RECONVERGENT B3 ;  /* 0x0000000000037941 */ /* 0x000fea0003800200 */
.L_x_16885:
        /* <DEDUP_REMOVED lines=41> */
.L_x_16883:
[----:B------:R-:W-:Y:S05]  /*c7c0*/  BSYNC.RECONVERGENT B2 ;  /* 0x0000000000027941 */ /* 0x000fea0003800200 */
.L_x_16882:
        /* <DEDUP_REMOVED lines=11> */
.L_x_16881:
[----:B------:R-:W-:Y:S05]  /*c880*/  BSYNC.RECONVERGENT B1 ;  /* 0x0000000000017941 */ /* 0x000fea0003800200 */
.L_x_16880:
        /* <DEDUP_REMOVED lines=22> */
.L_x_16891:
        /* <DEDUP_REMOVED lines=13> */
.L_x_16893:
[----:B------:R-:W-:Y:S05]  /*cac0*/  BSYNC.RECONVERGENT B3 ;  /* 0x0000000000037941 */ /* 0x000fea0003800200 */
.L_x_16892:
        /* <DEDUP_REMOVED lines=41> */
.L_x_16890:
[----:B------:R-:W-:Y:S05]  /*cd60*/  BSYNC.RECONVERGENT B2 ;  /* 0x0000000000027941 */ /* 0x000fea0003800200 */
.L_x_16889:
        /* <DEDUP_REMOVED lines=11> */
.L_x_16888:
[----:B------:R-:W-:Y:S05]  /*ce20*/  BSYNC.RECONVERGENT B1 ;  /* 0x0000000000017941 */ /* 0x000fea0003800200 */
.L_x_16887:
        /* <DEDUP_REMOVED lines=22> */
.L_x_16898:
        /* <DEDUP_REMOVED lines=13> */
.L_x_16900:
[----:B------:R-:W-:Y:S05]  /*d060*/  BSYNC.RECONVERGENT B3 ;  /* 0x0000000000037941 */ /* 0x000fea0003800200 */
.L_x_16899:
        /* <DEDUP_REMOVED lines=41> */
.L_x_16897:
[----:B------:R-:W-:Y:S05]  /*d300*/  BSYNC.RECONVERGENT B2 ;  /* 0x0000000000027941 */ /* 0x000fea0003800200 */
.L_x_16896:
        /* <DEDUP_REMOVED lines=11> */
.L_x_16895:
[----:B------:R-:W-:Y:S05]  /*d3c0*/  BSYNC.RECONVERGENT B1 ;  /* 0x0000000000017941 */ /* 0x000fea0003800200 */
.L_x_16894:
[----:B------:R-:W-:Y:S01]  /*d3d0*/  BSSY.RECONVERGENT B1, `(.L_x_16901) ;  /* 0x0000059000017945 */ /* 0x000fe20003800200 */
[----:B------:R-:W-:Y:S01]  /*d3e0*/  F2FP.F16.F32.PACK_AB R137, RZ, R128 ;  /* 0x00000080ff89723e */ /* 0x000fe200000000ff */
[----:B-1----:R-:W-:Y:S01]  /*d3f0*/  @!P0 HADD2.F32 R123, -RZ, R21.H1_H1 ;  /* 0x30000015ff7b8230 */ /* 0x002fe20000004100 */
        /* <DEDUP_REMOVED lines=19> */
.L_x_16905:
        /* <DEDUP_REMOVED lines=13> */
.L_x_16907:
[----:B------:R-:W-:Y:S05]  /*d600*/  BSYNC.RECONVERGENT B3 ;  /* 0x0000000000037941 */ /* 0x000fea0003800200 */
.L_x_16906:
        /* <DEDUP_REMOVED lines=41> */
.L_x_16904:
[----:B------:R-:W-:Y:S05]  /*d8a0*/  BSYNC.RECONVERGENT B2 ;  /* 0x0000000000027941 */ /* 0x000fea0003800200 */
.L_x_16903:
        /* <DEDUP_REMOVED lines=11> */
.L_x_16902:
[----:B------:R-:W-:Y:S05]  /*d960*/  BSYNC.RECONVERGENT B1 ;  /* 0x0000000000017941 */ /* 0x000fea0003800200 */
.L_x_16901:
        /* <DEDUP_REMOVED lines=22> */
.L_x_16912:
        /* <DEDUP_REMOVED lines=13> */
.L_x_16914:
[----:B------:R-:W-:Y:S05]  /*dba0*/  BSYNC.RECONVERGENT B3 ;  /* 0x0000000000037941 */ /* 0x000fea0003800200 */
.L_x_16913:
        /* <DEDUP_REMOVED lines=41> */
.L_x_16911:
[----:B------:R-:W-:Y:S05]  /*de40*/  BSYNC.RECONVERGENT B2 ;  /* 0x0000000000027941 */ /* 0x000fea0003800200 */
.L_x_16910:
        /* <DEDUP_REMOVED lines=11> */
.L_x_16909:
[----:B------:R-:W-:Y:S05]  /*df00*/  BSYNC.RECONVERGENT B1 ;  /* 0x0000000000017941 */ /* 0x000fea0003800200 */
.L_x_16908:
        /* <DEDUP_REMOVED lines=22> */
.L_x_16919:
        /* <DEDUP_REMOVED lines=13> */
.L_x_16921:
[----:B------:R-:W-:Y:S05]  /*e140*/  BSYNC.RECONVERGENT B3 ;  /* 0x0000000000037941 */ /* 0x000fea0003800200 */
.L_x_16920:
        /* <DEDUP_REMOVED lines=41> */
.L_x_16918:
[----:B------:R-:W-:Y:S05]  /*e3e0*/  BSYNC.RECONVERGENT B2 ;  /* 0x0000000000027941 */ /* 0x000fea0003800200 */
.L_x_16917:
        /* <DEDUP_REMOVED lines=11> */
.L_x_16916:
[----:B------:R-:W-:Y:S05]  /*e4a0*/  BSYNC.RECONVERGENT B1 ;  /* 0x0000000000017941 */ /* 0x000fea0003800200 */
.L_x_16915:
        /* <DEDUP_REMOVED lines=22> */
.L_x_16926:
        /* <DEDUP_REMOVED lines=13> */
.L_x_16928:
[----:B------:R-:W-:Y:S05]  /*e6e0*/  BSYNC.RECONVERGENT B3 ;  /* 0x0000000000037941 */ /* 0x000fea0003800200 */
.L_x_16927:
        /* <DEDUP_REMOVED lines=43> */
.L_x_16925:
[----:B------:R-:W-:Y:S05]  /*e9a0*/  BSYNC.RECONVERGENT B2 ;  /* 0x0000000000027941 */ /* 0x000fea0003800200 */
.L_x_16924:
        /* <DEDUP_REMOVED lines=11> */
.L_x_16923:
[----:B------:R-:W-:Y:S05]  /*ea60*/  BSYNC.RECONVERGENT B1 ;  /* 0x0000000000017941 */ /* 0x000fea0003800200 */
.L_x_16922:
        /* <DEDUP_REMOVED lines=22> */
.L_x_16933:
        /* <DEDUP_REMOVED lines=13> */
.L_x_16935:
[----:B------:R-:W-:Y:S05]  /*eca0*/  BSYNC.RECONVERGENT B3 ;  /* 0x0000000000037941 */ /* 0x000fea0003800200 */
.L_x_16934:
        /* <DEDUP_REMOVED lines=42> */
.L_x_16932:
[----:B------:R-:W-:Y:S05]  /*ef50*/  BSYNC.RECONVERGENT B2 ;  /* 0x0000000000027941 */ /* 0x000fea0003800200 */
.L_x_16931:
[----:B------:R-:W-:Y:S01]  /*ef60*/  I2FP.F32.U32 R100, R101 ;  /* 0x0000006500647245 */ /* 0x000fe20000201000 */
[----:B------:R-:W-:Y:S02]  /*ef70*/  HADD2.F32 R102, -RZ, R27.H1_H1 ;  /* 0x3000001bff667230 */ /* 0x000fe40000004100 */
        /* <DEDUP_REMOVED lines=9> */
.L_x_16930:
[----:B------:R-:W-:Y:S05]  /*f010*/  BSYNC.RECONVERGENT B1 ;  /* 0x0000000000017941 */ /* 0x000fea0003800200 */
.L_x_16929:
[----:B------:R-:W-:Y:S02]  /*f020*/  F2FP.F16.F32.PACK_AB R103, RZ, R142 ;  /* 0x0000008eff67723e */ /* 0x000fe400000000ff */
[----:B------:R-:W-:Y:S02]  /*f030*/  PRMT R102, R139, 0x5410, R141 ;  /* 0x000054108b667816 */ /* 0x000fe4000000008d */
[----:B------:R-:W-:Y:S02]  /*f040*/  PRMT R101, R137, 0x5410, R136 ;  /* 0x0000541089657816 */ /* 0x000fe40000000088 */
[----:B------:R-:W-:Y:S02]  /*f050*/  PRMT R100, R135, 0x5410, R134 ;  /* 0x0000541087647816 */ /* 0x000fe40000000086 */
[----:B------:R-:W-:Y:S01]  /*f060*/  PRMT R103, R131, 0x5410, R103 ;  /* 0x0000541083677816 */ /* 0x000fe20000000067 */
[----:B------:R-:W-:Y:S06]  /*f070*/  BRA `(.L_x_16936) ;  /* 0x0000002800e07947 */ /* 0x000fec0003800000 */
.L_x_16879:
        /* <DEDUP_REMOVED lines=21> */
.L_x_16941:
        /* <DEDUP_REMOVED lines=13> */
.L_x_16943:
[----:B------:R-:W-:Y:S05]  /*f2a0*/  BSYNC.RECONVERGENT B3 ;  /* 0x0000000000037941 */ /* 0x000fea0003800200 */
.L_x_16942:
        /* <DEDUP_REMOVED lines=41> */
.L_x_16940:
[----:B------:R-:W-:Y:S05]  /*f540*/  BSYNC.RECONVERGENT B2 ;  /* 0x0000000000027941 */ /* 0x000fea0003800200 */
.L_x_16939:
        /* <DEDUP_REMOVED lines=10> */
.L_x_16938:
[----:B------:R-:W-:Y:S05]  /*f5f0*/  BSYNC.RECONVERGENT B1 ;  /* 0x0000000000017941 */ /* 0x000fea0003800200 */
.L_x_16937:
        /* <DEDUP_REMOVED lines=18> */
.L_x_16948:
        /* <DEDUP_REMOVED lines=13> */
.L_x_16950:
[----:B------:R-:W-:Y:S05]  /*f7f0*/  BSYNC.RECONVERGENT B3 ;  /* 0x0000000000037941 */ /* 0x000fea0003800200 */
.L_x_16949:
[----:B------:R-:W-:Y:S01]  /*f800*/  IMAD.WIDE.U32 R100, R0, -0x326172a9, RZ ;  /* 0xcd9e8d5700647825 */ /* 0x000fe200078e00ff */
[----:B-1----:R-:W-:-:S03]  /*f810*/  LOP3.LUT R118, R6, UR7, R103, 0x96, !PT ;  /* 0x0000000706767c12 */ /* 0x002fc6000f8e9667 */
        /* <DEDUP_REMOVED lines=40> */
.L_x_16947:
[----:B------:R-:W-:Y:S05]  /*faa0*/  BSYNC.RECONVERGENT B2 ;  /* 0x0000000000027941 */ /* 0x000fea0003800200 */
.L_x_16946:
        /* <DEDUP_REMOVED lines=10> */
.L_x_16945:
[----:B------:R-:W-:Y:S05]  /*fb50*/  BSYNC.RECONVERGENT B1 ;  /* 0x0000000000017941 */ /* 0x000fea0003800200 */
.L_x_16944:
        /* <DEDUP_REMOVED lines=18> */
.L_x_16955:
        /* <DEDUP_REMOVED lines=13> */
.L_x_16957:
[----:B------:R-:W-:Y:S05]  /*fd50*/  BSYNC.RECONVERGENT B3 ;  /* 0x0000000000037941 */ /* 0x000fea0003800200 */
.L_x_16956:
        /* <DEDUP_REMOVED lines=42> */
.L_x_16954:
[----:B------:R-:W-:Y:S05]  /*10000*/  BSYNC.RECONVERGENT B2 ;  /* 0x0000000000027941 */ /* 0x000fea0003800200 */
.L_x_16953:
        /* <DEDUP_REMOVED lines=10> */
.L_x_16952:
[----:B------:R-:W-:Y:S05]  /*100b0*/  BSYNC.RECONVERGENT B1 ;  /* 0x0000000000017941 */ /* 0x000fea0003800200 */
.L_x_16951:
        /* <DEDUP_REMOVED lines=18> */
.L_x_16962:
        /* <DEDUP_REMOVED lines=13> */
.L_x_16964:
[----:B------:R-:W-:Y:S05]  /*102b0*/  BSYNC.RECONVERGENT B3 ;  /* 0x0000000000037941 */ /* 0x000fea0003800200 */
.L_x_16963:
        /* <DEDUP_REMOVED lines=42> */
.L_x_16961:
[----:B------:R-:W-:Y:S05]  /*10560*/  BSYNC.RECONVERGENT B2 ;  /* 0x0000000000027941 */ /* 0x000fea0003800200 */
.L_x_16960:
        /* <DEDUP_REMOVED lines=10> */
.L_x_16959:
[----:B------:R-:W-:Y:S05]  /*10610*/  BSYNC.RECONVERGENT B1 ;  /* 0x0000000000017941 */ /* 0x000fea0003800200 */
.L_x_16958:
        /* <DEDUP_REMOVED lines=18> */
.L_x_16969:
        /* <DEDUP_REMOVED lines=13> */
.L_x_16971:
[----:B------:R-:W-:Y:S05]  /*10810*/  BSYNC.RECONVERGENT B3 ;  /* 0x0000000000037941 */ /* 0x000fea0003800200 */
.L_x_16970:
        /* <DEDUP_REMOVED lines=42> */
.L_x_16968:
[----:B------:R-:W-:Y:S05]  /*10ac0*/  BSYNC.RECONVERGENT B2 ;  /* 0x0000000000027941 */ /* 0x000fea0003800200 */
.L_x_16967:
        /* <DEDUP_REMOVED lines=10> */
.L_x_16966:
[----:B------:R-:W-:Y:S05]  /*10b70*/  BSYNC.RECONVERGENT B1 ;  /* 0x0000000000017941 */ /* 0x000fea0003800200 */
.L_x_16965:
        /* <DEDUP_REMOVED lines=18> */
.L_x_16976:
        /* <DEDUP_REMOVED lines=13> */
.L_x_16978:
[----:B------:R-:W-:Y:S05]  /*10d70*/  BSYNC.RECONVERGENT B3 ;  /* 0x0000000000037941 */ /* 0x000fea0003800200 */
.L_x_16977:
        /* <DEDUP_REMOVED lines=42> */
.L_x_16975:
[----:B------:R-:W-:Y:S05]  /*11020*/  BSYNC.RECONVERGENT B2 ;  /* 0x0000000000027941 */ /* 0x000fea0003800200 */
.L_x_16974:
        /* <DEDUP_REMOVED lines=10> */
.L_x_16973:
[----:B------:R-:W-:Y:S05]  /*110d0*/  BSYNC.RECONVERGENT B1 ;  /* 0x0000000000017941 */ /* 0x000fea0003800200 */
.L_x_16972:
        /* <DEDUP_REMOVED lines=18> */
.L_x_16983:
        /* <DEDUP_REMOVED lines=13> */
.L_x_16985:
[----:B------:R-:W-:Y:S05]  /*112d0*/  BSYNC.RECONVERGENT B3 ;  /* 0x0000000000037941 */ /* 0x000fea0003800200 */
.L_x_16984:
        /* <DEDUP_REMOVED lines=42> */
.L_x_16982:
[----:B------:R-:W-:Y:S05]  /*11580*/  BSYNC.RECONVERGENT B2 ;  /* 0x0000000000027941 */ /* 0x000fea0003800200 */
.L_x_16981:
        /* <DEDUP_REMOVED lines=10> */
.L_x_16980:
[----:B------:R-:W-:Y:S05]  /*11630*/  BSYNC.RECONVERGENT B1 ;  /* 0x0000000000017941 */ /* 0x000fea0003800200 */
.L_x_16979:
        /* <DEDUP_REMOVED lines=18> */
.L_x_16990:
        /* <DEDUP_REMOVED lines=13> */
.L_x_16992:
[----:B------:R-:W-:Y:S05]  /*11830*/  BSYNC.RECONVERGENT B3 ;  /* 0x0000000000037941 */ /* 0x000fea0003800200 */
.L_x_16991:
        /* <DEDUP_REMOVED lines=43> */
.L_x_16989:
[----:B------:R-:W-:Y:S05]  /*11af0*/  BSYNC.RECONVERGENT B2 ;  /* 0x0000000000027941 */ /* 0x000fea0003800200 */
.L_x_16988:
        /* <DEDUP_REMOVED lines=10> */
.L_x_16987:
[----:B------:R-:W-:Y:S05]  /*11ba0*/  BSYNC.RECONVERGENT B1 ;  /* 0x0000000000017941 */ /* 0x000fea0003800200 */
.L_x_16986:
[----:B------:R-:W-:Y:S02]  /*11bb0*/  F2FP.F16.F32.PACK_AB R103, RZ, R142 ;  /* 0x0000008eff67723e */ /* 0x000fe400000000ff */
[----:B------:R-:W-:Y:S02]  /*11bc0*/  PRMT R102, R137, 0x5410, R138 ;  /* 0x0000541089667816 */ /* 0x000fe4000000008a */
[----:B------:R-:W-:Y:S02]  /*11bd0*/  PRMT R101, R135, 0x5410, R136 ;  /* 0x0000541087657816 */ /* 0x000fe40000000088 */
[----:B------:R-:W-:Y:S02]  /*11be0*/  PRMT R100, R134, 0x5410, R133 ;  /* 0x0000541086647816 */ /* 0x000fe40000000085 */
[----:B------:R-:W-:-:S07]  /*11bf0*/  PRMT R103, R131, 0x5410, R103 ;  /* 0x0000541083677816 */ /* 0x000fce0000000067 */
.L_x_16936:
        /* <DEDUP_REMOVED lines=48> */
.L_x_16994:
[----:B------:R-:W-:Y:S05]  /*11f00*/  BSYNC.RECONVERGENT B1 ;  /* 0x0000000000017941 */ /* 0x000fea0003800200 */
.L_x_16993:
        /* <DEDUP_REMOVED lines=72> */
.L_x_17010:
        /* <DEDUP_REMOVED lines=101> */
[----:B------:R-:W-:Y:S01]  /*129e0*/  F2FP.F16.F32.PACK_AB R101, R134, R15 ;  /* 0x0000000f8665723e */ /* 0x000fe200000000ff */
[--C-:B------:R-:W-:Y:S01]  /*129f0*/  IMAD.WIDE.U32 R116, R117, 0x10, R118.reuse ;  /* 0x0000001075747825 */ /* 0x100fe200078e0076 */
[----:B------:R-:W-:Y:S02]  /*12a00*/  F2FP.F16.F32.PACK_AB R111, R156, R107 ;  /* 0x0000006b9c6f723e */ /* 0x000fe400000000ff */
[----:B------:R-:W-:Y:S01]  /*12a10*/  F2FP.F16.F32.PACK_AB R110, R128, R105 ;  /* 0x00000069806e723e */ /* 0x000fe200000000ff */
[----:B------:R-:W-:Y:S01]  /*12a20*/  IMAD.WIDE.U32 R118, R103, 0x10, R118 ;  /* 0x0000001067767825 */ /* 0x000fe200078e0076 */
[----:B------:R-:W-:Y:S02]  /*12a30*/  F2FP.F16.F32.PACK_AB R103, R146, R19 ;  /* 0x000000139267723e */ /* 0x000fe400000000ff */
[----:B------:R-:W-:Y:S02]  /*12a40*/  F2FP.F16.F32.PACK_AB R108, R108, R7 ;  /* 0x000000076c6c723e */ /* 0x000fe400000000ff */
[----:B------:R-:W-:Y:S01]  /*12a50*/  F2FP.F16.F32.PACK_AB R115, R142, R115 ;  /* 0x000000738e73723e */ /* 0x000fe200000000ff */
[----:B------:R1:W-:Y:S01]  /*12a60*/  STG.E.128 desc[UR8][R8.64], R100 ;  /* 0x0000006408007986 */ /* 0x0003e2000c101d08 */
[----:B------:R-:W-:-:S02]  /*12a70*/  F2FP.F16.F32.PACK_AB R114, R122, R13 ;  /* 0x0000000d7a72723e */ /* 0x000fc400000000ff */
[----:B------:R-:W-:Y:S01]  /*12a80*/  F2FP.F16.F32.PACK_AB R113, R120, R113 ;  /* 0x000000717871723e */ /* 0x000fe200000000ff */
[----:B------:R1:W-:Y:S01]  /*12a90*/  STG.E.128 desc[UR8][R116.64], R108 ;  /* 0x0000006c74007986 */ /* 0x0003e2000c101d08 */
[----:B------:R-:W-:-:S05]  /*12aa0*/  F2FP.F16.F32.PACK_AB R112, R112, R11 ;  /* 0x0000000b7070723e */ /* 0x000fca00000000ff */
[----:B------:R1:W-:Y:S02]  /*12ab0*/  STG.E.128 desc[UR8][R118.64], R112 ;  /* 0x0000007076007986 */ /* 0x0003e4000c101d08 */
.L_x_16997:
[----:B------:R-:W-:Y:S05]  /*12ac0*/  BSYNC.RECONVERGENT B1 ;  /* 0x0000000000017941 */ /* 0x000fea0003800200 */
.L_x_16996:
[----:B-1----:R-:W1:Y:S02]  /*12ad0*/  LDC.64 R8, c[0x0][0x380] ;  /* 0x0000e000ff087b82 */ /* 0x002e640000000a00 */
[----:B-1----:R-:W-:-:S04]  /*12ae0*/  LEA R3, R8, R3, 0x2 ;  /* 0x0000000308037211 */ /* 0x002fc800078e10ff */
[----:B------:R-:W-:-:S13]  /*12af0*/  ISETP.GE.AND P0, PT, R3, R9, PT ;  /* 0x000000090300720c */ /* 0x000fda0003f06270 */
[----:B------:R-:W-:Y:S05]  /*12b00*/  @!P0 BRA `(.L_x_16998) ;  /* 0xfffffedc00ec8947 */ /* 0x000fea000383ffff */
[----:B------:R-:W-:Y:S05]  /*12b10*/  BSYNC B0 ;  /* 0x0000000000007941 */ /* 0x000fea0003800000 */
.L_x_16646:
[----:B------:R-:W-:Y:S05]  /*12b20*/  EXIT ;  /* 0x000000000000794d */ /* 0x000fea0003800000 */
.L_x_16995:
        /* <DEDUP_REMOVED lines=8> */
.L_x_17000:
[----:B------:R-:W-:Y:S05]  /*12bb0*/  BSYNC B1 ;  /* 0x0000000000017941 */ /* 0x000fea0003800000 */
.L_x_16999:
        /* <DEDUP_REMOVED lines=10> */
.L_x_17001:
[----:B------:R-:W-:Y:S01]  /*12c60*/  HFMA2 R135, -RZ, RZ, 0, 2.384185791015625e-07 ;  /* 0x00000004ff877431 */ /* 0x000fe200000001ff */
[----:B------:R-:W-:-:S05]  /*12c70*/  MOV R100, R121 ;  /* 0x0000007900647202 */ /* 0x000fca0000000f00 */
[----:B------:R-:W-:-:S04]  /*12c80*/  FADD.FTZ R102, R101, R100 ;  /* 0x0000006465667221 */ /* 0x000fc80000010000 */
[----:B------:R-:W-:-:S07]  /*12c90*/  IMAD.MOV.U32 R134, RZ, RZ, R102 ;  /* 0x000000ffff867224 */ /* 0x000fce00078e0066 */
[----:B------:R-:W-:Y:S05]  /*12ca0*/  WARPSYNC.COLLECTIVE R133, `(.L_x_17002) ;  /* 0x0000000085087348 */ /* 0x000fea0003c00000 */
[----:B------:R0:W1:Y:S02]  /*12cb0*/  SHFL.BFLY P0, R121, R134, R135, R136 ;  /* 0x0c00008786797389 */ /* 0x0000640000000088 */
[----:B01----:R-:W-:Y:S05]  /*12cc0*/  ENDCOLLECTIVE ;  /* 0x000000000000791b */ /* 0x003fea0003800000 */
.L_x_17002:
[----:B------:R-:W-:Y:S02]  /*12cd0*/  IMAD.MOV.U32 R135, RZ, RZ, 0x8 ;  /* 0x00000008ff877424 */ /* 0x000fe400078e00ff */
[----:B------:R-:W-:-:S04]  /*12ce0*/  IMAD.MOV.U32 R103, RZ, RZ, R121 ;  /* 0x000000ffff677224 */ /* 0x000fc800078e0079 */
[----:B------:R-:W-:-:S05]  /*12cf0*/  FADD.FTZ R103, R102, R103 ;  /* 0x0000006766677221 */ /* 0x000fca0000010000 */
[----:B------:R-:W-:-:S07]  /*12d00*/  MOV R134, R103 ;  /* 0x0000006700867202 */ /* 0x000fce0000000f00 */
[----:B------:R-:W-:Y:S05]  /*12d10*/  WARPSYNC.COLLECTIVE R133, `(.L_x_17003) ;  /* 0x0000000085087348 */ /* 0x000fea0003c00000 */
[----:B------:R0:W1:Y:S02]  /*12d20*/  SHFL.BFLY P0, R121, R134, R135, R136 ;  /* 0x0c00008786797389 */ /* 0x0000640000000088 */
[----:B01----:R-:W-:Y:S05]  /*12d30*/  ENDCOLLECTIVE ;  /* 0x000000000000791b */ /* 0x003fea0003800000 */
.L_x_17003:
[----:B------:R-:W-:Y:S01]  /*12d40*/  HFMA2 R135, -RZ, RZ, 0, 9.5367431640625e-07 ;  /* 0x00000010ff877431 */ /* 0x000fe200000001ff */
[----:B------:R-:W-:-:S05]  /*12d50*/  MOV R100, R121 ;  /* 0x0000007900647202 */ /* 0x000fca0000000f00 */
[----:B------:R-:W-:-:S04]  /*12d60*/  FADD.FTZ R120, R103, R100 ;  /* 0x0000006467787221 */ /* 0x000fc80000010000 */
[----:B------:R-:W-:-:S07]  /*12d70*/  IMAD.MOV.U32 R134, RZ, RZ, R120 ;  /* 0x000000ffff867224 */ /* 0x000fce00078e0078 */
[----:B------:R-:W-:Y:S05]  /*12d80*/  WARPSYNC.COLLECTIVE R133, `(.L_x_17004) ;  /* 0x0000000085087348 */ /* 0x000fea0003c00000 */
[----:B------:R0:W1:Y:S02]  /*12d90*/  SHFL.BFLY P0, R121, R134, R135, R136 ;  /* 0x0c00008786797389 */ /* 0x0000640000000088 */
[----:B01----:R-:W-:Y:S05]  /*12da0*/  ENDCOLLECTIVE ;  /* 0x000000000000791b */ /* 0x003fea0003800000 */
.L_x_17004:
        /* <DEDUP_REMOVED lines=55> */
.L_x_17005:
[----:B------:R-:W-:Y:S02]  /*13120*/  IMAD.MOV.U32 R135, RZ, RZ, 0x2 ;  /* 0x00000002ff877424 */ /* 0x000fe400078e00ff */
[----:B------:R-:W-:-:S04]  /*13130*/  IMAD.MOV.U32 R101, RZ, RZ, R121 ;  /* 0x000000ffff657224 */ /* 0x000fc800078e0079 */
[----:B------:R-:W-:-:S05]  /*13140*/  FADD.FTZ R101, R100, R101 ;  /* 0x0000006564657221 */ /* 0x000fca0000010000 */
[----:B------:R-:W-:-:S07]  /*13150*/  MOV R134, R101 ;  /* 0x0000006500867202 */ /* 0x000fce0000000f00 */
[----:B------:R-:W-:Y:S05]  /*13160*/  WARPSYNC.COLLECTIVE R133, `(.L_x_17006) ;  /* 0x0000000085087348 */ /* 0x000fea0003c00000 */
[----:B------:R0:W1:Y:S02]  /*13170*/  SHFL.BFLY P0, R121, R134, R135, R136 ;  /* 0x0c00008786797389 */ /* 0x0000640000000088 */
[----:B01----:R-:W-:Y:S05]  /*13180*/  ENDCOLLECTIVE ;  /* 0x000000000000791b */ /* 0x003fea0003800000 */
.L_x_17006:
[----:B------:R-:W-:Y:S01]  /*13190*/  HFMA2 R135, -RZ, RZ, 0, 2.384185791015625e-07 ;  /* 0x00000004ff877431 */ /* 0x000fe200000001ff */
[----:B------:R-:W-:-:S05]  /*131a0*/  MOV R102, R121 ;  /* 0x0000007900667202 */ /* 0x000fca0000000f00 */
[----:B------:R-:W-:-:S04]  /*131b0*/  FADD.FTZ R102, R101, R102 ;  /* 0x0000006665667221 */ /* 0x000fc80000010000 */
[----:B------:R-:W-:-:S07]  /*131c0*/  IMAD.MOV.U32 R134, RZ, RZ, R102 ;  /* 0x000000ffff867224 */ /* 0x000fce00078e0066 */
[----:B------:R-:W-:Y:S05]  /*131d0*/  WARPSYNC.COLLECTIVE R133, `(.L_x_17007) ;  /* 0x0000000085087348 */ /* 0x000fea0003c00000 */
[----:B------:R0:W1:Y:S02]  /*131e0*/  SHFL.BFLY P0, R121, R134, R135, R136 ;  /* 0x0c00008786797389 */ /* 0x0000640000000088 */
[----:B01----:R-:W-:Y:S05]  /*131f0*/  ENDCOLLECTIVE ;  /* 0x000000000000791b */ /* 0x003fea0003800000 */
.L_x_17007:
[----:B------:R-:W-:Y:S02]  /*13200*/  IMAD.MOV.U32 R135, RZ, RZ, 0x8 ;  /* 0x00000008ff877424 */ /* 0x000fe400078e00ff */
[----:B------:R-:W-:-:S04]  /*13210*/  IMAD.MOV.U32 R103, RZ, RZ, R121 ;  /* 0x000000ffff677224 */ /* 0x000fc800078e0079 */
[----:B------:R-:W-:-:S05]  /*13220*/  FADD.FTZ R103, R102, R103 ;  /* 0x0000006766677221 */ /* 0x000fca0000010000 */
[----:B------:R-:W-:-:S07]  /*13230*/  MOV R134, R103 ;  /* 0x0000006700867202 */ /* 0x000fce0000000f00 */
[----:B------:R-:W-:Y:S05]  /*13240*/  WARPSYNC.COLLECTIVE R133, `(.L_x_17008) ;  /* 0x0000000085087348 */ /* 0x000fea0003c00000 */
[----:B------:R0:W1:Y:S02]  /*13250*/  SHFL.BFLY P0, R121, R134, R135, R136 ;  /* 0x0c00008786797389 */ /* 0x0000640000000088 */
[----:B01----:R-:W-:Y:S05]  /*13260*/  ENDCOLLECTIVE ;  /* 0x000000000000791b */ /* 0x003fea0003800000 */
.L_x_17008:
[----:B------:R-:W-:Y:S01]  /*13270*/  HFMA2 R135, -RZ, RZ, 0, 9.5367431640625e-07 ;  /* 0x00000010ff877431 */ /* 0x000fe200000001ff */
[----:B------:R-:W-:-:S05]  /*13280*/  MOV R120, R121 ;  /* 0x0000007900787202 */ /* 0x000fca0000000f00 */
[----:B------:R-:W-:-:S04]  /*13290*/  FADD.FTZ R120, R103, R120 ;  /* 0x0000007867787221 */ /* 0x000fc80000010000 */
[----:B------:R-:W-:-:S07]  /*132a0*/  IMAD.MOV.U32 R134, RZ, RZ, R120 ;  /* 0x000000ffff867224 */ /* 0x000fce00078e0078 */
[----:B------:R-:W-:Y:S05]  /*132b0*/  WARPSYNC.COLLECTIVE R133, `(.L_x_17009) ;  /* 0x0000000085087348 */ /* 0x000fea0003c00000 */
[----:B------:R0:W1:Y:S02]  /*132c0*/  SHFL.BFLY P0, R121, R134, R135, R136 ;  /* 0x0c00008786797389 */ /* 0x0000640000000088 */
[----:B01----:R-:W-:Y:S05]  /*132d0*/  ENDCOLLECTIVE ;  /* 0x000000000000791b */ /* 0x003fea0003800000 */
.L_x_17009:
[----:B------:R-:W-:Y:S05]  /*132e0*/  BRA `(.L_x_17010) ;  /* 0xfffffff000287947 */ /* 0x000fea000383ffff */
.L_x_17011:
        /* <DEDUP_REMOVED lines=9> */
.L_x_28797:


//--------------------- .text._ZN10layer_norm13ln_fwd_kernelINS_13Kernel_traitsI6__halfS2_fS2_fjLj768ELj1ELj4ELj1ELj16ENS_18Kernel_traits_baseILj768ES2_S2_fS2_fjLj128EEEEELb0ELb0ELb0ELb0EEEvNS_9FwdParamsE --------------------------
	.section	.text._ZN10layer_norm13ln_fwd_kernelINS_13Kernel_traitsI6__halfS2_fS2_fjLj768ELj1ELj4ELj1ELj16ENS_18Kernel_traits_baseILj768ES2_S2_fS2_fjLj128EEEEELb0ELb0ELb0ELb0EEEvNS_9FwdParamsE,"ax",@progbits
	.align	128
        .global         _ZN10layer_norm13ln_fwd_kernelINS_13Kernel_traitsI6__halfS2_fS2_fjLj768ELj1ELj4ELj1ELj16ENS_18Kernel_traits_baseILj768ES2_S2_fS2_fjLj128EEEEELb0ELb0ELb0ELb0EEEvNS_9FwdParamsE
        .type           _ZN10layer_norm13ln_fwd_kernelINS_13Kernel_traitsI6__halfS2_fS2_fjLj768ELj1ELj4ELj1ELj16ENS_18Kernel_traits_baseILj768ES2_S2_fS2_fjLj128EEEEELb0ELb0ELb0ELb0EEEvNS_9FwdParamsE,@function
        .size           _ZN10layer_norm13ln_fwd_kernelINS_13Kernel_traitsI6__halfS2_fS2_fjLj768ELj1ELj4ELj1ELj16ENS_18Kernel_traits_baseILj768ES2_S2_fS2_fjLj128EEEEELb0ELb0ELb0ELb0EEEvNS_9FwdParamsE,(.L_x_28798 - _ZN10layer_norm13ln_fwd_kernelINS_13Kernel_traitsI6__halfS2_fS2_fjLj768ELj1ELj4ELj1ELj16ENS_18Kernel_traits_baseILj768ES2_S2_fS2_fjLj128EEEEELb0ELb0ELb0ELb0EEEvNS_9FwdParamsE)
        .other          _ZN10layer_norm13ln_fwd_kernelINS_13Kernel_traitsI6__halfS2_fS2_fjLj768ELj1ELj4ELj1ELj16ENS_18Kernel_traits_baseILj768ES2_S2_fS2_fjLj128EEEEELb0ELb0ELb0ELb0EEEvNS_9FwdParamsE,@"STO_CUDA_ENTRY STV_DEFAULT"
_ZN10layer_norm13ln_fwd_kernelINS_13Kernel_traitsI6__halfS2_fS2_fjLj768ELj1ELj4ELj1ELj16ENS_18Kernel_traits_baseILj768ES2_S2_fS2_fjLj128EEEEELb0ELb0ELb0ELb0EEEvNS_9FwdParamsE:
.text._ZN10layer_norm13ln_fwd_kernelINS_13Kernel_traitsI6__halfS2_fS2_fjLj768ELj1ELj4ELj1ELj16ENS_18Kernel_traits_baseILj768ES2_S2_fS2_fjLj128EEEEELb0ELb0ELb0ELb0EEEvNS_9FwdParamsE:
        /* <DEDUP_REMOVED lines=44> */
.L_x_17013:
        /* <DEDUP_REMOVED lines=23> */
.L_x_17014:
[----:B------:R-:W-:Y:S05]  /*0430*/  BSYNC.RECONVERGENT B0 ;  /* 0x0000000000007941 */ /* 0x000fea0003800200 */
.L_x_17012:
[----:B------:R-:W0:Y:S02]  /*0440*/  LDCU UR4, c[0x0][0x384] ;  /* 0x00007080ff0477ac */ /* 0x000e240008000800 */
[----:B0-----:R-:W-:-:S13]  /*0450*/  ISETP.GE.AND P0, PT, R3, UR4, PT ;  /* 0x0000000403007c0c */ /* 0x001fda000bf06270 */
[----:B------:R-:W-:Y:S05]  /*0460*/  @P0 EXIT ;  /* 0x000000000000094d */ /* 0x000fea0003800000 */
[----:B------:R-:W0:Y:S01]  /*0470*/  LDCU.64 UR4, c[0x0][0x3e0] ;  /* 0x00007c00ff0477ac */ /* 0x000e220008000a00 */
[----:B------:R-:W1:Y:S01]  /*0480*/  LDCU UR12, c[0x0][0x388] ;  /* 0x00007100ff0c77ac */ /* 0x000e620008000800 */
[----:B------:R-:W2:Y:S01]  /*0490*/  LDCU.U8 UR10, c[0x0][0x410] ;  /* 0x00008200ff0a77ac */ /* 0x000ea20008000000 */
[----:B------:R-:W3:Y:S01]  /*04a0*/  LDCU UR11, c[0x0][0x448] ;  /* 0x00008900ff0b77ac */ /* 0x000ee20008000800 */
[----:B------:R-:W4:Y:S01]  /*04b0*/  LDCU.64 UR8, c[0x0][0x3a0] ;  /* 0x00007400ff0877ac */ /* 0x000f220008000a00 */
[----:B0-----:R-:W-:-:S04]  /*04c0*/  ISETP.NE.U32.AND P0, PT, RZ, UR4, PT ;  /* 0x00000004ff007c0c */ /* 0x001fc8000bf05070 */
[----:B-1234-:R-:W-:-:S13]  /*04d0*/  ISETP.NE.AND.EX P0, PT, RZ, UR5, PT, P0 ;  /* 0x00000005ff007c0c */ /* 0x01efda000bf05300 */
.L_x_17034:
        /* <DEDUP_REMOVED lines=23> */
[--C-:B-----5:R-:W-:Y:S02]  /*0650*/  HADD2.F32 R61, -RZ, R12.reuse.H0_H0 ;  /* 0x2000000cff3d7230 */ /* 0x120fe40000004100 */
[----:B------:R-:W-:Y:S02]  /*0660*/  HADD2.F32 R60, -RZ, R12.H1_H1 ;  /* 0x3000000cff3c7230 */ /* 0x000fe40000004100 */
[--C-:B------:R-:W-:Y:S02]  /*0670*/  HADD2.F32 R63, -RZ, R14.reuse.H0_H0 ;  /* 0x2000000eff3f7230 */ /* 0x100fe40000004100 */
[----:B------:R-:W-:-:S02]  /*0680*/  HADD2.F32 R62, -RZ, R14.H1_H1 ;  /* 0x3000000eff3e7230 */ /* 0x000fc40000004100 */
[--C-:B------:R-:W-:Y:S02]  /*0690*/  HADD2.F32 R65, -RZ, R15.reuse.H0_H0 ;  /* 0x2000000fff417230 */ /* 0x100fe40000004100 */
[----:B------:R-:W-:Y:S02]  /*06a0*/  HADD2.F32 R64, -RZ, R15.H1_H1 ;  /* 0x3000000fff407230 */ /* 0x000fe40000004100 */
[-C--:B--2---:R-:W-:Y:S01]  /*06b0*/  FFMA.FTZ R12, R61, R57.reuse, R48 ;  /* 0x000000393d0c7223 */ /* 0x084fe20000010030 */
[--C-:B------:R-:W-:Y:S02]  /*06c0*/  HADD2.F32 R61, -RZ, R13.reuse.H0_H0 ;  /* 0x2000000dff3d7230 */ /* 0x100fe40000004100 */
[----:B------:R-:W-:Y:S02]  /*06d0*/  HADD2.F32 R48, -RZ, R13.H1_H1 ;  /* 0x3000000dff307230 */ /* 0x000fe40000004100 */
[-C--:B------:R-:W-:Y:S01]  /*06e0*/  FFMA.FTZ R13, R60, R57.reuse, R49 ;  /* 0x000000393c0d7223 */ /* 0x080fe20000010031 */
[-C--:B---3--:R-:W-:Y:S01]  /*06f0*/  FFMA.FTZ R8, R63, R57.reuse, R8 ;  /* 0x000000393f087223 */ /* 0x088fe20000010008 */
[-C--:B------:R-:W-:Y:S01]  /*0700*/  FFMA.FTZ R14, R61, R57.reuse, R50 ;  /* 0x000000393d0e7223 */ /* 0x080fe20000010032 */
[-C--:B------:R-:W-:Y:S01]  /*0710*/  FFMA.FTZ R9, R62, R57.reuse, R9 ;  /* 0x000000393e097223 */ /* 0x080fe20000010009 */
[-C--:B------:R-:W-:Y:S01]  /*0720*/  FFMA.FTZ R15, R48, R57.reuse, R51 ;  /* 0x00000039300f7223 */ /* 0x080fe20000010033 */
[-C--:B------:R-:W-:Y:S01]  /*0730*/  FFMA.FTZ R10, R65, R57.reuse, R10 ;  /* 0x00000039410a7223 */ /* 0x080fe2000001000a */
[----:B------:R-:W-:Y:S01]  /*0740*/  FFMA.FTZ R11, R64, R57, R11 ;  /* 0x00000039400b7223 */ /* 0x000fe2000001000b */
[----:B------:R-:W-:Y:S06]  /*0750*/  BRA `(.L_x_17018) ;  /* 0x0000000000407947 */ /* 0x000fec0003800000 */
.L_x_17017:
[--C-:B-----5:R-:W-:Y:S02]  /*0760*/  HADD2.F32 R8, -RZ, R12.reuse.H0_H0 ;  /* 0x2000000cff087230 */ /* 0x120fe40000004100 */
[----:B------:R-:W-:Y:S02]  /*0770*/  HADD2.F32 R10, -RZ, R12.H1_H1 ;  /* 0x3000000cff0a7230 */ /* 0x000fe40000004100 */
[--C-:B------:R-:W-:Y:S02]  /*0780*/  HADD2.F32 R48, -RZ, R13.reuse.H0_H0 ;  /* 0x2000000dff307230 */ /* 0x100fe40000004100 */
[-C--:B------:R-:W-:Y:S01]  /*0790*/  FMUL.FTZ R12, R8, R57.reuse ;  /* 0x00000039080c7220 */ /* 0x080fe20000410000 */
[----:B------:R-:W-:Y:S02]  /*07a0*/  HADD2.F32 R50, -RZ, R13.H1_H1 ;  /* 0x3000000dff327230 */ /* 0x000fe40000004100 */
[----:B------:R-:W-:Y:S01]  /*07b0*/  FMUL.FTZ R13, R10, R57 ;  /* 0x000000390a0d7220 */ /* 0x000fe20000410000 */
[----:B------:R-:W-:-:S02]  /*07c0*/  HADD2.F32 R58, -RZ, R14.H0_H0 ;  /* 0x2000000eff3a7230 */ /* 0x000fc40000004100 */
[----:B------:R-:W-:Y:S02]  /*07d0*/  HADD2.F32 R60, -RZ, R14.H1_H1 ;  /* 0x3000000eff3c7230 */ /* 0x000fe40000004100 */
[-C--:B------:R-:W-:Y:S01]  /*07e0*/  FMUL.FTZ R14, R48, R57.reuse ;  /* 0x00000039300e7220 */ /* 0x080fe20000410000 */
[--C-:B------:R-:W-:Y:S02]  /*07f0*/  HADD2.F32 R62, -RZ, R15.reuse.H0_H0 ;  /* 0x2000000fff3e7230 */ /* 0x100fe40000004100 */
[-C--:B------:R-:W-:Y:S01]  /*0800*/  FMUL.FTZ R8, R58, R57.reuse ;  /* 0x000000393a087220 */ /* 0x080fe20000410000 */
[----:B------:R-:W-:Y:S02]  /*0810*/  HADD2.F32 R64, -RZ, R15.H1_H1 ;  /* 0x3000000fff407230 */ /* 0x000fe40000004100 */
[-C--:B------:R-:W-:Y:S01]  /*0820*/  FMUL.FTZ R15, R50, R57.reuse ;  /* 0x00000039320f7220 */ /* 0x080fe20000410000 */
[-C--:B------:R-:W-:Y:S01]  /*0830*/  FMUL.FTZ R9, R60, R57.reuse ;  /* 0x000000393c097220 */ /* 0x080fe20000410000 */
[-C--:B------:R-:W-:Y:S01]  /*0840*/  FMUL.FTZ R10, R62, R57.reuse ;  /* 0x000000393e0a7220 */ /* 0x080fe20000410000 */
[----:B------:R-:W-:-:S07]  /*0850*/  FMUL.FTZ R11, R64, R57 ;  /* 0x00000039400b7220 */ /* 0x000fce0000410000 */
.L_x_17018:
[----:B------:R-:W0:Y:S01]  /*0860*/  LDC.64 R48, c[0x0][0x3a8] ;  /* 0x0000ea00ff307b82 */ /* 0x000e220000000a00 */
[C---:B------:R-:W-:Y:S01]  /*0870*/  IADD3 R58, PT, PT, R56.reuse, 0x20, RZ ;  /* 0x00000020383a7810 */ /* 0x040fe20007ffe0ff */
[----:B0-----:R-:W-:-:S05]  /*0880*/  IMAD.WIDE.U32 R48, R56, 0x20, R48 ;  /* 0x0000002038307825 */ /* 0x001fca00078e0030 */
[----:B------:R0:W-:Y:S04]  /*0890*/  STG.E.128 desc[UR6][R48.64], R12 ;  /* 0x0000000c30007986 */ /* 0x0001e8000c101d06 */
[----:B------:R0:W-:Y:S02]  /*08a0*/  STG.E.128 desc[UR6][R48.64+0x10], R8 ;  /* 0x0000100830007986 */ /* 0x0001e4000c101d06 */
.L_x_17016:
[----:B------:R-:W-:Y:S05]  /*08b0*/  BSYNC.RECONVERGENT B0 ;  /* 0x0000000000007941 */ /* 0x000fea0003800200 */
.L_x_17015:
        /* <DEDUP_REMOVED lines=18> */
[-C--:B--2---:R-:W-:Y:S01]  /*09e0*/  FFMA.FTZ R4, R59, R57.reuse, R4 ;  /* 0x000000393b047223 */ /* 0x084fe20000010004 */
[-C--:B------:R-:W-:Y:S01]  /*09f0*/  FFMA.FTZ R5, R48, R57.reuse, R5 ;  /* 0x0000003930057223 */ /* 0x080fe20000010005 */
[--C-:B------:R-:W-:Y:S02]  /*0a00*/  HADD2.F32 R59, -RZ, R49.reuse.H0_H0 ;  /* 0x20000031ff3b7230 */ /* 0x100fe40000004100 */
[----:B------:R-:W-:Y:S02]  /*0a10*/  HADD2.F32 R48, -RZ, R49.H1_H1 ;  /* 0x30000031ff307230 */ /* 0x000fe40000004100 */
[-C--:B---3--:R-:W-:Y:S01]  /*0a20*/  FFMA.FTZ R54, R63, R57.reuse, R54 ;  /* 0x000000393f367223 */ /* 0x088fe20000010036 */
[--C-:B------:R-:W-:Y:S02]  /*0a30*/  HADD2.F32 R49, -RZ, R50.reuse.H0_H0 ;  /* 0x20000032ff317230 */ /* 0x100fe40000004100 */
[----:B------:R-:W-:Y:S01]  /*0a40*/  FFMA.FTZ R6, R59, R57, R6 ;  /* 0x000000393b067223 */ /* 0x000fe20000010006 */
[----:B------:R-:W-:-:S02]  /*0a50*/  HADD2.F32 R50, -RZ, R50.H1_H1 ;  /* 0x30000032ff327230 */ /* 0x000fc40000004100 */
[-C--:B------:R-:W-:Y:S01]  /*0a60*/  FFMA.FTZ R7, R48, R57.reuse, R7 ;  /* 0x0000003930077223 */ /* 0x080fe20000010007 */
[-C--:B------:R-:W-:Y:S01]  /*0a70*/  FFMA.FTZ R55, R62, R57.reuse, R55 ;  /* 0x000000393e377223 */ /* 0x080fe20000010037 */
[-C--:B------:R-:W-:Y:S01]  /*0a80*/  FFMA.FTZ R52, R49, R57.reuse, R52 ;  /* 0x0000003931347223 */ /* 0x080fe20000010034 */
[----:B------:R-:W-:Y:S01]  /*0a90*/  FFMA.FTZ R53, R50, R57, R53 ;  /* 0x0000003932357223 */ /* 0x000fe20000010035 */
[----:B------:R-:W-:Y:S06]  /*0aa0*/  BRA `(.L_x_17022) ;  /* 0x0000000000407947 */ /* 0x000fec0003800000 */
.L_x_17021:
[--C-:B-----5:R-:W-:Y:S02]  /*0ab0*/  HADD2.F32 R52, -RZ, R49.reuse.H1_H1 ;  /* 0x30000031ff347230 */ /* 0x120fe40000004100 */
        /* <DEDUP_REMOVED lines=15> */
.L_x_17022:
[----:B------:R-:W0:Y:S02]  /*0bb0*/  LDC.64 R48, c[0x0][0x3a8] ;  /* 0x0000ea00ff307b82 */ /* 0x000e240000000a00 */
[C---:B0-----:R-:W-:Y:S01]  /*0bc0*/  IMAD.WIDE.U32 R48, R58.reuse, 0x20, R48 ;  /* 0x000000203a307825 */ /* 0x041fe200078e0030 */
[----:B------:R-:W-:-:S04]  /*0bd0*/  IADD3 R58, PT, PT, R58, 0x20, RZ ;  /* 0x000000203a3a7810 */ /* 0x000fc80007ffe0ff */
[----:B------:R0:W-:Y:S04]  /*0be0*/  STG.E.128 desc[UR6][R48.64], R4 ;  /* 0x0000000430007986 */ /* 0x0001e8000c101d06 */
[----:B------:R0:W-:Y:S02]  /*0bf0*/  STG.E.128 desc[UR6][R48.64+0x10], R52 ;  /* 0x0000103430007986 */ /* 0x0001e4000c101d06 */
.L_x_17020:
[----:B------:R-:W-:Y:S05]  /*0c00*/  BSYNC.RECONVERGENT B0 ;  /* 0x0000000000007941 */ /* 0x000fea0003800200 */
.L_x_17019:
        /* <DEDUP_REMOVED lines=26> */
[-C--:B------:R-:W-:Y:S02]  /*0db0*/  FFMA.FTZ R44, R45, R57.reuse, R48 ;  /* 0x000000392d2c7223 */ /* 0x080fe40000010030 */
[-C--:B------:R-:W-:Y:S01]  /*0dc0*/  FFMA.FTZ R45, R46, R57.reuse, R49 ;  /* 0x000000392e2d7223 */ /* 0x080fe20000010031 */
[----:B------:R-:W-:Y:S01]  /*0dd0*/  FFMA.FTZ R46, R63, R57, R50 ;  /* 0x000000393f2e7223 */ /* 0x000fe20000010032 */
[----:B------:R-:W-:Y:S06]  /*0de0*/  BRA `(.L_x_17026) ;  /* 0x0000000000407947 */ /* 0x000fec0003800000 */
.L_x_17025:
[----:B-----5:R-:W-:Y:S02]  /*0df0*/  HADD2.F32 R40, -RZ, R44.H0_H0 ;  /* 0x2000002cff287230 */ /* 0x020fe40000004100 */
[----:B------:R-:W-:Y:S02]  /*0e00*/  HADD2.F32 R50, -RZ, R46.H0_H0 ;  /* 0x2000002eff327230 */ /* 0x000fe40000004100 */
[----:B------:R-:W-:Y:S02]  /*0e10*/  HADD2.F32 R44, -RZ, R44.H1_H1 ;  /* 0x3000002cff2c7230 */ /* 0x000fe40000004100 */
[-C--:B------:R-:W-:Y:S01]  /*0e20*/  FMUL.FTZ R40, R40, R57.reuse ;  /* 0x0000003928287220 */ /* 0x080fe20000410000 */
[----:B------:R-:W-:Y:S02]  /*0e30*/  HADD2.F32 R46, -RZ, R46.H1_H1 ;  /* 0x3000002eff2e7230 */ /* 0x000fe40000004100 */
[--C-:B------:R-:W-:Y:S02]  /*0e40*/  HADD2.F32 R42, -RZ, R45.reuse.H0_H0 ;  /* 0x2000002dff2a7230 */ /* 0x100fe40000004100 */
[----:B------:R-:W-:Y:S01]  /*0e50*/  FMUL.FTZ R41, R44, R57 ;  /* 0x000000392c297220 */ /* 0x000fe20000410000 */
[----:B0-----:R-:W-:-:S02]  /*0e60*/  HADD2.F32 R48, -RZ, R45.H1_H1 ;  /* 0x3000002dff307230 */ /* 0x001fc40000004100 */
        /* <DEDUP_REMOVED lines=8> */
.L_x_17026:
[----:B------:R-:W0:Y:S02]  /*0ef0*/  LDC.64 R48, c[0x0][0x3a8] ;  /* 0x0000ea00ff307b82 */ /* 0x000e240000000a00 */
[----:B0-----:R-:W-:-:S05]  /*0f00*/  IMAD.WIDE.U32 R48, R58, 0x20, R48 ;  /* 0x000000203a307825 */ /* 0x001fca00078e0030 */
[----:B------:R1:W-:Y:S04]  /*0f10*/  STG.E.128 desc[UR6][R48.64], R40 ;  /* 0x0000002830007986 */ /* 0x0003e8000c101d06 */
[----:B------:R1:W-:Y:S02]  /*0f20*/  STG.E.128 desc[UR6][R48.64+0x10], R44 ;  /* 0x0000102c30007986 */ /* 0x0003e4000c101d06 */
.L_x_17024:
[----:B------:R-:W-:Y:S05]  /*0f30*/  BSYNC.RECONVERGENT B0 ;  /* 0x0000000000007941 */ /* 0x000fea0003800200 */
.L_x_17023:
        /* <DEDUP_REMOVED lines=100> */
.L_x_17046:
[----:B------:R-:W-:Y:S01]  /*1580*/  FMUL.FTZ R48, R49, R49 ;  /* 0x0000003131307220 */ /* 0x000fe20000410000 */
[----:B------:R-:W-:Y:S01]  /*1590*/  ISETP.NE.AND P3, PT, RZ, UR10, PT ;  /* 0x0000000aff007c0c */ /* 0x000fe2000bf65270 */
[----:B-1----:R-:W-:Y:S01]  /*15a0*/  FADD.FTZ R57, R60, R59 ;  /* 0x0000003b3c397221 */ /* 0x002fe20000010000 */
[----:B------:R-:W-:Y:S01]  /*15b0*/  BSSY.RECONVERGENT B0, `(.L_x_17028) ;  /* 0x000003d000007945 */ /* 0x000fe20003800200 */
[----:B0-----:R-:W0:Y:S01]  /*15c0*/  @!P5 LDC.64 R60, c[0x0][0x3c0] ;  /* 0x0000f000ff3cdb82 */ /* 0x001e220000000a00 */
[----:B------:R-:W-:Y:S01]  /*15d0*/  FSEL R51, R48, RZ, P3 ;  /* 0x000000ff30337208 */ /* 0x000fe20001800000 */
[----:B------:R-:W-:-:S04]  /*15e0*/  FFMA.FTZ R50, R57, R50, UR11 ;  /* 0x0000000b39327e23 */ /* 0x000fc80008010032 */
[----:B------:R-:W-:Y:S02]  /*15f0*/  FADD.FTZ R57, R50, R51 ;  /* 0x0000003332397221 */ /* 0x000fe40000010000 */
[----:B------:R-:W1:Y:S04]  /*1600*/  @!P5 LDC.64 R58, c[0x0][0x3c8] ;  /* 0x0000f200ff3adb82 */ /* 0x000e680000000a00 */
        /* <DEDUP_REMOVED lines=8> */
[----:B0----5:R-:W-:Y:S02]  /*1690*/  HADD2.F32 R49, -RZ, R36.H0_H0 ;  /* 0x20000024ff317230 */ /* 0x021fe40000004100 */
[--C-:B------:R-:W-:Y:S01]  /*16a0*/  FADD.FTZ R50, R13, -R58.reuse ;  /* 0x8000003a0d327221 */ /* 0x100fe20000010000 */
[----:B------:R-:W-:Y:S02]  /*16b0*/  HADD2.F32 R51, -RZ, R32.H0_H0 ;  /* 0x20000020ff337230 */ /* 0x000fe40000004100 */
[C---:B------:R-:W-:Y:S01]  /*16c0*/  FMUL.FTZ R48, R57.reuse, R48 ;  /* 0x0000003039307220 */ /* 0x040fe20000410000 */
[----:B------:R-:W-:Y:S02]  /*16d0*/  HADD2.F32 R59, -RZ, R36.H1_H1 ;  /* 0x30000024ff3b7230 */ /* 0x000fe40000004100 */
[----:B------:R-:W-:Y:S01]  /*16e0*/  FADD.FTZ R60, R14, -R58 ;  /* 0x8000003a0e3c7221 */ /* 0x000fe20000010000 */
[----:B------:R-:W-:Y:S01]  /*16f0*/  FMUL.FTZ R50, R57, R50 ;  /* 0x0000003239327220 */ /* 0x000fe20000410000 */
[----:B------:R-:W-:Y:S01]  /*1700*/  FFMA.FTZ R48, R48, R49, R51 ;  /* 0x0000003130307223 */ /* 0x000fe20000010033 */
[----:B------:R-:W-:-:S02]  /*1710*/  HADD2.F32 R49, -RZ, R32.H1_H1 ;  /* 0x30000020ff317230 */ /* 0x000fc40000004100 */
[----:B------:R-:W-:Y:S01]  /*1720*/  FMUL.FTZ R60, R57, R60 ;  /* 0x0000003c393c7220 */ /* 0x000fe20000410000 */
[----:B------:R-:W-:Y:S02]  /*1730*/  HADD2.F32 R51, -RZ, R37.H0_H0 ;  /* 0x20000025ff337230 */ /* 0x000fe40000004100 */
[----:B------:R-:W-:Y:S02]  /*1740*/  HADD2.F32 R61, -RZ, R33.H0_H0 ;  /* 0x20000021ff3d7230 */ /* 0x000fe40000004100 */
[----:B------:R-:W-:Y:S01]  /*1750*/  FFMA.FTZ R59, R50, R59, R49 ;  /* 0x0000003b323b7223 */ /* 0x000fe20000010031 */
[----:B------:R-:W-:Y:S01]  /*1760*/  FADD.FTZ R50, R15, -R58 ;  /* 0x8000003a0f327221 */ /* 0x000fe20000010000 */
[----:B------:R-:W-:Y:S02]  /*1770*/  HADD2.F32 R63, -RZ, R38.H1_H1 ;  /* 0x30000026ff3f7230 */ /* 0x000fe40000004100 */
[----:B------:R-:W-:Y:S01]  /*1780*/  FFMA.FTZ R49, R60, R51, R61 ;  /* 0x000000333c317223 */ /* 0x000fe2000001003d */
[----:B------:R-:W-:-:S02]  /*1790*/  HADD2.F32 R51, -RZ, R37.H1_H1 ;  /* 0x30000025ff337230 */ /* 0x000fc40000004100 */
[----:B------:R-:W-:Y:S01]  /*17a0*/  FMUL.FTZ R50, R57, R50 ;  /* 0x0000003239327220 */ /* 0x000fe20000410000 */
[----:B------:R-:W-:Y:S02]  /*17b0*/  HADD2.F32 R61, -RZ, R33.H1_H1 ;  /* 0x30000021ff3d7230 */ /* 0x000fe40000004100 */
[----:B------:R-:W-:Y:S01]  /*17c0*/  FADD.FTZ R60, R8, -R58 ;  /* 0x8000003a083c7221 */ /* 0x000fe20000010000 */
[----:B------:R-:W-:Y:S01]  /*17d0*/  HADD2.F32 R65, -RZ, R35.H1_H1 ;  /* 0x30000023ff417230 */ /* 0x000fe20000004100 */
[----:B------:R-:W-:Y:S01]  /*17e0*/  F2FP.F16.F32.PACK_AB R48, R59, R48 ;  /* 0x000000303b30723e */ /* 0x000fe200000000ff */
[----:B------:R-:W-:Y:S01]  /*17f0*/  FFMA.FTZ R62, R50, R51, R61 ;  /* 0x00000033323e7223 */ /* 0x000fe2000001003d */
[----:B------:R-:W-:Y:S02]  /*1800*/  HADD2.F32 R51, -RZ, R38.H0_H0 ;  /* 0x20000026ff337230 */ /* 0x000fe40000004100 */
[----:B------:R-:W-:Y:S01]  /*1810*/  FMUL.FTZ R50, R57, R60 ;  /* 0x0000003c39327220 */ /* 0x000fe20000410000 */
[----:B------:R-:W-:-:S02]  /*1820*/  HADD2.F32 R61, -RZ, R34.H0_H0 ;  /* 0x20000022ff3d7230 */ /* 0x000fc40000004100 */
[----:B------:R-:W-:Y:S01]  /*1830*/  FADD.FTZ R60, R9, -R58 ;  /* 0x8000003a093c7221 */ /* 0x000fe20000010000 */
[----:B------:R-:W-:Y:S02]  /*1840*/  F2FP.F16.F32.PACK_AB R49, R62, R49 ;  /* 0x000000313e31723e */ /* 0x000fe400000000ff */
[----:B------:R-:W-:Y:S01]  /*1850*/  FFMA.FTZ R50, R50, R51, R61 ;  /* 0x0000003332327223 */ /* 0x000fe2000001003d */
[----:B------:R-:W-:Y:S02]  /*1860*/  HADD2.F32 R51, -RZ, R34.H1_H1 ;  /* 0x30000022ff337230 */ /* 0x000fe40000004100 */
[----:B------:R-:W-:Y:S01]  /*1870*/  FMUL.FTZ R60, R57, R60 ;  /* 0x0000003c393c7220 */ /* 0x000fe20000410000 */
[----:B------:R-:W-:-:S03]  /*1880*/  HADD2.F32 R61, -RZ, R35.H0_H0 ;  /* 0x20000023ff3d7230 */ /* 0x000fc60000004100 */
[----:B------:R-:W-:Y:S01]  /*1890*/  FFMA.FTZ R63, R60, R63, R51 ;  /* 0x0000003f3c3f7223 */ /* 0x000fe20000010033 */
[----:B------:R-:W-:Y:S01]  /*18a0*/  FADD.FTZ R60, R10, -R58 ;  /* 0x8000003a0a3c7221 */ /* 0x000fe20000010000 */
[----:B------:R-:W-:-:S03]  /*18b0*/  HADD2.F32 R51, -RZ, R39.H0_H0 ;  /* 0x20000027ff337230 */ /* 0x000fc60000004100 */
        /* <DEDUP_REMOVED lines=12> */
.L_x_17029:
[----:B------:R-:W-:Y:S05]  /*1980*/  BSYNC.RECONVERGENT B0 ;  /* 0x0000000000007941 */ /* 0x000fea0003800200 */
.L_x_17028:
[----:B------:R-:W-:Y:S01]  /*1990*/  ISETP.GE.U32.AND P1, PT, R0, 0x40, PT ;  /* 0x000000400000780c */ /* 0x000fe20003f26070 */
[----:B------:R-:W-:-:S12]  /*19a0*/  BSSY.RECONVERGENT B0, `(.L_x_17030) ;  /* 0x0000032000007945 */ /* 0x000fd80003800200 */
[----:B------:R-:W-:Y:S05]  /*19b0*/  @!P1 BRA `(.L_x_17031) ;  /* 0x0000000000c09947 */ /* 0x000fea0003800000 */
[--C-:B-1----:R-:W-:Y:S01]  /*19c0*/  FADD.FTZ R48, R4, -R58.reuse ;  /* 0x8000003a04307221 */ /* 0x102fe20000010000 */
        /* <DEDUP_REMOVED lines=47> */
.L_x_17031:
[----:B------:R-:W-:Y:S05]  /*1cc0*/  BSYNC.RECONVERGENT B0 ;  /* 0x0000000000007941 */ /* 0x000fea0003800200 */
.L_x_17030:
[----:B------:R-:W-:Y:S04]  /*1cd0*/  BSSY.RECONVERGENT B0, `(.L_x_17032) ;  /* 0x0000031000007945 */ /* 0x000fe80003800200 */
[----:B------:R-:W-:Y:S05]  /*1ce0*/  @!P2 BRA `(.L_x_17033) ;  /* 0x0000000000bca947 */ /* 0x000fea0003800000 */
[--C-:B-12---:R-:W-:Y:S01]  /*1cf0*/  FADD.FTZ R48, R40, -R58.reuse ;  /* 0x8000003a28307221 */ /* 0x106fe20000010000 */
[----:B-----5:R-:W-:Y:S02]  /*1d00*/  HADD2.F32 R59, -RZ, R20.H0_H0 ;  /* 0x20000014ff3b7230 */ /* 0x020fe40000004100 */
[----:B0-----:R-:W-:Y:S01]  /*1d10*/  FADD.FTZ R50, R42, -R58 ;  /* 0x8000003a2a327221 */ /* 0x001fe20000010000 */
[----:B------:R-:W-:Y:S02]  /*1d20*/  HADD2.F32 R49, -RZ, R16.H0_H0 ;  /* 0x20000010ff317230 */ /* 0x000fe40000004100 */
[C---:B------:R-:W-:Y:S01]  /*1d30*/  FMUL.FTZ R48, R57.reuse, R48 ;  /* 0x0000003039307220 */ /* 0x040fe20000410000 */
[--C-:B------:R-:W-:Y:S02]  /*1d40*/  HADD2.F32 R61, -RZ, R21.reuse.H0_H0 ;  /* 0x20000015ff3d7230 */ /* 0x100fe40000004100 */
[----:B------:R-:W-:Y:S01]  /*1d50*/  FMUL.FTZ R50, R57, R50 ;  /* 0x0000003239327220 */ /* 0x000fe20000410000 */
[----:B------:R-:W-:-:S02]  /*1d60*/  HADD2.F32 R51, -RZ, R21.H1_H1 ;  /* 0x30000015ff337230 */ /* 0x000fc40000004100 */
[----:B------:R-:W-:Y:S01]  /*1d70*/  FFMA.FTZ R59, R48, R59, R49 ;  /* 0x0000003b303b7223 */ /* 0x000fe20000010031 */
[--C-:B------:R-:W-:Y:S02]  /*1d80*/  HADD2.F32 R49, -RZ, R17.reuse.H0_H0 ;  /* 0x20000011ff317230 */ /* 0x100fe40000004100 */
[--C-:B------:R-:W-:Y:S01]  /*1d90*/  FADD.FTZ R48, R43, -R58.reuse ;  /* 0x8000003a2b307221 */ /* 0x100fe20000010000 */
[----:B------:R-:W-:Y:S02]  /*1da0*/  HADD2.F32 R63, -RZ, R17.H1_H1 ;  /* 0x30000011ff3f7230 */ /* 0x000fe40000004100 */
[--C-:B------:R-:W-:Y:S01]  /*1db0*/  FADD.FTZ R62, R46, -R58.reuse ;  /* 0x8000003a2e3e7221 */ /* 0x100fe20000010000 */
[----:B------:R-:W-:Y:S02]  /*1dc0*/  HADD2.F32 R65, -RZ, R23.H1_H1 ;  /* 0x30000017ff417230 */ /* 0x000fe40000004100 */
[----:B------:R-:W-:Y:S01]  /*1dd0*/  FMUL.FTZ R48, R57, R48 ;  /* 0x0000003039307220 */ /* 0x000fe20000410000 */
[----:B------:R-:W-:Y:S01]  /*1de0*/  FFMA.FTZ R61, R50, R61, R49 ;  /* 0x0000003d323d7223 */ /* 0x000fe20000010031 */
[----:B------:R-:W-:Y:S01]  /*1df0*/  FADD.FTZ R50, R44, -R58 ;  /* 0x8000003a2c327221 */ /* 0x000fe20000010000 */
[----:B------:R-:W-:-:S02]  /*1e00*/  HADD2.F32 R49, -RZ, R18.H0_H0 ;  /* 0x20000012ff317230 */ /* 0x000fc40000004100 */
[----:B------:R-:W-:Y:S01]  /*1e10*/  FFMA.FTZ R60, R48, R51, R63 ;  /* 0x00000033303c7223 */ /* 0x000fe2000001003f */
[----:B------:R-:W-:Y:S02]  /*1e20*/  HADD2.F32 R63, -RZ, R22.H0_H0 ;  /* 0x20000016ff3f7230 */ /* 0x000fe40000004100 */
[----:B------:R-:W-:Y:S01]  /*1e30*/  FMUL.FTZ R50, R57, R50 ;  /* 0x0000003239327220 */ /* 0x000fe20000410000 */
[----:B------:R-:W-:Y:S01]  /*1e40*/  FADD.FTZ R48, R45, -R58 ;  /* 0x8000003a2d307221 */ /* 0x000fe20000010000 */
[----:B------:R-:W-:Y:S02]  /*1e50*/  HADD2.F32 R51, -RZ, R18.H1_H1 ;  /* 0x30000012ff337230 */ /* 0x000fe40000004100 */
[----:B------:R-:W-:Y:S01]  /*1e60*/  FFMA.FTZ R63, R50, R63, R49 ;  /* 0x0000003f323f7223 */ /* 0x000fe20000010031 */
[----:B------:R-:W-:Y:S02]  /*1e70*/  HADD2.F32 R49, -RZ, R22.H1_H1 ;  /* 0x30000016ff317230 */ /* 0x000fe40000004100 */
[----:B------:R-:W-:Y:S01]  /*1e80*/  FMUL.FTZ R48, R57, R48 ;  /* 0x0000003039307220 */ /* 0x000fe20000410000 */
[----:B------:R-:W-:-:S03]  /*1e90*/  HADD2.F32 R67, -RZ, R19.H1_H1 ;  /* 0x30000013ff437230 */ /* 0x000fc60000004100 */
[----:B------:R-:W-:Y:S01]  /*1ea0*/  FFMA.FTZ R50, R48, R49, R51 ;  /* 0x0000003130327223 */ /* 0x000fe20000010033 */
[----:B------:R-:W-:Y:S01]  /*1eb0*/  FMUL.FTZ R51, R57, R62 ;  /* 0x0000003e39337220 */ /* 0x000fe20000410000 */
[----:B------:R-:W-:Y:S02]  /*1ec0*/  HADD2.F32 R48, -RZ, R23.H0_H0 ;  /* 0x20000017ff307230 */ /* 0x000fe40000004100 */
[----:B------:R-:W-:Y:S01]  /*1ed0*/  HADD2.F32 R62, -RZ, R19.H0_H0 ;  /* 0x20000013ff3e7230 */ /* 0x000fe20000004100 */
[----:B------:R-:W-:-:S04]  /*1ee0*/  F2FP.F16.F32.PACK_AB R50, R50, R63 ;  /* 0x0000003f3232723e */ /* 0x000fc800000000ff */
[----:B------:R-:W-:Y:S01]  /*1ef0*/  FFMA.FTZ R51, R51, R48, R62 ;  /* 0x0000003033337223 */ /* 0x000fe2000001003e */
[--C-:B------:R-:W-:Y:S01]  /*1f00*/  FADD.FTZ R48, R47, -R58.reuse ;  /* 0x8000003a2f307221 */ /* 0x100fe20000010000 */
[----:B------:R-:W-:-:S03]  /*1f10*/  FADD.FTZ R58, R41, -R58 ;  /* 0x8000003a293a7221 */ /* 0x000fc60000010000 */
[C---:B------:R-:W-:Y:S01]  /*1f20*/  FMUL.FTZ R62, R57.reuse, R48 ;  /* 0x00000030393e7220 */ /* 0x040fe20000410000 */
[----:B------:R-:W-:Y:S01]  /*1f30*/  FMUL.FTZ R58, R57, R58 ;  /* 0x0000003a393a7220 */ /* 0x000fe20000410000 */
[----:B------:R-:W0:Y:S01]  /*1f40*/  LDC.64 R48, c[0x0][0x428] ;  /* 0x00010a00ff307b82 */ /* 0x000e220000000a00 */
[----:B------:R-:W-:Y:S02]  /*1f50*/  HADD2.F32 R57, -RZ, R20.H1_H1 ;  /* 0x30000014ff397230 */ /* 0x000fe40000004100 */
[----:B------:R-:W-:Y:S01]  /*1f60*/  FFMA.FTZ R62, R62, R65, R67 ;  /* 0x000000413e3e7223 */ /* 0x000fe20000010043 */
[----:B------:R-:W-:-:S04]  /*1f70*/  HADD2.F32 R65, -RZ, R16.H1_H1 ;  /* 0x30000010ff417230 */ /* 0x000fc80000004100 */
[----:B------:R-:W-:Y:S01]  /*1f80*/  F2FP.F16.F32.PACK_AB R51, R62, R51 ;  /* 0x000000333e33723e */ /* 0x000fe200000000ff */
[----:B------:R-:W-:Y:S01]  /*1f90*/  FFMA.FTZ R58, R58, R57, R65 ;  /* 0x000000393a3a7223 */ /* 0x000fe20000010041 */
[----:B0-----:R-:W-:Y:S01]  /*1fa0*/  IMAD.WIDE.U32 R56, R56, 0x10, R48 ;  /* 0x0000001038387825 */ /* 0x001fe200078e0030 */
[----:B------:R-:W-:-:S03]  /*1fb0*/  F2FP.F16.F32.PACK_AB R49, R60, R61 ;  /* 0x0000003d3c31723e */ /* 0x000fc600000000ff */
[----:B------:R-:W-:-:S05]  /*1fc0*/  F2FP.F16.F32.PACK_AB R48, R58, R59 ;  /* 0x0000003b3a30723e */ /* 0x000fca00000000ff */
[----:B------:R3:W-:Y:S02]  /*1fd0*/  STG.E.128 desc[UR6][R56.64], R48 ;  /* 0x0000003038007986 */ /* 0x0007e4000c101d06 */
.L_x_17033:
[----:B------:R-:W-:Y:S05]  /*1fe0*/  BSYNC.RECONVERGENT B0 ;  /* 0x0000000000007941 */ /* 0x000fea0003800200 */
.L_x_17032:
[----:B0123--:R-:W0:Y:S02]  /*1ff0*/  LDC.64 R48, c[0x0][0x380] ;  /* 0x0000e000ff307b82 */ /* 0x00fe240000000a00 */
[----:B0-----:R-:W-:-:S04]  /*2000*/  LEA R3, R48, R3, 0x2 ;  /* 0x0000000330037211 */ /* 0x001fc800078e10ff */
[----:B------:R-:W-:-:S13]  /*2010*/  ISETP.GE.AND P1, PT, R3, R49, PT ;  /* 0x000000310300720c */ /* 0x000fda0003f26270 */
[----:B------:R-:W-:Y:S05]  /*2020*/  @!P1 BRA `(.L_x_17034) ;  /* 0xffffffe4002c9947 */ /* 0x000fea000383ffff */
[----:B------:R-:W-:Y:S05]  /*2030*/  EXIT ;  /* 0x000000000000794d */ /* 0x000fea0003800000 */
.L_x_17027:
        /* <DEDUP_REMOVED lines=8> */
.L_x_17036:
[----:B------:R-:W-:Y:S05]  /*20c0*/  BSYNC B0 ;  /* 0x0000000000007941 */ /* 0x000fea0003800000 */
.L_x_17035:
        /* <DEDUP_REMOVED lines=10> */
.L_x_17037:
[----:B------:R-:W-:Y:S01]  /*2170*/  HFMA2 R63, -RZ, RZ, 0, 2.384185791015625e-07 ;  /* 0x00000004ff3f7431 */ /* 0x000fe200000001ff */
[----:B------:R-:W-:-:S05]  /*2180*/  MOV R48, R62 ;  /* 0x0000003e00307202 */ /* 0x000fca0000000f00 */
[----:B------:R-:W-:-:S05]  /*2190*/  FADD.FTZ R57, R51, R48 ;  /* 0x0000003033397221 */ /* 0x000fca0000010000 */
[----:B------:R-:W-:-:S07]  /*21a0*/  MOV R64, R57 ;  /* 0x0000003900407202 */ /* 0x000fce0000000f00 */
[----:B------:R-:W-:Y:S05]  /*21b0*/  WARPSYNC.COLLECTIVE R61, `(.L_x_17038) ;  /* 0x000000003d087348 */ /* 0x000fea0003c00000 */
[----:B------:R0:W1:Y:S02]  /*21c0*/  SHFL.BFLY P6, R62, R64, R63, R66 ;  /* 0x0c00003f403e7389 */ /* 0x00006400000c0042 */
[----:B01----:R-:W-:Y:S05]  /*21d0*/  ENDCOLLECTIVE ;  /* 0x000000000000791b */ /* 0x003fea0003800000 */
.L_x_17038:
[----:B------:R-:W-:Y:S01]  /*21e0*/  HFMA2 R63, -RZ, RZ, 0, 4.76837158203125e-07 ;  /* 0x00000008ff3f7431 */ /* 0x000fe200000001ff */
[----:B------:R-:W-:-:S05]  /*21f0*/  MOV R48, R62 ;  /* 0x0000003e00307202 */ /* 0x000fca0000000f00 */
[----:B------:R-:W-:-:S05]  /*2200*/  FADD.FTZ R58, R57, R48 ;  /* 0x00000030393a7221 */ /* 0x000fca0000010000 */
[----:B------:R-:W-:-:S07]  /*2210*/  MOV R64, R58 ;  /* 0x0000003a00407202 */ /* 0x000fce0000000f00 */
[----:B------:R-:W-:Y:S05]  /*2220*/  WARPSYNC.COLLECTIVE R61, `(.L_x_17039) ;  /* 0x000000003d087348 */ /* 0x000fea0003c00000 */
[----:B------:R0:W1:Y:S02]  /*2230*/  SHFL.BFLY P6, R62, R64, R63, R66 ;  /* 0x0c00003f403e7389 */ /* 0x00006400000c0042 */
[----:B01----:R-:W-:Y:S05]  /*2240*/  ENDCOLLECTIVE ;  /* 0x000000000000791b */ /* 0x003fea0003800000 */
.L_x_17039:
[----:B------:R-:W-:Y:S01]  /*2250*/  HFMA2 R63, -RZ, RZ, 0, 9.5367431640625e-07 ;  /* 0x00000010ff3f7431 */ /* 0x000fe200000001ff */
[----:B------:R-:W-:-:S05]  /*2260*/  MOV R59, R62 ;  /* 0x0000003e003b7202 */ /* 0x000fca0000000f00 */
[----:B------:R-:W-:-:S05]  /*2270*/  FADD.FTZ R59, R58, R59 ;  /* 0x0000003b3a3b7221 */ /* 0x000fca0000010000 */
[----:B------:R-:W-:-:S07]  /*2280*/  MOV R64, R59 ;  /* 0x0000003b00407202 */ /* 0x000fce0000000f00 */
[----:B------:R-:W-:Y:S05]  /*2290*/  WARPSYNC.COLLECTIVE R61, `(.L_x_17040) ;  /* 0x000000003d087348 */ /* 0x000fea0003c00000 */
[----:B------:R0:W1:Y:S02]  /*22a0*/  SHFL.BFLY P6, R62, R64, R63, R66 ;  /* 0x0c00003f403e7389 */ /* 0x00006400000c0042 */
[----:B01----:R-:W-:Y:S05]  /*22b0*/  ENDCOLLECTIVE ;  /* 0x000000000000791b */ /* 0x003fea0003800000 */
.L_x_17040:
        /* <DEDUP_REMOVED lines=57> */
.L_x_17041:
[----:B------:R-:W-:Y:S01]  /*2650*/  HFMA2 R63, -RZ, RZ, 0, 1.1920928955078125e-07 ;  /* 0x00000002ff3f7431 */ /* 0x000fe200000001ff */
[----:B------:R-:W-:-:S05]  /*2660*/  MOV R51, R62 ;  /* 0x0000003e00337202 */ /* 0x000fca0000000f00 */
[----:B------:R-:W-:-:S05]  /*2670*/  FADD.FTZ R51, R48, R51 ;  /* 0x0000003330337221 */ /* 0x000fca0000010000 */
[----:B------:R-:W-:-:S07]  /*2680*/  MOV R64, R51 ;  /* 0x0000003300407202 */ /* 0x000fce0000000f00 */
[----:B------:R-:W-:Y:S05]  /*2690*/  WARPSYNC.COLLECTIVE R61, `(.L_x_17042) ;  /* 0x000000003d087348 */ /* 0x000fea0003c00000 */
[----:B------:R0:W1:Y:S02]  /*26a0*/  SHFL.BFLY P6, R62, R64, R63, R66 ;  /* 0x0c00003f403e7389 */ /* 0x00006400000c0042 */
[----:B01----:R-:W-:Y:S05]  /*26b0*/  ENDCOLLECTIVE ;  /* 0x000000000000791b */ /* 0x003fea0003800000 */
.L_x_17042:
[----:B------:R-:W-:Y:S01]  /*26c0*/  HFMA2 R63, -RZ, RZ, 0, 2.384185791015625e-07 ;  /* 0x00000004ff3f7431 */ /* 0x000fe200000001ff */
[----:B------:R-:W-:-:S05]  /*26d0*/  MOV R58, R62 ;  /* 0x0000003e003a7202 */ /* 0x000fca0000000f00 */
[----:B------:R-:W-:-:S05]  /*26e0*/  FADD.FTZ R58, R51, R58 ;  /* 0x0000003a333a7221 */ /* 0x000fca0000010000 */
[----:B------:R-:W-:-:S07]  /*26f0*/  MOV R64, R58 ;  /* 0x0000003a00407202 */ /* 0x000fce0000000f00 */
[----:B------:R-:W-:Y:S05]  /*2700*/  WARPSYNC.COLLECTIVE R61, `(.L_x_17043) ;  /* 0x000000003d087348 */ /* 0x000fea0003c00000 */
[----:B------:R0:W1:Y:S02]  /*2710*/  SHFL.BFLY P6, R62, R64, R63, R66 ;  /* 0x0c00003f403e7389 */ /* 0x00006400000c0042 */
[----:B01----:R-:W-:Y:S05]  /*2720*/  ENDCOLLECTIVE ;  /* 0x000000000000791b */ /* 0x003fea0003800000 */
.L_x_17043:
[----:B------:R-:W-:Y:S01]  /*2730*/  HFMA2 R63, -RZ, RZ, 0, 4.76837158203125e-07 ;  /* 0x00000008ff3f7431 */ /* 0x000fe200000001ff */
[----:B------:R-:W-:-:S05]  /*2740*/  MOV R57, R62 ;  /* 0x0000003e00397202 */ /* 0x000fca0000000f00 */
[----:B------:R-:W-:-:S05]  /*2750*/  FADD.FTZ R57, R58, R57 ;  /* 0x000000393a397221 */ /* 0x000fca0000010000 */
[----:B------:R-:W-:-:S07]  /*2760*/  MOV R64, R57 ;  /* 0x0000003900407202 */ /* 0x000fce0000000f00 */
[----:B------:R-:W-:Y:S05]  /*2770*/  WARPSYNC.COLLECTIVE R61, `(.L_x_17044) ;  /* 0x000000003d087348 */ /* 0x000fea0003c00000 */
[----:B------:R0:W1:Y:S02]  /*2780*/  SHFL.BFLY P6, R62, R64, R63, R66 ;  /* 0x0c00003f403e7389 */ /* 0x00006400000c0042 */
[----:B01----:R-:W-:Y:S05]  /*2790*/  ENDCOLLECTIVE ;  /* 0x000000000000791b */ /* 0x003fea0003800000 */
.L_x_17044:
[----:B------:R-:W-:Y:S01]  /*27a0*/  HFMA2 R63, -RZ, RZ, 0, 9.5367431640625e-07 ;  /* 0x00000010ff3f7431 */ /* 0x000fe200000001ff */
[----:B------:R-:W-:-:S05]  /*27b0*/  MOV R60, R62 ;  /* 0x0000003e003c7202 */ /* 0x000fca0000000f00 */
[----:B------:R-:W-:-:S05]  /*27c0*/  FADD.FTZ R60, R57, R60 ;  /* 0x0000003c393c7221 */ /* 0x000fca0000010000 */
[----:B------:R-:W-:-:S07]  /*27d0*/  MOV R64, R60 ;  /* 0x0000003c00407202 */ /* 0x000fce0000000f00 */
[----:B------:R-:W-:Y:S05]  /*27e0*/  WARPSYNC.COLLECTIVE R61, `(.L_x_17045) ;  /* 0x000000003d087348 */ /* 0x000fea0003c00000 */
[----:B------:R0:W1:Y:S02]  /*27f0*/  SHFL.BFLY P6, R62, R64, R63, R66 ;  /* 0x0c00003f403e7389 */ /* 0x00006400000c0042 */
[----:B01----:R-:W-:Y:S05]  /*2800*/  ENDCOLLECTIVE ;  /* 0x000000000000791b */ /* 0x003fea0003800000 */
.L_x_17045:
[----:B------:R-:W-:Y:S01]  /*2810*/  MOV R59, R62 ;  /* 0x0000003e003b7202 */ /* 0x000fe20000000f00 */
[----:B------:R-:W-:Y:S06]  /*2820*/  BRA `(.L_x_17046) ;  /* 0xffffffec00547947 */ /* 0x000fec000383ffff */
.L_x_17047:
        /* <DEDUP_REMOVED lines=13> */
.L_x_28798:


//--------------------- .text._ZN10layer_norm13ln_fwd_kernelINS_13Kernel_traitsI6__halfS2_fS2_fjLj768ELj1ELj4ELj1ELj16ENS_18Kernel_traits_baseILj768ES2_S2_fS2_fjLj128EEEEELb0ELb0ELb0ELb1EEEvNS_9FwdParamsE --------------------------
	.section	.text._ZN10layer_norm13ln_fwd_kernelINS_13Kernel_traitsI6__halfS2_fS2_fjLj768ELj1ELj4ELj1ELj16ENS_18Kernel_traits_baseILj768ES2_S2_fS2_fjLj128EEEEELb0ELb0ELb0ELb1EEEvNS_9FwdParamsE,"ax",@progbits
	.align	128
        .global         _ZN10layer_norm13ln_fwd_kernelINS_13Kernel_traitsI6__halfS2_fS2_fjLj768ELj1ELj4ELj1ELj16ENS_18Kernel_traits_baseILj768ES2_S2_fS2_fjLj128EEEEELb0ELb0ELb0ELb1EEEvNS_9FwdParamsE
        .type           _ZN10layer_norm13ln_fwd_kernelINS_13Kernel_traitsI6__halfS2_fS2_fjLj768ELj1ELj4ELj1ELj16ENS_18Kernel_traits_baseILj768ES2_S2_fS2_fjLj128EEEEELb0ELb0ELb0ELb1EEEvNS_9FwdParamsE,@function
        .size           _ZN10layer_norm13ln_fwd_kernelINS_13Kernel_traitsI6__halfS2_fS2_fjLj768ELj1ELj4ELj1ELj16ENS_18Kernel_traits_baseILj768ES2_S2_fS2_fjLj128EEEEELb0ELb0ELb0ELb1EEEvNS_9FwdParamsE,(.L_x_28799 - _ZN10layer_norm13ln_fwd_kernelINS_13Kernel_traitsI6__halfS2_fS2_fjLj768ELj1ELj4ELj1ELj16ENS_18Kernel_traits_baseILj768ES2_S2_fS2_fjLj128EEEEELb0ELb0ELb0ELb1EEEvNS_9FwdParamsE)
        .other          _ZN10layer_norm13ln_fwd_kernelINS_13Kernel_traitsI6__halfS2_fS2_fjLj768ELj1ELj4ELj1ELj16ENS_18Kernel_traits_baseILj768ES2_S2_fS2_fjLj128EEEEELb0ELb0ELb0ELb1EEEvNS_9FwdParamsE,@"STO_CUDA_ENTRY STV_DEFAULT"
_ZN10layer_norm13ln_fwd_kernelINS_13Kernel_traitsI6__halfS2_fS2_fjLj768ELj1ELj4ELj1ELj16ENS_18Kernel_traits_baseILj768ES2_S2_fS2_fjLj128EEEEELb0ELb0ELb0ELb1EEEvNS_9FwdParamsE:
.text._ZN10layer_norm13ln_fwd_kernelINS_13Kernel_traitsI6__halfS2_fS2_fjLj768ELj1ELj4ELj1ELj16ENS_18Kernel_traits_baseILj768ES2_S2_fS2_fjLj128EEEEELb0ELb0ELb0ELb1EEEvNS_9FwdParamsE:
        /* <DEDUP_REMOVED lines=25> */
[----:B------:R-:W-:Y:S02]  /*0190*/  @P0 MOV R75, R13 ;  /* 0x0000000d004b0202 */ /* 0x000fe40000000f00 */
[----:B------:R-:W-:-:S05]  /*01a0*/  @P0 MOV R73, R14 ;  /* 0x0000000e00490202 */ /* 0x000fca0000000f00 */
[----:B----4-:R-:W-:Y:S05]  /*01b0*/  @P1 EXIT ;  /* 0x000000000000194d */ /* 0x010fea0003800000 */
[----:B------:R-:W0:Y:S01]  /*01c0*/  LDCU.64 UR4, c[0x0][0x3e0] ;  /* 0x00007c00ff0477ac */ /* 0x000e220008000a00 */
[-C--:B-----5:R-:W-:Y:S02]  /*01d0*/  @P0 MOV R69, R60.reuse ;  /* 0x0000003c00450202 */ /* 0x0a0fe40000000f00 */
[----:B------:R-:W-:Y:S02]  /*01e0*/  @!P0 CS2R R10, SRZ ;  /* 0x00000000000a8805 */ /* 0x000fe4000001ff00 */
[----:B------:R-:W-:Y:S02]  /*01f0*/  @!P0 MOV R69, R60 ;  /* 0x0000003c00458202 */ /* 0x000fe40000000f00 */
[----:B------:R-:W-:Y:S02]  /*0200*/  @!P0 CS2R R8, SRZ ;  /* 0x0000000000088805 */ /* 0x000fe4000001ff00 */
[----:B------:R-:W-:Y:S02]  /*0210*/  @P0 MOV R71, R15 ;  /* 0x0000000f00470202 */ /* 0x000fe40000000f00 */
[----:B------:R-:W-:-:S02]  /*0220*/  @!P0 CS2R R22, SRZ ;  /* 0x0000000000168805 */ /* 0x000fc4000001ff00 */
[----:B------:R-:W-:Y:S02]  /*0230*/  @P0 MOV R67, R61 ;  /* 0x0000003d00430202 */ /* 0x000fe40000000f00 */
[----:B------:R-:W-:Y:S02]  /*0240*/  @!P0 CS2R R20, SRZ ;  /* 0x0000000000148805 */ /* 0x000fe4000001ff00 */
[----:B------:R-:W-:Y:S02]  /*0250*/  @P0 MOV R65, R62 ;  /* 0x0000003e00410202 */ /* 0x000fe40000000f00 */
[----:B------:R-:W-:Y:S02]  /*0260*/  @!P0 CS2R R18, SRZ ;  /* 0x0000000000128805 */ /* 0x000fe4000001ff00 */
[----:B------:R-:W-:Y:S02]  /*0270*/  @P0 MOV R60, R52 ;  /* 0x00000034003c0202 */ /* 0x000fe40000000f00 */
[----:B------:R-:W-:-:S02]  /*0280*/  @!P0 CS2R R16, SRZ ;  /* 0x0000000000108805 */ /* 0x000fc4000001ff00 */
[----:B------:R-:W-:Y:S02]  /*0290*/  @P0 MOV R58, R53 ;  /* 0x00000035003a0202 */ /* 0x000fe40000000f00 */
[----:B------:R-:W-:Y:S02]  /*02a0*/  @P0 MOV R56, R54 ;  /* 0x0000003600380202 */ /* 0x000fe40000000f00 */
[----:B------:R-:W-:Y:S01]  /*02b0*/  @!P0 MOV R75, R13 ;  /* 0x0000000d004b8202 */ /* 0x000fe20000000f00 */
[----:B0-----:R-:W-:Y:S01]  /*02c0*/  UISETP.NE.U32.AND UP0, UPT, UR4, URZ, UPT ;  /* 0x000000ff0400728c */ /* 0x001fe2000bf05070 */
[----:B------:R-:W-:Y:S02]  /*02d0*/  @!P0 MOV R73, R14 ;  /* 0x0000000e00498202 */ /* 0x000fe40000000f00 */
[----:B------:R-:W-:Y:S01]  /*02e0*/  @!P0 MOV R71, R15 ;  /* 0x0000000f00478202 */ /* 0x000fe20000000f00 */
[----:B------:R-:W-:Y:S01]  /*02f0*/  UISETP.NE.AND.EX UP0, UPT, UR5, URZ, UPT, UP0 ;  /* 0x000000ff0500728c */ /* 0x000fe2000bf05300 */
[----:B------:R-:W-:-:S02]  /*0300*/  @!P0 MOV R67, R61 ;  /* 0x0000003d00438202 */ /* 0x000fc40000000f00 */
[----:B------:R-:W-:Y:S02]  /*0310*/  @!P0 MOV R65, R62 ;  /* 0x0000003e00418202 */ /* 0x000fe40000000f00 */
[----:B------:R-:W-:Y:S02]  /*0320*/  @!P0 MOV R60, R52 ;  /* 0x00000034003c8202 */ /* 0x000fe40000000f00 */
[----:B------:R-:W-:Y:S02]  /*0330*/  @!P0 MOV R58, R53 ;  /* 0x00000035003a8202 */ /* 0x000fe40000000f00 */
[----:B------:R-:W-:Y:S02]  /*0340*/  @!P0 MOV R56, R54 ;  /* 0x0000003600388202 */ /* 0x000fe40000000f00 */
[----:B------:R-:W-:Y:S01]  /*0350*/  MOV R2, R6 ;  /* 0x0000000600027202 */ /* 0x000fe20000000f00 */
[----:B------:R-:W-:Y:S06]  /*0360*/  BRA.U UP0, `(.L_x_17048) ;  /* 0x0000001500d87547 */ /* 0x000fec000b800000 */
[----:B------:R-:W0:Y:S01]  /*0370*/  LDCU.64 UR4, c[0x0][0x3a0] ;  /* 0x00007400ff0477ac */ /* 0x000e220008000a00 */
[--C-:B------:R-:W-:Y:S02]  /*0380*/  HADD2.F32 R3, -RZ, R8.reuse.H0_H0 ;  /* 0x20000008ff037230 */ /* 0x100fe40000004100 */
[----:B------:R-:W-:Y:S01]  /*0390*/  HADD2.F32 R4, -RZ, R8.H1_H1 ;  /* 0x30000008ff047230 */ /* 0x000fe20000004100 */
[----:B------:R-:W1:Y:S01]  /*03a0*/  LDCU.U8 UR8, c[0x0][0x410] ;  /* 0x00008200ff0877ac */ /* 0x000e620008000000 */
[--C-:B------:R-:W-:Y:S02]  /*03b0*/  HADD2.F32 R5, -RZ, R9.reuse.H0_H0 ;  /* 0x20000009ff057230 */ /* 0x100fe40000004100 */
[----:B------:R-:W-:Y:S02]  /*03c0*/  HADD2.F32 R6, -RZ, R9.H1_H1 ;  /* 0x30000009ff067230 */ /* 0x000fe40000004100 */
[--C-:B------:R-:W-:Y:S02]  /*03d0*/  HADD2.F32 R7, -RZ, R10.reuse.H0_H0 ;  /* 0x2000000aff077230 */ /* 0x100fe40000004100 */
[----:B------:R-:W-:-:S02]  /*03e0*/  HADD2.F32 R8, -RZ, R10.H1_H1 ;  /* 0x3000000aff087230 */ /* 0x000fc40000004100 */
[--C-:B------:R-:W-:Y:S02]  /*03f0*/  HADD2.F32 R9, -RZ, R11.reuse.H0_H0 ;  /* 0x2000000bff097230 */ /* 0x100fe40000004100 */
[----:B------:R-:W-:Y:S02]  /*0400*/  HADD2.F32 R10, -RZ, R11.H1_H1 ;  /* 0x3000000bff0a7230 */ /* 0x000fe40000004100 */
[----:B------:R-:W-:Y:S01]  /*0410*/  HADD2.F32 R78, -RZ, R77.H0_H0 ;  /* 0x2000004dff4e7230 */ /* 0x000fe20000004100 */
[----:B0-----:R-:W-:Y:S01]  /*0420*/  UISETP.NE.U32.AND UP0, UPT, UR4, URZ, UPT ;  /* 0x000000ff0400728c */ /* 0x001fe2000bf05070 */
[----:B------:R-:W-:Y:S01]  /*0430*/  HADD2.F32 R76, -RZ, R75.H0_H0 ;  /* 0x2000004bff4c7230 */ /* 0x000fe20000004100 */
[----:B------:R-:W0:Y:S01]  /*0440*/  LDCU UR4, c[0x0][0x388] ;  /* 0x00007100ff0477ac */ /* 0x000e220008000800 */
[----:B------:R-:W-:Y:S02]  /*0450*/  HADD2.F32 R74, -RZ, R73.H0_H0 ;  /* 0x20000049ff4a7230 */ /* 0x000fe40000004100 */
[----:B------:R-:W-:Y:S01]  /*0460*/  HADD2.F32 R72, -RZ, R71.H0_H0 ;  /* 0x20000047ff487230 */ /* 0x000fe20000004100 */
[----:B------:R-:W-:Y:S01]  /*0470*/  UISETP.NE.AND.EX UP0, UPT, UR5, URZ, UPT, UP0 ;  /* 0x000000ff0500728c */ /* 0x000fe2000bf05300 */
[----:B------:R-:W-:Y:S01]  /*0480*/  HADD2.F32 R70, -RZ, R69.H0_H0 ;  /* 0x20000045ff467230 */ /* 0x000fe20000004100 */
[----:B------:R-:W2:Y:S01]  /*0490*/  LDCU UR5, c[0x0][0x448] ;  /* 0x00008900ff0577ac */ /* 0x000ea20008000800 */
        /* <DEDUP_REMOVED lines=34> */
[----:B012---:R-:W-:-:S07]  /*06c0*/  HADD2.F32 R55, -RZ, R55.H1_H1 ;  /* 0x30000037ff377230 */ /* 0x007fce0000004100 */
.L_x_17056:
[----:B01----:R-:W0:Y:S01]  /*06d0*/  LDC.64 R32, c[0x0][0x390] ;  /* 0x0000e400ff207b82 */ /* 0x003e220000000a00 */
        /* <DEDUP_REMOVED lines=17> */
[--C-:B------:R-:W-:Y:S02]  /*07f0*/  HADD2.F32 R31, -RZ, R19.reuse.H0_H0 ;  /* 0x20000013ff1f7230 */ /* 0x100fe40000004100 */
[----:B------:R-:W-:Y:S02]  /*0800*/  HADD2.F32 R28, -RZ, R19.H1_H1 ;  /* 0x30000013ff1c7230 */ /* 0x000fe40000004100 */
        /* <DEDUP_REMOVED lines=9> */
.L_x_17049:
[--C-:B-----5:R-:W-:Y:S02]  /*08a0*/  HADD2.F32 R12, -RZ, R16.reuse.H0_H0 ;  /* 0x20000010ff0c7230 */ /* 0x120fe40000004100 */
[----:B------:R-:W-:Y:S02]  /*08b0*/  HADD2.F32 R13, -RZ, R16.H1_H1 ;  /* 0x30000010ff0d7230 */ /* 0x000fe40000004100 */
[--C-:B------:R-:W-:Y:S02]  /*08c0*/  HADD2.F32 R14, -RZ, R17.reuse.H0_H0 ;  /* 0x20000011ff0e7230 */ /* 0x100fe40000004100 */
[----:B------:R-:W-:Y:S02]  /*08d0*/  HADD2.F32 R15, -RZ, R17.H1_H1 ;  /* 0x30000011ff0f7230 */ /* 0x000fe40000004100 */
[--C-:B------:R-:W-:Y:S02]  /*08e0*/  HADD2.F32 R16, -RZ, R18.reuse.H0_H0 ;  /* 0x20000012ff107230 */ /* 0x100fe40000004100 */
[----:B------:R-:W-:-:S02]  /*08f0*/  HADD2.F32 R17, -RZ, R18.H1_H1 ;  /* 0x30000012ff117230 */ /* 0x000fc40000004100 */
[--C-:B------:R-:W-:Y:S02]  /*0900*/  HADD2.F32 R18, -RZ, R19.reuse.H0_H0 ;  /* 0x20000013ff127230 */ /* 0x100fe40000004100 */
[----:B------:R-:W-:-:S07]  /*0910*/  HADD2.F32 R19, -RZ, R19.H1_H1 ;  /* 0x30000013ff137230 */ /* 0x000fce0000004100 */
.L_x_17050:
        /* <DEDUP_REMOVED lines=29> */
.L_x_17051:
[--C-:B0----5:R-:W-:Y:S02]  /*0af0*/  HADD2.F32 R20, -RZ, R24.reuse.H0_H0 ;  /* 0x20000018ff147230 */ /* 0x121fe40000004100 */
[----:B------:R-:W-:Y:S02]  /*0b00*/  HADD2.F32 R21, -RZ, R24.H1_H1 ;  /* 0x30000018ff157230 */ /* 0x000fe40000004100 */
[--C-:B------:R-:W-:Y:S02]  /*0b10*/  HADD2.F32 R22, -RZ, R25.reuse.H0_H0 ;  /* 0x20000019ff167230 */ /* 0x100fe40000004100 */
[----:B------:R-:W-:Y:S02]  /*0b20*/  HADD2.F32 R23, -RZ, R25.H1_H1 ;  /* 0x30000019ff177230 */ /* 0x000fe40000004100 */
[--C-:B------:R-:W-:Y:S02]  /*0b30*/  HADD2.F32 R24, -RZ, R26.reuse.H0_H0 ;  /* 0x2000001aff187230 */ /* 0x100fe40000004100 */
[----:B------:R-:W-:-:S02]  /*0b40*/  HADD2.F32 R25, -RZ, R26.H1_H1 ;  /* 0x3000001aff197230 */ /* 0x000fc40000004100 */
[--C-:B------:R-:W-:Y:S02]  /*0b50*/  HADD2.F32 R26, -RZ, R27.reuse.H0_H0 ;  /* 0x2000001bff1a7230 */ /* 0x100fe40000004100 */
[----:B------:R-:W-:-:S07]  /*0b60*/  HADD2.F32 R27, -RZ, R27.H1_H1 ;  /* 0x3000001bff1b7230 */ /* 0x000fce0000004100 */
.L_x_17052:
        /* <DEDUP_REMOVED lines=12> */
[--C-:B------:R-:W-:Y:S02]  /*0c30*/  HADD2.F32 R82, -RZ, R37.reuse.H1_H1 ;  /* 0x30000025ff527230 */ /* 0x100fe40000004100 */
[----:B------:R-:W-:Y:S02]  /*0c40*/  HADD2.F32 R36, -RZ, R36.H1_H1 ;  /* 0x30000024ff247230 */ /* 0x000fe40000004100 */
[----:B------:R-:W-:-:S02]  /*0c50*/  HADD2.F32 R89, -RZ, R37.H0_H0 ;  /* 0x20000025ff597230 */ /* 0x000fc40000004100 */
[--C-:B------:R-:W-:Y:S02]  /*0c60*/  HADD2.F32 R37, -RZ, R38.reuse.H0_H0 ;  /* 0x20000026ff257230 */ /* 0x100fe40000004100 */
[----:B------:R-:W-:Y:S02]  /*0c70*/  HADD2.F32 R38, -RZ, R38.H1_H1 ;  /* 0x30000026ff267230 */ /* 0x000fe40000004100 */
[----:B--2---:R-:W-:Y:S01]  /*0c80*/  FADD.FTZ R28, R28, R79 ;  /* 0x0000004f1c1c7221 */ /* 0x004fe20000010000 */
[----:B------:R-:W-:Y:S01]  /*0c90*/  FADD.FTZ R31, R31, R82 ;  /* 0x000000521f1f7221 */ /* 0x000fe20000010000 */
[--C-:B------:R-:W-:Y:S02]  /*0ca0*/  HADD2.F32 R79, -RZ, R39.reuse.H0_H0 ;  /* 0x20000027ff4f7230 */ /* 0x100fe40000004100 */
[----:B------:R-:W-:Y:S01]  /*0cb0*/  FADD.FTZ R29, R29, R36 ;  /* 0x000000241d1d7221 */ /* 0x000fe20000010000 */
[----:B------:R-:W-:Y:S02]  /*0cc0*/  HADD2.F32 R82, -RZ, R39.H1_H1 ;  /* 0x30000027ff527230 */ /* 0x000fe40000004100 */
[----:B---3--:R-:W-:Y:S01]  /*0cd0*/  FADD.FTZ R36, R32, R37 ;  /* 0x0000002520247221 */ /* 0x008fe20000010000 */
[----:B------:R-:W-:Y:S01]  /*0ce0*/  FADD.FTZ R37, R33, R38 ;  /* 0x0000002621257221 */ /* 0x000fe20000010000 */
[----:B------:R-:W-:Y:S01]  /*0cf0*/  FADD.FTZ R30, R30, R89 ;  /* 0x000000591e1e7221 */ /* 0x000fe20000010000 */
[----:B------:R-:W-:Y:S01]  /*0d00*/  FADD.FTZ R38, R34, R79 ;  /* 0x0000004f22267221 */ /* 0x000fe20000010000 */
[----:B------:R-:W-:Y:S01]  /*0d10*/  FADD.FTZ R39, R35, R82 ;  /* 0x0000005223277221 */ /* 0x000fe20000010000 */
[----:B------:R-:W-:Y:S06]  /*0d20*/  BRA `(.L_x_17054) ;  /* 0x0000000000207947 */ /* 0x000fec0003800000 */
.L_x_17053:
        /* <DEDUP_REMOVED lines=8> */
.L_x_17054:
        /* <DEDUP_REMOVED lines=99> */
.L_x_17076:
        /* <DEDUP_REMOVED lines=37> */
[----:B------:R-:W-:Y:S01]  /*1630*/  FFMA.FTZ R85, R15, R75, R6 ;  /* 0x0000004b0f557223 */ /* 0x000fe20000010006 */
[----:B------:R-:W-:Y:S01]  /*1640*/  FMUL.FTZ R22, R34, R87 ;  /* 0x0000005722167220 */ /* 0x000fe20000410000 */
[----:B------:R-:W-:Y:S01]  /*1650*/  FFMA.FTZ R28, R28, R72, R9 ;  /* 0x000000481c1c7223 */ /* 0x000fe20000010009 */
[----:B------:R-:W-:Y:S01]  /*1660*/  FFMA.FTZ R87, R79, R71, R10 ;  /* 0x000000474f577223 */ /* 0x000fe2000001000a */
[C---:B------:R-:W-:Y:S01]  /*1670*/  FADD.FTZ R36, -R35.reuse, R36 ;  /* 0x0000002423247221 */ /* 0x040fe20000010100 */
[C---:B------:R-:W-:Y:S01]  /*1680*/  FADD.FTZ R37, -R35.reuse, R37 ;  /* 0x0000002523257221 */ /* 0x040fe20000010100 */
[----:B------:R-:W-:Y:S01]  /*1690*/  FADD.FTZ R18, -R35, R38 ;  /* 0x0000002623127221 */ /* 0x000fe20000010100 */
[----:B------:R-:W-:Y:S01]  /*16a0*/  FFMA.FTZ R12, R14, R78, R3 ;  /* 0x0000004e0e0c7223 */ /* 0x000fe20000010003 */
[----:B------:R-:W-:Y:S01]  /*16b0*/  FFMA.FTZ R79, R13, R77, R4 ;  /* 0x0000004d0d4f7223 */ /* 0x000fe20000010004 */
[----:B------:R-:W-:Y:S01]  /*16c0*/  FADD.FTZ R35, -R35, R39 ;  /* 0x0000002723237221 */ /* 0x000fe20000010100 */
[----:B-1----:R-:W-:Y:S01]  /*16d0*/  IMAD.WIDE.U32 R38, R80, 0x10, R32 ;  /* 0x0000001050267825 */ /* 0x002fe200078e0020 */
[----:B------:R-:W-:-:S03]  /*16e0*/  F2FP.F16.F32.PACK_AB R13, R85, R20 ;  /* 0x00000014550d723e */ /* 0x000fc600000000ff */
[----:B------:R-:W-:Y:S01]  /*16f0*/  FMUL.FTZ R20, R34, R17 ;  /* 0x0000001122147220 */ /* 0x000fe20000410000 */
[----:B------:R-:W-:Y:S01]  /*1700*/  F2FP.F16.F32.PACK_AB R15, R87, R28 ;  /* 0x0000001c570f723e */ /* 0x000fe200000000ff */
[----:B------:R-:W-:-:S04]  /*1710*/  IMAD.WIDE.U32 R80, R81, 0x10, R32 ;  /* 0x0000001051507825 */ /* 0x000fc800078e0020 */
[C---:B------:R-:W-:Y:S01]  /*1720*/  FMUL.FTZ R23, R34.reuse, R23 ;  /* 0x0000001722177220 */ /* 0x040fe20000410000 */
[C---:B------:R-:W-:Y:S01]  /*1730*/  FMUL.FTZ R24, R34.reuse, R24 ;  /* 0x0000001822187220 */ /* 0x040fe20000410000 */
[----:B------:R-:W-:Y:S01]  /*1740*/  F2FP.F16.F32.PACK_AB R12, R79, R12 ;  /* 0x0000000c4f0c723e */ /* 0x000fe200000000ff */
[----:B------:R-:W-:Y:S01]  /*1750*/  IMAD.WIDE.U32 R32, R83, 0x10, R32 ;  /* 0x0000001053207825 */ /* 0x000fe200078e0020 */
[----:B------:R-:W1:Y:S03]  /*1760*/  @!P1 LDC.64 R86, c[0x0][0x3c0] ;  /* 0x0000f000ff569b82 */ /* 0x000e660000000a00 */
[C---:B------:R-:W-:Y:S01]  /*1770*/  FMUL.FTZ R25, R34.reuse, R25 ;  /* 0x0000001922197220 */ /* 0x040fe20000410000 */
[C---:B------:R-:W-:Y:S01]  /*1780*/  FMUL.FTZ R83, R34.reuse, R18 ;  /* 0x0000001222537220 */ /* 0x040fe20000410000 */
[C---:B------:R-:W-:Y:S01]  /*1790*/  FMUL.FTZ R35, R34.reuse, R35 ;  /* 0x0000002322237220 */ /* 0x040fe20000410000 */
[----:B------:R-:W-:Y:S01]  /*17a0*/  FMUL.FTZ R79, R34, R16 ;  /* 0x00000010224f7220 */ /* 0x000fe20000410000 */
[----:B------:R-:W-:Y:S01]  /*17b0*/  FFMA.FTZ R16, R20, R70, R11 ;  /* 0x0000004614107223 */ /* 0x000fe2000001000b */
[----:B------:R-:W-:Y:S01]  /*17c0*/  FFMA.FTZ R18, R24, R66, R43 ;  /* 0x0000004218127223 */ /* 0x000fe2000001002b */
[----:B------:R-:W-:Y:S01]  /*17d0*/  FFMA.FTZ R20, R23, R67, R42 ;  /* 0x0000004317147223 */ /* 0x000fe2000001002a */
[----:B------:R-:W2:Y:S01]  /*17e0*/  @!P0 LDC.64 R84, c[0x0][0x3c8] ;  /* 0x0000f200ff548b82 */ /* 0x000ea20000000a00 */
[----:B------:R-:W-:Y:S01]  /*17f0*/  FFMA.FTZ R25, R25, R65, R44 ;  /* 0x0000004119197223 */ /* 0x000fe2000001002c */
[----:B------:R-:W-:Y:S01]  /*1800*/  FFMA.FTZ R23, R83, R57, R52 ;  /* 0x0000003953177223 */ /* 0x000fe20000010034 */
[----:B------:R-:W-:Y:S01]  /*1810*/  FFMA.FTZ R24, R35, R55, R54 ;  /* 0x0000003723187223 */ /* 0x000fe20000010036 */
[----:B------:R-:W-:Y:S01]  /*1820*/  FFMA.FTZ R14, R22, R74, R7 ;  /* 0x0000004a160e7223 */ /* 0x000fe20000010007 */
[C---:B------:R-:W-:Y:S01]  /*1830*/  FMUL.FTZ R22, R34.reuse, R19 ;  /* 0x0000001322167220 */ /* 0x040fe20000410000 */
[C---:B------:R-:W-:Y:S01]  /*1840*/  FMUL.FTZ R26, R34.reuse, R26 ;  /* 0x0000001a221a7220 */ /* 0x040fe20000410000 */
[----:B------:R-:W-:Y:S01]  /*1850*/  F2FP.F16.F32.PACK_AB R18, R25, R18 ;  /* 0x000000121912723e */ /* 0x000fe200000000ff */
[----:B------:R-:W-:Y:S01]  /*1860*/  FMUL.FTZ R21, R34, R21 ;  /* 0x0000001522157220 */ /* 0x000fe20000410000 */
[----:B------:R-:W-:Y:S01]  /*1870*/  F2FP.F16.F32.PACK_AB R23, R24, R23 ;  /* 0x000000171817723e */ /* 0x000fe200000000ff */
[----:B------:R-:W-:Y:S01]  /*1880*/  FFMA.FTZ R17, R22, R68, R41 ;  /* 0x0000004416117223 */ /* 0x000fe20000010029 */
[----:B------:R-:W3:Y:S01]  /*1890*/  LDC.64 R24, c[0x0][0x380] ;  /* 0x0000e000ff187b82 */ /* 0x000ee20000000a00 */
[----:B------:R-:W-:Y:S01]  /*18a0*/  FFMA.FTZ R19, R26, R64, R45 ;  /* 0x000000401a137223 */ /* 0x000fe2000001002d */
[----:B------:R-:W-:Y:S01]  /*18b0*/  FFMA.FTZ R22, R79, R63, R46 ;  /* 0x0000003f4f167223 */ /* 0x000fe2000001002e */
[----:B------:R-:W-:Y:S01]  /*18c0*/  FMUL.FTZ R89, R34, R89 ;  /* 0x0000005922597220 */ /* 0x000fe20000410000 */
        /* <DEDUP_REMOVED lines=8> */
[----:B------:R-:W-:Y:S01]  /*1950*/  FMUL.FTZ R30, R34, R37 ;  /* 0x00000025221e7220 */ /* 0x000fe20000410000 */
        /* <DEDUP_REMOVED lines=23> */
.L_x_17048:
        /* <DEDUP_REMOVED lines=11> */
[----:B0-----:R-:W-:Y:S01]  /*1b80*/  UISETP.NE.U32.AND UP0, UPT, UR4, URZ, UPT ;  /* 0x000000ff0400728c */ /* 0x001fe2000bf05070 */
[----:B------:R-:W-:Y:S01]  /*1b90*/  HADD2.F32 R10, -RZ, R11.H1_H1 ;  /* 0x3000000bff0a7230 */ /* 0x000fe20000004100 */
[----:B------:R-:W0:Y:S01]  /*1ba0*/  LDCU UR4, c[0x0][0x388] ;  /* 0x00007100ff0477ac */ /* 0x000e220008000800 */
[----:B------:R-:W-:Y:S02]  /*1bb0*/  HADD2.F32 R78, -RZ, R77.H0_H0 ;  /* 0x2000004dff4e7230 */ /* 0x000fe40000004100 */
[----:B------:R-:W-:Y:S01]  /*1bc0*/  HADD2.F32 R76, -RZ, R75.H0_H0 ;  /* 0x2000004bff4c7230 */ /* 0x000fe20000004100 */
[----:B------:R-:W-:Y:S01]  /*1bd0*/  UISETP.NE.AND.EX UP0, UPT, UR5, URZ, UPT, UP0 ;  /* 0x000000ff0500728c */ /* 0x000fe2000bf05300 */
[----:B------:R-:W-:Y:S01]  /*1be0*/  HADD2.F32 R74, -RZ, R73.H0_H0 ;  /* 0x20000049ff4a7230 */ /* 0x000fe20000004100 */
[----:B------:R-:W2:Y:S01]  /*1bf0*/  LDCU.U8 UR5, c[0x0][0x410] ;  /* 0x00008200ff0577ac */ /* 0x000ea20008000000 */
        /* <DEDUP_REMOVED lines=35> */
.L_x_17064:
[----:B01----:R-:W0:Y:S01]  /*1e30*/  LDC.64 R20, c[0x0][0x3e0] ;  /* 0x0000f800ff147b82 */ /* 0x003e220000000a00 */
        /* <DEDUP_REMOVED lines=10> */
[----:B------:R-:W-:Y:S06]  /*1ee0*/  BRA.U !UP0, `(.L_x_17057) ;  /* 0x0000000108547547 */ /* 0x000fec000b800000 */
        /* <DEDUP_REMOVED lines=21> */
.L_x_17057:
[--C-:B-----5:R-:W-:Y:S02]  /*2040*/  HADD2.F32 R20, -RZ, R16.reuse.H0_H0 ;  /* 0x20000010ff147230 */ /* 0x120fe40000004100 */
[----:B------:R-:W-:Y:S02]  /*2050*/  HADD2.F32 R22, -RZ, R16.H1_H1 ;  /* 0x30000010ff167230 */ /* 0x000fe40000004100 */
[--C-:B------:R-:W-:Y:S02]  /*2060*/  HADD2.F32 R24, -RZ, R17.reuse.H0_H0 ;  /* 0x20000011ff187230 */ /* 0x100fe40000004100 */
[C---:B------:R-:W-:Y:S01]  /*2070*/  FMUL.FTZ R16, R79.reuse, R20 ;  /* 0x000000144f107220 */ /* 0x040fe20000410000 */
[----:B------:R-:W-:Y:S02]  /*2080*/  HADD2.F32 R26, -RZ, R17.H1_H1 ;  /* 0x30000011ff1a7230 */ /* 0x000fe40000004100 */
[----:B------:R-:W-:Y:S01]  /*2090*/  FMUL.FTZ R17, R79, R22 ;  /* 0x000000164f117220 */ /* 0x000fe20000410000 */
[----:B------:R-:W-:-:S02]  /*20a0*/  HADD2.F32 R28, -RZ, R18.H0_H0 ;  /* 0x20000012ff1c7230 */ /* 0x000fc40000004100 */
[----:B------:R-:W-:Y:S02]  /*20b0*/  HADD2.F32 R30, -RZ, R18.H1_H1 ;  /* 0x30000012ff1e7230 */ /* 0x000fe40000004100 */
[C---:B------:R-:W-:Y:S01]  /*20c0*/  FMUL.FTZ R18, R79.reuse, R24 ;  /* 0x000000184f127220 */ /* 0x040fe20000410000 */
[--C-:B------:R-:W-:Y:S02]  /*20d0*/  HADD2.F32 R32, -RZ, R19.reuse.H0_H0 ;  /* 0x20000013ff207230 */ /* 0x100fe40000004100 */
[C---:B------:R-:W-:Y:S01]  /*20e0*/  FMUL.FTZ R20, R79.reuse, R28 ;  /* 0x0000001c4f147220 */ /* 0x040fe20000410000 */
[----:B------:R-:W-:Y:S02]  /*20f0*/  HADD2.F32 R34, -RZ, R19.H1_H1 ;  /* 0x30000013ff227230 */ /* 0x000fe40000004100 */
[C---:B------:R-:W-:Y:S01]  /*2100*/  FMUL.FTZ R19, R79.reuse, R26 ;  /* 0x0000001a4f137220 */ /* 0x040fe20000410000 */
[C---:B------:R-:W-:Y:S01]  /*2110*/  FMUL.FTZ R21, R79.reuse, R30 ;  /* 0x0000001e4f157220 */ /* 0x040fe20000410000 */
[C---:B------:R-:W-:Y:S01]  /*2120*/  FMUL.FTZ R22, R79.reuse, R32 ;  /* 0x000000204f167220 */ /* 0x040fe20000410000 */
[----:B------:R-:W-:-:S07]  /*2130*/  FMUL.FTZ R23, R79, R34 ;  /* 0x000000224f177220 */ /* 0x000fce0000410000 */
.L_x_17058:
        /* <DEDUP_REMOVED lines=29> */
.L_x_17059:
[--C-:B0----5:R-:W-:Y:S02]  /*2310*/  HADD2.F32 R28, -RZ, R24.reuse.H0_H0 ;  /* 0x20000018ff1c7230 */ /* 0x121fe40000004100 */
        /* <DEDUP_REMOVED lines=15> */
.L_x_17060:
        /* <DEDUP_REMOVED lines=16> */
[C---:B--2---:R-:W-:Y:S01]  /*2510*/  FFMA.FTZ R41, R79.reuse, R32, R41 ;  /* 0x000000204f297223 */ /* 0x044fe20000010029 */
[C---:B------:R-:W-:Y:S01]  /*2520*/  FFMA.FTZ R40, R79.reuse, R82, R40 ;  /* 0x000000524f287223 */ /* 0x040fe20000010028 */
[--C-:B------:R-:W-:Y:S02]  /*2530*/  HADD2.F32 R32, -RZ, R34.reuse.H0_H0 ;  /* 0x20000022ff207230 */ /* 0x100fe40000004100 */
[C---:B------:R-:W-:Y:S01]  /*2540*/  FFMA.FTZ R42, R79.reuse, R89, R42 ;  /* 0x000000594f2a7223 */ /* 0x040fe2000001002a */
[----:B------:R-:W-:Y:S02]  /*2550*/  HADD2.F32 R34, -RZ, R34.H1_H1 ;  /* 0x30000022ff227230 */ /* 0x000fe40000004100 */
[----:B------:R-:W-:Y:S01]  /*2560*/  FFMA.FTZ R43, R79, R88, R43 ;  /* 0x000000584f2b7223 */ /* 0x000fe2000001002b */
[----:B------:R-:W-:-:S02]  /*2570*/  HADD2.F32 R82, -RZ, R35.H1_H1 ;  /* 0x30000023ff527230 */ /* 0x000fc40000004100 */
[C---:B---3--:R-:W-:Y:S01]  /*2580*/  FFMA.FTZ R36, R79.reuse, R32, R36 ;  /* 0x000000204f247223 */ /* 0x048fe20000010024 */
[C---:B------:R-:W-:Y:S01]  /*2590*/  FFMA.FTZ R38, R79.reuse, R33, R38 ;  /* 0x000000214f267223 */ /* 0x040fe20000010026 */
[C---:B------:R-:W-:Y:S01]  /*25a0*/  FFMA.FTZ R37, R79.reuse, R34, R37 ;  /* 0x000000224f257223 */ /* 0x040fe20000010025 */
[----:B------:R-:W-:Y:S01]  /*25b0*/  FFMA.FTZ R39, R79, R82, R39 ;  /* 0x000000524f277223 */ /* 0x000fe20000010027 */
[----:B------:R-:W-:Y:S06]  /*25c0*/  BRA `(.L_x_17062) ;  /* 0x0000000000407947 */ /* 0x000fec0003800000 */
.L_x_17061:
[--C-:B-----5:R-:W-:Y:S02]  /*25d0*/  HADD2.F32 R36, -RZ, R33.reuse.H1_H1 ;  /* 0x30000021ff247230 */ /* 0x120fe40000004100 */
[----:B------:R-:W-:Y:S02]  /*25e0*/  HADD2.F32 R40, -RZ, R32.H0_H0 ;  /* 0x20000020ff287230 */ /* 0x000fe40000004100 */
[----:B0-----:R-:W-:Y:S02]  /*25f0*/  HADD2.F32 R38, -RZ, R34.H0_H0 ;  /* 0x20000022ff267230 */ /* 0x001fe40000004100 */
[C---:B------:R-:W-:Y:S01]  /*2600*/  FMUL.FTZ R43, R79.reuse, R36 ;  /* 0x000000244f2b7220 */ /* 0x040fe20000410000 */
[----:B------:R-:W-:Y:S02]  /*2610*/  HADD2.F32 R32, -RZ, R32.H1_H1 ;  /* 0x30000020ff207230 */ /* 0x000fe40000004100 */
[----:B------:R-:W-:Y:S01]  /*2620*/  FMUL.FTZ R40, R79, R40 ;  /* 0x000000284f287220 */ /* 0x000fe20000410000 */
[----:B------:R-:W-:-:S02]  /*2630*/  HADD2.F32 R42, -RZ, R33.H0_H0 ;  /* 0x20000021ff2a7230 */ /* 0x000fc40000004100 */
[C---:B------:R-:W-:Y:S01]  /*2640*/  FMUL.FTZ R36, R79.reuse, R38 ;  /* 0x000000264f247220 */ /* 0x040fe20000410000 */
[----:B------:R-:W-:Y:S02]  /*2650*/  HADD2.F32 R34, -RZ, R34.H1_H1 ;  /* 0x30000022ff227230 */ /* 0x000fe40000004100 */
[C---:B------:R-:W-:Y:S01]  /*2660*/  FMUL.FTZ R41, R79.reuse, R32 ;  /* 0x000000204f297220 */ /* 0x040fe20000410000 */
[--C-:B------:R-:W-:Y:S02]  /*2670*/  HADD2.F32 R82, -RZ, R35.reuse.H0_H0 ;  /* 0x20000023ff527230 */ /* 0x100fe40000004100 */
[C---:B------:R-:W-:Y:S01]  /*2680*/  FMUL.FTZ R42, R79.reuse, R42 ;  /* 0x0000002a4f2a7220 */ /* 0x040fe20000410000 */
[----:B------:R-:W-:Y:S02]  /*2690*/  HADD2.F32 R86, -RZ, R35.H1_H1 ;  /* 0x30000023ff567230 */ /* 0x000fe40000004100 */
[C---:B------:R-:W-:Y:S01]  /*26a0*/  FMUL.FTZ R37, R79.reuse, R34 ;  /* 0x000000224f257220 */ /* 0x040fe20000410000 */
[----:B------:R-:W-:-:S02]  /*26b0*/  FMUL.FTZ R38, R79, R82 ;  /* 0x000000524f267220 */ /* 0x000fc40000410000 */
[----:B------:R-:W-:-:S07]  /*26c0*/  FMUL.FTZ R39, R79, R86 ;  /* 0x000000564f277220 */ /* 0x000fce0000410000 */
.L_x_17062:
        /* <DEDUP_REMOVED lines=99> */
.L_x_17088:
        /* <DEDUP_REMOVED lines=77> */
[----:B------:R-:W-:Y:S01]  /*31d0*/  FFMA.FTZ R25, R25, R69, R12 ;  /* 0x0000004519197223 */ /* 0x000fe2000001000c */
[----:B------:R-:W-:Y:S01]  /*31e0*/  F2FP.F16.F32.PACK_AB R21, R24, R21 ;  /* 0x000000151815723e */ /* 0x000fe200000000ff */
[C---:B------:R-:W-:Y:S01]  /*31f0*/  FMUL.FTZ R89, R34.reuse, R89 ;  /* 0x0000005922597220 */ /* 0x040fe20000410000 */
        /* <DEDUP_REMOVED lines=30> */
.L_x_17055:
[----:B------:R-:W-:Y:S01]  /*33e0*/  HFMA2 R33, -RZ, RZ, 0, 5.9604644775390625e-08 ;  /* 0x00000001ff217431 */ /* 0x000fe200000001ff */
[----:B------:R-:W-:Y:S01]  /*33f0*/  BSSY B0, `(.L_x_17065) ;  /* 0x0000006000007945 */ /* 0x000fe20003800000 */
[----:B------:R-:W-:Y:S02]  /*3400*/  MOV R34, 0x1f ;  /* 0x0000001f00227802 */ /* 0x000fe40000000f00 */
[----:B------:R-:W-:-:S07]  /*3410*/  MOV R35, 0xffffffff ;  /* 0xffffffff00237802 */ /* 0x000fce0000000f00 */
[----:B------:R-:W-:Y:S05]  /*3420*/  WARPSYNC.COLLECTIVE R35, `(.L_x_17066) ;  /* 0x0000000023087348 */ /* 0x000fea0003c00000 */
[----:B------:R0:W1:Y:S02]  /*3430*/  SHFL.BFLY P0, R79, R32, R33, R34 ;  /* 0x0c000021204f7389 */ /* 0x0000640000000022 */
[----:B01----:R-:W-:Y:S05]  /*3440*/  ENDCOLLECTIVE ;  /* 0x000000000000791b */ /* 0x003fea0003800000 */
.L_x_17066:
[----:B------:R-:W-:Y:S05]  /*3450*/  BSYNC B0 ;  /* 0x0000000000007941 */ /* 0x000fea0003800000 */
.L_x_17065:
        /* <DEDUP_REMOVED lines=9> */
.L_x_17067:
[----:B------:R-:W-:Y:S02]  /*34f0*/  HFMA2 R33, -RZ, RZ, 0, 2.384185791015625e-07 ;  /* 0x00000004ff217431 */ /* 0x000fe400000001ff */
[----:B------:R-:W-:-:S05]  /*3500*/  FADD.FTZ R86, R85, R79 ;  /* 0x0000004f55567221 */ /* 0x000fca0000010000 */
[----:B------:R-:W-:-:S07]  /*3510*/  MOV R32, R86 ;  /* 0x0000005600207202 */ /* 0x000fce0000000f00 */
[----:B------:R-:W-:Y:S05]  /*3520*/  WARPSYNC.COLLECTIVE R35, `(.L_x_17068) ;  /* 0x0000000023087348 */ /* 0x000fea0003c00000 */
[----:B------:R0:W1:Y:S02]  /*3530*/  SHFL.BFLY P0, R79, R32, R33, R34 ;  /* 0x0c000021204f7389 */ /* 0x0000640000000022 */
[----:B01----:R-:W-:Y:S05]  /*3540*/  ENDCOLLECTIVE ;  /* 0x000000000000791b */ /* 0x003fea0003800000 */
.L_x_17068:
[----:B------:R-:W-:Y:S02]  /*3550*/  HFMA2 R33, -RZ, RZ, 0, 4.76837158203125e-07 ;  /* 0x00000008ff217431 */ /* 0x000fe400000001ff */
[----:B------:R-:W-:-:S05]  /*3560*/  FADD.FTZ R87, R86, R79 ;  /* 0x0000004f56577221 */ /* 0x000fca0000010000 */
[----:B------:R-:W-:-:S07]  /*3570*/  MOV R32, R87 ;  /* 0x0000005700207202 */ /* 0x000fce0000000f00 */
[----:B------:R-:W-:Y:S05]  /*3580*/  WARPSYNC.COLLECTIVE R35, `(.L_x_17069) ;  /* 0x0000000023087348 */ /* 0x000fea0003c00000 */
[----:B------:R0:W1:Y:S02]  /*3590*/  SHFL.BFLY P0, R79, R32, R33, R34 ;  /* 0x0c000021204f7389 */ /* 0x0000640000000022 */
[----:B01----:R-:W-:Y:S05]  /*35a0*/  ENDCOLLECTIVE ;  /* 0x000000000000791b */ /* 0x003fea0003800000 */
.L_x_17069:
[----:B------:R-:W-:Y:S02]  /*35b0*/  HFMA2 R33, -RZ, RZ, 0, 9.5367431640625e-07 ;  /* 0x00000010ff217431 */ /* 0x000fe400000001ff */
[----:B------:R-:W-:-:S05]  /*35c0*/  FADD.FTZ R88, R87, R79 ;  /* 0x0000004f57587221 */ /* 0x000fca0000010000 */
[----:B------:R-:W-:-:S07]  /*35d0*/  MOV R32, R88 ;  /* 0x0000005800207202 */ /* 0x000fce0000000f00 */
[----:B------:R-:W-:Y:S05]  /*35e0*/  WARPSYNC.COLLECTIVE R35, `(.L_x_17070) ;  /* 0x0000000023087348 */ /* 0x000fea0003c00000 */
[----:B------:R0:W1:Y:S02]  /*35f0*/  SHFL.BFLY P0, R79, R32, R33, R34 ;  /* 0x0c000021204f7389 */ /* 0x0000640000000022 */
[----:B01----:R-:W-:Y:S05]  /*3600*/  ENDCOLLECTIVE ;  /* 0x000000000000791b */ /* 0x003fea0003800000 */
.L_x_17070:
        /* <DEDUP_REMOVED lines=54> */
.L_x_17071:
[----:B------:R-:W-:Y:S02]  /*3970*/  HFMA2 R33, -RZ, RZ, 0, 1.1920928955078125e-07 ;  /* 0x00000002ff217431 */ /* 0x000fe400000001ff */
[----:B------:R-:W-:-:S05]  /*3980*/  FADD.FTZ R85, R32, R79 ;  /* 0x0000004f20557221 */ /* 0x000fca0000010000 */
[----:B------:R-:W-:-:S07]  /*3990*/  MOV R32, R85 ;  /* 0x0000005500207202 */ /* 0x000fce0000000f00 */
[----:B------:R-:W-:Y:S05]  /*39a0*/  WARPSYNC.COLLECTIVE R35, `(.L_x_17072) ;  /* 0x0000000023087348 */ /* 0x000fea0003c00000 */
[----:B------:R0:W1:Y:S02]  /*39b0*/  SHFL.BFLY P0, R79, R32, R33, R34 ;  /* 0x0c000021204f7389 */ /* 0x0000640000000022 */
[----:B01----:R-:W-:Y:S05]  /*39c0*/  ENDCOLLECTIVE ;  /* 0x000000000000791b */ /* 0x003fea0003800000 */
.L_x_17072:
[----:B------:R-:W-:Y:S02]  /*39d0*/  HFMA2 R33, -RZ, RZ, 0, 2.384185791015625e-07 ;  /* 0x00000004ff217431 */ /* 0x000fe400000001ff */
[----:B------:R-:W-:-:S05]  /*39e0*/  FADD.FTZ R86, R85, R79 ;  /* 0x0000004f55567221 */ /* 0x000fca0000010000 */
[----:B------:R-:W-:-:S07]  /*39f0*/  MOV R32, R86 ;  /* 0x0000005600207202 */ /* 0x000fce0000000f00 */
[----:B------:R-:W-:Y:S05]  /*3a00*/  WARPSYNC.COLLECTIVE R35, `(.L_x_17073) ;  /* 0x0000000023087348 */ /* 0x000fea0003c00000 */
[----:B------:R0:W1:Y:S02]  /*3a10*/  SHFL.BFLY P0, R79, R32, R33, R34 ;  /* 0x0c000021204f7389 */ /* 0x0000640000000022 */
[----:B01----:R-:W-:Y:S05]  /*3a20*/  ENDCOLLECTIVE ;  /* 0x000000000000791b */ /* 0x003fea0003800000 */
.L_x_17073:
[----:B------:R-:W-:Y:S02]  /*3a30*/  HFMA2 R33, -RZ, RZ, 0, 4.76837158203125e-07 ;  /* 0x00000008ff217431 */ /* 0x000fe400000001ff */
[----:B------:R-:W-:-:S05]  /*3a40*/  FADD.FTZ R87, R86, R79 ;  /* 0x0000004f56577221 */ /* 0x000fca0000010000 */
[----:B------:R-:W-:-:S07]  /*3a50*/  MOV R32, R87 ;  /* 0x0000005700207202 */ /* 0x000fce0000000f00 */
[----:B------:R-:W-:Y:S05]  /*3a60*/  WARPSYNC.COLLECTIVE R35, `(.L_x_17074) ;  /* 0x0000000023087348 */ /* 0x000fea0003c00000 */
[----:B------:R0:W1:Y:S02]  /*3a70*/  SHFL.BFLY P0, R79, R32, R33, R34 ;  /* 0x0c000021204f7389 */ /* 0x0000640000000022 */
[----:B01----:R-:W-:Y:S05]  /*3a80*/  ENDCOLLECTIVE ;  /* 0x000000000000791b */ /* 0x003fea0003800000 */
.L_x_17074:
[----:B------:R-:W-:Y:S02]  /*3a90*/  HFMA2 R33, -RZ, RZ, 0, 9.5367431640625e-07 ;  /* 0x00000010ff217431 */ /* 0x000fe400000001ff */
[----:B------:R-:W-:-:S05]  /*3aa0*/  FADD.FTZ R88, R87, R79 ;  /* 0x0000004f57587221 */ /* 0x000fca0000010000 */
[----:B------:R-:W-:-:S07]  /*3ab0*/  MOV R32, R88 ;  /* 0x0000005800207202 */ /* 0x000fce0000000f00 */
[----:B------:R-:W-:Y:S05]  /*3ac0*/  WARPSYNC.COLLECTIVE R35, `(.L_x_17075) ;  /* 0x0000000023087348 */ /* 0x000fea0003c00000 */
[----:B------:R0:W1:Y:S02]  /*3ad0*/  SHFL.BFLY P0, R79, R32, R33, R34 ;  /* 0x0c000021204f7389 */ /* 0x0000640000000022 */
[----:B01----:R-:W-:Y:S05]  /*3ae0*/  ENDCOLLECTIVE ;  /* 0x000000000000791b */ /* 0x003fea0003800000 */
.L_x_17075:
[----:B------:R-:W-:Y:S05]  /*3af0*/  BRA `(.L_x_17076) ;  /* 0xffffffd800387947 */ /* 0x000fea000383ffff */
.L_x_17063:
[----:B------:R-:W-:Y:S01]  /*3b00*/  HFMA2 R34, -RZ, RZ, 0, 1.847743988037109375e-06 ;  /* 0x0000001fff227431 */ /* 0x000fe200000001ff */
[----:B------:R-:W-:Y:S01]  /*3b10*/  BSSY B0, `(.L_x_17077) ;  /* 0x0000006000007945 */ /* 0x000fe20003800000 */
[----:B------:R-:W-:Y:S02]  /*3b20*/  MOV R33, 0x1 ;  /* 0x0000000100217802 */ /* 0x000fe40000000f00 */
[----:B------:R-:W-:-:S07]  /*3b30*/  MOV R35, 0xffffffff ;  /* 0xffffffff00237802 */ /* 0x000fce0000000f00 */
[----:B------:R-:W-:Y:S05]  /*3b40*/  WARPSYNC.COLLECTIVE R35, `(.L_x_17078) ;  /* 0x0000000023087348 */ /* 0x000fea0003c00000 */
[----:B------:R0:W1:Y:S02]  /*3b50*/  SHFL.BFLY P0, R79, R32, R33, R34 ;  /* 0x0c000021204f7389 */ /* 0x0000640000000022 */
[----:B01----:R-:W-:Y:S05]  /*3b60*/  ENDCOLLECTIVE ;  /* 0x000000000000791b */ /* 0x003fea0003800000 */
.L_x_17078:
[----:B------:R-:W-:Y:S05]  /*3b70*/  BSYNC B0 ;  /* 0x0000000000007941 */ /* 0x000fea0003800000 */
.L_x_17077:
        /* <DEDUP_REMOVED lines=9> */
.L_x_17079:
[----:B------:R-:W-:Y:S02]  /*3c10*/  HFMA2 R33, -RZ, RZ, 0, 2.384185791015625e-07 ;  /* 0x00000004ff217431 */ /* 0x000fe400000001ff */
[----:B------:R-:W-:-:S05]  /*3c20*/  FADD.FTZ R86, R85, R79 ;  /* 0x0000004f55567221 */ /* 0x000fca0000010000 */
[----:B------:R-:W-:-:S07]  /*3c30*/  MOV R32, R86 ;  /* 0x0000005600207202 */ /* 0x000fce0000000f00 */
[----:B------:R-:W-:Y:S05]  /*3c40*/  WARPSYNC.COLLECTIVE R35, `(.L_x_17080) ;  /* 0x0000000023087348 */ /* 0x000fea0003c00000 */
[----:B------:R0:W1:Y:S02]  /*3c50*/  SHFL.BFLY P0, R79, R32, R33, R34 ;  /* 0x0c000021204f7389 */ /* 0x0000640000000022 */
[----:B01----:R-:W-:Y:S05]  /*3c60*/  ENDCOLLECTIVE ;  /* 0x000000000000791b */ /* 0x003fea0003800000 */
.L_x_17080:
[----:B------:R-:W-:Y:S02]  /*3c70*/  HFMA2 R33, -RZ, RZ, 0, 4.76837158203125e-07 ;  /* 0x00000008ff217431 */ /* 0x000fe400000001ff */
[----:B------:R-:W-:-:S05]  /*3c80*/  FADD.FTZ R87, R86, R79 ;  /* 0x0000004f56577221 */ /* 0x000fca0000010000 */
[----:B------:R-:W-:-:S07]  /*3c90*/  MOV R32, R87 ;  /* 0x0000005700207202 */ /* 0x000fce0000000f00 */
[----:B------:R-:W-:Y:S05]  /*3ca0*/  WARPSYNC.COLLECTIVE R35, `(.L_x_17081) ;  /* 0x0000000023087348 */ /* 0x000fea0003c00000 */
[----:B------:R0:W1:Y:S02]  /*3cb0*/  SHFL.BFLY P0, R79, R32, R33, R34 ;  /* 0x0c000021204f7389 */ /* 0x0000640000000022 */
[----:B01----:R-:W-:Y:S05]  /*3cc0*/  ENDCOLLECTIVE ;  /* 0x000000000000791b */ /* 0x003fea0003800000 */
.L_x_17081:
[----:B------:R-:W-:Y:S02]  /*3cd0*/  HFMA2 R33, -RZ, RZ, 0, 9.5367431640625e-07 ;  /* 0x00000010ff217431 */ /* 0x000fe400000001ff */
[----:B------:R-:W-:-:S05]  /*3ce0*/  FADD.FTZ R88, R87, R79 ;  /* 0x0000004f57587221 */ /* 0x000fca0000010000 */
[----:B------:R-:W-:-:S07]  /*3cf0*/  MOV R32, R88 ;  /* 0x0000005800207202 */ /* 0x000fce0000000f00 */
[----:B------:R-:W-:Y:S05]  /*3d00*/  WARPSYNC.COLLECTIVE R35, `(.L_x_17082) ;  /* 0x0000000023087348 */ /* 0x000fea0003c00000 */
[----:B------:R0:W1:Y:S02]  /*3d10*/  SHFL.BFLY P0, R79, R32, R33, R34 ;  /* 0x0c000021204f7389 */ /* 0x0000640000000022 */
[----:B01----:R-:W-:Y:S05]  /*3d20*/  ENDCOLLECTIVE ;  /* 0x000000000000791b */ /* 0x003fea0003800000 */
.L_x_17082:
        /* <DEDUP_REMOVED lines=54> */
.L_x_17083:
[----:B------:R-:W-:Y:S02]  /*4090*/  HFMA2 R33, -RZ, RZ, 0, 1.1920928955078125e-07 ;  /* 0x00000002ff217431 */ /* 0x000fe400000001ff */
[----:B------:R-:W-:-:S05]  /*40a0*/  FADD.FTZ R85, R32, R79 ;  /* 0x0000004f20557221 */ /* 0x000fca0000010000 */
[----:B------:R-:W-:-:S07]  /*40b0*/  MOV R32, R85 ;  /* 0x0000005500207202 */ /* 0x000fce0000000f00 */
[----:B------:R-:W-:Y:S05]  /*40c0*/  WARPSYNC.COLLECTIVE R35, `(.L_x_17084) ;  /* 0x0000000023087348 */ /* 0x000fea0003c00000 */
[----:B------:R0:W1:Y:S02]  /*40d0*/  SHFL.BFLY P0, R79, R32, R33, R34 ;  /* 0x0c000021204f7389 */ /* 0x0000640000000022 */
[----:B01----:R-:W-:Y:S05]  /*40e0*/  ENDCOLLECTIVE ;  /* 0x000000000000791b */ /* 0x003fea0003800000 */
.L_x_17084:
[----:B------:R-:W-:Y:S02]  /*40f0*/  HFMA2 R33, -RZ, RZ, 0, 2.384185791015625e-07 ;  /* 0x00000004ff217431 */ /* 0x000fe400000001ff */
[----:B------:R-:W-:-:S05]  /*4100*/  FADD.FTZ R86, R85, R79 ;  /* 0x0000004f55567221 */ /* 0x000fca0000010000 */
[----:B------:R-:W-:-:S07]  /*4110*/  MOV R32, R86 ;  /* 0x0000005600207202 */ /* 0x000fce0000000f00 */
[----:B------:R-:W-:Y:S05]  /*4120*/  WARPSYNC.COLLECTIVE R35, `(.L_x_17085) ;  /* 0x0000000023087348 */ /* 0x000fea0003c00000 */
[----:B------:R0:W1:Y:S02]  /*4130*/  SHFL.BFLY P0, R79, R32, R33, R34 ;  /* 0x0c000021204f7389 */ /* 0x0000640000000022 */
[----:B01----:R-:W-:Y:S05]  /*4140*/  ENDCOLLECTIVE ;  /* 0x000000000000791b */ /* 0x003fea0003800000 */
.L_x_17085:
[----:B------:R-:W-:Y:S02]  /*4150*/  HFMA2 R33, -RZ, RZ, 0, 4.76837158203125e-07 ;  /* 0x00000008ff217431 */ /* 0x000fe400000001ff */
[----:B------:R-:W-:-:S05]  /*4160*/  FADD.FTZ R87, R86, R79 ;  /* 0x0000004f56577221 */ /* 0x000fca0000010000 */
[----:B------:R-:W-:-:S07]  /*4170*/  MOV R32, R87 ;  /* 0x0000005700207202 */ /* 0x000fce0000000f00 */
[----:B------:R-:W-:Y:S05]  /*4180*/  WARPSYNC.COLLECTIVE R35, `(.L_x_17086) ;  /* 0x0000000023087348 */ /* 0x000fea0003c00000 */
[----:B------:R0:W1:Y:S02]  /*4190*/  SHFL.BFLY P0, R79, R32, R33, R34 ;  /* 0x0c000021204f7389 */ /* 0x0000640000000022 */
[----:B01----:R-:W-:Y:S05]  /*41a0*/  ENDCOLLECTIVE ;  /* 0x000000000000791b */ /* 0x003fea0003800000 */
.L_x_17086:
[----:B------:R-:W-:Y:S02]  /*41b0*/  HFMA2 R33, -RZ, RZ, 0, 9.5367431640625e-07 ;  /* 0x00000010ff217431 */ /* 0x000fe400000001ff */
[----:B------:R-:W-:-:S05]  /*41c0*/  FADD.FTZ R88, R87, R79 ;  /* 0x0000004f57587221 */ /* 0x000fca0000010000 */
[----:B------:R-:W-:-:S07]  /*41d0*/  MOV R32, R88 ;  /* 0x0000005800207202 */ /* 0x000fce0000000f00 */
[----:B------:R-:W-:Y:S05]  /*41e0*/  WARPSYNC.COLLECTIVE R35, `(.L_x_17087) ;  /* 0x0000000023087348 */ /* 0x000fea0003c00000 */
[----:B------:R0:W1:Y:S02]  /*41f0*/  SHFL.BFLY P0, R79, R32, R33, R34 ;  /* 0x0c000021204f7389 */ /* 0x0000640000000022 */
[----:B01----:R-:W-:Y:S05]  /*4200*/  ENDCOLLECTIVE ;  /* 0x000000000000791b */ /* 0x003fea0003800000 */
.L_x_17087:
[----:B------:R-:W-:Y:S05]  /*4210*/  BRA `(.L_x_17088) ;  /* 0xffffffe800b87947 */ /* 0x000fea000383ffff */
.L_x_17089:
        /* <DEDUP_REMOVED lines=14> */
.L_x_28799:


//--------------------- .text._ZN10layer_norm13ln_fwd_kernelINS_13Kernel_traitsI6__halfS2_fS2_fjLj768ELj1ELj4ELj1ELj16ENS_18Kernel_traits_baseILj768ES2_S2_fS2_fjLj128EEEEELb0ELb0ELb1ELb0EEEvNS_9FwdParamsE --------------------------
	.section	.text._ZN10layer_norm13ln_fwd_kernelINS_13Kernel_traitsI6__halfS2_fS2_fjLj768ELj1ELj4ELj1ELj16ENS_18Kernel_traits_baseILj768ES2_S2_fS2_fjLj128EEEEELb0ELb0ELb1ELb0EEEvNS_9FwdParamsE,"ax",@progbits
	.align	128
        .global         _ZN10layer_norm13ln_fwd_kernelINS_13Kernel_traitsI6__halfS2_fS2_fjLj768ELj1ELj4ELj1ELj16ENS_18Kernel_traits_baseILj768ES2_S2_fS2_fjLj128EEEEELb0ELb0ELb1ELb0EEEvNS_9FwdParamsE
        .type           _ZN10layer_norm13ln_fwd_kernelINS_13Kernel_traitsI6__halfS2_fS2_fjLj768ELj1ELj4ELj1ELj16ENS_18Kernel_traits_baseILj768ES2_S2_fS2_fjLj128EEEEELb0ELb0ELb1ELb0EEEvNS_9FwdParamsE,@function
        .size           _ZN10layer_norm13ln_fwd_kernelINS_13Kernel_traitsI6__halfS2_fS2_fjLj768ELj1ELj4ELj1ELj16ENS_18Kernel_traits_baseILj768ES2_S2_fS2_fjLj128EEEEELb0ELb0ELb1ELb0EEEvNS_9FwdParamsE,(.L_x_28800 - _ZN10layer_norm13ln_fwd_kernelINS_13Kernel_traitsI6__halfS2_fS2_fjLj768ELj1ELj4ELj1ELj16ENS_18Kernel_traits_baseILj768ES2_S2_fS2_fjLj128EEEEELb0ELb0ELb1ELb0EEEvNS_9FwdParamsE)
        .other          _ZN10layer_norm13ln_fwd_kernelINS_13Kernel_traitsI6__halfS2_fS2_fjLj768ELj1ELj4ELj1ELj16ENS_18Kernel_traits_baseILj768ES2_S2_fS2_fjLj128EEEEELb0ELb0ELb1ELb0EEEvNS_9FwdParamsE,@"STO_CUDA_ENTRY STV_DEFAULT"
_ZN10layer_norm13ln_fwd_kernelINS_13Kernel_traitsI6__halfS2_fS2_fjLj768ELj1ELj4ELj1ELj16ENS_18Kernel_traits_baseILj768ES2_S2_fS2_fjLj128EEEEELb0ELb0ELb1ELb0EEEvNS_9FwdParamsE:
.text._ZN10layer_norm13ln_fwd_kernelINS_13Kernel_traitsI6__halfS2_fS2_fjLj768ELj1ELj4ELj1ELj16ENS_18Kernel_traits_baseILj768ES2_S2_fS2_fjLj128EEEEELb0ELb0ELb1ELb0EEEvNS_9FwdParamsE:
        /* <DEDUP_REMOVED lines=44> */
.L_x_17091:
        /* <DEDUP_REMOVED lines=23> */
.L_x_17092:
[----:B------:R-:W-:Y:S05]  /*0430*/  BSYNC.RECONVERGENT B0 ;  /* 0x0000000000007941 */ /* 0x000fea0003800200 */
.L_x_17090:
[----:B------:R-:W0:Y:S01]  /*0440*/  LDCU UR4, c[0x0][0x384] ;  /* 0x00007080ff0477ac */ /* 0x000e220008000800 */
[----:B------:R-:W1:Y:S01]  /*0450*/  LDCU.U8 UR5, c[0x0][0x410] ;  /* 0x00008200ff0577ac */ /* 0x000e620008000000 */
[----:B------:R-:W2:Y:S01]  /*0460*/  LDCU UR10, c[0x0][0x448] ;  /* 0x00008900ff0a77ac */ /* 0x000ea20008000800 */
[----:B------:R-:W3:Y:S01]  /*0470*/  LDCU.64 UR8, c[0x0][0x3a0] ;  /* 0x00007400ff0877ac */ /* 0x000ee20008000a00 */
[----:B0-----:R-:W-:-:S13]  /*0480*/  ISETP.GE.AND P0, PT, R3, UR4, PT ;  /* 0x0000000403007c0c */ /* 0x001fda000bf06270 */
[----:B-123--:R-:W-:Y:S05]  /*0490*/  @P0 EXIT ;  /* 0x000000000000094d */ /* 0x00efea0003800000 */
.L_x_17118:
[----:B0-----:R-:W0:Y:S08]  /*04a0*/  LDC.64 R58, c[0x0][0x3f0] ;  /* 0x0000fc00ff3a7b82 */ /* 0x001e300000000a00 */
[----:B------:R-:W1:Y:S08]  /*04b0*/  LDC R56, c[0x0][0x388] ;  /* 0x0000e200ff387b82 */ /* 0x000e700000000800 */
[----:B------:R-:W2:Y:S01]  /*04c0*/  LDC.64 R60, c[0x0][0x3f8] ;  /* 0x0000fe00ff3c7b82 */ /* 0x000ea20000000a00 */
[----:B0-----:R-:W-:-:S06]  /*04d0*/  IMAD.WIDE R58, R3, 0x4, R58 ;  /* 0x00000004033a7825 */ /* 0x001fcc00078e023a */
[----:B------:R-:W3:Y:S01]  /*04e0*/  LDG.E R58, desc[UR6][R58.64] ;  /* 0x000000063a3a7981 */ /* 0x000ee2000c1e1900 */
[----:B------:R-:W-:Y:S01]  /*04f0*/  ISETP.GE.U32.AND P0, PT, R0, 0x20, PT ;  /* 0x000000200000780c */ /* 0x000fe20003f06070 */
[C---:B-1----:R-:W-:Y:S01]  /*0500*/  IMAD R62, R3.reuse, R56, RZ ;  /* 0x00000038033e7224 */ /* 0x042fe200078e02ff */
[----:B------:R-:W-:Y:S01]  /*0510*/  BSSY.RECONVERGENT B0, `(.L_x_17093) ;  /* 0x000005a000007945 */ /* 0x000fe20003800200 */
[----:B--2---:R-:W-:-:S05]  /*0520*/  IMAD.WIDE R60, R3, 0x4, R60 ;  /* 0x00000004033c7825 */ /* 0x004fca00078e023c */
[----:B-----5:R0:W5:Y:S02]  /*0530*/  LDG.E R57, desc[UR6][R60.64] ;  /* 0x000000063c397981 */ /* 0x020164000c1e1900 */
[----:B0-----:R-:W-:Y:S01]  /*0540*/  HFMA2 R60, -RZ, RZ, 0, 0 ;  /* 0x00000000ff3c7431 */ /* 0x001fe200000001ff */
[----:B---3--:R-:W-:-:S13]  /*0550*/  ISETP.GE.AND P3, PT, R58, 0x1, PT ;  /* 0x000000013a00780c */ /* 0x008fda0003f66270 */
[----:B------:R-:W-:-:S05]  /*0560*/  @P3 IADD3 R63, PT, PT, R58, -0x1, RZ ;  /* 0xffffffff3a3f3810 */ /* 0x000fca0007ffe0ff */
[----:B------:R-:W-:Y:S01]  /*0570*/  @P3 IMAD R64, R63, R56, RZ ;  /* 0x000000383f403224 */ /* 0x000fe200078e02ff */
[----:B------:R-:W-:-:S04]  /*0580*/  SHF.R.S32.HI R63, RZ, 0x1f, R62 ;  /* 0x0000001fff3f7819 */ /* 0x000fc8000001143e */
[----:B------:R-:W-:Y:S02]  /*0590*/  @P3 SHF.R.S32.HI R65, RZ, 0x1f, R64 ;  /* 0x0000001fff413819 */ /* 0x000fe40000011440 */
[----:B------:R-:W-:Y:S02]  /*05a0*/  LEA.HI R63, R63, R62, RZ, 0x3 ;  /* 0x0000003e3f3f7211 */ /* 0x000fe400078f18ff */
[----:B------:R-:W-:Y:S02]  /*05b0*/  @P3 LEA.HI R65, R65, R64, RZ, 0x3 ;  /* 0x0000004041413211 */ /* 0x000fe400078f18ff */
[-C--:B------:R-:W-:Y:S02]  /*05c0*/  LEA.HI.SX32 R59, R63, R2.reuse, 0x1d ;  /* 0x000000023f3b7211 */ /* 0x080fe400078feaff */
[----:B------:R-:W-:Y:S01]  /*05d0*/  @P3 LEA.HI.SX32 R60, R65, R2, 0x1d ;  /* 0x00000002413c3211 */ /* 0x000fe200078feaff */
[----:B------:R-:W-:Y:S06]  /*05e0*/  @!P0 BRA `(.L_x_17094) ;  /* 0x0000000400308947 */ /* 0x000fec0003800000 */
[----:B------:R-:W-:Y:S04]  /*05f0*/  BSSY.RECONVERGENT B1, `(.L_x_17095) ;  /* 0x0000005000017945 */ /* 0x000fe80003800200 */
[----:B------:R-:W-:Y:S05]  /*0600*/  @!P3 BRA `(.L_x_17096) ;  /* 0x00000000000cb947 */ /* 0x000fea0003800000 */
[----:B------:R-:W0:Y:S02]  /*0610*/  LDC.64 R28, c[0x0][0x390] ;  /* 0x0000e400ff1c7b82 */ /* 0x000e240000000a00 */
[----:B0-----:R-:W-:-:S06]  /*0620*/  IMAD.WIDE.U32 R28, R60, 0x10, R28 ;  /* 0x000000103c1c7825 */ /* 0x001fcc00078e001c */
[----:B------:R-:W5:Y:S02]  /*0630*/  LDG.E.128 R28, desc[UR6][R28.64] ;  /* 0x000000061c1c7981 */ /* 0x000f64000c1e1d00 */
.L_x_17096:
[----:B------:R-:W-:Y:S05]  /*0640*/  BSYNC.RECONVERGENT B1 ;  /* 0x0000000000017941 */ /* 0x000fea0003800200 */
.L_x_17095:
        /* <DEDUP_REMOVED lines=9> */
[----:B-----5:R-:W-:Y:S02]  /*06e0*/  @P1 HADD2.F32 R61, -RZ, R28.H0_H0 ;  /* 0x2000001cff3d1230 */ /* 0x020fe40000004100 */
[----:B0-----:R-:W-:-:S05]  /*06f0*/  @P1 HADD2.F32 R62, -RZ, R29.H1_H1 ;  /* 0x3000001dff3e1230 */ /* 0x001fca0000004100 */
[----:B------:R-:W0:Y:S08]  /*0700*/  @P1 LDC R65, c[0x0][0x40c] ;  /* 0x00010300ff411b82 */ /* 0x000e300000000800 */
[----:B------:R-:W1:Y:S01]  /*0710*/  @P1 LDC R63, c[0x0][0x40c] ;  /* 0x00010300ff3f1b82 */ /* 0x000e620000000800 */
[----:B--2---:R-:W-:Y:S01]  /*0720*/  @P1 FFMA.FTZ R32, R61, R64, R32 ;  /* 0x000000403d201223 */ /* 0x004fe20000010020 */
[----:B------:R-:W-:-:S02]  /*0730*/  @P1 HADD2.F32 R64, -RZ, R28.H1_H1 ;  /* 0x3000001cff401230 */ /* 0x000fc40000004100 */
[----:B-1----:R-:W-:Y:S01]  /*0740*/  @P1 FFMA.FTZ R35, R62, R63, R35 ;  /* 0x0000003f3e231223 */ /* 0x002fe20000010023 */
[----:B------:R-:W-:-:S03]  /*0750*/  @P1 HADD2.F32 R61, -RZ, R29.H0_H0 ;  /* 0x2000001dff3d1230 */ /* 0x000fc60000004100 */
[----:B------:R-:W1:Y:S01]  /*0760*/  @P1 LDC R63, c[0x0][0x40c] ;  /* 0x00010300ff3f1b82 */ /* 0x000e620000000800 */
[----:B------:R-:W-:Y:S02]  /*0770*/  @P1 HADD2.F32 R62, -RZ, R30.H1_H1 ;  /* 0x3000001eff3e1230 */ /* 0x000fe40000004100 */
[----:B0-----:R-:W-:-:S05]  /*0780*/  @P1 FFMA.FTZ R33, R64, R65, R33 ;  /* 0x0000004140211223 */ /* 0x001fca0000010021 */
[----:B------:R-:W0:Y:S08]  /*0790*/  @P1 LDC R64, c[0x0][0x40c] ;  /* 0x00010300ff401b82 */ /* 0x000e300000000800 */
[----:B------:R-:W3:Y:S01]  /*07a0*/  @P1 LDC R65, c[0x0][0x40c] ;  /* 0x00010300ff411b82 */ /* 0x000ee20000000800 */
[----:B0-----:R-:W-:Y:S01]  /*07b0*/  @P1 FFMA.FTZ R34, R61, R64, R34 ;  /* 0x000000403d221223 */ /* 0x001fe20000010022 */
[----:B------:R-:W-:-:S06]  /*07c0*/  @P1 HADD2.F32 R61, -RZ, R30.H0_H0 ;  /* 0x2000001eff3d1230 */ /* 0x000fcc0000004100 */
[----:B------:R-:W0:Y:S01]  /*07d0*/  @P1 LDC R64, c[0x0][0x40c] ;  /* 0x00010300ff401b82 */ /* 0x000e220000000800 */
[----:B---3--:R-:W-:-:S07]  /*07e0*/  @P1 FFMA.FTZ R36, R61, R65, R36 ;  /* 0x000000413d241223 */ /* 0x008fce0000010024 */
[----:B------:R-:W2:Y:S02]  /*07f0*/  @P1 LDC R61, c[0x0][0x40c] ;  /* 0x00010300ff3d1b82 */ /* 0x000ea40000000800 */
[----:B--2---:R-:W-:Y:S01]  /*0800*/  @P1 FFMA.FTZ R37, R62, R61, R37 ;  /* 0x0000003d3e251223 */ /* 0x004fe20000010025 */
[--C-:B------:R-:W-:Y:S02]  /*0810*/  @P1 HADD2.F32 R61, -RZ, R31.reuse.H0_H0 ;  /* 0x2000001fff3d1230 */ /* 0x100fe40000004100 */
[----:B------:R-:W-:-:S03]  /*0820*/  @P1 HADD2.F32 R62, -RZ, R31.H1_H1 ;  /* 0x3000001fff3e1230 */ /* 0x000fc60000004100 */
[----:B-1----:R-:W-:Y:S02]  /*0830*/  @P1 FFMA.FTZ R38, R61, R63, R38 ;  /* 0x0000003f3d261223 */ /* 0x002fe40000010026 */
[----:B0-----:R-:W-:Y:S01]  /*0840*/  @P1 FFMA.FTZ R39, R62, R64, R39 ;  /* 0x000000403e271223 */ /* 0x001fe20000010027 */
[----:B------:R-:W-:Y:S06]  /*0850*/  BRA `(.L_x_17098) ;  /* 0x00000000007c7947 */ /* 0x000fec0003800000 */
.L_x_17097:
[----:B------:R-:W0:Y:S01]  /*0860*/  @P3 LDC R39, c[0x0][0x40c] ;  /* 0x00010300ff273b82 */ /* 0x000e220000000800 */
[--C-:B-----5:R-:W-:Y:S01]  /*0870*/  @P3 HADD2.F32 R36, -RZ, R28.reuse.H1_H1 ;  /* 0x3000001cff243230 */ /* 0x120fe20000004100 */
[----:B------:R-:W-:Y:S01]  /*0880*/  CS2R R32, SRZ ;  /* 0x0000000000207805 */ /* 0x000fe2000001ff00 */
[----:B------:R-:W-:-:S05]  /*0890*/  @P3 HADD2.F32 R34, -RZ, R28.H0_H0 ;  /* 0x2000001cff223230 */ /* 0x000fca0000004100 */
[----:B------:R-:W1:Y:S08]  /*08a0*/  @P3 LDC R35, c[0x0][0x40c] ;  /* 0x00010300ff233b82 */ /* 0x000e700000000800 */
[----:B------:R-:W2:Y:S08]  /*08b0*/  @P3 LDC R38, c[0x0][0x40c] ;  /* 0x00010300ff263b82 */ /* 0x000eb00000000800 */
[----:B------:R-:W3:Y:S01]  /*08c0*/  @P3 LDC R61, c[0x0][0x40c] ;  /* 0x00010300ff3d3b82 */ /* 0x000ee20000000800 */
[----:B0-----:R-:W-:Y:S01]  /*08d0*/  @P3 FMUL.FTZ R33, R36, R39 ;  /* 0x0000002724213220 */ /* 0x001fe20000410000 */
[----:B------:R-:W-:-:S06]  /*08e0*/  @P3 HADD2.F32 R36, -RZ, R29.H1_H1 ;  /* 0x3000001dff243230 */ /* 0x000fcc0000004100 */
[----:B------:R-:W0:Y:S01]  /*08f0*/  @P3 LDC R37, c[0x0][0x40c] ;  /* 0x00010300ff253b82 */ /* 0x000e220000000800 */
[----:B-1----:R-:W-:Y:S01]  /*0900*/  @P3 FMUL.FTZ R32, R34, R35 ;  /* 0x0000002322203220 */ /* 0x002fe20000410000 */
[----:B------:R-:W-:Y:S01]  /*0910*/  @P3 HADD2.F32 R35, -RZ, R29.H0_H0 ;  /* 0x2000001dff233230 */ /* 0x000fe20000004100 */
[----:B------:R-:W-:-:S05]  /*0920*/  MOV R34, RZ ;  /* 0x000000ff00227202 */ /* 0x000fca0000000f00 */
[----:B------:R-:W1:Y:S01]  /*0930*/  @P3 LDC R39, c[0x0][0x40c] ;  /* 0x00010300ff273b82 */ /* 0x000e620000000800 */
[----:B--2---:R-:W-:Y:S01]  /*0940*/  @P3 FMUL.FTZ R34, R35, R38 ;  /* 0x0000002623223220 */ /* 0x004fe20000410000 */
[----:B------:R-:W-:Y:S02]  /*0950*/  @P3 HADD2.F32 R38, -RZ, R30.H0_H0 ;  /* 0x2000001eff263230 */ /* 0x000fe40000004100 */
[----:B------:R-:W-:-:S04]  /*0960*/  HFMA2 R35, -RZ, RZ, 0, 0 ;  /* 0x00000000ff237431 */ /* 0x000fc800000001ff */
[----:B------:R-:W2:Y:S01]  /*0970*/  @P3 LDC R62, c[0x0][0x40c] ;  /* 0x00010300ff3e3b82 */ /* 0x000ea20000000800 */
[----:B---3--:R-:W-:Y:S01]  /*0980*/  @P3 FMUL.FTZ R35, R36, R61 ;  /* 0x0000003d24233220 */ /* 0x008fe20000410000 */
[----:B------:R-:W-:Y:S01]  /*0990*/  MOV R36, RZ ;  /* 0x000000ff00247202 */ /* 0x000fe20000000f00 */
[----:B------:R-:W-:-:S05]  /*09a0*/  @P3 HADD2.F32 R61, -RZ, R31.H1_H1 ;  /* 0x3000001fff3d3230 */ /* 0x000fca0000004100 */
[----:B------:R-:W3:Y:S01]  /*09b0*/  @P3 LDC R64, c[0x0][0x40c] ;  /* 0x00010300ff403b82 */ /* 0x000ee20000000800 */
[----:B0-----:R-:W-:Y:S01]  /*09c0*/  @P3 FMUL.FTZ R36, R38, R37 ;  /* 0x0000002526243220 */ /* 0x001fe20000410000 */
[----:B------:R-:W-:Y:S02]  /*09d0*/  @P3 HADD2.F32 R38, -RZ, R30.H1_H1 ;  /* 0x3000001eff263230 */ /* 0x000fe40000004100 */
[----:B------:R-:W-:-:S03]  /*09e0*/  HFMA2 R37, -RZ, RZ, 0, 0 ;  /* 0x00000000ff257431 */ /* 0x000fc600000001ff */
[----:B-1----:R-:W-:Y:S01]  /*09f0*/  @P3 FMUL.FTZ R37, R38, R39 ;  /* 0x0000002726253220 */ /* 0x002fe20000410000 */
[----:B------:R-:W-:Y:S01]  /*0a00*/  @P3 HADD2.F32 R39, -RZ, R31.H0_H0 ;  /* 0x2000001fff273230 */ /* 0x000fe20000004100 */
[----:B------:R-:W-:-:S04]  /*0a10*/  MOV R38, RZ ;  /* 0x000000ff00267202 */ /* 0x000fc80000000f00 */
[----:B--2---:R-:W-:Y:S01]  /*0a20*/  @P3 FMUL.FTZ R38, R39, R62 ;  /* 0x0000003e27263220 */ /* 0x004fe20000410000 */
[----:B------:R-:W-:Y:S02]  /*0a30*/  HFMA2 R39, -RZ, RZ, 0, 0 ;  /* 0x00000000ff277431 */ /* 0x000fe400000001ff */
[----:B---3--:R-:W-:-:S07]  /*0a40*/  @P3 FMUL.FTZ R39, R61, R64 ;  /* 0x000000403d273220 */ /* 0x008fce0000410000 */
.L_x_17098:
[----:B------:R-:W0:Y:S01]  /*0a50*/  LDC.64 R62, c[0x0][0x3a8] ;  /* 0x0000ea00ff3e7b82 */ /* 0x000e220000000a00 */
[----:B------:R-:W-:Y:S01]  /*0a60*/  IADD3 R60, PT, PT, R60, 0x20, RZ ;  /* 0x000000203c3c7810 */ /* 0x000fe20007ffe0ff */
[C---:B0-----:R-:W-:Y:S01]  /*0a70*/  IMAD.WIDE.U32 R62, R59.reuse, 0x20, R62 ;  /* 0x000000203b3e7825 */ /* 0x041fe200078e003e */
[----:B------:R-:W-:-:S04]  /*0a80*/  IADD3 R59, PT, PT, R59, 0x20, RZ ;  /* 0x000000203b3b7810 */ /* 0x000fc80007ffe0ff */
[----:B------:R0:W-:Y:S04]  /*0a90*/  STG.E.128 desc[UR6][R62.64], R32 ;  /* 0x000000203e007986 */ /* 0x0001e8000c101d06 */
[----:B------:R0:W-:Y:S02]  /*0aa0*/  STG.E.128 desc[UR6][R62.64+0x10], R36 ;  /* 0x000010243e007986 */ /* 0x0001e4000c101d06 */
.L_x_17094:
[----:B------:R-:W-:Y:S05]  /*0ab0*/  BSYNC.RECONVERGENT B0 ;  /* 0x0000000000007941 */ /* 0x000fea0003800200 */
.L_x_17093:
        /* <DEDUP_REMOVED lines=8> */
.L_x_17102:
[----:B------:R-:W-:Y:S05]  /*0b40*/  BSYNC.RECONVERGENT B1 ;  /* 0x0000000000017941 */ /* 0x000fea0003800200 */
.L_x_17101:
        /* <DEDUP_REMOVED lines=33> */
.L_x_17103:
[----:B------:R-:W1:Y:S01]  /*0d60*/  @P3 LDC R47, c[0x0][0x40c] ;  /* 0x00010300ff2f3b82 */ /* 0x000e620000000800 */
[--C-:B-----5:R-:W-:Y:S01]  /*0d70*/  @P3 HADD2.F32 R44, -RZ, R28.reuse.H1_H1 ;  /* 0x3000001cff2c3230 */ /* 0x120fe20000004100 */
[----:B------:R-:W-:Y:S01]  /*0d80*/  CS2R R40, SRZ ;  /* 0x0000000000287805 */ /* 0x000fe2000001ff00 */
[----:B------:R-:W-:-:S05]  /*0d90*/  @P3 HADD2.F32 R42, -RZ, R28.H0_H0 ;  /* 0x2000001cff2a3230 */ /* 0x000fca0000004100 */
[----:B------:R-:W2:Y:S08]  /*0da0*/  @P3 LDC R43, c[0x0][0x40c] ;  /* 0x00010300ff2b3b82 */ /* 0x000eb00000000800 */
[----:B------:R-:W3:Y:S08]  /*0db0*/  @P3 LDC R46, c[0x0][0x40c] ;  /* 0x00010300ff2e3b82 */ /* 0x000ef00000000800 */
[----:B------:R-:W4:Y:S01]  /*0dc0*/  @P3 LDC R61, c[0x0][0x40c] ;  /* 0x00010300ff3d3b82 */ /* 0x000f220000000800 */
[----:B-1----:R-:W-:Y:S01]  /*0dd0*/  @P3 FMUL.FTZ R41, R44, R47 ;  /* 0x0000002f2c293220 */ /* 0x002fe20000410000 */
[----:B------:R-:W-:-:S06]  /*0de0*/  @P3 HADD2.F32 R44, -RZ, R29.H1_H1 ;  /* 0x3000001dff2c3230 */ /* 0x000fcc0000004100 */
[----:B------:R-:W1:Y:S01]  /*0df0*/  @P3 LDC R45, c[0x0][0x40c] ;  /* 0x00010300ff2d3b82 */ /* 0x000e620000000800 */
[----:B--2---:R-:W-:Y:S01]  /*0e00*/  @P3 FMUL.FTZ R40, R42, R43 ;  /* 0x0000002b2a283220 */ /* 0x004fe20000410000 */
[----:B------:R-:W-:Y:S01]  /*0e10*/  @P3 HADD2.F32 R43, -RZ, R29.H0_H0 ;  /* 0x2000001dff2b3230 */ /* 0x000fe20000004100 */
[----:B------:R-:W-:-:S05]  /*0e20*/  MOV R42, RZ ;  /* 0x000000ff002a7202 */ /* 0x000fca0000000f00 */
[----:B------:R-:W2:Y:S01]  /*0e30*/  @P3 LDC R47, c[0x0][0x40c] ;  /* 0x00010300ff2f3b82 */ /* 0x000ea20000000800 */
[----:B---3--:R-:W-:Y:S01]  /*0e40*/  @P3 FMUL.FTZ R42, R43, R46 ;  /* 0x0000002e2b2a3220 */ /* 0x008fe20000410000 */
[----:B------:R-:W-:Y:S02]  /*0e50*/  @P3 HADD2.F32 R46, -RZ, R30.H0_H0 ;  /* 0x2000001eff2e3230 */ /* 0x000fe40000004100 */
[----:B------:R-:W-:-:S04]  /*0e60*/  HFMA2 R43, -RZ, RZ, 0, 0 ;  /* 0x00000000ff2b7431 */ /* 0x000fc800000001ff */
[----:B0-----:R-:W0:Y:S01]  /*0e70*/  @P3 LDC R62, c[0x0][0x40c] ;  /* 0x00010300ff3e3b82 */ /* 0x001e220000000800 */
[----:B----4-:R-:W-:Y:S01]  /*0e80*/  @P3 FMUL.FTZ R43, R44, R61 ;  /* 0x0000003d2c2b3220 */ /* 0x010fe20000410000 */
[----:B------:R-:W-:Y:S01]  /*0e90*/  MOV R44, RZ ;  /* 0x000000ff002c7202 */ /* 0x000fe20000000f00 */
[----:B------:R-:W-:-:S05]  /*0ea0*/  @P3 HADD2.F32 R61, -RZ, R31.H1_H1 ;  /* 0x3000001fff3d3230 */ /* 0x000fca0000004100 */
[----:B------:R-:W3:Y:S01]  /*0eb0*/  @P3 LDC R64, c[0x0][0x40c] ;  /* 0x00010300ff403b82 */ /* 0x000ee20000000800 */
[----:B-1----:R-:W-:Y:S01]  /*0ec0*/  @P3 FMUL.FTZ R44, R46, R45 ;  /* 0x0000002d2e2c3220 */ /* 0x002fe20000410000 */
[----:B------:R-:W-:Y:S02]  /*0ed0*/  @P3 HADD2.F32 R46, -RZ, R30.H1_H1 ;  /* 0x3000001eff2e3230 */ /* 0x000fe40000004100 */
[----:B------:R-:W-:-:S03]  /*0ee0*/  HFMA2 R45, -RZ, RZ, 0, 0 ;  /* 0x00000000ff2d7431 */ /* 0x000fc600000001ff */
[----:B--2---:R-:W-:Y:S01]  /*0ef0*/  @P3 FMUL.FTZ R45, R46, R47 ;  /* 0x0000002f2e2d3220 */ /* 0x004fe20000410000 */
[----:B------:R-:W-:Y:S01]  /*0f00*/  @P3 HADD2.F32 R47, -RZ, R31.H0_H0 ;  /* 0x2000001fff2f3230 */ /* 0x000fe20000004100 */
[----:B------:R-:W-:-:S04]  /*0f10*/  MOV R46, RZ ;  /* 0x000000ff002e7202 */ /* 0x000fc80000000f00 */
[----:B0-----:R-:W-:Y:S01]  /*0f20*/  @P3 FMUL.FTZ R46, R47, R62 ;  /* 0x0000003e2f2e3220 */ /* 0x001fe20000410000 */
[----:B------:R-:W-:Y:S02]  /*0f30*/  HFMA2 R47, -RZ, RZ, 0, 0 ;  /* 0x00000000ff2f7431 */ /* 0x000fe400000001ff */
[----:B---3--:R-:W-:-:S07]  /*0f40*/  @P3 FMUL.FTZ R47, R61, R64 ;  /* 0x000000403d2f3220 */ /* 0x008fce0000410000 */
.L_x_17104:
[----:B------:R-:W0:Y:S01]  /*0f50*/  LDC.64 R62, c[0x0][0x3a8] ;  /* 0x0000ea00ff3e7b82 */ /* 0x000e220000000a00 */
[----:B------:R-:W-:Y:S01]  /*0f60*/  IADD3 R60, PT, PT, R60, 0x20, RZ ;  /* 0x000000203c3c7810 */ /* 0x000fe20007ffe0ff */
[C---:B0-----:R-:W-:Y:S01]  /*0f70*/  IMAD.WIDE.U32 R62, R59.reuse, 0x20, R62 ;  /* 0x000000203b3e7825 */ /* 0x041fe200078e003e */
[----:B------:R-:W-:-:S04]  /*0f80*/  IADD3 R59, PT, PT, R59, 0x20, RZ ;  /* 0x000000203b3b7810 */ /* 0x000fc80007ffe0ff */
[----:B------:R1:W-:Y:S04]  /*0f90*/  STG.E.128 desc[UR6][R62.64], R40 ;  /* 0x000000283e007986 */ /* 0x0003e8000c101d06 */
[----:B------:R1:W-:Y:S02]  /*0fa0*/  STG.E.128 desc[UR6][R62.64+0x10], R44 ;  /* 0x0000102c3e007986 */ /* 0x0003e4000c101d06 */
.L_x_17100:
[----:B------:R-:W-:Y:S05]  /*0fb0*/  BSYNC.RECONVERGENT B0 ;  /* 0x0000000000007941 */ /* 0x000fea0003800200 */
.L_x_17099:
        /* <DEDUP_REMOVED lines=8> */
.L_x_17108:
[----:B------:R-:W-:Y:S05]  /*1040*/  BSYNC.RECONVERGENT B1 ;  /* 0x0000000000017941 */ /* 0x000fea0003800200 */
.L_x_17107:
        /* <DEDUP_REMOVED lines=8> */
[----:B------:R-:W2:Y:S01]  /*10d0*/  @P3 LDC R58, c[0x0][0x40c] ;  /* 0x00010300ff3a3b82 */ /* 0x000ea20000000800 */
[----:B01---5:R-:W-:Y:S02]  /*10e0*/  @P3 HADD2.F32 R63, -RZ, R28.H0_H0 ;  /* 0x2000001cff3f3230 */ /* 0x023fe40000004100 */
[----:B---3--:R-:W-:-:S05]  /*10f0*/  @P3 HADD2.F32 R61, -RZ, R29.H0_H0 ;  /* 0x2000001dff3d3230 */ /* 0x008fca0000004100 */
[----:B------:R-:W0:Y:S08]  /*1100*/  @P3 LDC R62, c[0x0][0x40c] ;  /* 0x00010300ff3e3b82 */ /* 0x000e300000000800 */
[----:B------:R-:W1:Y:S08]  /*1110*/  @P3 LDC R64, c[0x0][0x40c] ;  /* 0x00010300ff403b82 */ /* 0x000e700000000800 */
[----:B------:R-:W4:Y:S01]  /*1120*/  @P3 LDC R60, c[0x0][0x40c] ;  /* 0x00010300ff3c3b82 */ /* 0x000f220000000800 */
[----:B--2---:R-:W-:Y:S01]  /*1130*/  @P3 FFMA.FTZ R48, R63, R58, R48 ;  /* 0x0000003a3f303223 */ /* 0x004fe20000010030 */
[----:B------:R-:W-:-:S06]  /*1140*/  @P3 HADD2.F32 R58, -RZ, R28.H1_H1 ;  /* 0x3000001cff3a3230 */ /* 0x000fcc0000004100 */
[----:B------:R-:W2:Y:S01]  /*1150*/  @P3 LDC R63, c[0x0][0x40c] ;  /* 0x00010300ff3f3b82 */ /* 0x000ea20000000800 */
[----:B-1----:R-:W-:Y:S01]  /*1160*/  @P3 FFMA.FTZ R50, R61, R64, R50 ;  /* 0x000000403d323223 */ /* 0x002fe20000010032 */
[----:B------:R-:W-:Y:S02]  /*1170*/  @P3 HADD2.F32 R61, -RZ, R30.H0_H0 ;  /* 0x2000001eff3d3230 */ /* 0x000fe40000004100 */
[----:B0-----:R-:W-:Y:S01]  /*1180*/  @P3 FFMA.FTZ R49, R58, R62, R49 ;  /* 0x0000003e3a313223 */ /* 0x001fe20000010031 */
[----:B------:R-:W-:Y:S02]  /*1190*/  @P3 HADD2.F32 R58, -RZ, R29.H1_H1 ;  /* 0x3000001dff3a3230 */ /* 0x000fe40000004100 */
[----:B----4-:R-:W-:Y:S01]  /*11a0*/  @P3 FFMA.FTZ R52, R61, R60, R52 ;  /* 0x0000003c3d343223 */ /* 0x010fe20000010034 */
[----:B------:R-:W0:Y:S01]  /*11b0*/  @P3 LDC R62, c[0x0][0x40c] ;  /* 0x00010300ff3e3b82 */ /* 0x000e220000000800 */
[----:B------:R-:W-:-:S07]  /*11c0*/  @P3 HADD2.F32 R61, -RZ, R31.H0_H0 ;  /* 0x2000001fff3d3230 */ /* 0x000fce0000004100 */
[----:B------:R-:W1:Y:S01]  /*11d0*/  @P3 LDC R60, c[0x0][0x40c] ;  /* 0x00010300ff3c3b82 */ /* 0x000e620000000800 */
[----:B--2---:R-:W-:Y:S01]  /*11e0*/  @P3 FFMA.FTZ R51, R58, R63, R51 ;  /* 0x0000003f3a333223 */ /* 0x004fe20000010033 */
[----:B------:R-:W-:-:S06]  /*11f0*/  @P3 HADD2.F32 R58, -RZ, R30.H1_H1 ;  /* 0x3000001eff3a3230 */ /* 0x000fcc0000004100 */
[----:B------:R-:W2:Y:S01]  /*1200*/  @P3 LDC R63, c[0x0][0x40c] ;  /* 0x00010300ff3f3b82 */ /* 0x000ea20000000800 */
[----:B0-----:R-:W-:Y:S01]  /*1210*/  @P3 FFMA.FTZ R53, R58, R62, R53 ;  /* 0x0000003e3a353223 */ /* 0x001fe20000010035 */
[----:B------:R-:W-:-:S05]  /*1220*/  @P3 HADD2.F32 R58, -RZ, R31.H1_H1 ;  /* 0x3000001fff3a3230 */ /* 0x000fca0000004100 */
[----:B-1----:R-:W-:Y:S01]  /*1230*/  @P3 FFMA.FTZ R55, R58, R60, R55 ;  /* 0x0000003c3a373223 */ /* 0x002fe20000010037 */
[----:B--2---:R-:W-:Y:S01]  /*1240*/  @P3 FFMA.FTZ R54, R61, R63, R54 ;  /* 0x0000003f3d363223 */ /* 0x004fe20000010036 */
[----:B------:R-:W-:Y:S06]  /*1250*/  BRA `(.L_x_17110) ;  /* 0x0000000000707947 */ /* 0x000fec0003800000 */
.L_x_17109:
[----:B------:R-:W2:Y:S01]  /*1260*/  @P3 LDC R53, c[0x0][0x40c] ;  /* 0x00010300ff353b82 */ /* 0x000ea20000000800 */
[--C-:B-----5:R-:W-:Y:S01]  /*1270*/  @P3 HADD2.F32 R52, -RZ, R28.reuse.H1_H1 ;  /* 0x3000001cff343230 */ /* 0x120fe20000004100 */
[----:B------:R-:W-:Y:S01]  /*1280*/  CS2R R48, SRZ ;  /* 0x0000000000307805 */ /* 0x000fe2000001ff00 */
[----:B------:R-:W-:Y:S02]  /*1290*/  @P3 HADD2.F32 R50, -RZ, R28.H0_H0 ;  /* 0x2000001cff323230 */ /* 0x000fe40000004100 */
[----:B01----:R-:W-:-:S03]  /*12a0*/  @P3 HADD2.F32 R63, -RZ, R31.H1_H1 ;  /* 0x3000001fff3f3230 */ /* 0x003fc60000004100 */
[----:B------:R-:W0:Y:S08]  /*12b0*/  @P3 LDC R51, c[0x0][0x40c] ;  /* 0x00010300ff333b82 */ /* 0x000e300000000800 */
[----:B------:R-:W1:Y:S08]  /*12c0*/  @P3 LDC R61, c[0x0][0x40c] ;  /* 0x00010300ff3d3b82 */ /* 0x000e700000000800 */
[----:B------:R-:W3:Y:S01]  /*12d0*/  @P3 LDC R62, c[0x0][0x40c] ;  /* 0x00010300ff3e3b82 */ /* 0x000ee20000000800 */
[----:B--2---:R-:W-:Y:S01]  /*12e0*/  @P3 FMUL.FTZ R49, R52, R53 ;  /* 0x0000003534313220 */ /* 0x004fe20000410000 */
[----:B------:R-:W-:-:S02]  /*12f0*/  @P3 HADD2.F32 R52, -RZ, R29.H0_H0 ;  /* 0x2000001dff343230 */ /* 0x000fc40000004100 */
[----:B------:R-:W-:-:S04]  /*1300*/  @P3 HADD2.F32 R53, -RZ, R29.H1_H1 ;  /* 0x3000001dff353230 */ /* 0x000fc80000004100 */
[----:B------:R-:W2:Y:S01]  /*1310*/  @P3 LDC R54, c[0x0][0x40c] ;  /* 0x00010300ff363b82 */ /* 0x000ea20000000800 */
[----:B0-----:R-:W-:Y:S01]  /*1320*/  @P3 FMUL.FTZ R48, R50, R51 ;  /* 0x0000003332303220 */ /* 0x001fe20000410000 */
[----:B------:R-:W-:-:S06]  /*1330*/  CS2R R50, SRZ ;  /* 0x0000000000327805 */ /* 0x000fcc000001ff00 */
[----:B------:R-:W0:Y:S01]  /*1340*/  @P3 LDC R55, c[0x0][0x40c] ;  /* 0x00010300ff373b82 */ /* 0x000e220000000800 */
[----:B-1----:R-:W-:Y:S01]  /*1350*/  @P3 FMUL.FTZ R50, R52, R61 ;  /* 0x0000003d34323220 */ /* 0x002fe20000410000 */
[----:B------:R-:W-:-:S06]  /*1360*/  @P3 HADD2.F32 R61, -RZ, R30.H0_H0 ;  /* 0x2000001eff3d3230 */ /* 0x000fcc0000004100 */
[----:B------:R-:W1:Y:S01]  /*1370*/  @P3 LDC R58, c[0x0][0x40c] ;  /* 0x00010300ff3a3b82 */ /* 0x000e620000000800 */
[----:B---3--:R-:W-:Y:S01]  /*1380*/  @P3 FMUL.FTZ R51, R53, R62 ;  /* 0x0000003e35333220 */ /* 0x008fe20000410000 */
[----:B------:R-:W-:Y:S01]  /*1390*/  @P3 HADD2.F32 R62, -RZ, R30.H1_H1 ;  /* 0x3000001eff3e3230 */ /* 0x000fe20000004100 */
[----:B------:R-:W-:-:S05]  /*13a0*/  CS2R R52, SRZ ;  /* 0x0000000000347805 */ /* 0x000fca000001ff00 */
[----:B------:R-:W3:Y:S01]  /*13b0*/  @P3 LDC R60, c[0x0][0x40c] ;  /* 0x00010300ff3c3b82 */ /* 0x000ee20000000800 */
[----:B--2---:R-:W-:Y:S01]  /*13c0*/  @P3 FMUL.FTZ R52, R61, R54 ;  /* 0x000000363d343220 */ /* 0x004fe20000410000 */
[----:B------:R-:W-:Y:S02]  /*13d0*/  @P3 HADD2.F32 R61, -RZ, R31.H0_H0 ;  /* 0x2000001fff3d3230 */ /* 0x000fe40000004100 */
[----:B0-----:R-:W-:Y:S01]  /*13e0*/  @P3 FMUL.FTZ R53, R62, R55 ;  /* 0x000000373e353220 */ /* 0x001fe20000410000 */
[----:B------:R-:W-:Y:S02]  /*13f0*/  CS2R R54, SRZ ;  /* 0x0000000000367805 */ /* 0x000fe4000001ff00 */
[----:B-1----:R-:W-:Y:S01]  /*1400*/  @P3 FMUL.FTZ R54, R61, R58 ;  /* 0x0000003a3d363220 */ /* 0x002fe20000410000 */
[----:B---3--:R-:W-:-:S07]  /*1410*/  @P3 FMUL.FTZ R55, R63, R60 ;  /* 0x0000003c3f373220 */ /* 0x008fce0000410000 */
.L_x_17110:
[----:B------:R-:W0:Y:S02]  /*1420*/  LDC.64 R60, c[0x0][0x3a8] ;  /* 0x0000ea00ff3c7b82 */ /* 0x000e240000000a00 */
[----:B0-----:R-:W-:-:S05]  /*1430*/  IMAD.WIDE.U32 R58, R59, 0x20, R60 ;  /* 0x000000203b3a7825 */ /* 0x001fca00078e003c */
[----:B------:R2:W-:Y:S04]  /*1440*/  STG.E.128 desc[UR6][R58.64], R48 ;  /* 0x000000303a007986 */ /* 0x0005e8000c101d06 */
[----:B------:R2:W-:Y:S02]  /*1450*/  STG.E.128 desc[UR6][R58.64+0x10], R52 ;  /* 0x000010343a007986 */ /* 0x0005e4000c101d06 */
.L_x_17106:
[----:B------:R-:W-:Y:S05]  /*1460*/  BSYNC.RECONVERGENT B0 ;  /* 0x0000000000007941 */ /* 0x000fea0003800200 */
.L_x_17105:
[----:B--2---:R-:W-:Y:S01]  /*1470*/  FADD.FTZ R58, RZ, R32 ;  /* 0x00000020ff3a7221 */ /* 0x004fe20000010000 */
        /* <DEDUP_REMOVED lines=29> */
[----:B------:R-:W2:Y:S01]  /*1650*/  SHFL.BFLY PT, R64, R59, 0x1, 0x1f ;  /* 0x0c201f003b407f89 */ /* 0x000ea200000e0000 */
[----:B------:R-:W3:Y:S01]  /*1660*/  LDC R60, c[0x0][0x400] ;  /* 0x00010000ff3c7b82 */ /* 0x000ee20000000800 */
[----:B--2---:R-:W-:-:S05]  /*1670*/  FADD.FTZ R66, R59, R64 ;  /* 0x000000403b427221 */ /* 0x004fca0000010000 */
        /* <DEDUP_REMOVED lines=8> */
[----:B---3--:R-:W-:-:S04]  /*1700*/  FMUL.FTZ R65, R65, R60 ;  /* 0x0000003c41417220 */ /* 0x008fc80000410000 */
[--C-:B------:R-:W-:Y:S01]  /*1710*/  FADD.FTZ R58, R32, -R65.reuse ;  /* 0x80000041203a7221 */ /* 0x100fe20000010000 */
[--C-:B------:R-:W-:Y:S01]  /*1720*/  FADD.FTZ R59, R33, -R65.reuse ;  /* 0x80000041213b7221 */ /* 0x100fe20000010000 */
[----:B01----:R-:W-:Y:S02]  /*1730*/  FADD.FTZ R62, R41, -R65 ;  /* 0x80000041293e7221 */ /* 0x003fe40000010000 */
        /* <DEDUP_REMOVED lines=55> */
.L_x_17130:
        /* <DEDUP_REMOVED lines=27> */
[--C-:B------:R-:W-:Y:S02]  /*1c60*/  HADD2.F32 R57, -RZ, R8.reuse.H0_H0 ;  /* 0x20000008ff397230 */ /* 0x100fe40000004100 */
[----:B------:R-:W-:Y:S01]  /*1c70*/  FMUL.FTZ R56, R61, R56 ;  /* 0x000000383d387220 */ /* 0x000fe20000410000 */
[----:B------:R-:W-:Y:S02]  /*1c80*/  HADD2.F32 R59, -RZ, R8.H1_H1 ;  /* 0x30000008ff3b7230 */ /* 0x000fe40000004100 */
[----:B------:R-:W-:Y:S01]  /*1c90*/  FADD.FTZ R66, R37, -R64 ;  /* 0x8000004025427221 */ /* 0x000fe20000010000 */
        /* <DEDUP_REMOVED lines=11> */
[----:B0-----:R-:W-:-:S02]  /*1d50*/  HADD2.F32 R68, -RZ, R10.H1_H1 ;  /* 0x3000000aff447230 */ /* 0x001fc40000004100 */
        /* <DEDUP_REMOVED lines=29> */
.L_x_17115:
[----:B------:R-:W-:Y:S05]  /*1f30*/  BSYNC.RECONVERGENT B1 ;  /* 0x0000000000017941 */ /* 0x000fea0003800200 */
.L_x_17114:
[----:B------:R-:W-:Y:S04]  /*1f40*/  BSSY.RECONVERGENT B1, `(.L_x_17116) ;  /* 0x0000032000017945 */ /* 0x000fe80003800200 */
[----:B------:R-:W-:Y:S05]  /*1f50*/  @!P1 BRA `(.L_x_17117) ;  /* 0x0000000000c09947 */ /* 0x000fea0003800000 */
[--C-:B-1----:R-:W-:Y:S01]  /*1f60*/  FADD.FTZ R56, R40, -R64.reuse ;  /* 0x8000004028387221 */ /* 0x102fe20000010000 */
        /* <DEDUP_REMOVED lines=47> */
.L_x_17117:
[----:B------:R-:W-:Y:S05]  /*2260*/  BSYNC.RECONVERGENT B1 ;  /* 0x0000000000017941 */ /* 0x000fea0003800200 */
.L_x_17116:
[----:B------:R-:W-:Y:S05]  /*2270*/  @!P2 BRA `(.L_x_17113) ;  /* 0x0000000000bca947 */ /* 0x000fea0003800000 */
[--C-:B-12---:R-:W-:Y:S01]  /*2280*/  FADD.FTZ R56, R48, -R64.reuse ;  /* 0x8000004030387221 */ /* 0x106fe20000010000 */
[----:B------:R-:W-:Y:S02]  /*2290*/  HADD2.F32 R65, -RZ, R20.H0_H0 ;  /* 0x20000014ff417230 */ /* 0x000fe40000004100 */
[----:B------:R-:W-:Y:S01]  /*22a0*/  FADD.FTZ R58, R49, -R64 ;  /* 0x80000040313a7221 */ /* 0x000fe20000010000 */
[--C-:B------:R-:W-:Y:S02]  /*22b0*/  HADD2.F32 R57, -RZ, R24.reuse.H0_H0 ;  /* 0x20000018ff397230 */ /* 0x100fe40000004100 */
[----:B------:R-:W-:Y:S01]  /*22c0*/  FMUL.FTZ R56, R61, R56 ;  /* 0x000000383d387220 */ /* 0x000fe20000410000 */
[----:B------:R-:W-:Y:S02]  /*22d0*/  HADD2.F32 R59, -RZ, R24.H1_H1 ;  /* 0x30000018ff3b7230 */ /* 0x000fe40000004100 */
[----:B------:R-:W-:Y:S02]  /*22e0*/  HADD2.F32 R62, -RZ, R25.H0_H0 ;  /* 0x20000019ff3e7230 */ /* 0x000fe40000004100 */
[----:B------:R-:W-:Y:S01]  /*22f0*/  FFMA.FTZ R65, R56, R65, R57 ;  /* 0x0000004138417223 */ /* 0x000fe20000010039 */
[----:B------:R-:W-:-:S02]  /*2300*/  HADD2.F32 R57, -RZ, R20.H1_H1 ;  /* 0x30000014ff397230 */ /* 0x000fc40000004100 */
        /* <DEDUP_REMOVED lines=12> */
[----:B0-----:R-:W-:Y:S02]  /*23d0*/  HADD2.F32 R68, -RZ, R27.H0_H0 ;  /* 0x2000001bff447230 */ /* 0x001fe40000004100 */
        /* <DEDUP_REMOVED lines=16> */
[--C-:B------:R-:W-:Y:S01]  /*24e0*/  HADD2.F32 R62, -RZ, R23.reuse.H0_H0 ;  /* 0x20000017ff3e7230 */ /* 0x100fe20000004100 */
        /* <DEDUP_REMOVED lines=8> */
.L_x_17113:
[----:B------:R-:W-:Y:S05]  /*2570*/  BSYNC.RECONVERGENT B0 ;  /* 0x0000000000007941 */ /* 0x000fea0003800200 */
.L_x_17112:
[----:B-123--:R-:W1:Y:S02]  /*2580*/  LDC.64 R56, c[0x0][0x380] ;  /* 0x0000e000ff387b82 */ /* 0x00ee640000000a00 */
[----:B-1----:R-:W-:-:S04]  /*2590*/  LEA R3, R56, R3, 0x2 ;  /* 0x0000000338037211 */ /* 0x002fc800078e10ff */
[----:B------:R-:W-:-:S13]  /*25a0*/  ISETP.GE.AND P0, PT, R3, R57, PT ;  /* 0x000000390300720c */ /* 0x000fda0003f06270 */
[----:B------:R-:W-:Y:S05]  /*25b0*/  @!P0 BRA `(.L_x_17118) ;  /* 0xffffffdc00b88947 */ /* 0x000fea000383ffff */
[----:B------:R-:W-:Y:S05]  /*25c0*/  EXIT ;  /* 0x000000000000794d */ /* 0x000fea0003800000 */
.L_x_17111:
[----:B01----:R-:W-:Y:S01]  /*25d0*/  HFMA2 R63, -RZ, RZ, 0, 5.9604644775390625e-08 ;  /* 0x00000001ff3f7431 */ /* 0x003fe200000001ff */
[----:B------:R-:W-:Y:S01]  /*25e0*/  BSSY B0, `(.L_x_17119) ;  /* 0x0000007000007945 */ /* 0x000fe20003800000 */
[----:B------:R-:W-:Y:S02]  /*25f0*/  MOV R66, R59 ;  /* 0x0000003b00427202 */ /* 0x000fe40000000f00 */
[----:B------:R-:W-:Y:S02]  /*2600*/  MOV R62, 0x1f ;  /* 0x0000001f003e7802 */ /* 0x000fe40000000f00 */
[----:B------:R-:W-:-:S07]  /*2610*/  MOV R61, 0xffffffff ;  /* 0xffffffff003d7802 */ /* 0x000fce0000000f00 */
[----:B-----5:R-:W-:Y:S05]  /*2620*/  WARPSYNC.COLLECTIVE R61, `(.L_x_17120) ;  /* 0x000000003d087348 */ /* 0x020fea0003c00000 */
[----:B------:R0:W1:Y:S02]  /*2630*/  SHFL.BFLY P6, R64, R66, R63, R62 ;  /* 0x0c00003f42407389 */ /* 0x00006400000c003e */
[----:B01---5:R-:W-:Y:S05]  /*2640*/  ENDCOLLECTIVE ;  /* 0x000000000000791b */ /* 0x023fea0003800000 */
.L_x_17120:
[----:B------:R-:W-:Y:S05]  /*2650*/  BSYNC B0 ;  /* 0x0000000000007941 */ /* 0x000fea0003800000 */
.L_x_17119:
        /* <DEDUP_REMOVED lines=8> */
.L_x_17121:
[----:B------:R-:W-:Y:S02]  /*26e0*/  HFMA2 R63, -RZ, RZ, 0, 2.384185791015625e-07 ;  /* 0x00000004ff3f7431 */ /* 0x000fe400000001ff */
[----:B------:R-:W-:-:S05]  /*26f0*/  FADD.FTZ R67, R66, R64 ;  /* 0x0000004042437221 */ /* 0x000fca0000010000 */
[----:B------:R-:W-:-:S07]  /*2700*/  MOV R66, R67 ;  /* 0x0000004300427202 */ /* 0x000fce0000000f00 */
[----:B------:R-:W-:Y:S05]  /*2710*/  WARPSYNC.COLLECTIVE R61, `(.L_x_17122) ;  /* 0x000000003d087348 */ /* 0x000fea0003c00000 */
[----:B------:R0:W1:Y:S02]  /*2720*/  SHFL.BFLY P6, R64, R66, R63, R62 ;  /* 0x0c00003f42407389 */ /* 0x00006400000c003e */
[----:B01----:R-:W-:Y:S05]  /*2730*/  ENDCOLLECTIVE ;  /* 0x000000000000791b */ /* 0x003fea0003800000 */
.L_x_17122:
[----:B------:R-:W-:Y:S02]  /*2740*/  HFMA2 R63, -RZ, RZ, 0, 4.76837158203125e-07 ;  /* 0x00000008ff3f7431 */ /* 0x000fe400000001ff */
[----:B------:R-:W-:-:S05]  /*2750*/  FADD.FTZ R68, R67, R64 ;  /* 0x0000004043447221 */ /* 0x000fca0000010000 */
[----:B------:R-:W-:-:S07]  /*2760*/  MOV R66, R68 ;  /* 0x0000004400427202 */ /* 0x000fce0000000f00 */
[----:B------:R-:W-:Y:S05]  /*2770*/  WARPSYNC.COLLECTIVE R61, `(.L_x_17123) ;  /* 0x000000003d087348 */ /* 0x000fea0003c00000 */
[----:B------:R0:W1:Y:S02]  /*2780*/  SHFL.BFLY P6, R64, R66, R63, R62 ;  /* 0x0c00003f42407389 */ /* 0x00006400000c003e */
[----:B01----:R-:W-:Y:S05]  /*2790*/  ENDCOLLECTIVE ;  /* 0x000000000000791b */ /* 0x003fea0003800000 */
.L_x_17123:
[----:B------:R-:W-:Y:S02]  /*27a0*/  HFMA2 R63, -RZ, RZ, 0, 9.5367431640625e-07 ;  /* 0x00000010ff3f7431 */ /* 0x000fe400000001ff */
[----:B------:R-:W-:-:S05]  /*27b0*/  FADD.FTZ R69, R68, R64 ;  /* 0x0000004044457221 */ /* 0x000fca0000010000 */
[----:B------:R-:W-:-:S07]  /*27c0*/  MOV R66, R69 ;  /* 0x0000004500427202 */ /* 0x000fce0000000f00 */
[----:B------:R-:W-:Y:S05]  /*27d0*/  WARPSYNC.COLLECTIVE R61, `(.L_x_17124) ;  /* 0x000000003d087348 */ /* 0x000fea0003c00000 */
[----:B------:R0:W1:Y:S02]  /*27e0*/  SHFL.BFLY P6, R64, R66, R63, R62 ;  /* 0x0c00003f42407389 */ /* 0x00006400000c003e */
[----:B01----:R-:W-:Y:S05]  /*27f0*/  ENDCOLLECTIVE ;  /* 0x000000000000791b */ /* 0x003fea0003800000 */
.L_x_17124:
        /* <DEDUP_REMOVED lines=57> */
.L_x_17125:
[----:B------:R-:W-:Y:S02]  /*2b90*/  HFMA2 R63, -RZ, RZ, 0, 1.1920928955078125e-07 ;  /* 0x00000002ff3f7431 */ /* 0x000fe400000001ff */
[----:B------:R-:W-:-:S05]  /*2ba0*/  FADD.FTZ R59, R58, R64 ;  /* 0x000000403a3b7221 */ /* 0x000fca0000010000 */
[----:B------:R-:W-:-:S07]  /*2bb0*/  MOV R66, R59 ;  /* 0x0000003b00427202 */ /* 0x000fce0000000f00 */
[----:B------:R-:W-:Y:S05]  /*2bc0*/  WARPSYNC.COLLECTIVE R61, `(.L_x_17126) ;  /* 0x000000003d087348 */ /* 0x000fea0003c00000 */
[----:B------:R0:W1:Y:S02]  /*2bd0*/  SHFL.BFLY P6, R64, R66, R63, R62 ;  /* 0x0c00003f42407389 */ /* 0x00006400000c003e */
[----:B01----:R-:W-:Y:S05]  /*2be0*/  ENDCOLLECTIVE ;  /* 0x000000000000791b */ /* 0x003fea0003800000 */
.L_x_17126:
[----:B------:R-:W-:Y:S01]  /*2bf0*/  MOV R63, 0x4 ;  /* 0x00000004003f7802 */ /* 0x000fe20000000f00 */
[----:B------:R-:W-:-:S07]  /*2c00*/  FADD.FTZ R66, R59, R64 ;  /* 0x000000403b427221 */ /* 0x000fce0000010000 */
[----:B------:R-:W-:Y:S05]  /*2c10*/  WARPSYNC.COLLECTIVE R61, `(.L_x_17127) ;  /* 0x000000003d087348 */ /* 0x000fea0003c00000 */
[----:B------:R0:W1:Y:S02]  /*2c20*/  SHFL.BFLY P6, R64, R66, R63, R62 ;  /* 0x0c00003f42407389 */ /* 0x00006400000c003e */
[----:B01----:R-:W-:Y:S05]  /*2c30*/  ENDCOLLECTIVE ;  /* 0x000000000000791b */ /* 0x003fea0003800000 */
.L_x_17127:
[----:B------:R-:W-:Y:S02]  /*2c40*/  HFMA2 R63, -RZ, RZ, 0, 4.76837158203125e-07 ;  /* 0x00000008ff3f7431 */ /* 0x000fe400000001ff */
[----:B------:R-:W-:-:S05]  /*2c50*/  FADD.FTZ R67, R66, R64 ;  /* 0x0000004042437221 */ /* 0x000fca0000010000 */
[----:B------:R-:W-:-:S07]  /*2c60*/  MOV R66, R67 ;  /* 0x0000004300427202 */ /* 0x000fce0000000f00 */
[----:B------:R-:W-:Y:S05]  /*2c70*/  WARPSYNC.COLLECTIVE R61, `(.L_x_17128) ;  /* 0x000000003d087348 */ /* 0x000fea0003c00000 */
[----:B------:R0:W1:Y:S02]  /*2c80*/  SHFL.BFLY P6, R64, R66, R63, R62 ;  /* 0x0c00003f42407389 */ /* 0x00006400000c003e */
[----:B01----:R-:W-:Y:S05]  /*2c90*/  ENDCOLLECTIVE ;  /* 0x000000000000791b */ /* 0x003fea0003800000 */
.L_x_17128:
[----:B------:R-:W-:Y:S02]  /*2ca0*/  HFMA2 R63, -RZ, RZ, 0, 9.5367431640625e-07 ;  /* 0x00000010ff3f7431 */ /* 0x000fe400000001ff */
[----:B------:R-:W-:-:S05]  /*2cb0*/  FADD.FTZ R68, R67, R64 ;  /* 0x0000004043447221 */ /* 0x000fca0000010000 */
[----:B------:R-:W-:-:S07]  /*2cc0*/  MOV R66, R68 ;  /* 0x0000004400427202 */ /* 0x000fce0000000f00 */
[----:B------:R-:W-:Y:S05]  /*2cd0*/  WARPSYNC.COLLECTIVE R61, `(.L_x_17129) ;  /* 0x000000003d087348 */ /* 0x000fea0003c00000 */
[----:B------:R0:W1:Y:S02]  /*2ce0*/  SHFL.BFLY P6, R64, R66, R63, R62 ;  /* 0x0c00003f42407389 */ /* 0x00006400000c003e */
[----:B01----:R-:W-:Y:S05]  /*2cf0*/  ENDCOLLECTIVE ;  /* 0x000000000000791b */ /* 0x003fea0003800000 */
.L_x_17129:
[----:B------:R-:W-:Y:S05]  /*2d00*/  BRA `(.L_x_17130) ;  /* 0xffffffec00687947 */ /* 0x000fea000383ffff */
.L_x_17131:
        /* <DEDUP_REMOVED lines=15> */
.L_x_28800:


//--------------------- .text._ZN10layer_norm13ln_fwd_kernelINS_13Kernel_traitsI6__halfS2_fS2_fjLj768ELj1ELj4ELj1ELj16ENS_18Kernel_traits_baseILj768ES2_S2_fS2_fjLj128EEEEELb0ELb0ELb1ELb1EEEvNS_9FwdParamsE --------------------------
	.section	.text._ZN10layer_norm13ln_fwd_kernelINS_13Kernel_traitsI6__halfS2_fS2_fjLj768ELj1ELj4ELj1ELj16ENS_18Kernel_traits_baseILj768ES2_S2_fS2_fjLj128EEEEELb0ELb0ELb1ELb1EEEvNS_9FwdParamsE,"ax",@progbits
	.align	128
        .global         _ZN10layer_norm13ln_fwd_kernelINS_13Kernel_traitsI6__halfS2_fS2_fjLj768ELj1ELj4ELj1ELj16ENS_18Kernel_traits_baseILj768ES2_S2_fS2_fjLj128EEEEELb0ELb0ELb1ELb1EEEvNS_9FwdParamsE
        .type           _ZN10layer_norm13ln_fwd_kernelINS_13Kernel_traitsI6__halfS2_fS2_fjLj768ELj1ELj4ELj1ELj16ENS_18Kernel_traits_baseILj768ES2_S2_fS2_fjLj128EEEEELb0ELb0ELb1ELb1EEEvNS_9FwdParamsE,@function
        .size           _ZN10layer_norm13ln_fwd_kernelINS_13Kernel_traitsI6__halfS2_fS2_fjLj768ELj1ELj4ELj1ELj16ENS_18Kernel_traits_baseILj768ES2_S2_fS2_fjLj128EEEEELb0ELb0ELb1ELb1EEEvNS_9FwdParamsE,(.L_x_28801 - _ZN10layer_norm13ln_fwd_kernelINS_13Kernel_traitsI6__halfS2_fS2_fjLj768ELj1ELj4ELj1ELj16ENS_18Kernel_traits_baseILj768ES2_S2_fS2_fjLj128EEEEELb0ELb0ELb1ELb1EEEvNS_9FwdParamsE)
        .other          _ZN10layer_norm13ln_fwd_kernelINS_13Kernel_traitsI6__halfS2_fS2_fjLj768ELj1ELj4ELj1ELj16ENS_18Kernel_traits_baseILj768ES2_S2_fS2_fjLj128EEEEELb0ELb0ELb1ELb1EEEvNS_9FwdParamsE,@"STO_CUDA_ENTRY STV_DEFAULT"
_ZN10layer_norm13ln_fwd_kernelINS_13Kernel_traitsI6__halfS2_fS2_fjLj768ELj1ELj4ELj1ELj16ENS_18Kernel_traits_baseILj768ES2_S2_fS2_fjLj128EEEEELb0ELb0ELb1ELb1EEEvNS_9FwdParamsE:
.text._ZN10layer_norm13ln_fwd_kernelINS_13Kernel_traitsI6__halfS2_fS2_fjLj768ELj1ELj4ELj1ELj16ENS_18Kernel_traits_baseILj768ES2_S2_fS2_fjLj128EEEEELb0ELb0ELb1ELb1EEEvNS_9FwdParamsE:
[----:B------:R-:W0:Y:S01]  /*0000*/  LDC R1, c[0x0][0x37c] ;  /* 0x0000df00ff017b82 */ /* 0x000e220000000800 */
[----:B------:R-:W1:Y:S01]  /*0010*/  S2R R18, SR_TID.X ;  /* 0x0000000000127919 */ /* 0x000e620000002100 */
[----:B------:R-:W2:Y:S06]  /*0020*/  LDCU.64 UR4, c[0x0][0x438] ;  /* 0x00008700ff0477ac */ /* 0x000eac0008000a00 */
[----:B------:R-:W3:Y:S01]  /*0030*/  LDC.64 R2, c[0x0][0x3d0] ;  /* 0x0000f400ff027b82 */ /* 0x000ee20000000a00 */
[----:B0-----:R-:W-:Y:S01]  /*0040*/  IADD3 R1, PT, PT, R1, -0x8, RZ ;  /* 0xfffffff801017810 */ /* 0x001fe20007ffe0ff */
[----:B------:R-:W0:Y:S01]  /*0050*/  LDCU.64 UR6, c[0x0][0x358] ;  /* 0x00006b00ff0677ac */ /* 0x000e220008000a00 */
[----:B------:R-:W4:Y:S01]  /*0060*/  LDCU.U8 UR10, c[0x0][0x410] ;  /* 0x00008200ff0a77ac */ /* 0x000f220008000000 */
[----:B------:R-:W0:Y:S01]  /*0070*/  LDCU UR11, c[0x0][0x448] ;  /* 0x00008900ff0b77ac */ /* 0x000e220008000800 */
[----:B------:R-:W0:Y:S01]  /*0080*/  LDCU.64 UR8, c[0x0][0x3a0] ;  /* 0x00007400ff0877ac */ /* 0x000e220008000a00 */
[----:B--2---:R-:W-:-:S04]  /*0090*/  ISETP.NE.U32.AND P0, PT, RZ, UR4, PT ;  /* 0x00000004ff007c0c */ /* 0x004fc8000bf05070 */
[----:B------:R-:W-:Y:S02]  /*00a0*/  ISETP.NE.AND.EX P0, PT, RZ, UR5, PT, P0 ;  /* 0x00000005ff007c0c */ /* 0x000fe4000bf05300 */
[----:B-1----:R-:W-:Y:S01]  /*00b0*/  LOP3.LUT R0, R18, 0x1f, RZ, 0xc0, !PT ;  /* 0x0000001f12007812 */ /* 0x002fe200078ec0ff */
[----:B------:R-:W1:Y:S01]  /*00c0*/  S2UR UR4, SR_CTAID.X ;  /* 0x00000000000479c3 */ /* 0x000e620000002500 */
[----:B------:R-:W2:Y:S03]  /*00d0*/  LDCU UR5, c[0x0][0x384] ;  /* 0x00007080ff0577ac */ /* 0x000ea60008000800 */
[----:B---3--:R-:W-:-:S06]  /*00e0*/  IMAD.WIDE.U32 R2, R0, 0x10, R2 ;  /* 0x0000001000027825 */ /* 0x008fcc00078e0002 */
[----:B------:R-:W3:Y:S01]  /*00f0*/  @P0 LDC.64 R16, c[0x0][0x438] ;  /* 0x00010e00ff100b82 */ /* 0x000ee20000000a00 */
[----:B0-----:R-:W4:Y:S04]  /*0100*/  LDG.E.128 R4, desc[UR6][R2.64+0x400] ;  /* 0x0004000602047981 */ /* 0x001f28000c1e1d00 */
[----:B------:R-:W2:Y:S04]  /*0110*/  LDG.E.128 R12, desc[UR6][R2.64] ;  /* 0x00000006020c7981 */ /* 0x000ea8000c1e1d00 */
[----:B------:R0:W2:Y:S01]  /*0120*/  LDG.E.128 R8, desc[UR6][R2.64+0x200] ;  /* 0x0002000602087981 */ /* 0x0000a2000c1e1d00 */
[----:B---3--:R-:W-:-:S05]  /*0130*/  @P0 IMAD.WIDE.U32 R16, R0, 0x10, R16 ;  /* 0x0000001000100825 */ /* 0x008fca00078e0010 */
[----:B------:R3:W5:Y:S04]  /*0140*/  @P0 LDG.E.128 R40, desc[UR6][R16.64] ;  /* 0x0000000610280981 */ /* 0x000768000c1e1d00 */
[----:B------:R3:W5:Y:S04]  /*0150*/  @P0 LDG.E.128 R36, desc[UR6][R16.64+0x200] ;  /* 0x0002000610240981 */ /* 0x000768000c1e1d00 */
[----:B------:R3:W5:Y:S01]  /*0160*/  @P0 LDG.E.128 R32, desc[UR6][R16.64+0x400] ;  /* 0x0004000610200981 */ /* 0x000762000c1e1d00 */
[----:B-1----:R-:W-:Y:S01]  /*0170*/  USHF.L.U32 UR4, UR4, 0x2, URZ ;  /* 0x0000000204047899 */ /* 0x002fe200080006ff */
[----:B----4-:R-:W-:-:S02]  /*0180*/  @P0 MOV R53, R4 ;  /* 0x0000000400350202 */ /* 0x010fc40000000f00 */
[----:B------:R-:W-:Y:S02]  /*0190*/  @!P0 MOV R53, R4 ;  /* 0x0000000400358202 */ /* 0x000fe40000000f00 */
[----:B------:R-:W-:-:S04]  /*01a0*/  SHF.R.U32.HI R4, RZ, 0x5, R18 ;  /* 0x00000005ff047819 */ /* 0x000fc80000011612 */
[----:B------:R-:W-:-:S04]  /*01b0*/  LOP3.LUT R4, R4, UR4, RZ, 0xfc, !PT ;  /* 0x0000000404047c12 */ /* 0x000fc8000f8efcff */
[----:B--2---:R-:W-:Y:S02]  /*01c0*/  ISETP.GE.AND P1, PT, R4, UR5, PT ;  /* 0x0000000504007c0c */ /* 0x004fe4000bf26270 */
[-C--:B0-----:R-:W-:Y:S02]  /*01d0*/  @P0 MOV R2, R12.reuse ;  /* 0x0000000c00020202 */ /* 0x081fe40000000f00 */
[-C--:B------:R-:W-:Y:S02]  /*01e0*/  @P0 MOV R0, R13.reuse ;  /* 0x0000000d00000202 */ /* 0x080fe40000000f00 */
[----:B------:R-:W-:Y:S02]  /*01f0*/  @!P0 MOV R2, R12 ;  /* 0x0000000c00028202 */ /* 0x000fe40000000f00 */
[----:B------:R-:W-:-:S03]  /*0200*/  @!P0 MOV R0, R13 ;  /* 0x0000000d00008202 */ /* 0x000fc60000000f00 */
[----:B------:R0:W-:Y:S01]  /*0210*/  STL [R1+0x4], R2 ;  /* 0x0000040201007387 */ /* 0x0001e20000100800 */
[----:B------:R-:W-:Y:S02]  /*0220*/  @P0 MOV R61, R14 ;  /* 0x0000000e003d0202 */ /* 0x000fe40000000f00 */
[----:B------:R-:W-:Y:S01]  /*0230*/  @P0 MOV R60, R15 ;  /* 0x0000000f003c0202 */ /* 0x000fe20000000f00 */
[----:B------:R1:W-:Y:S01]  /*0240*/  STL [R1], R0 ;  /* 0x0000000001007387 */ /* 0x0003e20000100800 */
[----:B------:R-:W-:Y:S02]  /*0250*/  @P0 MOV R59, R8 ;  /* 0x00000008003b0202 */ /* 0x000fe40000000f00 */
[----:B------:R-:W-:Y:S02]  /*0260*/  @!P0 CS2R R42, SRZ ;  /* 0x00000000002a8805 */ /* 0x000fe4000001ff00 */
[----:B------:R-:W-:Y:S02]  /*0270*/  @P0 MOV R58, R9 ;  /* 0x00000009003a0202 */ /* 0x000fe40000000f00 */
[----:B------:R-:W-:-:S02]  /*0280*/  @!P0 CS2R R40, SRZ ;  /* 0x0000000000288805 */ /* 0x000fc4000001ff00 */
[----:B------:R-:W-:Y:S02]  /*0290*/  @P0 MOV R55, R10 ;  /* 0x0000000a00370202 */ /* 0x000fe40000000f00 */
[----:B------:R-:W-:Y:S02]  /*02a0*/  @!P0 CS2R R38, SRZ ;  /* 0x0000000000268805 */ /* 0x000fe4000001ff00 */
[----:B------:R-:W-:Y:S02]  /*02b0*/  @P0 MOV R54, R11 ;  /* 0x0000000b00360202 */ /* 0x000fe40000000f00 */
[----:B------:R-:W-:Y:S02]  /*02c0*/  @!P0 CS2R R36, SRZ ;  /* 0x0000000000248805 */ /* 0x000fe4000001ff00 */
[----:B0-----:R-:W-:Y:S02]  /*02d0*/  @P0 MOV R2, R6 ;  /* 0x0000000600020202 */ /* 0x001fe40000000f00 */
[----:B------:R-:W-:-:S02]  /*02e0*/  @!P0 CS2R R34, SRZ ;  /* 0x0000000000228805 */ /* 0x000fc4000001ff00 */
[----:B-1----:R-:W-:Y:S02]  /*02f0*/  @P0 MOV R0, R5 ;  /* 0x0000000500000202 */ /* 0x002fe40000000f00 */
[----:B------:R-:W-:Y:S02]  /*0300*/  @!P0 CS2R R32, SRZ ;  /* 0x0000000000208805 */ /* 0x000fe4000001ff00 */
        /* <DEDUP_REMOVED lines=9> */
[----:B------:R-:W-:Y:S01]  /*03a0*/  @!P0 MOV R3, R7 ;  /* 0x0000000700038202 */ /* 0x000fe20000000f00 */
[----:B---3--:R-:W-:Y:S06]  /*03b0*/  @P1 EXIT ;  /* 0x000000000000194d */ /* 0x008fec0003800000 */
.L_x_17145:
[----:B------:R-:W0:Y:S08]  /*03c0*/  LDC.64 R12, c[0x0][0x3f0] ;  /* 0x0000fc00ff0c7b82 */ /* 0x000e300000000a00 */
[----:B------:R-:W1:Y:S08]  /*03d0*/  LDC R15, c[0x0][0x388] ;  /* 0x0000e200ff0f7b82 */ /* 0x000e700000000800 */
[----:B------:R-:W2:Y:S01]  /*03e0*/  LDC.64 R10, c[0x0][0x3f8] ;  /* 0x0000fe00ff0a7b82 */ /* 0x000ea20000000a00 */
[----:B0-----:R-:W-:-:S05]  /*03f0*/  IMAD.WIDE R12, R4, 0x4, R12 ;  /* 0x00000004040c7825 */ /* 0x001fca00078e020c */
[----:B------:R-:W3:Y:S01]  /*0400*/  LDG.E R6, desc[UR6][R12.64] ;  /* 0x000000060c067981 */ /* 0x000ee2000c1e1900 */
[----:B------:R-:W-:Y:S01]  /*0410*/  HFMA2 R7, -RZ, RZ, 0, 0 ;  /* 0x00000000ff077431 */ /* 0x000fe200000001ff */
[----:B------:R-:W0:Y:S01]  /*0420*/  S2R R51, SR_TID.X ;  /* 0x0000000000337919 */ /* 0x000e220000002100 */
[----:B--2---:R-:W-:Y:S01]  /*0430*/  IMAD.WIDE R10, R4, 0x4, R10 ;  /* 0x00000004040a7825 */ /* 0x004fe200078e020a */
[----:B0-----:R-:W-:Y:S02]  /*0440*/  LOP3.LUT R51, R51, 0x1f, RZ, 0xc0, !PT ;  /* 0x0000001f33337812 */ /* 0x001fe400078ec0ff */
[----:B---3--:R-:W-:-:S13]  /*0450*/  ISETP.GE.AND P1, PT, R6, 0x1, PT ;  /* 0x000000010600780c */ /* 0x008fda0003f26270 */
[----:B------:R-:W0:Y:S01]  /*0460*/  @P1 LDC.64 R8, c[0x0][0x390] ;  /* 0x0000e400ff081b82 */ /* 0x000e220000000a00 */
[----:B------:R-:W-:-:S05]  /*0470*/  @P1 IADD3 R5, PT, PT, R6, -0x1, RZ ;  /* 0xffffffff06051810 */ /* 0x000fca0007ffe0ff */
[----:B-1----:R-:W-:-:S05]  /*0480*/  @P1 IMAD R5, R5, R15, RZ ;  /* 0x0000000f05051224 */ /* 0x002fca00078e02ff */
[----:B------:R-:W-:-:S04]  /*0490*/  @P1 SHF.R.S32.HI R14, RZ, 0x1f, R5 ;  /* 0x0000001fff0e1819 */ /* 0x000fc80000011405 */
[----:B------:R-:W-:Y:S02]  /*04a0*/  @P1 LEA.HI R14, R14, R5, RZ, 0x3 ;  /* 0x000000050e0e1211 */ /* 0x000fe400078f18ff */
[----:B-----5:R1:W5:Y:S02]  /*04b0*/  LDG.E R5, desc[UR6][R10.64] ;  /* 0x000000060a057981 */ /* 0x020364000c1e1900 */
[----:B------:R-:W-:-:S05]  /*04c0*/  @P1 LEA.HI.SX32 R7, R14, R51, 0x1d ;  /* 0x000000330e071211 */ /* 0x000fca00078feaff */
        /* <DEDUP_REMOVED lines=10> */
[----:B0-----:R-:W-:-:S05]  /*0570*/  IMAD.WIDE.U32 R20, R44, 0x20, R20 ;  /* 0x000000202c147825 */ /* 0x001fca00078e0014 */
[----:B------:R-:W2:Y:S04]  /*0580*/  LDG.E.128 R8, desc[UR6][R20.64] ;  /* 0x0000000614087981 */ /* 0x000ea8000c1e1d00 */
[----:B------:R0:W3:Y:S01]  /*0590*/  LDG.E.128 R12, desc[UR6][R20.64+0x10] ;  /* 0x00001006140c7981 */ /* 0x0000e2000c1e1d00 */
[----:B------:R-:W-:-:S13]  /*05a0*/  ISETP.GT.AND P2, PT, R6, RZ, PT ;  /* 0x000000ff0600720c */ /* 0x000fda0003f44270 */
[----:B------:R-:W1:Y:S01]  /*05b0*/  @P2 LDC R27, c[0x0][0x40c] ;  /* 0x00010300ff1b2b82 */ /* 0x000e620000000800 */
[--C-:B-----5:R-:W-:Y:S02]  /*05c0*/  @P2 HADD2.F32 R23, -RZ, R28.reuse.H0_H0 ;  /* 0x2000001cff172230 */ /* 0x120fe40000004100 */
[----:B------:R-:W-:Y:S02]  /*05d0*/  @P2 HADD2.F32 R22, -RZ, R28.H1_H1 ;  /* 0x3000001cff162230 */ /* 0x000fe40000004100 */
[----:B0-----:R-:W-:Y:S02]  /*05e0*/  @P2 HADD2.F32 R21, -RZ, R29.H0_H0 ;  /* 0x2000001dff152230 */ /* 0x001fe40000004100 */
[----:B------:R-:W-:Y:S01]  /*05f0*/  @P2 HADD2.F32 R48, -RZ, R31.H1_H1 ;  /* 0x3000001fff302230 */ /* 0x000fe20000004100 */
[----:B------:R-:W0:Y:S08]  /*0600*/  @P2 LDC R45, c[0x0][0x40c] ;  /* 0x00010300ff2d2b82 */ /* 0x000e300000000800 */
[----:B------:R-:W4:Y:S08]  /*0610*/  @P2 LDC R47, c[0x0][0x40c] ;  /* 0x00010300ff2f2b82 */ /* 0x000f300000000800 */
[----:B------:R-:W3:Y:S08]  /*0620*/  @P2 LDC R16, c[0x0][0x40c] ;  /* 0x00010300ff102b82 */ /* 0x000ef00000000800 */
[----:B------:R-:W3:Y:S08]  /*0630*/  @P2 LDC R17, c[0x0][0x40c] ;  /* 0x00010300ff112b82 */ /* 0x000ef00000000800 */
[----:B------:R-:W3:Y:S08]  /*0640*/  @P2 LDC R46, c[0x0][0x40c] ;  /* 0x00010300ff2e2b82 */ /* 0x000ef00000000800 */
[----:B------:R-:W3:Y:S08]  /*0650*/  @P2 LDC R19, c[0x0][0x40c] ;  /* 0x00010300ff132b82 */ /* 0x000ef00000000800 */
[----:B------:R-:W3:Y:S01]  /*0660*/  @P2 LDC R18, c[0x0][0x40c] ;  /* 0x00010300ff122b82 */ /* 0x000ee20000000800 */
[----:B--2---:R-:W-:Y:S01]  /*0670*/  @!P2 MOV R24, R8 ;  /* 0x000000080018a202 */ /* 0x004fe20000000f00 */
[----:B-1----:R-:W-:Y:S01]  /*0680*/  @P2 FFMA.FTZ R24, R23, R27, R8 ;  /* 0x0000001b17182223 */ /* 0x002fe20000010008 */
[----:B------:R-:W-:Y:S01]  /*0690*/  @!P2 MOV R25, R9 ;  /* 0x000000090019a202 */ /* 0x000fe20000000f00 */
[----:B0-----:R-:W-:Y:S01]  /*06a0*/  @P2 FFMA.FTZ R25, R22, R45, R9 ;  /* 0x0000002d16192223 */ /* 0x001fe20000010009 */
[----:B------:R-:W-:Y:S01]  /*06b0*/  @!P2 MOV R26, R10 ;  /* 0x0000000a001aa202 */ /* 0x000fe20000000f00 */
[----:B----4-:R-:W-:Y:S01]  /*06c0*/  @P2 FFMA.FTZ R26, R21, R47, R10 ;  /* 0x0000002f151a2223 */ /* 0x010fe2000001000a */
[----:B------:R-:W-:Y:S01]  /*06d0*/  @P2 HADD2.F32 R8, -RZ, R29.H1_H1 ;  /* 0x3000001dff082230 */ /* 0x000fe20000004100 */
[----:B------:R-:W-:Y:S01]  /*06e0*/  @!P2 MOV R27, R11 ;  /* 0x0000000b001ba202 */ /* 0x000fe20000000f00 */
[--C-:B------:R-:W-:Y:S01]  /*06f0*/  @P2 HADD2.F32 R9, -RZ, R30.reuse.H0_H0 ;  /* 0x2000001eff092230 */ /* 0x100fe20000004100 */
[----:B---3--:R-:W-:Y:S01]  /*0700*/  @!P2 MOV R20, R12 ;  /* 0x0000000c0014a202 */ /* 0x008fe20000000f00 */
[----:B------:R-:W-:Y:S01]  /*0710*/  @P2 HADD2.F32 R10, -RZ, R30.H1_H1 ;  /* 0x3000001eff0a2230 */ /* 0x000fe20000004100 */
[----:B------:R-:W-:Y:S01]  /*0720*/  @!P2 MOV R21, R13 ;  /* 0x0000000d0015a202 */ /* 0x000fe20000000f00 */
[----:B------:R-:W-:Y:S01]  /*0730*/  @P2 HADD2.F32 R45, -RZ, R31.H0_H0 ;  /* 0x2000001fff2d2230 */ /* 0x000fe20000004100 */
[----:B------:R-:W-:Y:S01]  /*0740*/  @!P2 MOV R22, R14 ;  /* 0x0000000e0016a202 */ /* 0x000fe20000000f00 */
[----:B------:R-:W-:Y:S01]  /*0750*/  @P2 FFMA.FTZ R27, R8, R16, R11 ;  /* 0x00000010081b2223 */ /* 0x000fe2000001000b */
[----:B------:R-:W-:Y:S01]  /*0760*/  @!P2 MOV R23, R15 ;  /* 0x0000000f0017a202 */ /* 0x000fe20000000f00 */
[----:B------:R-:W-:Y:S01]  /*0770*/  @P2 FFMA.FTZ R20, R9, R17, R12 ;  /* 0x0000001109142223 */ /* 0x000fe2000001000c */
[----:B------:R-:W-:Y:S01]  /*0780*/  @P2 FFMA.FTZ R21, R10, R46, R13 ;  /* 0x0000002e0a152223 */ /* 0x000fe2000001000d */
[----:B------:R-:W-:Y:S01]  /*0790*/  @P2 FFMA.FTZ R22, R45, R19, R14 ;  /* 0x000000132d162223 */ /* 0x000fe2000001000e */
[----:B------:R-:W-:Y:S01]  /*07a0*/  @P2 FFMA.FTZ R23, R48, R18, R15 ;  /* 0x0000001230172223 */ /* 0x000fe2000001000f */
[----:B------:R-:W-:Y:S06]  /*07b0*/  BRA `(.L_x_17133) ;  /* 0x0000000000707947 */ /* 0x000fec0003800000 */
.L_x_17132:
[----:B------:R-:W0:Y:S01]  /*07c0*/  @P1 LDC R9, c[0x0][0x40c] ;  /* 0x00010300ff091b82 */ /* 0x000e220000000800 */
[--C-:B-----5:R-:W-:Y:S01]  /*07d0*/  @P1 HADD2.F32 R8, -RZ, R28.reuse.H0_H0 ;  /* 0x2000001cff081230 */ /* 0x120fe20000004100 */
[----:B------:R-:W-:Y:S01]  /*07e0*/  CS2R R24, SRZ ;  /* 0x0000000000187805 */ /* 0x000fe2000001ff00 */
[----:B------:R-:W-:Y:S01]  /*07f0*/  @P1 HADD2.F32 R10, -RZ, R28.H1_H1 ;  /* 0x3000001cff0a1230 */ /* 0x000fe20000004100 */
[----:B------:R-:W-:Y:S01]  /*0800*/  CS2R R26, SRZ ;  /* 0x00000000001a7805 */ /* 0x000fe2000001ff00 */
[--C-:B------:R-:W-:Y:S01]  /*0810*/  @P1 HADD2.F32 R12, -RZ, R29.reuse.H0_H0 ;  /* 0x2000001dff0c1230 */ /* 0x100fe20000004100 */
[----:B------:R-:W-:Y:S02]  /*0820*/  CS2R R20, SRZ ;  /* 0x0000000000147805 */ /* 0x000fe4000001ff00 */
[----:B------:R-:W-:Y:S01]  /*0830*/  CS2R R22, SRZ ;  /* 0x0000000000167805 */ /* 0x000fe2000001ff00 */
[----:B------:R-:W1:Y:S08]  /*0840*/  @P1 LDC R11, c[0x0][0x40c] ;  /* 0x00010300ff0b1b82 */ /* 0x000e700000000800 */
        /* <DEDUP_REMOVED lines=13> */
[----:B---3--:R-:W-:-:S07]  /*0920*/  @P1 FMUL.FTZ R27, R8, R15 ;  /* 0x0000000f081b1220 */ /* 0x008fce0000410000 */
[----:B------:R-:W3:Y:S01]  /*0930*/  @P1 LDC R19, c[0x0][0x40c] ;  /* 0x00010300ff131b82 */ /* 0x000ee20000000800 */
[----:B0-----:R-:W-:Y:S01]  /*0940*/  @P1 FMUL.FTZ R20, R9, R14 ;  /* 0x0000000e09141220 */ /* 0x001fe20000410000 */
[----:B-1----:R-:W-:Y:S01]  /*0950*/  @P1 FMUL.FTZ R21, R10, R17 ;  /* 0x000000110a151220 */ /* 0x002fe20000410000 */
[----:B--2---:R-:W-:Y:S01]  /*0960*/  @P1 FMUL.FTZ R22, R11, R16 ;  /* 0x000000100b161220 */ /* 0x004fe20000410000 */
[----:B---3--:R-:W-:-:S07]  /*0970*/  @P1 FMUL.FTZ R23, R12, R19 ;  /* 0x000000130c171220 */ /* 0x008fce0000410000 */
.L_x_17133:
        /* <DEDUP_REMOVED lines=10> */
.L_x_17135:
[----:B------:R-:W-:Y:S05]  /*0a20*/  BSYNC.RECONVERGENT B0 ;  /* 0x0000000000007941 */ /* 0x000fea0003800200 */
.L_x_17134:
[----:B------:R-:W-:Y:S05]  /*0a30*/  @!P0 BRA `(.L_x_17136) ;  /* 0x00000000008c8947 */ /* 0x000fea0003800000 */
[----:B01----:R-:W0:Y:S01]  /*0a40*/  LDC.64 R8, c[0x0][0x3a0] ;  /* 0x0000e800ff087b82 */ /* 0x003e220000000a00 */
[----:B------:R-:W-:-:S05]  /*0a50*/  IADD3 R11, PT, PT, R44, 0x20, RZ ;  /* 0x000000202c0b7810 */ /* 0x000fca0007ffe0ff */
[----:B0-----:R-:W-:-:S05]  /*0a60*/  IMAD.WIDE.U32 R8, R11, 0x20, R8 ;  /* 0x000000200b087825 */ /* 0x001fca00078e0008 */
[----:B------:R-:W2:Y:S04]  /*0a70*/  LDG.E.128 R16, desc[UR6][R8.64] ;  /* 0x0000000608107981 */ /* 0x000ea8000c1e1d00 */
[----:B------:R-:W3:Y:S01]  /*0a80*/  LDG.E.128 R8, desc[UR6][R8.64+0x10] ;  /* 0x0000100608087981 */ /* 0x000ee2000c1e1d00 */
[----:B------:R-:W-:-:S13]  /*0a90*/  ISETP.GT.AND P2, PT, R6, RZ, PT ;  /* 0x000000ff0600720c */ /* 0x000fda0003f44270 */
[----:B------:R-:W2:Y:S01]  /*0aa0*/  @P2 LDC R14, c[0x0][0x40c] ;  /* 0x00010300ff0e2b82 */ /* 0x000ea20000000800 */
[----:B-----5:R-:W-:Y:S02]  /*0ab0*/  @P2 HADD2.F32 R13, -RZ, R28.H0_H0 ;  /* 0x2000001cff0d2230 */ /* 0x020fe40000004100 */
[--C-:B------:R-:W-:Y:S02]  /*0ac0*/  @P2 HADD2.F32 R47, -RZ, R29.reuse.H0_H0 ;  /* 0x2000001dff2f2230 */ /* 0x100fe40000004100 */
[----:B------:R-:W-:-:S03]  /*0ad0*/  @P2 HADD2.F32 R48, -RZ, R29.H1_H1 ;  /* 0x3000001dff302230 */ /* 0x000fc60000004100 */
[----:B------:R-:W0:Y:S08]  /*0ae0*/  @P2 LDC R45, c[0x0][0x40c] ;  /* 0x00010300ff2d2b82 */ /* 0x000e300000000800 */
[----:B------:R-:W1:Y:S08]  /*0af0*/  @P2 LDC R46, c[0x0][0x40c] ;  /* 0x00010300ff2e2b82 */ /* 0x000e700000000800 */
[----:B------:R-:W4:Y:S08]  /*0b00*/  @P2 LDC R12, c[0x0][0x40c] ;  /* 0x00010300ff0c2b82 */ /* 0x000f300000000800 */
[----:B------:R-:W3:Y:S01]  /*0b10*/  @P2 LDC R15, c[0x0][0x40c] ;  /* 0x00010300ff0f2b82 */ /* 0x000ee20000000800 */
[----:B--2---:R-:W-:Y:S01]  /*0b20*/  @P2 FFMA.FTZ R16, R13, R14, R16 ;  /* 0x0000000e0d102223 */ /* 0x004fe20000010010 */
[----:B------:R-:W-:-:S06]  /*0b30*/  @P2 HADD2.F32 R13, -RZ, R28.H1_H1 ;  /* 0x3000001cff0d2230 */ /* 0x000fcc0000004100 */
[----:B------:R-:W2:Y:S01]  /*0b40*/  @P2 LDC R14, c[0x0][0x40c] ;  /* 0x00010300ff0e2b82 */ /* 0x000ea20000000800 */
[----:B-1----:R-:W-:Y:S01]  /*0b50*/  @P2 FFMA.FTZ R18, R47, R46, R18 ;  /* 0x0000002e2f122223 */ /* 0x002fe20000010012 */
[----:B----4-:R-:W-:Y:S01]  /*0b60*/  @P2 FFMA.FTZ R19, R48, R12, R19 ;  /* 0x0000000c30132223 */ /* 0x010fe20000010013 */
[--C-:B------:R-:W-:Y:S02]  /*0b70*/  @P2 HADD2.F32 R47, -RZ, R30.reuse.H0_H0 ;  /* 0x2000001eff2f2230 */ /* 0x100fe40000004100 */
[----:B0-----:R-:W-:Y:S01]  /*0b80*/  @P2 FFMA.FTZ R17, R13, R45, R17 ;  /* 0x0000002d0d112223 */ /* 0x001fe20000010011 */
[----:B------:R-:W-:Y:S02]  /*0b90*/  @P2 HADD2.F32 R48, -RZ, R30.H1_H1 ;  /* 0x3000001eff302230 */ /* 0x000fe40000004100 */
[----:B------:R-:W0:Y:S01]  /*0ba0*/  @P2 LDC R45, c[0x0][0x40c] ;  /* 0x00010300ff2d2b82 */ /* 0x000e220000000800 */
[----:B---3--:R-:W-:Y:S02]  /*0bb0*/  @!P2 MOV R12, R8 ;  /* 0x00000008000ca202 */ /* 0x008fe40000000f00 */
[----:B------:R-:W-:Y:S01]  /*0bc0*/  @!P2 MOV R13, R9 ;  /* 0x00000009000da202 */ /* 0x000fe20000000f00 */
[----:B------:R-:W-:Y:S01]  /*0bd0*/  @P2 FFMA.FTZ R13, R48, R15, R9 ;  /* 0x0000000f300d2223 */ /* 0x000fe20000010009 */
[----:B------:R-:W-:Y:S01]  /*0be0*/  @P2 HADD2.F32 R9, -RZ, R31.H0_H0 ;  /* 0x2000001fff092230 */ /* 0x000fe20000004100 */
[----:B------:R-:W-:-:S02]  /*0bf0*/  @!P2 MOV R15, R11 ;  /* 0x0000000b000fa202 */ /* 0x000fc40000000f00 */
[----:B------:R-:W1:Y:S01]  /*0c00*/  @P2 LDC R46, c[0x0][0x40c] ;  /* 0x00010300ff2e2b82 */ /* 0x000e620000000800 */
[----:B--2---:R-:W-:Y:S01]  /*0c10*/  @P2 FFMA.FTZ R12, R47, R14, R8 ;  /* 0x0000000e2f0c2223 */ /* 0x004fe20000010008 */
[----:B------:R-:W-:Y:S01]  /*0c20*/  @P2 HADD2.F32 R8, -RZ, R31.H1_H1 ;  /* 0x3000001fff082230 */ /* 0x000fe20000004100 */
[----:B------:R-:W-:Y:S01]  /*0c30*/  @!P2 MOV R14, R10 ;  /* 0x0000000a000ea202 */ /* 0x000fe20000000f00 */
[----:B0-----:R-:W-:-:S03]  /*0c40*/  @P2 FFMA.FTZ R14, R9, R45, R10 ;  /* 0x0000002d090e2223 */ /* 0x001fc6000001000a */
[----:B-1----:R-:W-:Y:S01]  /*0c50*/  @P2 FFMA.FTZ R15, R8, R46, R11 ;  /* 0x0000002e080f2223 */ /* 0x002fe2000001000b */
[----:B------:R-:W-:Y:S06]  /*0c60*/  BRA `(.L_x_17137) ;  /* 0x0000000000707947 */ /* 0x000fec0003800000 */
.L_x_17136:
[----:B------:R-:W2:Y:S01]  /*0c70*/  @P1 LDC R46, c[0x0][0x40c] ;  /* 0x00010300ff2e1b82 */ /* 0x000ea20000000800 */
[--C-:B-----5:R-:W-:Y:S01]  /*0c80*/  @P1 HADD2.F32 R45, -RZ, R29.reuse.H0_H0 ;  /* 0x2000001dff2d1230 */ /* 0x120fe20000004100 */
[----:B------:R-:W-:Y:S01]  /*0c90*/  CS2R R18, SRZ ;  /* 0x0000000000127805 */ /* 0x000fe2000001ff00 */
[----:B------:R-:W-:Y:S01]  /*0ca0*/  @P1 HADD2.F32 R47, -RZ, R29.H1_H1 ;  /* 0x3000001dff2f1230 */ /* 0x000fe20000004100 */
[----:B------:R-:W-:Y:S01]  /*0cb0*/  CS2R R16, SRZ ;  /* 0x0000000000107805 */ /* 0x000fe2000001ff00 */
[--C-:B------:R-:W-:Y:S02]  /*0cc0*/  @P1 HADD2.F32 R12, -RZ, R28.reuse.H0_H0 ;  /* 0x2000001cff0c1230 */ /* 0x100fe40000004100 */
[----:B------:R-:W-:Y:S01]  /*0cd0*/  @P1 HADD2.F32 R14, -RZ, R28.H1_H1 ;  /* 0x3000001cff0e1230 */ /* 0x000fe20000004100 */
[----:B------:R-:W3:Y:S08]  /*0ce0*/  @P1 LDC R48, c[0x0][0x40c] ;  /* 0x00010300ff301b82 */ /* 0x000ef00000000800 */
[----:B------:R-:W4:Y:S08]  /*0cf0*/  @P1 LDC R13, c[0x0][0x40c] ;  /* 0x00010300ff0d1b82 */ /* 0x000f300000000800 */
[----:B------:R-:W4:Y:S01]  /*0d00*/  @P1 LDC R15, c[0x0][0x40c] ;  /* 0x00010300ff0f1b82 */ /* 0x000f220000000800 */
[----:B--2---:R-:W-:Y:S01]  /*0d10*/  @P1 FMUL.FTZ R18, R45, R46 ;  /* 0x0000002e2d121220 */ /* 0x004fe20000410000 */
[----:B------:R-:W-:-:S02]  /*0d20*/  @P1 HADD2.F32 R46, -RZ, R30.H0_H0 ;  /* 0x2000001eff2e1230 */ /* 0x000fc40000004100 */
[----:B------:R-:W-:-:S04]  /*0d30*/  @P1 HADD2.F32 R45, -RZ, R31.H0_H0 ;  /* 0x2000001fff2d1230 */ /* 0x000fc80000004100 */
[----:B------:R-:W2:Y:S01]  /*0d40*/  @P1 LDC R11, c[0x0][0x40c] ;  /* 0x00010300ff0b1b82 */ /* 0x000ea20000000800 */
[----:B---3--:R-:W-:Y:S01]  /*0d50*/  @P1 FMUL.FTZ R19, R47, R48 ;  /* 0x000000302f131220 */ /* 0x008fe20000410000 */
[----:B------:R-:W-:Y:S02]  /*0d60*/  @P1 HADD2.F32 R48, -RZ, R30.H1_H1 ;  /* 0x3000001eff301230 */ /* 0x000fe40000004100 */
[----:B------:R-:W-:-:S04]  /*0d70*/  @P1 HADD2.F32 R47, -RZ, R31.H1_H1 ;  /* 0x3000001fff2f1230 */ /* 0x000fc80000004100 */
[----:B01----:R-:W0:Y:S01]  /*0d80*/  @P1 LDC R9, c[0x0][0x40c] ;  /* 0x00010300ff091b82 */ /* 0x003e220000000800 */
[----:B----4-:R-:W-:Y:S01]  /*0d90*/  @P1 FMUL.FTZ R16, R12, R13 ;  /* 0x0000000d0c101220 */ /* 0x010fe20000410000 */
[----:B------:R-:W-:-:S06]  /*0da0*/  CS2R R12, SRZ ;  /* 0x00000000000c7805 */ /* 0x000fcc000001ff00 */
[----:B------:R-:W1:Y:S01]  /*0db0*/  @P1 LDC R10, c[0x0][0x40c] ;  /* 0x00010300ff0a1b82 */ /* 0x000e620000000800 */
[----:B------:R-:W-:Y:S01]  /*0dc0*/  @P1 FMUL.FTZ R17, R14, R15 ;  /* 0x0000000f0e111220 */ /* 0x000fe20000410000 */
[----:B------:R-:W-:-:S06]  /*0dd0*/  CS2R R14, SRZ ;  /* 0x00000000000e7805 */ /* 0x000fcc000001ff00 */
[----:B------:R-:W3:Y:S01]  /*0de0*/  @P1 LDC R8, c[0x0][0x40c] ;  /* 0x00010300ff081b82 */ /* 0x000ee20000000800 */
[----:B--2---:R-:W-:Y:S01]  /*0df0*/  @P1 FMUL.FTZ R12, R46, R11 ;  /* 0x0000000b2e0c1220 */ /* 0x004fe20000410000 */
[----:B0-----:R-:W-:Y:S01]  /*0e00*/  @P1 FMUL.FTZ R13, R48, R9 ;  /* 0x00000009300d1220 */ /* 0x001fe20000410000 */
[----:B-1----:R-:W-:Y:S01]  /*0e10*/  @P1 FMUL.FTZ R14, R45, R10 ;  /* 0x0000000a2d0e1220 */ /* 0x002fe20000410000 */
[----:B---3--:R-:W-:-:S07]  /*0e20*/  @P1 FMUL.FTZ R15, R47, R8 ;  /* 0x000000082f0f1220 */ /* 0x008fce0000410000 */
.L_x_17137:
        /* <DEDUP_REMOVED lines=10> */
.L_x_17139:
[----:B------:R-:W-:Y:S05]  /*0ed0*/  BSYNC.RECONVERGENT B0 ;  /* 0x0000000000007941 */ /* 0x000fea0003800200 */
.L_x_17138:
[----:B------:R-:W-:Y:S01]  /*0ee0*/  IADD3 R7, PT, PT, R44, 0x40, RZ ;  /* 0x000000402c077810 */ /* 0x000fe20007ffe0ff */
[----:B------:R-:W-:Y:S06]  /*0ef0*/  @!P0 BRA `(.L_x_17140) ;  /* 0x0000000000788947 */ /* 0x000fec0003800000 */
[----:B------:R-:W1:Y:S02]  /*0f00*/  LDC.64 R44, c[0x0][0x3a0] ;  /* 0x0000e800ff2c7b82 */ /* 0x000e640000000a00 */
[----:B-1----:R-:W-:-:S05]  /*0f10*/  IMAD.WIDE.U32 R44, R7, 0x20, R44 ;  /* 0x00000020072c7825 */ /* 0x002fca00078e002c */
[----:B0-----:R-:W2:Y:S04]  /*0f20*/  LDG.E.128 R8, desc[UR6][R44.64] ;  /* 0x000000062c087981 */ /* 0x001ea8000c1e1d00 */
[----:B------:R-:W3:Y:S01]  /*0f30*/  LDG.E.128 R44, desc[UR6][R44.64+0x10] ;  /* 0x000010062c2c7981 */ /* 0x000ee2000c1e1d00 */
[----:B------:R-:W-:-:S13]  /*0f40*/  ISETP.GT.AND P0, PT, R6, RZ, PT ;  /* 0x000000ff0600720c */ /* 0x000fda0003f04270 */
[----:B------:R-:W2:Y:S01]  /*0f50*/  @P0 LDC R48, c[0x0][0x40c] ;  /* 0x00010300ff300b82 */ /* 0x000ea20000000800 */
[----:B-----5:R-:W-:Y:S02]  /*0f60*/  @P0 HADD2.F32 R49, -RZ, R28.H0_H0 ;  /* 0x2000001cff310230 */ /* 0x020fe40000004100 */
[----:B------:R-:W-:-:S05]  /*0f70*/  @P0 HADD2.F32 R50, -RZ, R29.H0_H0 ;  /* 0x2000001dff320230 */ /* 0x000fca0000004100 */
[----:B------:R-:W0:Y:S01]  /*0f80*/  @P0 LDC R6, c[0x0][0x40c] ;  /* 0x00010300ff060b82 */ /* 0x000e220000000800 */
[----:B--2---:R-:W-:Y:S01]  /*0f90*/  @P0 FFMA.FTZ R8, R49, R48, R8 ;  /* 0x0000003031080223 */ /* 0x004fe20000010008 */
[----:B------:R-:W-:-:S06]  /*0fa0*/  @P0 HADD2.F32 R48, -RZ, R28.H1_H1 ;  /* 0x3000001cff300230 */ /* 0x000fcc0000004100 */
[----:B------:R-:W1:Y:S01]  /*0fb0*/  @P0 LDC R49, c[0x0][0x40c] ;  /* 0x00010300ff310b82 */ /* 0x000e620000000800 */
[----:B0-----:R-:W-:-:S07]  /*0fc0*/  @P0 FFMA.FTZ R9, R48, R6, R9 ;  /* 0x0000000630090223 */ /* 0x001fce0000010009 */
[----:B------:R-:W0:Y:S08]  /*0fd0*/  @P0 LDC R48, c[0x0][0x40c] ;  /* 0x00010300ff300b82 */ /* 0x000e300000000800 */
[----:B------:R-:W3:Y:S01]  /*0fe0*/  @P0 LDC R6, c[0x0][0x40c] ;  /* 0x00010300ff060b82 */ /* 0x000ee20000000800 */
[----:B-1----:R-:W-:Y:S01]  /*0ff0*/  @P0 FFMA.FTZ R10, R50, R49, R10 ;  /* 0x00000031320a0223 */ /* 0x002fe2000001000a */
[----:B------:R-:W-:-:S02]  /*1000*/  @P0 HADD2.F32 R49, -RZ, R29.H1_H1 ;  /* 0x3000001dff310230 */ /* 0x000fc40000004100 */
[----:B------:R-:W-:-:S03]  /*1010*/  @P0 HADD2.F32 R50, -RZ, R30.H1_H1 ;  /* 0x3000001eff320230 */ /* 0x000fc60000004100 */
[----:B0-----:R-:W-:Y:S01]  /*1020*/  @P0 FFMA.FTZ R11, R49, R48, R11 ;  /* 0x00000030310b0223 */ /* 0x001fe2000001000b */
[----:B------:R-:W-:Y:S01]  /*1030*/  @P0 HADD2.F32 R49, -RZ, R30.H0_H0 ;  /* 0x2000001eff310230 */ /* 0x000fe20000004100 */
[----:B------:R-:W0:Y:S04]  /*1040*/  @P0 LDC R48, c[0x0][0x40c] ;  /* 0x00010300ff300b82 */ /* 0x000e280000000800 */
[----:B---3--:R-:W-:-:S04]  /*1050*/  @P0 FFMA.FTZ R44, R49, R6, R44 ;  /* 0x00000006312c0223 */ /* 0x008fc8000001002c */
[----:B------:R-:W1:Y:S08]  /*1060*/  @P0 LDC R49, c[0x0][0x40c] ;  /* 0x00010300ff310b82 */ /* 0x000e700000000800 */
[----:B------:R-:W2:Y:S01]  /*1070*/  @P0 LDC R6, c[0x0][0x40c] ;  /* 0x00010300ff060b82 */ /* 0x000ea20000000800 */
[----:B0-----:R-:W-:Y:S01]  /*1080*/  @P0 FFMA.FTZ R45, R50, R48, R45 ;  /* 0x00000030322d0223 */ /* 0x001fe2000001002d */
[----:B------:R-:W-:-:S05]  /*1090*/  @P0 HADD2.F32 R48, -RZ, R31.H0_H0 ;  /* 0x2000001fff300230 */ /* 0x000fca0000004100 */
[----:B-1----:R-:W-:Y:S01]  /*10a0*/  @P0 FFMA.FTZ R46, R48, R49, R46 ;  /* 0x00000031302e0223 */ /* 0x002fe2000001002e */
[----:B------:R-:W-:-:S05]  /*10b0*/  @P0 HADD2.F32 R48, -RZ, R31.H1_H1 ;  /* 0x3000001fff300230 */ /* 0x000fca0000004100 */
[----:B--2---:R-:W-:Y:S01]  /*10c0*/  @P0 FFMA.FTZ R47, R48, R6, R47 ;  /* 0x00000006302f0223 */ /* 0x004fe2000001002f */
[----:B------:R-:W-:Y:S06]  /*10d0*/  BRA `(.L_x_17141) ;  /* 0x00000000007c7947 */ /* 0x000fec0003800000 */
.L_x_17140:
[----:B------:R-:W1:Y:S01]  /*10e0*/  @P1 LDC R10, c[0x0][0x40c] ;  /* 0x00010300ff0a1b82 */ /* 0x000e620000000800 */
[--C-:B0----5:R-:W-:Y:S02]  /*10f0*/  @P1 HADD2.F32 R9, -RZ, R28.reuse.H0_H0 ;  /* 0x2000001cff091230 */ /* 0x121fe40000004100 */
[----:B------:R-:W-:Y:S02]  /*1100*/  HFMA2 R8, -RZ, RZ, 0, 0 ;  /* 0x00000000ff087431 */ /* 0x000fe400000001ff */
[----:B------:R-:W-:Y:S02]  /*1110*/  @P1 HADD2.F32 R48, -RZ, R28.H1_H1 ;  /* 0x3000001cff301230 */ /* 0x000fe40000004100 */
[--C-:B------:R-:W-:Y:S02]  /*1120*/  @P1 HADD2.F32 R47, -RZ, R29.reuse.H0_H0 ;  /* 0x2000001dff2f1230 */ /* 0x100fe40000004100 */
[----:B------:R-:W-:Y:S01]  /*1130*/  @P1 HADD2.F32 R49, -RZ, R29.H1_H1 ;  /* 0x3000001dff311230 */ /* 0x000fe20000004100 */
[----:B------:R-:W0:Y:S08]  /*1140*/  @P1 LDC R11, c[0x0][0x40c] ;  /* 0x00010300ff0b1b82 */ /* 0x000e300000000800 */
[----:B------:R-:W2:Y:S08]  /*1150*/  @P1 LDC R44, c[0x0][0x40c] ;  /* 0x00010300ff2c1b82 */ /* 0x000eb00000000800 */
[----:B------:R-:W3:Y:S01]  /*1160*/  @P1 LDC R6, c[0x0][0x40c] ;  /* 0x00010300ff061b82 */ /* 0x000ee20000000800 */
[----:B-1----:R-:W-:Y:S01]  /*1170*/  @P1 FMUL.FTZ R8, R9, R10 ;  /* 0x0000000a09081220 */ /* 0x002fe20000410000 */
[----:B------:R-:W-:-:S06]  /*1180*/  MOV R9, RZ ;  /* 0x000000ff00097202 */ /* 0x000fcc0000000f00 */
[----:B------:R-:W1:Y:S01]  /*1190*/  @P1 LDC R45, c[0x0][0x40c] ;  /* 0x00010300ff2d1b82 */ /* 0x000e620000000800 */
[----:B0-----:R-:W-:Y:S01]  /*11a0*/  @P1 FMUL.FTZ R9, R48, R11 ;  /* 0x0000000b30091220 */ /* 0x001fe20000410000 */
[----:B------:R-:W-:Y:S01]  /*11b0*/  CS2R R10, SRZ ;  /* 0x00000000000a7805 */ /* 0x000fe2000001ff00 */
[----:B------:R-:W-:-:S05]  /*11c0*/  @P1 HADD2.F32 R48, -RZ, R30.H0_H0 ;  /* 0x2000001eff301230 */ /* 0x000fca0000004100 */
[----:B------:R-:W0:Y:S01]  /*11d0*/  @P1 LDC R46, c[0x0][0x40c] ;  /* 0x00010300ff2e1b82 */ /* 0x000e220000000800 */
[----:B--2---:R-:W-:Y:S01]  /*11e0*/  @P1 FMUL.FTZ R10, R47, R44 ;  /* 0x0000002c2f0a1220 */ /* 0x004fe20000410000 */
[----:B------:R-:W-:-:S06]  /*11f0*/  HFMA2 R44, -RZ, RZ, 0, 0 ;  /* 0x00000000ff2c7431 */ /* 0x000fcc00000001ff */
[----:B------:R-:W2:Y:S01]  /*1200*/  @P1 LDC R47, c[0x0][0x40c] ;  /* 0x00010300ff2f1b82 */ /* 0x000ea20000000800 */
[----:B---3--:R-:W-:Y:S01]  /*1210*/  @P1 FMUL.FTZ R11, R49, R6 ;  /* 0x00000006310b1220 */ /* 0x008fe20000410000 */
[----:B------:R-:W-:-:S06]  /*1220*/  @P1 HADD2.F32 R49, -RZ, R30.H1_H1 ;  /* 0x3000001eff311230 */ /* 0x000fcc0000004100 */
[----:B------:R-:W3:Y:S01]  /*1230*/  @P1 LDC R6, c[0x0][0x40c] ;  /* 0x00010300ff061b82 */ /* 0x000ee20000000800 */
[----:B-1----:R-:W-:Y:S01]  /*1240*/  @P1 FMUL.FTZ R44, R48, R45 ;  /* 0x0000002d302c1220 */ /* 0x002fe20000410000 */
[----:B------:R-:W-:Y:S01]  /*1250*/  MOV R45, RZ ;  /* 0x000000ff002d7202 */ /* 0x000fe20000000f00 */
[--C-:B------:R-:W-:Y:S02]  /*1260*/  @P1 HADD2.F32 R48, -RZ, R31.reuse.H0_H0 ;  /* 0x2000001fff301230 */ /* 0x100fe40000004100 */
[----:B0-----:R-:W-:Y:S01]  /*1270*/  @P1 FMUL.FTZ R45, R49, R46 ;  /* 0x0000002e312d1220 */ /* 0x001fe20000410000 */
[----:B------:R-:W-:Y:S02]  /*1280*/  @P1 HADD2.F32 R49, -RZ, R31.H1_H1 ;  /* 0x3000001fff311230 */ /* 0x000fe40000004100 */
[----:B------:R-:W-:Y:S02]  /*1290*/  HFMA2 R46, -RZ, RZ, 0, 0 ;  /* 0x00000000ff2e7431 */ /* 0x000fe400000001ff */
[----:B--2---:R-:W-:Y:S01]  /*12a0*/  @P1 FMUL.FTZ R46, R48, R47 ;  /* 0x0000002f302e1220 */ /* 0x004fe20000410000 */
[----:B------:R-:W-:Y:S01]  /*12b0*/  MOV R47, RZ ;  /* 0x000000ff002f7202 */ /* 0x000fe20000000f00 */
[----:B---3--:R-:W-:-:S07]  /*12c0*/  @P1 FMUL.FTZ R47, R49, R6 ;  /* 0x00000006312f1220 */ /* 0x008fce0000410000 */
.L_x_17141:
        /* <DEDUP_REMOVED lines=18> */
[----:B------:R-:W-:-:S04]  /*13f0*/  IMAD.WIDE.U32 R6, R7, 0x20, R56 ;  /* 0x0000002007067825 */ /* 0x000fc800078e0038 */
        /* <DEDUP_REMOVED lines=80> */
.L_x_17157:
[----:B-1----:R-:W-:Y:S01]  /*1900*/  FADD.FTZ R6, R50, R52 ;  /* 0x0000003432067221 */ /* 0x002fe20000010000 */
[----:B------:R-:W-:Y:S01]  /*1910*/  FMUL.FTZ R52, R7, R7 ;  /* 0x0000000707347220 */ /* 0x000fe20000410000 */
[----:B------:R-:W-:Y:S01]  /*1920*/  ISETP.NE.AND P0, PT, RZ, UR10, PT ;  /* 0x0000000aff007c0c */ /* 0x000fe2000bf05270 */
[----:B------:R-:W1:Y:S01]  /*1930*/  @!P1 LDC.64 R48, c[0x0][0x3c8] ;  /* 0x0000f200ff309b82 */ /* 0x000e620000000a00 */
[----:B------:R-:W-:Y:S01]  /*1940*/  FFMA.FTZ R6, R6, R51, UR11 ;  /* 0x0000000b06067e23 */ /* 0x000fe20008010033 */
[----:B------:R-:W-:Y:S01]  /*1950*/  BSSY.RECONVERGENT B0, `(.L_x_17143) ;  /* 0x00000a3000007945 */ /* 0x000fe20003800200 */
[----:B------:R-:W-:-:S05]  /*1960*/  FSEL R52, R52, RZ, P0 ;  /* 0x000000ff34347208 */ /* 0x000fca0000000000 */
[----:B0-----:R-:W0:Y:S01]  /*1970*/  @!P1 LDC.64 R50, c[0x0][0x3c0] ;  /* 0x0000f000ff329b82 */ /* 0x001e220000000a00 */
[----:B------:R-:W-:-:S06]  /*1980*/  FADD.FTZ R6, R6, R52 ;  /* 0x0000003406067221 */ /* 0x000fcc0000010000 */
[----:B------:R-:W2:Y:S01]  /*1990*/  MUFU.RSQ R6, R6 ;  /* 0x0000000600067308 */ /* 0x000ea20000001400 */
[----:B-1----:R-:W-:-:S04]  /*19a0*/  @!P1 IMAD.WIDE R48, R4, 0x4, R48 ;  /* 0x0000000404309825 */ /* 0x002fc800078e0230 */
[----:B0-----:R-:W-:-:S05]  /*19b0*/  @!P1 IMAD.WIDE R50, R4, 0x4, R50 ;  /* 0x0000000404329825 */ /* 0x001fca00078e0232 */
[----:B------:R0:W-:Y:S04]  /*19c0*/  @!P1 STG.E desc[UR6][R50.64], R7 ;  /* 0x0000000732009986 */ /* 0x0001e8000c101906 */
[----:B--2---:R0:W-:Y:S01]  /*19d0*/  @!P1 STG.E desc[UR6][R48.64], R6 ;  /* 0x0000000630009986 */ /* 0x0041e2000c101906 */
[----:B------:R-:W-:-:S13]  /*19e0*/  ISETP.GE.AND P1, PT, R5, 0x1, PT ;  /* 0x000000010500780c */ /* 0x000fda0003f26270 */
[----:B0-----:R-:W-:Y:S05]  /*19f0*/  @!P1 BRA `(.L_x_17144) ;  /* 0x0000000800609947 */ /* 0x001fea0003800000 */
[----:B------:R-:W2:Y:S04]  /*1a00*/  LDL R57, [R1+0x4] ;  /* 0x0000040001397983 */ /* 0x000ea80000100800 */
[----:B------:R-:W3:Y:S01]  /*1a10*/  LDL R56, [R1] ;  /* 0x0000000001387983 */ /* 0x000ee20000100800 */
[----:B------:R-:W-:Y:S01]  /*1a20*/  FSEL R7, R7, RZ, !P0 ;  /* 0x000000ff07077208 */ /* 0x000fe20004000000 */
[----:B------:R-:W-:Y:S02]  /*1a30*/  HADD2.F32 R48, -RZ, R40.H1_H1 ;  /* 0x30000028ff307230 */ /* 0x000fe40000004100 */
[----:B------:R-:W-:Y:S02]  /*1a40*/  HADD2.F32 R52, -RZ, R34.H1_H1 ;  /* 0x30000022ff347230 */ /* 0x000fe40000004100 */
[----:B------:R-:W-:Y:S01]  /*1a50*/  FADD.FTZ R51, -R7, R24 ;  /* 0x0000001807337221 */ /* 0x000fe20000010100 */
[----:B------:R-:W-:-:S02]  /*1a60*/  HADD2.F32 R24, -RZ, R40.H0_H0 ;  /* 0x20000028ff187230 */ /* 0x000fc40000004100 */
[C---:B------:R-:W-:Y:S01]  /*1a70*/  FADD.FTZ R25, -R7.reuse, R25 ;  /* 0x0000001907197221 */ /* 0x040fe20000010100 */
[C---:B------:R-:W-:Y:S01]  /*1a80*/  FADD.FTZ R27, -R7.reuse, R27 ;  /* 0x0000001b071b7221 */ /* 0x040fe20000010100 */
[C---:B------:R-:W-:Y:S01]  /*1a90*/  FMUL.FTZ R51, R6.reuse, R51 ;  /* 0x0000003306337220 */ /* 0x040fe20000410000 */
[C---:B------:R-:W-:Y:S01]  /*1aa0*/  FADD.FTZ R23, -R7.reuse, R23 ;  /* 0x0000001707177221 */ /* 0x040fe20000010100 */
[C---:B------:R-:W-:Y:S01]  /*1ab0*/  FMUL.FTZ R25, R6.reuse, R25 ;  /* 0x0000001906197220 */ /* 0x040fe20000410000 */
[C---:B------:R-:W-:Y:S01]  /*1ac0*/  FADD.FTZ R17, -R7.reuse, R17 ;  /* 0x0000001107117221 */ /* 0x040fe20000010100 */
[C---:B------:R-:W-:Y:S01]  /*1ad0*/  FADD.FTZ R19, -R7.reuse, R19 ;  /* 0x0000001307137221 */ /* 0x040fe20000010100 */
[C---:B------:R-:W-:Y:S01]  /*1ae0*/  FMUL.FTZ R50, R6.reuse, R23 ;  /* 0x0000001706327220 */ /* 0x040fe20000410000 */
[C---:B------:R-:W-:Y:S01]  /*1af0*/  FADD.FTZ R23, -R7.reuse, R16 ;  /* 0x0000001007177221 */ /* 0x040fe20000010100 */
[----:B------:R-:W-:Y:S02]  /*1b00*/  HADD2.F32 R16, -RZ, R36.H0_H0 ;  /* 0x20000024ff107230 */ /* 0x000fe40000004100 */
[C---:B------:R-:W-:Y:S01]  /*1b10*/  FMUL.FTZ R17, R6.reuse, R17 ;  /* 0x0000001106117220 */ /* 0x040fe20000410000 */
[----:B------:R-:W-:Y:S01]  /*1b20*/  FADD.FTZ R45, -R7, R45 ;  /* 0x0000002d072d7221 */ /* 0x000fe20000010100 */
[----:B------:R-:W-:-:S03]  /*1b30*/  FMUL.FTZ R23, R6, R23 ;  /* 0x0000001706177220 */ /* 0x000fc60000410000 */
[----:B------:R-:W-:Y:S01]  /*1b40*/  FMUL.FTZ R45, R6, R45 ;  /* 0x0000002d062d7220 */ /* 0x000fe20000410000 */
[----:B--2---:R-:W-:-:S05]  /*1b50*/  HADD2.F32 R49, -RZ, R57.H0_H0 ;  /* 0x20000039ff317230 */ /* 0x004fca0000004100 */
[----:B------:R-:W-:Y:S01]  /*1b60*/  FFMA.FTZ R24, R51, R49, R24 ;  /* 0x0000003133187223 */ /* 0x000fe20000010018 */
[----:B------:R-:W-:Y:S02]  /*1b70*/  HADD2.F32 R51, -RZ, R57.H1_H1 ;  /* 0x30000039ff337230 */ /* 0x000fe40000004100 */
[----:B------:R-:W-:Y:S01]  /*1b80*/  FADD.FTZ R49, -R7, R26 ;  /* 0x0000001a07317221 */ /* 0x000fe20000010100 */
[----:B------:R-:W-:Y:S02]  /*1b90*/  HADD2.F32 R26, -RZ, R41.H0_H0 ;  /* 0x20000029ff1a7230 */ /* 0x000fe40000004100 */
[----:B------:R-:W-:Y:S02]  /*1ba0*/  HADD2.F32 R57, -RZ, R53.H0_H0 ;  /* 0x20000035ff397230 */ /* 0x000fe40000004100 */
[----:B------:R-:W-:Y:S01]  /*1bb0*/  FFMA.FTZ R25, R25, R51, R48 ;  /* 0x0000003319197223 */ /* 0x000fe20000010030 */
[----:B---3--:R-:W-:Y:S02]  /*1bc0*/  HADD2.F32 R51, -RZ, R56.H0_H0 ;  /* 0x20000038ff337230 */ /* 0x008fe40000004100 */
[----:B------:R-:W-:Y:S01]  /*1bd0*/  FMUL.FTZ R49, R6, R49 ;  /* 0x0000003106317220 */ /* 0x000fe20000410000 */
[----:B------:R-:W-:-:S03]  /*1be0*/  HADD2.F32 R48, -RZ, R41.H1_H1 ;  /* 0x30000029ff307230 */ /* 0x000fc60000004100 */
[----:B------:R-:W-:Y:S01]  /*1bf0*/  FFMA.FTZ R26, R49, R51, R26 ;  /* 0x00000033311a7223 */ /* 0x000fe2000001001a */
[----:B------:R-:W-:Y:S02]  /*1c00*/  HADD2.F32 R49, -RZ, R56.H1_H1 ;  /* 0x30000038ff317230 */ /* 0x000fe40000004100 */
[C---:B------:R-:W-:Y:S01]  /*1c10*/  FMUL.FTZ R51, R6.reuse, R27 ;  /* 0x0000001b06337220 */ /* 0x040fe20000410000 */
[----:B------:R-:W-:Y:S01]  /*1c20*/  FADD.FTZ R27, -R7, R20 ;  /* 0x00000014071b7221 */ /* 0x000fe20000010100 */
[----:B------:R-:W0:Y:S02]  /*1c30*/  LDC R56, c[0x0][0x388] ;  /* 0x0000e200ff387b82 */ /* 0x000e240000000800 */
[----:B------:R-:W-:Y:S01]  /*1c40*/  FFMA.FTZ R20, R51, R49, R48 ;  /* 0x0000003133147223 */ /* 0x000fe20000010030 */
[----:B------:R-:W-:Y:S02]  /*1c50*/  HADD2.F32 R49, -RZ, R61.H0_H0 ;  /* 0x2000003dff317230 */ /* 0x000fe40000004100 */
[----:B------:R-:W-:Y:S01]  /*1c60*/  FMUL.FTZ R51, R6, R27 ;  /* 0x0000001b06337220 */ /* 0x000fe20000410000 */
[----:B------:R-:W-:-:S02]  /*1c70*/  HADD2.F32 R48, -RZ, R42.H0_H0 ;  /* 0x2000002aff307230 */ /* 0x000fc40000004100 */
[----:B------:R-:W-:-:S03]  /*1c80*/  FADD.FTZ R27, -R7, R21 ;  /* 0x00000015071b7221 */ /* 0x000fc60000010100 */
[----:B------:R-:W-:Y:S01]  /*1c90*/  FFMA.FTZ R21, R51, R49, R48 ;  /* 0x0000003133157223 */ /* 0x000fe20000010030 */
[----:B------:R-:W-:Y:S02]  /*1ca0*/  HADD2.F32 R49, -RZ, R61.H1_H1 ;  /* 0x3000003dff317230 */ /* 0x000fe40000004100 */
[----:B------:R-:W-:Y:S01]  /*1cb0*/  FMUL.FTZ R51, R6, R27 ;  /* 0x0000001b06337220 */ /* 0x000fe20000410000 */
[----:B------:R-:W-:Y:S02]  /*1cc0*/  HADD2.F32 R48, -RZ, R42.H1_H1 ;  /* 0x3000002aff307230 */ /* 0x000fe40000004100 */
[----:B------:R-:W-:-:S03]  /*1cd0*/  FADD.FTZ R27, -R7, R22 ;  /* 0x00000016071b7221 */ /* 0x000fc60000010100 */
[----:B------:R-:W-:Y:S01]  /*1ce0*/  FFMA.FTZ R22, R51, R49, R48 ;  /* 0x0000003133167223 */ /* 0x000fe20000010030 */
[----:B------:R-:W-:Y:S02]  /*1cf0*/  HADD2.F32 R49, -RZ, R60.H0_H0 ;  /* 0x2000003cff317230 */ /* 0x000fe40000004100 */
[----:B------:R-:W-:Y:S01]  /*1d00*/  FMUL.FTZ R27, R6, R27 ;  /* 0x0000001b061b7220 */ /* 0x000fe20000410000 */
[----:B------:R-:W-:Y:S02]  /*1d10*/  HADD2.F32 R48, -RZ, R43.H0_H0 ;  /* 0x2000002bff307230 */ /* 0x000fe40000004100 */
[----:B------:R-:W-:-:S03]  /*1d20*/  HADD2.F32 R51, -RZ, R59.H0_H0 ;  /* 0x2000003bff337230 */ /* 0x000fc60000004100 */
[----:B------:R-:W-:Y:S01]  /*1d30*/  FFMA.FTZ R27, R27, R49, R48 ;  /* 0x000000311b1b7223 */ /* 0x000fe20000010030 */
[----:B------:R-:W-:Y:S02]  /*1d40*/  HADD2.F32 R48, -RZ, R60.H1_H1 ;  /* 0x3000003cff307230 */ /* 0x000fe40000004100 */
[----:B------:R-:W-:Y:S01]  /*1d50*/  FFMA.FTZ R16, R23, R51, R16 ;  /* 0x0000003317107223 */ /* 0x000fe20000010010 */
[----:B------:R-:W-:Y:S02]  /*1d60*/  HADD2.F32 R49, -RZ, R43.H1_H1 ;  /* 0x3000002bff317230 */ /* 0x000fe40000004100 */
[----:B------:R-:W-:Y:S01]  /*1d70*/  FADD.FTZ R23, -R7, R18 ;  /* 0x0000001207177221 */ /* 0x000fe20000010100 */
[----:B------:R-:W-:Y:S02]  /*1d80*/  HADD2.F32 R51, -RZ, R59.H1_H1 ;  /* 0x3000003bff337230 */ /* 0x000fe40000004100 */
[----:B------:R-:W-:Y:S02]  /*1d90*/  HADD2.F32 R18, -RZ, R37.H0_H0 ;  /* 0x20000025ff127230 */ /* 0x000fe40000004100 */
[----:B------:R-:W-:Y:S01]  /*1da0*/  FFMA.FTZ R49, R50, R48, R49 ;  /* 0x0000003032317223 */ /* 0x000fe20000010031 */
[----:B------:R-:W-:-:S02]  /*1db0*/  HADD2.F32 R48, -RZ, R36.H1_H1 ;  /* 0x30000024ff307230 */ /* 0x000fc40000004100 */
[C---:B------:R-:W-:Y:S01]  /*1dc0*/  FMUL.FTZ R23, R6.reuse, R23 ;  /* 0x0000001706177220 */ /* 0x040fe20000410000 */
[----:B------:R-:W-:Y:S01]  /*1dd0*/  FMUL.FTZ R50, R6, R19 ;  /* 0x0000001306327220 */ /* 0x000fe20000410000 */
[----:B------:R-:W-:Y:S01]  /*1de0*/  FADD.FTZ R19, -R7, R12 ;  /* 0x0000000c07137221 */ /* 0x000fe20000010100 */
[----:B------:R-:W-:Y:S01]  /*1df0*/  FFMA.FTZ R17, R17, R51, R48 ;  /* 0x0000003311117223 */ /* 0x000fe20000010030 */
[--C-:B------:R-:W-:Y:S02]  /*1e00*/  HADD2.F32 R51, -RZ, R58.reuse.H0_H0 ;  /* 0x2000003aff337230 */ /* 0x100fe40000004100 */
[----:B------:R-:W-:-:S03]  /*1e10*/  HADD2.F32 R48, -RZ, R58.H1_H1 ;  /* 0x3000003aff307230 */ /* 0x000fc60000004100 */
[----:B------:R-:W-:Y:S01]  /*1e20*/  FFMA.FTZ R18, R23, R51, R18 ;  /* 0x0000003317127223 */ /* 0x000fe20000010012 */
[----:B------:R-:W-:Y:S02]  /*1e30*/  HADD2.F32 R23, -RZ, R37.H1_H1 ;  /* 0x30000025ff177230 */ /* 0x000fe40000004100 */
[----:B------:R-:W-:-:S03]  /*1e40*/  HADD2.F32 R51, -RZ, R54.H1_H1 ;  /* 0x30000036ff337230 */ /* 0x000fc60000004100 */
[----:B------:R-:W-:Y:S01]  /*1e50*/  FFMA.FTZ R12, R50, R48, R23 ;  /* 0x00000030320c7223 */ /* 0x000fe20000010017 */
[----:B------:R-:W-:Y:S02]  /*1e60*/  HADD2.F32 R48, -RZ, R55.H0_H0 ;  /* 0x20000037ff307230 */ /* 0x000fe40000004100 */
[----:B------:R-:W-:Y:S01]  /*1e70*/  FMUL.FTZ R50, R6, R19 ;  /* 0x0000001306327220 */ /* 0x000fe20000410000 */
[----:B------:R-:W-:Y:S02]  /*1e80*/  HADD2.F32 R23, -RZ, R38.H0_H0 ;  /* 0x20000026ff177230 */ /* 0x000fe40000004100 */
        /* <DEDUP_REMOVED lines=9> */
[--C-:B------:R-:W-:Y:S02]  /*1f20*/  HADD2.F32 R23, -RZ, R39.reuse.H0_H0 ;  /* 0x20000027ff177230 */ /* 0x100fe40000004100 */
[----:B------:R-:W-:Y:S01]  /*1f30*/  FADD.FTZ R19, -R7, R15 ;  /* 0x0000000f07137221 */ /* 0x000fe20000010100 */
[----:B------:R-:W-:Y:S02]  /*1f40*/  F2FP.F16.F32.PACK_AB R14, R14, R13 ;  /* 0x0000000d0e0e723e */ /* 0x000fe400000000ff */
[----:B------:R-:W-:Y:S01]  /*1f50*/  F2FP.F16.F32.PACK_AB R13, R12, R18 ;  /* 0x000000120c0d723e */ /* 0x000fe200000000ff */
[----:B------:R-:W-:Y:S01]  /*1f60*/  FFMA.FTZ R15, R50, R48, R23 ;  /* 0x00000030320f7223 */ /* 0x000fe20000010017 */
[----:B------:R-:W-:-:S02]  /*1f70*/  HADD2.F32 R48, -RZ, R39.H1_H1 ;  /* 0x30000027ff307230 */ /* 0x000fc40000004100 */
[C---:B------:R-:W-:Y:S01]  /*1f80*/  FMUL.FTZ R19, R6.reuse, R19 ;  /* 0x0000001306137220 */ /* 0x040fe20000410000 */
[----:B------:R-:W-:Y:S01]  /*1f90*/  FADD.FTZ R23, -R7, R8 ;  /* 0x0000000807177221 */ /* 0x000fe20000010100 */
[--C-:B------:R-:W-:Y:S01]  /*1fa0*/  HADD2.F32 R8, -RZ, R32.reuse.H0_H0 ;  /* 0x20000020ff087230 */ /* 0x100fe20000004100 */
[----:B------:R-:W-:Y:S01]  /*1fb0*/  F2FP.F16.F32.PACK_AB R12, R17, R16 ;  /* 0x00000010110c723e */ /* 0x000fe200000000ff */
[----:B------:R-:W-:Y:S01]  /*1fc0*/  FFMA.FTZ R19, R19, R51, R48 ;  /* 0x0000003313137223 */ /* 0x000fe20000010030 */
[----:B------:R-:W-:Y:S01]  /*1fd0*/  FMUL.FTZ R23, R6, R23 ;  /* 0x0000001706177220 */ /* 0x000fe20000410000 */
[----:B------:R-:W-:Y:S01]  /*1fe0*/  FADD.FTZ R51, -R7, R9 ;  /* 0x0000000907337221 */ /* 0x000fe20000010100 */
[----:B------:R-:W-:Y:S02]  /*1ff0*/  HADD2.F32 R48, -RZ, R53.H1_H1 ;  /* 0x30000035ff307230 */ /* 0x000fe40000004100 */
[----:B------:R-:W-:Y:S01]  /*2000*/  FFMA.FTZ R23, R23, R57, R8 ;  /* 0x0000003917177223 */ /* 0x000fe20000010008 */
[----:B------:R-:W-:-:S02]  /*2010*/  HADD2.F32 R9, -RZ, R32.H1_H1 ;  /* 0x30000020ff097230 */ /* 0x000fc40000004100 */
[----:B------:R-:W-:Y:S01]  /*2020*/  FMUL.FTZ R50, R6, R51 ;  /* 0x0000003306327220 */ /* 0x000fe20000410000 */
[C---:B------:R-:W-:Y:S01]  /*2030*/  FADD.FTZ R8, -R7.reuse, R10 ;  /* 0x0000000a07087221 */ /* 0x040fe20000010100 */
[----:B------:R-:W1:Y:S01]  /*2040*/  S2R R57, SR_TID.X ;  /* 0x0000000000397919 */ /* 0x000e620000002100 */
[----:B------:R-:W-:Y:S01]  /*2050*/  FADD.FTZ R51, -R7, R11 ;  /* 0x0000000b07337221 */ /* 0x000fe20000010100 */
[----:B------:R-:W-:Y:S01]  /*2060*/  FFMA.FTZ R48, R50, R48, R9 ;  /* 0x0000003032307223 */ /* 0x000fe20000010009 */
[C---:B------:R-:W-:Y:S01]  /*2070*/  FMUL.FTZ R11, R6.reuse, R8 ;  /* 0x00000008060b7220 */ /* 0x040fe20000410000 */
[--C-:B------:R-:W-:Y:S02]  /*2080*/  HADD2.F32 R8, -RZ, R0.reuse.H1_H1 ;  /* 0x30000000ff087230 */ /* 0x100fe40000004100 */
[----:B------:R-:W-:Y:S01]  /*2090*/  FMUL.FTZ R51, R6, R51 ;  /* 0x0000003306337220 */ /* 0x000fe20000410000 */
[--C-:B------:R-:W-:Y:S01]  /*20a0*/  HADD2.F32 R9, -RZ, R33.reuse.H1_H1 ;  /* 0x30000021ff097230 */ /* 0x100fe20000004100 */
[----:B------:R-:W-:Y:S01]  /*20b0*/  F2FP.F16.F32.PACK_AB R15, R19, R15 ;  /* 0x0000000f130f723e */ /* 0x000fe200000000ff */
[----:B------:R-:W-:Y:S01]  /*20c0*/  HADD2.F32 R50, -RZ, R0.H0_H0 ;  /* 0x20000000ff327230 */ /* 0x000fe20000004100 */
[----:B------:R-:W-:Y:S01]  /*20d0*/  F2FP.F16.F32.PACK_AB R16, R48, R23 ;  /* 0x000000173010723e */ /* 0x000fe200000000ff */
[----:B------:R-:W-:-:S02]  /*20e0*/  HADD2.F32 R10, -RZ, R33.H0_H0 ;  /* 0x20000021ff0a7230 */ /* 0x000fc40000004100 */
[----:B------:R-:W-:Y:S01]  /*20f0*/  FFMA.FTZ R51, R51, R8, R9 ;  /* 0x0000000833337223 */ /* 0x000fe20000010009 */
[----:B------:R-:W-:Y:S01]  /*2100*/  FADD.FTZ R9, -R7, R44 ;  /* 0x0000002c07097221 */ /* 0x000fe20000010100 */
[----:B------:R-:W-:Y:S01]  /*2110*/  IADD3 R8, PT, PT, R5, -0x1, RZ ;  /* 0xffffffff05087810 */ /* 0x000fe20007ffe0ff */
[----:B------:R-:W-:Y:S02]  /*2120*/  HADD2.F32 R5, -RZ, R2.H0_H0 ;  /* 0x20000002ff057230 */ /* 0x000fe40000004100 */
[----:B------:R-:W-:Y:S01]  /*2130*/  FFMA.FTZ R50, R11, R50, R10 ;  /* 0x000000320b327223 */ /* 0x000fe2000001000a */
[----:B------:R-:W-:Y:S02]  /*2140*/  HADD2.F32 R10, -RZ, R34.H0_H0 ;  /* 0x20000022ff0a7230 */ /* 0x000fe40000004100 */
[----:B------:R-:W-:Y:S01]  /*2150*/  FMUL.FTZ R9, R6, R9 ;  /* 0x0000000906097220 */ /* 0x000fe20000410000 */
[----:B0-----:R-:W-:Y:S02]  /*2160*/  IMAD R8, R8, R56, RZ ;  /* 0x0000003808087224 */ /* 0x001fe400078e02ff */
[----:B------:R-:W-:Y:S01]  /*2170*/  FADD.FTZ R11, -R7, R46 ;  /* 0x0000002e070b7221 */ /* 0x000fe20000010100 */
[----:B------:R-:W-:-:S02]  /*2180*/  HADD2.F32 R56, -RZ, R3.H0_H0 ;  /* 0x20000003ff387230 */ /* 0x000fc40000004100 */
[----:B------:R-:W-:Y:S01]  /*2190*/  FFMA.FTZ R5, R9, R5, R10 ;  /* 0x0000000509057223 */ /* 0x000fe2000001000a */
[----:B------:R-:W-:Y:S02]  /*21a0*/  HADD2.F32 R9, -RZ, R2.H1_H1 ;  /* 0x30000002ff097230 */ /* 0x000fe40000004100 */
[----:B------:R-:W-:Y:S01]  /*21b0*/  FMUL.FTZ R10, R6, R11 ;  /* 0x0000000b060a7220 */ /* 0x000fe20000410000 */
[----:B------:R-:W-:Y:S01]  /*21c0*/  FADD.FTZ R7, -R7, R47 ;  /* 0x0000002f07077221 */ /* 0x000fe20000010100 */
[----:B------:R-:W-:Y:S01]  /*21d0*/  F2FP.F16.F32.PACK_AB R17, R51, R50 ;  /* 0x000000323311723e */ /* 0x000fe200000000ff */
[----:B------:R-:W-:Y:S01]  /*21e0*/  FFMA.FTZ R52, R45, R9, R52 ;  /* 0x000000092d347223 */ /* 0x000fe20000010034 */
[----:B------:R-:W-:-:S04]  /*21f0*/  SHF.R.S32.HI R9, RZ, 0x1f, R8 ;  /* 0x0000001fff097819 */ /* 0x000fc80000011408 */
[----:B------:R-:W-:Y:S01]  /*2200*/  LEA.HI R8, R9, R8, RZ, 0x3 ;  /* 0x0000000809087211 */ /* 0x000fe200078f18ff */
[----:B------:R-:W-:Y:S01]  /*2210*/  HADD2.F32 R9, -RZ, R35.H0_H0 ;  /* 0x20000023ff097230 */ /* 0x000fe20000004100 */
[----:B-1----:R-:W-:Y:S02]  /*2220*/  LOP3.LUT R57, R57, 0x1f, RZ, 0xc0, !PT ;  /* 0x0000001f39397812 */ /* 0x002fe400078ec0ff */
[----:B------:R-:W-:Y:S02]  /*2230*/  F2FP.F16.F32.PACK_AB R18, R52, R5 ;  /* 0x000000053412723e */ /* 0x000fe400000000ff */
[----:B------:R-:W-:Y:S01]  /*2240*/  FFMA.FTZ R56, R10, R56, R9 ;  /* 0x000000380a387223 */ /* 0x000fe20000010009 */
[----:B------:R-:W-:Y:S01]  /*2250*/  LEA.HI.SX32 R8, R8, R57, 0x1d ;  /* 0x0000003908087211 */ /* 0x000fe200078feaff */
[----:B------:R-:W-:Y:S02]  /*2260*/  HADD2.F32 R57, -RZ, R3.H1_H1 ;  /* 0x30000003ff397230 */ /* 0x000fe40000004100 */
[----:B------:R-:W-:Y:S01]  /*2270*/  FMUL.FTZ R10, R6, R7 ;  /* 0x00000007060a7220 */ /* 0x000fe20000410000 */
[----:B------:R-:W-:Y:S01]  /*2280*/  HADD2.F32 R9, -RZ, R35.H1_H1 ;  /* 0x30000023ff097230 */ /* 0x000fe20000004100 */
[----:B------:R-:W-:-:S02]  /*2290*/  IADD3 R44, PT, PT, R8, 0x20, RZ ;  /* 0x00000020082c7810 */ /* 0x000fc40007ffe0ff */
[----:B------:R-:W-:Y:S02]  /*22a0*/  IADD3 R6, PT, PT, R8, 0x40, RZ ;  /* 0x0000004008067810 */ /* 0x000fe40007ffe0ff */
[----:B------:R-:W-:Y:S01]  /*22b0*/  FFMA.FTZ R57, R10, R57, R9 ;  /* 0x000000390a397223 */ /* 0x000fe20000010009 */
[----:B------:R-:W-:Y:S01]  /*22c0*/  F2FP.F16.F32.PACK_AB R9, R20, R26 ;  /* 0x0000001a1409723e */ /* 0x000fe200000000ff */
[----:B------:R-:W0:Y:S03]  /*22d0*/  LDC.64 R10, c[0x0][0x428] ;  /* 0x00010a00ff0a7b82 */ /* 0x000e260000000a00 */
[----:B------:R-:W-:Y:S01]  /*22e0*/  F2FP.F16.F32.PACK_AB R19, R57, R56 ;  /* 0x000000383913723e */ /* 0x000fe200000000ff */
[----:B0-----:R-:W-:Y:S01]  /*22f0*/  IMAD.WIDE.U32 R46, R8, 0x10, R10 ;  /* 0x00000010082e7825 */ /* 0x001fe200078e000a */
[----:B------:R-:W-:-:S03]  /*2300*/  F2FP.F16.F32.PACK_AB R8, R25, R24 ;  /* 0x000000181908723e */ /* 0x000fc600000000ff */
[----:B------:R-:W-:-:S04]  /*2310*/  IMAD.WIDE.U32 R44, R44, 0x10, R10 ;  /* 0x000000102c2c7825 */ /* 0x000fc800078e000a */
[----:B------:R-:W-:Y:S01]  /*2320*/  IMAD.WIDE.U32 R6, R6, 0x10, R10 ;  /* 0x0000001006067825 */ /* 0x000fe200078e000a */
[----:B------:R-:W-:Y:S02]  /*2330*/  F2FP.F16.F32.PACK_AB R11, R49, R27 ;  /* 0x0000001b310b723e */ /* 0x000fe400000000ff */
[----:B------:R-:W-:-:S05]  /*2340*/  F2FP.F16.F32.PACK_AB R10, R22, R21 ;  /* 0x00000015160a723e */ /* 0x000fca00000000ff */
[----:B------:R0:W-:Y:S04]  /*2350*/  STG.E.128 desc[UR6][R46.64], R8 ;  /* 0x000000082e007986 */ /* 0x0001e8000c101d06 */
[----:B------:R0:W-:Y:S04]  /*2360*/  STG.E.128 desc[UR6][R44.64], R12 ;  /* 0x0000000c2c007986 */ /* 0x0001e8000c101d06 */
[----:B------:R0:W-:Y:S02]  /*2370*/  STG.E.128 desc[UR6][R6.64], R16 ;  /* 0x0000001006007986 */ /* 0x0001e4000c101d06 */
.L_x_17144:
[----:B------:R-:W-:Y:S05]  /*2380*/  BSYNC.RECONVERGENT B0 ;  /* 0x0000000000007941 */ /* 0x000fea0003800200 */
.L_x_17143:
[----:B0-----:R-:W0:Y:S02]  /*2390*/  LDC.64 R6, c[0x0][0x380] ;  /* 0x0000e000ff067b82 */ /* 0x001e240000000a00 */
[----:B0-----:R-:W-:-:S04]  /*23a0*/  LEA R4, R6, R4, 0x2 ;  /* 0x0000000406047211 */ /* 0x001fc800078e10ff */
[----:B------:R-:W-:-:S13]  /*23b0*/  ISETP.GE.AND P0, PT, R4, R7, PT ;  /* 0x000000070400720c */ /* 0x000fda0003f06270 */
[----:B------:R-:W-:Y:S05]  /*23c0*/  @!P0 BRA `(.L_x_17145) ;  /* 0xffffffdc00fc8947 */ /* 0x000fea000383ffff */
[----:B------:R-:W-:Y:S05]  /*23d0*/  EXIT ;  /* 0x000000000000794d */ /* 0x000fea0003800000 */
.L_x_17142:
[----:B------:R-:W-:Y:S01]  /*23e0*/  HFMA2 R49, -RZ, RZ, 0, 5.9604644775390625e-08 ;  /* 0x00000001ff317431 */ /* 0x000fe200000001ff */
[----:B------:R-:W-:Y:S01]  /*23f0*/  BSSY B0, `(.L_x_17146) ;  /* 0x0000006000007945 */ /* 0x000fe20003800000 */
[----:B------:R-:W-:Y:S02]  /*2400*/  MOV R48, 0x1f ;  /* 0x0000001f00307802 */ /* 0x000fe40000000f00 */
[----:B------:R-:W-:-:S07]  /*2410*/  MOV R6, 0xffffffff ;  /* 0xffffffff00067802 */ /* 0x000fce0000000f00 */
[----:B------:R-:W-:Y:S05]  /*2420*/  WARPSYNC.COLLECTIVE R6, `(.L_x_17147) ;  /* 0x0000000006087348 */ /* 0x000fea0003c00000 */
[----:B------:R0:W1:Y:S02]  /*2430*/  SHFL.BFLY P0, R6, R57, R49, R48 ;  /* 0x0c00003139067389 */ /* 0x0000640000000030 */
[----:B01----:R-:W-:Y:S05]  /*2440*/  ENDCOLLECTIVE ;  /* 0x000000000000791b */ /* 0x003fea0003800000 */
.L_x_17147:
[----:B------:R-:W-:Y:S05]  /*2450*/  BSYNC B0 ;  /* 0x0000000000007941 */ /* 0x000fea0003800000 */
.L_x_17146:
[----:B------:R-:W-:Y:S01]  /*2460*/  FADD.FTZ R57, R57, R6 ;  /* 0x0000000639397221 */ /* 0x000fe20000010000 */
[----:B------:R-:W-:Y:S01]  /*2470*/  MOV R6, 0xffffffff ;  /* 0xffffffff00067802 */ /* 0x000fe20000000f00 */
[----:B------:R-:W-:Y:S01]  /*2480*/  HFMA2 R49, -RZ, RZ, 0, 1.1920928955078125e-07 ;  /* 0x00000002ff317431 */ /* 0x000fe200000001ff */
[----:B------:R-:W-:Y:S01]  /*2490*/  MOV R48, 0x1f ;  /* 0x0000001f00307802 */ /* 0x000fe20000000f00 */
[----:B------:R-:W0:Y:S06]  /*24a0*/  LDC R51, c[0x0][0x400] ;  /* 0x00010000ff337b82 */ /* 0x000e2c0000000800 */
[----:B0-----:R-:W-:Y:S05]  /*24b0*/  WARPSYNC.COLLECTIVE R6, `(.L_x_17148) ;  /* 0x0000000006087348 */ /* 0x001fea0003c00000 */
[----:B------:R1:W2:Y:S02]  /*24c0*/  SHFL.BFLY P0, R6, R57, R49, R48 ;  /* 0x0c00003139067389 */ /* 0x0002a40000000030 */
[----:B012---:R-:W-:Y:S05]  /*24d0*/  ENDCOLLECTIVE ;  /* 0x000000000000791b */ /* 0x007fea0003800000 */
.L_x_17148:
[----:B------:R-:W-:Y:S01]  /*24e0*/  HFMA2 R49, -RZ, RZ, 0, 2.384185791015625e-07 ;  /* 0x00000004ff317431 */ /* 0x000fe200000001ff */
[----:B------:R-:W-:Y:S02]  /*24f0*/  MOV R50, R6 ;  /* 0x0000000600327202 */ /* 0x000fe40000000f00 */
[----:B------:R-:W-:-:S03]  /*2500*/  MOV R6, 0xffffffff ;  /* 0xffffffff00067802 */ /* 0x000fc60000000f00 */
[----:B------:R-:W-:-:S05]  /*2510*/  FADD.FTZ R50, R57, R50 ;  /* 0x0000003239327221 */ /* 0x000fca0000010000 */
[----:B------:R-:W-:-:S07]  /*2520*/  MOV R57, R50 ;  /* 0x0000003200397202 */ /* 0x000fce0000000f00 */
[----:B------:R-:W-:Y:S05]  /*2530*/  WARPSYNC.COLLECTIVE R6, `(.L_x_17149) ;  /* 0x0000000006087348 */ /* 0x000fea0003c00000 */
[----:B------:R0:W1:Y:S02]  /*2540*/  SHFL.BFLY P0, R6, R57, R49, R48 ;  /* 0x0c00003139067389 */ /* 0x0000640000000030 */
[----:B01----:R-:W-:Y:S05]  /*2550*/  ENDCOLLECTIVE ;  /* 0x000000000000791b */ /* 0x003fea0003800000 */
.L_x_17149:
[----:B------:R-:W-:Y:S01]  /*2560*/  HFMA2 R49, -RZ, RZ, 0, 4.76837158203125e-07 ;  /* 0x00000008ff317431 */ /* 0x000fe200000001ff */
[----:B------:R-:W-:Y:S02]  /*2570*/  MOV R7, R6 ;  /* 0x0000000600077202 */ /* 0x000fe40000000f00 */
[----:B------:R-:W-:-:S03]  /*2580*/  MOV R6, 0xffffffff ;  /* 0xffffffff00067802 */ /* 0x000fc60000000f00 */
[----:B------:R-:W-:-:S05]  /*2590*/  FADD.FTZ R52, R50, R7 ;  /* 0x0000000732347221 */ /* 0x000fca0000010000 */
[----:B------:R-:W-:-:S07]  /*25a0*/  MOV R57, R52 ;  /* 0x0000003400397202 */ /* 0x000fce0000000f00 */
[----:B------:R-:W-:Y:S05]  /*25b0*/  WARPSYNC.COLLECTIVE R6, `(.L_x_17150) ;  /* 0x0000000006087348 */ /* 0x000fea0003c00000 */
[----:B------:R0:W1:Y:S02]  /*25c0*/  SHFL.BFLY P0, R6, R57, R49, R48 ;  /* 0x0c00003139067389 */ /* 0x0000640000000030 */
[----:B01----:R-:W-:Y:S05]  /*25d0*/  ENDCOLLECTIVE ;  /* 0x000000000000791b */ /* 0x003fea0003800000 */
.L_x_17150:
[----:B------:R-:W-:Y:S01]  /*25e0*/  HFMA2 R49, -RZ, RZ, 0, 9.5367431640625e-07 ;  /* 0x00000010ff317431 */ /* 0x000fe200000001ff */
[----:B------:R-:W-:Y:S02]  /*25f0*/  MOV R7, R6 ;  /* 0x0000000600077202 */ /* 0x000fe40000000f00 */
[----:B------:R-:W-:-:S03]  /*2600*/  MOV R6, 0xffffffff ;  /* 0xffffffff00067802 */ /* 0x000fc60000000f00 */
[----:B------:R-:W-:-:S05]  /*2610*/  FADD.FTZ R7, R52, R7 ;  /* 0x0000000734077221 */ /* 0x000fca0000010000 */
[----:B------:R-:W-:-:S07]  /*2620*/  MOV R57, R7 ;  /* 0x0000000700397202 */ /* 0x000fce0000000f00 */
[----:B------:R-:W-:Y:S05]  /*2630*/  WARPSYNC.COLLECTIVE R6, `(.L_x_17151) ;  /* 0x0000000006087348 */ /* 0x000fea0003c00000 */
[----:B------:R0:W1:Y:S02]  /*2640*/  SHFL.BFLY P0, R6, R57, R49, R48 ;  /* 0x0c00003139067389 */ /* 0x0000640000000030 */
[----:B01----:R-:W-:Y:S05]  /*2650*/  ENDCOLLECTIVE ;  /* 0x000000000000791b */ /* 0x003fea0003800000 */
.L_x_17151:
[----:B------:R-:W-:Y:S02]  /*2660*/  MOV R56, R6 ;  /* 0x0000000600387202 */ /* 0x000fe40000000f00 */
[----:B------:R-:W-:-:S03]  /*2670*/  MOV R6, 0xffffffff ;  /* 0xffffffff00067802 */ /* 0x000fc60000000f00 */
        /* <DEDUP_REMOVED lines=50> */
[----:B------:R-:W-:-:S04]  /*29a0*/  HFMA2 R49, -RZ, RZ, 0, 5.9604644775390625e-08 ;  /* 0x00000001ff317431 */ /* 0x000fc800000001ff */
[----:B------:R-:W-:-:S07]  /*29b0*/  MOV R57, R50 ;  /* 0x0000003200397202 */ /* 0x000fce0000000f00 */
[----:B------:R-:W-:Y:S05]  /*29c0*/  WARPSYNC.COLLECTIVE R6, `(.L_x_17152) ;  /* 0x0000000006087348 */ /* 0x000fea0003c00000 */
[----:B------:R0:W1:Y:S02]  /*29d0*/  SHFL.BFLY P0, R6, R57, R49, R48 ;  /* 0x0c00003139067389 */ /* 0x0000640000000030 */
[----:B01----:R-:W-:Y:S05]  /*29e0*/  ENDCOLLECTIVE ;  /* 0x000000000000791b */ /* 0x003fea0003800000 */
.L_x_17152:
[----:B------:R-:W-:Y:S01]  /*29f0*/  HFMA2 R49, -RZ, RZ, 0, 1.1920928955078125e-07 ;  /* 0x00000002ff317431 */ /* 0x000fe200000001ff */
[----:B------:R-:W-:Y:S02]  /*2a00*/  MOV R52, R6 ;  /* 0x0000000600347202 */ /* 0x000fe40000000f00 */
[----:B------:R-:W-:-:S03]  /*2a10*/  MOV R6, 0xffffffff ;  /* 0xffffffff00067802 */ /* 0x000fc60000000f00 */
[----:B------:R-:W-:-:S05]  /*2a20*/  FADD.FTZ R50, R50, R52 ;  /* 0x0000003432327221 */ /* 0x000fca0000010000 */
[----:B------:R-:W-:-:S07]  /*2a30*/  MOV R57, R50 ;  /* 0x0000003200397202 */ /* 0x000fce0000000f00 */
[----:B------:R-:W-:Y:S05]  /*2a40*/  WARPSYNC.COLLECTIVE R6, `(.L_x_17153) ;  /* 0x0000000006087348 */ /* 0x000fea0003c00000 */
[----:B------:R0:W1:Y:S02]  /*2a50*/  SHFL.BFLY P0, R6, R57, R49, R48 ;  /* 0x0c00003139067389 */ /* 0x0000640000000030 */
[----:B01----:R-:W-:Y:S05]  /*2a60*/  ENDCOLLECTIVE ;  /* 0x000000000000791b */ /* 0x003fea0003800000 */
.L_x_17153:
        /* <DEDUP_REMOVED lines=8> */
.L_x_17154:
        /* <DEDUP_REMOVED lines=8> */
.L_x_17155:
        /* <DEDUP_REMOVED lines=8> */
.L_x_17156:
[----:B------:R-:W-:Y:S01]  /*2bf0*/  MOV R52, R6 ;  /* 0x0000000600347202 */ /* 0x000fe20000000f00 */
[----:B------:R-:W-:Y:S06]  /*2c00*/  BRA `(.L_x_17157) ;  /* 0xffffffec003c7947 */ /* 0x000fec000383ffff */
.L_x_17158:
        /* <DEDUP_REMOVED lines=15> */
.L_x_28801:


//--------------------- .text._ZN10layer_norm13ln_fwd_kernelINS_13Kernel_traitsI6__halfS2_fS2_fjLj768ELj1ELj4ELj1ELj16ENS_18Kernel_traits_baseILj768ES2_S2_fS2_fjLj128EEEEELb0ELb1ELb0ELb0EEEvNS_9FwdParamsE --------------------------
	.section	.text._ZN10layer_norm13ln_fwd_kernelINS_13Kernel_traitsI6__halfS2_fS2_fjLj768ELj1ELj4ELj1ELj16ENS_18Kernel_traits_baseILj768ES2_S2_fS2_fjLj128EEEEELb0ELb1ELb0ELb0EEEvNS_9FwdParamsE,"ax",@progbits
	.align	128
        .global         _ZN10layer_norm13ln_fwd_kernelINS_13Kernel_traitsI6__halfS2_fS2_fjLj768ELj1ELj4ELj1ELj16ENS_18Kernel_traits_baseILj768ES2_S2_fS2_fjLj128EEEEELb0ELb1ELb0ELb0EEEvNS_9FwdParamsE
        .type           _ZN10layer_norm13ln_fwd_kernelINS_13Kernel_traitsI6__halfS2_fS2_fjLj768ELj1ELj4ELj1ELj16ENS_18Kernel_traits_baseILj768ES2_S2_fS2_fjLj128EEEEELb0ELb1ELb0ELb0EEEvNS_9FwdParamsE,@function
        .size           _ZN10layer_norm13ln_fwd_kernelINS_13Kernel_traitsI6__halfS2_fS2_fjLj768ELj1ELj4ELj1ELj16ENS_18Kernel_traits_baseILj768ES2_S2_fS2_fjLj128EEEEELb0ELb1ELb0ELb0EEEvNS_9FwdParamsE,(.L_x_28802 - _ZN10layer_norm13ln_fwd_kernelINS_13Kernel_traitsI6__halfS2_fS2_fjLj768ELj1ELj4ELj1ELj16ENS_18Kernel_traits_baseILj768ES2_S2_fS2_fjLj128EEEEELb0ELb1ELb0ELb0EEEvNS_9FwdParamsE)
        .other          _ZN10layer_norm13ln_fwd_kernelINS_13Kernel_traitsI6__halfS2_fS2_fjLj768ELj1ELj4ELj1ELj16ENS_18Kernel_traits_baseILj768ES2_S2_fS2_fjLj128EEEEELb0ELb1ELb0ELb0EEEvNS_9FwdParamsE,@"STO_CUDA_ENTRY STV_DEFAULT"
_ZN10layer_norm13ln_fwd_kernelINS_13Kernel_traitsI6__halfS2_fS2_fjLj768ELj1ELj4ELj1ELj16ENS_18Kernel_traits_baseILj768ES2_S2_fS2_fjLj128EEEEELb0ELb1ELb0ELb0EEEvNS_9FwdParamsE:
.text._ZN10layer_norm13ln_fwd_kernelINS_13Kernel_traitsI6__halfS2_fS2_fjLj768ELj1ELj4ELj1ELj16ENS_18Kernel_traits_baseILj768ES2_S2_fS2_fjLj128EEEEELb0ELb1ELb0ELb0EEEvNS_9FwdParamsE:
        /* <DEDUP_REMOVED lines=53> */
.L_x_17160:
        /* <DEDUP_REMOVED lines=9> */
[----:B0-----:R-:W-:-:S04]  /*03e0*/  @P1 IMAD.WIDE.U32 R8, R47, 0x10, R8 ;  /* 0x000000102f081825 */ /* 0x001fc800078e0008 */
[----:B------:R-:W-:Y:S01]  /*03f0*/  HFMA2 R22, -RZ, RZ, 0, 0 ;  /* 0x00000000ff167431 */ /* 0x000fe200000001ff */
[----:B------:R-:W-:Y:S02]  /*0400*/  MOV R10, RZ ;  /* 0x000000ff000a7202 */ /* 0x000fe40000000f00 */
[----:B------:R-:W-:Y:S02]  /*0410*/  @P2 CS2R R34, SRZ ;  /* 0x0000000000222805 */ /* 0x000fe4000001ff00 */
[----:B------:R-:W-:Y:S01]  /*0420*/  @P2 CS2R R32, SRZ ;  /* 0x0000000000202805 */ /* 0x000fe2000001ff00 */
[----:B------:R0:W5:Y:S01]  /*0430*/  @P1 LDG.E.128 R16, desc[UR6][R8.64] ;  /* 0x0000000608101981 */ /* 0x000162000c1e1d00 */
[----:B------:R-:W4:Y:S01]  /*0440*/  @P0 LDC.64 R20, c[0x0][0x3d0] ;  /* 0x0000f400ff140b82 */ /* 0x000f220000000a00 */
[C---:B-1----:R-:W-:Y:S01]  /*0450*/  @P1 IMAD.WIDE.U32 R40, R47.reuse, 0x10, R40 ;  /* 0x000000102f281825 */ /* 0x042fe200078e0028 */
[----:B------:R-:W-:-:S04]  /*0460*/  @P1 IADD3 R47, PT, PT, R47, 0x20, RZ ;  /* 0x000000202f2f1810 */ /* 0x000fc80007ffe0ff */
[----:B------:R1:W5:Y:S02]  /*0470*/  @P1 LDG.E.128 R24, desc[UR6][R40.64] ;  /* 0x0000000628181981 */ /* 0x000364000c1e1d00 */
[----:B------:R-:W0:Y:S01]  /*0480*/  @P0 LDC.64 R48, c[0x0][0x3e8] ;  /* 0x0000fa00ff300b82 */ /* 0x000e220000000a00 */
[----:B--2---:R-:W-:-:S05]  /*0490*/  @P2 IMAD.WIDE.U32 R42, R47, 0x10, R42 ;  /* 0x000000102f2a2825 */ /* 0x004fca00078e002a */
[----:B------:R1:W5:Y:S01]  /*04a0*/  @P2 LDG.E.128 R28, desc[UR6][R42.64] ;  /* 0x000000062a1c2981 */ /* 0x000362000c1e1d00 */
[----:B---3--:R-:W-:-:S05]  /*04b0*/  @P2 IMAD.WIDE.U32 R44, R47, 0x10, R44 ;  /* 0x000000102f2c2825 */ /* 0x008fca00078e002c */
[----:B------:R1:W5:Y:S01]  /*04c0*/  @P2 LDG.E.128 R36, desc[UR6][R44.64] ;  /* 0x000000062c242981 */ /* 0x000362000c1e1d00 */
[----:B----4-:R-:W-:-:S05]  /*04d0*/  @P0 IMAD.WIDE.U32 R46, R3, 0x10, R20 ;  /* 0x00000010032e0825 */ /* 0x010fca00078e0014 */
[----:B------:R1:W5:Y:S01]  /*04e0*/  @P0 LDG.E.128 R4, desc[UR6][R46.64] ;  /* 0x000000062e040981 */ /* 0x000362000c1e1d00 */
[----:B0-----:R-:W-:-:S05]  /*04f0*/  @P0 IMAD.WIDE.U32 R48, R3, 0x10, R48 ;  /* 0x0000001003300825 */ /* 0x001fca00078e0030 */
[----:B------:R1:W5:Y:S01]  /*0500*/  @P0 LDG.E.128 R12, desc[UR6][R48.64] ;  /* 0x00000006300c0981 */ /* 0x000362000c1e1d00 */
[----:B------:R-:W-:Y:S02]  /*0510*/  CS2R R20, SRZ ;  /* 0x0000000000147805 */ /* 0x000fe4000001ff00 */
[----:B------:R-:W-:Y:S02]  /*0520*/  CS2R R8, SRZ ;  /* 0x0000000000087805 */ /* 0x000fe4000001ff00 */
[----:B------:R-:W-:Y:S02]  /*0530*/  @P1 MOV R23, RZ ;  /* 0x000000ff00171202 */ /* 0x000fe40000000f00 */
[----:B------:R-:W-:-:S07]  /*0540*/  @P0 MOV R11, RZ ;  /* 0x000000ff000b0202 */ /* 0x000fce0000000f00 */
.L_x_17161:
[----:B------:R-:W-:Y:S05]  /*0550*/  BSYNC.RECONVERGENT B0 ;  /* 0x0000000000007941 */ /* 0x000fea0003800200 */
.L_x_17159:
[----:B------:R-:W0:Y:S02]  /*0560*/  LDCU UR4, c[0x0][0x384] ;  /* 0x00007080ff0477ac */ /* 0x000e240008000800 */
[----:B0-----:R-:W-:-:S13]  /*0570*/  ISETP.GE.AND P0, PT, R76, UR4, PT ;  /* 0x000000044c007c0c */ /* 0x001fda000bf06270 */
[----:B------:R-:W-:Y:S05]  /*0580*/  @P0 EXIT ;  /* 0x000000000000094d */ /* 0x000fea0003800000 */
[----:B------:R-:W0:Y:S01]  /*0590*/  LDCU.64 UR4, c[0x0][0x3e0] ;  /* 0x00007c00ff0477ac */ /* 0x000e220008000a00 */
[----:B------:R-:W2:Y:S01]  /*05a0*/  LDCU UR12, c[0x0][0x388] ;  /* 0x00007100ff0c77ac */ /* 0x000ea20008000800 */
[----:B------:R-:W3:Y:S01]  /*05b0*/  LDCU.U8 UR10, c[0x0][0x410] ;  /* 0x00008200ff0a77ac */ /* 0x000ee20008000000 */
[----:B------:R-:W4:Y:S01]  /*05c0*/  LDCU UR11, c[0x0][0x448] ;  /* 0x00008900ff0b77ac */ /* 0x000f220008000800 */
[----:B------:R-:W1:Y:S01]  /*05d0*/  LDCU.64 UR8, c[0x0][0x3a0] ;  /* 0x00007400ff0877ac */ /* 0x000e620008000a00 */
[----:B0-----:R-:W-:-:S04]  /*05e0*/  ISETP.NE.U32.AND P0, PT, RZ, UR4, PT ;  /* 0x00000004ff007c0c */ /* 0x001fc8000bf05070 */
[----:B-1234-:R-:W-:-:S13]  /*05f0*/  ISETP.NE.AND.EX P0, PT, RZ, UR5, PT, P0 ;  /* 0x00000005ff007c0c */ /* 0x01efda000bf05300 */
.L_x_17181:
        /* <DEDUP_REMOVED lines=23> */
[--C-:B-----5:R-:W-:Y:S02]  /*0770*/  HADD2.F32 R73, -RZ, R48.reuse.H1_H1 ;  /* 0x30000030ff497230 */ /* 0x120fe40000004100 */
[--C-:B------:R-:W-:Y:S02]  /*0780*/  HADD2.F32 R75, -RZ, R49.reuse.H0_H0 ;  /* 0x20000031ff4b7230 */ /* 0x100fe40000004100 */
[----:B------:R-:W-:Y:S02]  /*0790*/  HADD2.F32 R79, -RZ, R49.H1_H1 ;  /* 0x30000031ff4f7230 */ /* 0x000fe40000004100 */
[----:B------:R-:W-:-:S02]  /*07a0*/  HADD2.F32 R55, -RZ, R48.H0_H0 ;  /* 0x20000030ff377230 */ /* 0x000fc40000004100 */
[-C--:B------:R-:W-:Y:S01]  /*07b0*/  FMUL.FTZ R75, R75, R0.reuse ;  /* 0x000000004b4b7220 */ /* 0x080fe20000410000 */
[--C-:B------:R-:W-:Y:S02]  /*07c0*/  HADD2.F32 R81, -RZ, R50.reuse.H0_H0 ;  /* 0x20000032ff517230 */ /* 0x100fe40000004100 */
[-C--:B0-----:R-:W-:Y:S01]  /*07d0*/  FMUL.FTZ R52, R79, R0.reuse ;  /* 0x000000004f347220 */ /* 0x081fe20000410000 */
[----:B------:R-:W-:Y:S02]  /*07e0*/  HADD2.F32 R83, -RZ, R50.H1_H1 ;  /* 0x30000032ff537230 */ /* 0x000fe40000004100 */
[-C--:B------:R-:W-:Y:S01]  /*07f0*/  FMUL.FTZ R50, R73, R0.reuse ;  /* 0x0000000049327220 */ /* 0x080fe20000410000 */
[--C-:B------:R-:W-:Y:S02]  /*0800*/  HADD2.F32 R85, -RZ, R51.reuse.H0_H0 ;  /* 0x20000033ff557230 */ /* 0x100fe40000004100 */
[----:B------:R-:W-:Y:S01]  /*0810*/  FMUL.FTZ R55, R55, R0 ;  /* 0x0000000037377220 */ /* 0x000fe20000410000 */
[----:B------:R-:W-:-:S02]  /*0820*/  HADD2.F32 R87, -RZ, R51.H1_H1 ;  /* 0x30000033ff577230 */ /* 0x000fc40000004100 */
[-C--:B------:R-:W-:Y:S01]  /*0830*/  FMUL.FTZ R54, R83, R0.reuse ;  /* 0x0000000053367220 */ /* 0x080fe20000410000 */
[--C-:B------:R-:W-:Y:S02]  /*0840*/  HADD2.F32 R49, -RZ, R12.reuse.H1_H1 ;  /* 0x3000000cff317230 */ /* 0x100fe40000004100 */
[-C--:B------:R-:W-:Y:S01]  /*0850*/  FMUL.FTZ R85, R85, R0.reuse ;  /* 0x0000000055557220 */ /* 0x080fe20000410000 */
[--C-:B------:R-:W-:Y:S02]  /*0860*/  HADD2.F32 R51, -RZ, R13.reuse.H0_H0 ;  /* 0x2000000dff337230 */ /* 0x100fe40000004100 */
[-C--:B------:R-:W-:Y:S01]  /*0870*/  FMUL.FTZ R81, R81, R0.reuse ;  /* 0x0000000051517220 */ /* 0x080fe20000410000 */
[----:B------:R-:W-:Y:S02]  /*0880*/  HADD2.F32 R53, -RZ, R13.H1_H1 ;  /* 0x3000000dff357230 */ /* 0x000fe40000004100 */
[----:B------:R-:W-:Y:S01]  /*0890*/  FMUL.FTZ R72, R87, R0 ;  /* 0x0000000057487220 */ /* 0x000fe20000410000 */
[----:B------:R-:W-:-:S02]  /*08a0*/  HADD2.F32 R48, -RZ, R12.H0_H0 ;  /* 0x2000000cff307230 */ /* 0x000fc40000004100 */
[--C-:B------:R-:W-:Y:S02]  /*08b0*/  HADD2.F32 R73, -RZ, R15.reuse.H1_H1 ;  /* 0x3000000fff497230 */ /* 0x100fe40000004100 */
[----:B--2---:R-:W-:Y:S01]  /*08c0*/  FFMA.FTZ R49, R50, R49, R41 ;  /* 0x0000003132317223 */ /* 0x004fe20000010029 */
[----:B------:R-:W-:Y:S01]  /*08d0*/  FFMA.FTZ R50, R75, R51, R42 ;  /* 0x000000334b327223 */ /* 0x000fe2000001002a */
[----:B------:R-:W-:Y:S01]  /*08e0*/  FFMA.FTZ R51, R52, R53, R43 ;  /* 0x0000003534337223 */ /* 0x000fe2000001002b */
[----:B------:R-:W-:Y:S01]  /*08f0*/  FFMA.FTZ R48, R55, R48, R40 ;  /* 0x0000003037307223 */ /* 0x000fe20000010028 */
[--C-:B------:R-:W-:Y:S02]  /*0900*/  HADD2.F32 R53, -RZ, R14.reuse.H1_H1 ;  /* 0x3000000eff357230 */ /* 0x100fe40000004100 */
[----:B------:R-:W-:Y:S02]  /*0910*/  HADD2.F32 R55, -RZ, R15.H0_H0 ;  /* 0x2000000fff377230 */ /* 0x000fe40000004100 */
[----:B------:R-:W-:-:S02]  /*0920*/  HADD2.F32 R52, -RZ, R14.H0_H0 ;  /* 0x2000000eff347230 */ /* 0x000fc40000004100 */
[----:B---3--:R-:W-:Y:S01]  /*0930*/  FFMA.FTZ R53, R54, R53, R45 ;  /* 0x0000003536357223 */ /* 0x008fe2000001002d */
[----:B------:R-:W-:Y:S01]  /*0940*/  FFMA.FTZ R54, R85, R55, R46 ;  /* 0x0000003755367223 */ /* 0x000fe2000001002e */
[----:B------:R-:W-:Y:S01]  /*0950*/  FFMA.FTZ R55, R72, R73, R47 ;  /* 0x0000004948377223 */ /* 0x000fe2000001002f */
[----:B------:R-:W-:Y:S01]  /*0960*/  FFMA.FTZ R52, R81, R52, R44 ;  /* 0x0000003451347223 */ /* 0x000fe2000001002c */
[----:B------:R-:W-:Y:S06]  /*0970*/  BRA `(.L_x_17165) ;  /* 0x0000000000807947 */ /* 0x000fec0003800000 */
.L_x_17164:
[--C-:B-----5:R-:W-:Y:S02]  /*0980*/  HADD2.F32 R73, -RZ, R49.reuse.H0_H0 ;  /* 0x20000031ff497230 */ /* 0x120fe40000004100 */
[----:B------:R-:W-:Y:S02]  /*0990*/  HADD2.F32 R55, -RZ, R48.H1_H1 ;  /* 0x30000030ff377230 */ /* 0x000fe40000004100 */
[----:B------:R-:W-:Y:S02]  /*09a0*/  HADD2.F32 R49, -RZ, R49.H1_H1 ;  /* 0x30000031ff317230 */ /* 0x000fe40000004100 */
[-C--:B------:R-:W-:Y:S01]  /*09b0*/  FMUL.FTZ R73, R73, R0.reuse ;  /* 0x0000000049497220 */ /* 0x080fe20000410000 */
[--C-:B------:R-:W-:Y:S02]  /*09c0*/  HADD2.F32 R75, -RZ, R50.reuse.H0_H0 ;  /* 0x20000032ff4b7230 */ /* 0x100fe40000004100 */
[----:B------:R-:W-:Y:S01]  /*09d0*/  FMUL.FTZ R55, R55, R0 ;  /* 0x0000000037377220 */ /* 0x000fe20000410000 */
[----:B------:R-:W-:-:S02]  /*09e0*/  HADD2.F32 R79, -RZ, R50.H1_H1 ;  /* 0x30000032ff4f7230 */ /* 0x000fc40000004100 */
[--C-:B------:R-:W-:Y:S02]  /*09f0*/  HADD2.F32 R81, -RZ, R51.reuse.H0_H0 ;  /* 0x20000033ff517230 */ /* 0x100fe40000004100 */
        /* <DEDUP_REMOVED lines=8> */
[----:B------:R-:W-:Y:S01]  /*0a80*/  FMUL.FTZ R49, R55, R50 ;  /* 0x0000003237317220 */ /* 0x000fe20000410000 */
[----:B------:R-:W-:Y:S02]  /*0a90*/  HADD2.F32 R52, -RZ, R13.H0_H0 ;  /* 0x2000000dff347230 */ /* 0x000fe40000004100 */
[----:B------:R-:W-:Y:S01]  /*0aa0*/  FMUL.FTZ R51, R51, R54 ;  /* 0x0000003633337220 */ /* 0x000fe20000410000 */
[----:B------:R-:W-:Y:S02]  /*0ab0*/  HADD2.F32 R48, -RZ, R12.H0_H0 ;  /* 0x2000000cff307230 */ /* 0x000fe40000004100 */
[----:B------:R-:W-:Y:S01]  /*0ac0*/  FMUL.FTZ R53, R53, R0 ;  /* 0x0000000035357220 */ /* 0x000fe20000410000 */
[--C-:B------:R-:W-:Y:S02]  /*0ad0*/  HADD2.F32 R54, -RZ, R14.reuse.H1_H1 ;  /* 0x3000000eff367230 */ /* 0x100fe40000004100 */
[----:B------:R-:W-:Y:S01]  /*0ae0*/  FMUL.FTZ R50, R73, R52 ;  /* 0x0000003449327220 */ /* 0x000fe20000410000 */
[----:B------:R-:W-:-:S02]  /*0af0*/  HADD2.F32 R52, -RZ, R14.H0_H0 ;  /* 0x2000000eff347230 */ /* 0x000fc40000004100 */
[----:B------:R-:W-:Y:S01]  /*0b00*/  FMUL.FTZ R83, R83, R0 ;  /* 0x0000000053537220 */ /* 0x000fe20000410000 */
[--C-:B------:R-:W-:Y:S02]  /*0b10*/  HADD2.F32 R72, -RZ, R15.reuse.H0_H0 ;  /* 0x2000000fff487230 */ /* 0x100fe40000004100 */
[----:B------:R-:W-:Y:S01]  /*0b20*/  FMUL.FTZ R48, R53, R48 ;  /* 0x0000003035307220 */ /* 0x000fe20000410000 */
[----:B------:R-:W-:Y:S02]  /*0b30*/  HADD2.F32 R74, -RZ, R15.H1_H1 ;  /* 0x3000000fff4a7230 */ /* 0x000fe40000004100 */
[----:B------:R-:W-:Y:S01]  /*0b40*/  FMUL.FTZ R53, R79, R54 ;  /* 0x000000364f357220 */ /* 0x000fe20000410000 */
[----:B------:R-:W-:Y:S01]  /*0b50*/  FMUL.FTZ R52, R75, R52 ;  /* 0x000000344b347220 */ /* 0x000fe20000410000 */
[----:B------:R-:W-:Y:S01]  /*0b60*/  FMUL.FTZ R54, R81, R72 ;  /* 0x0000004851367220 */ /* 0x000fe20000410000 */
[----:B------:R-:W-:-:S07]  /*0b70*/  FMUL.FTZ R55, R83, R74 ;  /* 0x0000004a53377220 */ /* 0x000fce0000410000 */
.L_x_17165:
[----:B------:R-:W0:Y:S01]  /*0b80*/  LDC.64 R74, c[0x0][0x3a8] ;  /* 0x0000ea00ff4a7b82 */ /* 0x000e220000000a00 */
[C---:B------:R-:W-:Y:S01]  /*0b90*/  IADD3 R72, PT, PT, R77.reuse, 0x20, RZ ;  /* 0x000000204d487810 */ /* 0x040fe20007ffe0ff */
[----:B0-----:R-:W-:-:S05]  /*0ba0*/  IMAD.WIDE.U32 R74, R77, 0x20, R74 ;  /* 0x000000204d4a7825 */ /* 0x001fca00078e004a */
[----:B------:R0:W-:Y:S04]  /*0bb0*/  STG.E.128 desc[UR6][R74.64], R48 ;  /* 0x000000304a007986 */ /* 0x0001e8000c101d06 */
[----:B------:R0:W-:Y:S02]  /*0bc0*/  STG.E.128 desc[UR6][R74.64+0x10], R52 ;  /* 0x000010344a007986 */ /* 0x0001e4000c101d06 */
.L_x_17163:
[----:B------:R-:W-:Y:S05]  /*0bd0*/  BSYNC.RECONVERGENT B0 ;  /* 0x0000000000007941 */ /* 0x000fea0003800200 */
.L_x_17162:
        /* <DEDUP_REMOVED lines=14> */
[--C-:B-----5:R-:W-:Y:S02]  /*0cc0*/  HADD2.F32 R63, -RZ, R56.reuse.H1_H1 ;  /* 0x30000038ff3f7230 */ /* 0x120fe40000004100 */
[----:B-1----:R-:W-:Y:S02]  /*0cd0*/  HADD2.F32 R61, -RZ, R56.H0_H0 ;  /* 0x20000038ff3d7230 */ /* 0x002fe40000004100 */
[--C-:B------:R-:W-:Y:S02]  /*0ce0*/  HADD2.F32 R73, -RZ, R57.reuse.H0_H0 ;  /* 0x20000039ff497230 */ /* 0x100fe40000004100 */
[----:B0-----:R-:W-:Y:S02]  /*0cf0*/  HADD2.F32 R75, -RZ, R57.H1_H1 ;  /* 0x30000039ff4b7230 */ /* 0x001fe40000004100 */
[-C--:B------:R-:W-:Y:S01]  /*0d00*/  FMUL.FTZ R61, R61, R0.reuse ;  /* 0x000000003d3d7220 */ /* 0x080fe20000410000 */
        /* <DEDUP_REMOVED lines=8> */
[--C-:B------:R-:W-:Y:S02]  /*0d90*/  HADD2.F32 R57, -RZ, R24.reuse.H1_H1 ;  /* 0x30000018ff397230 */ /* 0x100fe40000004100 */
[----:B------:R-:W-:Y:S01]  /*0da0*/  FMUL.FTZ R83, R83, R0 ;  /* 0x0000000053537220 */ /* 0x000fe20000410000 */
[----:B------:R-:W-:-:S02]  /*0db0*/  HADD2.F32 R56, -RZ, R24.H0_H0 ;  /* 0x20000018ff387230 */ /* 0x000fc40000004100 */
[----:B------:R-:W-:Y:S01]  /*0dc0*/  FMUL.FTZ R74, R85, R0 ;  /* 0x00000000554a7220 */ /* 0x000fe20000410000 */
[--C-:B------:R-:W-:Y:S02]  /*0dd0*/  HADD2.F32 R59, -RZ, R25.reuse.H0_H0 ;  /* 0x20000019ff3b7230 */ /* 0x100fe40000004100 */
[----:B------:R-:W-:Y:S01]  /*0de0*/  FFMA.FTZ R57, R58, R57, R41 ;  /* 0x000000393a397223 */ /* 0x000fe20000010029 */
[----:B------:R-:W-:Y:S02]  /*0df0*/  HADD2.F32 R62, -RZ, R25.H1_H1 ;  /* 0x30000019ff3e7230 */ /* 0x000fe40000004100 */
[----:B------:R-:W-:Y:S01]  /*0e00*/  FFMA.FTZ R56, R61, R56, R40 ;  /* 0x000000383d387223 */ /* 0x000fe20000010028 */
[----:B------:R-:W-:Y:S02]  /*0e10*/  HADD2.F32 R61, -RZ, R26.H1_H1 ;  /* 0x3000001aff3d7230 */ /* 0x000fe40000004100 */
[----:B------:R-:W-:Y:S01]  /*0e20*/  FFMA.FTZ R58, R73, R59, R42 ;  /* 0x0000003b493a7223 */ /* 0x000fe2000001002a */
[----:B------:R-:W-:-:S02]  /*0e30*/  HADD2.F32 R63, -RZ, R27.H0_H0 ;  /* 0x2000001bff3f7230 */ /* 0x000fc40000004100 */
[----:B------:R-:W-:Y:S01]  /*0e40*/  FFMA.FTZ R59, R60, R62, R43 ;  /* 0x0000003e3c3b7223 */ /* 0x000fe2000001002b */
[----:B------:R-:W-:Y:S01]  /*0e50*/  FMUL.FTZ R62, R81, R0 ;  /* 0x00000000513e7220 */ /* 0x000fe20000410000 */
[----:B------:R-:W-:Y:S02]  /*0e60*/  HADD2.F32 R60, -RZ, R26.H0_H0 ;  /* 0x2000001aff3c7230 */ /* 0x000fe40000004100 */
[----:B------:R-:W-:Y:S02]  /*0e70*/  HADD2.F32 R73, -RZ, R27.H1_H1 ;  /* 0x3000001bff497230 */ /* 0x000fe40000004100 */
[----:B------:R-:W-:Y:S01]  /*0e80*/  FFMA.FTZ R61, R62, R61, R45 ;  /* 0x0000003d3e3d7223 */ /* 0x000fe2000001002d */
[----:B------:R-:W-:Y:S01]  /*0e90*/  FFMA.FTZ R62, R83, R63, R46 ;  /* 0x0000003f533e7223 */ /* 0x000fe2000001002e */
[----:B------:R-:W-:Y:S01]  /*0ea0*/  FFMA.FTZ R60, R79, R60, R44 ;  /* 0x0000003c4f3c7223 */ /* 0x000fe2000001002c */
[----:B------:R-:W-:Y:S01]  /*0eb0*/  FFMA.FTZ R63, R74, R73, R47 ;  /* 0x000000494a3f7223 */ /* 0x000fe2000001002f */
[----:B------:R-:W-:Y:S06]  /*0ec0*/  BRA `(.L_x_17169) ;  /* 0x0000000000807947 */ /* 0x000fec0003800000 */
.L_x_17168:
[--C-:B-----5:R-:W-:Y:S02]  /*0ed0*/  HADD2.F32 R73, -RZ, R57.reuse.H0_H0 ;  /* 0x20000039ff497230 */ /* 0x120fe40000004100 */
[----:B------:R-:W-:Y:S02]  /*0ee0*/  HADD2.F32 R63, -RZ, R56.H1_H1 ;  /* 0x30000038ff3f7230 */ /* 0x000fe40000004100 */
[----:B------:R-:W-:Y:S02]  /*0ef0*/  HADD2.F32 R57, -RZ, R57.H1_H1 ;  /* 0x30000039ff397230 */ /* 0x000fe40000004100 */
[-C--:B------:R-:W-:Y:S01]  /*0f00*/  FMUL.FTZ R73, R73, R0.reuse ;  /* 0x0000000049497220 */ /* 0x080fe20000410000 */
[--C-:B0-----:R-:W-:Y:S02]  /*0f10*/  HADD2.F32 R75, -RZ, R58.reuse.H0_H0 ;  /* 0x2000003aff4b7230 */ /* 0x101fe40000004100 */
        /* <DEDUP_REMOVED lines=10> */
[----:B-1----:R-:W-:-:S02]  /*0fc0*/  HADD2.F32 R61, -RZ, R56.H0_H0 ;  /* 0x20000038ff3d7230 */ /* 0x002fc40000004100 */
        /* <DEDUP_REMOVED lines=16> */
.L_x_17169:
[----:B------:R-:W0:Y:S02]  /*10d0*/  LDC.64 R74, c[0x0][0x3a8] ;  /* 0x0000ea00ff4a7b82 */ /* 0x000e240000000a00 */
[C---:B0-----:R-:W-:Y:S01]  /*10e0*/  IMAD.WIDE.U32 R74, R72.reuse, 0x20, R74 ;  /* 0x00000020484a7825 */ /* 0x041fe200078e004a */
[----:B------:R-:W-:-:S04]  /*10f0*/  IADD3 R72, PT, PT, R72, 0x20, RZ ;  /* 0x0000002048487810 */ /* 0x000fc80007ffe0ff */
[----:B------:R1:W-:Y:S04]  /*1100*/  STG.E.128 desc[UR6][R74.64], R56 ;  /* 0x000000384a007986 */ /* 0x0003e8000c101d06 */
[----:B------:R1:W-:Y:S02]  /*1110*/  STG.E.128 desc[UR6][R74.64+0x10], R60 ;  /* 0x0000103c4a007986 */ /* 0x0003e4000c101d06 */
.L_x_17167:
[----:B------:R-:W-:Y:S05]  /*1120*/  BSYNC.RECONVERGENT B0 ;  /* 0x0000000000007941 */ /* 0x000fea0003800200 */
.L_x_17166:
        /* <DEDUP_REMOVED lines=13> */
[--C-:B--2--5:R-:W-:Y:S02]  /*1200*/  HADD2.F32 R69, -RZ, R64.reuse.H0_H0 ;  /* 0x20000040ff457230 */ /* 0x124fe40000004100 */
[----:B------:R-:W-:Y:S02]  /*1210*/  HADD2.F32 R71, -RZ, R64.H1_H1 ;  /* 0x30000040ff477230 */ /* 0x000fe40000004100 */
[--C-:B------:R-:W-:Y:S02]  /*1220*/  HADD2.F32 R73, -RZ, R65.reuse.H0_H0 ;  /* 0x20000041ff497230 */ /* 0x100fe40000004100 */
[-C--:B------:R-:W-:Y:S01]  /*1230*/  FMUL.FTZ R69, R69, R0.reuse ;  /* 0x0000000045457220 */ /* 0x080fe20000410000 */
[----:B01----:R-:W-:Y:S02]  /*1240*/  HADD2.F32 R75, -RZ, R65.H1_H1 ;  /* 0x30000041ff4b7230 */ /* 0x003fe40000004100 */
        /* <DEDUP_REMOVED lines=8> */
[--C-:B------:R-:W-:Y:S02]  /*12d0*/  HADD2.F32 R64, -RZ, R36.reuse.H0_H0 ;  /* 0x20000024ff407230 */ /* 0x100fe40000004100 */
[----:B------:R-:W-:Y:S01]  /*12e0*/  FMUL.FTZ R70, R81, R0 ;  /* 0x0000000051467220 */ /* 0x000fe20000410000 */
[----:B------:R-:W-:-:S02]  /*12f0*/  HADD2.F32 R65, -RZ, R36.H1_H1 ;  /* 0x30000024ff417230 */ /* 0x000fc40000004100 */
[----:B------:R-:W-:Y:S01]  /*1300*/  FMUL.FTZ R83, R83, R0 ;  /* 0x0000000053537220 */ /* 0x000fe20000410000 */
[--C-:B------:R-:W-:Y:S02]  /*1310*/  HADD2.F32 R67, -RZ, R37.reuse.H0_H0 ;  /* 0x20000025ff437230 */ /* 0x100fe40000004100 */
[----:B------:R-:W-:Y:S01]  /*1320*/  FFMA.FTZ R64, R69, R64, R40 ;  /* 0x0000004045407223 */ /* 0x000fe20000010028 */
[----:B------:R-:W-:Y:S02]  /*1330*/  HADD2.F32 R69, -RZ, R38.H1_H1 ;  /* 0x30000026ff457230 */ /* 0x000fe40000004100 */
[----:B------:R-:W-:Y:S01]  /*1340*/  FFMA.FTZ R65, R66, R65, R41 ;  /* 0x0000004142417223 */ /* 0x000fe20000010029 */
[----:B------:R-:W-:Y:S01]  /*1350*/  FMUL.FTZ R74, R85, R0 ;  /* 0x00000000554a7220 */ /* 0x000fe20000410000 */
[----:B------:R-:W-:Y:S01]  /*1360*/  FFMA.FTZ R66, R73, R67, R42 ;  /* 0x0000004349427223 */ /* 0x000fe2000001002a */
[----:B------:R-:W-:Y:S02]  /*1370*/  HADD2.F32 R67, -RZ, R37.H1_H1 ;  /* 0x30000025ff437230 */ /* 0x000fe40000004100 */
[----:B------:R-:W-:Y:S01]  /*1380*/  FFMA.FTZ R69, R70, R69, R45 ;  /* 0x0000004546457223 */ /* 0x000fe2000001002d */
[----:B------:R-:W-:-:S02]  /*1390*/  HADD2.F32 R71, -RZ, R39.H0_H0 ;  /* 0x20000027ff477230 */ /* 0x000fc40000004100 */
[----:B------:R-:W-:Y:S02]  /*13a0*/  HADD2.F32 R0, -RZ, R38.H0_H0 ;  /* 0x20000026ff007230 */ /* 0x000fe40000004100 */
[----:B------:R-:W-:Y:S01]  /*13b0*/  FFMA.FTZ R67, R68, R67, R43 ;  /* 0x0000004344437223 */ /* 0x000fe2000001002b */
[----:B------:R-:W-:Y:S02]  /*13c0*/  HADD2.F32 R73, -RZ, R39.H1_H1 ;  /* 0x30000027ff497230 */ /* 0x000fe40000004100 */
[----:B------:R-:W-:Y:S01]  /*13d0*/  FFMA.FTZ R70, R83, R71, R46 ;  /* 0x0000004753467223 */ /* 0x000fe2000001002e */
[----:B------:R-:W-:Y:S02]  /*13e0*/  FFMA.FTZ R68, R79, R0, R44 ;  /* 0x000000004f447223 */ /* 0x000fe4000001002c */
[----:B------:R-:W-:Y:S01]  /*13f0*/  FFMA.FTZ R71, R74, R73, R47 ;  /* 0x000000494a477223 */ /* 0x000fe2000001002f */
[----:B------:R-:W-:Y:S06]  /*1400*/  BRA `(.L_x_17173) ;  /* 0x0000000000807947 */ /* 0x000fec0003800000 */
.L_x_17172:
[----:B-----5:R-:W-:Y:S02]  /*1410*/  HADD2.F32 R71, -RZ, R64.H1_H1 ;  /* 0x30000040ff477230 */ /* 0x020fe40000004100 */
[--C-:B------:R-:W-:Y:S02]  /*1420*/  HADD2.F32 R73, -RZ, R65.reuse.H0_H0 ;  /* 0x20000041ff497230 */ /* 0x100fe40000004100 */
[----:B------:R-:W-:Y:S02]  /*1430*/  HADD2.F32 R65, -RZ, R65.H1_H1 ;  /* 0x30000041ff417230 */ /* 0x000fe40000004100 */
[-C--:B------:R-:W-:Y:S01]  /*1440*/  FMUL.FTZ R71, R71, R0.reuse ;  /* 0x0000000047477220 */ /* 0x080fe20000410000 */
[--C-:B01----:R-:W-:Y:S02]  /*1450*/  HADD2.F32 R75, -RZ, R66.reuse.H0_H0 ;  /* 0x20000042ff4b7230 */ /* 0x103fe40000004100 */
[----:B------:R-:W-:Y:S01]  /*1460*/  FMUL.FTZ R73, R73, R0 ;  /* 0x0000000049497220 */ /* 0x000fe20000410000 */
[----:B------:R-:W-:-:S02]  /*1470*/  HADD2.F32 R79, -RZ, R66.H1_H1 ;  /* 0x30000042ff4f7230 */ /* 0x000fc40000004100 */
[----:B------:R-:W-:Y:S02]  /*1480*/  HADD2.F32 R66, -RZ, R36.H1_H1 ;  /* 0x30000024ff427230 */ /* 0x000fe40000004100 */
[-C--:B------:R-:W-:Y:S01]  /*1490*/  FMUL.FTZ R75, R75, R0.reuse ;  /* 0x000000004b4b7220 */ /* 0x080fe20000410000 */
[----:B--2---:R-:W-:Y:S02]  /*14a0*/  HADD2.F32 R69, -RZ, R64.H0_H0 ;  /* 0x20000040ff457230 */ /* 0x004fe40000004100 */
[-C--:B------:R-:W-:Y:S01]  /*14b0*/  FMUL.FTZ R79, R79, R0.reuse ;  /* 0x000000004f4f7220 */ /* 0x080fe20000410000 */
[--C-:B------:R-:W-:Y:S02]  /*14c0*/  HADD2.F32 R81, -RZ, R67.reuse.H0_H0 ;  /* 0x20000043ff517230 */ /* 0x100fe40000004100 */
[----:B------:R-:W-:Y:S02]  /*14d0*/  HADD2.F32 R83, -RZ, R67.H1_H1 ;  /* 0x30000043ff537230 */ /* 0x000fe40000004100 */
[----:B------:R-:W-:Y:S01]  /*14e0*/  FMUL.FTZ R67, R65, R0 ;  /* 0x0000000041437220 */ /* 0x000fe20000410000 */
[----:B------:R-:W-:-:S02]  /*14f0*/  HADD2.F32 R68, -RZ, R37.H0_H0 ;  /* 0x20000025ff447230 */ /* 0x000fc40000004100 */
[----:B------:R-:W-:Y:S01]  /*1500*/  FMUL.FTZ R65, R71, R66 ;  /* 0x0000004247417220 */ /* 0x000fe20000410000 */
[----:B------:R-:W-:Y:S02]  /*1510*/  HADD2.F32 R64, -RZ, R36.H0_H0 ;  /* 0x20000024ff407230 */ /* 0x000fe40000004100 */
[-C--:B------:R-:W-:Y:S01]  /*1520*/  FMUL.FTZ R69, R69, R0.reuse ;  /* 0x0000000045457220 */ /* 0x080fe20000410000 */
[-C--:B------:R-:W-:Y:S01]  /*1530*/  FMUL.FTZ R81, R81, R0.reuse ;  /* 0x0000000051517220 */ /* 0x080fe20000410000 */
[----:B------:R-:W-:Y:S01]  /*1540*/  FMUL.FTZ R83, R83, R0 ;  /* 0x0000000053537220 */ /* 0x000fe20000410000 */
[----:B------:R-:W-:Y:S01]  /*1550*/  FMUL.FTZ R66, R73, R68 ;  /* 0x0000004449427220 */ /* 0x000fe20000410000 */
[----:B------:R-:W-:Y:S02]  /*1560*/  HADD2.F32 R70, -RZ, R38.H1_H1 ;  /* 0x30000026ff467230 */ /* 0x000fe40000004100 */
[----:B------:R-:W-:Y:S01]  /*1570*/  FMUL.FTZ R64, R69, R64 ;  /* 0x0000004045407220 */ /* 0x000fe20000410000 */
[----:B------:R-:W-:-:S02]  /*1580*/  HADD2.F32 R0, -RZ, R37.H1_H1 ;  /* 0x30000025ff007230 */ /* 0x000fc40000004100 */
[----:B------:R-:W-:Y:S02]  /*1590*/  HADD2.F32 R68, -RZ, R38.H0_H0 ;  /* 0x20000026ff447230 */ /* 0x000fe40000004100 */
[----:B------:R-:W-:Y:S01]  /*15a0*/  FMUL.FTZ R69, R79, R70 ;  /* 0x000000464f457220 */ /* 0x000fe20000410000 */
[--C-:B------:R-:W-:Y:S02]  /*15b0*/  HADD2.F32 R74, -RZ, R39.reuse.H0_H0 ;  /* 0x20000027ff4a7230 */ /* 0x100fe40000004100 */
[----:B------:R-:W-:Y:S01]  /*15c0*/  FMUL.FTZ R67, R67, R0 ;  /* 0x0000000043437220 */ /* 0x000fe20000410000 */
[----:B------:R-:W-:Y:S02]  /*15d0*/  HADD2.F32 R78, -RZ, R39.H1_H1 ;  /* 0x30000027ff4e7230 */ /* 0x000fe40000004100 */
[----:B------:R-:W-:Y:S01]  /*15e0*/  FMUL.FTZ R68, R75, R68 ;  /* 0x000000444b447220 */ /* 0x000fe20000410000 */
[----:B------:R-:W-:Y:S02]  /*15f0*/  FMUL.FTZ R70, R81, R74 ;  /* 0x0000004a51467220 */ /* 0x000fe40000410000 */
[----:B------:R-:W-:-:S07]  /*1600*/  FMUL.FTZ R71, R83, R78 ;  /* 0x0000004e53477220 */ /* 0x000fce0000410000 */
.L_x_17173:
[----:B------:R-:W0:Y:S02]  /*1610*/  LDC.64 R74, c[0x0][0x3a8] ;  /* 0x0000ea00ff4a7b82 */ /* 0x000e240000000a00 */
[----:B0-----:R-:W-:-:S05]  /*1620*/  IMAD.WIDE.U32 R72, R72, 0x20, R74 ;  /* 0x0000002048487825 */ /* 0x001fca00078e004a */
[----:B------:R2:W-:Y:S04]  /*1630*/  STG.E.128 desc[UR6][R72.64], R64 ;  /* 0x0000004048007986 */ /* 0x0005e8000c101d06 */
[----:B------:R2:W-:Y:S02]  /*1640*/  STG.E.128 desc[UR6][R72.64+0x10], R68 ;  /* 0x0000104448007986 */ /* 0x0005e4000c101d06 */
.L_x_17171:
[----:B------:R-:W-:Y:S05]  /*1650*/  BSYNC.RECONVERGENT B0 ;  /* 0x0000000000007941 */ /* 0x000fea0003800200 */
.L_x_17170:
        /* <DEDUP_REMOVED lines=100> */
.L_x_17193:
        /* <DEDUP_REMOVED lines=8> */
[----:B------:R-:W-:Y:S01]  /*1d20*/  FADD.FTZ R0, R73, R0 ;  /* 0x0000000049007221 */ /* 0x000fe20000010000 */
[----:B0-----:R-:W0:Y:S05]  /*1d30*/  @!P5 LDC.64 R78, c[0x0][0x3c0] ;  /* 0x0000f000ff4edb82 */ /* 0x001e2a0000000a00 */
[----:B------:R-:W2:Y:S01]  /*1d40*/  MUFU.RSQ R0, R0 ;  /* 0x0000000000007308 */ /* 0x000ea20000001400 */
[----:B-1----:R-:W-:-:S04]  /*1d50*/  @!P5 IMAD.WIDE R74, R76, 0x4, R74 ;  /* 0x000000044c4ad825 */ /* 0x002fc800078e024a */
[----:B0-----:R-:W-:-:S05]  /*1d60*/  @!P5 IMAD.WIDE R78, R76, 0x4, R78 ;  /* 0x000000044c4ed825 */ /* 0x001fca00078e024e */
[----:B------:R0:W-:Y:S04]  /*1d70*/  @!P5 STG.E desc[UR6][R78.64], R72 ;  /* 0x000000484e00d986 */ /* 0x0001e8000c101906 */
[----:B--2---:R0:W-:Y:S01]  /*1d80*/  @!P5 STG.E desc[UR6][R74.64], R0 ;  /* 0x000000004a00d986 */ /* 0x0041e2000c101906 */
[----:B------:R-:W-:Y:S05]  /*1d90*/  @!P1 BRA `(.L_x_17176) ;  /* 0x0000000000c09947 */ /* 0x000fea0003800000 */
[--C-:B------:R-:W-:Y:S01]  /*1da0*/  FADD.FTZ R73, R48, -R80.reuse ;  /* 0x8000005030497221 */ /* 0x100fe20000010000 */
[----:B0----5:R-:W-:Y:S02]  /*1db0*/  HADD2.F32 R75, -RZ, R4.H0_H0 ;  /* 0x20000004ff4b7230 */ /* 0x021fe40000004100 */
[----:B------:R-:W-:Y:S02]  /*1dc0*/  HADD2.F32 R79, -RZ, R8.H0_H0 ;  /* 0x20000008ff4f7230 */ /* 0x000fe40000004100 */
[----:B------:R-:W-:Y:S01]  /*1dd0*/  FMUL.FTZ R72, R0, R73 ;  /* 0x0000004900487220 */ /* 0x000fe20000410000 */
[--C-:B------:R-:W-:Y:S01]  /*1de0*/  FADD.FTZ R73, R50, -R80.reuse ;  /* 0x8000005032497221 */ /* 0x100fe20000010000 */
[----:B------:R-:W-:Y:S02]  /*1df0*/  HADD2.F32 R74, -RZ, R5.H0_H0 ;  /* 0x20000005ff4a7230 */ /* 0x000fe40000004100 */
[----:B------:R-:W-:Y:S01]  /*1e00*/  FFMA.FTZ R72, R72, R75, R79 ;  /* 0x0000004b48487223 */ /* 0x000fe2000001004f */
[--C-:B------:R-:W-:Y:S01]  /*1e10*/  FADD.FTZ R79, R52, -R80.reuse ;  /* 0x80000050344f7221 */ /* 0x100fe20000010000 */
[----:B------:R-:W-:Y:S01]  /*1e20*/  FADD.FTZ R75, R51, -R80 ;  /* 0x80000050334b7221 */ /* 0x000fe20000010000 */
[----:B------:R-:W-:-:S02]  /*1e30*/  HADD2.F32 R78, -RZ, R9.H0_H0 ;  /* 0x20000009ff4e7230 */ /* 0x000fc40000004100 */
[C---:B------:R-:W-:Y:S01]  /*1e40*/  FMUL.FTZ R73, R0.reuse, R73 ;  /* 0x0000004900497220 */ /* 0x040fe20000410000 */
[----:B------:R-:W-:Y:S02]  /*1e50*/  HADD2.F32 R86, -RZ, R6.H0_H0 ;  /* 0x20000006ff567230 */ /* 0x000fe40000004100 */
[C---:B------:R-:W-:Y:S01]  /*1e60*/  FMUL.FTZ R79, R0.reuse, R79 ;  /* 0x0000004f004f7220 */ /* 0x040fe20000410000 */
[----:B------:R-:W-:Y:S02]  /*1e70*/  HADD2.F32 R88, -RZ, R10.H0_H0 ;  /* 0x2000000aff587230 */ /* 0x000fe40000004100 */
[----:B------:R-:W-:Y:S01]  /*1e80*/  FMUL.FTZ R75, R0, R75 ;  /* 0x0000004b004b7220 */ /* 0x000fe20000410000 */
[----:B------:R-:W-:Y:S02]  /*1e90*/  HADD2.F32 R82, -RZ, R5.H1_H1 ;  /* 0x30000005ff527230 */ /* 0x000fe40000004100 */
[----:B------:R-:W-:Y:S01]  /*1ea0*/  FFMA.FTZ R73, R73, R74, R78 ;  /* 0x0000004a49497223 */ /* 0x000fe2000001004e */
[----:B------:R-:W-:-:S02]  /*1eb0*/  HADD2.F32 R84, -RZ, R9.H1_H1 ;  /* 0x30000009ff547230 */ /* 0x000fc40000004100 */
[----:B------:R-:W-:Y:S01]  /*1ec0*/  FFMA.FTZ R74, R79, R86, R88 ;  /* 0x000000564f4a7223 */ /* 0x000fe20000010058 */
[----:B------:R-:W-:Y:S01]  /*1ed0*/  FADD.FTZ R79, R54, -R80 ;  /* 0x80000050364f7221 */ /* 0x000fe20000010000 */
[----:B------:R-:W-:Y:S02]  /*1ee0*/  HADD2.F32 R78, -RZ, R6.H1_H1 ;  /* 0x30000006ff4e7230 */ /* 0x000fe40000004100 */
[----:B------:R-:W-:Y:S01]  /*1ef0*/  FFMA.FTZ R82, R75, R82, R84 ;  /* 0x000000524b527223 */ /* 0x000fe20000010054 */
[----:B------:R-:W-:Y:S01]  /*1f00*/  FADD.FTZ R75, R53, -R80 ;  /* 0x80000050354b7221 */ /* 0x000fe20000010000 */
[----:B------:R-:W-:Y:S02]  /*1f10*/  HADD2.F32 R84, -RZ, R10.H1_H1 ;  /* 0x3000000aff547230 */ /* 0x000fe40000004100 */
[C---:B------:R-:W-:Y:S01]  /*1f20*/  FMUL.FTZ R79, R0.reuse, R79 ;  /* 0x0000004f004f7220 */ /* 0x040fe20000410000 */
[----:B------:R-:W-:Y:S02]  /*1f30*/  HADD2.F32 R86, -RZ, R7.H0_H0 ;  /* 0x20000007ff567230 */ /* 0x000fe40000004100 */
[----:B------:R-:W-:Y:S01]  /*1f40*/  FMUL.FTZ R75, R0, R75 ;  /* 0x0000004b004b7220 */ /* 0x000fe20000410000 */
[----:B------:R-:W-:Y:S01]  /*1f50*/  HADD2.F32 R88, -RZ, R11.H0_H0 ;  /* 0x2000000bff587230 */ /* 0x000fe20000004100 */
[----:B------:R-:W-:-:S02]  /*1f60*/  F2FP.F16.F32.PACK_AB R73, R82, R73 ;  /* 0x000000495249723e */ /* 0x000fc400000000ff */
[----:B------:R-:W-:Y:S01]  /*1f70*/  FFMA.FTZ R81, R75, R78, R84 ;  /* 0x0000004e4b517223 */ /* 0x000fe20000010054 */
[----:B------:R-:W-:Y:S01]  /*1f80*/  FADD.FTZ R75, R55, -R80 ;  /* 0x80000050374b7221 */ /* 0x000fe20000010000 */
[----:B------:R-:W-:Y:S01]  /*1f90*/  FFMA.FTZ R88, R79, R86, R88 ;  /* 0x000000564f587223 */ /* 0x000fe20000010058 */
[----:B------:R-:W-:Y:S01]  /*1fa0*/  HADD2.F32 R84, -RZ, R7.H1_H1 ;  /* 0x30000007ff547230 */ /* 0x000fe20000004100 */
[----:B------:R-:W0:Y:S01]  /*1fb0*/  LDC.64 R78, c[0x0][0x428] ;  /* 0x00010a00ff4e7b82 */ /* 0x000e220000000a00 */
[----:B------:R-:W-:Y:S02]  /*1fc0*/  HADD2.F32 R86, -RZ, R11.H1_H1 ;  /* 0x3000000bff567230 */ /* 0x000fe40000004100 */
[----:B------:R-:W-:Y:S01]  /*1fd0*/  FMUL.FTZ R75, R0, R75 ;  /* 0x0000004b004b7220 */ /* 0x000fe20000410000 */
[----:B------:R-:W-:-:S03]  /*1fe0*/  F2FP.F16.F32.PACK_AB R74, R81, R74 ;  /* 0x0000004a514a723e */ /* 0x000fc600000000ff */
[----:B------:R-:W-:Y:S01]  /*1ff0*/  FFMA.FTZ R85, R75, R84, R86 ;  /* 0x000000544b557223 */ /* 0x000fe20000010056 */
[----:B------:R-:W-:Y:S01]  /*2000*/  FADD.FTZ R75, R49, -R80 ;  /* 0x80000050314b7221 */ /* 0x000fe20000010000 */
[----:B------:R-:W-:Y:S02]  /*2010*/  HADD2.F32 R84, -RZ, R4.H1_H1 ;  /* 0x30000004ff547230 */ /* 0x000fe40000004100 */
[----:B------:R-:W-:Y:S02]  /*2020*/  HADD2.F32 R86, -RZ, R8.H1_H1 ;  /* 0x30000008ff567230 */ /* 0x000fe40000004100 */
[----:B------:R-:W-:-:S04]  /*2030*/  FMUL.FTZ R75, R0, R75 ;  /* 0x0000004b004b7220 */ /* 0x000fc80000410000 */
[----:B------:R-:W-:Y:S01]  /*2040*/  FFMA.FTZ R83, R75, R84, R86 ;  /* 0x000000544b537223 */ /* 0x000fe20000010056 */
[----:B------:R-:W-:-:S04]  /*2050*/  F2FP.F16.F32.PACK_AB R75, R85, R88 ;  /* 0x00000058554b723e */ /* 0x000fc800000000ff */
[----:B------:R-:W-:Y:S01]  /*2060*/  F2FP.F16.F32.PACK_AB R72, R83, R72 ;  /* 0x000000485348723e */ /* 0x000fe200000000ff */
[C---:B0-----:R-:W-:Y:S01]  /*2070*/  IMAD.WIDE.U32 R78, R77.reuse, 0x10, R78 ;  /* 0x000000104d4e7825 */ /* 0x041fe200078e004e */
[----:B------:R-:W-:-:S04]  /*2080*/  IADD3 R77, PT, PT, R77, 0x20, RZ ;  /* 0x000000204d4d7810 */ /* 0x000fc80007ffe0ff */
[----:B------:R1:W-:Y:S03]  /*2090*/  STG.E.128 desc[UR6][R78.64], R72 ;  /* 0x000000484e007986 */ /* 0x0003e6000c101d06 */
.L_x_17176:
[----:B------:R-:W-:Y:S05]  /*20a0*/  BSYNC.RECONVERGENT B0 ;  /* 0x0000000000007941 */ /* 0x000fea0003800200 */
.L_x_17175:
[----:B------:R-:W-:Y:S01]  /*20b0*/  ISETP.GE.U32.AND P1, PT, R2, 0x40, PT ;  /* 0x000000400200780c */ /* 0x000fe20003f26070 */
[----:B------:R-:W-:-:S12]  /*20c0*/  BSSY.RECONVERGENT B0, `(.L_x_17177) ;  /* 0x0000032000007945 */ /* 0x000fd80003800200 */
[----:B------:R-:W-:Y:S05]  /*20d0*/  @!P1 BRA `(.L_x_17178) ;  /* 0x0000000000c09947 */ /* 0x000fea0003800000 */
[--C-:B-1----:R-:W-:Y:S01]  /*20e0*/  FADD.FTZ R73, R56, -R80.reuse ;  /* 0x8000005038497221 */ /* 0x102fe20000010000 */
        /* <DEDUP_REMOVED lines=47> */
.L_x_17178:
[----:B------:R-:W-:Y:S05]  /*23e0*/  BSYNC.RECONVERGENT B0 ;  /* 0x0000000000007941 */ /* 0x000fea0003800200 */
.L_x_17177:
[----:B------:R-:W-:Y:S04]  /*23f0*/  BSSY.RECONVERGENT B0, `(.L_x_17179) ;  /* 0x0000031000007945 */ /* 0x000fe80003800200 */
[----:B------:R-:W-:Y:S05]  /*2400*/  @!P2 BRA `(.L_x_17180) ;  /* 0x0000000000bca947 */ /* 0x000fea0003800000 */
[--C-:B-12---:R-:W-:Y:S01]  /*2410*/  FADD.FTZ R73, R64, -R80.reuse ;  /* 0x8000005040497221 */ /* 0x106fe20000010000 */
[--C-:B0-----:R-:W-:Y:S01]  /*2420*/  FADD.FTZ R75, R66, -R80.reuse ;  /* 0x80000050424b7221 */ /* 0x101fe20000010000 */
[----:B-----5:R-:W-:Y:S02]  /*2430*/  HADD2.F32 R72, -RZ, R28.H0_H0 ;  /* 0x2000001cff487230 */ /* 0x020fe40000004100 */
[----:B------:R-:W-:Y:S01]  /*2440*/  FADD.FTZ R79, R67, -R80 ;  /* 0x80000050434f7221 */ /* 0x000fe20000010000 */
[----:B------:R-:W-:Y:S02]  /*2450*/  HADD2.F32 R74, -RZ, R32.H0_H0 ;  /* 0x20000020ff4a7230 */ /* 0x000fe40000004100 */
[C---:B------:R-:W-:Y:S01]  /*2460*/  FMUL.FTZ R73, R0.reuse, R73 ;  /* 0x0000004900497220 */ /* 0x040fe20000410000 */
[----:B------:R-:W-:Y:S02]  /*2470*/  HADD2.F32 R82, -RZ, R29.H0_H0 ;  /* 0x2000001dff527230 */ /* 0x000fe40000004100 */
[----:B------:R-:W-:Y:S01]  /*2480*/  FMUL.FTZ R75, R0, R75 ;  /* 0x0000004b004b7220 */ /* 0x000fe20000410000 */
[----:B------:R-:W-:-:S02]  /*2490*/  HADD2.F32 R78, -RZ, R33.H0_H0 ;  /* 0x20000021ff4e7230 */ /* 0x000fc40000004100 */
[----:B------:R-:W-:Y:S01]  /*24a0*/  FMUL.FTZ R79, R0, R79 ;  /* 0x0000004f004f7220 */ /* 0x000fe20000410000 */
[----:B------:R-:W-:Y:S02]  /*24b0*/  HADD2.F32 R84, -RZ, R29.H1_H1 ;  /* 0x3000001dff547230 */ /* 0x000fe40000004100 */
[----:B------:R-:W-:Y:S01]  /*24c0*/  FFMA.FTZ R81, R73, R72, R74 ;  /* 0x0000004849517223 */ /* 0x000fe2000001004a */
[----:B------:R-:W-:Y:S02]  /*24d0*/  HADD2.F32 R86, -RZ, R33.H1_H1 ;  /* 0x30000021ff567230 */ /* 0x000fe40000004100 */
[----:B------:R-:W-:Y:S01]  /*24e0*/  FFMA.FTZ R82, R75, R82, R78 ;  /* 0x000000524b527223 */ /* 0x000fe2000001004e */
[--C-:B------:R-:W-:Y:S01]  /*24f0*/  FADD.FTZ R73, R68, -R80.reuse ;  /* 0x8000005044497221 */ /* 0x100fe20000010000 */
[----:B------:R-:W-:Y:S01]  /*2500*/  FADD.FTZ R75, R69, -R80 ;  /* 0x80000050454b7221 */ /* 0x000fe20000010000 */
[----:B------:R-:W-:Y:S02]  /*2510*/  HADD2.F32 R74, -RZ, R30.H0_H0 ;  /* 0x2000001eff4a7230 */ /* 0x000fe40000004100 */
[----:B------:R-:W-:Y:S01]  /*2520*/  FFMA.FTZ R83, R79, R84, R86 ;  /* 0x000000544f537223 */ /* 0x000fe20000010056 */
[----:B------:R-:W-:-:S02]  /*2530*/  HADD2.F32 R72, -RZ, R34.H0_H0 ;  /* 0x20000022ff487230 */ /* 0x000fc40000004100 */
[C---:B------:R-:W-:Y:S01]  /*2540*/  FMUL.FTZ R73, R0.reuse, R73 ;  /* 0x0000004900497220 */ /* 0x040fe20000410000 */
[----:B------:R-:W-:Y:S02]  /*2550*/  HADD2.F32 R78, -RZ, R30.H1_H1 ;  /* 0x3000001eff4e7230 */ /* 0x000fe40000004100 */
[----:B------:R-:W-:Y:S01]  /*2560*/  FMUL.FTZ R75, R0, R75 ;  /* 0x0000004b004b7220 */ /* 0x000fe20000410000 */
[----:B------:R-:W-:Y:S02]  /*2570*/  HADD2.F32 R84, -RZ, R34.H1_H1 ;  /* 0x30000022ff547230 */ /* 0x000fe40000004100 */
[----:B------:R-:W-:Y:S01]  /*2580*/  FFMA.FTZ R74, R73, R74, R72 ;  /* 0x0000004a494a7223 */ /* 0x000fe20000010048 */
[----:B------:R-:W-:Y:S01]  /*2590*/  FADD.FTZ R79, R71, -R80 ;  /* 0x80000050474f7221 */ /* 0x000fe20000010000 */
[----:B------:R-:W0:Y:S01]  /*25a0*/  LDC.64 R72, c[0x0][0x428] ;  /* 0x00010a00ff487b82 */ /* 0x000e220000000a00 */
[--C-:B------:R-:W-:Y:S02]  /*25b0*/  HADD2.F32 R87, -RZ, R31.reuse.H1_H1 ;  /* 0x3000001fff577230 */ /* 0x100fe40000004100 */
[----:B------:R-:W-:Y:S01]  /*25c0*/  FFMA.FTZ R85, R75, R78, R84 ;  /* 0x0000004e4b557223 */ /* 0x000fe20000010054 */
[----:B------:R-:W-:Y:S01]  /*25d0*/  FADD.FTZ R75, R70, -R80 ;  /* 0x80000050464b7221 */ /* 0x000fe20000010000 */
[----:B------:R-:W-:-:S02]  /*25e0*/  HADD2.F32 R78, -RZ, R31.H0_H0 ;  /* 0x2000001fff4e7230 */ /* 0x000fc40000004100 */
[--C-:B------:R-:W-:Y:S02]  /*25f0*/  HADD2.F32 R84, -RZ, R35.reuse.H0_H0 ;  /* 0x20000023ff547230 */ /* 0x100fe40000004100 */
[C---:B------:R-:W-:Y:S01]  /*2600*/  FMUL.FTZ R75, R0.reuse, R75 ;  /* 0x0000004b004b7220 */ /* 0x040fe20000410000 */
[----:B------:R-:W-:Y:S01]  /*2610*/  HADD2.F32 R89, -RZ, R35.H1_H1 ;  /* 0x30000023ff597230 */ /* 0x000fe20000004100 */
[----:B------:R-:W-:Y:S02]  /*2620*/  F2FP.F16.F32.PACK_AB R74, R85, R74 ;  /* 0x0000004a554a723e */ /* 0x000fe400000000ff */
[----:B------:R-:W-:Y:S01]  /*2630*/  FFMA.FTZ R75, R75, R78, R84 ;  /* 0x0000004e4b4b7223 */ /* 0x000fe20000010054 */
[----:B------:R-:W-:Y:S01]  /*2640*/  FMUL.FTZ R78, R0, R79 ;  /* 0x0000004f004e7220 */ /* 0x000fe20000410000 */
[----:B------:R-:W-:-:S03]  /*2650*/  FADD.FTZ R79, R65, -R80 ;  /* 0x80000050414f7221 */ /* 0x000fc60000010000 */
[----:B------:R-:W-:Y:S01]  /*2660*/  FFMA.FTZ R80, R78, R87, R89 ;  /* 0x000000574e507223 */ /* 0x000fe20000010059 */
[----:B------:R-:W-:Y:S01]  /*2670*/  FMUL.FTZ R79, R0, R79 ;  /* 0x0000004f004f7220 */ /* 0x000fe20000410000 */
[----:B------:R-:W-:Y:S02]  /*2680*/  HADD2.F32 R0, -RZ, R28.H1_H1 ;  /* 0x3000001cff007230 */ /* 0x000fe40000004100 */
[----:B------:R-:W-:Y:S01]  /*2690*/  HADD2.F32 R78, -RZ, R32.H1_H1 ;  /* 0x30000020ff4e7230 */ /* 0x000fe20000004100 */
[----:B------:R-:W-:-:S04]  /*26a0*/  F2FP.F16.F32.PACK_AB R75, R80, R75 ;  /* 0x0000004b504b723e */ /* 0x000fc800000000ff */
[----:B------:R-:W-:Y:S01]  /*26b0*/  FFMA.FTZ R0, R79, R0, R78 ;  /* 0x000000004f007223 */ /* 0x000fe2000001004e */
[----:B0-----:R-:W-:Y:S01]  /*26c0*/  IMAD.WIDE.U32 R78, R77, 0x10, R72 ;  /* 0x000000104d4e7825 */ /* 0x001fe200078e0048 */
[----:B------:R-:W-:-:S03]  /*26d0*/  F2FP.F16.F32.PACK_AB R73, R83, R82 ;  /* 0x000000525349723e */ /* 0x000fc600000000ff */
[----:B------:R-:W-:-:S05]  /*26e0*/  F2FP.F16.F32.PACK_AB R72, R0, R81 ;  /* 0x000000510048723e */ /* 0x000fca00000000ff */
[----:B------:R3:W-:Y:S02]  /*26f0*/  STG.E.128 desc[UR6][R78.64], R72 ;  /* 0x000000484e007986 */ /* 0x0007e4000c101d06 */
.L_x_17180:
[----:B------:R-:W-:Y:S05]  /*2700*/  BSYNC.RECONVERGENT B0 ;  /* 0x0000000000007941 */ /* 0x000fea0003800200 */
.L_x_17179:
[----:B0123--:R-:W0:Y:S02]  /*2710*/  LDC.64 R72, c[0x0][0x380] ;  /* 0x0000e000ff487b82 */ /* 0x00fe240000000a00 */
[----:B0-----:R-:W-:-:S04]  /*2720*/  LEA R76, R72, R76, 0x2 ;  /* 0x0000004c484c7211 */ /* 0x001fc800078e10ff */
[----:B------:R-:W-:-:S13]  /*2730*/  ISETP.GE.AND P1, PT, R76, R73, PT ;  /* 0x000000494c00720c */ /* 0x000fda0003f26270 */
[----:B------:R-:W-:Y:S05]  /*2740*/  @!P1 BRA `(.L_x_17181) ;  /* 0xffffffdc00ac9947 */ /* 0x000fea000383ffff */
[----:B------:R-:W-:Y:S05]  /*2750*/  EXIT ;  /* 0x000000000000794d */ /* 0x000fea0003800000 */
.L_x_17174:
        /* <DEDUP_REMOVED lines=8> */
.L_x_17183:
[----:B------:R-:W-:Y:S05]  /*27e0*/  BSYNC B0 ;  /* 0x0000000000007941 */ /* 0x000fea0003800000 */
.L_x_17182:
        /* <DEDUP_REMOVED lines=9> */
.L_x_17184:
[----:B------:R-:W-:Y:S01]  /*2880*/  HFMA2 R84, -RZ, RZ, 0, 2.384185791015625e-07 ;  /* 0x00000004ff547431 */ /* 0x000fe200000001ff */
[----:B------:R-:W-:-:S05]  /*2890*/  MOV R73, R81 ;  /* 0x0000005100497202 */ /* 0x000fca0000000f00 */
[----:B------:R-:W-:-:S05]  /*28a0*/  FADD.FTZ R78, R74, R73 ;  /* 0x000000494a4e7221 */ /* 0x000fca0000010000 */
[----:B------:R-:W-:-:S07]  /*28b0*/  MOV R83, R78 ;  /* 0x0000004e00537202 */ /* 0x000fce0000000f00 */
[----:B------:R-:W-:Y:S05]  /*28c0*/  WARPSYNC.COLLECTIVE R82, `(.L_x_17185) ;  /* 0x0000000052087348 */ /* 0x000fea0003c00000 */
[----:B------:R0:W1:Y:S02]  /*28d0*/  SHFL.BFLY P6, R81, R83, R84, R85 ;  /* 0x0c00005453517389 */ /* 0x00006400000c0055 */
[----:B01----:R-:W-:Y:S05]  /*28e0*/  ENDCOLLECTIVE ;  /* 0x000000000000791b */ /* 0x003fea0003800000 */
.L_x_17185:
        /* <DEDUP_REMOVED lines=8> */
.L_x_17186:
[----:B------:R-:W-:Y:S01]  /*2970*/  HFMA2 R84, -RZ, RZ, 0, 9.5367431640625e-07 ;  /* 0x00000010ff547431 */ /* 0x000fe200000001ff */
[----:B------:R-:W-:-:S05]  /*2980*/  MOV R0, R81 ;  /* 0x0000005100007202 */ /* 0x000fca0000000f00 */
[----:B------:R-:W-:-:S05]  /*2990*/  FADD.FTZ R80, R79, R0 ;  /* 0x000000004f507221 */ /* 0x000fca0000010000 */
[----:B------:R-:W-:-:S07]  /*29a0*/  MOV R83, R80 ;  /* 0x0000005000537202 */ /* 0x000fce0000000f00 */
[----:B------:R-:W-:Y:S05]  /*29b0*/  WARPSYNC.COLLECTIVE R82, `(.L_x_17187) ;  /* 0x0000000052087348 */ /* 0x000fea0003c00000 */
[----:B------:R0:W1:Y:S02]  /*29c0*/  SHFL.BFLY P6, R81, R83, R84, R85 ;  /* 0x0c00005453517389 */ /* 0x00006400000c0055 */
[----:B01----:R-:W-:Y:S05]  /*29d0*/  ENDCOLLECTIVE ;  /* 0x000000000000791b */ /* 0x003fea0003800000 */
.L_x_17187:
        /* <DEDUP_REMOVED lines=56> */
.L_x_17188:
[----:B------:R-:W-:Y:S01]  /*2d60*/  HFMA2 R84, -RZ, RZ, 0, 1.1920928955078125e-07 ;  /* 0x00000002ff547431 */ /* 0x000fe200000001ff */
[----:B------:R-:W-:-:S05]  /*2d70*/  MOV R75, R81 ;  /* 0x00000051004b7202 */ /* 0x000fca0000000f00 */
[----:B------:R-:W-:-:S05]  /*2d80*/  FADD.FTZ R75, R0, R75 ;  /* 0x0000004b004b7221 */ /* 0x000fca0000010000 */
[----:B------:R-:W-:-:S07]  /*2d90*/  MOV R83, R75 ;  /* 0x0000004b00537202 */ /* 0x000fce0000000f00 */
[----:B------:R-:W-:Y:S05]  /*2da0*/  WARPSYNC.COLLECTIVE R82, `(.L_x_17189) ;  /* 0x0000000052087348 */ /* 0x000fea0003c00000 */
[----:B------:R0:W1:Y:S02]  /*2db0*/  SHFL.BFLY P6, R81, R83, R84, R85 ;  /* 0x0c00005453517389 */ /* 0x00006400000c0055 */
[----:B01----:R-:W-:Y:S05]  /*2dc0*/  ENDCOLLECTIVE ;  /* 0x000000000000791b */ /* 0x003fea0003800000 */
.L_x_17189:
[----:B------:R-:W-:Y:S01]  /*2dd0*/  HFMA2 R84, -RZ, RZ, 0, 2.384185791015625e-07 ;  /* 0x00000004ff547431 */ /* 0x000fe200000001ff */
[----:B------:R-:W-:-:S05]  /*2de0*/  MOV R74, R81 ;  /* 0x00000051004a7202 */ /* 0x000fca0000000f00 */
[----:B------:R-:W-:-:S05]  /*2df0*/  FADD.FTZ R74, R75, R74 ;  /* 0x0000004a4b4a7221 */ /* 0x000fca0000010000 */
[----:B------:R-:W-:-:S07]  /*2e00*/  MOV R83, R74 ;  /* 0x0000004a00537202 */ /* 0x000fce0000000f00 */
[----:B------:R-:W-:Y:S05]  /*2e10*/  WARPSYNC.COLLECTIVE R82, `(.L_x_17190) ;  /* 0x0000000052087348 */ /* 0x000fea0003c00000 */
[----:B------:R0:W1:Y:S02]  /*2e20*/  SHFL.BFLY P6, R81, R83, R84, R85 ;  /* 0x0c00005453517389 */ /* 0x00006400000c0055 */
[----:B01----:R-:W-:Y:S05]  /*2e30*/  ENDCOLLECTIVE ;  /* 0x000000000000791b */ /* 0x003fea0003800000 */
.L_x_17190:
[----:B------:R-:W-:Y:S01]  /*2e40*/  HFMA2 R84, -RZ, RZ, 0, 4.76837158203125e-07 ;  /* 0x00000008ff547431 */ /* 0x000fe200000001ff */
[----:B------:R-:W-:-:S05]  /*2e50*/  MOV R79, R81 ;  /* 0x00000051004f7202 */ /* 0x000fca0000000f00 */
[----:B------:R-:W-:-:S05]  /*2e60*/  FADD.FTZ R79, R74, R79 ;  /* 0x0000004f4a4f7221 */ /* 0x000fca0000010000 */
[----:B------:R-:W-:-:S07]  /*2e70*/  MOV R83, R79 ;  /* 0x0000004f00537202 */ /* 0x000fce0000000f00 */
[----:B------:R-:W-:Y:S05]  /*2e80*/  WARPSYNC.COLLECTIVE R82, `(.L_x_17191) ;  /* 0x0000000052087348 */ /* 0x000fea0003c00000 */
[----:B------:R0:W1:Y:S02]  /*2e90*/  SHFL.BFLY P6, R81, R83, R84, R85 ;  /* 0x0c00005453517389 */ /* 0x00006400000c0055 */
[----:B01----:R-:W-:Y:S05]  /*2ea0*/  ENDCOLLECTIVE ;  /* 0x000000000000791b */ /* 0x003fea0003800000 */
.L_x_17191:
[----:B------:R-:W-:Y:S01]  /*2eb0*/  HFMA2 R84, -RZ, RZ, 0, 9.5367431640625e-07 ;  /* 0x00000010ff547431 */ /* 0x000fe200000001ff */
[----:B------:R-:W-:-:S05]  /*2ec0*/  MOV R78, R81 ;  /* 0x00000051004e7202 */ /* 0x000fca0000000f00 */
[----:B------:R-:W-:-:S05]  /*2ed0*/  FADD.FTZ R78, R79, R78 ;  /* 0x0000004e4f4e7221 */ /* 0x000fca0000010000 */
[----:B------:R-:W-:-:S07]  /*2ee0*/  MOV R83, R78 ;  /* 0x0000004e00537202 */ /* 0x000fce0000000f00 */
[----:B------:R-:W-:Y:S05]  /*2ef0*/  WARPSYNC.COLLECTIVE R82, `(.L_x_17192) ;  /* 0x0000000052087348 */ /* 0x000fea0003c00000 */
[----:B------:R0:W1:Y:S02]  /*2f00*/  SHFL.BFLY P6, R81, R83, R84, R85 ;  /* 0x0c00005453517389 */ /* 0x00006400000c0055 */
[----:B01----:R-:W-:Y:S05]  /*2f10*/  ENDCOLLECTIVE ;  /* 0x000000000000791b */ /* 0x003fea0003800000 */
.L_x_17192:
[----:B------:R-:W-:Y:S05]  /*2f20*/  BRA `(.L_x_17193) ;  /* 0xffffffec005c7947 */ /* 0x000fea000383ffff */
.L_x_17194:
        /* <DEDUP_REMOVED lines=13> */
.L_x_28802:


//--------------------- .text._ZN10layer_norm13ln_fwd_kernelINS_13Kernel_traitsI6__halfS2_fS2_fjLj768ELj1ELj4ELj1ELj16ENS_18Kernel_traits_baseILj768ES2_S2_fS2_fjLj128EEEEELb0ELb1ELb0ELb1EEEvNS_9FwdParamsE --------------------------
	.section	.text._ZN10layer_norm13ln_fwd_kernelINS_13Kernel_traitsI6__halfS2_fS2_fjLj768ELj1ELj4ELj1ELj16ENS_18Kernel_traits_baseILj768ES2_S2_fS2_fjLj128EEEEELb0ELb1ELb0ELb1EEEvNS_9FwdParamsE,"ax",@progbits
	.align	128
        .global         _ZN10layer_norm13ln_fwd_kernelINS_13Kernel_traitsI6__halfS2_fS2_fjLj768ELj1ELj4ELj1ELj16ENS_18Kernel_traits_baseILj768ES2_S2_fS2_fjLj128EEEEELb0ELb1ELb0ELb1EEEvNS_9FwdParamsE
        .type           _ZN10layer_norm13ln_fwd_kernelINS_13Kernel_traitsI6__halfS2_fS2_fjLj768ELj1ELj4ELj1ELj16ENS_18Kernel_traits_baseILj768ES2_S2_fS2_fjLj128EEEEELb0ELb1ELb0ELb1EEEvNS_9FwdParamsE,@function
        .size           _ZN10layer_norm13ln_fwd_kernelINS_13Kernel_traitsI6__halfS2_fS2_fjLj768ELj1ELj4ELj1ELj16ENS_18Kernel_traits_baseILj768ES2_S2_fS2_fjLj128EEEEELb0ELb1ELb0ELb1EEEvNS_9FwdParamsE,(.L_x_28803 - _ZN10layer_norm13ln_fwd_kernelINS_13Kernel_traitsI6__halfS2_fS2_fjLj768ELj1ELj4ELj1ELj16ENS_18Kernel_traits_baseILj768ES2_S2_fS2_fjLj128EEEEELb0ELb1ELb0ELb1EEEvNS_9FwdParamsE)
        .other          _ZN10layer_norm13ln_fwd_kernelINS_13Kernel_traitsI6__halfS2_fS2_fjLj768ELj1ELj4ELj1ELj16ENS_18Kernel_traits_baseILj768ES2_S2_fS2_fjLj128EEEEELb0ELb1ELb0ELb1EEEvNS_9FwdParamsE,@"STO_CUDA_ENTRY STV_DEFAULT"
_ZN10layer_norm13ln_fwd_kernelINS_13Kernel_traitsI6__halfS2_fS2_fjLj768ELj1ELj4ELj1ELj16ENS_18Kernel_traits_baseILj768ES2_S2_fS2_fjLj128EEEEELb0ELb1ELb0ELb1EEEvNS_9FwdParamsE:
.text._ZN10layer_norm13ln_fwd_kernelINS_13Kernel_traitsI6__halfS2_fS2_fjLj768ELj1ELj4ELj1ELj16ENS_18Kernel_traits_baseILj768ES2_S2_fS2_fjLj128EEEEELb0ELb1ELb0ELb1EEEvNS_9FwdParamsE:
        /* <DEDUP_REMOVED lines=18> */
[----:B------:R-:W4:Y:S04]  /*0120*/  LDG.E.128 R40, desc[UR6][R2.64+0x200] ;  /* 0x0002000602287981 */ /* 0x000f28000c1e1d00 */
[----:B------:R-:W4:Y:S01]  /*0130*/  LDG.E.128 R4, desc[UR6][R18.64+0x400] ;  /* 0x0004000612047981 */ /* 0x000f22000c1e1d00 */
[----:B--2---:R-:W-:-:S05]  /*0140*/  @P0 IMAD.WIDE.U32 R16, R23, 0x10, R16 ;  /* 0x0000001017100825 */ /* 0x004fca00078e0010 */
[----:B------:R-:W5:Y:S01]  /*0150*/  @P0 LDG.E.128 R32, desc[UR6][R16.64] ;  /* 0x0000000610200981 */ /* 0x000f62000c1e1d00 */
[----:B0-----:R-:W-:-:S03]  /*0160*/  USHF.L.U32 UR4, UR4, 0x2, URZ ;  /* 0x0000000204047899 */ /* 0x001fc600080006ff */
[----:B------:R-:W5:Y:S04]  /*0170*/  @P0 LDG.E.128 R28, desc[UR6][R16.64+0x200] ;  /* 0x00020006101c0981 */ /* 0x000f68000c1e1d00 */
[----:B------:R3:W5:Y:S02]  /*0180*/  @P0 LDG.E.128 R24, desc[UR6][R16.64+0x400] ;  /* 0x0004000610180981 */ /* 0x000764000c1e1d00 */
[-C--:B---3--:R-:W-:Y:S02]  /*0190*/  @P0 MOV R16, R14.reuse ;  /* 0x0000000e00100202 */ /* 0x088fe40000000f00 */
[----:B------:R-:W-:Y:S02]  /*01a0*/  @!P0 MOV R16, R14 ;  /* 0x0000000e00108202 */ /* 0x000fe40000000f00 */
[----:B------:R-:W-:-:S04]  /*01b0*/  SHF.R.U32.HI R14, RZ, 0x5, R0 ;  /* 0x00000005ff0e7819 */ /* 0x000fc80000011600 */
[----:B------:R-:W-:-:S04]  /*01c0*/  LOP3.LUT R14, R14, UR4, RZ, 0xfc, !PT ;  /* 0x000000040e0e7c12 */ /* 0x000fc8000f8efcff */
[----:B-1----:R-:W-:Y:S02]  /*01d0*/  ISETP.GE.AND P1, PT, R14, UR5, PT ;  /* 0x000000050e007c0c */ /* 0x002fe4000bf26270 */
[----:B------:R-:W-:Y:S02]  /*01e0*/  @P0 MOV R18, R12 ;  /* 0x0000000c00120202 */ /* 0x000fe40000000f00 */
[----:B------:R-:W-:Y:S02]  /*01f0*/  @P0 MOV R17, R13 ;  /* 0x0000000d00110202 */ /* 0x000fe40000000f00 */
[----:B----4-:R-:W-:Y:S02]  /*0200*/  @P0 MOV R92, R10 ;  /* 0x0000000a005c0202 */ /* 0x010fe40000000f00 */
[----:B------:R-:W-:Y:S02]  /*0210*/  @P0 MOV R94, R11 ;  /* 0x0000000b005e0202 */ /* 0x000fe40000000f00 */
[----:B------:R-:W-:-:S02]  /*0220*/  @!P0 MOV R18, R12 ;  /* 0x0000000c00128202 */ /* 0x000fc40000000f00 */
[----:B------:R-:W-:Y:S02]  /*0230*/  @!P0 MOV R17, R13 ;  /* 0x0000000d00118202 */ /* 0x000fe40000000f00 */
[----:B------:R-:W-:Y:S02]  /*0240*/  @!P0 MOV R92, R10 ;  /* 0x0000000a005c8202 */ /* 0x000fe40000000f00 */
[----:B------:R-:W-:Y:S02]  /*0250*/  @!P0 MOV R94, R11 ;  /* 0x0000000b005e8202 */ /* 0x000fe40000000f00 */
[----:B------:R-:W-:Y:S02]  /*0260*/  @!P0 CS2R R34, SRZ ;  /* 0x0000000000228805 */ /* 0x000fe4000001ff00 */
[----:B------:R-:W-:Y:S02]  /*0270*/  @P0 MOV R71, R76 ;  /* 0x0000004c00470202 */ /* 0x000fe40000000f00 */
[----:B------:R-:W-:-:S02]  /*0280*/  @!P0 CS2R R32, SRZ ;  /* 0x0000000000208805 */ /* 0x000fc4000001ff00 */
        /* <DEDUP_REMOVED lines=33> */
[----:B------:R-:W-:Y:S06]  /*04a0*/  @P1 EXIT ;  /* 0x000000000000194d */ /* 0x000fec0003800000 */
[----:B------:R-:W0:Y:S01]  /*04b0*/  LDCU.64 UR8, c[0x0][0x3e0] ;  /* 0x00007c00ff0877ac */ /* 0x000e220008000a00 */
[----:B-----5:R-:W-:Y:S02]  /*04c0*/  @!P0 CS2R R30, SRZ ;  /* 0x00000000001e8805 */ /* 0x020fe4000001ff00 */
[----:B------:R-:W-:Y:S02]  /*04d0*/  @!P0 CS2R R28, SRZ ;  /* 0x00000000001c8805 */ /* 0x000fe4000001ff00 */
[----:B------:R-:W-:Y:S01]  /*04e0*/  @!P0 CS2R R26, SRZ ;  /* 0x00000000001a8805 */ /* 0x000fe2000001ff00 */
[----:B------:R-:W1:Y:S01]  /*04f0*/  LDCU.U8 UR4, c[0x0][0x410] ;  /* 0x00008200ff0477ac */ /* 0x000e620008000000 */
[----:B------:R-:W-:Y:S01]  /*0500*/  @!P0 CS2R R24, SRZ ;  /* 0x0000000000188805 */ /* 0x000fe2000001ff00 */
[----:B------:R-:W-:Y:S02]  /*0510*/  HADD2.F32 R72, -RZ, R71.H0_H0 ;  /* 0x20000047ff487230 */ /* 0x000fe40000004100 */
[----:B------:R-:W-:Y:S01]  /*0520*/  HADD2.F32 R74, -RZ, R73.H0_H0 ;  /* 0x20000049ff4a7230 */ /* 0x000fe20000004100 */
[----:B------:R-:W2:Y:S01]  /*0530*/  LDCU UR5, c[0x0][0x388] ;  /* 0x00007100ff0577ac */ /* 0x000ea20008000800 */
[----:B------:R-:W-:-:S02]  /*0540*/  HADD2.F32 R78, -RZ, R75.H0_H0 ;  /* 0x2000004bff4e7230 */ /* 0x000fc40000004100 */
[----:B------:R-:W-:Y:S01]  /*0550*/  HADD2.F32 R80, -RZ, R79.H0_H0 ;  /* 0x2000004fff507230 */ /* 0x000fe20000004100 */
[----:B------:R-:W3:Y:S01]  /*0560*/  LDCU UR10, c[0x0][0x448] ;  /* 0x00008900ff0a77ac */ /* 0x000ee20008000800 */
[----:B------:R-:W-:Y:S02]  /*0570*/  HADD2.F32 R81, -RZ, R82.H0_H0 ;  /* 0x20000052ff517230 */ /* 0x000fe40000004100 */
[----:B------:R-:W-:Y:S01]  /*0580*/  HADD2.F32 R83, -RZ, R84.H0_H0 ;  /* 0x20000054ff537230 */ /* 0x000fe20000004100 */
[----:B0-----:R-:W-:Y:S01]  /*0590*/  ISETP.NE.U32.AND P0, PT, RZ, UR8, PT ;  /* 0x00000008ff007c0c */ /* 0x001fe2000bf05070 */
[----:B------:R-:W-:Y:S02]  /*05a0*/  HADD2.F32 R85, -RZ, R86.H0_H0 ;  /* 0x20000056ff557230 */ /* 0x000fe40000004100 */
[----:B------:R-:W-:Y:S01]  /*05b0*/  HADD2.F32 R87, -RZ, R88.H0_H0 ;  /* 0x20000058ff577230 */ /* 0x000fe20000004100 */
[----:B-1----:R-:W-:Y:S01]  /*05c0*/  ISETP.NE.AND P2, PT, RZ, UR4, PT ;  /* 0x00000004ff007c0c */ /* 0x002fe2000bf45270 */
[----:B------:R-:W-:Y:S01]  /*05d0*/  HADD2.F32 R90, -RZ, R89.H0_H0 ;  /* 0x20000059ff5a7230 */ /* 0x000fe20000004100 */
[----:B------:R-:W-:Y:S01]  /*05e0*/  ISETP.NE.AND.EX P0, PT, RZ, UR9, PT, P0 ;  /* 0x00000009ff007c0c */ /* 0x000fe2000bf05300 */
[----:B------:R-:W-:Y:S01]  /*05f0*/  HADD2.F32 R91, -RZ, R93.H0_H0 ;  /* 0x2000005dff5b7230 */ /* 0x000fe20000004100 */
[----:B------:R-:W0:Y:S01]  /*0600*/  LDCU.64 UR8, c[0x0][0x3a0] ;  /* 0x00007400ff0877ac */ /* 0x000e220008000a00 */
        /* <DEDUP_REMOVED lines=37> */
[----:B0-23--:R-:W-:-:S07]  /*0860*/  HADD2.F32 R94, -RZ, R94.H1_H1 ;  /* 0x3000005eff5e7230 */ /* 0x00dfce0000004100 */
.L_x_17202:
        /* <DEDUP_REMOVED lines=9> */
[----:B------:R-:W5:Y:S01]  /*0900*/  LDG.E.128 R32, desc[UR6][R32.64] ;  /* 0x0000000620207981 */ /* 0x000f62000c1e1d00 */
[----:B------:R-:W-:Y:S01]  /*0910*/  ISETP.NE.U32.AND P1, PT, RZ, UR8, PT ;  /* 0x00000008ff007c0c */ /* 0x000fe2000bf25070 */
[----:B------:R-:W-:-:S03]  /*0920*/  HFMA2 R96, -RZ, RZ, 1.875, 0 ;  /* 0x3f800000ff607431 */ /* 0x000fc600000001ff */
[----:B------:R-:W-:Y:S01]  /*0930*/  ISETP.NE.AND.EX P1, PT, RZ, UR9, PT, P1 ;  /* 0x00000009ff007c0c */ /* 0x000fe2000bf25310 */
[----:B--2---:R-:W-:-:S12]  /*0940*/  @P0 HADD2.F32 R96, -RZ, R36.H0_H0 ;  /* 0x20000024ff600230 */ /* 0x004fd80000004100 */
[----:B------:R-:W-:Y:S05]  /*0950*/  @!P1 BRA `(.L_x_17195) ;  /* 0x0000000000949947 */ /* 0x000fea0003800000 */
        /* <DEDUP_REMOVED lines=37> */
.L_x_17195:
        /* <DEDUP_REMOVED lines=32> */
.L_x_17196:
        /* <DEDUP_REMOVED lines=12> */
[--C-:B0----5:R-:W-:Y:S02]  /*0e70*/  HADD2.F32 R47, -RZ, R40.reuse.H1_H1 ;  /* 0x30000028ff2f7230 */ /* 0x121fe40000004100 */
[----:B------:R-:W-:Y:S02]  /*0e80*/  HADD2.F32 R45, -RZ, R40.H0_H0 ;  /* 0x20000028ff2d7230 */ /* 0x000fe40000004100 */
        /* <DEDUP_REMOVED lines=31> */
.L_x_17197:
[--C-:B-----5:R-:W-:Y:S02]  /*1080*/  HADD2.F32 R51, -RZ, R41.reuse.H0_H0 ;  /* 0x20000029ff337230 */ /* 0x120fe40000004100 */
[----:B0-----:R-:W-:Y:S02]  /*1090*/  HADD2.F32 R47, -RZ, R40.H1_H1 ;  /* 0x30000028ff2f7230 */ /* 0x001fe40000004100 */
        /* <DEDUP_REMOVED lines=30> */
.L_x_17198:
        /* <DEDUP_REMOVED lines=11> */
[--C-:B-1---5:R-:W-:Y:S02]  /*1330*/  HADD2.F32 R55, -RZ, R48.reuse.H1_H1 ;  /* 0x30000030ff377230 */ /* 0x122fe40000004100 */
[--C-:B------:R-:W-:Y:S02]  /*1340*/  HADD2.F32 R99, -RZ, R49.reuse.H0_H0 ;  /* 0x20000031ff637230 */ /* 0x100fe40000004100 */
[----:B------:R-:W-:Y:S02]  /*1350*/  HADD2.F32 R53, -RZ, R48.H0_H0 ;  /* 0x20000030ff357230 */ /* 0x000fe40000004100 */
        /* <DEDUP_REMOVED lines=15> */
[----:B------:R-:W-:Y:S01]  /*1450*/  FFMA.FTZ R49, R50, R49, R25 ;  /* 0x0000003132317223 */ /* 0x000fe20000010019 */
[----:B------:R-:W-:Y:S01]  /*1460*/  FMUL.FTZ R98, R115, R96 ;  /* 0x0000006073627220 */ /* 0x000fe20000410000 */
[----:B------:R-:W-:Y:S01]  /*1470*/  FFMA.FTZ R50, R99, R51, R26 ;  /* 0x0000003363327223 */ /* 0x000fe2000001001a */
[----:B------:R-:W-:Y:S02]  /*1480*/  HADD2.F32 R51, -RZ, R12.H1_H1 ;  /* 0x3000000cff337230 */ /* 0x000fe40000004100 */
[----:B------:R-:W-:Y:S01]  /*1490*/  FFMA.FTZ R48, R53, R48, R24 ;  /* 0x0000003035307223 */ /* 0x000fe20000010018 */
[--C-:B------:R-:W-:Y:S02]  /*14a0*/  HADD2.F32 R53, -RZ, R11.reuse.H0_H0 ;  /* 0x2000000bff357230 */ /* 0x100fe40000004100 */
[----:B------:R-:W-:-:S02]  /*14b0*/  HADD2.F32 R55, -RZ, R11.H1_H1 ;  /* 0x3000000bff377230 */ /* 0x000fc40000004100 */
[----:B------:R-:W-:Y:S01]  /*14c0*/  FFMA.FTZ R51, R52, R51, R27 ;  /* 0x0000003334337223 */ /* 0x000fe2000001001b */
[--C-:B------:R-:W-:Y:S02]  /*14d0*/  HADD2.F32 R96, -RZ, R10.reuse.H0_H0 ;  /* 0x2000000aff607230 */ /* 0x100fe40000004100 */
[----:B------:R-:W-:Y:S01]  /*14e0*/  FFMA.FTZ R52, R109, R53, R28 ;  /* 0x000000356d347223 */ /* 0x000fe2000001001c */
[----:B------:R-:W-:Y:S02]  /*14f0*/  HADD2.F32 R99, -RZ, R10.H1_H1 ;  /* 0x3000000aff637230 */ /* 0x000fe40000004100 */
[----:B------:R-:W-:Y:S01]  /*1500*/  FFMA.FTZ R53, R54, R55, R29 ;  /* 0x0000003736357223 */ /* 0x000fe2000001001d */
[----:B------:R-:W-:Y:S02]  /*1510*/  FFMA.FTZ R54, R113, R96, R30 ;  /* 0x0000006071367223 */ /* 0x000fe4000001001e */
[----:B------:R-:W-:Y:S01]  /*1520*/  FFMA.FTZ R55, R98, R99, R31 ;  /* 0x0000006362377223 */ /* 0x000fe2000001001f */
[----:B------:R-:W-:Y:S06]  /*1530*/  BRA `(.L_x_17200) ;  /* 0x0000000000807947 */ /* 0x000fec0003800000 */
.L_x_17199:
[----:B-1---5:R-:W-:Y:S02]  /*1540*/  HADD2.F32 R55, -RZ, R48.H1_H1 ;  /* 0x30000030ff377230 */ /* 0x022fe40000004100 */
[--C-:B------:R-:W-:Y:S02]  /*1550*/  HADD2.F32 R99, -RZ, R49.reuse.H0_H0 ;  /* 0x20000031ff637230 */ /* 0x100fe40000004100 */
[----:B------:R-:W-:Y:S02]  /*1560*/  HADD2.F32 R49, -RZ, R49.H1_H1 ;  /* 0x30000031ff317230 */ /* 0x000fe40000004100 */
[-C--:B------:R-:W-:Y:S01]  /*1570*/  FMUL.FTZ R55, R55, R96.reuse ;  /* 0x0000006037377220 */ /* 0x080fe20000410000 */
[--C-:B------:R-:W-:Y:S02]  /*1580*/  HADD2.F32 R107, -RZ, R50.reuse.H0_H0 ;  /* 0x20000032ff6b7230 */ /* 0x100fe40000004100 */
[----:B------:R-:W-:Y:S01]  /*1590*/  FMUL.FTZ R99, R99, R96 ;  /* 0x0000006063637220 */ /* 0x000fe20000410000 */
[----:B------:R-:W-:-:S02]  /*15a0*/  HADD2.F32 R109, -RZ, R50.H1_H1 ;  /* 0x30000032ff6d7230 */ /* 0x000fc40000004100 */
[----:B------:R-:W-:Y:S02]  /*15b0*/  HADD2.F32 R50, -RZ, R13.H1_H1 ;  /* 0x3000000dff327230 */ /* 0x000fe40000004100 */
[-C--:B------:R-:W-:Y:S01]  /*15c0*/  FMUL.FTZ R107, R107, R96.reuse ;  /* 0x000000606b6b7220 */ /* 0x080fe20000410000 */
[----:B------:R-:W-:Y:S02]  /*15d0*/  HADD2.F32 R52, -RZ, R12.H0_H0 ;  /* 0x2000000cff347230 */ /* 0x000fe40000004100 */
[----:B------:R-:W-:Y:S01]  /*15e0*/  FMUL.FTZ R109, R109, R96 ;  /* 0x000000606d6d7220 */ /* 0x000fe20000410000 */
[----:B------:R-:W-:Y:S02]  /*15f0*/  HADD2.F32 R53, -RZ, R48.H0_H0 ;  /* 0x20000030ff357230 */ /* 0x000fe40000004100 */
[--C-:B------:R-:W-:Y:S02]  /*1600*/  HADD2.F32 R111, -RZ, R51.reuse.H0_H0 ;  /* 0x20000033ff6f7230 */ /* 0x100fe40000004100 */
[----:B------:R-:W-:-:S02]  /*1610*/  HADD2.F32 R113, -RZ, R51.H1_H1 ;  /* 0x30000033ff717230 */ /* 0x000fc40000004100 */
[----:B------:R-:W-:Y:S01]  /*1620*/  FMUL.FTZ R51, R49, R96 ;  /* 0x0000006031337220 */ /* 0x000fe20000410000 */
[----:B------:R-:W-:Y:S01]  /*1630*/  FMUL.FTZ R49, R55, R50 ;  /* 0x0000003237317220 */ /* 0x000fe20000410000 */
[----:B------:R-:W-:Y:S01]  /*1640*/  FMUL.FTZ R50, R99, R52 ;  /* 0x0000003463327220 */ /* 0x000fe20000410000 */
[----:B------:R-:W-:Y:S02]  /*1650*/  HADD2.F32 R52, -RZ, R12.H1_H1 ;  /* 0x3000000cff347230 */ /* 0x000fe40000004100 */
[-C--:B------:R-:W-:Y:S01]  /*1660*/  FMUL.FTZ R53, R53, R96.reuse ;  /* 0x0000006035357220 */ /* 0x080fe20000410000 */
[----:B------:R-:W-:Y:S02]  /*1670*/  HADD2.F32 R48, -RZ, R13.H0_H0 ;  /* 0x2000000dff307230 */ /* 0x000fe40000004100 */
[-C--:B------:R-:W-:Y:S01]  /*1680*/  FMUL.FTZ R111, R111, R96.reuse ;  /* 0x000000606f6f7220 */ /* 0x080fe20000410000 */
[----:B------:R-:W-:Y:S01]  /*1690*/  FMUL.FTZ R113, R113, R96 ;  /* 0x0000006071717220 */ /* 0x000fe20000410000 */
[----:B------:R-:W-:-:S02]  /*16a0*/  HADD2.F32 R54, -RZ, R11.H0_H0 ;  /* 0x2000000bff367230 */ /* 0x000fc40000004100 */
[----:B------:R-:W-:Y:S01]  /*16b0*/  FMUL.FTZ R51, R51, R52 ;  /* 0x0000003433337220 */ /* 0x000fe20000410000 */
[----:B------:R-:W-:Y:S02]  /*16c0*/  HADD2.F32 R96, -RZ, R11.H1_H1 ;  /* 0x3000000bff607230 */ /* 0x000fe40000004100 */
[----:B------:R-:W-:Y:S01]  /*16d0*/  FMUL.FTZ R48, R53, R48 ;  /* 0x0000003035307220 */ /* 0x000fe20000410000 */
[--C-:B------:R-:W-:Y:S02]  /*16e0*/  HADD2.F32 R98, -RZ, R10.reuse.H0_H0 ;  /* 0x2000000aff627230 */ /* 0x100fe40000004100 */
[----:B------:R-:W-:Y:S01]  /*16f0*/  FMUL.FTZ R52, R107, R54 ;  /* 0x000000366b347220 */ /* 0x000fe20000410000 */
[----:B------:R-:W-:Y:S02]  /*1700*/  HADD2.F32 R100, -RZ, R10.H1_H1 ;  /* 0x3000000aff647230 */ /* 0x000fe40000004100 */
[----:B------:R-:W-:Y:S01]  /*1710*/  FMUL.FTZ R53, R109, R96 ;  /* 0x000000606d357220 */ /* 0x000fe20000410000 */
[----:B------:R-:W-:-:S02]  /*1720*/  FMUL.FTZ R54, R111, R98 ;  /* 0x000000626f367220 */ /* 0x000fc40000410000 */
[----:B------:R-:W-:-:S07]  /*1730*/  FMUL.FTZ R55, R113, R100 ;  /* 0x0000006471377220 */ /* 0x000fce0000410000 */
.L_x_17200:
        /* <DEDUP_REMOVED lines=99> */
.L_x_17214:
[----:B-1----:R-:W-:Y:S01]  /*1d70*/  FADD.FTZ R96, R98, R111 ;  /* 0x0000006f62607221 */ /* 0x002fe20000010000 */
[C---:B0-----:R-:W-:Y:S01]  /*1d80*/  FMUL.FTZ R98, R99.reuse, R99 ;  /* 0x0000006363627220 */ /* 0x041fe20000410000 */
[----:B------:R-:W-:Y:S02]  /*1d90*/  FSEL R106, R99, RZ, !P2 ;  /* 0x000000ff636a7208 */ /* 0x000fe40005000000 */
[----:B------:R-:W-:Y:S02]  /*1da0*/  FFMA.FTZ R96, R96, R77, UR10 ;  /* 0x0000000a60607e23 */ /* 0x000fe4000801004d */
[----:B------:R-:W-:Y:S01]  /*1db0*/  FSEL R107, R98, RZ, P2 ;  /* 0x000000ff626b7208 */ /* 0x000fe20001000000 */
[C---:B------:R-:W-:Y:S01]  /*1dc0*/  FADD.FTZ R34, -R106.reuse, R34 ;  /* 0x000000226a227221 */ /* 0x040fe20000010100 */
[C---:B------:R-:W-:Y:S01]  /*1dd0*/  FADD.FTZ R112, -R106.reuse, R35 ;  /* 0x000000236a707221 */ /* 0x040fe20000010100 */
[C---:B------:R-:W-:Y:S01]  /*1de0*/  FADD.FTZ R39, -R106.reuse, R39 ;  /* 0x000000276a277221 */ /* 0x040fe20000010100 */
[----:B------:R-:W-:Y:S01]  /*1df0*/  FADD.FTZ R120, -R106, R37 ;  /* 0x000000256a787221 */ /* 0x000fe20000010100 */
[----:B------:R-:W-:Y:S01]  /*1e00*/  FADD.FTZ R107, R96, R107 ;  /* 0x0000006b606b7221 */ /* 0x000fe20000010000 */
[C---:B------:R-:W-:Y:S01]  /*1e10*/  FADD.FTZ R32, -R106.reuse, R32 ;  /* 0x000000206a207221 */ /* 0x040fe20000010100 */
[C---:B------:R-:W-:Y:S01]  /*1e20*/  FADD.FTZ R98, -R106.reuse, R33 ;  /* 0x000000216a627221 */ /* 0x040fe20000010100 */
[C---:B------:R-:W-:Y:S01]  /*1e30*/  FADD.FTZ R114, -R106.reuse, R36 ;  /* 0x000000246a727221 */ /* 0x040fe20000010100 */
[C---:B------:R-:W-:Y:S01]  /*1e40*/  FADD.FTZ R36, -R106.reuse, R41 ;  /* 0x000000296a247221 */ /* 0x040fe20000010100 */
[C---:B------:R-:W-:Y:S01]  /*1e50*/  FADD.FTZ R124, -R106.reuse, R38 ;  /* 0x000000266a7c7221 */ /* 0x040fe20000010100 */
[----:B------:R-:W0:Y:S01]  /*1e60*/  MUFU.RSQ R107, R107 ;  /* 0x0000006b006b7308 */ /* 0x000e220000001400 */
        /* <DEDUP_REMOVED lines=33> */
[----:B------:R-:W0:Y:S01]  /*2080*/  @!P1 LDC.64 R50, c[0x0][0x3c8] ;  /* 0x0000f200ff329b82 */ /* 0x000e220000000a00 */
[----:B------:R-:W-:Y:S01]  /*2090*/  F2FP.F16.F32.PACK_AB R32, R37, R32 ;  /* 0x000000202520723e */ /* 0x000fe200000000ff */
[C---:B------:R-:W-:Y:S01]  /*20a0*/  FMUL.FTZ R37, R107.reuse, R40 ;  /* 0x000000286b257220 */ /* 0x040fe20000410000 */
[C---:B------:R-:W-:Y:S01]  /*20b0*/  FMUL.FTZ R39, R107.reuse, R38 ;  /* 0x000000266b277220 */ /* 0x040fe20000410000 */
[----:B------:R-:W-:Y:S01]  /*20c0*/  FMUL.FTZ R45, R107, R118 ;  /* 0x000000766b2d7220 */ /* 0x000fe20000410000 */
[----:B------:R-:W-:Y:S01]  /*20d0*/  F2FP.F16.F32.PACK_AB R35, R43, R124 ;  /* 0x0000007c2b23723e */ /* 0x000fe200000000ff */
[C---:B------:R-:W-:Y:S01]  /*20e0*/  FMUL.FTZ R40, R107.reuse, R36 ;  /* 0x000000246b287220 */ /* 0x040fe20000410000 */
[C---:B------:R-:W-:Y:S01]  /*20f0*/  FMUL.FTZ R43, R107.reuse, R44 ;  /* 0x0000002c6b2b7220 */ /* 0x040fe20000410000 */
[----:B------:R-:W-:Y:S01]  /*2100*/  FFMA.FTZ R34, R114, R78, R7 ;  /* 0x0000004e72227223 */ /* 0x000fe20000010007 */
[----:B------:R-:W-:Y:S01]  /*2110*/  FMUL.FTZ R110, R107, R110 ;  /* 0x0000006e6b6e7220 */ /* 0x000fe20000410000 */
[----:B------:R-:W-:Y:S01]  /*2120*/  FFMA.FTZ R36, R37, R81, R60 ;  /* 0x0000005125247223 */ /* 0x000fe2000001003c */
[C---:B------:R-:W-:Y:S01]  /*2130*/  FMUL.FTZ R55, R107.reuse, R54 ;  /* 0x000000366b377220 */ /* 0x040fe20000410000 */
[----:B------:R-:W-:Y:S01]  /*2140*/  FMUL.FTZ R106, R107, R106 ;  /* 0x0000006a6b6a7220 */ /* 0x000fe20000410000 */
[----:B------:R-:W-:Y:S01]  /*2150*/  FFMA.FTZ R37, R39, R83, R58 ;  /* 0x0000005327257223 */ /* 0x000fe2000001003a */
[----:B------:R-:W-:Y:S01]  /*2160*/  FFMA.FTZ R39, R45, R87, R0 ;  /* 0x000000572d277223 */ /* 0x000fe20000010000 */
[----:B------:R-:W-:Y:S01]  /*2170*/  FFMA.FTZ R38, R43, R85, R56 ;  /* 0x000000552b267223 */ /* 0x000fe20000010038 */
[----:B------:R-:W3:Y:S01]  /*2180*/  LDC.64 R44, c[0x0][0x380] ;  /* 0x0000e000ff2c7b82 */ /* 0x000ee20000000a00 */
[----:B------:R-:W-:Y:S01]  /*2190*/  FFMA.FTZ R43, R110, R86, R59 ;  /* 0x000000566e2b7223 */ /* 0x000fe2000001003b */
[----:B------:R-:W-:Y:S01]  /*21a0*/  F2FP.F16.F32.PACK_AB R34, R41, R34 ;  /* 0x000000222922723e */ /* 0x000fe200000000ff */
[----:B------:R-:W-:Y:S01]  /*21b0*/  FFMA.FTZ R55, R55, R97, R62 ;  /* 0x0000006137377223 */ /* 0x000fe2000001003e */
[----:B------:R-:W-:Y:S01]  /*21c0*/  FFMA.FTZ R106, R106, R94, R65 ;  /* 0x0000005e6a6a7223 */ /* 0x000fe20000010041 */
[----:B------:R-:W-:Y:S01]  /*21d0*/  FFMA.FTZ R41, R40, R82, R63 ;  /* 0x0000005228297223 */ /* 0x000fe2000001003f */
[----:B------:R-:W-:Y:S01]  /*21e0*/  F2FP.F16.F32.PACK_AB R38, R43, R38 ;  /* 0x000000262b26723e */ /* 0x000fe200000000ff */
[----:B-1----:R-:W-:-:S04]  /*21f0*/  IMAD.WIDE.U32 R46, R103, 0x10, R76 ;  /* 0x00000010672e7825 */ /* 0x002fc800078e004c */
[C---:B------:R-:W-:Y:S01]  /*2200*/  FMUL.FTZ R42, R107.reuse, R42 ;  /* 0x0000002a6b2a7220 */ /* 0x040fe20000410000 */
[----:B------:R-:W-:Y:S01]  /*2210*/  F2FP.F16.F32.PACK_AB R43, R106, R55 ;  /* 0x000000376a2b723e */ /* 0x000fe200000000ff */
[----:B------:R-:W-:Y:S01]  /*2220*/  FMUL.FTZ R100, R107, R100 ;  /* 0x000000646b647220 */ /* 0x000fe20000410000 */
[----:B------:R-:W-:-:S04]  /*2230*/  IMAD.WIDE.U32 R48, R101, 0x10, R76 ;  /* 0x0000001065307825 */ /* 0x000fc800078e004c */
        /* <DEDUP_REMOVED lines=21> */
[----:B------:R-:W-:Y:S01]  /*2390*/  F2FP.F16.F32.PACK_AB R41, R101, R54 ;  /* 0x000000366529723e */ /* 0x000fe200000000ff */
[----:B------:R-:W-:Y:S01]  /*23a0*/  IMAD.WIDE.U32 R76, R105, 0x10, R76 ;  /* 0x00000010694c7825 */ /* 0x000fe200078e004c */
[----:B------:R-:W-:Y:S01]  /*23b0*/  F2FP.F16.F32.PACK_AB R40, R55, R40 ;  /* 0x000000283728723e */ /* 0x000fe200000000ff */
[----:B------:R0:W-:Y:S01]  /*23c0*/  @!P1 STG.E desc[UR6][R50.64], R107 ;  /* 0x0000006b32009986 */ /* 0x0001e2000c101906 */
[----:B---3--:R-:W-:-:S03]  /*23d0*/  LEA R14, R44, R14, 0x2 ;  /* 0x0000000e2c0e7211 */ /* 0x008fc600078e10ff */
[----:B------:R0:W-:Y:S01]  /*23e0*/  STG.E.128 desc[UR6][R48.64], R32 ;  /* 0x0000002030007986 */ /* 0x0001e2000c101d06 */
[----:B------:R-:W-:-:S03]  /*23f0*/  ISETP.GE.AND P1, PT, R14, R45, PT ;  /* 0x0000002d0e00720c */ /* 0x000fc60003f26270 */
[----:B------:R0:W-:Y:S04]  /*2400*/  STG.E.128 desc[UR6][R46.64], R36 ;  /* 0x000000242e007986 */ /* 0x0001e8000c101d06 */
[----:B------:R0:W-:Y:S06]  /*2410*/  STG.E.128 desc[UR6][R76.64], R40 ;  /* 0x000000284c007986 */ /* 0x0001ec000c101d06 */
[----:B------:R-:W-:Y:S05]  /*2420*/  @!P1 BRA `(.L_x_17202) ;  /* 0xffffffe400109947 */ /* 0x000fea000383ffff */
[----:B------:R-:W-:Y:S05]  /*2430*/  EXIT ;  /* 0x000000000000794d */ /* 0x000fea0003800000 */
.L_x_17201:
        /* <DEDUP_REMOVED lines=8> */
.L_x_17204:
[----:B------:R-:W-:Y:S05]  /*24c0*/  BSYNC B0 ;  /* 0x0000000000007941 */ /* 0x000fea0003800000 */
.L_x_17203:
        /* <DEDUP_REMOVED lines=9> */
.L_x_17205:
[----:B------:R-:W-:Y:S01]  /*2560*/  HFMA2 R108, -RZ, RZ, 0, 2.384185791015625e-07 ;  /* 0x00000004ff6c7431 */ /* 0x000fe200000001ff */
[----:B------:R-:W-:-:S05]  /*2570*/  MOV R77, R111 ;  /* 0x0000006f004d7202 */ /* 0x000fca0000000f00 */
[----:B------:R-:W-:-:S05]  /*2580*/  FADD.FTZ R100, R98, R77 ;  /* 0x0000004d62647221 */ /* 0x000fca0000010000 */
[----:B------:R-:W-:-:S07]  /*2590*/  MOV R113, R100 ;  /* 0x0000006400717202 */ /* 0x000fce0000000f00 */
[----:B------:R-:W-:Y:S05]  /*25a0*/  WARPSYNC.COLLECTIVE R106, `(.L_x_17206) ;  /* 0x000000006a087348 */ /* 0x000fea0003c00000 */
[----:B------:R0:W1:Y:S02]  /*25b0*/  SHFL.BFLY P3, R111, R113, R108, R115 ;  /* 0x0c00006c716f7389 */ /* 0x0000640000060073 */
[----:B01----:R-:W-:Y:S05]  /*25c0*/  ENDCOLLECTIVE ;  /* 0x000000000000791b */ /* 0x003fea0003800000 */
.L_x_17206:
[----:B------:R-:W-:Y:S01]  /*25d0*/  HFMA2 R108, -RZ, RZ, 0, 4.76837158203125e-07 ;  /* 0x00000008ff6c7431 */ /* 0x000fe200000001ff */
[----:B------:R-:W-:-:S05]  /*25e0*/  MOV R77, R111 ;  /* 0x0000006f004d7202 */ /* 0x000fca0000000f00 */
[----:B------:R-:W-:-:S05]  /*25f0*/  FADD.FTZ R102, R100, R77 ;  /* 0x0000004d64667221 */ /* 0x000fca0000010000 */
[----:B------:R-:W-:-:S07]  /*2600*/  MOV R113, R102 ;  /* 0x0000006600717202 */ /* 0x000fce0000000f00 */
[----:B------:R-:W-:Y:S05]  /*2610*/  WARPSYNC.COLLECTIVE R106, `(.L_x_17207) ;  /* 0x000000006a087348 */ /* 0x000fea0003c00000 */
[----:B------:R0:W1:Y:S02]  /*2620*/  SHFL.BFLY P3, R111, R113, R108, R115 ;  /* 0x0c00006c716f7389 */ /* 0x0000640000060073 */
[----:B01----:R-:W-:Y:S05]  /*2630*/  ENDCOLLECTIVE ;  /* 0x000000000000791b */ /* 0x003fea0003800000 */
.L_x_17207:
        /* <DEDUP_REMOVED lines=8> */
.L_x_17208:
        /* <DEDUP_REMOVED lines=56> */
.L_x_17209:
[----:B------:R-:W-:Y:S01]  /*2a40*/  HFMA2 R108, -RZ, RZ, 0, 1.1920928955078125e-07 ;  /* 0x00000002ff6c7431 */ /* 0x000fe200000001ff */
[----:B------:R-:W-:-:S05]  /*2a50*/  MOV R107, R111 ;  /* 0x0000006f006b7202 */ /* 0x000fca0000000f00 */
[----:B------:R-:W-:-:S05]  /*2a60*/  FADD.FTZ R107, R76, R107 ;  /* 0x0000006b4c6b7221 */ /* 0x000fca0000010000 */
[----:B------:R-:W-:-:S07]  /*2a70*/  MOV R113, R107 ;  /* 0x0000006b00717202 */ /* 0x000fce0000000f00 */
[----:B------:R-:W-:Y:S05]  /*2a80*/  WARPSYNC.COLLECTIVE R106, `(.L_x_17210) ;  /* 0x000000006a087348 */ /* 0x000fea0003c00000 */
[----:B------:R0:W1:Y:S02]  /*2a90*/  SHFL.BFLY P3, R111, R113, R108, R115 ;  /* 0x0c00006c716f7389 */ /* 0x0000640000060073 */
[----:B01----:R-:W-:Y:S05]  /*2aa0*/  ENDCOLLECTIVE ;  /* 0x000000000000791b */ /* 0x003fea0003800000 */
.L_x_17210:
[----:B------:R-:W-:Y:S01]  /*2ab0*/  HFMA2 R108, -RZ, RZ, 0, 2.384185791015625e-07 ;  /* 0x00000004ff6c7431 */ /* 0x000fe200000001ff */
[----:B------:R-:W-:-:S05]  /*2ac0*/  MOV R96, R111 ;  /* 0x0000006f00607202 */ /* 0x000fca0000000f00 */
[----:B------:R-:W-:-:S05]  /*2ad0*/  FADD.FTZ R96, R107, R96 ;  /* 0x000000606b607221 */ /* 0x000fca0000010000 */
[----:B------:R-:W-:-:S07]  /*2ae0*/  MOV R113, R96 ;  /* 0x0000006000717202 */ /* 0x000fce0000000f00 */
[----:B------:R-:W-:Y:S05]  /*2af0*/  WARPSYNC.COLLECTIVE R106, `(.L_x_17211) ;  /* 0x000000006a087348 */ /* 0x000fea0003c00000 */
[----:B------:R0:W1:Y:S02]  /*2b00*/  SHFL.BFLY P3, R111, R113, R108, R115 ;  /* 0x0c00006c716f7389 */ /* 0x0000640000060073 */
[----:B01----:R-:W-:Y:S05]  /*2b10*/  ENDCOLLECTIVE ;  /* 0x000000000000791b */ /* 0x003fea0003800000 */
.L_x_17211:
[----:B------:R-:W-:Y:S01]  /*2b20*/  HFMA2 R108, -RZ, RZ, 0, 4.76837158203125e-07 ;  /* 0x00000008ff6c7431 */ /* 0x000fe200000001ff */
[----:B------:R-:W-:-:S05]  /*2b30*/  MOV R109, R111 ;  /* 0x0000006f006d7202 */ /* 0x000fca0000000f00 */
[----:B------:R-:W-:-:S05]  /*2b40*/  FADD.FTZ R109, R96, R109 ;  /* 0x0000006d606d7221 */ /* 0x000fca0000010000 */
[----:B------:R-:W-:-:S07]  /*2b50*/  MOV R113, R109 ;  /* 0x0000006d00717202 */ /* 0x000fce0000000f00 */
[----:B------:R-:W-:Y:S05]  /*2b60*/  WARPSYNC.COLLECTIVE R106, `(.L_x_17212) ;  /* 0x000000006a087348 */ /* 0x000fea0003c00000 */
[----:B------:R0:W1:Y:S02]  /*2b70*/  SHFL.BFLY P3, R111, R113, R108, R115 ;  /* 0x0c00006c716f7389 */ /* 0x0000640000060073 */
[----:B01----:R-:W-:Y:S05]  /*2b80*/  ENDCOLLECTIVE ;  /* 0x000000000000791b */ /* 0x003fea0003800000 */
.L_x_17212:
[----:B------:R-:W-:Y:S01]  /*2b90*/  HFMA2 R108, -RZ, RZ, 0, 9.5367431640625e-07 ;  /* 0x00000010ff6c7431 */ /* 0x000fe200000001ff */
[----:B------:R-:W-:-:S05]  /*2ba0*/  MOV R98, R111 ;  /* 0x0000006f00627202 */ /* 0x000fca0000000f00 */
[----:B------:R-:W-:-:S05]  /*2bb0*/  FADD.FTZ R98, R109, R98 ;  /* 0x000000626d627221 */ /* 0x000fca0000010000 */
[----:B------:R-:W-:-:S07]  /*2bc0*/  MOV R113, R98 ;  /* 0x0000006200717202 */ /* 0x000fce0000000f00 */
[----:B------:R-:W-:Y:S05]  /*2bd0*/  WARPSYNC.COLLECTIVE R106, `(.L_x_17213) ;  /* 0x000000006a087348 */ /* 0x000fea0003c00000 */
[----:B------:R0:W1:Y:S02]  /*2be0*/  SHFL.BFLY P3, R111, R113, R108, R115 ;  /* 0x0c00006c716f7389 */ /* 0x0000640000060073 */
[----:B01----:R-:W-:Y:S05]  /*2bf0*/  ENDCOLLECTIVE ;  /* 0x000000000000791b */ /* 0x003fea0003800000 */
.L_x_17213:
[----:B------:R-:W-:Y:S05]  /*2c00*/  BRA `(.L_x_17214) ;  /* 0xfffffff000587947 */ /* 0x000fea000383ffff */
.L_x_17215:
        /* <DEDUP_REMOVED lines=15> */
.L_x_28803:


//--------------------- .text._ZN10layer_norm13ln_fwd_kernelINS_13Kernel_traitsI6__halfS2_fS2_fjLj768ELj1ELj4ELj1ELj16ENS_18Kernel_traits_baseILj768ES2_S2_fS2_fjLj128EEEEELb0ELb1ELb1ELb0EEEvNS_9FwdParamsE --------------------------
	.section	.text._ZN10layer_norm13ln_fwd_kernelINS_13Kernel_traitsI6__halfS2_fS2_fjLj768ELj1ELj4ELj1ELj16ENS_18Kernel_traits_baseILj768ES2_S2_fS2_fjLj128EEEEELb0ELb1ELb1ELb0EEEvNS_9FwdParamsE,"ax",@progbits
	.align	128
        .global         _ZN10layer_norm13ln_fwd_kernelINS_13Kernel_traitsI6__halfS2_fS2_fjLj768ELj1ELj4ELj1ELj16ENS_18Kernel_traits_baseILj768ES2_S2_fS2_fjLj128EEEEELb0ELb1ELb1ELb0EEEvNS_9FwdParamsE
        .type           _ZN10layer_norm13ln_fwd_kernelINS_13Kernel_traitsI6__halfS2_fS2_fjLj768ELj1ELj4ELj1ELj16ENS_18Kernel_traits_baseILj768ES2_S2_fS2_fjLj128EEEEELb0ELb1ELb1ELb0EEEvNS_9FwdParamsE,@function
        .size           _ZN10layer_norm13ln_fwd_kernelINS_13Kernel_traitsI6__halfS2_fS2_fjLj768ELj1ELj4ELj1ELj16ENS_18Kernel_traits_baseILj768ES2_S2_fS2_fjLj128EEEEELb0ELb1ELb1ELb0EEEvNS_9FwdParamsE,(.L_x_28804 - _ZN10layer_norm13ln_fwd_kernelINS_13Kernel_traitsI6__halfS2_fS2_fjLj768ELj1ELj4ELj1ELj16ENS_18Kernel_traits_baseILj768ES2_S2_fS2_fjLj128EEEEELb0ELb1ELb1ELb0EEEvNS_9FwdParamsE)
        .other          _ZN10layer_norm13ln_fwd_kernelINS_13Kernel_traitsI6__halfS2_fS2_fjLj768ELj1ELj4ELj1ELj16ENS_18Kernel_traits_baseILj768ES2_S2_fS2_fjLj128EEEEELb0ELb1ELb1ELb0EEEvNS_9FwdParamsE,@"STO_CUDA_ENTRY STV_DEFAULT"
_ZN10layer_norm13ln_fwd_kernelINS_13Kernel_traitsI6__halfS2_fS2_fjLj768ELj1ELj4ELj1ELj16ENS_18Kernel_traits_baseILj768ES2_S2_fS2_fjLj128EEEEELb0ELb1ELb1ELb0EEEvNS_9FwdParamsE:
.text._ZN10layer_norm13ln_fwd_kernelINS_13Kernel_traitsI6__halfS2_fS2_fjLj768ELj1ELj4ELj1ELj16ENS_18Kernel_traits_baseILj768ES2_S2_fS2_fjLj128EEEEELb0ELb1ELb1ELb0EEEvNS_9FwdParamsE:
        /* <DEDUP_REMOVED lines=53> */
.L_x_17217:
        /* <DEDUP_REMOVED lines=32> */
.L_x_17218:
[----:B------:R-:W-:Y:S05]  /*0550*/  BSYNC.RECONVERGENT B0 ;  /* 0x0000000000007941 */ /* 0x000fea0003800200 */
.L_x_17216:
[----:B------:R-:W0:Y:S01]  /*0560*/  LDCU UR4, c[0x0][0x384] ;  /* 0x00007080ff0477ac */ /* 0x000e220008000800 */
[----:B------:R-:W2:Y:S01]  /*0570*/  LDCU UR11, c[0x0][0x40c] ;  /* 0x00008180ff0b77ac */ /* 0x000ea20008000800 */
[----:B------:R-:W3:Y:S01]  /*0580*/  LDCU.U8 UR5, c[0x0][0x410] ;  /* 0x00008200ff0577ac */ /* 0x000ee20008000000 */
[----:B------:R-:W4:Y:S01]  /*0590*/  LDCU UR10, c[0x0][0x448] ;  /* 0x00008900ff0a77ac */ /* 0x000f220008000800 */
[----:B------:R-:W1:Y:S01]  /*05a0*/  LDCU.64 UR8, c[0x0][0x3a0] ;  /* 0x00007400ff0877ac */ /* 0x000e620008000a00 */
[----:B0-----:R-:W-:-:S13]  /*05b0*/  ISETP.GE.AND P0, PT, R80, UR4, PT ;  /* 0x0000000450007c0c */ /* 0x001fda000bf06270 */
[----:B-1234-:R-:W-:Y:S05]  /*05c0*/  @P0 EXIT ;  /* 0x000000000000094d */ /* 0x01efea0003800000 */
.L_x_17243:
[----:B0-----:R-:W0:Y:S08]  /*05d0*/  LDC.64 R78, c[0x0][0x3f0] ;  /* 0x0000fc00ff4e7b82 */ /* 0x001e300000000a00 */
[----:B------:R-:W1:Y:S08]  /*05e0*/  LDC.64 R82, c[0x0][0x3f8] ;  /* 0x0000fe00ff527b82 */ /* 0x000e700000000a00 */
[----:B------:R-:W2:Y:S01]  /*05f0*/  LDC R77, c[0x0][0x388] ;  /* 0x0000e200ff4d7b82 */ /* 0x000ea20000000800 */
[----:B0-----:R-:W-:-:S05]  /*0600*/  IMAD.WIDE R78, R80, 0x4, R78 ;  /* 0x00000004504e7825 */ /* 0x001fca00078e024e */
[----:B------:R0:W3:Y:S01]  /*0610*/  LDG.E R0, desc[UR6][R78.64] ;  /* 0x000000064e007981 */ /* 0x0000e2000c1e1900 */
[----:B-1----:R-:W-:-:S05]  /*0620*/  IMAD.WIDE R82, R80, 0x4, R82 ;  /* 0x0000000450527825 */ /* 0x002fca00078e0252 */
[----:B-----5:R1:W5:Y:S01]  /*0630*/  LDG.E R76, desc[UR6][R82.64] ;  /* 0x00000006524c7981 */ /* 0x020362000c1e1900 */
[----:B------:R-:W-:Y:S01]  /*0640*/  ISETP.GE.U32.AND P2, PT, R2, 0x20, PT ;  /* 0x000000200200780c */ /* 0x000fe20003f46070 */
[----:B------:R-:W-:Y:S01]  /*0650*/  BSSY.RECONVERGENT B0, `(.L_x_17219) ;  /* 0x0000081000007945 */ /* 0x000fe20003800200 */
[----:B--2---:R-:W-:Y:S02]  /*0660*/  IMAD R81, R80, R77, RZ ;  /* 0x0000004d50517224 */ /* 0x004fe400078e02ff */
        /* <DEDUP_REMOVED lines=10> */
[----:B-1----:R-:W-:Y:S06]  /*0710*/  @!P2 BRA `(.L_x_17220) ;  /* 0x0000000400d0a947 */ /* 0x002fec0003800000 */
[----:B------:R-:W-:Y:S04]  /*0720*/  BSSY.RECONVERGENT B1, `(.L_x_17221) ;  /* 0x0000005000017945 */ /* 0x000fe80003800200 */
[----:B------:R-:W-:Y:S05]  /*0730*/  @!P3 BRA `(.L_x_17222) ;  /* 0x00000000000cb947 */ /* 0x000fea0003800000 */
[----:B------:R-:W0:Y:S02]  /*0740*/  LDC.64 R40, c[0x0][0x390] ;  /* 0x0000e400ff287b82 */ /* 0x000e240000000a00 */
[----:B0-----:R-:W-:-:S06]  /*0750*/  IMAD.WIDE.U32 R40, R78, 0x10, R40 ;  /* 0x000000104e287825 */ /* 0x001fcc00078e0028 */
[----:B------:R-:W5:Y:S02]  /*0760*/  LDG.E.128 R40, desc[UR6][R40.64] ;  /* 0x0000000628287981 */ /* 0x000f64000c1e1d00 */
.L_x_17222:
[----:B------:R-:W-:Y:S05]  /*0770*/  BSYNC.RECONVERGENT B1 ;  /* 0x0000000000017941 */ /* 0x000fea0003800200 */
.L_x_17221:
        /* <DEDUP_REMOVED lines=10> */
[----:B-----5:R-:W-:Y:S02]  /*0820*/  @P0 HADD2.F32 R54, -RZ, R40.H0_H0 ;  /* 0x20000028ff360230 */ /* 0x020fe40000004100 */
[--C-:B------:R-:W-:Y:S02]  /*0830*/  @P0 HADD2.F32 R59, -RZ, R41.reuse.H0_H0 ;  /* 0x20000029ff3b0230 */ /* 0x100fe40000004100 */
[----:B------:R-:W-:Y:S02]  /*0840*/  @P0 HADD2.F32 R56, -RZ, R12.H0_H0 ;  /* 0x2000000cff380230 */ /* 0x000fe40000004100 */
[----:B------:R-:W-:Y:S01]  /*0850*/  @P0 HADD2.F32 R58, -RZ, R40.H1_H1 ;  /* 0x30000028ff3a0230 */ /* 0x000fe20000004100 */
[----:B------:R-:W1:Y:S01]  /*0860*/  @P0 LDC R84, c[0x0][0x40c] ;  /* 0x00010300ff540b82 */ /* 0x000e620000000800 */
[----:B------:R-:W-:Y:S02]  /*0870*/  @P0 HADD2.F32 R82, -RZ, R41.H1_H1 ;  /* 0x30000029ff520230 */ /* 0x000fe40000004100 */
[----:B------:R-:W-:-:S05]  /*0880*/  @P0 HADD2.F32 R86, -RZ, R42.H0_H0 ;  /* 0x2000002aff560230 */ /* 0x000fca0000004100 */
[----:B------:R-:W4:Y:S08]  /*0890*/  @P0 LDC R83, c[0x0][0x40c] ;  /* 0x00010300ff530b82 */ /* 0x000f300000000800 */
[----:B------:R-:W4:Y:S01]  /*08a0*/  @P0 LDC R85, c[0x0][0x40c] ;  /* 0x00010300ff550b82 */ /* 0x000f220000000800 */
[----:B0-----:R-:W-:-:S07]  /*08b0*/  @P0 FMUL.FTZ R53, R54, R81 ;  /* 0x0000005136350220 */ /* 0x001fce0000410000 */
[----:B------:R-:W0:Y:S01]  /*08c0*/  @P0 LDC R55, c[0x0][0x40c] ;  /* 0x00010300ff370b82 */ /* 0x000e220000000800 */
[----:B-1----:R-:W-:-:S07]  /*08d0*/  @P0 FMUL.FTZ R81, R59, R84 ;  /* 0x000000543b510220 */ /* 0x002fce0000410000 */
[----:B------:R-:W1:Y:S01]  /*08e0*/  @P0 LDC R59, c[0x0][0x40c] ;  /* 0x00010300ff3b0b82 */ /* 0x000e620000000800 */
[----:B----4-:R-:W-:-:S07]  /*08f0*/  @P0 FMUL.FTZ R58, R58, R83 ;  /* 0x000000533a3a0220 */ /* 0x010fce0000410000 */
[----:B------:R-:W4:Y:S01]  /*0900*/  @P0 LDC R57, c[0x0][0x40c] ;  /* 0x00010300ff390b82 */ /* 0x000f220000000800 */
[----:B------:R-:W-:Y:S01]  /*0910*/  @P0 FMUL.FTZ R84, R82, R85 ;  /* 0x0000005552540220 */ /* 0x000fe20000410000 */
[--C-:B------:R-:W-:Y:S02]  /*0920*/  @P0 HADD2.F32 R82, -RZ, R13.reuse.H0_H0 ;  /* 0x2000000dff520230 */ /* 0x100fe40000004100 */
[----:B0-----:R-:W-:Y:S01]  /*0930*/  @P0 FMUL.FTZ R83, R86, R55 ;  /* 0x0000003756530220 */ /* 0x001fe20000410000 */
[----:B--2---:R-:W-:Y:S01]  /*0940*/  @!P0 MOV R52, R44 ;  /* 0x0000002c00348202 */ /* 0x004fe20000000f00 */
[----:B------:R-:W-:Y:S01]  /*0950*/  @P0 FFMA.FTZ R52, R53, R56, R44 ;  /* 0x0000003835340223 */ /* 0x000fe2000001002c */
[----:B------:R-:W-:Y:S01]  /*0960*/  @P0 HADD2.F32 R56, -RZ, R12.H1_H1 ;  /* 0x3000000cff380230 */ /* 0x000fe20000004100 */
[----:B------:R-:W-:Y:S02]  /*0970*/  MOV R53, R45 ;  /* 0x0000002d00357202 */ /* 0x000fe40000000f00 */
[----:B------:R-:W-:Y:S01]  /*0980*/  MOV R54, R46 ;  /* 0x0000002e00367202 */ /* 0x000fe20000000f00 */
[----:B------:R-:W-:Y:S01]  /*0990*/  @P0 FFMA.FTZ R54, R81, R82, R46 ;  /* 0x0000005251360223 */ /* 0x000fe2000001002e */
[----:B------:R-:W-:Y:S01]  /*09a0*/  @P0 FFMA.FTZ R53, R58, R56, R45 ;  /* 0x000000383a350223 */ /* 0x000fe2000001002d */
[----:B------:R-:W-:Y:S01]  /*09b0*/  @P0 HADD2.F32 R58, -RZ, R13.H1_H1 ;  /* 0x3000000dff3a0230 */ /* 0x000fe20000004100 */
[----:B------:R-:W-:Y:S01]  /*09c0*/  MOV R55, R47 ;  /* 0x0000002f00377202 */ /* 0x000fe20000000f00 */
[----:B------:R-:W-:Y:S01]  /*09d0*/  @P0 HADD2.F32 R81, -RZ, R14.H0_H0 ;  /* 0x2000000eff510230 */ /* 0x000fe20000004100 */
[----:B---3--:R-:W-:Y:S01]  /*09e0*/  MOV R56, R48 ;  /* 0x0000003000387202 */ /* 0x008fe20000000f00 */
[----:B------:R-:W-:-:S02]  /*09f0*/  @P0 HADD2.F32 R82, -RZ, R42.H1_H1 ;  /* 0x3000002aff520230 */ /* 0x000fc40000004100 */
[----:B------:R-:W-:Y:S01]  /*0a00*/  @P0 FFMA.FTZ R55, R84, R58, R47 ;  /* 0x0000003a54370223 */ /* 0x000fe2000001002f */
[----:B------:R-:W-:Y:S02]  /*0a10*/  @P0 HADD2.F32 R84, -RZ, R43.H0_H0 ;  /* 0x2000002bff540230 */ /* 0x000fe40000004100 */
[----:B------:R-:W-:Y:S01]  /*0a20*/  @P0 FFMA.FTZ R56, R83, R81, R48 ;  /* 0x0000005153380223 */ /* 0x000fe20000010030 */
[----:B------:R-:W-:Y:S02]  /*0a30*/  @P0 HADD2.F32 R83, -RZ, R15.H0_H0 ;  /* 0x2000000fff530230 */ /* 0x000fe40000004100 */
[----:B----4-:R-:W-:Y:S01]  /*0a40*/  @P0 FMUL.FTZ R82, R82, R57 ;  /* 0x0000003952520220 */ /* 0x010fe20000410000 */
[----:B------:R-:W-:Y:S02]  /*0a50*/  @P0 HADD2.F32 R81, -RZ, R14.H1_H1 ;  /* 0x3000000eff510230 */ /* 0x000fe40000004100 */
[----:B-1----:R-:W-:Y:S01]  /*0a60*/  @P0 FMUL.FTZ R59, R84, R59 ;  /* 0x0000003b543b0220 */ /* 0x002fe20000410000 */
[----:B------:R-:W-:-:S02]  /*0a70*/  MOV R58, R50 ;  /* 0x00000032003a7202 */ /* 0x000fc40000000f00 */
[----:B------:R-:W-:Y:S01]  /*0a80*/  MOV R57, R49 ;  /* 0x0000003100397202 */ /* 0x000fe20000000f00 */
[----:B------:R-:W-:Y:S01]  /*0a90*/  @P0 FFMA.FTZ R58, R59, R83, R50 ;  /* 0x000000533b3a0223 */ /* 0x000fe20000010032 */
[----:B------:R-:W-:Y:S01]  /*0aa0*/  @P0 FFMA.FTZ R57, R82, R81, R49 ;  /* 0x0000005152390223 */ /* 0x000fe20000010031 */
[----:B------:R-:W-:Y:S01]  /*0ab0*/  MOV R59, R51 ;  /* 0x00000033003b7202 */ /* 0x000fe20000000f00 */
[----:B------:R-:W-:Y:S06]  /*0ac0*/  @!P0 BRA `(.L_x_17225) ;  /* 0x0000000000c88947 */ /* 0x000fec0003800000 */
[----:B------:R-:W-:Y:S02]  /*0ad0*/  HADD2.F32 R59, -RZ, R43.H1_H1 ;  /* 0x3000002bff3b7230 */ /* 0x000fe40000004100 */
[----:B------:R-:W-:-:S03]  /*0ae0*/  HADD2.F32 R81, -RZ, R15.H1_H1 ;  /* 0x3000000fff517230 */ /* 0x000fc60000004100 */
[----:B------:R-:W-:-:S04]  /*0af0*/  FMUL.FTZ R82, R59, UR11 ;  /* 0x0000000b3b527c20 */ /* 0x000fc80008410000 */
[----:B------:R-:W-:Y:S01]  /*0b00*/  FFMA.FTZ R59, R82, R81, R51 ;  /* 0x00000051523b7223 */ /* 0x000fe20000010033 */
[----:B------:R-:W-:Y:S06]  /*0b10*/  BRA `(.L_x_17225) ;  /* 0x0000000000b47947 */ /* 0x000fec0003800000 */
.L_x_17224:
[----:B------:R-:W0:Y:S01]  /*0b20*/  @P3 LDC R56, c[0x0][0x40c] ;  /* 0x00010300ff383b82 */ /* 0x000e220000000800 */
[--C-:B-----5:R-:W-:Y:S02]  /*0b30*/  @P3 HADD2.F32 R55, -RZ, R40.reuse.H1_H1 ;  /* 0x30000028ff373230 */ /* 0x120fe40000004100 */
[----:B------:R-:W-:Y:S02]  /*0b40*/  @P3 HADD2.F32 R52, -RZ, R40.H0_H0 ;  /* 0x20000028ff343230 */ /* 0x000fe40000004100 */
[--C-:B------:R-:W-:Y:S02]  /*0b50*/  @P3 HADD2.F32 R81, -RZ, R41.reuse.H0_H0 ;  /* 0x20000029ff513230 */ /* 0x100fe40000004100 */
[----:B------:R-:W-:Y:S01]  /*0b60*/  @P3 HADD2.F32 R59, -RZ, R12.H1_H1 ;  /* 0x3000000cff3b3230 */ /* 0x000fe20000004100 */
[----:B------:R-:W1:Y:S01]  /*0b70*/  @P3 LDC R53, c[0x0][0x40c] ;  /* 0x00010300ff353b82 */ /* 0x000e620000000800 */
[----:B------:R-:W-:Y:S02]  /*0b80*/  @P3 HADD2.F32 R83, -RZ, R41.H1_H1 ;  /* 0x30000029ff533230 */ /* 0x000fe40000004100 */
[----:B------:R-:W-:-:S05]  /*0b90*/  @P3 HADD2.F32 R85, -RZ, R13.H1_H1 ;  /* 0x3000000dff553230 */ /* 0x000fca0000004100 */
[----:B------:R-:W2:Y:S08]  /*0ba0*/  @P3 LDC R82, c[0x0][0x40c] ;  /* 0x00010300ff523b82 */ /* 0x000eb00000000800 */
[----:B------:R-:W3:Y:S01]  /*0bb0*/  @P3 LDC R84, c[0x0][0x40c] ;  /* 0x00010300ff543b82 */ /* 0x000ee20000000800 */
[----:B0-----:R-:W-:Y:S01]  /*0bc0*/  @P3 FMUL.FTZ R56, R55, R56 ;  /* 0x0000003837383220 */ /* 0x001fe20000410000 */
[----:B------:R-:W-:-:S06]  /*0bd0*/  @P3 HADD2.F32 R55, -RZ, R12.H0_H0 ;  /* 0x2000000cff373230 */ /* 0x000fcc0000004100 */
[----:B------:R-:W0:Y:S01]  /*0be0*/  @P3 LDC R57, c[0x0][0x40c] ;  /* 0x00010300ff393b82 */ /* 0x000e220000000800 */
[----:B-1----:R-:W-:Y:S01]  /*0bf0*/  @P3 FMUL.FTZ R54, R52, R53 ;  /* 0x0000003534363220 */ /* 0x002fe20000410000 */
[----:B------:R-:W-:Y:S02]  /*0c00*/  CS2R R52, SRZ ;  /* 0x0000000000347805 */ /* 0x000fe4000001ff00 */
[----:B------:R-:W-:Y:S01]  /*0c10*/  @P3 FMUL.FTZ R53, R56, R59 ;  /* 0x0000003b38353220 */ /* 0x000fe20000410000 */
[----:B------:R-:W-:Y:S01]  /*0c20*/  @P3 FMUL.FTZ R52, R54, R55 ;  /* 0x0000003736343220 */ /* 0x000fe20000410000 */
[----:B------:R-:W-:Y:S01]  /*0c30*/  CS2R R54, SRZ ;  /* 0x0000000000367805 */ /* 0x000fe2000001ff00 */
[----:B------:R-:W-:Y:S01]  /*0c40*/  HFMA2 R56, -RZ, RZ, 0, 0 ;  /* 0x00000000ff387431 */ /* 0x000fe200000001ff */
[----:B------:R-:W1:Y:S01]  /*0c50*/  @P3 LDC R58, c[0x0][0x40c] ;  /* 0x00010300ff3a3b82 */ /* 0x000e620000000800 */
[----:B--2---:R-:W-:-:S07]  /*0c60*/  @P3 FMUL.FTZ R82, R81, R82 ;  /* 0x0000005251523220 */ /* 0x004fce0000410000 */
[----:B------:R-:W2:Y:S01]  /*0c70*/  @P3 LDC R81, c[0x0][0x40c] ;  /* 0x00010300ff513b82 */ /* 0x000ea20000000800 */
[----:B---3--:R-:W-:Y:S01]  /*0c80*/  @P3 FMUL.FTZ R84, R83, R84 ;  /* 0x0000005453543220 */ /* 0x008fe20000410000 */
[----:B------:R-:W-:-:S03]  /*0c90*/  @P3 HADD2.F32 R83, -RZ, R13.H0_H0 ;  /* 0x2000000dff533230 */ /* 0x000fc60000004100 */
[----:B------:R-:W-:Y:S01]  /*0ca0*/  @P3 FMUL.FTZ R55, R84, R85 ;  /* 0x0000005554373220 */ /* 0x000fe20000410000 */
[----:B------:R-:W-:Y:S02]  /*0cb0*/  @P3 HADD2.F32 R84, -RZ, R14.H0_H0 ;  /* 0x2000000eff543230 */ /* 0x000fe40000004100 */
[----:B------:R-:W-:Y:S01]  /*0cc0*/  @P3 FMUL.FTZ R54, R82, R83 ;  /* 0x0000005352363220 */ /* 0x000fe20000410000 */
[----:B------:R-:W3:Y:S01]  /*0cd0*/  @P3 LDC R59, c[0x0][0x40c] ;  /* 0x00010300ff3b3b82 */ /* 0x000ee20000000800 */
[--C-:B------:R-:W-:Y:S02]  /*0ce0*/  @P3 HADD2.F32 R82, -RZ, R42.reuse.H0_H0 ;  /* 0x2000002aff523230 */ /* 0x100fe40000004100 */
[----:B------:R-:W-:-:S03]  /*0cf0*/  @P3 HADD2.F32 R83, -RZ, R42.H1_H1 ;  /* 0x3000002aff533230 */ /* 0x000fc60000004100 */
[----:B0-----:R-:W-:Y:S01]  /*0d00*/  @P3 FMUL.FTZ R57, R82, R57 ;  /* 0x0000003952393220 */ /* 0x001fe20000410000 */
[--C-:B------:R-:W-:Y:S02]  /*0d10*/  @P3 HADD2.F32 R82, -RZ, R43.reuse.H0_H0 ;  /* 0x2000002bff523230 */ /* 0x100fe40000004100 */
[----:B-1----:R-:W-:Y:S01]  /*0d20*/  @P3 FMUL.FTZ R58, R83, R58 ;  /* 0x0000003a533a3220 */ /* 0x002fe20000410000 */
[----:B------:R-:W-:Y:S02]  /*0d30*/  @P3 HADD2.F32 R83, -RZ, R14.H1_H1 ;  /* 0x3000000eff533230 */ /* 0x000fe40000004100 */
[----:B------:R-:W-:Y:S01]  /*0d40*/  @P3 FMUL.FTZ R56, R57, R84 ;  /* 0x0000005439383220 */ /* 0x000fe20000410000 */
[----:B------:R-:W-:Y:S01]  /*0d50*/  @P3 HADD2.F32 R84, -RZ, R43.H1_H1 ;  /* 0x3000002bff543230 */ /* 0x000fe20000004100 */
[----:B------:R-:W-:Y:S01]  /*0d60*/  MOV R57, RZ ;  /* 0x000000ff00397202 */ /* 0x000fe20000000f00 */
[----:B------:R-:W-:Y:S01]  /*0d70*/  @P3 FMUL.FTZ R57, R58, R83 ;  /* 0x000000533a393220 */ /* 0x000fe20000410000 */
[----:B------:R-:W-:-:S02]  /*0d80*/  @P3 HADD2.F32 R83, -RZ, R15.H1_H1 ;  /* 0x3000000fff533230 */ /* 0x000fc40000004100 */
[----:B--2---:R-:W-:Y:S01]  /*0d90*/  @P3 FMUL.FTZ R81, R82, R81 ;  /* 0x0000005152513220 */ /* 0x004fe20000410000 */
[----:B------:R-:W-:Y:S02]  /*0da0*/  @P3 HADD2.F32 R82, -RZ, R15.H0_H0 ;  /* 0x2000000fff523230 */ /* 0x000fe40000004100 */
[----:B---3--:R-:W-:Y:S01]  /*0db0*/  @P3 FMUL.FTZ R84, R84, R59 ;  /* 0x0000003b54543220 */ /* 0x008fe20000410000 */
[----:B------:R-:W-:Y:S02]  /*0dc0*/  CS2R R58, SRZ ;  /* 0x00000000003a7805 */ /* 0x000fe4000001ff00 */
[----:B------:R-:W-:Y:S01]  /*0dd0*/  @P3 FMUL.FTZ R58, R81, R82 ;  /* 0x00000052513a3220 */ /* 0x000fe20000410000 */
[----:B------:R-:W-:-:S07]  /*0de0*/  @P3 FMUL.FTZ R59, R84, R83 ;  /* 0x00000053543b3220 */ /* 0x000fce0000410000 */
.L_x_17225:
[----:B------:R-:W-:Y:S05]  /*0df0*/  BSYNC.RECONVERGENT B1 ;  /* 0x0000000000017941 */ /* 0x000fea0003800200 */
.L_x_17223:
[----:B------:R-:W0:Y:S01]  /*0e00*/  LDC.64 R82, c[0x0][0x3a8] ;  /* 0x0000ea00ff527b82 */ /* 0x000e220000000a00 */
[----:B------:R-:W-:Y:S01]  /*0e10*/  IADD3 R78, PT, PT, R78, 0x20, RZ ;  /* 0x000000204e4e7810 */ /* 0x000fe20007ffe0ff */
[C---:B0-----:R-:W-:Y:S01]  /*0e20*/  IMAD.WIDE.U32 R82, R79.reuse, 0x20, R82 ;  /* 0x000000204f527825 */ /* 0x041fe200078e0052 */
[----:B------:R-:W-:-:S04]  /*0e30*/  IADD3 R79, PT, PT, R79, 0x20, RZ ;  /* 0x000000204f4f7810 */ /* 0x000fc80007ffe0ff */
[----:B------:R0:W-:Y:S04]  /*0e40*/  STG.E.128 desc[UR6][R82.64], R52 ;  /* 0x0000003452007986 */ /* 0x0001e8000c101d06 */
[----:B------:R0:W-:Y:S02]  /*0e50*/  STG.E.128 desc[UR6][R82.64+0x10], R56 ;  /* 0x0000103852007986 */ /* 0x0001e4000c101d06 */
.L_x_17220:
[----:B------:R-:W-:Y:S05]  /*0e60*/  BSYNC.RECONVERGENT B0 ;  /* 0x0000000000007941 */ /* 0x000fea0003800200 */
.L_x_17219:
        /* <DEDUP_REMOVED lines=14> */
[----:B------:R-:W-:Y:S02]  /*0f50*/  ISETP.GT.AND P0, PT, R0, RZ, PT ;  /* 0x000000ff0000720c */ /* 0x000fe40003f04270 */
[----:B-1---5:R-:W-:-:S11]  /*0f60*/  MOV R60, R44 ;  /* 0x0000002c003c7202 */ /* 0x022fd60000000f00 */
[----:B------:R-:W1:Y:S01]  /*0f70*/  @P0 LDC R67, c[0x0][0x40c] ;  /* 0x00010300ff430b82 */ /* 0x000e620000000800 */
[----:B------:R-:W-:Y:S02]  /*0f80*/  @P0 HADD2.F32 R62, -RZ, R40.H0_H0 ;  /* 0x20000028ff3e0230 */ /* 0x000fe40000004100 */
[----:B------:R-:W-:Y:S02]  /*0f90*/  @P0 HADD2.F32 R61, -RZ, R24.H0_H0 ;  /* 0x20000018ff3d0230 */ /* 0x000fe40000004100 */
[----:B------:R-:W-:Y:S02]  /*0fa0*/  @P0 HADD2.F32 R64, -RZ, R40.H1_H1 ;  /* 0x30000028ff400230 */ /* 0x000fe40000004100 */
[--C-:B0-----:R-:W-:Y:S01]  /*0fb0*/  @P0 HADD2.F32 R82, -RZ, R41.reuse.H0_H0 ;  /* 0x20000029ff520230 */ /* 0x101fe20000004100 */
[----:B------:R-:W0:Y:S01]  /*0fc0*/  @P0 LDC R81, c[0x0][0x40c] ;  /* 0x00010300ff510b82 */ /* 0x000e220000000800 */
[----:B------:R-:W-:-:S07]  /*0fd0*/  @P0 HADD2.F32 R84, -RZ, R41.H1_H1 ;  /* 0x30000029ff540230 */ /* 0x000fce0000004100 */
[----:B------:R-:W2:Y:S08]  /*0fe0*/  @P0 LDC R83, c[0x0][0x40c] ;  /* 0x00010300ff530b82 */ /* 0x000eb00000000800 */
[----:B------:R-:W3:Y:S01]  /*0ff0*/  @P0 LDC R85, c[0x0][0x40c] ;  /* 0x00010300ff550b82 */ /* 0x000ee20000000800 */
[----:B-1----:R-:W-:Y:S01]  /*1000*/  @P0 FMUL.FTZ R67, R62, R67 ;  /* 0x000000433e430220 */ /* 0x002fe20000410000 */
[----:B------:R-:W-:-:S03]  /*1010*/  MOV R62, R46 ;  /* 0x0000002e003e7202 */ /* 0x000fc60000000f00 */
[----:B------:R-:W-:Y:S01]  /*1020*/  @P0 FFMA.FTZ R60, R67, R61, R44 ;  /* 0x0000003d433c0223 */ /* 0x000fe2000001002c */
[----:B------:R-:W-:Y:S02]  /*1030*/  MOV R61, R45 ;  /* 0x0000002d003d7202 */ /* 0x000fe40000000f00 */
[----:B------:R-:W1:Y:S01]  /*1040*/  @P0 LDC R63, c[0x0][0x40c] ;  /* 0x00010300ff3f0b82 */ /* 0x000e620000000800 */
[----:B0-----:R-:W-:Y:S01]  /*1050*/  @P0 FMUL.FTZ R66, R64, R81 ;  /* 0x0000005140420220 */ /* 0x001fe20000410000 */
[----:B------:R-:W-:Y:S02]  /*1060*/  @P0 HADD2.F32 R64, -RZ, R24.H1_H1 ;  /* 0x30000018ff400230 */ /* 0x000fe40000004100 */
[----:B------:R-:W-:-:S03]  /*1070*/  @P0 HADD2.F32 R81, -RZ, R25.H0_H0 ;  /* 0x20000019ff510230 */ /* 0x000fc60000004100 */
[----:B------:R-:W-:Y:S01]  /*1080*/  @P0 FFMA.FTZ R61, R66, R64, R45 ;  /* 0x00000040423d0223 */ /* 0x000fe2000001002d */
[----:B------:R-:W0:Y:S01]  /*1090*/  @P0 LDC R65, c[0x0][0x40c] ;  /* 0x00010300ff410b82 */ /* 0x000e220000000800 */
[----:B--2---:R-:W-:Y:S01]  /*10a0*/  @P0 FMUL.FTZ R83, R82, R83 ;  /* 0x0000005352530220 */ /* 0x004fe20000410000 */
[----:B------:R-:W-:Y:S01]  /*10b0*/  @P0 HADD2.F32 R82, -RZ, R42.H0_H0 ;  /* 0x2000002aff520230 */ /* 0x000fe20000004100 */
[----:B------:R-:W-:Y:S01]  /*10c0*/  MOV R64, R48 ;  /* 0x0000003000407202 */ /* 0x000fe20000000f00 */
[----:B------:R-:W-:Y:S02]  /*10d0*/  @P0 HADD2.F32 R66, -RZ, R25.H1_H1 ;  /* 0x30000019ff420230 */ /* 0x000fe40000004100 */
[----:B------:R-:W-:Y:S01]  /*10e0*/  @P0 FFMA.FTZ R62, R83, R81, R46 ;  /* 0x00000051533e0223 */ /* 0x000fe2000001002e */
[----:B------:R-:W-:Y:S01]  /*10f0*/  @P0 HADD2.F32 R81, -RZ, R26.H0_H0 ;  /* 0x2000001aff510230 */ /* 0x000fe20000004100 */
[----:B------:R-:W2:Y:S01]  /*1100*/  @P0 LDC R67, c[0x0][0x40c] ;  /* 0x00010300ff430b82 */ /* 0x000ea20000000800 */
[----:B---3--:R-:W-:Y:S01]  /*1110*/  @P0 FMUL.FTZ R84, R84, R85 ;  /* 0x0000005554540220 */ /* 0x008fe20000410000 */
[----:B-1----:R-:W-:Y:S01]  /*1120*/  @P0 FMUL.FTZ R85, R82, R63 ;  /* 0x0000003f52550220 */ /* 0x002fe20000410000 */
[----:B------:R-:W-:Y:S01]  /*1130*/  MOV R63, R47 ;  /* 0x0000002f003f7202 */ /* 0x000fe20000000f00 */
[----:B------:R-:W-:-:S02]  /*1140*/  @P0 HADD2.F32 R82, -RZ, R42.H1_H1 ;  /* 0x3000002aff520230 */ /* 0x000fc40000004100 */
[----:B------:R-:W-:Y:S01]  /*1150*/  @P0 FFMA.FTZ R63, R84, R66, R47 ;  /* 0x00000042543f0223 */ /* 0x000fe2000001002f */
[----:B------:R-:W-:Y:S02]  /*1160*/  @P0 HADD2.F32 R84, -RZ, R43.H0_H0 ;  /* 0x2000002bff540230 */ /* 0x000fe40000004100 */
[----:B------:R-:W-:Y:S01]  /*1170*/  @P0 FFMA.FTZ R64, R85, R81, R48 ;  /* 0x0000005155400223 */ /* 0x000fe20000010030 */
[----:B------:R-:W-:Y:S01]  /*1180*/  @P0 HADD2.F32 R81, -RZ, R27.H0_H0 ;  /* 0x2000001bff510230 */ /* 0x000fe20000004100 */
[----:B------:R-:W-:Y:S01]  /*1190*/  MOV R66, R50 ;  /* 0x0000003200427202 */ /* 0x000fe20000000f00 */
[----:B0-----:R-:W-:Y:S01]  /*11a0*/  @P0 FMUL.FTZ R86, R82, R65 ;  /* 0x0000004152560220 */ /* 0x001fe20000410000 */
[----:B------:R-:W-:Y:S01]  /*11b0*/  @P0 HADD2.F32 R82, -RZ, R26.H1_H1 ;  /* 0x3000001aff520230 */ /* 0x000fe20000004100 */
[----:B------:R-:W-:-:S04]  /*11c0*/  MOV R65, R49 ;  /* 0x0000003100417202 */ /* 0x000fc80000000f00 */
[----:B------:R-:W-:Y:S01]  /*11d0*/  @P0 FFMA.FTZ R65, R86, R82, R49 ;  /* 0x0000005256410223 */ /* 0x000fe20000010031 */
[----:B--2---:R-:W-:-:S04]  /*11e0*/  @P0 FMUL.FTZ R67, R84, R67 ;  /* 0x0000004354430220 */ /* 0x004fc80000410000 */
        /* <DEDUP_REMOVED lines=8> */
.L_x_17229:
[----:B------:R-:W2:Y:S01]  /*1270*/  @P3 LDC R64, c[0x0][0x40c] ;  /* 0x00010300ff403b82 */ /* 0x000ea20000000800 */
[--C-:B-1---5:R-:W-:Y:S02]  /*1280*/  @P3 HADD2.F32 R63, -RZ, R40.reuse.H1_H1 ;  /* 0x30000028ff3f3230 */ /* 0x122fe40000004100 */
[----:B------:R-:W-:Y:S02]  /*1290*/  @P3 HADD2.F32 R60, -RZ, R40.H0_H0 ;  /* 0x20000028ff3c3230 */ /* 0x000fe40000004100 */
[--C-:B------:R-:W-:Y:S02]  /*12a0*/  @P3 HADD2.F32 R81, -RZ, R41.reuse.H0_H0 ;  /* 0x20000029ff513230 */ /* 0x100fe40000004100 */
[----:B------:R-:W-:Y:S01]  /*12b0*/  @P3 HADD2.F32 R67, -RZ, R24.H1_H1 ;  /* 0x30000018ff433230 */ /* 0x000fe20000004100 */
[----:B------:R-:W1:Y:S01]  /*12c0*/  @P3 LDC R61, c[0x0][0x40c] ;  /* 0x00010300ff3d3b82 */ /* 0x000e620000000800 */
[----:B0-----:R-:W-:Y:S02]  /*12d0*/  @P3 HADD2.F32 R83, -RZ, R41.H1_H1 ;  /* 0x30000029ff533230 */ /* 0x001fe40000004100 */
[----:B------:R-:W-:-:S05]  /*12e0*/  @P3 HADD2.F32 R85, -RZ, R25.H1_H1 ;  /* 0x30000019ff553230 */ /* 0x000fca0000004100 */
[----:B------:R-:W0:Y:S08]  /*12f0*/  @P3 LDC R82, c[0x0][0x40c] ;  /* 0x00010300ff523b82 */ /* 0x000e300000000800 */
[----:B------:R-:W3:Y:S01]  /*1300*/  @P3 LDC R84, c[0x0][0x40c] ;  /* 0x00010300ff543b82 */ /* 0x000ee20000000800 */
[----:B--2---:R-:W-:Y:S01]  /*1310*/  @P3 FMUL.FTZ R64, R63, R64 ;  /* 0x000000403f403220 */ /* 0x004fe20000410000 */
[----:B------:R-:W-:-:S06]  /*1320*/  @P3 HADD2.F32 R63, -RZ, R24.H0_H0 ;  /* 0x20000018ff3f3230 */ /* 0x000fcc0000004100 */
[----:B------:R-:W2:Y:S01]  /*1330*/  @P3 LDC R65, c[0x0][0x40c] ;  /* 0x00010300ff413b82 */ /* 0x000ea20000000800 */
[----:B-1----:R-:W-:Y:S01]  /*1340*/  @P3 FMUL.FTZ R62, R60, R61 ;  /* 0x0000003d3c3e3220 */ /* 0x002fe20000410000 */
[----:B------:R-:W-:Y:S02]  /*1350*/  CS2R R60, SRZ ;  /* 0x00000000003c7805 */ /* 0x000fe4000001ff00 */
[----:B------:R-:W-:Y:S01]  /*1360*/  @P3 FMUL.FTZ R61, R64, R67 ;  /* 0x00000043403d3220 */ /* 0x000fe20000410000 */
[----:B------:R-:W-:Y:S01]  /*1370*/  @P3 FMUL.FTZ R60, R62, R63 ;  /* 0x0000003f3e3c3220 */ /* 0x000fe20000410000 */
[----:B------:R-:W-:Y:S01]  /*1380*/  CS2R R62, SRZ ;  /* 0x00000000003e7805 */ /* 0x000fe2000001ff00 */
[----:B------:R-:W-:Y:S01]  /*1390*/  HFMA2 R64, -RZ, RZ, 0, 0 ;  /* 0x00000000ff407431 */ /* 0x000fe200000001ff */
[----:B------:R-:W1:Y:S01]  /*13a0*/  @P3 LDC R66, c[0x0][0x40c] ;  /* 0x00010300ff423b82 */ /* 0x000e620000000800 */
[----:B0-----:R-:W-:-:S07]  /*13b0*/  @P3 FMUL.FTZ R82, R81, R82 ;  /* 0x0000005251523220 */ /* 0x001fce0000410000 */
[----:B------:R-:W0:Y:S01]  /*13c0*/  @P3 LDC R81, c[0x0][0x40c] ;  /* 0x00010300ff513b82 */ /* 0x000e220000000800 */
        /* <DEDUP_REMOVED lines=8> */
[----:B--2---:R-:W-:Y:S01]  /*1450*/  @P3 FMUL.FTZ R65, R82, R65 ;  /* 0x0000004152413220 */ /* 0x004fe20000410000 */
        /* <DEDUP_REMOVED lines=8> */
[----:B0-----:R-:W-:Y:S01]  /*14e0*/  @P3 FMUL.FTZ R81, R82, R81 ;  /* 0x0000005152513220 */ /* 0x001fe20000410000 */
[----:B------:R-:W-:Y:S02]  /*14f0*/  @P3 HADD2.F32 R82, -RZ, R27.H0_H0 ;  /* 0x2000001bff523230 */ /* 0x000fe40000004100 */
[----:B---3--:R-:W-:Y:S01]  /*1500*/  @P3 FMUL.FTZ R84, R84, R67 ;  /* 0x0000004354543220 */ /* 0x008fe20000410000 */
[----:B------:R-:W-:Y:S02]  /*1510*/  CS2R R66, SRZ ;  /* 0x0000000000427805 */ /* 0x000fe4000001ff00 */
[----:B------:R-:W-:Y:S01]  /*1520*/  @P3 FMUL.FTZ R66, R81, R82 ;  /* 0x0000005251423220 */ /* 0x000fe20000410000 */
[----:B------:R-:W-:-:S07]  /*1530*/  @P3 FMUL.FTZ R67, R84, R83 ;  /* 0x0000005354433220 */ /* 0x000fce0000410000 */
.L_x_17230:
[----:B------:R-:W-:Y:S05]  /*1540*/  BSYNC.RECONVERGENT B1 ;  /* 0x0000000000017941 */ /* 0x000fea0003800200 */
.L_x_17228:
[----:B------:R-:W0:Y:S01]  /*1550*/  LDC.64 R82, c[0x0][0x3a8] ;  /* 0x0000ea00ff527b82 */ /* 0x000e220000000a00 */
[----:B------:R-:W-:Y:S01]  /*1560*/  IADD3 R78, PT, PT, R78, 0x20, RZ ;  /* 0x000000204e4e7810 */ /* 0x000fe20007ffe0ff */
[C---:B0-----:R-:W-:Y:S01]  /*1570*/  IMAD.WIDE.U32 R82, R79.reuse, 0x20, R82 ;  /* 0x000000204f527825 */ /* 0x041fe200078e0052 */
[----:B------:R-:W-:-:S04]  /*1580*/  IADD3 R79, PT, PT, R79, 0x20, RZ ;  /* 0x000000204f4f7810 */ /* 0x000fc80007ffe0ff */
[----:B------:R1:W-:Y:S04]  /*1590*/  STG.E.128 desc[UR6][R82.64], R60 ;  /* 0x0000003c52007986 */ /* 0x0003e8000c101d06 */
[----:B------:R1:W-:Y:S02]  /*15a0*/  STG.E.128 desc[UR6][R82.64+0x10], R64 ;  /* 0x0000104052007986 */ /* 0x0003e4000c101d06 */
.L_x_17227:
[----:B------:R-:W-:Y:S05]  /*15b0*/  BSYNC.RECONVERGENT B0 ;  /* 0x0000000000007941 */ /* 0x000fea0003800200 */
.L_x_17226:
        /* <DEDUP_REMOVED lines=15> */
[----:B--2---:R-:W2:Y:S01]  /*16b0*/  @P0 LDC R69, c[0x0][0x40c] ;  /* 0x00010300ff450b82 */ /* 0x004ea20000000800 */
[--C-:B-----5:R-:W-:Y:S02]  /*16c0*/  @P0 HADD2.F32 R0, -RZ, R40.reuse.H0_H0 ;  /* 0x20000028ff000230 */ /* 0x120fe40000004100 */
[----:B------:R-:W-:Y:S02]  /*16d0*/  @P0 HADD2.F32 R68, -RZ, R40.H1_H1 ;  /* 0x30000028ff440230 */ /* 0x000fe40000004100 */
[----:B------:R-:W-:Y:S02]  /*16e0*/  @P0 HADD2.F32 R70, -RZ, R41.H0_H0 ;  /* 0x20000029ff460230 */ /* 0x000fe40000004100 */
[----:B------:R-:W-:Y:S01]  /*16f0*/  @P0 HADD2.F32 R78, -RZ, R42.H0_H0 ;  /* 0x2000002aff4e0230 */ /* 0x000fe20000004100 */
[----:B------:R-:W3:Y:S08]  /*1700*/  @P0 LDC R73, c[0x0][0x40c] ;  /* 0x00010300ff490b82 */ /* 0x000ef00000000800 */
[----:B------:R-:W4:Y:S08]  /*1710*/  @P0 LDC R75, c[0x0][0x40c] ;  /* 0x00010300ff4b0b82 */ /* 0x000f300000000800 */
[----:B01----:R-:W0:Y:S01]  /*1720*/  @P0 LDC R83, c[0x0][0x40c] ;  /* 0x00010300ff530b82 */ /* 0x003e220000000800 */
[----:B--2---:R-:W-:Y:S01]  /*1730*/  @P0 FMUL.FTZ R71, R0, R69 ;  /* 0x0000004500470220 */ /* 0x004fe20000410000 */
[----:B------:R-:W-:-:S06]  /*1740*/  @P0 HADD2.F32 R69, -RZ, R36.H0_H0 ;  /* 0x20000024ff450230 */ /* 0x000fcc0000004100 */
[----:B------:R-:W1:Y:S01]  /*1750*/  @P0 LDC R74, c[0x0][0x40c] ;  /* 0x00010300ff4a0b82 */ /* 0x000e620000000800 */
[----:B---3--:R-:W-:Y:S01]  /*1760*/  @P0 FMUL.FTZ R82, R68, R73 ;  /* 0x0000004944520220 */ /* 0x008fe20000410000 */
[----:B------:R-:W-:Y:S01]  /*1770*/  @P0 HADD2.F32 R73, -RZ, R41.H1_H1 ;  /* 0x30000029ff490230 */ /* 0x000fe20000004100 */
[----:B------:R-:W-:Y:S01]  /*1780*/  MOV R68, R44 ;  /* 0x0000002c00447202 */ /* 0x000fe20000000f00 */
[----:B------:R-:W-:Y:S01]  /*1790*/  @P0 FFMA.FTZ R68, R71, R69, R44 ;  /* 0x0000004547440223 */ /* 0x000fe2000001002c */
[----:B------:R-:W-:Y:S02]  /*17a0*/  MOV R71, R47 ;  /* 0x0000002f00477202 */ /* 0x000fe40000000f00 */
[----:B------:R-:W-:Y:S01]  /*17b0*/  MOV R69, R45 ;  /* 0x0000002d00457202 */ /* 0x000fe20000000f00 */
[----:B------:R-:W2:Y:S01]  /*17c0*/  @P0 LDC R72, c[0x0][0x40c] ;  /* 0x00010300ff480b82 */ /* 0x000ea20000000800 */
[----:B----4-:R-:W-:Y:S01]  /*17d0*/  @P0 FMUL.FTZ R81, R70, R75 ;  /* 0x0000004b46510220 */ /* 0x010fe20000410000 */
[----:B------:R-:W-:-:S06]  /*17e0*/  MOV R70, R46 ;  /* 0x0000002e00467202 */ /* 0x000fcc0000000f00 */
[----:B------:R-:W3:Y:S01]  /*17f0*/  @P0 LDC R0, c[0x0][0x40c] ;  /* 0x00010300ff000b82 */ /* 0x000ee20000000800 */
[----:B0-----:R-:W-:Y:S01]  /*1800*/  @P0 FMUL.FTZ R75, R78, R83 ;  /* 0x000000534e4b0220 */ /* 0x001fe20000410000 */
[----:B------:R-:W-:Y:S02]  /*1810*/  @P0 HADD2.F32 R83, -RZ, R42.H1_H1 ;  /* 0x3000002aff530230 */ /* 0x000fe40000004100 */
[--C-:B------:R-:W-:Y:S02]  /*1820*/  @P0 HADD2.F32 R78, -RZ, R37.reuse.H1_H1 ;  /* 0x30000025ff4e0230 */ /* 0x100fe40000004100 */
[----:B-1----:R-:W-:Y:S01]  /*1830*/  @P0 FMUL.FTZ R84, R73, R74 ;  /* 0x0000004a49540220 */ /* 0x002fe20000410000 */
[----:B------:R-:W-:Y:S02]  /*1840*/  @P0 HADD2.F32 R74, -RZ, R36.H1_H1 ;  /* 0x30000024ff4a0230 */ /* 0x000fe40000004100 */
[----:B------:R-:W-:Y:S02]  /*1850*/  @P0 HADD2.F32 R73, -RZ, R37.H0_H0 ;  /* 0x20000025ff490230 */ /* 0x000fe40000004100 */
[----:B------:R-:W-:Y:S01]  /*1860*/  @P0 FFMA.FTZ R71, R84, R78, R47 ;  /* 0x0000004e54470223 */ /* 0x000fe2000001002f */
[----:B------:R-:W-:-:S02]  /*1870*/  @P0 HADD2.F32 R78, -RZ, R38.H0_H0 ;  /* 0x20000026ff4e0230 */ /* 0x000fc40000004100 */
[----:B------:R-:W-:Y:S01]  /*1880*/  @P0 FFMA.FTZ R69, R82, R74, R45 ;  /* 0x0000004a52450223 */ /* 0x000fe2000001002d */
[----:B------:R-:W-:Y:S02]  /*1890*/  @P0 HADD2.F32 R82, -RZ, R38.H1_H1 ;  /* 0x30000026ff520230 */ /* 0x000fe40000004100 */
[----:B--2---:R-:W-:Y:S01]  /*18a0*/  @P0 FMUL.FTZ R86, R83, R72 ;  /* 0x0000004853560220 */ /* 0x004fe20000410000 */
[----:B------:R-:W-:Y:S02]  /*18b0*/  @P0 HADD2.F32 R83, -RZ, R43.H0_H0 ;  /* 0x2000002bff530230 */ /* 0x000fe40000004100 */
[----:B------:R-:W-:Y:S01]  /*18c0*/  @P0 FFMA.FTZ R70, R81, R73, R46 ;  /* 0x0000004951460223 */ /* 0x000fe2000001002e */
[----:B------:R-:W-:Y:S01]  /*18d0*/  @P0 HADD2.F32 R81, -RZ, R39.H0_H0 ;  /* 0x20000027ff510230 */ /* 0x000fe20000004100 */
[----:B------:R-:W-:Y:S01]  /*18e0*/  MOV R72, R48 ;  /* 0x0000003000487202 */ /* 0x000fe20000000f00 */
[----:B------:R-:W-:Y:S01]  /*18f0*/  @P0 FFMA.FTZ R72, R75, R78, R48 ;  /* 0x0000004e4b480223 */ /* 0x000fe20000010030 */
[----:B------:R-:W-:Y:S01]  /*1900*/  MOV R73, R49 ;  /* 0x0000003100497202 */ /* 0x000fe20000000f00 */
[----:B------:R-:W-:Y:S01]  /*1910*/  @P0 FFMA.FTZ R73, R86, R82, R49 ;  /* 0x0000005256490223 */ /* 0x000fe20000010031 */
[----:B---3--:R-:W-:Y:S01]  /*1920*/  @P0 FMUL.FTZ R83, R83, R0 ;  /* 0x0000000053530220 */ /* 0x008fe20000410000 */
[----:B------:R-:W-:-:S02]  /*1930*/  MOV R74, R50 ;  /* 0x00000032004a7202 */ /* 0x000fc40000000f00 */
[----:B------:R-:W-:Y:S01]  /*1940*/  MOV R75, R51 ;  /* 0x00000033004b7202 */ /* 0x000fe20000000f00 */
[----:B------:R-:W-:Y:S01]  /*1950*/  @P0 FFMA.FTZ R74, R83, R81, R50 ;  /* 0x00000051534a0223 */ /* 0x000fe20000010032 */
[----:B------:R-:W-:Y:S06]  /*1960*/  @!P0 BRA `(.L_x_17235) ;  /* 0x0000000000d08947 */ /* 0x000fec0003800000 */
[----:B------:R-:W-:Y:S02]  /*1970*/  HADD2.F32 R75, -RZ, R43.H1_H1 ;  /* 0x3000002bff4b7230 */ /* 0x000fe40000004100 */
[----:B------:R-:W-:-:S03]  /*1980*/  HADD2.F32 R0, -RZ, R39.H1_H1 ;  /* 0x30000027ff007230 */ /* 0x000fc60000004100 */
[----:B------:R-:W-:-:S04]  /*1990*/  FMUL.FTZ R78, R75, UR11 ;  /* 0x0000000b4b4e7c20 */ /* 0x000fc80008410000 */
[----:B------:R-:W-:Y:S01]  /*19a0*/  FFMA.FTZ R75, R78, R0, R51 ;  /* 0x000000004e4b7223 */ /* 0x000fe20000010033 */
[----:B------:R-:W-:Y:S06]  /*19b0*/  BRA `(.L_x_17235) ;  /* 0x0000000000bc7947 */ /* 0x000fec0003800000 */
.L_x_17234:
[----:B--2---:R-:W2:Y:S01]  /*19c0*/  @P3 LDC R69, c[0x0][0x40c] ;  /* 0x00010300ff453b82 */ /* 0x004ea20000000800 */
[--C-:B-----5:R-:W-:Y:S02]  /*19d0*/  @P3 HADD2.F32 R0, -RZ, R40.reuse.H0_H0 ;  /* 0x20000028ff003230 */ /* 0x120fe40000004100 */
[----:B------:R-:W-:Y:S02]  /*19e0*/  HFMA2 R68, -RZ, RZ, 0, 0 ;  /* 0x00000000ff447431 */ /* 0x000fe400000001ff */
[----:B------:R-:W-:Y:S02]  /*19f0*/  @P3 HADD2.F32 R74, -RZ, R40.H1_H1 ;  /* 0x30000028ff4a3230 */ /* 0x000fe40000004100 */
[--C-:B01----:R-:W-:Y:S02]  /*1a00*/  @P3 HADD2.F32 R82, -RZ, R41.reuse.H1_H1 ;  /* 0x30000029ff523230 */ /* 0x103fe40000004100 */
[----:B------:R-:W-:Y:S01]  /*1a10*/  @P3 HADD2.F32 R78, -RZ, R41.H0_H0 ;  /* 0x20000029ff4e3230 */ /* 0x000fe20000004100 */
[----:B------:R-:W0:Y:S01]  /*1a20*/  @P3 LDC R75, c[0x0][0x40c] ;  /* 0x00010300ff4b3b82 */ /* 0x000e220000000800 */
[----:B------:R-:W-:-:S02]  /*1a30*/  @P3 HADD2.F32 R70, -RZ, R36.H0_H0 ;  /* 0x20000024ff463230 */ /* 0x000fc40000004100 */
[----:B------:R-:W-:Y:S02]  /*1a40*/  @P3 HADD2.F32 R84, -RZ, R37.H0_H0 ;  /* 0x20000025ff543230 */ /* 0x000fe40000004100 */
[----:B------:R-:W-:-:S03]  /*1a50*/  @P3 HADD2.F32 R85, -RZ, R39.H1_H1 ;  /* 0x30000027ff553230 */ /* 0x000fc60000004100 */
[----:B------:R-:W1:Y:S08]  /*1a60*/  @P3 LDC R83, c[0x0][0x40c] ;  /* 0x00010300ff533b82 */ /* 0x000e700000000800 */
[----:B------:R-:W3:Y:S01]  /*1a70*/  @P3 LDC R81, c[0x0][0x40c] ;  /* 0x00010300ff513b82 */ /* 0x000ee20000000800 */
[----:B--2---:R-:W-:-:S04]  /*1a80*/  @P3 FMUL.FTZ R69, R0, R69 ;  /* 0x0000004500453220 */ /* 0x004fc80000410000 */
[----:B------:R-:W-:Y:S01]  /*1a90*/  @P3 FMUL.FTZ R68, R69, R70 ;  /* 0x0000004645443220 */ /* 0x000fe20000410000 */
[----:B------:R-:W-:Y:S01]  /*1aa0*/  MOV R69, RZ ;  /* 0x000000ff00457202 */ /* 0x000fe20000000f00 */
[----:B------:R-:W-:Y:S01]  /*1ab0*/  HFMA2 R70, -RZ, RZ, 0, 0 ;  /* 0x00000000ff467431 */ /* 0x000fe200000001ff */
[----:B------:R-:W2:Y:S01]  /*1ac0*/  @P3 LDC R72, c[0x0][0x40c] ;  /* 0x00010300ff483b82 */ /* 0x000ea20000000800 */
[----:B0-----:R-:W-:-:S07]  /*1ad0*/  @P3 FMUL.FTZ R75, R74, R75 ;  /* 0x0000004b4a4b3220 */ /* 0x001fce0000410000 */
[----:B------:R-:W0:Y:S01]  /*1ae0*/  @P3 LDC R0, c[0x0][0x40c] ;  /* 0x00010300ff003b82 */ /* 0x000e220000000800 */
[----:B-1----:R-:W-:Y:S01]  /*1af0*/  @P3 FMUL.FTZ R74, R82, R83 ;  /* 0x00000053524a3220 */ /* 0x002fe20000410000 */
[----:B------:R-:W-:Y:S02]  /*1b00*/  @P3 HADD2.F32 R82, -RZ, R36.H1_H1 ;  /* 0x30000024ff523230 */ /* 0x000fe40000004100 */
[----:B------:R-:W-:-:S03]  /*1b10*/  @P3 HADD2.F32 R83, -RZ, R42.H0_H0 ;  /* 0x2000002aff533230 */ /* 0x000fc60000004100 */
[----:B------:R-:W-:Y:S01]  /*1b20*/  @P3 FMUL.FTZ R69, R75, R82 ;  /* 0x000000524b453220 */ /* 0x000fe20000410000 */
[----:B------:R-:W1:Y:S01]  /*1b30*/  @P3 LDC R71, c[0x0][0x40c] ;  /* 0x00010300ff473b82 */ /* 0x000e620000000800 */
[----:B---3--:R-:W-:Y:S01]  /*1b40*/  @P3 FMUL.FTZ R81, R78, R81 ;  /* 0x000000514e513220 */ /* 0x008fe20000410000 */
[----:B------:R-:W-:Y:S02]  /*1b50*/  @P3 HADD2.F32 R82, -RZ, R38.H0_H0 ;  /* 0x20000026ff523230 */ /* 0x000fe40000004100 */
[----:B------:R-:W-:Y:S02]  /*1b60*/  @P3 HADD2.F32 R78, -RZ, R42.H1_H1 ;  /* 0x3000002aff4e3230 */ /* 0x000fe40000004100 */
[----:B------:R-:W-:Y:S01]  /*1b70*/  @P3 FMUL.FTZ R70, R81, R84 ;  /* 0x0000005451463220 */ /* 0x000fe20000410000 */
[--C-:B------:R-:W-:Y:S01]  /*1b80*/  @P3 HADD2.F32 R81, -RZ, R43.reuse.H0_H0 ;  /* 0x2000002bff513230 */ /* 0x100fe20000004100 */
[----:B------:R-:W3:Y:S01]  /*1b90*/  @P3 LDC R73, c[0x0][0x40c] ;  /* 0x00010300ff493b82 */ /* 0x000ee20000000800 */
[----:B--2---:R-:W-:Y:S01]  /*1ba0*/  @P3 FMUL.FTZ R83, R83, R72 ;  /* 0x0000004853533220 */ /* 0x004fe20000410000 */
[----:B------:R-:W-:-:S02]  /*1bb0*/  @P3 HADD2.F32 R84, -RZ, R43.H1_H1 ;  /* 0x3000002bff543230 */ /* 0x000fc40000004100 */
[----:B------:R-:W-:Y:S02]  /*1bc0*/  HFMA2 R72, -RZ, RZ, 0, 0 ;  /* 0x00000000ff487431 */ /* 0x000fe400000001ff */
[----:B------:R-:W-:Y:S02]  /*1bd0*/  @P3 HADD2.F32 R75, -RZ, R37.H1_H1 ;  /* 0x30000025ff4b3230 */ /* 0x000fe40000004100 */
[----:B------:R-:W-:Y:S01]  /*1be0*/  @P3 FMUL.FTZ R72, R83, R82 ;  /* 0x0000005253483220 */ /* 0x000fe20000410000 */
[----:B------:R-:W-:Y:S02]  /*1bf0*/  @P3 HADD2.F32 R83, -RZ, R39.H0_H0 ;  /* 0x20000027ff533230 */ /* 0x000fe40000004100 */
[----:B0-----:R-:W-:Y:S01]  /*1c00*/  @P3 FMUL.FTZ R0, R81, R0 ;  /* 0x0000000051003220 */ /* 0x001fe20000410000 */
[----:B------:R-:W-:Y:S02]  /*1c10*/  @P3 HADD2.F32 R81, -RZ, R38.H1_H1 ;  /* 0x30000026ff513230 */ /* 0x000fe40000004100 */
[----:B-1----:R-:W-:Y:S01]  /*1c20*/  @P3 FMUL.FTZ R78, R78, R71 ;  /* 0x000000474e4e3220 */ /* 0x002fe20000410000 */
[----:B------:R-:W-:Y:S01]  /*1c30*/  MOV R71, RZ ;  /* 0x000000ff00477202 */ /* 0x000fe20000000f00 */
[----:B------:R-:W-:Y:S01]  /*1c40*/  @P3 FMUL.FTZ R71, R74, R75 ;  /* 0x0000004b4a473220 */ /* 0x000fe20000410000 */
[----:B------:R-:W-:-:S02]  /*1c50*/  CS2R R74, SRZ ;  /* 0x00000000004a7805 */ /* 0x000fc4000001ff00 */
[----:B------:R-:W-:Y:S01]  /*1c60*/  @P3 FMUL.FTZ R74, R0, R83 ;  /* 0x00000053004a3220 */ /* 0x000fe20000410000 */
[----:B---3--:R-:W-:Y:S01]  /*1c70*/  @P3 FMUL.FTZ R84, R84, R73 ;  /* 0x0000004954543220 */ /* 0x008fe20000410000 */
[----:B------:R-:W-:Y:S01]  /*1c80*/  MOV R73, RZ ;  /* 0x000000ff00497202 */ /* 0x000fe20000000f00 */
[----:B------:R-:W-:Y:S02]  /*1c90*/  @P3 FMUL.FTZ R73, R78, R81 ;  /* 0x000000514e493220 */ /* 0x000fe40000410000 */
[----:B------:R-:W-:-:S07]  /*1ca0*/  @P3 FMUL.FTZ R75, R84, R85 ;  /* 0x00000055544b3220 */ /* 0x000fce0000410000 */
.L_x_17235:
[----:B------:R-:W-:Y:S05]  /*1cb0*/  BSYNC.RECONVERGENT B1 ;  /* 0x0000000000017941 */ /* 0x000fea0003800200 */
.L_x_17233:
[----:B------:R-:W0:Y:S02]  /*1cc0*/  LDC.64 R82, c[0x0][0x3a8] ;  /* 0x0000ea00ff527b82 */ /* 0x000e240000000a00 */
[----:B0-----:R-:W-:-:S05]  /*1cd0*/  IMAD.WIDE.U32 R78, R79, 0x20, R82 ;  /* 0x000000204f4e7825 */ /* 0x001fca00078e0052 */
[----:B------:R2:W-:Y:S04]  /*1ce0*/  STG.E.128 desc[UR6][R78.64], R68 ;  /* 0x000000444e007986 */ /* 0x0005e8000c101d06 */
[----:B------:R2:W-:Y:S02]  /*1cf0*/  STG.E.128 desc[UR6][R78.64+0x10], R72 ;  /* 0x000010484e007986 */ /* 0x0005e4000c101d06 */
.L_x_17232:
[----:B------:R-:W-:Y:S05]  /*1d00*/  BSYNC.RECONVERGENT B0 ;  /* 0x0000000000007941 */ /* 0x000fea0003800200 */
.L_x_17231:
        /* <DEDUP_REMOVED lines=33> */
[----:B------:R-:W0:Y:S02]  /*1f20*/  SHFL.BFLY PT, R0, R81, 0x2, 0x1f ;  /* 0x0c401f0051007f89 */ /* 0x000e2400000e0000 */
[----:B01----:R-:W-:-:S05]  /*1f30*/  FADD.FTZ R83, R81, R0 ;  /* 0x0000000051537221 */ /* 0x003fca0000010000 */
[----:B------:R-:W0:Y:S02]  /*1f40*/  SHFL.BFLY PT, R0, R83, 0x4, 0x1f ;  /* 0x0c801f0053007f89 */ /* 0x000e2400000e0000 */
[----:B0-----:R-:W-:-:S05]  /*1f50*/  FADD.FTZ R84, R83, R0 ;  /* 0x0000000053547221 */ /* 0x001fca0000010000 */
[----:B------:R-:W0:Y:S02]  /*1f60*/  SHFL.BFLY PT, R85, R84, 0x8, 0x1f ;  /* 0x0d001f0054557f89 */ /* 0x000e2400000e0000 */
[----:B0-----:R-:W-:-:S05]  /*1f70*/  FADD.FTZ R85, R84, R85 ;  /* 0x0000005554557221 */ /* 0x001fca0000010000 */
[----:B------:R-:W0:Y:S02]  /*1f80*/  SHFL.BFLY PT, R0, R85, 0x10, 0x1f ;  /* 0x0e001f0055007f89 */ /* 0x000e2400000e0000 */
[----:B0-----:R-:W-:-:S04]  /*1f90*/  FADD.FTZ R87, R85, R0 ;  /* 0x0000000055577221 */ /* 0x001fc80000010000 */
[----:B---3--:R-:W-:-:S04]  /*1fa0*/  FMUL.FTZ R82, R87, R78 ;  /* 0x0000004e57527220 */ /* 0x008fc80000410000 */
        /* <DEDUP_REMOVED lines=58> */
.L_x_17255:
        /* <DEDUP_REMOVED lines=35> */
[----:B0-----:R-:W-:Y:S02]  /*2580*/  HADD2.F32 R86, -RZ, R9.H0_H0 ;  /* 0x20000009ff567230 */ /* 0x001fe40000004100 */
[----:B------:R-:W-:Y:S01]  /*2590*/  FADD.FTZ R84, R55, -R82 ;  /* 0x8000005237547221 */ /* 0x000fe20000010000 */
[----:B------:R-:W-:Y:S01]  /*25a0*/  FFMA.FTZ R83, R78, R83, R85 ;  /* 0x000000534e537223 */ /* 0x000fe20000010055 */
[--C-:B------:R-:W-:Y:S02]  /*25b0*/  HADD2.F32 R78, -RZ, R5.reuse.H0_H0 ;  /* 0x20000005ff4e7230 */ /* 0x100fe40000004100 */
[----:B------:R-:W-:Y:S02]  /*25c0*/  HADD2.F32 R79, -RZ, R5.H1_H1 ;  /* 0x30000005ff4f7230 */ /* 0x000fe40000004100 */
[----:B------:R-:W-:Y:S01]  /*25d0*/  FMUL.FTZ R84, R81, R84 ;  /* 0x0000005451547220 */ /* 0x000fe20000410000 */
[----:B------:R-:W-:-:S02]  /*25e0*/  HADD2.F32 R85, -RZ, R9.H1_H1 ;  /* 0x30000009ff557230 */ /* 0x000fc40000004100 */
[----:B------:R-:W-:Y:S01]  /*25f0*/  FFMA.FTZ R77, R77, R78, R86 ;  /* 0x0000004e4d4d7223 */ /* 0x000fe20000010056 */
[--C-:B------:R-:W-:Y:S01]  /*2600*/  FADD.FTZ R78, R56, -R82.reuse ;  /* 0x80000052384e7221 */ /* 0x100fe20000010000 */
[--C-:B------:R-:W-:Y:S01]  /*2610*/  HADD2.F32 R87, -RZ, R6.reuse.H1_H1 ;  /* 0x30000006ff577230 */ /* 0x100fe20000004100 */
[----:B------:R-:W-:Y:S01]  /*2620*/  F2FP.F16.F32.PACK_AB R76, R83, R76 ;  /* 0x0000004c534c723e */ /* 0x000fe200000000ff */
[----:B------:R-:W-:Y:S01]  /*2630*/  FFMA.FTZ R86, R84, R79, R85 ;  /* 0x0000004f54567223 */ /* 0x000fe20000010055 */
[----:B------:R-:W-:Y:S02]  /*2640*/  HADD2.F32 R79, -RZ, R6.H0_H0 ;  /* 0x20000006ff4f7230 */ /* 0x000fe40000004100 */
[----:B------:R-:W-:Y:S01]  /*2650*/  FMUL.FTZ R78, R81, R78 ;  /* 0x0000004e514e7220 */ /* 0x000fe20000410000 */
[--C-:B------:R-:W-:Y:S02]  /*2660*/  HADD2.F32 R85, -RZ, R10.reuse.H0_H0 ;  /* 0x2000000aff557230 */ /* 0x100fe40000004100 */
[----:B------:R-:W-:Y:S01]  /*2670*/  FADD.FTZ R84, R57, -R82 ;  /* 0x8000005239547221 */ /* 0x000fe20000010000 */
[----:B------:R-:W-:Y:S01]  /*2680*/  HADD2.F32 R89, -RZ, R11.H1_H1 ;  /* 0x3000000bff597230 */ /* 0x000fe20000004100 */
[----:B------:R-:W-:Y:S01]  /*2690*/  F2FP.F16.F32.PACK_AB R77, R86, R77 ;  /* 0x0000004d564d723e */ /* 0x000fe200000000ff */
[----:B------:R-:W-:Y:S01]  /*26a0*/  FFMA.FTZ R78, R78, R79, R85 ;  /* 0x0000004f4e4e7223 */ /* 0x000fe20000010055 */
[----:B------:R-:W-:-:S02]  /*26b0*/  HADD2.F32 R79, -RZ, R10.H1_H1 ;  /* 0x3000000aff4f7230 */ /* 0x000fc40000004100 */
        /* <DEDUP_REMOVED lines=17> */
.L_x_17240:
[----:B------:R-:W-:Y:S05]  /*27d0*/  BSYNC.RECONVERGENT B1 ;  /* 0x0000000000017941 */ /* 0x000fea0003800200 */
.L_x_17239:
[----:B------:R-:W-:Y:S04]  /*27e0*/  BSSY.RECONVERGENT B1, `(.L_x_17241) ;  /* 0x0000032000017945 */ /* 0x000fe80003800200 */
[----:B------:R-:W-:Y:S05]  /*27f0*/  @!P1 BRA `(.L_x_17242) ;  /* 0x0000000000c09947 */ /* 0x000fea0003800000 */
[--C-:B-1----:R-:W-:Y:S01]  /*2800*/  FADD.FTZ R76, R60, -R82.reuse ;  /* 0x800000523c4c7221 */ /* 0x102fe20000010000 */
        /* <DEDUP_REMOVED lines=47> */
.L_x_17242:
[----:B------:R-:W-:Y:S05]  /*2b00*/  BSYNC.RECONVERGENT B1 ;  /* 0x0000000000017941 */ /* 0x000fea0003800200 */
.L_x_17241:
[----:B------:R-:W-:Y:S05]  /*2b10*/  @!P4 BRA `(.L_x_17238) ;  /* 0x0000000000bcc947 */ /* 0x000fea0003800000 */
[--C-:B-12---:R-:W-:Y:S01]  /*2b20*/  FADD.FTZ R76, R68, -R82.reuse ;  /* 0x80000052444c7221 */ /* 0x106fe20000010000 */
        /* <DEDUP_REMOVED lines=8> */
[--C-:B------:R-:W-:Y:S01]  /*2bb0*/  FADD.FTZ R76, R71, -R82.reuse ;  /* 0x80000052474c7221 */ /* 0x100fe20000010000 */
[----:B------:R-:W-:Y:S02]  /*2bc0*/  HADD2.F32 R77, -RZ, R29.H1_H1 ;  /* 0x3000001dff4d7230 */ /* 0x000fe40000004100 */
[----:B------:R-:W-:Y:S01]  /*2bd0*/  FFMA.FTZ R85, R78, R85, R79 ;  /* 0x000000554e557223 */ /* 0x000fe2000001004f */
[----:B------:R-:W-:Y:S02]  /*2be0*/  HADD2.F32 R79, -RZ, R33.H1_H1 ;  /* 0x30000021ff4f7230 */ /* 0x000fe40000004100 */
[----:B------:R-:W-:Y:S01]  /*2bf0*/  FMUL.FTZ R76, R81, R76 ;  /* 0x0000004c514c7220 */ /* 0x000fe20000410000 */
[----:B------:R-:W-:Y:S01]  /*2c00*/  FADD.FTZ R78, R72, -R82 ;  /* 0x80000052484e7221 */ /* 0x000fe20000010000 */
[--C-:B------:R-:W-:Y:S02]  /*2c10*/  HADD2.F32 R87, -RZ, R30.reuse.H1_H1 ;  /* 0x3000001eff577230 */ /* 0x100fe40000004100 */
[----:B------:R-:W-:Y:S01]  /*2c20*/  FFMA.FTZ R84, R76, R77, R79 ;  /* 0x0000004d4c547223 */ /* 0x000fe2000001004f */
[----:B------:R-:W-:-:S02]  /*2c30*/  HADD2.F32 R77, -RZ, R30.H0_H0 ;  /* 0x2000001eff4d7230 */ /* 0x000fc40000004100 */
[----:B------:R-:W-:Y:S01]  /*2c40*/  FMUL.FTZ R78, R81, R78 ;  /* 0x0000004e514e7220 */ /* 0x000fe20000410000 */
[--C-:B------:R-:W-:Y:S02]  /*2c50*/  HADD2.F32 R79, -RZ, R34.reuse.H0_H0 ;  /* 0x20000022ff4f7230 */ /* 0x100fe40000004100 */
[----:B------:R-:W-:Y:S01]  /*2c60*/  FADD.FTZ R76, R73, -R82 ;  /* 0x80000052494c7221 */ /* 0x000fe20000010000 */
[----:B------:R-:W-:Y:S02]  /*2c70*/  HADD2.F32 R89, -RZ, R31.H1_H1 ;  /* 0x3000001fff597230 */ /* 0x000fe40000004100 */
[----:B------:R-:W-:Y:S02]  /*2c80*/  HADD2.F32 R91, -RZ, R35.H1_H1 ;  /* 0x30000023ff5b7230 */ /* 0x000fe40000004100 */
        /* <DEDUP_REMOVED lines=10> */
[--C-:B------:R-:W-:Y:S01]  /*2d30*/  FADD.FTZ R76, R75, -R82.reuse ;  /* 0x800000524b4c7221 */ /* 0x100fe20000010000 */
[----:B------:R-:W-:-:S03]  /*2d40*/  FADD.FTZ R82, R69, -R82 ;  /* 0x8000005245527221 */ /* 0x000fc60000010000 */
[C---:B0-----:R-:W-:Y:S01]  /*2d50*/  FMUL.FTZ R86, R81.reuse, R76 ;  /* 0x0000004c51567220 */ /* 0x041fe20000410000 */
        /* <DEDUP_REMOVED lines=11> */
.L_x_17238:
[----:B------:R-:W-:Y:S05]  /*2e10*/  BSYNC.RECONVERGENT B0 ;  /* 0x0000000000007941 */ /* 0x000fea0003800200 */
.L_x_17237:
[----:B-123--:R-:W1:Y:S02]  /*2e20*/  LDC.64 R76, c[0x0][0x380] ;  /* 0x0000e000ff4c7b82 */ /* 0x00ee640000000a00 */
[----:B-1----:R-:W-:-:S04]  /*2e30*/  LEA R80, R76, R80, 0x2 ;  /* 0x000000504c507211 */ /* 0x002fc800078e10ff */
[----:B------:R-:W-:-:S13]  /*2e40*/  ISETP.GE.AND P0, PT, R80, R77, PT ;  /* 0x0000004d5000720c */ /* 0x000fda0003f06270 */
[----:B------:R-:W-:Y:S05]  /*2e50*/  @!P0 BRA `(.L_x_17243) ;  /* 0xffffffd400dc8947 */ /* 0x000fea000383ffff */
[----:B------:R-:W-:Y:S05]  /*2e60*/  EXIT ;  /* 0x000000000000794d */ /* 0x000fea0003800000 */
.L_x_17236:
        /* <DEDUP_REMOVED lines=8> */
.L_x_17245:
[----:B------:R-:W-:Y:S05]  /*2ef0*/  BSYNC B0 ;  /* 0x0000000000007941 */ /* 0x000fea0003800000 */
.L_x_17244:
        /* <DEDUP_REMOVED lines=10> */
.L_x_17246:
[----:B------:R-:W-:Y:S01]  /*2fa0*/  HFMA2 R89, -RZ, RZ, 0, 2.384185791015625e-07 ;  /* 0x00000004ff597431 */ /* 0x000fe200000001ff */
[----:B------:R-:W-:-:S05]  /*2fb0*/  MOV R0, R88 ;  /* 0x0000005800007202 */ /* 0x000fca0000000f00 */
[----:B------:R-:W-:-:S05]  /*2fc0*/  FADD.FTZ R83, R81, R0 ;  /* 0x0000000051537221 */ /* 0x000fca0000010000 */
[----:B------:R-:W-:-:S07]  /*2fd0*/  MOV R90, R83 ;  /* 0x00000053005a7202 */ /* 0x000fce0000000f00 */
[----:B------:R-:W-:Y:S05]  /*2fe0*/  WARPSYNC.COLLECTIVE R87, `(.L_x_17247) ;  /* 0x0000000057087348 */ /* 0x000fea0003c00000 */
[----:B------:R0:W1:Y:S02]  /*2ff0*/  SHFL.BFLY P6, R88, R90, R89, R92 ;  /* 0x0c0000595a587389 */ /* 0x00006400000c005c */
[----:B01----:R-:W-:Y:S05]  /*3000*/  ENDCOLLECTIVE ;  /* 0x000000000000791b */ /* 0x003fea0003800000 */
.L_x_17247:
[----:B------:R-:W-:Y:S01]  /*3010*/  HFMA2 R89, -RZ, RZ, 0, 4.76837158203125e-07 ;  /* 0x00000008ff597431 */ /* 0x000fe200000001ff */
[----:B------:R-:W-:-:S05]  /*3020*/  MOV R0, R88 ;  /* 0x0000005800007202 */ /* 0x000fca0000000f00 */
[----:B------:R-:W-:-:S05]  /*3030*/  FADD.FTZ R84, R83, R0 ;  /* 0x0000000053547221 */ /* 0x000fca0000010000 */
[----:B------:R-:W-:-:S07]  /*3040*/  MOV R90, R84 ;  /* 0x00000054005a7202 */ /* 0x000fce0000000f00 */
[----:B------:R-:W-:Y:S05]  /*3050*/  WARPSYNC.COLLECTIVE R87, `(.L_x_17248) ;  /* 0x0000000057087348 */ /* 0x000fea0003c00000 */
[----:B------:R0:W1:Y:S02]  /*3060*/  SHFL.BFLY P6, R88, R90, R89, R92 ;  /* 0x0c0000595a587389 */ /* 0x00006400000c005c */
[----:B01----:R-:W-:Y:S05]  /*3070*/  ENDCOLLECTIVE ;  /* 0x000000000000791b */ /* 0x003fea0003800000 */
.L_x_17248:
[----:B------:R-:W-:Y:S01]  /*3080*/  HFMA2 R89, -RZ, RZ, 0, 9.5367431640625e-07 ;  /* 0x00000010ff597431 */ /* 0x000fe200000001ff */
[----:B------:R-:W-:-:S05]  /*3090*/  MOV R85, R88 ;  /* 0x0000005800557202 */ /* 0x000fca0000000f00 */
[----:B------:R-:W-:-:S05]  /*30a0*/  FADD.FTZ R85, R84, R85 ;  /* 0x0000005554557221 */ /* 0x000fca0000010000 */
[----:B------:R-:W-:-:S07]  /*30b0*/  MOV R90, R85 ;  /* 0x00000055005a7202 */ /* 0x000fce0000000f00 */
[----:B------:R-:W-:Y:S05]  /*30c0*/  WARPSYNC.COLLECTIVE R87, `(.L_x_17249) ;  /* 0x0000000057087348 */ /* 0x000fea0003c00000 */
[----:B------:R0:W1:Y:S02]  /*30d0*/  SHFL.BFLY P6, R88, R90, R89, R92 ;  /* 0x0c0000595a587389 */ /* 0x00006400000c005c */
[----:B01----:R-:W-:Y:S05]  /*30e0*/  ENDCOLLECTIVE ;  /* 0x000000000000791b */ /* 0x003fea0003800000 */
.L_x_17249:
        /* <DEDUP_REMOVED lines=57> */
.L_x_17250:
[----:B------:R-:W-:Y:S01]  /*3480*/  HFMA2 R89, -RZ, RZ, 0, 1.1920928955078125e-07 ;  /* 0x00000002ff597431 */ /* 0x000fe200000001ff */
[----:B------:R-:W-:-:S05]  /*3490*/  MOV R79, R88 ;  /* 0x00000058004f7202 */ /* 0x000fca0000000f00 */
[----:B------:R-:W-:-:S05]  /*34a0*/  FADD.FTZ R79, R0, R79 ;  /* 0x0000004f004f7221 */ /* 0x000fca0000010000 */
[----:B------:R-:W-:-:S07]  /*34b0*/  MOV R90, R79 ;  /* 0x0000004f005a7202 */ /* 0x000fce0000000f00 */
[----:B------:R-:W-:Y:S05]  /*34c0*/  WARPSYNC.COLLECTIVE R87, `(.L_x_17251) ;  /* 0x0000000057087348 */ /* 0x000fea0003c00000 */
[----:B------:R0:W1:Y:S02]  /*34d0*/  SHFL.BFLY P6, R88, R90, R89, R92 ;  /* 0x0c0000595a587389 */ /* 0x00006400000c005c */
[----:B01----:R-:W-:Y:S05]  /*34e0*/  ENDCOLLECTIVE ;  /* 0x000000000000791b */ /* 0x003fea0003800000 */
.L_x_17251:
[----:B------:R-:W-:Y:S01]  /*34f0*/  HFMA2 R89, -RZ, RZ, 0, 2.384185791015625e-07 ;  /* 0x00000004ff597431 */ /* 0x000fe200000001ff */
[----:B------:R-:W-:-:S05]  /*3500*/  MOV R84, R88 ;  /* 0x0000005800547202 */ /* 0x000fca0000000f00 */
[----:B------:R-:W-:-:S05]  /*3510*/  FADD.FTZ R84, R79, R84 ;  /* 0x000000544f547221 */ /* 0x000fca0000010000 */
[----:B------:R-:W-:-:S07]  /*3520*/  MOV R90, R84 ;  /* 0x00000054005a7202 */ /* 0x000fce0000000f00 */
[----:B------:R-:W-:Y:S05]  /*3530*/  WARPSYNC.COLLECTIVE R87, `(.L_x_17252) ;  /* 0x0000000057087348 */ /* 0x000fea0003c00000 */
[----:B------:R0:W1:Y:S02]  /*3540*/  SHFL.BFLY P6, R88, R90, R89, R92 ;  /* 0x0c0000595a587389 */ /* 0x00006400000c005c */
[----:B01----:R-:W-:Y:S05]  /*3550*/  ENDCOLLECTIVE ;  /* 0x000000000000791b */ /* 0x003fea0003800000 */
.L_x_17252:
[----:B------:R-:W-:Y:S01]  /*3560*/  HFMA2 R89, -RZ, RZ, 0, 4.76837158203125e-07 ;  /* 0x00000008ff597431 */ /* 0x000fe200000001ff */
[----:B------:R-:W-:-:S05]  /*3570*/  MOV R81, R88 ;  /* 0x0000005800517202 */ /* 0x000fca0000000f00 */
[----:B------:R-:W-:-:S05]  /*3580*/  FADD.FTZ R81, R84, R81 ;  /* 0x0000005154517221 */ /* 0x000fca0000010000 */
[----:B------:R-:W-:-:S07]  /*3590*/  MOV R90, R81 ;  /* 0x00000051005a7202 */ /* 0x000fce0000000f00 */
[----:B------:R-:W-:Y:S05]  /*35a0*/  WARPSYNC.COLLECTIVE R87, `(.L_x_17253) ;  /* 0x0000000057087348 */ /* 0x000fea0003c00000 */
[----:B------:R0:W1:Y:S02]  /*35b0*/  SHFL.BFLY P6, R88, R90, R89, R92 ;  /* 0x0c0000595a587389 */ /* 0x00006400000c005c */
[----:B01----:R-:W-:Y:S05]  /*35c0*/  ENDCOLLECTIVE ;  /* 0x000000000000791b */ /* 0x003fea0003800000 */
.L_x_17253:
[----:B------:R-:W-:Y:S01]  /*35d0*/  HFMA2 R89, -RZ, RZ, 0, 9.5367431640625e-07 ;  /* 0x00000010ff597431 */ /* 0x000fe200000001ff */
[----:B------:R-:W-:-:S05]  /*35e0*/  MOV R86, R88 ;  /* 0x0000005800567202 */ /* 0x000fca0000000f00 */
[----:B------:R-:W-:-:S05]  /*35f0*/  FADD.FTZ R86, R81, R86 ;  /* 0x0000005651567221 */ /* 0x000fca0000010000 */
[----:B------:R-:W-:-:S07]  /*3600*/  MOV R90, R86 ;  /* 0x00000056005a7202 */ /* 0x000fce0000000f00 */
[----:B------:R-:W-:Y:S05]  /*3610*/  WARPSYNC.COLLECTIVE R87, `(.L_x_17254) ;  /* 0x0000000057087348 */ /* 0x000fea0003c00000 */
[----:B------:R0:W1:Y:S02]  /*3620*/  SHFL.BFLY P6, R88, R90, R89, R92 ;  /* 0x0c0000595a587389 */ /* 0x00006400000c005c */
[----:B01----:R-:W-:Y:S05]  /*3630*/  ENDCOLLECTIVE ;  /* 0x000000000000791b */ /* 0x003fea0003800000 */
.L_x_17254:
[----:B------:R-:W-:Y:S01]  /*3640*/  MOV R83, R88 ;  /* 0x0000005800537202 */ /* 0x000fe20000000f00 */
[----:B------:R-:W-:Y:S06]  /*3650*/  BRA `(.L_x_17255) ;  /* 0xffffffec003c7947 */ /* 0x000fec000383ffff */
.L_x_17256:
        /* <DEDUP_REMOVED lines=10> */
.L_x_28804:


//--------------------- .text._ZN10layer_norm13ln_fwd_kernelINS_13Kernel_traitsI6__halfS2_fS2_fjLj768ELj1ELj4ELj1ELj16ENS_18Kernel_traits_baseILj768ES2_S2_fS2_fjLj128EEEEELb0ELb1ELb1ELb1EEEvNS_9FwdParamsE --------------------------
	.section	.text._ZN10layer_norm13ln_fwd_kernelINS_13Kernel_traitsI6__halfS2_fS2_fjLj768ELj1ELj4ELj1ELj16ENS_18Kernel_traits_baseILj768ES2_S2_fS2_fjLj128EEEEELb0ELb1ELb1ELb1EEEvNS_9FwdParamsE,"ax",@progbits
	.align	128
        .global         _ZN10layer_norm13ln_fwd_kernelINS_13Kernel_traitsI6__halfS2_fS2_fjLj768ELj1ELj4ELj1ELj16ENS_18Kernel_traits_baseILj768ES2_S2_fS2_fjLj128EEEEELb0ELb1ELb1ELb1EEEvNS_9FwdParamsE
        .type           _ZN10layer_norm13ln_fwd_kernelINS_13Kernel_traitsI6__halfS2_fS2_fjLj768ELj1ELj4ELj1ELj16ENS_18Kernel_traits_baseILj768ES2_S2_fS2_fjLj128EEEEELb0ELb1ELb1ELb1EEEvNS_9FwdParamsE,@function
        .size           _ZN10layer_norm13ln_fwd_kernelINS_13Kernel_traitsI6__halfS2_fS2_fjLj768ELj1ELj4ELj1ELj16ENS_18Kernel_traits_baseILj768ES2_S2_fS2_fjLj128EEEEELb0ELb1ELb1ELb1EEEvNS_9FwdParamsE,(.L_x_28805 - _ZN10layer_norm13ln_fwd_kernelINS_13Kernel_traitsI6__halfS2_fS2_fjLj768ELj1ELj4ELj1ELj16ENS_18Kernel_traits_baseILj768ES2_S2_fS2_fjLj128EEEEELb0ELb1ELb1ELb1EEEvNS_9FwdParamsE)
        .other          _ZN10layer_norm13ln_fwd_kernelINS_13Kernel_traitsI6__halfS2_fS2_fjLj768ELj1ELj4ELj1ELj16ENS_18Kernel_traits_baseILj768ES2_S2_fS2_fjLj128EEEEELb0ELb1ELb1ELb1EEEvNS_9FwdParamsE,@"STO_CUDA_ENTRY STV_DEFAULT"
_ZN10layer_norm13ln_fwd_kernelINS_13Kernel_traitsI6__halfS2_fS2_fjLj768ELj1ELj4ELj1ELj16ENS_18Kernel_traits_baseILj768ES2_S2_fS2_fjLj128EEEEELb0ELb1ELb1ELb1EEEvNS_9FwdParamsE:
.text._ZN10layer_norm13ln_fwd_kernelINS_13Kernel_traitsI6__halfS2_fS2_fjLj768ELj1ELj4ELj1ELj16ENS_18Kernel_traits_baseILj768ES2_S2_fS2_fjLj128EEEEELb0ELb1ELb1ELb1EEEvNS_9FwdParamsE:
[----:B------:R-:W-:Y:S01]  /*0000*/  LDC R1, c[0x0][0x37c] ;  /* 0x0000df00ff017b82 */ /* 0x000fe20000000800 */
[----:B------:R-:W0:Y:S01]  /*0010*/  LDCU.64 UR4, c[0x0][0x438] ;  /* 0x00008700ff0477ac */ /* 0x000e220008000a00 */
[----:B------:R-:W1:Y:S06]  /*0020*/  S2R R77, SR_TID.X ;  /* 0x00000000004d7919 */ /* 0x000e6c0000002100 */
[----:B------:R-:W2:Y:S01]  /*0030*/  LDC.64 R6, c[0x0][0x3d0] ;  /* 0x0000f400ff067b82 */ /* 0x000ea20000000a00 */
[----:B------:R-:W3:Y:S01]  /*0040*/  LDCU.64 UR6, c[0x0][0x358] ;  /* 0x00006b00ff0677ac */ /* 0x000ee20008000a00 */
[----:B------:R-:W4:Y:S06]  /*0050*/  LDCU UR12, c[0x0][0x40c] ;  /* 0x00008180ff0c77ac */ /* 0x000f2c0008000800 */
[----:B------:R-:W3:Y:S01]  /*0060*/  LDC.64 R10, c[0x0][0x3e8] ;  /* 0x0000fa00ff0a7b82 */ /* 0x000ee20000000a00 */
[----:B------:R-:W2:Y:S01]  /*0070*/  LDCU.U8 UR10, c[0x0][0x410] ;  /* 0x00008200ff0a77ac */ /* 0x000ea20008000000 */
[----:B------:R-:W2:Y:S01]  /*0080*/  LDCU UR11, c[0x0][0x448] ;  /* 0x00008900ff0b77ac */ /* 0x000ea20008000800 */
[----:B0-----:R-:W-:Y:S01]  /*0090*/  ISETP.NE.U32.AND P0, PT, RZ, UR4, PT ;  /* 0x00000004ff007c0c */ /* 0x001fe2000bf05070 */
[----:B------:R-:W0:Y:S03]  /*00a0*/  LDCU.64 UR8, c[0x0][0x3a0] ;  /* 0x00007400ff0877ac */ /* 0x000e260008000a00 */
[----:B------:R-:W-:-:S02]  /*00b0*/  ISETP.NE.AND.EX P0, PT, RZ, UR5, PT, P0 ;  /* 0x00000005ff007c0c */ /* 0x000fc4000bf05300 */
[----:B-1----:R-:W-:Y:S01]  /*00c0*/  LOP3.LUT R0, R77, 0x1f, RZ, 0xc0, !PT ;  /* 0x0000001f4d007812 */ /* 0x002fe200078ec0ff */
[----:B------:R-:W1:Y:S01]  /*00d0*/  S2UR UR4, SR_CTAID.X ;  /* 0x00000000000479c3 */ /* 0x000e620000002500 */
[----:B------:R-:W4:Y:S03]  /*00e0*/  LDCU UR5, c[0x0][0x384] ;  /* 0x00007080ff0577ac */ /* 0x000f260008000800 */
[----:B--2---:R-:W-:-:S06]  /*00f0*/  IMAD.WIDE.U32 R6, R0, 0x10, R6 ;  /* 0x0000001000067825 */ /* 0x004fcc00078e0006 */
[----:B------:R-:W2:Y:S01]  /*0100*/  @P0 LDC.64 R8, c[0x0][0x438] ;  /* 0x00010e00ff080b82 */ /* 0x000ea20000000a00 */
[C---:B---3--:R-:W-:Y:S01]  /*0110*/  IMAD.WIDE.U32 R10, R0.reuse, 0x10, R10 ;  /* 0x00000010000a7825 */ /* 0x048fe200078e000a */
[----:B------:R-:W3:Y:S04]  /*0120*/  LDG.E.128 R44, desc[UR6][R6.64] ;  /* 0x00000006062c7981 */ /* 0x000ee8000c1e1d00 */
[----:B------:R-:W3:Y:S04]  /*0130*/  LDG.E.128 R40, desc[UR6][R10.64] ;  /* 0x000000060a287981 */ /* 0x000ee8000c1e1d00 */
[----:B------:R-:W3:Y:S04]  /*0140*/  LDG.E.128 R36, desc[UR6][R6.64+0x200] ;  /* 0x0002000606247981 */ /* 0x000ee8000c1e1d00 */
[----:B------:R-:W3:Y:S04]  /*0150*/  LDG.E.128 R24, desc[UR6][R10.64+0x200] ;  /* 0x000200060a187981 */ /* 0x000ee8000c1e1d00 */
[----:B------:R0:W3:Y:S04]  /*0160*/  LDG.E.128 R28, desc[UR6][R6.64+0x400] ;  /* 0x00040006061c7981 */ /* 0x0000e8000c1e1d00 */
[----:B------:R-:W3:Y:S01]  /*0170*/  LDG.E.128 R32, desc[UR6][R10.64+0x400] ;  /* 0x000400060a207981 */ /* 0x000ee2000c1e1d00 */
[----:B--2---:R-:W-:-:S05]  /*0180*/  @P0 IMAD.WIDE.U32 R8, R0, 0x10, R8 ;  /* 0x0000001000080825 */ /* 0x004fca00078e0008 */
[----:B------:R-:W5:Y:S04]  /*0190*/  @P0 LDG.E.128 R20, desc[UR6][R8.64] ;  /* 0x0000000608140981 */ /* 0x000f68000c1e1d00 */
[----:B------:R-:W5:Y:S04]  /*01a0*/  @P0 LDG.E.128 R16, desc[UR6][R8.64+0x200] ;  /* 0x0002000608100981 */ /* 0x000f68000c1e1d00 */
[----:B------:R2:W5:Y:S01]  /*01b0*/  @P0 LDG.E.128 R12, desc[UR6][R8.64+0x400] ;  /* 0x00040006080c0981 */ /* 0x000562000c1e1d00 */
[----:B-1----:R-:W-:Y:S01]  /*01c0*/  USHF.L.U32 UR4, UR4, 0x2, URZ ;  /* 0x0000000204047899 */ /* 0x002fe200080006ff */
[----:B------:R-:W-:-:S05]  /*01d0*/  SHF.R.U32.HI R77, RZ, 0x5, R77 ;  /* 0x00000005ff4d7819 */ /* 0x000fca000001164d */
[----:B------:R-:W-:-:S04]  /*01e0*/  LOP3.LUT R77, R77, UR4, RZ, 0xfc, !PT ;  /* 0x000000044d4d7c12 */ /* 0x000fc8000f8efcff */
[----:B----4-:R-:W-:Y:S02]  /*01f0*/  ISETP.GE.AND P1, PT, R77, UR5, PT ;  /* 0x000000054d007c0c */ /* 0x010fe4000bf26270 */
[----:B---3--:R-:W-:Y:S02]  /*0200*/  @P0 MOV R2, R44 ;  /* 0x0000002c00020202 */ /* 0x008fe40000000f00 */
[----:B------:R-:W-:Y:S02]  /*0210*/  @P0 MOV R3, R45 ;  /* 0x0000002d00030202 */ /* 0x000fe40000000f00 */
[----:B------:R-:W-:Y:S02]  /*0220*/  @P0 MOV R4, R46 ;  /* 0x0000002e00040202 */ /* 0x000fe40000000f00 */
[----:B------:R-:W-:Y:S02]  /*0230*/  @P0 MOV R5, R47 ;  /* 0x0000002f00050202 */ /* 0x000fe40000000f00 */
[----:B0-----:R-:W-:-:S02]  /*0240*/  @P0 MOV R6, R40 ;  /* 0x0000002800060202 */ /* 0x001fc40000000f00 */
[----:B------:R-:W-:Y:S02]  /*0250*/  @P0 MOV R7, R41 ;  /* 0x0000002900070202 */ /* 0x000fe40000000f00 */
[----:B--2---:R-:W-:Y:S02]  /*0260*/  @P0 MOV R8, R42 ;  /* 0x0000002a00080202 */ /* 0x004fe40000000f00 */
[----:B------:R-:W-:Y:S02]  /*0270*/  @P0 MOV R9, R43 ;  /* 0x0000002b00090202 */ /* 0x000fe40000000f00 */
[----:B------:R-:W-:Y:S02]  /*0280*/  @P0 MOV R10, R36 ;  /* 0x00000024000a0202 */ /* 0x000fe40000000f00 */
[----:B------:R-:W-:Y:S02]  /*0290*/  @P0 MOV R11, R37 ;  /* 0x00000025000b0202 */ /* 0x000fe40000000f00 */
[----:B------:R-:W-:-:S02]  /*02a0*/  @P0 MOV R60, R38 ;  /* 0x00000026003c0202 */ /* 0x000fc40000000f00 */
[----:B------:R-:W-:Y:S02]  /*02b0*/  @P0 MOV R61, R39 ;  /* 0x00000027003d0202 */ /* 0x000fe40000000f00 */
[----:B------:R-:W-:Y:S02]  /*02c0*/  @P0 MOV R62, R24 ;  /* 0x00000018003e0202 */ /* 0x000fe40000000f00 */
        /* <DEDUP_REMOVED lines=11> */
[----:B------:R-:W-:Y:S02]  /*0380*/  @!P0 CS2R R12, SRZ ;  /* 0x00000000000c8805 */ /* 0x000fe4000001ff00 */
        /* <DEDUP_REMOVED lines=30> */
.L_x_17269:
[----:B------:R-:W0:Y:S08]  /*0570*/  LDC.64 R58, c[0x0][0x3f0] ;  /* 0x0000fc00ff3a7b82 */ /* 0x000e300000000a00 */
[----:B------:R-:W1:Y:S08]  /*0580*/  LDC R80, c[0x0][0x388] ;  /* 0x0000e200ff507b82 */ /* 0x000e700000000800 */
[----:B------:R-:W2:Y:S01]  /*0590*/  LDC.64 R38, c[0x0][0x3f8] ;  /* 0x0000fe00ff267b82 */ /* 0x000ea20000000a00 */
[----:B0-----:R-:W-:-:S06]  /*05a0*/  IMAD.WIDE R58, R77, 0x4, R58 ;  /* 0x000000044d3a7825 */ /* 0x001fcc00078e023a */
[----:B------:R-:W3:Y:S01]  /*05b0*/  LDG.E R58, desc[UR6][R58.64] ;  /* 0x000000063a3a7981 */ /* 0x000ee2000c1e1900 */
        /* <DEDUP_REMOVED lines=16> */
[----:B------:R-:W-:Y:S03]  /*06c0*/  BSSY.RECONVERGENT B0, `(.L_x_17257) ;  /* 0x0000067000007945 */ /* 0x000fe60003800200 */
[----:B------:R-:W-:-:S04]  /*06d0*/  LEA.HI R41, R41, R40, RZ, 0x3 ;  /* 0x0000002829297211 */ /* 0x000fc800078f18ff */
[----:B------:R-:W-:-:S03]  /*06e0*/  LEA.HI.SX32 R73, R41, R0, 0x1d ;  /* 0x0000000029497211 */ /* 0x000fc600078feaff */
[----:B0-----:R-:W-:Y:S05]  /*06f0*/  @!P0 BRA `(.L_x_17258) ;  /* 0x0000000000d88947 */ /* 0x001fea0003800000 */
        /* <DEDUP_REMOVED lines=8> */
[----:B------:R-:W-:Y:S02]  /*0780*/  @P2 HADD2.F32 R44, -RZ, R26.H1_H1 ;  /* 0x3000001aff2c2230 */ /* 0x000fe40000004100 */
[----:B------:R-:W-:Y:S01]  /*0790*/  @P2 HADD2.F32 R45, -RZ, R27.H0_H0 ;  /* 0x2000001bff2d2230 */ /* 0x000fe20000004100 */
[----:B------:R-:W4:Y:S01]  /*07a0*/  @P2 LDC R41, c[0x0][0x40c] ;  /* 0x00010300ff292b82 */ /* 0x000f220000000800 */
[--C-:B0-----:R-:W-:Y:S02]  /*07b0*/  @P2 HADD2.F32 R36, -RZ, R25.reuse.H0_H0 ;  /* 0x20000019ff242230 */ /* 0x101fe40000004100 */
[----:B------:R-:W-:-:S02]  /*07c0*/  @P2 HADD2.F32 R37, -RZ, R25.H1_H1 ;  /* 0x30000019ff252230 */ /* 0x000fc40000004100 */
[----:B------:R-:W-:Y:S02]  /*07d0*/  @P2 HADD2.F32 R42, -RZ, R26.H0_H0 ;  /* 0x2000001aff2a2230 */ /* 0x000fe40000004100 */
[----:B------:R-:W-:Y:S01]  /*07e0*/  @P2 HADD2.F32 R52, -RZ, R9.H0_H0 ;  /* 0x20000009ff342230 */ /* 0x000fe20000004100 */
[----:B------:R-:W0:Y:S08]  /*07f0*/  @P2 LDC R49, c[0x0][0x40c] ;  /* 0x00010300ff312b82 */ /* 0x000e300000000800 */
[----:B------:R-:W0:Y:S01]  /*0800*/  @P2 LDC R48, c[0x0][0x40c] ;  /* 0x00010300ff302b82 */ /* 0x000e220000000800 */
[----:B-1----:R-:W-:Y:S01]  /*0810*/  @P2 FMUL.FTZ R39, R38, R39 ;  /* 0x0000002726272220 */ /* 0x002fe20000410000 */
[----:B------:R-:W-:-:S06]  /*0820*/  @P2 HADD2.F32 R38, -RZ, R6.H0_H0 ;  /* 0x20000006ff262230 */ /* 0x000fcc0000004100 */
[----:B------:R-:W1:Y:S01]  /*0830*/  @P2 LDC R43, c[0x0][0x40c] ;  /* 0x00010300ff2b2b82 */ /* 0x000e620000000800 */
[----:B----4-:R-:W-:Y:S01]  /*0840*/  @P2 FMUL.FTZ R40, R40, R41 ;  /* 0x0000002928282220 */ /* 0x010fe20000410000 */
[----:B------:R-:W-:-:S06]  /*0850*/  @P2 HADD2.F32 R41, -RZ, R6.H1_H1 ;  /* 0x30000006ff292230 */ /* 0x000fcc0000004100 */
[----:B------:R-:W4:Y:S01]  /*0860*/  @P2 LDC R46, c[0x0][0x40c] ;  /* 0x00010300ff2e2b82 */ /* 0x000f220000000800 */
[----:B0-----:R-:W-:Y:S01]  /*0870*/  @P2 FMUL.FTZ R50, R44, R49 ;  /* 0x000000312c322220 */ /* 0x001fe20000410000 */
[----:B------:R-:W-:Y:S02]  /*0880*/  @P2 HADD2.F32 R44, -RZ, R7.H0_H0 ;  /* 0x20000007ff2c2230 */ /* 0x000fe40000004100 */
[----:B------:R-:W-:-:S04]  /*0890*/  @P2 HADD2.F32 R49, -RZ, R8.H1_H1 ;  /* 0x30000008ff312230 */ /* 0x000fc80000004100 */
[----:B------:R-:W0:Y:S01]  /*08a0*/  @P2 LDC R47, c[0x0][0x40c] ;  /* 0x00010300ff2f2b82 */ /* 0x000e220000000800 */
[----:B------:R-:W-:Y:S01]  /*08b0*/  @P2 FMUL.FTZ R51, R45, R48 ;  /* 0x000000302d332220 */ /* 0x000fe20000410000 */
[----:B------:R-:W-:Y:S02]  /*08c0*/  @P2 HADD2.F32 R45, -RZ, R7.H1_H1 ;  /* 0x30000007ff2d2230 */ /* 0x000fe40000004100 */
[----:B------:R-:W-:Y:S02]  /*08d0*/  @P2 HADD2.F32 R48, -RZ, R8.H0_H0 ;  /* 0x20000008ff302230 */ /* 0x000fe40000004100 */
[----:B-1----:R-:W-:Y:S01]  /*08e0*/  @P2 FMUL.FTZ R43, R36, R43 ;  /* 0x0000002b242b2220 */ /* 0x002fe20000410000 */
[----:B----4-:R-:W-:Y:S01]  /*08f0*/  @P2 FMUL.FTZ R46, R37, R46 ;  /* 0x0000002e252e2220 */ /* 0x010fe20000410000 */
[----:B0-----:R-:W-:Y:S01]  /*0900*/  @P2 FMUL.FTZ R47, R42, R47 ;  /* 0x0000002f2a2f2220 */ /* 0x001fe20000410000 */
        /* <DEDUP_REMOVED lines=21> */
.L_x_17258:
[----:B------:R-:W0:Y:S01]  /*0a60*/  @P1 LDC R37, c[0x0][0x40c] ;  /* 0x00010300ff251b82 */ /* 0x000e220000000800 */
[----:B-----5:R-:W-:Y:S02]  /*0a70*/  @P1 HADD2.F32 R36, -RZ, R24.H0_H0 ;  /* 0x20000018ff241230 */ /* 0x020fe40000004100 */
[--C-:B------:R-:W-:Y:S02]  /*0a80*/  @P1 HADD2.F32 R44, -RZ, R26.reuse.H1_H1 ;  /* 0x3000001aff2c1230 */ /* 0x100fe40000004100 */
[----:B------:R-:W-:Y:S02]  /*0a90*/  @P1 HADD2.F32 R40, -RZ, R25.H1_H1 ;  /* 0x30000019ff281230 */ /* 0x000fe40000004100 */
[----:B------:R-:W-:Y:S01]  /*0aa0*/  @P1 HADD2.F32 R42, -RZ, R26.H0_H0 ;  /* 0x2000001aff2a1230 */ /* 0x000fe20000004100 */
[----:B------:R-:W1:Y:S01]  /*0ab0*/  @P1 LDC R49, c[0x0][0x40c] ;  /* 0x00010300ff311b82 */ /* 0x000e620000000800 */
[--C-:B------:R-:W-:Y:S02]  /*0ac0*/  @P1 HADD2.F32 R46, -RZ, R27.reuse.H0_H0 ;  /* 0x2000001bff2e1230 */ /* 0x100fe40000004100 */
[----:B------:R-:W-:-:S02]  /*0ad0*/  @P1 HADD2.F32 R48, -RZ, R27.H1_H1 ;  /* 0x3000001bff301230 */ /* 0x000fc40000004100 */
[--C-:B------:R-:W-:Y:S02]  /*0ae0*/  @P1 HADD2.F32 R50, -RZ, R9.reuse.H0_H0 ;  /* 0x20000009ff321230 */ /* 0x100fe40000004100 */
[----:B------:R-:W-:Y:S01]  /*0af0*/  @P1 HADD2.F32 R52, -RZ, R9.H1_H1 ;  /* 0x30000009ff341230 */ /* 0x000fe20000004100 */
        /* <DEDUP_REMOVED lines=10> */
[----:B------:R-:W-:-:S03]  /*0ba0*/  MOV R38, RZ ;  /* 0x000000ff00267202 */ /* 0x000fc60000000f00 */
[----:B------:R-:W-:Y:S01]  /*0bb0*/  @P1 FMUL.FTZ R38, R43, R44 ;  /* 0x0000002c2b261220 */ /* 0x000fe20000410000 */
[----:B------:R-:W-:Y:S02]  /*0bc0*/  @P1 HADD2.F32 R44, -RZ, R7.H1_H1 ;  /* 0x30000007ff2c1230 */ /* 0x000fe40000004100 */
[----:B------:R-:W2:Y:S01]  /*0bd0*/  @P1 LDC R51, c[0x0][0x40c] ;  /* 0x00010300ff331b82 */ /* 0x000ea20000000800 */
[----:B---3--:R-:W-:Y:S01]  /*0be0*/  @P1 FMUL.FTZ R45, R40, R45 ;  /* 0x0000002d282d1220 */ /* 0x008fe20000410000 */
[----:B------:R-:W-:-:S06]  /*0bf0*/  @P1 HADD2.F32 R40, -RZ, R6.H0_H0 ;  /* 0x20000006ff281230 */ /* 0x000fcc0000004100 */
[----:B------:R-:W3:Y:S01]  /*0c00*/  @P1 LDC R53, c[0x0][0x40c] ;  /* 0x00010300ff351b82 */ /* 0x000ee20000000800 */
[----:B0-----:R-:W-:Y:S01]  /*0c10*/  @P1 FMUL.FTZ R47, R42, R47 ;  /* 0x0000002f2a2f1220 */ /* 0x001fe20000410000 */
[----:B------:R-:W-:Y:S02]  /*0c20*/  @P1 HADD2.F32 R42, -RZ, R6.H1_H1 ;  /* 0x30000006ff2a1230 */ /* 0x000fe40000004100 */
[----:B-1----:R-:W-:Y:S01]  /*0c30*/  @P1 FMUL.FTZ R41, R36, R41 ;  /* 0x0000002924291220 */ /* 0x002fe20000410000 */
[----:B------:R-:W-:Y:S02]  /*0c40*/  CS2R R36, SRZ ;  /* 0x0000000000247805 */ /* 0x000fe4000001ff00 */
[----:B------:R-:W-:Y:S01]  /*0c50*/  @P1 FMUL.FTZ R36, R39, R40 ;  /* 0x0000002827241220 */ /* 0x000fe20000410000 */
[----:B------:R-:W-:Y:S01]  /*0c60*/  @P1 FMUL.FTZ R37, R41, R42 ;  /* 0x0000002a29251220 */ /* 0x000fe20000410000 */
[----:B------:R-:W-:Y:S02]  /*0c70*/  CS2R R40, SRZ ;  /* 0x0000000000287805 */ /* 0x000fe4000001ff00 */
[----:B------:R-:W-:-:S02]  /*0c80*/  CS2R R42, SRZ ;  /* 0x00000000002a7805 */ /* 0x000fc4000001ff00 */
[----:B------:R-:W-:Y:S01]  /*0c90*/  MOV R39, RZ ;  /* 0x000000ff00277202 */ /* 0x000fe20000000f00 */
[----:B--2---:R-:W-:Y:S01]  /*0ca0*/  @P1 FMUL.FTZ R51, R46, R51 ;  /* 0x000000332e331220 */ /* 0x004fe20000410000 */
[--C-:B------:R-:W-:Y:S02]  /*0cb0*/  @P1 HADD2.F32 R46, -RZ, R8.reuse.H0_H0 ;  /* 0x20000008ff2e1230 */ /* 0x100fe40000004100 */
[----:B------:R-:W-:Y:S01]  /*0cc0*/  @P1 FMUL.FTZ R39, R45, R44 ;  /* 0x0000002c2d271220 */ /* 0x000fe20000410000 */
[----:B------:R-:W-:Y:S02]  /*0cd0*/  @P1 FMUL.FTZ R42, R51, R50 ;  /* 0x00000032332a1220 */ /* 0x000fe40000410000 */
[----:B------:R-:W-:Y:S01]  /*0ce0*/  @P1 FMUL.FTZ R40, R47, R46 ;  /* 0x0000002e2f281220 */ /* 0x000fe20000410000 */
[----:B---3--:R-:W-:Y:S01]  /*0cf0*/  @P1 FMUL.FTZ R53, R48, R53 ;  /* 0x0000003530351220 */ /* 0x008fe20000410000 */
[----:B------:R-:W-:-:S03]  /*0d00*/  @P1 HADD2.F32 R48, -RZ, R8.H1_H1 ;  /* 0x30000008ff301230 */ /* 0x000fc60000004100 */
[----:B------:R-:W-:Y:S02]  /*0d10*/  @P1 FMUL.FTZ R43, R53, R52 ;  /* 0x00000034352b1220 */ /* 0x000fe40000410000 */
[----:B------:R-:W-:-:S07]  /*0d20*/  @P1 FMUL.FTZ R41, R49, R48 ;  /* 0x0000003031291220 */ /* 0x000fce0000410000 */
.L_x_17259:
[----:B------:R-:W-:Y:S05]  /*0d30*/  BSYNC.RECONVERGENT B0 ;  /* 0x0000000000007941 */ /* 0x000fea0003800200 */
.L_x_17257:
        /* <DEDUP_REMOVED lines=17> */
[--C-:B-----5:R-:W-:Y:S02]  /*0e50*/  @P2 HADD2.F32 R52, -RZ, R25.reuse.H1_H1 ;  /* 0x30000019ff342230 */ /* 0x120fe40000004100 */
[----:B------:R-:W-:Y:S02]  /*0e60*/  @P2 HADD2.F32 R51, -RZ, R25.H0_H0 ;  /* 0x20000019ff332230 */ /* 0x000fe40000004100 */
[--C-:B0-----:R-:W-:Y:S02]  /*0e70*/  @P2 HADD2.F32 R46, -RZ, R24.reuse.H1_H1 ;  /* 0x30000018ff2e2230 */ /* 0x101fe40000004100 */
[----:B------:R-:W-:Y:S01]  /*0e80*/  @P2 HADD2.F32 R44, -RZ, R24.H0_H0 ;  /* 0x20000018ff2c2230 */ /* 0x000fe20000004100 */
[----:B------:R-:W0:Y:S01]  /*0e90*/  @P2 LDC R50, c[0x0][0x40c] ;  /* 0x00010300ff322b82 */ /* 0x000e220000000800 */
[----:B------:R-:W-:-:S07]  /*0ea0*/  @P2 HADD2.F32 R72, -RZ, R64.H1_H1 ;  /* 0x30000040ff482230 */ /* 0x000fce0000004100 */
[----:B------:R-:W2:Y:S08]  /*0eb0*/  @P2 LDC R47, c[0x0][0x40c] ;  /* 0x00010300ff2f2b82 */ /* 0x000eb00000000800 */
[----:B------:R-:W3:Y:S01]  /*0ec0*/  @P2 LDC R59, c[0x0][0x40c] ;  /* 0x00010300ff3b2b82 */ /* 0x000ee20000000800 */
[----:B-1----:R-:W-:Y:S01]  /*0ed0*/  @P2 FMUL.FTZ R82, R52, R53 ;  /* 0x0000003534522220 */ /* 0x002fe20000410000 */
[----:B------:R-:W-:-:S02]  /*0ee0*/  @P2 HADD2.F32 R52, -RZ, R26.H1_H1 ;  /* 0x3000001aff342230 */ /* 0x000fc40000004100 */
[----:B------:R-:W-:-:S04]  /*0ef0*/  @P2 HADD2.F32 R53, -RZ, R27.H0_H0 ;  /* 0x2000001bff352230 */ /* 0x000fc80000004100 */
[----:B------:R-:W1:Y:S01]  /*0f00*/  @P2 LDC R45, c[0x0][0x40c] ;  /* 0x00010300ff2d2b82 */ /* 0x000e620000000800 */
[----:B0-----:R-:W-:Y:S01]  /*0f10*/  @P2 FMUL.FTZ R51, R51, R50 ;  /* 0x0000003233332220 */ /* 0x001fe20000410000 */
[----:B------:R-:W-:-:S06]  /*0f20*/  @P2 HADD2.F32 R50, -RZ, R26.H0_H0 ;  /* 0x2000001aff322230 */ /* 0x000fcc0000004100 */
[----:B------:R-:W0:Y:S01]  /*0f30*/  @P2 LDC R55, c[0x0][0x40c] ;  /* 0x00010300ff372b82 */ /* 0x000e220000000800 */
[----:B--2---:R-:W-:Y:S01]  /*0f40*/  @P2 FMUL.FTZ R48, R46, R47 ;  /* 0x0000002f2e302220 */ /* 0x004fe20000410000 */
[--C-:B------:R-:W-:Y:S02]  /*0f50*/  @P2 HADD2.F32 R46, -RZ, R62.reuse.H1_H1 ;  /* 0x3000003eff2e2230 */ /* 0x100fe40000004100 */
[----:B------:R-:W-:-:S04]  /*0f60*/  @P2 HADD2.F32 R47, -RZ, R62.H0_H0 ;  /* 0x2000003eff2f2230 */ /* 0x000fc80000004100 */
[----:B------:R-:W2:Y:S01]  /*0f70*/  @P2 LDC R54, c[0x0][0x40c] ;  /* 0x00010300ff362b82 */ /* 0x000ea20000000800 */
[----:B---3--:R-:W-:Y:S01]  /*0f80*/  @P2 FMUL.FTZ R84, R52, R59 ;  /* 0x0000003b34542220 */ /* 0x008fe20000410000 */
[----:B------:R-:W-:Y:S02]  /*0f90*/  @P2 HADD2.F32 R52, -RZ, R63.H0_H0 ;  /* 0x2000003fff342230 */ /* 0x000fe40000004100 */
[----:B-1----:R-:W-:Y:S01]  /*0fa0*/  @P2 FMUL.FTZ R49, R44, R45 ;  /* 0x0000002d2c312220 */ /* 0x002fe20000410000 */
[----:B------:R-:W-:Y:S01]  /*0fb0*/  MOV R45, R29 ;  /* 0x0000001d002d7202 */ /* 0x000fe20000000f00 */
[----:B------:R-:W-:Y:S01]  /*0fc0*/  @P2 FFMA.FTZ R45, R48, R46, R29 ;  /* 0x0000002e302d2223 */ /* 0x000fe2000001001d */
[----:B------:R-:W-:Y:S01]  /*0fd0*/  MOV R44, R28 ;  /* 0x0000001c002c7202 */ /* 0x000fe20000000f00 */
[----:B------:R-:W-:Y:S01]  /*0fe0*/  @P2 FFMA.FTZ R44, R49, R47, R28 ;  /* 0x0000002f312c2223 */ /* 0x000fe2000001001c */
[----:B------:R-:W-:Y:S01]  /*0ff0*/  MOV R46, R30 ;  /* 0x0000001e002e7202 */ /* 0x000fe20000000f00 */
[----:B------:R-:W-:Y:S01]  /*1000*/  @P2 FFMA.FTZ R46, R51, R52, R30 ;  /* 0x00000034332e2223 */ /* 0x000fe2000001001e */
[----:B------:R-:W-:Y:S01]  /*1010*/  MOV R47, R31 ;  /* 0x0000001f002f7202 */ /* 0x000fe20000000f00 */
[----:B0-----:R-:W-:Y:S01]  /*1020*/  @P2 FMUL.FTZ R57, R50, R55 ;  /* 0x0000003732392220 */ /* 0x001fe20000410000 */
[----:B------:R-:W-:Y:S01]  /*1030*/  @P2 HADD2.F32 R55, -RZ, R65.H0_H0 ;  /* 0x20000041ff372230 */ /* 0x000fe20000004100 */
[----:B------:R-:W-:-:S02]  /*1040*/  MOV R48, R32 ;  /* 0x0000002000307202 */ /* 0x000fc40000000f00 */
[----:B------:R-:W-:Y:S01]  /*1050*/  MOV R49, R33 ;  /* 0x0000002100317202 */ /* 0x000fe20000000f00 */
[----:B------:R-:W-:Y:S01]  /*1060*/  @P2 FFMA.FTZ R49, R84, R72, R33 ;  /* 0x0000004854312223 */ /* 0x000fe20000010021 */
[----:B------:R-:W-:Y:S01]  /*1070*/  MOV R50, R34 ;  /* 0x0000002200327202 */ /* 0x000fe20000000f00 */
[----:B--2---:R-:W-:Y:S01]  /*1080*/  @P2 FMUL.FTZ R59, R53, R54 ;  /* 0x00000036353b2220 */ /* 0x004fe20000410000 */
[----:B------:R-:W-:Y:S01]  /*1090*/  @P2 HADD2.F32 R54, -RZ, R63.H1_H1 ;  /* 0x3000003fff362230 */ /* 0x000fe20000004100 */
[----:B------:R-:W-:Y:S01]  /*10a0*/  MOV R51, R35 ;  /* 0x0000002300337202 */ /* 0x000fe20000000f00 */
[----:B------:R-:W-:Y:S02]  /*10b0*/  @P2 HADD2.F32 R53, -RZ, R64.H0_H0 ;  /* 0x20000040ff352230 */ /* 0x000fe40000004100 */
[----:B------:R-:W-:Y:S01]  /*10c0*/  @P2 FFMA.FTZ R50, R59, R55, R34 ;  /* 0x000000373b322223 */ /* 0x000fe20000010022 */
[----:B------:R-:W-:Y:S02]  /*10d0*/  @P2 FFMA.FTZ R47, R82, R54, R31 ;  /* 0x00000036522f2223 */ /* 0x000fe4000001001f */
[----:B------:R-:W-:Y:S01]  /*10e0*/  @P2 FFMA.FTZ R48, R57, R53, R32 ;  /* 0x0000003539302223 */ /* 0x000fe20000010020 */
[----:B------:R-:W-:Y:S06]  /*10f0*/  @!P2 BRA `(.L_x_17262) ;  /* 0x0000000000c8a947 */ /* 0x000fec0003800000 */
[----:B------:R-:W-:Y:S02]  /*1100*/  HADD2.F32 R51, -RZ, R27.H1_H1 ;  /* 0x3000001bff337230 */ /* 0x000fe40000004100 */
[----:B------:R-:W-:-:S03]  /*1110*/  HADD2.F32 R52, -RZ, R65.H1_H1 ;  /* 0x30000041ff347230 */ /* 0x000fc60000004100 */
[----:B------:R-:W-:-:S04]  /*1120*/  FMUL.FTZ R54, R51, UR12 ;  /* 0x0000000c33367c20 */ /* 0x000fc80008410000 */
[----:B------:R-:W-:Y:S01]  /*1130*/  FFMA.FTZ R51, R54, R52, R35 ;  /* 0x0000003436337223 */ /* 0x000fe20000010023 */
[----:B------:R-:W-:Y:S06]  /*1140*/  BRA `(.L_x_17262) ;  /* 0x0000000000b47947 */ /* 0x000fec0003800000 */
.L_x_17261:
[----:B0-----:R-:W0:Y:S01]  /*1150*/  @P1 LDC R45, c[0x0][0x40c] ;  /* 0x00010300ff2d1b82 */ /* 0x001e220000000800 */
[----:B-----5:R-:W-:Y:S02]  /*1160*/  @P1 HADD2.F32 R44, -RZ, R24.H0_H0 ;  /* 0x20000018ff2c1230 */ /* 0x020fe40000004100 */
[--C-:B------:R-:W-:Y:S02]  /*1170*/  @P1 HADD2.F32 R55, -RZ, R26.reuse.H1_H1 ;  /* 0x3000001aff371230 */ /* 0x100fe40000004100 */
[----:B------:R-:W-:Y:S02]  /*1180*/  @P1 HADD2.F32 R53, -RZ, R26.H0_H0 ;  /* 0x2000001aff351230 */ /* 0x000fe40000004100 */
[----:B------:R-:W-:Y:S01]  /*1190*/  @P1 HADD2.F32 R52, -RZ, R25.H1_H1 ;  /* 0x30000019ff341230 */ /* 0x000fe20000004100 */
[----:B------:R-:W1:Y:S01]  /*11a0*/  @P1 LDC R82, c[0x0][0x40c] ;  /* 0x00010300ff521b82 */ /* 0x000e620000000800 */
[----:B------:R-:W-:Y:S02]  /*11b0*/  @P1 HADD2.F32 R57, -RZ, R27.H0_H0 ;  /* 0x2000001bff391230 */ /* 0x000fe40000004100 */
[----:B------:R-:W-:-:S02]  /*11c0*/  @P1 HADD2.F32 R59, -RZ, R65.H0_H0 ;  /* 0x20000041ff3b1230 */ /* 0x000fc40000004100 */
[----:B------:R-:W-:-:S03]  /*11d0*/  @P1 HADD2.F32 R81, -RZ, R65.H1_H1 ;  /* 0x30000041ff511230 */ /* 0x000fc60000004100 */
        /* <DEDUP_REMOVED lines=10> */
[----:B------:R-:W-:-:S03]  /*1280*/  HFMA2 R46, -RZ, RZ, 0, 0 ;  /* 0x00000000ff2e7431 */ /* 0x000fc600000001ff */
[----:B------:R-:W-:Y:S01]  /*1290*/  @P1 FMUL.FTZ R46, R54, R55 ;  /* 0x00000037362e1220 */ /* 0x000fe20000410000 */
[----:B------:R-:W-:Y:S02]  /*12a0*/  @P1 HADD2.F32 R55, -RZ, R63.H1_H1 ;  /* 0x3000003fff371230 */ /* 0x000fe40000004100 */
[----:B------:R-:W2:Y:S01]  /*12b0*/  @P1 LDC R84, c[0x0][0x40c] ;  /* 0x00010300ff541b82 */ /* 0x000ea20000000800 */
[----:B---3--:R-:W-:Y:S01]  /*12c0*/  @P1 FMUL.FTZ R53, R53, R72 ;  /* 0x0000004835351220 */ /* 0x008fe20000410000 */
[----:B------:R-:W-:Y:S02]  /*12d0*/  @P1 HADD2.F32 R72, -RZ, R27.H1_H1 ;  /* 0x3000001bff481230 */ /* 0x000fe40000004100 */
[----:B------:R-:W-:-:S04]  /*12e0*/  @P1 HADD2.F32 R54, -RZ, R64.H0_H0 ;  /* 0x20000040ff361230 */ /* 0x000fc80000004100 */
[----:B------:R-:W3:Y:S01]  /*12f0*/  @P1 LDC R47, c[0x0][0x40c] ;  /* 0x00010300ff2f1b82 */ /* 0x000ee20000000800 */
[----:B0-----:R-:W-:Y:S01]  /*1300*/  @P1 FMUL.FTZ R50, R44, R49 ;  /* 0x000000312c321220 */ /* 0x001fe20000410000 */
[----:B------:R-:W-:Y:S01]  /*1310*/  @P1 HADD2.F32 R49, -RZ, R62.H0_H0 ;  /* 0x2000003eff311230 */ /* 0x000fe20000004100 */
[----:B------:R-:W-:-:S04]  /*1320*/  CS2R R44, SRZ ;  /* 0x00000000002c7805 */ /* 0x000fc8000001ff00 */
[----:B------:R-:W-:Y:S01]  /*1330*/  @P1 FMUL.FTZ R44, R48, R49 ;  /* 0x00000031302c1220 */ /* 0x000fe20000410000 */
[----:B-1----:R-:W-:Y:S01]  /*1340*/  @P1 FMUL.FTZ R52, R52, R51 ;  /* 0x0000003334341220 */ /* 0x002fe20000410000 */
[----:B------:R-:W-:Y:S01]  /*1350*/  @P1 HADD2.F32 R51, -RZ, R62.H1_H1 ;  /* 0x3000003eff331230 */ /* 0x000fe20000004100 */
[----:B------:R-:W-:Y:S02]  /*1360*/  CS2R R48, SRZ ;  /* 0x0000000000307805 */ /* 0x000fe4000001ff00 */
[----:B------:R-:W-:Y:S02]  /*1370*/  @P1 FMUL.FTZ R48, R53, R54 ;  /* 0x0000003635301220 */ /* 0x000fe40000410000 */
[----:B------:R-:W-:Y:S01]  /*1380*/  @P1 FMUL.FTZ R45, R50, R51 ;  /* 0x00000033322d1220 */ /* 0x000fe20000410000 */
[----:B------:R-:W-:Y:S01]  /*1390*/  CS2R R50, SRZ ;  /* 0x0000000000327805 */ /* 0x000fe2000001ff00 */
[----:B--2---:R-:W-:Y:S01]  /*13a0*/  @P1 FMUL.FTZ R84, R57, R84 ;  /* 0x0000005439541220 */ /* 0x004fe20000410000 */
[----:B------:R-:W-:-:S03]  /*13b0*/  @P1 HADD2.F32 R57, -RZ, R64.H1_H1 ;  /* 0x30000040ff391230 */ /* 0x000fc60000004100 */
[----:B------:R-:W-:Y:S02]  /*13c0*/  @P1 FMUL.FTZ R50, R84, R59 ;  /* 0x0000003b54321220 */ /* 0x000fe40000410000 */
[----:B------:R-:W-:Y:S01]  /*13d0*/  @P1 FMUL.FTZ R49, R82, R57 ;  /* 0x0000003952311220 */ /* 0x000fe20000410000 */
[----:B---3--:R-:W-:Y:S01]  /*13e0*/  @P1 FMUL.FTZ R72, R72, R47 ;  /* 0x0000002f48481220 */ /* 0x008fe20000410000 */
[----:B------:R-:W-:Y:S01]  /*13f0*/  MOV R47, RZ ;  /* 0x000000ff002f7202 */ /* 0x000fe20000000f00 */
[----:B------:R-:W-:Y:S02]  /*1400*/  @P1 FMUL.FTZ R47, R52, R55 ;  /* 0x00000037342f1220 */ /* 0x000fe40000410000 */
[----:B------:R-:W-:-:S07]  /*1410*/  @P1 FMUL.FTZ R51, R72, R81 ;  /* 0x0000005148331220 */ /* 0x000fce0000410000 */
.L_x_17262:
[----:B------:R-:W-:Y:S05]  /*1420*/  BSYNC.RECONVERGENT B0 ;  /* 0x0000000000007941 */ /* 0x000fea0003800200 */
.L_x_17260:
        /* <DEDUP_REMOVED lines=15> */
[----:B------:R-:W-:-:S13]  /*1520*/  ISETP.GT.AND P0, PT, R58, RZ, PT ;  /* 0x000000ff3a00720c */ /* 0x000fda0003f04270 */
[----:B------:R-:W0:Y:S01]  /*1530*/  @P0 LDC R72, c[0x0][0x40c] ;  /* 0x00010300ff480b82 */ /* 0x000e220000000800 */
[--C-:B-----5:R-:W-:Y:S02]  /*1540*/  @P0 HADD2.F32 R81, -RZ, R25.reuse.H0_H0 ;  /* 0x20000019ff510230 */ /* 0x120fe40000004100 */
[--C-:B--2---:R-:W-:Y:S02]  /*1550*/  @P0 HADD2.F32 R54, -RZ, R24.reuse.H1_H1 ;  /* 0x30000018ff360230 */ /* 0x104fe40000004100 */
[----:B------:R-:W-:Y:S02]  /*1560*/  @P0 HADD2.F32 R52, -RZ, R24.H0_H0 ;  /* 0x20000018ff340230 */ /* 0x000fe40000004100 */
[----:B------:R-:W-:Y:S01]  /*1570*/  @P0 HADD2.F32 R59, -RZ, R25.H1_H1 ;  /* 0x30000019ff3b0230 */ /* 0x000fe20000004100 */
[----:B------:R-:W1:Y:S01]  /*1580*/  @P0 LDC R55, c[0x0][0x40c] ;  /* 0x00010300ff370b82 */ /* 0x000e620000000800 */
[----:B------:R-:W-:-:S07]  /*1590*/  @P0 HADD2.F32 R86, -RZ, R27.H0_H0 ;  /* 0x2000001bff560230 */ /* 0x000fce0000004100 */
[----:B------:R-:W2:Y:S08]  /*15a0*/  @P0 LDC R53, c[0x0][0x40c] ;  /* 0x00010300ff350b82 */ /* 0x000eb00000000800 */
[----:B------:R-:W3:Y:S01]  /*15b0*/  @P0 LDC R82, c[0x0][0x40c] ;  /* 0x00010300ff520b82 */ /* 0x000ee20000000800 */
[----:B0-----:R-:W-:Y:S01]  /*15c0*/  @P0 FMUL.FTZ R81, R81, R72 ;  /* 0x0000004851510220 */ /* 0x001fe20000410000 */
[----:B------:R-:W-:-:S06]  /*15d0*/  @P0 HADD2.F32 R72, -RZ, R26.H0_H0 ;  /* 0x2000001aff480230 */ /* 0x000fcc0000004100 */
[----:B------:R-:W0:Y:S01]  /*15e0*/  @P0 LDC R85, c[0x0][0x40c] ;  /* 0x00010300ff550b82 */ /* 0x000e220000000800 */
[----:B-1----:R-:W-:Y:S01]  /*15f0*/  @P0 FMUL.FTZ R58, R54, R55 ;  /* 0x00000037363a0220 */ /* 0x002fe20000410000 */
[--C-:B------:R-:W-:Y:S02]  /*1600*/  @P0 HADD2.F32 R54, -RZ, R74.reuse.H1_H1 ;  /* 0x3000004aff360230 */ /* 0x100fe40000004100 */
[----:B------:R-:W-:-:S04]  /*1610*/  @P0 HADD2.F32 R55, -RZ, R74.H0_H0 ;  /* 0x2000004aff370230 */ /* 0x000fc80000004100 */
[----:B------:R-:W1:Y:S01]  /*1620*/  @P0 LDC R56, c[0x0][0x40c] ;  /* 0x00010300ff380b82 */ /* 0x000e620000000800 */
[----:B--2---:R-:W-:Y:S01]  /*1630*/  @P0 FMUL.FTZ R83, R52, R53 ;  /* 0x0000003534530220 */ /* 0x004fe20000410000 */
[----:B------:R-:W-:Y:S01]  /*1640*/  MOV R53, R29 ;  /* 0x0000001d00357202 */ /* 0x000fe20000000f00 */
[----:B------:R-:W-:Y:S01]  /*1650*/  @P0 FFMA.FTZ R53, R58, R54, R29 ;  /* 0x000000363a350223 */ /* 0x000fe2000001001d */
[----:B------:R-:W-:Y:S01]  /*1660*/  MOV R52, R28 ;  /* 0x0000001c00347202 */ /* 0x000fe20000000f00 */
[----:B------:R-:W-:Y:S01]  /*1670*/  @P0 FFMA.FTZ R52, R83, R55, R28 ;  /* 0x0000003753340223 */ /* 0x000fe2000001001c */
[--C-:B------:R-:W-:Y:S01]  /*1680*/  @P0 HADD2.F32 R58, -RZ, R69.reuse.H0_H0 ;  /* 0x20000045ff3a0230 */ /* 0x100fe20000004100 */
[----:B------:R-:W-:Y:S01]  /*1690*/  MOV R55, R31 ;  /* 0x0000001f00377202 */ /* 0x000fe20000000f00 */
[----:B------:R-:W2:Y:S01]  /*16a0*/  @P0 LDC R57, c[0x0][0x40c] ;  /* 0x00010300ff390b82 */ /* 0x000ea20000000800 */
[----:B---3--:R-:W-:Y:S01]  /*16b0*/  @P0 FMUL.FTZ R82, R59, R82 ;  /* 0x000000523b520220 */ /* 0x008fe20000410000 */
[----:B------:R-:W-:Y:S01]  /*16c0*/  @P0 HADD2.F32 R83, -RZ, R26.H1_H1 ;  /* 0x3000001aff530230 */ /* 0x000fe20000004100 */
[----:B------:R-:W-:Y:S01]  /*16d0*/  MOV R54, R30 ;  /* 0x0000001e00367202 */ /* 0x000fe20000000f00 */
[----:B------:R-:W-:Y:S01]  /*16e0*/  @P0 FFMA.FTZ R54, R81, R58, R30 ;  /* 0x0000003a51360223 */ /* 0x000fe2000001001e */
[----:B------:R-:W-:Y:S01]  /*16f0*/  @P0 HADD2.F32 R81, -RZ, R78.H0_H0 ;  /* 0x2000004eff510230 */ /* 0x000fe20000004100 */
[----:B------:R-:W-:Y:S01]  /*1700*/  MOV R58, R34 ;  /* 0x00000022003a7202 */ /* 0x000fe20000000f00 */
[----:B0-----:R-:W-:Y:S01]  /*1710*/  @P0 FMUL.FTZ R59, R72, R85 ;  /* 0x00000055483b0220 */ /* 0x001fe20000410000 */
[----:B------:R-:W-:-:S05]  /*1720*/  @P0 HADD2.F32 R72, -RZ, R69.H1_H1 ;  /* 0x30000045ff480230 */ /* 0x000fca0000004100 */
[----:B------:R-:W-:Y:S01]  /*1730*/  @P0 FFMA.FTZ R55, R82, R72, R31 ;  /* 0x0000004852370223 */ /* 0x000fe2000001001f */
[--C-:B------:R-:W-:Y:S02]  /*1740*/  @P0 HADD2.F32 R72, -RZ, R76.reuse.H0_H0 ;  /* 0x2000004cff480230 */ /* 0x100fe40000004100 */
[----:B-1----:R-:W-:Y:S01]  /*1750*/  @P0 FMUL.FTZ R84, R83, R56 ;  /* 0x0000003853540220 */ /* 0x002fe20000410000 */
[----:B------:R-:W-:Y:S01]  /*1760*/  @P0 HADD2.F32 R82, -RZ, R76.H1_H1 ;  /* 0x3000004cff520230 */ /* 0x000fe20000004100 */
[----:B------:R-:W-:Y:S01]  /*1770*/  MOV R56, R32 ;  /* 0x0000002000387202 */ /* 0x000fe20000000f00 */
[----:B------:R-:W-:Y:S01]  /*1780*/  @P0 FFMA.FTZ R56, R59, R72, R32 ;  /* 0x000000483b380223 */ /* 0x000fe20000010020 */
[----:B------:R-:W-:Y:S01]  /*1790*/  MOV R59, R35 ;  /* 0x00000023003b7202 */ /* 0x000fe20000000f00 */
[----:B--2---:R-:W-:Y:S01]  /*17a0*/  @P0 FMUL.FTZ R83, R86, R57 ;  /* 0x0000003956530220 */ /* 0x004fe20000410000 */
[----:B------:R-:W-:Y:S01]  /*17b0*/  MOV R57, R33 ;  /* 0x0000002100397202 */ /* 0x000fe20000000f00 */
[----:B------:R-:W-:-:S02]  /*17c0*/  @P0 FFMA.FTZ R57, R84, R82, R33 ;  /* 0x0000005254390223 */ /* 0x000fc40000010021 */
[----:B------:R-:W-:Y:S01]  /*17d0*/  @P0 FFMA.FTZ R58, R83, R81, R34 ;  /* 0x00000051533a0223 */ /* 0x000fe20000010022 */
[----:B------:R-:W-:Y:S06]  /*17e0*/  @!P0 BRA `(.L_x_17265) ;  /* 0x0000000000c48947 */ /* 0x000fec0003800000 */
[----:B------:R-:W-:Y:S02]  /*17f0*/  HADD2.F32 R59, -RZ, R27.H1_H1 ;  /* 0x3000001bff3b7230 */ /* 0x000fe40000004100 */
[----:B------:R-:W-:-:S03]  /*1800*/  HADD2.F32 R72, -RZ, R78.H1_H1 ;  /* 0x3000004eff487230 */ /* 0x000fc60000004100 */
[----:B------:R-:W-:-:S04]  /*1810*/  FMUL.FTZ R82, R59, UR12 ;  /* 0x0000000c3b527c20 */ /* 0x000fc80008410000 */
[----:B------:R-:W-:Y:S01]  /*1820*/  FFMA.FTZ R59, R82, R72, R35 ;  /* 0x00000048523b7223 */ /* 0x000fe20000010023 */
[----:B------:R-:W-:Y:S06]  /*1830*/  BRA `(.L_x_17265) ;  /* 0x0000000000b07947 */ /* 0x000fec0003800000 */
.L_x_17264:
[----:B------:R-:W0:Y:S01]  /*1840*/  @P1 LDC R72, c[0x0][0x40c] ;  /* 0x00010300ff481b82 */ /* 0x000e220000000800 */
[----:B-----5:R-:W-:Y:S02]  /*1850*/  @P1 HADD2.F32 R59, -RZ, R25.H0_H0 ;  /* 0x20000019ff3b1230 */ /* 0x020fe40000004100 */
[--C-:B--2---:R-:W-:Y:S02]  /*1860*/  @P1 HADD2.F32 R55, -RZ, R24.reuse.H1_H1 ;  /* 0x30000018ff371230 */ /* 0x104fe40000004100 */
[----:B------:R-:W-:Y:S02]  /*1870*/  @P1 HADD2.F32 R52, -RZ, R24.H0_H0 ;  /* 0x20000018ff341230 */ /* 0x000fe40000004100 */
[----:B------:R-:W-:Y:S01]  /*1880*/  @P1 HADD2.F32 R84, -RZ, R26.H0_H0 ;  /* 0x2000001aff541230 */ /* 0x000fe20000004100 */
[----:B------:R-:W1:Y:S08]  /*1890*/  @P1 LDC R58, c[0x0][0x40c] ;  /* 0x00010300ff3a1b82 */ /* 0x000e700000000800 */
[----:B------:R-:W2:Y:S08]  /*18a0*/  @P1 LDC R53, c[0x0][0x40c] ;  /* 0x00010300ff351b82 */ /* 0x000eb00000000800 */
[----:B------:R-:W3:Y:S01]  /*18b0*/  @P1 LDC R82, c[0x0][0x40c] ;  /* 0x00010300ff521b82 */ /* 0x000ee20000000800 */
[----:B0-----:R-:W-:Y:S01]  /*18c0*/  @P1 FMUL.FTZ R81, R59, R72 ;  /* 0x000000483b511220 */ /* 0x001fe20000410000 */
[----:B------:R-:W-:-:S02]  /*18d0*/  @P1 HADD2.F32 R72, -RZ, R74.H1_H1 ;  /* 0x3000004aff481230 */ /* 0x000fc40000004100 */
[----:B------:R-:W-:-:S04]  /*18e0*/  @P1 HADD2.F32 R59, -RZ, R25.H1_H1 ;  /* 0x30000019ff3b1230 */ /* 0x000fc80000004100 */
[----:B------:R-:W0:Y:S01]  /*18f0*/  @P1 LDC R85, c[0x0][0x40c] ;  /* 0x00010300ff551b82 */ /* 0x000e220000000800 */
[----:B-1----:R-:W-:Y:S01]  /*1900*/  @P1 FMUL.FTZ R57, R55, R58 ;  /* 0x0000003a37391220 */ /* 0x002fe20000410000 */
[----:B------:R-:W-:-:S06]  /*1910*/  @P1 HADD2.F32 R55, -RZ, R74.H0_H0 ;  /* 0x2000004aff371230 */ /* 0x000fcc0000004100 */
[----:B------:R-:W1:Y:S01]  /*1920*/  @P1 LDC R56, c[0x0][0x40c] ;  /* 0x00010300ff381b82 */ /* 0x000e620000000800 */
[----:B--2---:R-:W-:Y:S01]  /*1930*/  @P1 FMUL.FTZ R54, R52, R53 ;  /* 0x0000003534361220 */ /* 0x004fe20000410000 */
[----:B------:R-:W-:Y:S02]  /*1940*/  CS2R R52, SRZ ;  /* 0x0000000000347805 */ /* 0x000fe4000001ff00 */
[----:B------:R-:W-:Y:S01]  /*1950*/  @P1 FMUL.FTZ R53, R57, R72 ;  /* 0x0000004839351220 */ /* 0x000fe20000410000 */
[----:B------:R-:W-:Y:S01]  /*1960*/  @P1 FMUL.FTZ R52, R54, R55 ;  /* 0x0000003736341220 */ /* 0x000fe20000410000 */
[----:B------:R-:W-:Y:S01]  /*1970*/  @P1 HADD2.F32 R57, -RZ, R26.H1_H1 ;  /* 0x3000001aff391230 */ /* 0x000fe20000004100 */
[----:B------:R-:W-:Y:S01]  /*1980*/  CS2R R54, SRZ ;  /* 0x0000000000367805 */ /* 0x000fe2000001ff00 */
[----:B------:R-:W2:Y:S01]  /*1990*/  @P1 LDC R58, c[0x0][0x40c] ;  /* 0x00010300ff3a1b82 */ /* 0x000ea20000000800 */
[----:B---3--:R-:W-:Y:S01]  /*19a0*/  @P1 FMUL.FTZ R83, R59, R82 ;  /* 0x000000523b531220 */ /* 0x008fe20000410000 */
[----:B------:R-:W-:-:S05]  /*19b0*/  @P1 HADD2.F32 R82, -RZ, R69.H0_H0 ;  /* 0x20000045ff521230 */ /* 0x000fca0000004100 */
[----:B------:R-:W-:Y:S01]  /*19c0*/  @P1 FMUL.FTZ R54, R81, R82 ;  /* 0x0000005251361220 */ /* 0x000fe20000410000 */
[----:B------:R-:W3:Y:S01]  /*19d0*/  @P1 LDC R72, c[0x0][0x40c] ;  /* 0x00010300ff481b82 */ /* 0x000ee20000000800 */
[----:B0-----:R-:W-:Y:S01]  /*19e0*/  @P1 FMUL.FTZ R59, R84, R85 ;  /* 0x00000055543b1220 */ /* 0x001fe20000410000 */
[----:B------:R-:W-:Y:S02]  /*19f0*/  @P1 HADD2.F32 R84, -RZ, R69.H1_H1 ;  /* 0x30000045ff541230 */ /* 0x000fe40000004100 */
[--C-:B------:R-:W-:Y:S02]  /*1a00*/  @P1 HADD2.F32 R82, -RZ, R76.reuse.H0_H0 ;  /* 0x2000004cff521230 */ /* 0x100fe40000004100 */
[----:B------:R-:W-:Y:S02]  /*1a10*/  @P1 HADD2.F32 R81, -RZ, R27.H0_H0 ;  /* 0x2000001bff511230 */ /* 0x000fe40000004100 */
[----:B------:R-:W-:Y:S01]  /*1a20*/  @P1 FMUL.FTZ R55, R83, R84 ;  /* 0x0000005453371220 */ /* 0x000fe20000410000 */
[----:B------:R-:W-:-:S02]  /*1a30*/  @P1 HADD2.F32 R84, -RZ, R76.H1_H1 ;  /* 0x3000004cff541230 */ /* 0x000fc40000004100 */
[----:B-1----:R-:W-:Y:S01]  /*1a40*/  @P1 FMUL.FTZ R85, R57, R56 ;  /* 0x0000003839551220 */ /* 0x002fe20000410000 */
[----:B------:R-:W-:Y:S01]  /*1a50*/  @P1 HADD2.F32 R83, -RZ, R27.H1_H1 ;  /* 0x3000001bff531230 */ /* 0x000fe20000004100 */
[----:B------:R-:W-:Y:S02]  /*1a60*/  CS2R R56, SRZ ;  /* 0x0000000000387805 */ /* 0x000fe4000001ff00 */
[----:B------:R-:W-:Y:S01]  /*1a70*/  @P1 FMUL.FTZ R56, R59, R82 ;  /* 0x000000523b381220 */ /* 0x000fe20000410000 */
[----:B------:R-:W-:Y:S01]  /*1a80*/  @P1 FMUL.FTZ R57, R85, R84 ;  /* 0x0000005455391220 */ /* 0x000fe20000410000 */
[--C-:B------:R-:W-:Y:S02]  /*1a90*/  @P1 HADD2.F32 R82, -RZ, R78.reuse.H0_H0 ;  /* 0x2000004eff521230 */ /* 0x100fe40000004100 */
[----:B--2---:R-:W-:Y:S01]  /*1aa0*/  @P1 FMUL.FTZ R81, R81, R58 ;  /* 0x0000003a51511220 */ /* 0x004fe20000410000 */
[----:B------:R-:W-:Y:S01]  /*1ab0*/  @P1 HADD2.F32 R85, -RZ, R78.H1_H1 ;  /* 0x3000004eff551230 */ /* 0x000fe20000004100 */
[----:B------:R-:W-:-:S02]  /*1ac0*/  CS2R R58, SRZ ;  /* 0x00000000003a7805 */ /* 0x000fc4000001ff00 */
[----:B------:R-:W-:Y:S01]  /*1ad0*/  @P1 FMUL.FTZ R58, R81, R82 ;  /* 0x00000052513a1220 */ /* 0x000fe20000410000 */
[----:B---3--:R-:W-:-:S04]  /*1ae0*/  @P1 FMUL.FTZ R72, R83, R72 ;  /* 0x0000004853481220 */ /* 0x008fc80000410000 */
[----:B------:R-:W-:-:S07]  /*1af0*/  @P1 FMUL.FTZ R59, R72, R85 ;  /* 0x00000055483b1220 */ /* 0x000fce0000410000 */
.L_x_17265:
[----:B------:R-:W-:Y:S05]  /*1b00*/  BSYNC.RECONVERGENT B0 ;  /* 0x0000000000007941 */ /* 0x000fea0003800200 */
.L_x_17263:
        /* <DEDUP_REMOVED lines=99> */
.L_x_17281:
        /* <DEDUP_REMOVED lines=22> */
[C---:B------:R-:W-:Y:S01]  /*22a0*/  FADD.FTZ R38, -R72.reuse, R38 ;  /* 0x0000002648267221 */ /* 0x040fe20000010100 */
[----:B------:R-:W-:Y:S01]  /*22b0*/  FADD.FTZ R82, -R72, R39 ;  /* 0x0000002748527221 */ /* 0x000fe20000010100 */
[----:B------:R-:W-:Y:S01]  /*22c0*/  FMUL.FTZ R36, R81, R36 ;  /* 0x0000002451247220 */ /* 0x000fe20000410000 */
[----:B------:R-:W-:-:S02]  /*22d0*/  IMAD R80, R79, R80, RZ ;  /* 0x000000504f507224 */ /* 0x000fc400078e02ff */
[C---:B------:R-:W-:Y:S01]  /*22e0*/  FMUL.FTZ R38, R81.reuse, R38 ;  /* 0x0000002651267220 */ /* 0x040fe20000410000 */
[----:B------:R-:W-:Y:S02]  /*22f0*/  HADD2.F32 R37, -RZ, R2.H1_H1 ;  /* 0x30000002ff257230 */ /* 0x000fe40000004100 */
[----:B------:R-:W-:Y:S01]  /*2300*/  FFMA.FTZ R71, R36, R71, R73 ;  /* 0x0000004724477223 */ /* 0x000fe20000010049 */
[----:B------:R-:W-:Y:S02]  /*2310*/  HADD2.F32 R39, -RZ, R20.H1_H1 ;  /* 0x30000014ff277230 */ /* 0x000fe40000004100 */
[C---:B------:R-:W-:Y:S01]  /*2320*/  FMUL.FTZ R36, R81.reuse, R70 ;  /* 0x0000004651247220 */ /* 0x040fe20000410000 */
[----:B------:R-:W-:Y:S02]  /*2330*/  HADD2.F32 R73, -RZ, R3.H0_H0 ;  /* 0x20000003ff497230 */ /* 0x000fe40000004100 */
[----:B------:R-:W-:Y:S01]  /*2340*/  FMUL.FTZ R82, R81, R82 ;  /* 0x0000005251527220 */ /* 0x000fe20000410000 */
[----:B------:R-:W-:-:S02]  /*2350*/  HADD2.F32 R79, -RZ, R21.H0_H0 ;  /* 0x20000015ff4f7230 */ /* 0x000fc40000004100 */
[----:B------:R-:W-:Y:S01]  /*2360*/  FFMA.FTZ R36, R36, R37, R39 ;  /* 0x0000002524247223 */ /* 0x000fe20000010027 */
[----:B------:R-:W-:Y:S02]  /*2370*/  HADD2.F32 R83, -RZ, R3.H1_H1 ;  /* 0x30000003ff537230 */ /* 0x000fe40000004100 */
[----:B------:R-:W-:Y:S01]  /*2380*/  FADD.FTZ R44, -R72, R44 ;  /* 0x0000002c482c7221 */ /* 0x000fe20000010100 */
[----:B------:R-:W-:Y:S02]  /*2390*/  HADD2.F32 R85, -RZ, R21.H1_H1 ;  /* 0x30000015ff557230 */ /* 0x000fe40000004100 */
[----:B------:R-:W-:Y:S01]  /*23a0*/  FFMA.FTZ R70, R38, R73, R79 ;  /* 0x0000004926467223 */ /* 0x000fe2000001004f */
[C---:B------:R-:W-:Y:S01]  /*23b0*/  FADD.FTZ R38, -R72.reuse, R40 ;  /* 0x0000002848267221 */ /* 0x040fe20000010100 */
[----:B------:R-:W-:Y:S02]  /*23c0*/  HADD2.F32 R39, -RZ, R4.H0_H0 ;  /* 0x20000004ff277230 */ /* 0x000fe40000004100 */
[----:B------:R-:W-:Y:S01]  /*23d0*/  FADD.FTZ R40, -R72, R41 ;  /* 0x0000002948287221 */ /* 0x000fe20000010100 */
[----:B------:R-:W-:Y:S01]  /*23e0*/  FFMA.FTZ R37, R82, R83, R85 ;  /* 0x0000005352257223 */ /* 0x000fe20000010055 */
[----:B------:R-:W-:Y:S01]  /*23f0*/  FADD.FTZ R82, -R72, R42 ;  /* 0x0000002a48527221 */ /* 0x000fe20000010100 */
        /* <DEDUP_REMOVED lines=9> */
[----:B------:R-:W-:Y:S01]  /*2490*/  FADD.FTZ R40, -R72, R43 ;  /* 0x0000002b48287221 */ /* 0x000fe20000010100 */
[----:B------:R-:W-:Y:S01]  /*24a0*/  FFMA.FTZ R39, R82, R85, R87 ;  /* 0x0000005552277223 */ /* 0x000fe20000010057 */
[----:B------:R-:W-:Y:S02]  /*24b0*/  HADD2.F32 R82, -RZ, R10.H0_H0 ;  /* 0x2000000aff527230 */ /* 0x000fe40000004100 */
[----:B------:R-:W-:Y:S01]  /*24c0*/  FADD.FTZ R86, -R72, R45 ;  /* 0x0000002d48567221 */ /* 0x000fe20000010100 */
[----:B------:R-:W-:Y:S02]  /*24d0*/  HADD2.F32 R84, -RZ, R16.H0_H0 ;  /* 0x20000010ff547230 */ /* 0x000fe40000004100 */
[C---:B------:R-:W-:Y:S01]  /*24e0*/  FMUL.FTZ R45, R81.reuse, R44 ;  /* 0x0000002c512d7220 */ /* 0x040fe20000410000 */
[----:B------:R-:W-:Y:S01]  /*24f0*/  FFMA.FTZ R38, R42, R79, R83 ;  /* 0x0000004f2a267223 */ /* 0x000fe20000010053 */
[----:B------:R-:W-:Y:S02]  /*2500*/  HADD2.F32 R43, -RZ, R5.H1_H1 ;  /* 0x30000005ff2b7230 */ /* 0x000fe40000004100 */
[----:B------:R-:W-:Y:S01]  /*2510*/  FMUL.FTZ R40, R81, R40 ;  /* 0x0000002851287220 */ /* 0x000fe20000410000 */
[----:B------:R-:W-:-:S02]  /*2520*/  HADD2.F32 R73, -RZ, R23.H1_H1 ;  /* 0x30000017ff497230 */ /* 0x000fc40000004100 */
[----:B------:R-:W-:Y:S01]  /*2530*/  FMUL.FTZ R86, R81, R86 ;  /* 0x0000005651567220 */ /* 0x000fe20000410000 */
[----:B------:R-:W-:Y:S02]  /*2540*/  HADD2.F32 R79, -RZ, R10.H1_H1 ;  /* 0x3000000aff4f7230 */ /* 0x000fe40000004100 */
[C---:B------:R-:W-:Y:S01]  /*2550*/  FADD.FTZ R42, -R72.reuse, R46 ;  /* 0x0000002e482a7221 */ /* 0x040fe20000010100 */
[----:B------:R-:W-:Y:S02]  /*2560*/  HADD2.F32 R83, -RZ, R16.H1_H1 ;  /* 0x30000010ff537230 */ /* 0x000fe40000004100 */
[----:B------:R-:W-:Y:S01]  /*2570*/  FFMA.FTZ R45, R45, R82, R84 ;  /* 0x000000522d2d7223 */ /* 0x000fe20000010054 */
[C---:B------:R-:W-:Y:S01]  /*2580*/  FADD.FTZ R82, -R72.reuse, R48 ;  /* 0x0000003048527221 */ /* 0x040fe20000010100 */
[----:B------:R-:W-:Y:S01]  /*2590*/  FADD.FTZ R44, -R72, R47 ;  /* 0x0000002f482c7221 */ /* 0x000fe20000010100 */
[----:B------:R-:W-:Y:S01]  /*25a0*/  FFMA.FTZ R46, R40, R43, R73 ;  /* 0x0000002b282e7223 */ /* 0x000fe20000010049 */
[----:B------:R-:W-:Y:S01]  /*25b0*/  FFMA.FTZ R40, R86, R79, R83 ;  /* 0x0000004f56287223 */ /* 0x000fe20000010053 */
[----:B------:R-:W-:-:S02]  /*25c0*/  HADD2.F32 R47, -RZ, R11.H0_H0 ;  /* 0x2000000bff2f7230 */ /* 0x000fc40000004100 */
[C---:B------:R-:W-:Y:S01]  /*25d0*/  FADD.FTZ R48, -R72.reuse, R49 ;  /* 0x0000003148307221 */ /* 0x040fe20000010100 */
[----:B------:R-:W-:Y:S02]  /*25e0*/  HADD2.F32 R43, -RZ, R17.H0_H0 ;  /* 0x20000011ff2b7230 */ /* 0x000fe40000004100 */
[C---:B------:R-:W-:Y:S01]  /*25f0*/  FMUL.FTZ R42, R81.reuse, R42 ;  /* 0x0000002a512a7220 */ /* 0x040fe20000410000 */
[----:B------:R-:W-:Y:S02]  /*2600*/  HADD2.F32 R84, -RZ, R60.H0_H0 ;  /* 0x2000003cff547230 */ /* 0x000fe40000004100 */
[----:B------:R-:W-:Y:S01]  /*2610*/  FMUL.FTZ R49, R81, R82 ;  /* 0x0000005251317220 */ /* 0x000fe20000410000 */
[--C-:B------:R-:W-:Y:S02]  /*2620*/  HADD2.F32 R86, -RZ, R18.reuse.H0_H0 ;  /* 0x20000012ff567230 */ /* 0x100fe40000004100 */
[----:B------:R-:W-:Y:S01]  /*2630*/  FADD.FTZ R50, -R72, R50 ;  /* 0x0000003248327221 */ /* 0x000fe20000010100 */
[----:B------:R-:W-:Y:S01]  /*2640*/  FFMA.FTZ R47, R42, R47, R43 ;  /* 0x0000002f2a2f7223 */ /* 0x000fe2000001002b */
[----:B------:R-:W-:Y:S01]  /*2650*/  FADD.FTZ R82, -R72, R51 ;  /* 0x0000003348527221 */ /* 0x000fe20000010100 */
[----:B------:R-:W-:-:S02]  /*2660*/  HADD2.F32 R88, -RZ, R18.H1_H1 ;  /* 0x30000012ff587230 */ /* 0x000fc40000004100 */
[----:B------:R-:W-:Y:S01]  /*2670*/  FFMA.FTZ R42, R49, R84, R86 ;  /* 0x00000054312a7223 */ /* 0x000fe20000010056 */
[----:B------:R-:W-:Y:S02]  /*2680*/  HADD2.F32 R86, -RZ, R60.H1_H1 ;  /* 0x3000003cff567230 */ /* 0x000fe40000004100 */
[C---:B------:R-:W-:Y:S01]  /*2690*/  FMUL.FTZ R43, R81.reuse, R48 ;  /* 0x00000030512b7220 */ /* 0x040fe20000410000 */
[----:B------:R-:W-:Y:S02]  /*26a0*/  HADD2.F32 R49, -RZ, R61.H0_H0 ;  /* 0x2000003dff317230 */ /* 0x000fe40000004100 */
[----:B------:R-:W-:Y:S01]  /*26b0*/  FMUL.FTZ R50, R81, R50 ;  /* 0x0000003251327220 */ /* 0x000fe20000410000 */
[----:B------:R-:W-:Y:S02]  /*26c0*/  HADD2.F32 R51, -RZ, R19.H0_H0 ;  /* 0x20000013ff337230 */ /* 0x000fe40000004100 */
[C---:B------:R-:W-:Y:S01]  /*26d0*/  FADD.FTZ R52, -R72.reuse, R52 ;  /* 0x0000003448347221 */ /* 0x040fe20000010100 */
[C---:B------:R-:W-:Y:S01]  /*26e0*/  FADD.FTZ R84, -R72.reuse, R53 ;  /* 0x0000003548547221 */ /* 0x040fe20000010100 */
[----:B------:R-:W-:Y:S01]  /*26f0*/  FADD.FTZ R48, -R72, R55 ;  /* 0x0000003748307221 */ /* 0x000fe20000010100 */
[----:B------:R-:W-:-:S02]  /*2700*/  HADD2.F32 R73, -RZ, R11.H1_H1 ;  /* 0x3000000bff497230 */ /* 0x000fc40000004100 */
[----:B------:R-:W-:Y:S01]  /*2710*/  FFMA.FTZ R55, R43, R86, R88 ;  /* 0x000000562b377223 */ /* 0x000fe20000010058 */
[----:B------:R-:W-:Y:S02]  /*2720*/  HADD2.F32 R79, -RZ, R17.H1_H1 ;  /* 0x30000011ff4f7230 */ /* 0x000fe40000004100 */
[C---:B------:R-:W-:Y:S01]  /*2730*/  FMUL.FTZ R44, R81.reuse, R44 ;  /* 0x0000002c512c7220 */ /* 0x040fe20000410000 */
[----:B------:R-:W-:Y:S01]  /*2740*/  FFMA.FTZ R43, R50, R49, R51 ;  /* 0x00000031322b7223 */ /* 0x000fe20000010033 */
[C---:B------:R-:W-:Y:S01]  /*2750*/  FADD.FTZ R54, -R72.reuse, R54 ;  /* 0x0000003648367221 */ /* 0x040fe20000010100 */
[----:B------:R-:W-:Y:S02]  /*2760*/  HADD2.F32 R49, -RZ, R68.H0_H0 ;  /* 0x20000044ff317230 */ /* 0x000fe40000004100 */
[----:B------:R-:W-:Y:S01]  /*2770*/  FADD.FTZ R88, -R72, R57 ;  /* 0x0000003948587221 */ /* 0x000fe20000010100 */
[----:B------:R-:W-:Y:S02]  /*2780*/  HADD2.F32 R51, -RZ, R12.H0_H0 ;  /* 0x2000000cff337230 */ /* 0x000fe40000004100 */
[----:B------:R-:W-:Y:S01]  /*2790*/  FMUL.FTZ R52, R81, R52 ;  /* 0x0000003451347220 */ /* 0x000fe20000410000 */
[----:B------:R-:W-:-:S02]  /*27a0*/  HADD2.F32 R50, -RZ, R68.H1_H1 ;  /* 0x30000044ff327230 */ /* 0x000fc40000004100 */
[C---:B------:R-:W-:Y:S01]  /*27b0*/  FMUL.FTZ R57, R81.reuse, R84 ;  /* 0x0000005451397220 */ /* 0x040fe20000410000 */
[----:B------:R-:W-:Y:S02]  /*27c0*/  HADD2.F32 R90, -RZ, R12.H1_H1 ;  /* 0x3000000cff5a7230 */ /* 0x000fe40000004100 */
[----:B------:R-:W-:Y:S01]  /*27d0*/  FFMA.FTZ R44, R44, R73, R79 ;  /* 0x000000492c2c7223 */ /* 0x000fe2000001004f */
[----:B------:R-:W-:Y:S01]  /*27e0*/  FADD.FTZ R86, -R72, R56 ;  /* 0x0000003848567221 */ /* 0x000fe20000010100 */
[----:B------:R-:W-:Y:S02]  /*27f0*/  HADD2.F32 R73, -RZ, R61.H1_H1 ;  /* 0x3000003dff497230 */ /* 0x000fe40000004100 */
[C---:B------:R-:W-:Y:S01]  /*2800*/  FMUL.FTZ R56, R81.reuse, R54 ;  /* 0x0000003651387220 */ /* 0x040fe20000410000 */
[----:B------:R-:W-:Y:S02]  /*2810*/  HADD2.F32 R79, -RZ, R19.H1_H1 ;  /* 0x30000013ff4f7230 */ /* 0x000fe40000004100 */
[----:B------:R-:W-:Y:S01]  /*2820*/  FMUL.FTZ R82, R81, R82 ;  /* 0x0000005251527220 */ /* 0x000fe20000410000 */
[----:B------:R-:W-:Y:S01]  /*2830*/  FFMA.FTZ R54, R52, R49, R51 ;  /* 0x0000003134367223 */ /* 0x000fe20000010033 */
[----:B------:R-:W-:Y:S01]  /*2840*/  FFMA.FTZ R57, R57, R50, R90 ;  /* 0x0000003239397223 */ /* 0x000fe2000001005a */
[----:B------:R-:W-:Y:S01]  /*2850*/  HADD2.F32 R53, -RZ, R67.H0_H0 ;  /* 0x20000043ff357230 */ /* 0x000fe20000004100 */
[----:B------:R-:W0:Y:S01]  /*2860*/  LDC.64 R50, c[0x0][0x428] ;  /* 0x00010a00ff327b82 */ /* 0x000e220000000a00 */
[----:B------:R-:W-:Y:S01]  /*2870*/  FFMA.FTZ R82, R82, R73, R79 ;  /* 0x0000004952527223 */ /* 0x000fe2000001004f */
[----:B------:R-:W-:Y:S01]  /*2880*/  HADD2.F32 R73, -RZ, R13.H0_H0 ;  /* 0x2000000dff497230 */ /* 0x000fe20000004100 */
[----:B------:R-:W-:Y:S01]  /*2890*/  SHF.R.S32.HI R49, RZ, 0x1f, R80 ;  /* 0x0000001fff317819 */ /* 0x000fe20000011450 */
[C---:B------:R-:W-:Y:S01]  /*28a0*/  FADD.FTZ R58, -R72.reuse, R58 ;  /* 0x0000003a483a7221 */ /* 0x040fe20000010100 */
[----:B------:R-:W-:Y:S01]  /*28b0*/  FADD.FTZ R72, -R72, R59 ;  /* 0x0000003b48487221 */ /* 0x000fe20000010100 */
[----:B------:R-:W-:-:S02]  /*28c0*/  HADD2.F32 R52, -RZ, R67.H1_H1 ;  /* 0x30000043ff347230 */ /* 0x000fc40000004100 */
[----:B------:R-:W-:Y:S01]  /*28d0*/  FFMA.FTZ R56, R56, R53, R73 ;  /* 0x0000003538387223 */ /* 0x000fe20000010049 */
[----:B------:R-:W-:Y:S02]  /*28e0*/  HADD2.F32 R84, -RZ, R13.H1_H1 ;  /* 0x3000000dff547230 */ /* 0x000fe40000004100 */
[C---:B------:R-:W-:Y:S01]  /*28f0*/  FMUL.FTZ R59, R81.reuse, R48 ;  /* 0x00000030513b7220 */ /* 0x040fe20000410000 */
[----:B------:R-:W-:Y:S02]  /*2900*/  HADD2.F32 R53, -RZ, R66.H0_H0 ;  /* 0x20000042ff357230 */ /* 0x000fe40000004100 */
[----:B------:R-:W-:Y:S01]  /*2910*/  FMUL.FTZ R86, R81, R86 ;  /* 0x0000005651567220 */ /* 0x000fe20000410000 */
[----:B------:R-:W-:Y:S01]  /*2920*/  HADD2.F32 R79, -RZ, R14.H0_H0 ;  /* 0x2000000eff4f7230 */ /* 0x000fe20000004100 */
[----:B------:R-:W-:Y:S01]  /*2930*/  LEA.HI R49, R49, R80, RZ, 0x3 ;  /* 0x0000005031317211 */ /* 0x000fe200078f18ff */
[----:B------:R-:W-:Y:S01]  /*2940*/  FMUL.FTZ R48, R81, R58 ;  /* 0x0000003a51307220 */ /* 0x000fe20000410000 */
[----:B------:R-:W-:Y:S01]  /*2950*/  FFMA.FTZ R59, R59, R52, R84 ;  /* 0x000000343b3b7223 */ /* 0x000fe20000010054 */
[----:B------:R-:W-:-:S02]  /*2960*/  HADD2.F32 R52, -RZ, R66.H1_H1 ;  /* 0x30000042ff347230 */ /* 0x000fc40000004100 */
[----:B------:R-:W-:Y:S01]  /*2970*/  FFMA.FTZ R58, R86, R53, R79 ;  /* 0x00000035563a7223 */ /* 0x000fe2000001004f */
[----:B------:R-:W-:Y:S01]  /*2980*/  HADD2.F32 R80, -RZ, R14.H1_H1 ;  /* 0x3000000eff507230 */ /* 0x000fe20000004100 */
[----:B------:R-:W-:Y:S01]  /*2990*/  LEA.HI.SX32 R49, R49, R0, 0x1d ;  /* 0x0000000031317211 */ /* 0x000fe200078feaff */
[----:B------:R-:W-:Y:S02]  /*29a0*/  HADD2.F32 R79, -RZ, R75.H0_H0 ;  /* 0x2000004bff4f7230 */ /* 0x000fe40000004100 */
[C---:B------:R-:W-:Y:S01]  /*29b0*/  FMUL.FTZ R73, R81.reuse, R88 ;  /* 0x0000005851497220 */ /* 0x040fe20000410000 */
[----:B------:R-:W-:Y:S02]  /*29c0*/  HADD2.F32 R53, -RZ, R15.H0_H0 ;  /* 0x2000000fff357230 */ /* 0x000fe40000004100 */
[----:B------:R-:W-:Y:S01]  /*29d0*/  FMUL.FTZ R72, R81, R72 ;  /* 0x0000004851487220 */ /* 0x000fe20000410000 */
[----:B------:R-:W-:Y:S01]  /*29e0*/  HADD2.F32 R85, -RZ, R75.H1_H1 ;  /* 0x3000004bff557230 */ /* 0x000fe20000004100 */
[----:B------:R-:W-:Y:S01]  /*29f0*/  IADD3 R81, PT, PT, R49, 0x20, RZ ;  /* 0x0000002031517810 */ /* 0x000fe20007ffe0ff */
[----:B------:R-:W-:-:S02]  /*2a00*/  HADD2.F32 R87, -RZ, R15.H1_H1 ;  /* 0x3000000fff577230 */ /* 0x000fc40000004100 */
[----:B------:R-:W-:Y:S01]  /*2a10*/  FFMA.FTZ R73, R73, R52, R80 ;  /* 0x0000003449497223 */ /* 0x000fe20000010050 */
[C---:B------:R-:W-:Y:S01]  /*2a20*/  IADD3 R83, PT, PT, R49.reuse, 0x40, RZ ;  /* 0x0000004031537810 */ /* 0x040fe20007ffe0ff */
[----:B------:R-:W-:Y:S01]  /*2a30*/  FFMA.FTZ R79, R48, R79, R53 ;  /* 0x0000004f304f7223 */ /* 0x000fe20000010035 */
[----:B0-----:R-:W-:-:S04]  /*2a40*/  IMAD.WIDE.U32 R52, R49, 0x10, R50 ;  /* 0x0000001031347825 */ /* 0x001fc800078e0032 */
[----:B------:R-:W-:Y:S01]  /*2a50*/  FFMA.FTZ R72, R72, R85, R87 ;  /* 0x0000005548487223 */ /* 0x000fe20000010057 */
[----:B------:R-:W-:Y:S02]  /*2a60*/  F2FP.F16.F32.PACK_AB R39, R46, R39 ;  /* 0x000000272e27723e */ /* 0x000fe400000000ff */
[----:B------:R-:W-:Y:S01]  /*2a70*/  F2FP.F16.F32.PACK_AB R38, R38, R41 ;  /* 0x000000292626723e */ /* 0x000fe200000000ff */
[--C-:B------:R-:W-:Y:S01]  /*2a80*/  IMAD.WIDE.U32 R48, R81, 0x10, R50.reuse ;  /* 0x0000001051307825 */ /* 0x100fe200078e0032 */
[----:B------:R-:W-:Y:S02]  /*2a90*/  F2FP.F16.F32.PACK_AB R37, R37, R70 ;  /* 0x000000462525723e */ /* 0x000fe400000000ff */
[----:B------:R-:W-:Y:S01]  /*2aa0*/  F2FP.F16.F32.PACK_AB R36, R36, R71 ;  /* 0x000000472424723e */ /* 0x000fe200000000ff */
[----:B------:R-:W-:Y:S01]  /*2ab0*/  IMAD.WIDE.U32 R50, R83, 0x10, R50 ;  /* 0x0000001053327825 */ /* 0x000fe200078e0032 */
[----:B------:R-:W-:Y:S02]  /*2ac0*/  F2FP.F16.F32.PACK_AB R43, R82, R43 ;  /* 0x0000002b522b723e */ /* 0x000fe400000000ff */
        /* <DEDUP_REMOVED lines=10> */
.L_x_17268:
[----:B------:R-:W-:Y:S05]  /*2b70*/  BSYNC.RECONVERGENT B0 ;  /* 0x0000000000007941 */ /* 0x000fea0003800200 */
.L_x_17267:
[----:B0-----:R-:W0:Y:S02]  /*2b80*/  LDC.64 R36, c[0x0][0x380] ;  /* 0x0000e000ff247b82 */ /* 0x001e240000000a00 */
[----:B0-----:R-:W-:-:S04]  /*2b90*/  LEA R77, R36, R77, 0x2 ;  /* 0x0000004d244d7211 */ /* 0x001fc800078e10ff */
[----:B------:R-:W-:-:S13]  /*2ba0*/  ISETP.GE.AND P0, PT, R77, R37, PT ;  /* 0x000000254d00720c */ /* 0x000fda0003f06270 */
[----:B------:R-:W-:Y:S05]  /*2bb0*/  @!P0 BRA `(.L_x_17269) ;  /* 0xffffffd8006c8947 */ /* 0x000fea000383ffff */
[----:B------:R-:W-:Y:S05]  /*2bc0*/  EXIT ;  /* 0x000000000000794d */ /* 0x000fea0003800000 */
.L_x_17266:
        /* <DEDUP_REMOVED lines=8> */
.L_x_17271:
[----:B------:R-:W-:Y:S05]  /*2c50*/  BSYNC B0 ;  /* 0x0000000000007941 */ /* 0x000fea0003800000 */
.L_x_17270:
        /* <DEDUP_REMOVED lines=9> */
.L_x_17272:
[----:B------:R-:W-:Y:S01]  /*2cf0*/  HFMA2 R88, -RZ, RZ, 0, 2.384185791015625e-07 ;  /* 0x00000004ff587431 */ /* 0x000fe200000001ff */
[----:B------:R-:W-:-:S05]  /*2d00*/  MOV R70, R85 ;  /* 0x0000005500467202 */ /* 0x000fca0000000f00 */
[----:B------:R-:W-:-:S05]  /*2d10*/  FADD.FTZ R81, R73, R70 ;  /* 0x0000004649517221 */ /* 0x000fca0000010000 */
[----:B------:R-:W-:-:S07]  /*2d20*/  MOV R87, R81 ;  /* 0x0000005100577202 */ /* 0x000fce0000000f00 */
[----:B------:R-:W-:Y:S05]  /*2d30*/  WARPSYNC.COLLECTIVE R86, `(.L_x_17273) ;  /* 0x0000000056087348 */ /* 0x000fea0003c00000 */
[----:B------:R0:W1:Y:S02]  /*2d40*/  SHFL.BFLY P0, R85, R87, R88, R89 ;  /* 0x0c00005857557389 */ /* 0x0000640000000059 */
[----:B01----:R-:W-:Y:S05]  /*2d50*/  ENDCOLLECTIVE ;  /* 0x000000000000791b */ /* 0x003fea0003800000 */
.L_x_17273:
[----:B------:R-:W-:Y:S01]  /*2d60*/  HFMA2 R88, -RZ, RZ, 0, 4.76837158203125e-07 ;  /* 0x00000008ff587431 */ /* 0x000fe200000001ff */
[----:B------:R-:W-:-:S05]  /*2d70*/  MOV R70, R85 ;  /* 0x0000005500467202 */ /* 0x000fca0000000f00 */
[----:B------:R-:W-:-:S05]  /*2d80*/  FADD.FTZ R82, R81, R70 ;  /* 0x0000004651527221 */ /* 0x000fca0000010000 */
[----:B------:R-:W-:-:S07]  /*2d90*/  MOV R87, R82 ;  /* 0x0000005200577202 */ /* 0x000fce0000000f00 */
[----:B------:R-:W-:Y:S05]  /*2da0*/  WARPSYNC.COLLECTIVE R86, `(.L_x_17274) ;  /* 0x0000000056087348 */ /* 0x000fea0003c00000 */
[----:B------:R0:W1:Y:S02]  /*2db0*/  SHFL.BFLY P0, R85, R87, R88, R89 ;  /* 0x0c00005857557389 */ /* 0x0000640000000059 */
[----:B01----:R-:W-:Y:S05]  /*2dc0*/  ENDCOLLECTIVE ;  /* 0x000000000000791b */ /* 0x003fea0003800000 */
.L_x_17274:
        /* <DEDUP_REMOVED lines=8> */
.L_x_17275:
        /* <DEDUP_REMOVED lines=56> */
.L_x_17276:
[----:B------:R-:W-:Y:S01]  /*31d0*/  HFMA2 R88, -RZ, RZ, 0, 1.1920928955078125e-07 ;  /* 0x00000002ff587431 */ /* 0x000fe200000001ff */
[----:B------:R-:W-:-:S05]  /*31e0*/  MOV R73, R85 ;  /* 0x0000005500497202 */ /* 0x000fca0000000f00 */
[----:B------:R-:W-:-:S05]  /*31f0*/  FADD.FTZ R73, R70, R73 ;  /* 0x0000004946497221 */ /* 0x000fca0000010000 */
[----:B------:R-:W-:-:S07]  /*3200*/  MOV R87, R73 ;  /* 0x0000004900577202 */ /* 0x000fce0000000f00 */
[----:B------:R-:W-:Y:S05]  /*3210*/  WARPSYNC.COLLECTIVE R86, `(.L_x_17277) ;  /* 0x0000000056087348 */ /* 0x000fea0003c00000 */
[----:B------:R0:W1:Y:S02]  /*3220*/  SHFL.BFLY P0, R85, R87, R88, R89 ;  /* 0x0c00005857557389 */ /* 0x0000640000000059 */
[----:B01----:R-:W-:Y:S05]  /*3230*/  ENDCOLLECTIVE ;  /* 0x000000000000791b */ /* 0x003fea0003800000 */
.L_x_17277:
[----:B------:R-:W-:Y:S01]  /*3240*/  HFMA2 R88, -RZ, RZ, 0, 2.384185791015625e-07 ;  /* 0x00000004ff587431 */ /* 0x000fe200000001ff */
[----:B------:R-:W-:-:S05]  /*3250*/  MOV R72, R85 ;  /* 0x0000005500487202 */ /* 0x000fca0000000f00 */
[----:B------:R-:W-:-:S05]  /*3260*/  FADD.FTZ R72, R73, R72 ;  /* 0x0000004849487221 */ /* 0x000fca0000010000 */
[----:B------:R-:W-:-:S07]  /*3270*/  MOV R87, R72 ;  /* 0x0000004800577202 */ /* 0x000fce0000000f00 */
[----:B------:R-:W-:Y:S05]  /*3280*/  WARPSYNC.COLLECTIVE R86, `(.L_x_17278) ;  /* 0x0000000056087348 */ /* 0x000fea0003c00000 */
[----:B------:R0:W1:Y:S02]  /*3290*/  SHFL.BFLY P0, R85, R87, R88, R89 ;  /* 0x0c00005857557389 */ /* 0x0000640000000059 */
[----:B01----:R-:W-:Y:S05]  /*32a0*/  ENDCOLLECTIVE ;  /* 0x000000000000791b */ /* 0x003fea0003800000 */
.L_x_17278:
[----:B------:R-:W-:Y:S01]  /*32b0*/  HFMA2 R88, -RZ, RZ, 0, 4.76837158203125e-07 ;  /* 0x00000008ff587431 */ /* 0x000fe200000001ff */
[----:B------:R-:W-:-:S05]  /*32c0*/  MOV R81, R85 ;  /* 0x0000005500517202 */ /* 0x000fca0000000f00 */
[----:B------:R-:W-:-:S05]  /*32d0*/  FADD.FTZ R81, R72, R81 ;  /* 0x0000005148517221 */ /* 0x000fca0000010000 */
[----:B------:R-:W-:-:S07]  /*32e0*/  MOV R87, R81 ;  /* 0x0000005100577202 */ /* 0x000fce0000000f00 */
[----:B------:R-:W-:Y:S05]  /*32f0*/  WARPSYNC.COLLECTIVE R86, `(.L_x_17279) ;  /* 0x0000000056087348 */ /* 0x000fea0003c00000 */
[----:B------:R0:W1:Y:S02]  /*3300*/  SHFL.BFLY P0, R85, R87, R88, R89 ;  /* 0x0c00005857557389 */ /* 0x0000640000000059 */
[----:B01----:R-:W-:Y:S05]  /*3310*/  ENDCOLLECTIVE ;  /* 0x000000000000791b */ /* 0x003fea0003800000 */
.L_x_17279:
[----:B------:R-:W-:Y:S01]  /*3320*/  HFMA2 R88, -RZ, RZ, 0, 9.5367431640625e-07 ;  /* 0x00000010ff587431 */ /* 0x000fe200000001ff */
[----:B------:R-:W-:-:S05]  /*3330*/  MOV R82, R85 ;  /* 0x0000005500527202 */ /* 0x000fca0000000f00 */
[----:B------:R-:W-:-:S05]  /*3340*/  FADD.FTZ R82, R81, R82 ;  /* 0x0000005251527221 */ /* 0x000fca0000010000 */
[----:B------:R-:W-:-:S07]  /*3350*/  MOV R87, R82 ;  /* 0x0000005200577202 */ /* 0x000fce0000000f00 */
[----:B------:R-:W-:Y:S05]  /*3360*/  WARPSYNC.COLLECTIVE R86, `(.L_x_17280) ;  /* 0x0000000056087348 */ /* 0x000fea0003c00000 */
[----:B------:R0:W1:Y:S02]  /*3370*/  SHFL.BFLY P0, R85, R87, R88, R89 ;  /* 0x0c00005857557389 */ /* 0x0000640000000059 */
[----:B01----:R-:W-:Y:S05]  /*3380*/  ENDCOLLECTIVE ;  /* 0x000000000000791b */ /* 0x003fea0003800000 */
.L_x_17280:
[----:B------:R-:W-:Y:S05]  /*3390*/  BRA `(.L_x_17281) ;  /* 0xffffffec00687947 */ /* 0x000fea000383ffff */
.L_x_17282:
        /* <DEDUP_REMOVED lines=14> */
.L_x_28805:


//--------------------- .text._ZN10layer_norm13ln_fwd_kernelINS_13Kernel_traitsI6__halfS2_fS2_fjLj768ELj1ELj4ELj1ELj16ENS_18Kernel_traits_baseILj768ES2_S2_fS2_fjLj128EEEEELb1ELb0ELb0ELb0EEEvNS_9FwdParamsE --------------------------
	.section	.text._ZN10layer_norm13ln_fwd_kernelINS_13Kernel_traitsI6__halfS2_fS2_fjLj768ELj1ELj4ELj1ELj16ENS_18Kernel_traits_baseILj768ES2_S2_fS2_fjLj128EEEEELb1ELb0ELb0ELb0EEEvNS_9FwdParamsE,"ax",@progbits
	.align	128
        .global         _ZN10layer_norm13ln_fwd_kernelINS_13Kernel_traitsI6__halfS2_fS2_fjLj768ELj1ELj4ELj1ELj16ENS_18Kernel_traits_baseILj768ES2_S2_fS2_fjLj128EEEEELb1ELb0ELb0ELb0EEEvNS_9FwdParamsE
        .type           _ZN10layer_norm13ln_fwd_kernelINS_13Kernel_traitsI6__halfS2_fS2_fjLj768ELj1ELj4ELj1ELj16ENS_18Kernel_traits_baseILj768ES2_S2_fS2_fjLj128EEEEELb1ELb0ELb0ELb0EEEvNS_9FwdParamsE,@function
        .size           _ZN10layer_norm13ln_fwd_kernelINS_13Kernel_traitsI6__halfS2_fS2_fjLj768ELj1ELj4ELj1ELj16ENS_18Kernel_traits_baseILj768ES2_S2_fS2_fjLj128EEEEELb1ELb0ELb0ELb0EEEvNS_9FwdParamsE,(.L_x_28806 - _ZN10layer_norm13ln_fwd_kernelINS_13Kernel_traitsI6__halfS2_fS2_fjLj768ELj1ELj4ELj1ELj16ENS_18Kernel_traits_baseILj768ES2_S2_fS2_fjLj128EEEEELb1ELb0ELb0ELb0EEEvNS_9FwdParamsE)
        .other          _ZN10layer_norm13ln_fwd_kernelINS_13Kernel_traitsI6__halfS2_fS2_fjLj768ELj1ELj4ELj1ELj16ENS_18Kernel_traits_baseILj768ES2_S2_fS2_fjLj128EEEEELb1ELb0ELb0ELb0EEEvNS_9FwdParamsE,@"STO_CUDA_ENTRY STV_DEFAULT"
_ZN10layer_norm13ln_fwd_kernelINS_13Kernel_traitsI6__halfS2_fS2_fjLj768ELj1ELj4ELj1ELj16ENS_18Kernel_traits_baseILj768ES2_S2_fS2_fjLj128EEEEELb1ELb0ELb0ELb0EEEvNS_9FwdParamsE:
.text._ZN10layer_norm13ln_fwd_kernelINS_13Kernel_traitsI6__halfS2_fS2_fjLj768ELj1ELj4ELj1ELj16ENS_18Kernel_traits_baseILj768ES2_S2_fS2_fjLj128EEEEELb1ELb0ELb0ELb0EEEvNS_9FwdParamsE:
        /* <DEDUP_REMOVED lines=20> */
[----:B------:R-:W-:Y:S02]  /*0140*/  SHF.R.U32.HI R63, RZ, 0x5, R64 ;  /* 0x00000005ff3f7819 */ /* 0x000fe40000011640 */
[----:B------:R-:W-:Y:S02]  /*0150*/  LEA.HI R0, R0, R11, RZ, 0x3 ;  /* 0x0000000b00007211 */ /* 0x000fe400078f18ff */
[----:B------:R-:W3:Y:S01]  /*0160*/  LDC R61, c[0x0][0x360] ;  /* 0x0000d800ff3d7b82 */ /* 0x000ee20000000800 */
[----:B-1----:R-:W-:-:S06]  /*0170*/  USHF.L.U32 UR4, UR5, 0x2, URZ ;  /* 0x0000000205047899 */ /* 0x002fcc00080006ff */
[----:B------:R-:W-:Y:S01]  /*0180*/  LOP3.LUT R63, R63, UR4, RZ, 0xfc, !PT ;  /* 0x000000043f3f7c12 */ /* 0x000fe2000f8efcff */
[----:B---3--:R-:W-:Y:S01]  /*0190*/  IMAD R61, R61, UR5, R64 ;  /* 0x000000053d3d7c24 */ /* 0x008fe2000f8e0240 */
[----:B--2---:R-:W-:Y:S02]  /*01a0*/  @P0 R2UR UR6, R2 ;  /* 0x00000000020602ca */ /* 0x004fe400000e0000 */
[----:B------:R-:W-:Y:S02]  /*01b0*/  @P0 R2UR UR7, R3 ;  /* 0x00000000030702ca */ /* 0x000fe400000e0000 */
[----:B0-----:R-:W-:Y:S02]  /*01c0*/  @P0 IADD3 R4, P1, PT, R6, R9, RZ ;  /* 0x0000000906040210 */ /* 0x001fe40007f3e0ff */
[----:B------:R-:W-:Y:S02]  /*01d0*/  LOP3.LUT R3, R64, 0x1f, RZ, 0xc, !PT ;  /* 0x0000001f40037812 */ /* 0x000fe400078e0cff */
[----:B------:R-:W-:-:S02]  /*01e0*/  @P0 IADD3.X R5, PT, PT, RZ, R7, RZ, P1, !PT ;  /* 0x00000007ff050210 */ /* 0x000fc40000ffe4ff */
[----:B------:R-:W-:Y:S02]  /*01f0*/  LEA.HI.SX32 R62, R0, R3, 0x1d ;  /* 0x00000003003e7211 */ /* 0x000fe400078feaff */
[----:B------:R-:W-:Y:S01]  /*0200*/  LOP3.LUT R64, R64, 0x1f, RZ, 0xc0, !PT ;  /* 0x0000001f40407812 */ /* 0x000fe200078ec0ff */
[----:B------:R-:W-:Y:S01]  /*0210*/  UIADD3 UR14, UPT, UPT, UR6, -0x61c88647, URZ ;  /* 0x9e3779b9060e7890 */ /* 0x000fe2000fffe0ff */
[--C-:B------:R-:W-:Y:S01]  /*0220*/  SHF.R.U64 R60, R4, 0x2, R5.reuse ;  /* 0x00000002043c7819 */ /* 0x100fe20000001205 */
[----:B------:R-:W-:Y:S01]  /*0230*/  UIADD3 UR15, UPT, UPT, UR7, -0x4498517b, URZ ;  /* 0xbb67ae85070f7890 */ /* 0x000fe2000fffe0ff */
[----:B------:R-:W-:Y:S01]  /*0240*/  SHF.R.U32.HI R7, RZ, 0x2, R5 ;  /* 0x00000002ff077819 */ /* 0x000fe20000011605 */
[----:B------:R-:W-:Y:S02]  /*0250*/  UIADD3 UR16, UPT, UPT, UR6, 0x3c6ef372, URZ ;  /* 0x3c6ef37206107890 */ /* 0x000fe4000fffe0ff */
        /* <DEDUP_REMOVED lines=42> */
.L_x_17284:
        /* <DEDUP_REMOVED lines=23> */
.L_x_17285:
[----:B------:R-:W-:Y:S05]  /*0670*/  BSYNC.RECONVERGENT B0 ;  /* 0x0000000000007941 */ /* 0x000fea0003800200 */
.L_x_17283:
        /* <DEDUP_REMOVED lines=8> */
[----:B------:R-:W-:Y:S01]  /*0700*/  LOP3.LUT R2, R2, UR7, RZ, 0x3c, !PT ;  /* 0x0000000702027c12 */ /* 0x000fe2000f8e3cff */
[----:B------:R-:W1:Y:S02]  /*0710*/  LDCU UR32, c[0x0][0x388] ;  /* 0x00007100ff2077ac */ /* 0x000e640008000800 */
[----:B------:R-:W-:Y:S01]  /*0720*/  IMAD R6, R61, -0x326172a9, RZ ;  /* 0xcd9e8d573d067824 */ /* 0x000fe200078e02ff */
[----:B------:R-:W-:Y:S01]  /*0730*/  LOP3.LUT R0, R7, UR6, R0, 0x96, !PT ;  /* 0x0000000607007c12 */ /* 0x000fe2000f8e9600 */
[----:B------:R-:W-:Y:S01]  /*0740*/  IMAD.HI.U32 R3, R2, -0x326172a9, RZ ;  /* 0xcd9e8d5702037827 */ /* 0x000fe200078e00ff */
[----:B------:R-:W2:Y:S03]  /*0750*/  LDCU.U8 UR12, c[0x0][0x410] ;  /* 0x00008200ff0c77ac */ /* 0x000ea60008000000 */
[----:B------:R-:W-:Y:S01]  /*0760*/  IMAD R8, R60, -0x2daee0ad, RZ ;  /* 0xd2511f533c087824 */ /* 0x000fe200078e02ff */
[----:B------:R-:W-:Y:S01]  /*0770*/  LOP3.LUT R3, R6, UR14, R3, 0x96, !PT ;  /* 0x0000000e06037c12 */ /* 0x000fe2000f8e9603 */
[----:B------:R-:W-:Y:S01]  /*0780*/  IMAD.HI.U32 R5, R0, -0x2daee0ad, RZ ;  /* 0xd2511f5300057827 */ /* 0x000fe200078e00ff */
        /* <DEDUP_REMOVED lines=54> */
[----:B------:R-:W-:Y:S01]  /*0af0*/  IMAD R0, R11, -0x326172a9, RZ ;  /* 0xcd9e8d570b007824 */ /* 0x000fe200078e02ff */
[----:B0123--:R-:W-:-:S07]  /*0b00*/  MOV R3, RZ ;  /* 0x000000ff00037202 */ /* 0x00ffce0000000f00 */
.L_x_17545:
        /* <DEDUP_REMOVED lines=39> */
.L_x_28638:
[----:B------:R-:W-:Y:S05]  /*0d80*/  BRX R68 -0xd90                                         (*"BRANCH_TARGETS .L_x_28639,.L_x_28640,.L_x_28641"*) ;  /* 0xfffffff0449c7949 */ /* 0x000fea000383ffff */
.L_x_28641:
[----:B------:R-:W-:Y:S01]  /*0d90*/  IADD3 R72, PT, PT, R4, 0x1, RZ ;  /* 0x0000000104487810 */ /* 0x000fe20007ffe0ff */
[----:B------:R-:W-:Y:S02]  /*0da0*/  IMAD.MOV.U32 R68, RZ, RZ, R2 ;  /* 0x000000ffff447224 */ /* 0x000fe400078e0002 */
[----:B------:R-:W-:Y:S01]  /*0db0*/  IMAD.MOV.U32 R73, RZ, RZ, R5 ;  /* 0x000000ffff497224 */ /* 0x000fe200078e0005 */
[----:B------:R-:W-:Y:S06]  /*0dc0*/  BRA `(.L_x_17291) ;  /* 0x0000000000f07947 */ /* 0x000fec0003800000 */
.L_x_28639:
[----:B------:R-:W-:Y:S01]  /*0dd0*/  MOV R68, R2 ;  /* 0x0000000200447202 */ /* 0x000fe20000000f00 */
[----:B------:R-:W-:Y:S02]  /*0de0*/  IMAD.MOV.U32 R72, RZ, RZ, 0x3 ;  /* 0x00000003ff487424 */ /* 0x000fe400078e00ff */
[----:B------:R-:W-:Y:S01]  /*0df0*/  IMAD.MOV.U32 R73, RZ, RZ, R6 ;  /* 0x000000ffff497224 */ /* 0x000fe200078e0006 */
[----:B------:R-:W-:Y:S06]  /*0e00*/  BRA `(.L_x_17291) ;  /* 0x0000000000e07947 */ /* 0x000fec0003800000 */
.L_x_28640:
        /* <DEDUP_REMOVED lines=13> */
.L_x_17293:
[----:B------:R-:W-:Y:S05]  /*0ee0*/  BSYNC.RECONVERGENT B3 ;  /* 0x0000000000037941 */ /* 0x000fea0003800200 */
.L_x_17292:
        /* <DEDUP_REMOVED lines=42> */
.L_x_17291:
[----:B------:R-:W-:Y:S05]  /*1190*/  BSYNC.RECONVERGENT B2 ;  /* 0x0000000000027941 */ /* 0x000fea0003800200 */
.L_x_17290:
[----:B------:R-:W0:Y:S01]  /*11a0*/  LDC R69, c[0x0][0x408] ;  /* 0x00010200ff457b82 */ /* 0x000e220000000800 */
[----:B------:R-:W-:Y:S01]  /*11b0*/  I2FP.F32.U32 R71, R73 ;  /* 0x0000004900477245 */ /* 0x000fe20000201000 */
[----:B-----5:R-:W-:Y:S01]  /*11c0*/  HADD2.F32 R73, -RZ, R52.H0_H0 ;  /* 0x20000034ff497230 */ /* 0x020fe20000004100 */
[----:B------:R-:W-:Y:S01]  /*11d0*/  ISETP.NE.AND P1, PT, R72, 0x1, PT ;  /* 0x000000014800780c */ /* 0x000fe20003f25270 */
[----:B------:R-:W-:Y:S01]  /*11e0*/  IMAD.MOV.U32 R70, RZ, RZ, 0x2f800000 ;  /* 0x2f800000ff467424 */ /* 0x000fe200078e00ff */
[----:B------:R-:W-:Y:S01]  /*11f0*/  BSSY.RECONVERGENT B2, `(.L_x_17294) ;  /* 0x000004e000027945 */ /* 0x000fe20003800200 */
[----:B------:R-:W-:Y:S02]  /*1200*/  IMAD.MOV.U32 R74, RZ, RZ, 0x2 ;  /* 0x00000002ff4a7424 */ /* 0x000fe400078e00ff */
        /* <DEDUP_REMOVED lines=19> */
.L_x_17296:
        /* <DEDUP_REMOVED lines=13> */
.L_x_17298:
[----:B------:R-:W-:Y:S05]  /*1410*/  BSYNC.RECONVERGENT B3 ;  /* 0x0000000000037941 */ /* 0x000fea0003800200 */
.L_x_17297:
        /* <DEDUP_REMOVED lines=37> */
[----:B------:R-:W-:Y:S01]  /*1670*/  HFMA2 R74, -RZ, RZ, 0, 0 ;  /* 0x00000000ff4a7431 */ /* 0x000fe200000001ff */
[----:B------:R-:W-:Y:S01]  /*1680*/  MOV R0, R72 ;  /* 0x0000004800007202 */ /* 0x000fe20000000f00 */
[----:B------:R-:W-:-:S05]  /*1690*/  IMAD.WIDE.U32 R72, R6, -0x2daee0ad, RZ ;  /* 0xd2511f5306487825 */ /* 0x000fca00078e00ff */
[----:B------:R-:W-:Y:S01]  /*16a0*/  LOP3.LUT R6, R4, UR31, R73, 0x96, !PT ;  /* 0x0000001f04067c12 */ /* 0x000fe2000f8e9649 */
[----:B------:R-:W-:Y:S02]  /*16b0*/  IMAD.MOV.U32 R4, RZ, RZ, R68 ;  /* 0x000000ffff047224 */ /* 0x000fe400078e0044 */
[----:B------:R-:W-:-:S07]  /*16c0*/  IMAD.MOV.U32 R68, RZ, RZ, R72 ;  /* 0x000000ffff447224 */ /* 0x000fce00078e0048 */
.L_x_17295:
[----:B------:R-:W-:Y:S05]  /*16d0*/  BSYNC.RECONVERGENT B2 ;  /* 0x0000000000027941 */ /* 0x000fea0003800200 */
.L_x_17294:
        /* <DEDUP_REMOVED lines=22> */
.L_x_17301:
        /* <DEDUP_REMOVED lines=13> */
.L_x_17303:
[----:B------:R-:W-:Y:S05]  /*1910*/  BSYNC.RECONVERGENT B3 ;  /* 0x0000000000037941 */ /* 0x000fea0003800200 */
.L_x_17302:
        /* <DEDUP_REMOVED lines=42> */
[----:B------:R-:W-:-:S07]  /*1bc0*/  IMAD.MOV.U32 R72, RZ, RZ, RZ ;  /* 0x000000ffff487224 */ /* 0x000fce00078e00ff */
.L_x_17300:
[----:B------:R-:W-:Y:S05]  /*1bd0*/  BSYNC.RECONVERGENT B2 ;  /* 0x0000000000027941 */ /* 0x000fea0003800200 */
.L_x_17299:
        /* <DEDUP_REMOVED lines=22> */
.L_x_17306:
        /* <DEDUP_REMOVED lines=13> */
.L_x_17308:
[----:B------:R-:W-:Y:S05]  /*1e10*/  BSYNC.RECONVERGENT B3 ;  /* 0x0000000000037941 */ /* 0x000fea0003800200 */
.L_x_17307:
        /* <DEDUP_REMOVED lines=39> */
[----:B------:R-:W-:Y:S01]  /*2090*/  LOP3.LUT R6, R4, UR31, R73, 0x96, !PT ;  /* 0x0000001f04067c12 */ /* 0x000fe2000f8e9649 */
[----:B------:R-:W-:Y:S01]  /*20a0*/  IMAD.MOV.U32 R4, RZ, RZ, R68 ;  /* 0x000000ffff047224 */ /* 0x000fe200078e0044 */
[----:B------:R-:W-:Y:S01]  /*20b0*/  MOV R68, R72 ;  /* 0x0000004800447202 */ /* 0x000fe20000000f00 */
[----:B------:R-:W-:-:S07]  /*20c0*/  IMAD.MOV.U32 R73, RZ, RZ, RZ ;  /* 0x000000ffff497224 */ /* 0x000fce00078e00ff */
.L_x_17305:
[----:B------:R-:W-:Y:S05]  /*20d0*/  BSYNC.RECONVERGENT B2 ;  /* 0x0000000000027941 */ /* 0x000fea0003800200 */
.L_x_17304:
        /* <DEDUP_REMOVED lines=22> */
.L_x_17311:
        /* <DEDUP_REMOVED lines=13> */
.L_x_17313:
[----:B------:R-:W-:Y:S05]  /*2310*/  BSYNC.RECONVERGENT B3 ;  /* 0x0000000000037941 */ /* 0x000fea0003800200 */
.L_x_17312:
        /* <DEDUP_REMOVED lines=38> */
[----:B------:R-:W-:-:S03]  /*2580*/  MOV R0, R72 ;  /* 0x0000004800007202 */ /* 0x000fc60000000f00 */
[----:B------:R-:W-:Y:S01]  /*2590*/  HFMA2 R72, -RZ, RZ, 0, 0 ;  /* 0x00000000ff487431 */ /* 0x000fe200000001ff */
[----:B------:R-:W-:Y:S01]  /*25a0*/  LOP3.LUT R6, R4, UR31, R53, 0x96, !PT ;  /* 0x0000001f04067c12 */ /* 0x000fe2000f8e9635 */
[----:B------:R-:W-:Y:S02]  /*25b0*/  IMAD.MOV.U32 R4, RZ, RZ, R68 ;  /* 0x000000ffff047224 */ /* 0x000fe400078e0044 */
[----:B------:R-:W-:-:S07]  /*25c0*/  IMAD.MOV.U32 R68, RZ, RZ, R52 ;  /* 0x000000ffff447224 */ /* 0x000fce00078e0034 */
.L_x_17310:
[----:B------:R-:W-:Y:S05]  /*25d0*/  BSYNC.RECONVERGENT B2 ;  /* 0x0000000000027941 */ /* 0x000fea0003800200 */
.L_x_17309:
        /* <DEDUP_REMOVED lines=22> */
.L_x_17316:
        /* <DEDUP_REMOVED lines=13> */
.L_x_17318:
[----:B------:R-:W-:Y:S05]  /*2810*/  BSYNC.RECONVERGENT B3 ;  /* 0x0000000000037941 */ /* 0x000fea0003800200 */
.L_x_17317:
        /* <DEDUP_REMOVED lines=39> */
[----:B------:R-:W-:Y:S01]  /*2a90*/  IMAD.MOV.U32 R73, RZ, RZ, RZ ;  /* 0x000000ffff497224 */ /* 0x000fe200078e00ff */
[----:B------:R-:W-:Y:S02]  /*2aa0*/  LOP3.LUT R6, R4, UR31, R53, 0x96, !PT ;  /* 0x0000001f04067c12 */ /* 0x000fe4000f8e9635 */
[----:B------:R-:W-:Y:S01]  /*2ab0*/  MOV R4, R68 ;  /* 0x0000004400047202 */ /* 0x000fe20000000f00 */
[----:B------:R-:W-:-:S07]  /*2ac0*/  IMAD.MOV.U32 R68, RZ, RZ, R52 ;  /* 0x000000ffff447224 */ /* 0x000fce00078e0034 */
.L_x_17315:
[----:B------:R-:W-:Y:S05]  /*2ad0*/  BSYNC.RECONVERGENT B2 ;  /* 0x0000000000027941 */ /* 0x000fea0003800200 */
.L_x_17314:
        /* <DEDUP_REMOVED lines=22> */
.L_x_17321:
        /* <DEDUP_REMOVED lines=13> */
.L_x_17323:
[----:B------:R-:W-:Y:S05]  /*2d10*/  BSYNC.RECONVERGENT B3 ;  /* 0x0000000000037941 */ /* 0x000fea0003800200 */
.L_x_17322:
        /* <DEDUP_REMOVED lines=43> */
.L_x_17320:
[----:B------:R-:W-:Y:S05]  /*2fd0*/  BSYNC.RECONVERGENT B2 ;  /* 0x0000000000027941 */ /* 0x000fea0003800200 */
.L_x_17319:
        /* <DEDUP_REMOVED lines=22> */
.L_x_17326:
        /* <DEDUP_REMOVED lines=13> */
[----:B------:R-:W-:Y:S02]  /*3210*/  ISETP.NE.AND P0, PT, R0, RZ, PT ;  /* 0x000000ff0000720c */ /* 0x000fe40003f05270 */
[----:B------:R-:W-:-:S11]  /*3220*/  @!P6 MOV R3, R4 ;  /* 0x000000040003e202 */ /* 0x000fd60000000f00 */
.L_x_17328:
[----:B------:R-:W-:Y:S05]  /*3230*/  BSYNC.RECONVERGENT B3 ;  /* 0x0000000000037941 */ /* 0x000fea0003800200 */
.L_x_17327:
        /* <DEDUP_REMOVED lines=43> */
.L_x_17325:
[----:B------:R-:W-:Y:S05]  /*34f0*/  BSYNC.RECONVERGENT B2 ;  /* 0x0000000000027941 */ /* 0x000fea0003800200 */
.L_x_17324:
[----:B------:R-:W-:Y:S01]  /*3500*/  I2FP.F32.U32 R53, R53 ;  /* 0x0000003500357245 */ /* 0x000fe20000201000 */
[----:B------:R-:W-:-:S04]  /*3510*/  HADD2.F32 R55, -RZ, R55.H1_H1 ;  /* 0x30000037ff377230 */ /* 0x000fc80000004100 */
        /* <DEDUP_REMOVED lines=8> */
.L_x_17289:
        /* <DEDUP_REMOVED lines=16> */
.L_x_17332:
        /* <DEDUP_REMOVED lines=13> */
.L_x_17334:
[----:B------:R-:W-:Y:S05]  /*3770*/  BSYNC.RECONVERGENT B3 ;  /* 0x0000000000037941 */ /* 0x000fea0003800200 */
.L_x_17333:
        /* <DEDUP_REMOVED lines=42> */
.L_x_17331:
[----:B------:R-:W-:Y:S05]  /*3a20*/  BSYNC.RECONVERGENT B2 ;  /* 0x0000000000027941 */ /* 0x000fea0003800200 */
.L_x_17330:
[----:B------:R-:W0:Y:S01]  /*3a30*/  LDC R70, c[0x0][0x404] ;  /* 0x00010100ff467b82 */ /* 0x000e220000000800 */
[----:B------:R-:W-:Y:S01]  /*3a40*/  ISETP.NE.AND P0, PT, R10, 0x1, PT ;  /* 0x000000010a00780c */ /* 0x000fe20003f05270 */
[----:B------:R-:W-:Y:S01]  /*3a50*/  HFMA2 R72, -RZ, RZ, 0.1171875, 0 ;  /* 0x2f800000ff487431 */ /* 0x000fe200000001ff */
[----:B------:R-:W-:Y:S01]  /*3a60*/  I2FP.F32.U32 R9, R8 ;  /* 0x0000000800097245 */ /* 0x000fe20000201000 */
[----:B-----5:R-:W-:Y:S01]  /*3a70*/  HADD2.F32 R11, -RZ, R52.H0_H0 ;  /* 0x20000034ff0b7230 */ /* 0x020fe20000004100 */
[----:B------:R-:W-:Y:S01]  /*3a80*/  BSSY.RECONVERGENT B2, `(.L_x_17335) ;  /* 0x000004b000027945 */ /* 0x000fe20003800200 */
[----:B------:R-:W-:Y:S01]  /*3a90*/  IMAD.MOV.U32 R56, RZ, RZ, 0x2 ;  /* 0x00000002ff387424 */ /* 0x000fe200078e00ff */
[----:B------:R-:W-:Y:S01]  /*3aa0*/  MOV R4, R0 ;  /* 0x0000000000047202 */ /* 0x000fe20000000f00 */
[----:B------:R-:W1:Y:S01]  /*3ab0*/  LDC R59, c[0x0][0x408] ;  /* 0x00010200ff3b7b82 */ /* 0x000e620000000800 */
[----:B------:R-:W-:Y:S01]  /*3ac0*/  FFMA.FTZ R9, R9, R72, 1.1641532182693481445e-10 ;  /* 0x2f00000009097423 */ /* 0x000fe20000010048 */
[----:B------:R-:W-:-:S04]  /*3ad0*/  FMUL.FTZ R8, R11, R66 ;  /* 0x000000420b087220 */ /* 0x000fc80000410000 */
        /* <DEDUP_REMOVED lines=12> */
.L_x_17337:
        /* <DEDUP_REMOVED lines=13> */
.L_x_17339:
[----:B------:R-:W-:Y:S05]  /*3c70*/  BSYNC.RECONVERGENT B3 ;  /* 0x0000000000037941 */ /* 0x000fea0003800200 */
.L_x_17338:
        /* <DEDUP_REMOVED lines=43> */
.L_x_17336:
[----:B------:R-:W-:Y:S05]  /*3f30*/  BSYNC.RECONVERGENT B2 ;  /* 0x0000000000027941 */ /* 0x000fea0003800200 */
.L_x_17335:
[----:B------:R-:W-:Y:S01]  /*3f40*/  ISETP.NE.AND P1, PT, R56, 0x1, PT ;  /* 0x000000013800780c */ /* 0x000fe20003f25270 */
[----:B------:R-:W-:Y:S01]  /*3f50*/  HADD2.F32 R11, -RZ, R52.H1_H1 ;  /* 0x30000034ff0b7230 */ /* 0x000fe20000004100 */
[----:B------:R-:W-:Y:S01]  /*3f60*/  I2FP.F32.U32 R9, R4 ;  /* 0x0000000400097245 */ /* 0x000fe20000201000 */
[----:B------:R-:W-:Y:S01]  /*3f70*/  BSSY.RECONVERGENT B2, `(.L_x_17340) ;  /* 0x0000049000027945 */ /* 0x000fe20003800200 */
[----:B------:R-:W-:Y:S02]  /*3f80*/  HFMA2 R10, -RZ, RZ, 0, 1.1920928955078125e-07 ;  /* 0x00000002ff0a7431 */ /* 0x000fe400000001ff */
[----:B------:R-:W-:Y:S02]  /*3f90*/  IMAD.MOV.U32 R4, RZ, RZ, R0 ;  /* 0x000000ffff047224 */ /* 0x000fe400078e0000 */
[----:B------:R-:W-:Y:S01]  /*3fa0*/  FMUL.FTZ R8, R11, R66 ;  /* 0x000000420b087220 */ /* 0x000fe20000410000 */
[----:B------:R-:W-:-:S03]  /*3fb0*/  FFMA.FTZ R9, R9, R72, 1.1641532182693481445e-10 ;  /* 0x2f00000009097423 */ /* 0x000fc60000010048 */
[----:B------:R-:W-:Y:S02]  /*3fc0*/  FMUL.FTZ R71, R8, R59 ;  /* 0x0000003b08477220 */ /* 0x000fe40000410000 */
        /* <DEDUP_REMOVED lines=10> */
.L_x_17342:
        /* <DEDUP_REMOVED lines=13> */
.L_x_17344:
[----:B------:R-:W-:Y:S05]  /*4140*/  BSYNC.RECONVERGENT B3 ;  /* 0x0000000000037941 */ /* 0x000fea0003800200 */
.L_x_17343:
        /* <DEDUP_REMOVED lines=43> */
.L_x_17341:
[----:B------:R-:W-:Y:S05]  /*4400*/  BSYNC.RECONVERGENT B2 ;  /* 0x0000000000027941 */ /* 0x000fea0003800200 */
.L_x_17340:
[----:B------:R-:W-:Y:S01]  /*4410*/  ISETP.NE.AND P2, PT, R10, 0x1, PT ;  /* 0x000000010a00780c */ /* 0x000fe20003f45270 */
[----:B------:R-:W-:Y:S01]  /*4420*/  HADD2.F32 R11, -RZ, R53.H0_H0 ;  /* 0x20000035ff0b7230 */ /* 0x000fe20000004100 */
[----:B------:R-:W-:Y:S01]  /*4430*/  I2FP.F32.U32 R9, R4 ;  /* 0x0000000400097245 */ /* 0x000fe20000201000 */
[----:B------:R-:W-:Y:S01]  /*4440*/  BSSY.RECONVERGENT B2, `(.L_x_17345) ;  /* 0x0000049000027945 */ /* 0x000fe20003800200 */
[----:B------:R-:W-:Y:S02]  /*4450*/  MOV R4, R0 ;  /* 0x0000000000047202 */ /* 0x000fe40000000f00 */
[----:B------:R-:W-:Y:S01]  /*4460*/  FMUL.FTZ R8, R11, R66 ;  /* 0x000000420b087220 */ /* 0x000fe20000410000 */
[----:B------:R-:W-:Y:S01]  /*4470*/  FFMA.FTZ R9, R9, R72, 1.1641532182693481445e-10 ;  /* 0x2f00000009097423 */ /* 0x000fe20000010048 */
[----:B------:R-:W-:Y:S02]  /*4480*/  IMAD.MOV.U32 R11, RZ, RZ, 0x2 ;  /* 0x00000002ff0b7424 */ /* 0x000fe400078e00ff */
        /* <DEDUP_REMOVED lines=11> */
.L_x_17347:
        /* <DEDUP_REMOVED lines=13> */
.L_x_17349:
[----:B------:R-:W-:Y:S05]  /*4610*/  BSYNC.RECONVERGENT B3 ;  /* 0x0000000000037941 */ /* 0x000fea0003800200 */
.L_x_17348:
        /* <DEDUP_REMOVED lines=43> */
.L_x_17346:
[----:B------:R-:W-:Y:S05]  /*48d0*/  BSYNC.RECONVERGENT B2 ;  /* 0x0000000000027941 */ /* 0x000fea0003800200 */
.L_x_17345:
        /* <DEDUP_REMOVED lines=19> */
.L_x_17352:
        /* <DEDUP_REMOVED lines=13> */
.L_x_17354:
[----:B------:R-:W-:Y:S05]  /*4ae0*/  BSYNC.RECONVERGENT B3 ;  /* 0x0000000000037941 */ /* 0x000fea0003800200 */
.L_x_17353:
        /* <DEDUP_REMOVED lines=43> */
.L_x_17351:
[----:B------:R-:W-:Y:S05]  /*4da0*/  BSYNC.RECONVERGENT B2 ;  /* 0x0000000000027941 */ /* 0x000fea0003800200 */
.L_x_17350:
[----:B------:R-:W-:Y:S01]  /*4db0*/  ISETP.NE.AND P4, PT, R10, 0x1, PT ;  /* 0x000000010a00780c */ /* 0x000fe20003f85270 */
[----:B------:R-:W-:Y:S01]  /*4dc0*/  HADD2.F32 R11, -RZ, R54.H0_H0 ;  /* 0x20000036ff0b7230 */ /* 0x000fe20000004100 */
[----:B------:R-:W-:Y:S01]  /*4dd0*/  I2FP.F32.U32 R9, R4 ;  /* 0x0000000400097245 */ /* 0x000fe20000201000 */
[----:B------:R-:W-:Y:S01]  /*4de0*/  BSSY.RECONVERGENT B2, `(.L_x_17355) ;  /* 0x0000049000027945 */ /* 0x000fe20003800200 */
[----:B------:R-:W-:Y:S01]  /*4df0*/  IMAD.MOV.U32 R52, RZ, RZ, 0x2 ;  /* 0x00000002ff347424 */ /* 0x000fe200078e00ff */
[----:B------:R-:W-:Y:S01]  /*4e00*/  MOV R4, R0 ;  /* 0x0000000000047202 */ /* 0x000fe20000000f00 */
        /* <DEDUP_REMOVED lines=13> */
.L_x_17357:
        /* <DEDUP_REMOVED lines=13> */
.L_x_17359:
[----:B------:R-:W-:Y:S05]  /*4fb0*/  BSYNC.RECONVERGENT B3 ;  /* 0x0000000000037941 */ /* 0x000fea0003800200 */
.L_x_17358:
        /* <DEDUP_REMOVED lines=43> */
.L_x_17356:
[----:B------:R-:W-:Y:S05]  /*5270*/  BSYNC.RECONVERGENT B2 ;  /* 0x0000000000027941 */ /* 0x000fea0003800200 */
.L_x_17355:
        /* <DEDUP_REMOVED lines=19> */
.L_x_17362:
        /* <DEDUP_REMOVED lines=13> */
.L_x_17364:
[----:B------:R-:W-:Y:S05]  /*5480*/  BSYNC.RECONVERGENT B3 ;  /* 0x0000000000037941 */ /* 0x000fea0003800200 */
.L_x_17363:
        /* <DEDUP_REMOVED lines=43> */
.L_x_17361:
[----:B------:R-:W-:Y:S05]  /*5740*/  BSYNC.RECONVERGENT B2 ;  /* 0x0000000000027941 */ /* 0x000fea0003800200 */
.L_x_17360:
        /* <DEDUP_REMOVED lines=19> */
.L_x_17367:
        /* <DEDUP_REMOVED lines=15> */
.L_x_17369:
[----:B------:R-:W-:Y:S05]  /*5970*/  BSYNC.RECONVERGENT B3 ;  /* 0x0000000000037941 */ /* 0x000fea0003800200 */
.L_x_17368:
        /* <DEDUP_REMOVED lines=43> */
.L_x_17366:
[----:B------:R-:W-:Y:S05]  /*5c30*/  BSYNC.RECONVERGENT B2 ;  /* 0x0000000000027941 */ /* 0x000fea0003800200 */
.L_x_17365:
[----:B------:R-:W-:Y:S01]  /*5c40*/  I2FP.F32.U32 R9, R10 ;  /* 0x0000000a00097245 */ /* 0x000fe20000201000 */
[----:B------:R-:W-:Y:S01]  /*5c50*/  HADD2.F32 R55, -RZ, R55.H1_H1 ;  /* 0x30000037ff377230 */ /* 0x000fe20000004100 */
        /* <DEDUP_REMOVED lines=14> */
.L_x_17329:
        /* <DEDUP_REMOVED lines=16> */
[----:B------:R-:W-:Y:S01]  /*5e40*/  MOV R2, R68 ;  /* 0x0000004400027202 */ /* 0x000fe20000000f00 */
[C---:B------:R-:W-:Y:S01]  /*5e50*/  VIADD R67, R65.reuse, 0x20 ;  /* 0x0000002041437836 */ /* 0x040fe20000000000 */
[----:B------:R0:W-:Y:S01]  /*5e60*/  STG.E.128 desc[UR8][R54.64], R8 ;  /* 0x0000000836007986 */ /* 0x0001e2000c101d08 */
[----:B-1----:R-:W-:-:S03]  /*5e70*/  IMAD.WIDE.U32 R52, R65, 0x8, R52 ;  /* 0x0000000841347825 */ /* 0x002fc600078e0034 */
[----:B------:R0:W-:Y:S04]  /*5e80*/  STG.E.128 desc[UR8][R54.64+0x10], R56 ;  /* 0x0000103836007986 */ /* 0x0001e8000c101d08 */
[----:B------:R0:W-:Y:S02]  /*5e90*/  STG.E.64 desc[UR8][R52.64], R70 ;  /* 0x0000004634007986 */ /* 0x0001e4000c101b08 */
.L_x_17288:
[----:B------:R-:W-:Y:S05]  /*5ea0*/  BSYNC.RECONVERGENT B1 ;  /* 0x0000000000017941 */ /* 0x000fea0003800200 */
.L_x_17287:
        /* <DEDUP_REMOVED lines=17> */
[----:B------:R-:W-:Y:S01]  /*5fc0*/  IMAD.MOV.U32 R73, RZ, RZ, R0 ;  /* 0x000000ffff497224 */ /* 0x000fe200078e0000 */
[----:B------:R-:W-:-:S08]  /*5fd0*/  MOV R68, R2 ;  /* 0x0000000200447202 */ /* 0x000fd00000000f00 */
[----:B0-----:R-:W-:Y:S05]  /*5fe0*/  @!P0 BRA `(.L_x_17374) ;  /* 0x0000000400088947 */ /* 0x001fea0003800000 */
[----:B------:R-:W-:-:S13]  /*5ff0*/  ISETP.NE.AND P0, PT, R4, 0x3, PT ;  /* 0x000000030400780c */ /* 0x000fda0003f05270 */
[----:B------:R-:W-:Y:S05]  /*6000*/  @!P0 BRA `(.L_x_17375) ;  /* 0x0000000000208947 */ /* 0x000fea0003800000 */
[----:B------:R-:W-:-:S13]  /*6010*/  ISETP.NE.AND P0, PT, R4, 0x2, PT ;  /* 0x000000020400780c */ /* 0x000fda0003f05270 */
[----:B------:R-:W-:Y:S01]  /*6020*/  @!P0 IMAD.MOV.U32 R72, RZ, RZ, 0x3 ;  /* 0x00000003ff488424 */ /* 0x000fe200078e00ff */
[----:B------:R-:W-:Y:S01]  /*6030*/  @!P0 MOV R73, R6 ;  /* 0x0000000600498202 */ /* 0x000fe20000000f00 */
[--C-:B------:R-:W-:Y:S01]  /*6040*/  @!P0 IMAD.MOV.U32 R68, RZ, RZ, R2.reuse ;  /* 0x000000ffff448224 */ /* 0x100fe200078e0002 */
[----:B------:R-:W-:Y:S01]  /*6050*/  @P0 IADD3 R72, PT, PT, R4, 0x1, RZ ;  /* 0x0000000104480810 */ /* 0x000fe20007ffe0ff */
[----:B------:R-:W-:Y:S01]  /*6060*/  @P0 IMAD.MOV.U32 R68, RZ, RZ, R2 ;  /* 0x000000ffff440224 */ /* 0x000fe200078e0002 */
[----:B------:R-:W-:Y:S01]  /*6070*/  @P0 MOV R73, R5 ;  /* 0x0000000500490202 */ /* 0x000fe20000000f00 */
[----:B------:R-:W-:Y:S06]  /*6080*/  BRA `(.L_x_17374) ;  /* 0x0000000000e07947 */ /* 0x000fec0003800000 */
.L_x_17375:
        /* <DEDUP_REMOVED lines=13> */
.L_x_17377:
[----:B------:R-:W-:Y:S05]  /*6160*/  BSYNC.RECONVERGENT B3 ;  /* 0x0000000000037941 */ /* 0x000fea0003800200 */
.L_x_17376:
        /* <DEDUP_REMOVED lines=41> */
[----:B------:R-:W-:-:S07]  /*6400*/  LOP3.LUT R6, R4, UR31, R69, 0x96, !PT ;  /* 0x0000001f04067c12 */ /* 0x000fce000f8e9645 */
.L_x_17374:
[----:B------:R-:W-:Y:S05]  /*6410*/  BSYNC.RECONVERGENT B2 ;  /* 0x0000000000027941 */ /* 0x000fea0003800200 */
.L_x_17373:
        /* <DEDUP_REMOVED lines=8> */
[----:B------:R-:W-:Y:S01]  /*64a0*/  FFMA.FTZ R71, R71, R2, 1.1641532182693481445e-10 ;  /* 0x2f00000047477423 */ /* 0x000fe20000010002 */
[----:B------:R-:W-:-:S02]  /*64b0*/  IMAD.MOV.U32 R73, RZ, RZ, R0 ;  /* 0x000000ffff497224 */ /* 0x000fc400078e0000 */
[----:B0-----:R-:W-:Y:S02]  /*64c0*/  FMUL.FTZ R4, R4, R69 ;  /* 0x0000004504047220 */ /* 0x001fe40000410000 */
[----:B-1----:R-:W-:-:S04]  /*64d0*/  FSETP.GTU.FTZ.AND P0, PT, R71, R70, PT ;  /* 0x000000464700720b */ /* 0x002fc80003f1c000 */
[----:B------:R-:W-:Y:S01]  /*64e0*/  FSEL R71, R4, RZ, !P0 ;  /* 0x000000ff04477208 */ /* 0x000fe20004000000 */
[----:B------:R-:W-:Y:S01]  /*64f0*/  HFMA2 R4, -RZ, RZ, 0, 1.1920928955078125e-07 ;  /* 0x00000002ff047431 */ /* 0x000fe200000001ff */
        /* <DEDUP_REMOVED lines=12> */
.L_x_17380:
        /* <DEDUP_REMOVED lines=13> */
.L_x_17382:
[----:B------:R-:W-:Y:S05]  /*6690*/  BSYNC.RECONVERGENT B3 ;  /* 0x0000000000037941 */ /* 0x000fea0003800200 */
.L_x_17381:
        /* <DEDUP_REMOVED lines=43> */
.L_x_17379:
[----:B------:R-:W-:Y:S05]  /*6950*/  BSYNC.RECONVERGENT B2 ;  /* 0x0000000000027941 */ /* 0x000fea0003800200 */
.L_x_17378:
        /* <DEDUP_REMOVED lines=22> */
.L_x_17385:
        /* <DEDUP_REMOVED lines=13> */
.L_x_17387:
[----:B------:R-:W-:Y:S05]  /*6b90*/  BSYNC.RECONVERGENT B3 ;  /* 0x0000000000037941 */ /* 0x000fea0003800200 */
.L_x_17386:
        /* <DEDUP_REMOVED lines=39> */
[----:B------:R-:W-:-:S03]  /*6e10*/  IMAD.WIDE.U32 R72, R6, -0x2daee0ad, RZ ;  /* 0xd2511f5306487825 */ /* 0x000fc600078e00ff */
[----:B------:R-:W-:Y:S01]  /*6e20*/  MOV R68, R72 ;  /* 0x0000004800447202 */ /* 0x000fe20000000f00 */
[----:B------:R-:W-:Y:S01]  /*6e30*/  IMAD.MOV.U32 R72, RZ, RZ, RZ ;  /* 0x000000ffff487224 */ /* 0x000fe200078e00ff */
[----:B------:R-:W-:-:S07]  /*6e40*/  LOP3.LUT R6, R4, UR31, R73, 0x96, !PT ;  /* 0x0000001f04067c12 */ /* 0x000fce000f8e9649 */
.L_x_17384:
[----:B------:R-:W-:Y:S05]  /*6e50*/  BSYNC.RECONVERGENT B2 ;  /* 0x0000000000027941 */ /* 0x000fea0003800200 */
.L_x_17383:
        /* <DEDUP_REMOVED lines=22> */
.L_x_17390:
        /* <DEDUP_REMOVED lines=13> */
.L_x_17392:
[----:B------:R-:W-:Y:S05]  /*7090*/  BSYNC.RECONVERGENT B3 ;  /* 0x0000000000037941 */ /* 0x000fea0003800200 */
.L_x_17391:
        /* <DEDUP_REMOVED lines=43> */
.L_x_17389:
[----:B------:R-:W-:Y:S05]  /*7350*/  BSYNC.RECONVERGENT B2 ;  /* 0x0000000000027941 */ /* 0x000fea0003800200 */
.L_x_17388:
        /* <DEDUP_REMOVED lines=22> */
.L_x_17395:
        /* <DEDUP_REMOVED lines=13> */
.L_x_17397:
[----:B------:R-:W-:Y:S05]  /*7590*/  BSYNC.RECONVERGENT B3 ;  /* 0x0000000000037941 */ /* 0x000fea0003800200 */
.L_x_17396:
        /* <DEDUP_REMOVED lines=37> */
[----:B------:R-:W-:Y:S01]  /*77f0*/  IMAD.MOV.U32 R72, RZ, RZ, RZ ;  /* 0x000000ffff487224 */ /* 0x000fe200078e00ff */
[----:B------:R-:W-:Y:S01]  /*7800*/  MOV R0, R40 ;  /* 0x0000002800007202 */ /* 0x000fe20000000f00 */
[----:B------:R-:W-:-:S05]  /*7810*/  IMAD.WIDE.U32 R40, R6, -0x2daee0ad, RZ ;  /* 0xd2511f5306287825 */ /* 0x000fca00078e00ff */
[----:B------:R-:W-:Y:S01]  /*7820*/  LOP3.LUT R6, R4, UR31, R41, 0x96, !PT ;  /* 0x0000001f04067c12 */ /* 0x000fe2000f8e9629 */
[----:B------:R-:W-:Y:S01]  /*7830*/  IMAD.MOV.U32 R4, RZ, RZ, R68 ;  /* 0x000000ffff047224 */ /* 0x000fe200078e0044 */
[----:B------:R-:W-:-:S07]  /*7840*/  MOV R68, R40 ;  /* 0x0000002800447202 */ /* 0x000fce0000000f00 */
.L_x_17394:
[----:B------:R-:W-:Y:S05]  /*7850*/  BSYNC.RECONVERGENT B2 ;  /* 0x0000000000027941 */ /* 0x000fea0003800200 */
.L_x_17393:
[----:B------:R-:W-:Y:S01]  /*7860*/  I2FP.F32.U32 R41, R4 ;  /* 0x0000000400297245 */ /* 0x000fe20000201000 */
[----:B------:R-:W-:Y:S01]  /*7870*/  HADD2.F32 R73, -RZ, R42.H0_H0 ;  /* 0x2000002aff497230 */ /* 0x000fe20000004100 */
[----:B------:R-:W-:Y:S01]  /*7880*/  ISETP.NE.AND P4, PT, R72, 0x1, PT ;  /* 0x000000014800780c */ /* 0x000fe20003f85270 */
[----:B------:R-:W-:Y:S02]  /*7890*/  BSSY.RECONVERGENT B2, `(.L_x_17398) ;  /* 0x000004c000027945 */ /* 0x000fe40003800200 */
        /* <DEDUP_REMOVED lines=18> */
.L_x_17400:
        /* <DEDUP_REMOVED lines=13> */
.L_x_17402:
[----:B------:R-:W-:Y:S05]  /*7a90*/  BSYNC.RECONVERGENT B3 ;  /* 0x0000000000037941 */ /* 0x000fea0003800200 */
.L_x_17401:
        /* <DEDUP_REMOVED lines=43> */
.L_x_17399:
[----:B------:R-:W-:Y:S05]  /*7d50*/  BSYNC.RECONVERGENT B2 ;  /* 0x0000000000027941 */ /* 0x000fea0003800200 */
.L_x_17398:
        /* <DEDUP_REMOVED lines=22> */
.L_x_17405:
        /* <DEDUP_REMOVED lines=13> */
.L_x_17407:
[----:B------:R-:W-:Y:S05]  /*7f90*/  BSYNC.RECONVERGENT B3 ;  /* 0x0000000000037941 */ /* 0x000fea0003800200 */
.L_x_17406:
        /* <DEDUP_REMOVED lines=39> */
[----:B------:R-:W-:Y:S01]  /*8210*/  IMAD.MOV.U32 R72, RZ, RZ, RZ ;  /* 0x000000ffff487224 */ /* 0x000fe200078e00ff */
[----:B------:R-:W-:Y:S01]  /*8220*/  LOP3.LUT R6, R4, UR31, R53, 0x96, !PT ;  /* 0x0000001f04067c12 */ /* 0x000fe2000f8e9635 */
[----:B------:R-:W-:Y:S01]  /*8230*/  IMAD.MOV.U32 R4, RZ, RZ, R68 ;  /* 0x000000ffff047224 */ /* 0x000fe200078e0044 */
[----:B------:R-:W-:-:S07]  /*8240*/  MOV R68, R52 ;  /* 0x0000003400447202 */ /* 0x000fce0000000f00 */
.L_x_17404:
[----:B------:R-:W-:Y:S05]  /*8250*/  BSYNC.RECONVERGENT B2 ;  /* 0x0000000000027941 */ /* 0x000fea0003800200 */
.L_x_17403:
        /* <DEDUP_REMOVED lines=22> */
.L_x_17410:
        /* <DEDUP_REMOVED lines=15> */
.L_x_17412:
[----:B------:R-:W-:Y:S05]  /*84b0*/  BSYNC.RECONVERGENT B3 ;  /* 0x0000000000037941 */ /* 0x000fea0003800200 */
.L_x_17411:
        /* <DEDUP_REMOVED lines=40> */
[----:B------:R-:W-:Y:S01]  /*8740*/  HFMA2 R4, -RZ, RZ, 0, 0 ;  /* 0x00000000ff047431 */ /* 0x000fe200000001ff */
[----:B------:R-:W-:Y:S01]  /*8750*/  MOV R53, R68 ;  /* 0x0000004400357202 */ /* 0x000fe20000000f00 */
[----:B------:R-:W-:-:S07]  /*8760*/  IMAD.MOV.U32 R68, RZ, RZ, R52 ;  /* 0x000000ffff447224 */ /* 0x000fce00078e0034 */
.L_x_17409:
[----:B------:R-:W-:Y:S05]  /*8770*/  BSYNC.RECONVERGENT B2 ;  /* 0x0000000000027941 */ /* 0x000fea0003800200 */
.L_x_17408:
        /* <DEDUP_REMOVED lines=10> */
.L_x_17372:
        /* <DEDUP_REMOVED lines=16> */
.L_x_17416:
        /* <DEDUP_REMOVED lines=13> */
.L_x_17418:
[----:B------:R-:W-:Y:S05]  /*89f0*/  BSYNC.RECONVERGENT B3 ;  /* 0x0000000000037941 */ /* 0x000fea0003800200 */
.L_x_17417:
        /* <DEDUP_REMOVED lines=42> */
.L_x_17415:
[----:B------:R-:W-:Y:S05]  /*8ca0*/  BSYNC.RECONVERGENT B2 ;  /* 0x0000000000027941 */ /* 0x000fea0003800200 */
.L_x_17414:
[----:B------:R-:W0:Y:S01]  /*8cb0*/  LDC R53, c[0x0][0x404] ;  /* 0x00010100ff357b82 */ /* 0x000e220000000800 */
[----:B------:R-:W-:Y:S01]  /*8cc0*/  ISETP.NE.AND P0, PT, R38, 0x1, PT ;  /* 0x000000012600780c */ /* 0x000fe20003f05270 */
[----:B------:R-:W-:Y:S01]  /*8cd0*/  HFMA2 R69, -RZ, RZ, 0.1171875, 0 ;  /* 0x2f800000ff457431 */ /* 0x000fe200000001ff */
[----:B------:R-:W-:Y:S01]  /*8ce0*/  I2FP.F32.U32 R2, R36 ;  /* 0x0000002400027245 */ /* 0x000fe20000201000 */
[----:B-----5:R-:W-:Y:S01]  /*8cf0*/  HADD2.F32 R37, -RZ, R40.H0_H0 ;  /* 0x20000028ff257230 */ /* 0x020fe20000004100 */
[----:B------:R-:W-:Y:S01]  /*8d00*/  BSSY.RECONVERGENT B2, `(.L_x_17419) ;  /* 0x000004b000027945 */ /* 0x000fe20003800200 */
[----:B------:R-:W-:Y:S02]  /*8d10*/  IMAD.MOV.U32 R4, RZ, RZ, 0x2 ;  /* 0x00000002ff047424 */ /* 0x000fe400078e00ff */
[----:B------:R-:W1:Y:S01]  /*8d20*/  LDC R54, c[0x0][0x408] ;  /* 0x00010200ff367b82 */ /* 0x000e620000000800 */
[----:B------:R-:W-:Y:S01]  /*8d30*/  FFMA.FTZ R2, R2, R69, 1.1641532182693481445e-10 ;  /* 0x2f00000002027423 */ /* 0x000fe20000010045 */
[----:B------:R-:W-:-:S04]  /*8d40*/  FMUL.FTZ R37, R37, R66 ;  /* 0x0000004225257220 */ /* 0x000fc80000410000 */
[----:B0-----:R-:W-:Y:S02]  /*8d50*/  FSETP.LE.FTZ.AND P1, PT, R2, R53, PT ;  /* 0x000000350200720b */ /* 0x001fe40003f33000 */
[----:B------:R-:W-:Y:S02]  /*8d60*/  MOV R2, R0 ;  /* 0x0000000000027202 */ /* 0x000fe40000000f00 */
        /* <DEDUP_REMOVED lines=11> */
.L_x_17421:
        /* <DEDUP_REMOVED lines=13> */
.L_x_17423:
[----:B------:R-:W-:Y:S05]  /*8ef0*/  BSYNC.RECONVERGENT B3 ;  /* 0x0000000000037941 */ /* 0x000fea0003800200 */
.L_x_17422:
        /* <DEDUP_REMOVED lines=43> */
.L_x_17420:
[----:B------:R-:W-:Y:S05]  /*91b0*/  BSYNC.RECONVERGENT B2 ;  /* 0x0000000000027941 */ /* 0x000fea0003800200 */
.L_x_17419:
        /* <DEDUP_REMOVED lines=19> */
.L_x_17426:
        /* <DEDUP_REMOVED lines=13> */
.L_x_17428:
[----:B------:R-:W-:Y:S05]  /*93c0*/  BSYNC.RECONVERGENT B3 ;  /* 0x0000000000037941 */ /* 0x000fea0003800200 */
.L_x_17427:
        /* <DEDUP_REMOVED lines=43> */
.L_x_17425:
[----:B------:R-:W-:Y:S05]  /*9680*/  BSYNC.RECONVERGENT B2 ;  /* 0x0000000000027941 */ /* 0x000fea0003800200 */
.L_x_17424:
[----:B------:R-:W-:Y:S01]  /*9690*/  ISETP.NE.AND P2, PT, R36, 0x1, PT ;  /* 0x000000012400780c */ /* 0x000fe20003f45270 */
[----:B------:R-:W-:Y:S01]  /*96a0*/  HADD2.F32 R37, -RZ, R41.H0_H0 ;  /* 0x20000029ff257230 */ /* 0x000fe20000004100 */
[----:B------:R-:W-:Y:S01]  /*96b0*/  I2FP.F32.U32 R2, R2 ;  /* 0x0000000200027245 */ /* 0x000fe20000201000 */
[----:B------:R-:W-:Y:S01]  /*96c0*/  BSSY.RECONVERGENT B2, `(.L_x_17429) ;  /* 0x0000049000027945 */ /* 0x000fe20003800200 */
[----:B------:R-:W-:Y:S01]  /*96d0*/  IMAD.MOV.U32 R38, RZ, RZ, 0x2 ;  /* 0x00000002ff267424 */ /* 0x000fe200078e00ff */
[----:B------:R-:W-:Y:S01]  /*96e0*/  MOV R4, R0 ;  /* 0x0000000000047202 */ /* 0x000fe20000000f00 */
[----:B------:R-:W-:Y:S01]  /*96f0*/  FMUL.FTZ R37, R37, R66 ;  /* 0x0000004225257220 */ /* 0x000fe20000410000 */
[----:B------:R-:W-:-:S05]  /*9700*/  FFMA.FTZ R2, R2, R69, 1.1641532182693481445e-10 ;  /* 0x2f00000002027423 */ /* 0x000fca0000010045 */
        /* <DEDUP_REMOVED lines=11> */
.L_x_17431:
        /* <DEDUP_REMOVED lines=13> */
.L_x_17433:
[----:B------:R-:W-:Y:S05]  /*9890*/  BSYNC.RECONVERGENT B3 ;  /* 0x0000000000037941 */ /* 0x000fea0003800200 */
.L_x_17432:
        /* <DEDUP_REMOVED lines=43> */
.L_x_17430:
[----:B------:R-:W-:Y:S05]  /*9b50*/  BSYNC.RECONVERGENT B2 ;  /* 0x0000000000027941 */ /* 0x000fea0003800200 */
.L_x_17429:
        /* <DEDUP_REMOVED lines=19> */
.L_x_17436:
        /* <DEDUP_REMOVED lines=13> */
.L_x_17438:
[----:B------:R-:W-:Y:S05]  /*9d60*/  BSYNC.RECONVERGENT B3 ;  /* 0x0000000000037941 */ /* 0x000fea0003800200 */
.L_x_17437:
        /* <DEDUP_REMOVED lines=43> */
.L_x_17435:
[----:B------:R-:W-:Y:S05]  /*a020*/  BSYNC.RECONVERGENT B2 ;  /* 0x0000000000027941 */ /* 0x000fea0003800200 */
.L_x_17434:
        /* <DEDUP_REMOVED lines=19> */
.L_x_17441:
        /* <DEDUP_REMOVED lines=13> */
.L_x_17443:
[----:B------:R-:W-:Y:S05]  /*a230*/  BSYNC.RECONVERGENT B3 ;  /* 0x0000000000037941 */ /* 0x000fea0003800200 */
.L_x_17442:
        /* <DEDUP_REMOVED lines=43> */
.L_x_17440:
[----:B------:R-:W-:Y:S05]  /*a4f0*/  BSYNC.RECONVERGENT B2 ;  /* 0x0000000000027941 */ /* 0x000fea0003800200 */
.L_x_17439:
[----:B------:R-:W-:Y:S01]  /*a500*/  ISETP.NE.AND P5, PT, R38, 0x1, PT ;  /* 0x000000012600780c */ /* 0x000fe20003fa5270 */
[----:B------:R-:W-:Y:S01]  /*a510*/  HADD2.F32 R37, -RZ, R42.H1_H1 ;  /* 0x3000002aff257230 */ /* 0x000fe20000004100 */
[----:B------:R-:W-:Y:S01]  /*a520*/  I2FP.F32.U32 R4, R4 ;  /* 0x0000000400047245 */ /* 0x000fe20000201000 */
[----:B------:R-:W-:Y:S01]  /*a530*/  BSSY.RECONVERGENT B2, `(.L_x_17444) ;  /* 0x0000049000027945 */ /* 0x000fe20003800200 */
[----:B------:R-:W-:Y:S02]  /*a540*/  HFMA2 R72, -RZ, RZ, 0, 1.1920928955078125e-07 ;  /* 0x00000002ff487431 */ /* 0x000fe400000001ff */
[----:B------:R-:W-:Y:S01]  /*a550*/  FMUL.FTZ R41, R37, R66 ;  /* 0x0000004225297220 */ /* 0x000fe20000410000 */
        /* <DEDUP_REMOVED lines=13> */
.L_x_17446:
        /* <DEDUP_REMOVED lines=13> */
.L_x_17448:
[----:B------:R-:W-:Y:S05]  /*a700*/  BSYNC.RECONVERGENT B3 ;  /* 0x0000000000037941 */ /* 0x000fea0003800200 */
.L_x_17447:
        /* <DEDUP_REMOVED lines=43> */
.L_x_17445:
[----:B------:R-:W-:Y:S05]  /*a9c0*/  BSYNC.RECONVERGENT B2 ;  /* 0x0000000000027941 */ /* 0x000fea0003800200 */
.L_x_17444:
        /* <DEDUP_REMOVED lines=19> */
.L_x_17451:
        /* <DEDUP_REMOVED lines=15> */
.L_x_17453:
[----:B------:R-:W-:Y:S05]  /*abf0*/  BSYNC.RECONVERGENT B3 ;  /* 0x0000000000037941 */ /* 0x000fea0003800200 */
.L_x_17452:
        /* <DEDUP_REMOVED lines=43> */
.L_x_17450:
[----:B------:R-:W-:Y:S05]  /*aeb0*/  BSYNC.RECONVERGENT B2 ;  /* 0x0000000000027941 */ /* 0x000fea0003800200 */
.L_x_17449:
        /* <DEDUP_REMOVED lines=16> */
.L_x_17413:
        /* <DEDUP_REMOVED lines=9> */
[----:B------:R-:W-:-:S04]  /*b050*/  SEL R2, RZ, 0x100, !P0 ;  /* 0x00000100ff027807 */ /* 0x000fc80004000000 */
[----:B------:R-:W-:Y:S02]  /*b060*/  LOP3.LUT R2, R2, R70, R69, 0xfe, !PT ;  /* 0x0000004602027212 */ /* 0x000fe400078efe45 */
[----:B------:R-:W-:Y:S02]  /*b070*/  SEL R70, RZ, 0x1, !P3 ;  /* 0x00000001ff467807 */ /* 0x000fe40005800000 */
[----:B------:R-:W-:Y:S01]  /*b080*/  SEL R69, RZ, 0x1, !P6 ;  /* 0x00000001ff457807 */ /* 0x000fe20007000000 */
[----:B0-----:R-:W-:Y:S01]  /*b090*/  IMAD.WIDE.U32 R54, R67, 0x20, R54 ;  /* 0x0000002043367825 */ /* 0x001fe200078e0036 */
[----:B------:R-:W-:Y:S02]  /*b0a0*/  LOP3.LUT R71, R71, R70, RZ, 0xfc, !PT ;  /* 0x0000004647477212 */ /* 0x000fe400078efcff */
[----:B------:R-:W-:Y:S02]  /*b0b0*/  LOP3.LUT R70, R2, R69, RZ, 0xfc, !PT ;  /* 0x0000004502467212 */ /* 0x000fe400078efcff */
[----:B------:R0:W-:Y:S01]  /*b0c0*/  STG.E.128 desc[UR8][R54.64], R36 ;  /* 0x0000002436007986 */ /* 0x0001e2000c101d08 */
[----:B------:R-:W-:Y:S01]  /*b0d0*/  MOV R2, R68 ;  /* 0x0000004400027202 */ /* 0x000fe20000000f00 */
[----:B-1----:R-:W-:-:S02]  /*b0e0*/  IMAD.WIDE.U32 R52, R67, 0x8, R52 ;  /* 0x0000000843347825 */ /* 0x002fc400078e0034 */
[----:B------:R0:W-:Y:S02]  /*b0f0*/  STG.E.128 desc[UR8][R54.64+0x10], R40 ;  /* 0x0000102836007986 */ /* 0x0001e4000c101d08 */
[----:B------:R-:W-:Y:S02]  /*b100*/  VIADD R67, R67, 0x20 ;  /* 0x0000002043437836 */ /* 0x000fe40000000000 */
[----:B------:R0:W-:Y:S05]  /*b110*/  STG.E.64 desc[UR8][R52.64], R70 ;  /* 0x0000004634007986 */ /* 0x0001ea000c101b08 */
.L_x_17371:
[----:B------:R-:W-:Y:S05]  /*b120*/  BSYNC.RECONVERGENT B1 ;  /* 0x0000000000017941 */ /* 0x000fea0003800200 */
.L_x_17370:
        /* <DEDUP_REMOVED lines=30> */
.L_x_17459:
        /* <DEDUP_REMOVED lines=13> */
.L_x_17461:
[----:B------:R-:W-:Y:S05]  /*b3e0*/  BSYNC.RECONVERGENT B3 ;  /* 0x0000000000037941 */ /* 0x000fea0003800200 */
.L_x_17460:
        /* <DEDUP_REMOVED lines=42> */
.L_x_17458:
[----:B------:R-:W-:Y:S05]  /*b690*/  BSYNC.RECONVERGENT B2 ;  /* 0x0000000000027941 */ /* 0x000fea0003800200 */
.L_x_17457:
        /* <DEDUP_REMOVED lines=26> */
.L_x_17464:
        /* <DEDUP_REMOVED lines=13> */
.L_x_17466:
[----:B------:R-:W-:Y:S05]  /*b910*/  BSYNC.RECONVERGENT B3 ;  /* 0x0000000000037941 */ /* 0x000fea0003800200 */
.L_x_17465:
        /* <DEDUP_REMOVED lines=43> */
.L_x_17463:
[----:B------:R-:W-:Y:S05]  /*bbd0*/  BSYNC.RECONVERGENT B2 ;  /* 0x0000000000027941 */ /* 0x000fea0003800200 */
.L_x_17462:
        /* <DEDUP_REMOVED lines=22> */
.L_x_17469:
        /* <DEDUP_REMOVED lines=13> */
.L_x_17471:
[----:B------:R-:W-:Y:S05]  /*be10*/  BSYNC.RECONVERGENT B3 ;  /* 0x0000000000037941 */ /* 0x000fea0003800200 */
.L_x_17470:
        /* <DEDUP_REMOVED lines=43> */
.L_x_17468:
[----:B------:R-:W-:Y:S05]  /*c0d0*/  BSYNC.RECONVERGENT B2 ;  /* 0x0000000000027941 */ /* 0x000fea0003800200 */
.L_x_17467:
        /* <DEDUP_REMOVED lines=22> */
.L_x_17474:
        /* <DEDUP_REMOVED lines=13> */
.L_x_17476:
[----:B------:R-:W-:Y:S05]  /*c310*/  BSYNC.RECONVERGENT B3 ;  /* 0x0000000000037941 */ /* 0x000fea0003800200 */
.L_x_17475:
        /* <DEDUP_REMOVED lines=43> */
.L_x_17473:
[----:B------:R-:W-:Y:S05]  /*c5d0*/  BSYNC.RECONVERGENT B2 ;  /* 0x0000000000027941 */ /* 0x000fea0003800200 */
.L_x_17472:
        /* <DEDUP_REMOVED lines=22> */
.L_x_17479:
        /* <DEDUP_REMOVED lines=13> */
.L_x_17481:
[----:B------:R-:W-:Y:S05]  /*c810*/  BSYNC.RECONVERGENT B3 ;  /* 0x0000000000037941 */ /* 0x000fea0003800200 */
.L_x_17480:
        /* <DEDUP_REMOVED lines=43> */
.L_x_17478:
[----:B------:R-:W-:Y:S05]  /*cad0*/  BSYNC.RECONVERGENT B2 ;  /* 0x0000000000027941 */ /* 0x000fea0003800200 */
.L_x_17477:
        /* <DEDUP_REMOVED lines=22> */
.L_x_17484:
        /* <DEDUP_REMOVED lines=13> */
.L_x_17486:
[----:B------:R-:W-:Y:S05]  /*cd10*/  BSYNC.RECONVERGENT B3 ;  /* 0x0000000000037941 */ /* 0x000fea0003800200 */
.L_x_17485:
        /* <DEDUP_REMOVED lines=43> */
.L_x_17483:
[----:B------:R-:W-:Y:S05]  /*cfd0*/  BSYNC.RECONVERGENT B2 ;  /* 0x0000000000027941 */ /* 0x000fea0003800200 */
.L_x_17482:
        /* <DEDUP_REMOVED lines=22> */
.L_x_17489:
        /* <DEDUP_REMOVED lines=13> */
.L_x_17491:
[----:B------:R-:W-:Y:S05]  /*d210*/  BSYNC.RECONVERGENT B3 ;  /* 0x0000000000037941 */ /* 0x000fea0003800200 */
.L_x_17490:
        /* <DEDUP_REMOVED lines=43> */
.L_x_17488:
[----:B------:R-:W-:Y:S05]  /*d4d0*/  BSYNC.RECONVERGENT B2 ;  /* 0x0000000000027941 */ /* 0x000fea0003800200 */
.L_x_17487:
        /* <DEDUP_REMOVED lines=22> */
.L_x_17494:
        /* <DEDUP_REMOVED lines=15> */
.L_x_17496:
[----:B------:R-:W-:Y:S05]  /*d730*/  BSYNC.RECONVERGENT B3 ;  /* 0x0000000000037941 */ /* 0x000fea0003800200 */
.L_x_17495:
        /* <DEDUP_REMOVED lines=43> */
.L_x_17493:
[----:B------:R-:W-:Y:S05]  /*d9f0*/  BSYNC.RECONVERGENT B2 ;  /* 0x0000000000027941 */ /* 0x000fea0003800200 */
.L_x_17492:
        /* <DEDUP_REMOVED lines=10> */
.L_x_17456:
        /* <DEDUP_REMOVED lines=16> */
.L_x_17500:
        /* <DEDUP_REMOVED lines=13> */
.L_x_17502:
[----:B------:R-:W-:Y:S05]  /*dc70*/  BSYNC.RECONVERGENT B3 ;  /* 0x0000000000037941 */ /* 0x000fea0003800200 */
.L_x_17501:
        /* <DEDUP_REMOVED lines=42> */
.L_x_17499:
[----:B------:R-:W-:Y:S05]  /*df20*/  BSYNC.RECONVERGENT B2 ;  /* 0x0000000000027941 */ /* 0x000fea0003800200 */
.L_x_17498:
        /* <DEDUP_REMOVED lines=23> */
.L_x_17505:
        /* <DEDUP_REMOVED lines=13> */
.L_x_17507:
[----:B------:R-:W-:Y:S05]  /*e170*/  BSYNC.RECONVERGENT B3 ;  /* 0x0000000000037941 */ /* 0x000fea0003800200 */
.L_x_17506:
        /* <DEDUP_REMOVED lines=43> */
.L_x_17504:
[----:B------:R-:W-:Y:S05]  /*e430*/  BSYNC.RECONVERGENT B2 ;  /* 0x0000000000027941 */ /* 0x000fea0003800200 */
.L_x_17503:
        /* <DEDUP_REMOVED lines=19> */
.L_x_17510:
        /* <DEDUP_REMOVED lines=13> */
.L_x_17512:
[----:B------:R-:W-:Y:S05]  /*e640*/  BSYNC.RECONVERGENT B3 ;  /* 0x0000000000037941 */ /* 0x000fea0003800200 */
.L_x_17511:
        /* <DEDUP_REMOVED lines=43> */
.L_x_17509:
[----:B------:R-:W-:Y:S05]  /*e900*/  BSYNC.RECONVERGENT B2 ;  /* 0x0000000000027941 */ /* 0x000fea0003800200 */
.L_x_17508:
        /* <DEDUP_REMOVED lines=19> */
.L_x_17515:
        /* <DEDUP_REMOVED lines=13> */
.L_x_17517:
[----:B------:R-:W-:Y:S05]  /*eb10*/  BSYNC.RECONVERGENT B3 ;  /* 0x0000000000037941 */ /* 0x000fea0003800200 */
.L_x_17516:
        /* <DEDUP_REMOVED lines=43> */
.L_x_17514:
[----:B------:R-:W-:Y:S05]  /*edd0*/  BSYNC.RECONVERGENT B2 ;  /* 0x0000000000027941 */ /* 0x000fea0003800200 */
.L_x_17513:
        /* <DEDUP_REMOVED lines=19> */
.L_x_17520:
        /* <DEDUP_REMOVED lines=13> */
.L_x_17522:
[----:B------:R-:W-:Y:S05]  /*efe0*/  BSYNC.RECONVERGENT B3 ;  /* 0x0000000000037941 */ /* 0x000fea0003800200 */
.L_x_17521:
        /* <DEDUP_REMOVED lines=43> */
.L_x_17519:
[----:B------:R-:W-:Y:S05]  /*f2a0*/  BSYNC.RECONVERGENT B2 ;  /* 0x0000000000027941 */ /* 0x000fea0003800200 */
.L_x_17518:
[----:B------:R-:W-:Y:S01]  /*f2b0*/  ISETP.NE.AND P4, PT, R44, 0x1, PT ;  /* 0x000000012c00780c */ /* 0x000fe20003f85270 */
[----:B------:R-:W-:Y:S01]  /*f2c0*/  HADD2.F32 R45, -RZ, R50.H0_H0 ;  /* 0x20000032ff2d7230 */ /* 0x000fe20000004100 */
[----:B------:R-:W-:Y:S01]  /*f2d0*/  I2FP.F32.U32 R4, R4 ;  /* 0x0000000400047245 */ /* 0x000fe20000201000 */
[----:B------:R-:W-:Y:S01]  /*f2e0*/  BSSY.RECONVERGENT B2, `(.L_x_17523) ;  /* 0x0000049000027945 */ /* 0x000fe20003800200 */
[----:B------:R-:W-:Y:S02]  /*f2f0*/  IMAD.MOV.U32 R46, RZ, RZ, 0x2 ;  /* 0x00000002ff2e7424 */ /* 0x000fe400078e00ff */
[----:B------:R-:W-:Y:S01]  /*f300*/  FMUL.FTZ R47, R45, R66 ;  /* 0x000000422d2f7220 */ /* 0x000fe20000410000 */
[----:B------:R-:W-:Y:S01]  /*f310*/  FFMA.FTZ R4, R4, R69, 1.1641532182693481445e-10 ;  /* 0x2f00000004047423 */ /* 0x000fe20000010045 */
[----:B------:R-:W-:Y:S02]  /*f320*/  MOV R45, R0 ;  /* 0x00000000002d7202 */ /* 0x000fe40000000f00 */
        /* <DEDUP_REMOVED lines=11> */
.L_x_17525:
        /* <DEDUP_REMOVED lines=13> */
.L_x_17527:
[----:B------:R-:W-:Y:S05]  /*f4b0*/  BSYNC.RECONVERGENT B3 ;  /* 0x0000000000037941 */ /* 0x000fea0003800200 */
.L_x_17526:
        /* <DEDUP_REMOVED lines=43> */
.L_x_17524:
[----:B------:R-:W-:Y:S05]  /*f770*/  BSYNC.RECONVERGENT B2 ;  /* 0x0000000000027941 */ /* 0x000fea0003800200 */
.L_x_17523:
[----:B------:R-:W-:Y:S01]  /*f780*/  ISETP.NE.AND P5, PT, R46, 0x1, PT ;  /* 0x000000012e00780c */ /* 0x000fe20003fa5270 */
[----:B------:R-:W-:Y:S01]  /*f790*/  BSSY.RECONVERGENT B2, `(.L_x_17528) ;  /* 0x000004b000027945 */ /* 0x000fe20003800200 */
[----:B------:R-:W-:Y:S01]  /*f7a0*/  I2FP.F32.U32 R4, R45 ;  /* 0x0000002d00047245 */ /* 0x000fe20000201000 */
[----:B------:R-:W-:Y:S02]  /*f7b0*/  HADD2.F32 R45, -RZ, R50.H1_H1 ;  /* 0x30000032ff2d7230 */ /* 0x000fe40000004100 */
[----:B------:R-:W-:Y:S02]  /*f7c0*/  HFMA2 R72, -RZ, RZ, 0, 1.1920928955078125e-07 ;  /* 0x00000002ff487431 */ /* 0x000fe400000001ff */
[----:B------:R-:W-:Y:S01]  /*f7d0*/  FFMA.FTZ R4, R4, R69, 1.1641532182693481445e-10 ;  /* 0x2f00000004047423 */ /* 0x000fe20000010045 */
[----:B------:R-:W-:Y:S01]  /*f7e0*/  FMUL.FTZ R49, R45, R66 ;  /* 0x000000422d317220 */ /* 0x000fe20000410000 */
[----:B------:R-:W-:-:S03]  /*f7f0*/  IMAD.MOV.U32 R45, RZ, RZ, R0 ;  /* 0x000000ffff2d7224 */ /* 0x000fc600078e0000 */
[----:B------:R-:W-:Y:S01]  /*f800*/  FMUL.FTZ R49, R49, R54 ;  /* 0x0000003631317220 */ /* 0x000fe20000410000 */
        /* <DEDUP_REMOVED lines=10> */
.L_x_17530:
        /* <DEDUP_REMOVED lines=13> */
.L_x_17532:
[----:B------:R-:W-:Y:S05]  /*f980*/  BSYNC.RECONVERGENT B3 ;  /* 0x0000000000037941 */ /* 0x000fea0003800200 */
.L_x_17531:
        /* <DEDUP_REMOVED lines=43> */
.L_x_17529:
[----:B------:R-:W-:Y:S05]  /*fc40*/  BSYNC.RECONVERGENT B2 ;  /* 0x0000000000027941 */ /* 0x000fea0003800200 */
.L_x_17528:
        /* <DEDUP_REMOVED lines=19> */
.L_x_17535:
        /* <DEDUP_REMOVED lines=15> */
.L_x_17537:
[----:B------:R-:W-:Y:S05]  /*fe70*/  BSYNC.RECONVERGENT B3 ;  /* 0x0000000000037941 */ /* 0x000fea0003800200 */
.L_x_17536:
        /* <DEDUP_REMOVED lines=43> */
.L_x_17534:
[----:B------:R-:W-:Y:S05]  /*10130*/  BSYNC.RECONVERGENT B2 ;  /* 0x0000000000027941 */ /* 0x000fea0003800200 */
.L_x_17533:
        /* <DEDUP_REMOVED lines=16> */
.L_x_17497:
        /* <DEDUP_REMOVED lines=18> */
[----:B-1----:R-:W-:-:S03]  /*10360*/  IMAD.WIDE.U32 R52, R67, 0x8, R52 ;  /* 0x0000000843347825 */ /* 0x002fc600078e0034 */
[----:B------:R0:W-:Y:S04]  /*10370*/  STG.E.128 desc[UR8][R54.64+0x10], R48 ;  /* 0x0000103036007986 */ /* 0x0001e8000c101d08 */
[----:B------:R0:W-:Y:S02]  /*10380*/  STG.E.64 desc[UR8][R52.64], R70 ;  /* 0x0000004634007986 */ /* 0x0001e4000c101b08 */
.L_x_17455:
[----:B------:R-:W-:Y:S05]  /*10390*/  BSYNC.RECONVERGENT B1 ;  /* 0x0000000000017941 */ /* 0x000fea0003800200 */
.L_x_17454:
[----:B0-----:R-:W-:Y:S01]  /*103a0*/  FADD.FTZ R52, RZ, R8 ;  /* 0x00000008ff347221 */ /* 0x001fe20000010000 */
        /* <DEDUP_REMOVED lines=100> */
.L_x_17557:
        /* <DEDUP_REMOVED lines=64> */
.L_x_17540:
[----:B------:R-:W-:Y:S05]  /*10df0*/  BSYNC.RECONVERGENT B1 ;  /* 0x0000000000017941 */ /* 0x000fea0003800200 */
.L_x_17539:
        /* <DEDUP_REMOVED lines=51> */
.L_x_17542:
[----:B------:R-:W-:Y:S05]  /*11130*/  BSYNC.RECONVERGENT B1 ;  /* 0x0000000000017941 */ /* 0x000fea0003800200 */
.L_x_17541:
[----:B------:R-:W-:Y:S01]  /*11140*/  ISETP.GE.U32.AND P0, PT, R62, 0x60, PT ;  /* 0x000000603e00780c */ /* 0x000fe20003f06070 */
[----:B------:R-:W-:-:S12]  /*11150*/  BSSY.RECONVERGENT B1, `(.L_x_17543) ;  /* 0x0000031000017945 */ /* 0x000fd80003800200 */
        /* <DEDUP_REMOVED lines=12> */
[----:B------:R-:W-:Y:S02]  /*11220*/  HADD2.F32 R55, -RZ, R13.H0_H0 ;  /* 0x2000000dff377230 */ /* 0x000fe40000004100 */
[----:B------:R-:W-:Y:S01]  /*11230*/  FMUL.FTZ R52, R69, R52 ;  /* 0x0000003445347220 */ /* 0x000fe20000410000 */
[----:B------:R-:W-:Y:S01]  /*11240*/  FFMA.FTZ R71, R54, R71, R67 ;  /* 0x0000004736477223 */ /* 0x000fe20000010043 */
[----:B------:R-:W-:Y:S01]  /*11250*/  FADD.FTZ R54, R47, -R68 ;  /* 0x800000442f367221 */ /* 0x000fe20000010000 */
[----:B------:R-:W-:Y:S02]  /*11260*/  HADD2.F32 R73, -RZ, R17.H1_H1 ;  /* 0x30000011ff497230 */ /* 0x000fe40000004100 */
[----:B------:R-:W-:Y:S01]  /*11270*/  FFMA.FTZ R72, R52, R53, R55 ;  /* 0x0000003534487223 */ /* 0x000fe20000010037 */
[----:B------:R-:W-:-:S02]  /*11280*/  HADD2.F32 R53, -RZ, R13.H1_H1 ;  /* 0x3000000dff357230 */ /* 0x000fc40000004100 */
[C---:B------:R-:W-:Y:S01]  /*11290*/  FMUL.FTZ R54, R69.reuse, R54 ;  /* 0x0000003645367220 */ /* 0x040fe20000410000 */
[----:B------:R-:W-:Y:S01]  /*112a0*/  FADD.FTZ R52, R48, -R68 ;  /* 0x8000004430347221 */ /* 0x000fe20000010000 */
[----:B------:R-:W-:Y:S02]  /*112b0*/  HADD2.F32 R55, -RZ, R14.H0_H0 ;  /* 0x2000000eff377230 */ /* 0x000fe40000004100 */
[----:B------:R-:W-:Y:S01]  /*112c0*/  FFMA.FTZ R73, R54, R73, R53 ;  /* 0x0000004936497223 */ /* 0x000fe20000010035 */
[--C-:B------:R-:W-:Y:S02]  /*112d0*/  HADD2.F32 R53, -RZ, R18.reuse.H0_H0 ;  /* 0x20000012ff357230 */ /* 0x100fe40000004100 */
[----:B------:R-:W-:Y:S01]  /*112e0*/  FMUL.FTZ R52, R69, R52 ;  /* 0x0000003445347220 */ /* 0x000fe20000410000 */
[----:B------:R-:W-:Y:S02]  /*112f0*/  HADD2.F32 R67, -RZ, R18.H1_H1 ;  /* 0x30000012ff437230 */ /* 0x000fe40000004100 */
[----:B------:R-:W-:-:S02]  /*11300*/  HADD2.F32 R75, -RZ, R15.H1_H1 ;  /* 0x3000000fff4b7230 */ /* 0x000fc40000004100 */
[----:B------:R-:W-:Y:S01]  /*11310*/  FFMA.FTZ R54, R52, R53, R55 ;  /* 0x0000003534367223 */ /* 0x000fe20000010037 */
[----:B------:R-:W-:Y:S01]  /*11320*/  FADD.FTZ R52, R49, -R68 ;  /* 0x8000004431347221 */ /* 0x000fe20000010000 */
[----:B------:R-:W-:Y:S02]  /*11330*/  HADD2.F32 R53, -RZ, R14.H1_H1 ;  /* 0x3000000eff357230 */ /* 0x000fe40000004100 */
[----:B------:R-:W-:Y:S02]  /*11340*/  HADD2.F32 R55, -RZ, R15.H0_H0 ;  /* 0x2000000fff377230 */ /* 0x000fe40000004100 */
[----:B------:R-:W-:-:S04]  /*11350*/  FMUL.FTZ R52, R69, R52 ;  /* 0x0000003445347220 */ /* 0x000fc80000410000 */
[----:B------:R-:W-:Y:S01]  /*11360*/  FFMA.FTZ R67, R52, R67, R53 ;  /* 0x0000004334437223 */ /* 0x000fe20000010035 */
[--C-:B------:R-:W-:Y:S01]  /*11370*/  FADD.FTZ R52, R50, -R68.reuse ;  /* 0x8000004432347221 */ /* 0x100fe20000010000 */
[--C-:B------:R-:W-:Y:S02]  /*11380*/  HADD2.F32 R53, -RZ, R19.reuse.H0_H0 ;  /* 0x20000013ff357230 */ /* 0x100fe40000004100 */
[----:B------:R-:W-:Y:S01]  /*11390*/  FADD.FTZ R68, R51, -R68 ;  /* 0x8000004433447221 */ /* 0x000fe20000010000 */
[----:B------:R-:W-:Y:S01]  /*113a0*/  FMUL.FTZ R52, R69, R52 ;  /* 0x0000003445347220 */ /* 0x000fe20000410000 */
[----:B------:R-:W-:Y:S02]  /*113b0*/  F2FP.F16.F32.PACK_AB R54, R67, R54 ;  /* 0x000000364336723e */ /* 0x000fe400000000ff */
[----:B------:R-:W-:Y:S01]  /*113c0*/  FMUL.FTZ R68, R69, R68 ;  /* 0x0000004445447220 */ /* 0x000fe20000410000 */
        /* <DEDUP_REMOVED lines=9> */
.L_x_17544:
[----:B------:R-:W-:Y:S05]  /*11460*/  BSYNC.RECONVERGENT B1 ;  /* 0x0000000000017941 */ /* 0x000fea0003800200 */
.L_x_17543:
[----:B0123--:R-:W0:Y:S02]  /*11470*/  LDC.64 R52, c[0x0][0x380] ;  /* 0x0000e000ff347b82 */ /* 0x00fe240000000a00 */
[----:B0-----:R-:W-:-:S05]  /*11480*/  IMAD R63, R52, 0x4, R63 ;  /* 0x00000004343f7824 */ /* 0x001fca00078e023f */
[----:B------:R-:W-:-:S13]  /*11490*/  ISETP.GE.AND P0, PT, R63, R53, PT ;  /* 0x000000353f00720c */ /* 0x000fda0003f06270 */
[----:B------:R-:W-:Y:S05]  /*114a0*/  @!P0 BRA `(.L_x_17545) ;  /* 0xfffffef400988947 */ /* 0x000fea000383ffff */
[----:B------:R-:W-:Y:S05]  /*114b0*/  BSYNC B0 ;  /* 0x0000000000007941 */ /* 0x000fea0003800000 */
.L_x_17286:
[----:B------:R-:W-:Y:S05]  /*114c0*/  EXIT ;  /* 0x000000000000794d */ /* 0x000fea0003800000 */
.L_x_17538:
        /* <DEDUP_REMOVED lines=8> */
.L_x_17547:
[----:B------:R-:W-:Y:S05]  /*11550*/  BSYNC B1 ;  /* 0x0000000000017941 */ /* 0x000fea0003800000 */
.L_x_17546:
        /* <DEDUP_REMOVED lines=9> */
.L_x_17548:
[----:B------:R-:W-:Y:S02]  /*115f0*/  IMAD.MOV.U32 R72, RZ, RZ, 0x4 ;  /* 0x00000004ff487424 */ /* 0x000fe400078e00ff */
[----:B------:R-:W-:-:S04]  /*11600*/  IMAD.MOV.U32 R53, RZ, RZ, R71 ;  /* 0x000000ffff357224 */ /* 0x000fc800078e0047 */
[----:B------:R-:W-:-:S05]  /*11610*/  FADD.FTZ R66, R54, R53 ;  /* 0x0000003536427221 */ /* 0x000fca0000010000 */
[----:B------:R-:W-:-:S07]  /*11620*/  MOV R73, R66 ;  /* 0x0000004200497202 */ /* 0x000fce0000000f00 */
[----:B------:R-:W-:Y:S05]  /*11630*/  WARPSYNC.COLLECTIVE R70, `(.L_x_17549) ;  /* 0x0000000046087348 */ /* 0x000fea0003c00000 */
[----:B------:R0:W1:Y:S02]  /*11640*/  SHFL.BFLY P3, R71, R73, R72, R75 ;  /* 0x0c00004849477389 */ /* 0x000064000006004b */
[----:B01----:R-:W-:Y:S05]  /*11650*/  ENDCOLLECTIVE ;  /* 0x000000000000791b */ /* 0x003fea0003800000 */
.L_x_17549:
[----:B------:R-:W-:Y:S01]  /*11660*/  HFMA2 R72, -RZ, RZ, 0, 4.76837158203125e-07 ;  /* 0x00000008ff487431 */ /* 0x000fe200000001ff */
[----:B------:R-:W-:-:S05]  /*11670*/  MOV R53, R71 ;  /* 0x0000004700357202 */ /* 0x000fca0000000f00 */
[----:B------:R-:W-:-:S04]  /*11680*/  FADD.FTZ R68, R66, R53 ;  /* 0x0000003542447221 */ /* 0x000fc80000010000 */
[----:B------:R-:W-:-:S07]  /*11690*/  IMAD.MOV.U32 R73, RZ, RZ, R68 ;  /* 0x000000ffff497224 */ /* 0x000fce00078e0044 */
[----:B------:R-:W-:Y:S05]  /*116a0*/  WARPSYNC.COLLECTIVE R70, `(.L_x_17550) ;  /* 0x0000000046087348 */ /* 0x000fea0003c00000 */
[----:B------:R0:W1:Y:S02]  /*116b0*/  SHFL.BFLY P3, R71, R73, R72, R75 ;  /* 0x0c00004849477389 */ /* 0x000064000006004b */
[----:B01----:R-:W-:Y:S05]  /*116c0*/  ENDCOLLECTIVE ;  /* 0x000000000000791b */ /* 0x003fea0003800000 */
.L_x_17550:
        /* <DEDUP_REMOVED lines=8> */
.L_x_17551:
        /* <DEDUP_REMOVED lines=57> */
.L_x_17552:
[----:B------:R-:W-:Y:S02]  /*11ae0*/  IMAD.MOV.U32 R72, RZ, RZ, 0x2 ;  /* 0x00000002ff487424 */ /* 0x000fe400078e00ff */
[----:B------:R-:W-:-:S04]  /*11af0*/  IMAD.MOV.U32 R55, RZ, RZ, R71 ;  /* 0x000000ffff377224 */ /* 0x000fc800078e0047 */
[----:B------:R-:W-:-:S05]  /*11b00*/  FADD.FTZ R55, R52, R55 ;  /* 0x0000003734377221 */ /* 0x000fca0000010000 */
[----:B------:R-:W-:-:S07]  /*11b10*/  MOV R73, R55 ;  /* 0x0000003700497202 */ /* 0x000fce0000000f00 */
[----:B------:R-:W-:Y:S05]  /*11b20*/  WARPSYNC.COLLECTIVE R70, `(.L_x_17553) ;  /* 0x0000000046087348 */ /* 0x000fea0003c00000 */
[----:B------:R0:W1:Y:S02]  /*11b30*/  SHFL.BFLY P3, R71, R73, R72, R75 ;  /* 0x0c00004849477389 */ /* 0x000064000006004b */
[----:B01----:R-:W-:Y:S05]  /*11b40*/  ENDCOLLECTIVE ;  /* 0x000000000000791b */ /* 0x003fea0003800000 */
.L_x_17553:
[----:B------:R-:W-:Y:S01]  /*11b50*/  HFMA2 R72, -RZ, RZ, 0, 2.384185791015625e-07 ;  /* 0x00000004ff487431 */ /* 0x000fe200000001ff */
[----:B------:R-:W-:-:S05]  /*11b60*/  MOV R54, R71 ;  /* 0x0000004700367202 */ /* 0x000fca0000000f00 */
[----:B------:R-:W-:-:S04]  /*11b70*/  FADD.FTZ R54, R55, R54 ;  /* 0x0000003637367221 */ /* 0x000fc80000010000 */
[----:B------:R-:W-:-:S07]  /*11b80*/  IMAD.MOV.U32 R73, RZ, RZ, R54 ;  /* 0x000000ffff497224 */ /* 0x000fce00078e0036 */
[----:B------:R-:W-:Y:S05]  /*11b90*/  WARPSYNC.COLLECTIVE R70, `(.L_x_17554) ;  /* 0x0000000046087348 */ /* 0x000fea0003c00000 */
[----:B------:R0:W1:Y:S02]  /*11ba0*/  SHFL.BFLY P3, R71, R73, R72, R75 ;  /* 0x0c00004849477389 */ /* 0x000064000006004b */
[----:B01----:R-:W-:Y:S05]  /*11bb0*/  ENDCOLLECTIVE ;  /* 0x000000000000791b */ /* 0x003fea0003800000 */
.L_x_17554:
[----:B------:R-:W-:Y:S02]  /*11bc0*/  IMAD.MOV.U32 R72, RZ, RZ, 0x8 ;  /* 0x00000008ff487424 */ /* 0x000fe400078e00ff */
[----:B------:R-:W-:-:S04]  /*11bd0*/  IMAD.MOV.U32 R69, RZ, RZ, R71 ;  /* 0x000000ffff457224 */ /* 0x000fc800078e0047 */
[----:B------:R-:W-:-:S05]  /*11be0*/  FADD.FTZ R69, R54, R69 ;  /* 0x0000004536457221 */ /* 0x000fca0000010000 */
[----:B------:R-:W-:-:S07]  /*11bf0*/  MOV R73, R69 ;  /* 0x0000004500497202 */ /* 0x000fce0000000f00 */
[----:B------:R-:W-:Y:S05]  /*11c00*/  WARPSYNC.COLLECTIVE R70, `(.L_x_17555) ;  /* 0x0000000046087348 */ /* 0x000fea0003c00000 */
[----:B------:R0:W1:Y:S02]  /*11c10*/  SHFL.BFLY P3, R71, R73, R72, R75 ;  /* 0x0c00004849477389 */ /* 0x000064000006004b */
[----:B01----:R-:W-:Y:S05]  /*11c20*/  ENDCOLLECTIVE ;  /* 0x000000000000791b */ /* 0x003fea0003800000 */
.L_x_17555:
[----:B------:R-:W-:Y:S01]  /*11c30*/  HFMA2 R72, -RZ, RZ, 0, 9.5367431640625e-07 ;  /* 0x00000010ff487431 */ /* 0x000fe200000001ff */
[----:B------:R-:W-:-:S05]  /*11c40*/  MOV R66, R71 ;  /* 0x0000004700427202 */ /* 0x000fca0000000f00 */
[----:B------:R-:W-:-:S04]  /*11c50*/  FADD.FTZ R66, R69, R66 ;  /* 0x0000004245427221 */ /* 0x000fc80000010000 */
[----:B------:R-:W-:-:S07]  /*11c60*/  IMAD.MOV.U32 R73, RZ, RZ, R66 ;  /* 0x000000ffff497224 */ /* 0x000fce00078e0042 */
[----:B------:R-:W-:Y:S05]  /*11c70*/  WARPSYNC.COLLECTIVE R70, `(.L_x_17556) ;  /* 0x0000000046087348 */ /* 0x000fea0003c00000 */
[----:B------:R0:W1:Y:S02]  /*11c80*/  SHFL.BFLY P3, R71, R73, R72, R75 ;  /* 0x0c00004849477389 */ /* 0x000064000006004b */
[----:B01----:R-:W-:Y:S05]  /*11c90*/  ENDCOLLECTIVE ;  /* 0x000000000000791b */ /* 0x003fea0003800000 */
.L_x_17556:
[----:B------:R-:W-:Y:S05]  /*11ca0*/  BRA `(.L_x_17557) ;  /* 0xffffffec00507947 */ /* 0x000fea000383ffff */
.L_x_17558:
        /* <DEDUP_REMOVED lines=13> */
.L_x_28806:


//--------------------- .text._ZN10layer_norm13ln_fwd_kernelINS_13Kernel_traitsI6__halfS2_fS2_fjLj768ELj1ELj4ELj1ELj16ENS_18Kernel_traits_baseILj768ES2_S2_fS2_fjLj128EEEEELb1ELb0ELb0ELb1EEEvNS_9FwdParamsE --------------------------
	.section	.text._ZN10layer_norm13ln_fwd_kernelINS_13Kernel_traitsI6__halfS2_fS2_fjLj768ELj1ELj4ELj1ELj16ENS_18Kernel_traits_baseILj768ES2_S2_fS2_fjLj128EEEEELb1ELb0ELb0ELb1EEEvNS_9FwdParamsE,"ax",@progbits
	.align	128
        .global         _ZN10layer_norm13ln_fwd_kernelINS_13Kernel_traitsI6__halfS2_fS2_fjLj768ELj1ELj4ELj1ELj16ENS_18Kernel_traits_baseILj768ES2_S2_fS2_fjLj128EEEEELb1ELb0ELb0ELb1EEEvNS_9FwdParamsE
        .type           _ZN10layer_norm13ln_fwd_kernelINS_13Kernel_traitsI6__halfS2_fS2_fjLj768ELj1ELj4ELj1ELj16ENS_18Kernel_traits_baseILj768ES2_S2_fS2_fjLj128EEEEELb1ELb0ELb0ELb1EEEvNS_9FwdParamsE,@function
        .size           _ZN10layer_norm13ln_fwd_kernelINS_13Kernel_traitsI6__halfS2_fS2_fjLj768ELj1ELj4ELj1ELj16ENS_18Kernel_traits_baseILj768ES2_S2_fS2_fjLj128EEEEELb1ELb0ELb0ELb1EEEvNS_9FwdParamsE,(.L_x_28807 - _ZN10layer_norm13ln_fwd_kernelINS_13Kernel_traitsI6__halfS2_fS2_fjLj768ELj1ELj4ELj1ELj16ENS_18Kernel_traits_baseILj768ES2_S2_fS2_fjLj128EEEEELb1ELb0ELb0ELb1EEEvNS_9FwdParamsE)
        .other          _ZN10layer_norm13ln_fwd_kernelINS_13Kernel_traitsI6__halfS2_fS2_fjLj768ELj1ELj4ELj1ELj16ENS_18Kernel_traits_baseILj768ES2_S2_fS2_fjLj128EEEEELb1ELb0ELb0ELb1EEEvNS_9FwdParamsE,@"STO_CUDA_ENTRY STV_DEFAULT"
_ZN10layer_norm13ln_fwd_kernelINS_13Kernel_traitsI6__halfS2_fS2_fjLj768ELj1ELj4ELj1ELj16ENS_18Kernel_traits_baseILj768ES2_S2_fS2_fjLj128EEEEELb1ELb0ELb0ELb1EEEvNS_9FwdParamsE:
.text._ZN10layer_norm13ln_fwd_kernelINS_13Kernel_traitsI6__halfS2_fS2_fjLj768ELj1ELj4ELj1ELj16ENS_18Kernel_traits_baseILj768ES2_S2_fS2_fjLj128EEEEELb1ELb0ELb0ELb1EEEvNS_9FwdParamsE:
        /* <DEDUP_REMOVED lines=51> */
[----:B------:R-:W-:Y:S01]  /*0330*/  IMAD.HI.U32 R30, R3, -0x2daee0ad, RZ ;  /* 0xd2511f53031e7827 */ /* 0x000fe200078e00ff */
        /* <DEDUP_REMOVED lines=27> */
[----:B------:R-:W-:Y:S01]  /*04f0*/  @!P0 MOV R60, R18 ;  /* 0x00000012003c8202 */ /* 0x000fe20000000f00 */
[----:B------:R-:W0:Y:S01]  /*0500*/  LDCU.64 UR4, c[0x0][0x3e0] ;  /* 0x00007c00ff0477ac */ /* 0x000e220008000a00 */
[----:B------:R-:W-:Y:S01]  /*0510*/  IMAD.HI.U32 R28, R3, -0x326172a9, RZ ;  /* 0xcd9e8d57031c7827 */ /* 0x000fe200078e00ff */
[----:B------:R-:W-:-:S02]  /*0520*/  LOP3.LUT R30, R31, UR19, R30, 0x96, !PT ;  /* 0x000000131f1e7c12 */ /* 0x000fc4000f8e961e */
[----:B------:R-:W-:Y:S02]  /*0530*/  @!P0 CS2R R14, SRZ ;  /* 0x00000000000e8805 */ /* 0x000fe4000001ff00 */
[-C--:B------:R-:W-:Y:S01]  /*0540*/  @P0 MOV R78, R7.reuse ;  /* 0x00000007004e0202 */ /* 0x080fe20000000f00 */
[--C-:B------:R-:W-:Y:S01]  /*0550*/  @P0 IMAD.MOV.U32 R58, RZ, RZ, R17.reuse ;  /* 0x000000ffff3a0224 */ /* 0x100fe200078e0011 */
[----:B------:R-:W-:Y:S01]  /*0560*/  LOP3.LUT R28, R29, UR18, R28, 0x96, !PT ;  /* 0x000000121d1c7c12 */ /* 0x000fe2000f8e961c */
[--C-:B------:R-:W-:Y:S01]  /*0570*/  @P0 IMAD.MOV.U32 R56, RZ, RZ, R16.reuse ;  /* 0x000000ffff380224 */ /* 0x100fe200078e0010 */
[----:B------:R-:W-:Y:S01]  /*0580*/  @!P0 MOV R78, R7 ;  /* 0x00000007004e8202 */ /* 0x000fe20000000f00 */
[----:B------:R-:W-:Y:S01]  /*0590*/  @!P0 IMAD.MOV.U32 R58, RZ, RZ, R17 ;  /* 0x000000ffff3a8224 */ /* 0x000fe200078e0011 */
[----:B------:R-:W-:Y:S01]  /*05a0*/  UIADD3 UR26, UPT, UPT, UR6, 0x5384540f, URZ ;  /* 0x5384540f061a7890 */ /* 0x000fe2000fffe0ff */
[----:B------:R-:W-:Y:S01]  /*05b0*/  @!P0 IMAD.MOV.U32 R56, RZ, RZ, R16 ;  /* 0x000000ffff388224 */ /* 0x000fe200078e0010 */
[----:B------:R-:W-:Y:S01]  /*05c0*/  UIADD3 UR27, UPT, UPT, UR7, 0x1fd5c5a3, URZ ;  /* 0x1fd5c5a3071b7890 */ /* 0x000fe2000fffe0ff */
[----:B------:R-:W-:Y:S01]  /*05d0*/  IMAD R17, R2, -0x2daee0ad, RZ ;  /* 0xd2511f5302117824 */ /* 0x000fe200078e02ff */
[----:B------:R-:W-:Y:S01]  /*05e0*/  @!P0 CS2R R22, SRZ ;  /* 0x0000000000168805 */ /* 0x000fe2000001ff00 */
[----:B------:R-:W-:Y:S01]  /*05f0*/  IMAD R3, R3, -0x326172a9, RZ ;  /* 0xcd9e8d5703037824 */ /* 0x000fe200078e02ff */
[----:B------:R-:W-:Y:S01]  /*0600*/  @!P0 CS2R R20, SRZ ;  /* 0x0000000000148805 */ /* 0x000fe2000001ff00 */
[----:B------:R-:W-:Y:S01]  /*0610*/  IMAD.HI.U32 R2, R30, -0x326172a9, RZ ;  /* 0xcd9e8d571e027827 */ /* 0x000fe200078e00ff */
[----:B------:R-:W-:Y:S01]  /*0620*/  UIADD3 UR28, UPT, UPT, UR6, -0xe443238, URZ ;  /* 0xf1bbcdc8061c7890 */ /* 0x000fe2000fffe0ff */
[----:B------:R-:W-:Y:S01]  /*0630*/  @!P0 CS2R R24, SRZ ;  /* 0x0000000000188805 */ /* 0x000fe2000001ff00 */
[----:B------:R-:W-:Y:S01]  /*0640*/  UIADD3 UR29, UPT, UPT, UR7, -0x24c28bd8, URZ ;  /* 0xdb3d7428071d7890 */ /* 0x000fe2000fffe0ff */
[----:B------:R-:W-:Y:S01]  /*0650*/  IMAD.HI.U32 R16, R28, -0x2daee0ad, RZ ;  /* 0xd2511f531c107827 */ /* 0x000fe200078e00ff */
[----:B------:R-:W-:Y:S01]  /*0660*/  LOP3.LUT R2, R3, UR20, R2, 0x96, !PT ;  /* 0x0000001403027c12 */ /* 0x000fe2000f8e9602 */
[----:B0-----:R-:W-:Y:S01]  /*0670*/  UISETP.NE.U32.AND UP0, UPT, UR4, URZ, UPT ;  /* 0x000000ff0400728c */ /* 0x001fe2000bf05070 */
[----:B------:R-:W-:Y:S01]  /*0680*/  @!P0 CS2R R26, SRZ ;  /* 0x00000000001a8805 */ /* 0x000fe2000001ff00 */
[----:B------:R-:W-:Y:S01]  /*0690*/  @P0 IMAD.MOV.U32 R64, RZ, RZ, R8 ;  /* 0x000000ffff400224 */ /* 0x000fe200078e0008 */
[----:B------:R-:W-:Y:S01]  /*06a0*/  LOP3.LUT R16, R17, UR21, R16, 0x96, !PT ;  /* 0x0000001511107c12 */ /* 0x000fe2000f8e9610 */
[----:B------:R-:W-:Y:S01]  /*06b0*/  @!P0 IMAD.MOV.U32 R64, RZ, RZ, R8 ;  /* 0x000000ffff408224 */ /* 0x000fe200078e0008 */
[----:B------:R-:W0:Y:S01]  /*06c0*/  LDCU.U8 UR4, c[0x0][0x410] ;  /* 0x00008200ff0477ac */ /* 0x000e220008000000 */
[----:B------:R-:W-:Y:S01]  /*06d0*/  IMAD R30, R30, -0x326172a9, RZ ;  /* 0xcd9e8d571e1e7824 */ /* 0x000fe200078e02ff */
[----:B------:R-:W-:Y:S01]  /*06e0*/  BSSY B0, `(.L_x_17559) ;  /* 0x000109a000007945 */ /* 0x000fe20003800000 */
[----:B------:R-:W-:Y:S01]  /*06f0*/  IMAD R9, R28, -0x2daee0ad, RZ ;  /* 0xd2511f531c097824 */ /* 0x000fe200078e02ff */
[----:B------:R-:W-:Y:S01]  /*0700*/  UIADD3 UR30, UPT, UPT, UR6, -0x700cb87f, URZ ;  /* 0x8ff34781061e7890 */ /* 0x000fe2000fffe0ff */
[----:B------:R-:W-:Y:S01]  /*0710*/  IMAD.HI.U32 R3, R16, -0x326172a9, RZ ;  /* 0xcd9e8d5710037827 */ /* 0x000fe200078e00ff */
[----:B------:R-:W-:Y:S01]  /*0720*/  UIADD3 UR31, UPT, UPT, UR7, -0x695add53, URZ ;  /* 0x96a522ad071f7890 */ /* 0x000fe2000fffe0ff */
[----:B------:R-:W-:Y:S01]  /*0730*/  LOP3.LUT R96, R96, 0x3, RZ, 0xc0, !PT ;  /* 0x0000000360607812 */ /* 0x000fe200078ec0ff */
[----:B------:R-:W-:Y:S01]  /*0740*/  UISETP.NE.AND.EX UP0, UPT, UR5, URZ, UPT, UP0 ;  /* 0x000000ff0500728c */ /* 0x000fe2000bf05300 */
[----:B------:R-:W-:Y:S01]  /*0750*/  IMAD.HI.U32 R8, R2, -0x2daee0ad, RZ ;  /* 0xd2511f5302087827 */ /* 0x000fe200078e00ff */
[----:B------:R-:W-:Y:S01]  /*0760*/  LOP3.LUT R30, R30, UR22, R3, 0x96, !PT ;  /* 0x000000161e1e7c12 */ /* 0x000fe2000f8e9603 */
[----:B------:R-:W1:Y:S02]  /*0770*/  LDCU UR32, c[0x0][0x404] ;  /* 0x00008080ff2077ac */ /* 0x000e640008000800 */
[----:B------:R-:W-:Y:S01]  /*0780*/  IMAD R3, R16, -0x326172a9, RZ ;  /* 0xcd9e8d5710037824 */ /* 0x000fe200078e02ff */
[----:B------:R-:W-:Y:S01]  /*0790*/  LOP3.LUT R8, R9, UR23, R8, 0x96, !PT ;  /* 0x0000001709087c12 */ /* 0x000fe2000f8e9608 */
[----:B------:R-:W-:Y:S01]  /*07a0*/  IMAD R9, R2, -0x2daee0ad, RZ ;  /* 0xd2511f5302097824 */ /* 0x000fe200078e02ff */
[----:B------:R-:W2:Y:S01]  /*07b0*/  LDCU UR33, c[0x0][0x408] ;  /* 0x00008100ff2177ac */ /* 0x000ea20008000800 */
[----:B------:R-:W-:Y:S01]  /*07c0*/  IMAD.HI.U32 R4, R30, -0x2daee0ad, RZ ;  /* 0xd2511f531e047827 */ /* 0x000fe200078e00ff */
[----:B------:R-:W3:Y:S03]  /*07d0*/  LDCU UR12, c[0x0][0x388] ;  /* 0x00007100ff0c77ac */ /* 0x000ee60008000800 */
[----:B------:R-:W-:Y:S01]  /*07e0*/  IMAD.HI.U32 R2, R8, -0x326172a9, RZ ;  /* 0xcd9e8d5708027827 */ /* 0x000fe200078e00ff */
[----:B------:R-:W-:Y:S01]  /*07f0*/  LOP3.LUT R18, R9, UR25, R4, 0x96, !PT ;  /* 0x0000001909127c12 */ /* 0x000fe2000f8e9604 */
[----:B------:R-:W4:Y:S02]  /*0800*/  LDCU UR13, c[0x0][0x448] ;  /* 0x00008900ff0d77ac */ /* 0x000f240008000800 */
[----:B------:R-:W-:Y:S01]  /*0810*/  @P0 IMAD.MOV.U32 R76, RZ, RZ, R6 ;  /* 0x000000ffff4c0224 */ /* 0x000fe200078e0006 */
[----:B------:R-:W-:Y:S01]  /*0820*/  LOP3.LUT R17, R3, UR24, R2, 0x96, !PT ;  /* 0x0000001803117c12 */ /* 0x000fe2000f8e9602 */
[----:B------:R-:W-:Y:S01]  /*0830*/  @P0 IMAD.MOV.U32 R68, RZ, RZ, R10 ;  /* 0x000000ffff440224 */ /* 0x000fe200078e000a */
[----:B------:R-:W1:Y:S01]  /*0840*/  LDCU.64 UR10, c[0x0][0x3a0] ;  /* 0x00007400ff0a77ac */ /* 0x000e620008000a00 */
[----:B------:R-:W-:-:S02]  /*0850*/  @P0 IMAD.MOV.U32 R70, RZ, RZ, R11 ;  /* 0x000000ffff460224 */ /* 0x000fc400078e000b */
[----:B------:R-:W-:Y:S01]  /*0860*/  @!P0 IMAD.MOV.U32 R76, RZ, RZ, R6 ;  /* 0x000000ffff4c8224 */ /* 0x000fe200078e0006 */
[----:B0-----:R-:W-:Y:S01]  /*0870*/  UISETP.NE.AND UP1, UPT, UR4, URZ, UPT ;  /* 0x000000ff0400728c */ /* 0x001fe2000bf25270 */
[----:B------:R-:W-:Y:S02]  /*0880*/  @!P0 IMAD.MOV.U32 R68, RZ, RZ, R10 ;  /* 0x000000ffff448224 */ /* 0x000fe400078e000a */
[----:B------:R-:W-:Y:S02]  /*0890*/  @!P0 IMAD.MOV.U32 R70, RZ, RZ, R11 ;  /* 0x000000ffff468224 */ /* 0x000fe400078e000b */
[--C-:B------:R-:W-:Y:S02]  /*08a0*/  HADD2.F32 R6, -RZ, R13.reuse.H0_H0 ;  /* 0x2000000dff067230 */ /* 0x100fe40000004100 */
[----:B------:R-:W-:Y:S02]  /*08b0*/  HADD2.F32 R7, -RZ, R13.H1_H1 ;  /* 0x3000000dff077230 */ /* 0x000fe40000004100 */
[----:B------:R-:W-:-:S02]  /*08c0*/  IMAD R11, R8, -0x326172a9, RZ ;  /* 0xcd9e8d57080b7824 */ /* 0x000fc400078e02ff */
[----:B------:R-:W-:-:S04]  /*08d0*/  IMAD.HI.U32 R10, R18, -0x326172a9, RZ ;  /* 0xcd9e8d57120a7827 */ /* 0x000fc800078e00ff */
[----:B------:R-:W-:Y:S01]  /*08e0*/  IMAD R30, R30, -0x2daee0ad, RZ ;  /* 0xd2511f531e1e7824 */ /* 0x000fe200078e02ff */
[----:B------:R-:W-:Y:S01]  /*08f0*/  LOP3.LUT R28, R11, UR26, R10, 0x96, !PT ;  /* 0x0000001a0b1c7c12 */ /* 0x000fe2000f8e960a */
[----:B------:R-:W-:-:S04]  /*0900*/  IMAD.HI.U32 R13, R17, -0x2daee0ad, RZ ;  /* 0xd2511f53110d7827 */ /* 0x000fc800078e00ff */
[----:B------:R-:W-:Y:S01]  /*0910*/  @P0 IMAD.MOV.U32 R74, RZ, RZ, R5 ;  /* 0x000000ffff4a0224 */ /* 0x000fe200078e0005 */
[----:B------:R-:W-:Y:S01]  /*0920*/  LOP3.LUT R30, R30, UR27, R13, 0x96, !PT ;  /* 0x0000001b1e1e7c12 */ /* 0x000fe2000f8e960d */
[----:B------:R-:W-:Y:S02]  /*0930*/  @P0 IMAD.MOV.U32 R62, RZ, RZ, R19 ;  /* 0x000000ffff3e0224 */ /* 0x000fe400078e0013 */
        /* <DEDUP_REMOVED lines=12> */
[----:B------:R-:W-:Y:S02]  /*0a00*/  IMAD R19, R18, -0x326172a9, RZ ;  /* 0xcd9e8d5712137824 */ /* 0x000fe400078e02ff */
[----:B------:R-:W-:-:S04]  /*0a10*/  IMAD.HI.U32 R18, R30, -0x326172a9, RZ ;  /* 0xcd9e8d571e127827 */ /* 0x000fc800078e00ff */
[----:B------:R-:W-:Y:S01]  /*0a20*/  IMAD R22, R17, -0x2daee0ad, RZ ;  /* 0xd2511f5311167824 */ /* 0x000fe200078e02ff */
[----:B------:R-:W-:Y:S01]  /*0a30*/  LOP3.LUT R88, R19, UR28, R18, 0x96, !PT ;  /* 0x0000001c13587c12 */ /* 0x000fe2000f8e9612 */
[----:B------:R-:W-:-:S04]  /*0a40*/  IMAD.HI.U32 R21, R28, -0x2daee0ad, RZ ;  /* 0xd2511f531c157827 */ /* 0x000fc800078e00ff */
[--C-:B------:R-:W-:Y:S01]  /*0a50*/  HADD2.F32 R10, -RZ, R23.reuse.H0_H0 ;  /* 0x20000017ff0a7230 */ /* 0x100fe20000004100 */
[----:B------:R-:W-:Y:S01]  /*0a60*/  LOP3.LUT R82, R22, UR29, R21, 0x96, !PT ;  /* 0x0000001d16527c12 */ /* 0x000fe2000f8e9615 */
[----:B------:R-:W-:Y:S02]  /*0a70*/  HADD2.F32 R11, -RZ, R23.H1_H1 ;  /* 0x30000017ff0b7230 */ /* 0x000fe40000004100 */
[--C-:B------:R-:W-:Y:S02]  /*0a80*/  HADD2.F32 R22, -RZ, R25.reuse.H0_H0 ;  /* 0x20000019ff167230 */ /* 0x100fe40000004100 */
[----:B------:R-:W-:Y:S02]  /*0a90*/  HADD2.F32 R23, -RZ, R25.H1_H1 ;  /* 0x30000019ff177230 */ /* 0x000fe40000004100 */
[----:B------:R-:W-:Y:S02]  /*0aa0*/  IMAD R30, R30, -0x326172a9, RZ ;  /* 0xcd9e8d571e1e7824 */ /* 0x000fe400078e02ff */
[----:B------:R-:W-:-:S02]  /*0ab0*/  IMAD R25, R28, -0x2daee0ad, RZ ;  /* 0xd2511f531c197824 */ /* 0x000fc400078e02ff */
[----:B------:R-:W-:-:S04]  /*0ac0*/  IMAD.HI.U32 R54, R88, -0x2daee0ad, RZ ;  /* 0xd2511f5358367827 */ /* 0x000fc800078e00ff */
[----:B------:R-:W-:Y:S01]  /*0ad0*/  IMAD.HI.U32 R55, R82, -0x326172a9, RZ ;  /* 0xcd9e8d5752377827 */ /* 0x000fe200078e00ff */
[----:B------:R-:W-:-:S03]  /*0ae0*/  LOP3.LUT R54, R25, UR31, R54, 0x96, !PT ;  /* 0x0000001f19367c12 */ /* 0x000fc6000f8e9636 */
[--C-:B------:R-:W-:Y:S01]  /*0af0*/  HADD2.F32 R16, -RZ, R20.reuse.H0_H0 ;  /* 0x20000014ff107230 */ /* 0x100fe20000004100 */
[----:B------:R-:W-:Y:S01]  /*0b00*/  LOP3.LUT R55, R30, UR30, R55, 0x96, !PT ;  /* 0x0000001e1e377c12 */ /* 0x000fe2000f8e9637 */
[----:B------:R-:W-:Y:S02]  /*0b10*/  HADD2.F32 R17, -RZ, R20.H1_H1 ;  /* 0x30000014ff117230 */ /* 0x000fe40000004100 */
        /* <DEDUP_REMOVED lines=30> */
[----:B------:R-:W-:Y:S02]  /*0d00*/  IMAD.MOV.U32 R80, RZ, RZ, RZ ;  /* 0x000000ffff507224 */ /* 0x000fe400078e00ff */
[----:B------:R-:W-:Y:S02]  /*0d10*/  IMAD R88, R88, -0x2daee0ad, RZ ;  /* 0xd2511f5358587824 */ /* 0x000fe400078e02ff */
[----:B-1234-:R-:W-:-:S07]  /*0d20*/  IMAD R82, R82, -0x326172a9, RZ ;  /* 0xcd9e8d5752527824 */ /* 0x01efce00078e02ff */
.L_x_17806:
        /* <DEDUP_REMOVED lines=32> */
[----:B------:R-:W-:-:S04]  /*0f30*/  MOV R31, 0x2 ;  /* 0x00000002001f7802 */ /* 0x000fc80000000f00 */
[----:B------:R-:W-:-:S05]  /*0f40*/  VIADDMNMX.U32 R30, R96, 0xfffffffe, R31, PT ;  /* 0xfffffffe601e7846 */ /* 0x000fca000380001f */
[----:B------:R-:W-:-:S04]  /*0f50*/  IMAD.SHL.U32 R32, R30, 0x4, RZ ;  /* 0x000000041e207824 */ /* 0x000fc800078e00ff */
[----:B------:R-:W0:Y:S02]  /*0f60*/  LDC R30, c[0x2][R32] ;  /* 0x00800000201e7b82 */ /* 0x000e240000000800 */
[----:B0-----:R-:W-:-:S04]  /*0f70*/  SHF.R.S32.HI R31, RZ, 0x1f, R30 ;  /* 0x0000001fff1f7819 */ /* 0x001fc8000001141e */
.L_x_28642:
[----:B------:R-:W-:Y:S05]  /*0f80*/  BRX R30 -0xf90                                         (*"BRANCH_TARGETS .L_x_28643,.L_x_28644,.L_x_28645"*) ;  /* 0xfffffff01e1c7949 */ /* 0x000fea000383ffff */
.L_x_28645:
[----:B------:R-:W-:Y:S01]  /*0f90*/  VIADD R32, R96, 0x1 ;  /* 0x0000000160207836 */ /* 0x000fe20000000000 */
[----:B------:R-:W-:Y:S01]  /*0fa0*/  MOV R100, R88 ;  /* 0x0000005800647202 */ /* 0x000fe20000000f00 */
[----:B------:R-:W-:Y:S01]  /*0fb0*/  IMAD.MOV.U32 R33, RZ, RZ, R55 ;  /* 0x000000ffff217224 */ /* 0x000fe200078e0037 */
[----:B------:R-:W-:Y:S06]  /*0fc0*/  BRA `(.L_x_17562) ;  /* 0x0000000000f07947 */ /* 0x000fec0003800000 */
.L_x_28643:
[----:B------:R-:W-:Y:S02]  /*0fd0*/  HFMA2 R32, -RZ, RZ, 0, 1.78813934326171875e-07 ;  /* 0x00000003ff207431 */ /* 0x000fe400000001ff */
[----:B------:R-:W-:Y:S02]  /*0fe0*/  IMAD.MOV.U32 R100, RZ, RZ, R88 ;  /* 0x000000ffff647224 */ /* 0x000fe400078e0058 */
[----:B------:R-:W-:Y:S01]  /*0ff0*/  IMAD.MOV.U32 R33, RZ, RZ, R54 ;  /* 0x000000ffff217224 */ /* 0x000fe200078e0036 */
[----:B------:R-:W-:Y:S06]  /*1000*/  BRA `(.L_x_17562) ;  /* 0x0000000000e07947 */ /* 0x000fec0003800000 */
.L_x_28644:
        /* <DEDUP_REMOVED lines=13> */
.L_x_17564:
[----:B------:R-:W-:Y:S05]  /*10e0*/  BSYNC.RECONVERGENT B2 ;  /* 0x0000000000027941 */ /* 0x000fea0003800200 */
.L_x_17563:
        /* <DEDUP_REMOVED lines=42> */
.L_x_17562:
[----:B------:R-:W-:Y:S05]  /*1390*/  BSYNC.RECONVERGENT B1 ;  /* 0x0000000000017941 */ /* 0x000fea0003800200 */
.L_x_17561:
[----:B------:R-:W-:Y:S01]  /*13a0*/  I2FP.F32.U32 R31, R33 ;  /* 0x00000021001f7245 */ /* 0x000fe20000201000 */
[----:B-----5:R-:W-:Y:S01]  /*13b0*/  HADD2.F32 R30, -RZ, R24.H0_H0 ;  /* 0x20000018ff1e7230 */ /* 0x020fe20000004100 */
[----:B------:R-:W-:Y:S01]  /*13c0*/  MOV R91, UR33 ;  /* 0x00000021005b7c02 */ /* 0x000fe20008000f00 */
[----:B------:R-:W-:Y:S01]  /*13d0*/  IMAD.U32 R90, RZ, RZ, UR32 ;  /* 0x00000020ff5a7e24 */ /* 0x000fe2000f8e00ff */
[----:B------:R-:W-:Y:S01]  /*13e0*/  ISETP.NE.AND P1, PT, R32, 0x1, PT ;  /* 0x000000012000780c */ /* 0x000fe20003f25270 */
[----:B------:R-:W-:Y:S01]  /*13f0*/  FFMA.FTZ R31, R31, R92, 1.1641532182693481445e-10 ;  /* 0x2f0000001f1f7423 */ /* 0x000fe2000001005c */
[----:B------:R-:W-:Y:S01]  /*1400*/  FMUL.FTZ R30, R30, R93 ;  /* 0x0000005d1e1e7220 */ /* 0x000fe20000410000 */
[----:B------:R-:W-:Y:S03]  /*1410*/  BSSY.RECONVERGENT B1, `(.L_x_17565) ;  /* 0x000004b000017945 */ /* 0x000fe60003800200 */
[----:B------:R-:W-:Y:S01]  /*1420*/  FMUL.FTZ R30, R30, R91 ;  /* 0x0000005b1e1e7220 */ /* 0x000fe20000410000 */
[----:B------:R-:W-:-:S04]  /*1430*/  FSETP.GTU.FTZ.AND P0, PT, R31, R90, PT ;  /* 0x0000005a1f00720b */ /* 0x000fc80003f1c000 */
[----:B------:R-:W-:Y:S01]  /*1440*/  FSEL R31, R30, RZ, !P0 ;  /* 0x000000ff1e1f7208 */ /* 0x000fe20004000000 */
[----:B------:R-:W-:Y:S01]  /*1450*/  IMAD.MOV.U32 R30, RZ, RZ, 0x2 ;  /* 0x00000002ff1e7424 */ /* 0x000fe200078e00ff */
        /* <DEDUP_REMOVED lines=13> */
.L_x_17567:
        /* <DEDUP_REMOVED lines=13> */
.L_x_17569:
[----:B------:R-:W-:Y:S05]  /*1600*/  BSYNC.RECONVERGENT B2 ;  /* 0x0000000000027941 */ /* 0x000fea0003800200 */
.L_x_17568:
        /* <DEDUP_REMOVED lines=43> */
.L_x_17566:
[----:B------:R-:W-:Y:S05]  /*18c0*/  BSYNC.RECONVERGENT B1 ;  /* 0x0000000000017941 */ /* 0x000fea0003800200 */
.L_x_17565:
        /* <DEDUP_REMOVED lines=22> */
.L_x_17572:
        /* <DEDUP_REMOVED lines=13> */
.L_x_17574:
[----:B------:R-:W-:Y:S05]  /*1b00*/  BSYNC.RECONVERGENT B2 ;  /* 0x0000000000027941 */ /* 0x000fea0003800200 */
.L_x_17573:
        /* <DEDUP_REMOVED lines=43> */
.L_x_17571:
[----:B------:R-:W-:Y:S05]  /*1dc0*/  BSYNC.RECONVERGENT B1 ;  /* 0x0000000000017941 */ /* 0x000fea0003800200 */
.L_x_17570:
        /* <DEDUP_REMOVED lines=22> */
.L_x_17577:
        /* <DEDUP_REMOVED lines=13> */
.L_x_17579:
[----:B------:R-:W-:Y:S05]  /*2000*/  BSYNC.RECONVERGENT B2 ;  /* 0x0000000000027941 */ /* 0x000fea0003800200 */
.L_x_17578:
        /* <DEDUP_REMOVED lines=43> */
.L_x_17576:
[----:B------:R-:W-:Y:S05]  /*22c0*/  BSYNC.RECONVERGENT B1 ;  /* 0x0000000000017941 */ /* 0x000fea0003800200 */
.L_x_17575:
        /* <DEDUP_REMOVED lines=22> */
.L_x_17582:
        /* <DEDUP_REMOVED lines=13> */
.L_x_17584:
[----:B------:R-:W-:Y:S05]  /*2500*/  BSYNC.RECONVERGENT B2 ;  /* 0x0000000000027941 */ /* 0x000fea0003800200 */
.L_x_17583:
        /* <DEDUP_REMOVED lines=43> */
.L_x_17581:
[----:B------:R-:W-:Y:S05]  /*27c0*/  BSYNC.RECONVERGENT B1 ;  /* 0x0000000000017941 */ /* 0x000fea0003800200 */
.L_x_17580:
        /* <DEDUP_REMOVED lines=22> */
.L_x_17587:
        /* <DEDUP_REMOVED lines=13> */
.L_x_17589:
[----:B------:R-:W-:Y:S05]  /*2a00*/  BSYNC.RECONVERGENT B2 ;  /* 0x0000000000027941 */ /* 0x000fea0003800200 */
.L_x_17588:
        /* <DEDUP_REMOVED lines=43> */
.L_x_17586:
[----:B------:R-:W-:Y:S05]  /*2cc0*/  BSYNC.RECONVERGENT B1 ;  /* 0x0000000000017941 */ /* 0x000fea0003800200 */
.L_x_17585:
        /* <DEDUP_REMOVED lines=22> */
.L_x_17592:
        /* <DEDUP_REMOVED lines=13> */
.L_x_17594:
[----:B------:R-:W-:Y:S05]  /*2f00*/  BSYNC.RECONVERGENT B2 ;  /* 0x0000000000027941 */ /* 0x000fea0003800200 */
.L_x_17593:
        /* <DEDUP_REMOVED lines=43> */
.L_x_17591:
[----:B------:R-:W-:Y:S05]  /*31c0*/  BSYNC.RECONVERGENT B1 ;  /* 0x0000000000017941 */ /* 0x000fea0003800200 */
.L_x_17590:
        /* <DEDUP_REMOVED lines=22> */
.L_x_17597:
        /* <DEDUP_REMOVED lines=15> */
.L_x_17599:
[----:B------:R-:W-:Y:S05]  /*3420*/  BSYNC.RECONVERGENT B2 ;  /* 0x0000000000027941 */ /* 0x000fea0003800200 */
.L_x_17598:
        /* <DEDUP_REMOVED lines=43> */
.L_x_17596:
[----:B------:R-:W-:Y:S05]  /*36e0*/  BSYNC.RECONVERGENT B1 ;  /* 0x0000000000017941 */ /* 0x000fea0003800200 */
.L_x_17595:
        /* <DEDUP_REMOVED lines=10> */
.L_x_17560:
        /* <DEDUP_REMOVED lines=16> */
.L_x_17603:
        /* <DEDUP_REMOVED lines=13> */
.L_x_17605:
[----:B------:R-:W-:Y:S05]  /*3960*/  BSYNC.RECONVERGENT B2 ;  /* 0x0000000000027941 */ /* 0x000fea0003800200 */
.L_x_17604:
        /* <DEDUP_REMOVED lines=42> */
.L_x_17602:
[----:B------:R-:W-:Y:S05]  /*3c10*/  BSYNC.RECONVERGENT B1 ;  /* 0x0000000000017941 */ /* 0x000fea0003800200 */
.L_x_17601:
[----:B------:R-:W-:Y:S01]  /*3c20*/  ISETP.NE.AND P0, PT, R32, 0x1, PT ;  /* 0x000000012000780c */ /* 0x000fe20003f05270 */
[----:B------:R-:W-:Y:S01]  /*3c30*/  IMAD.U32 R91, RZ, RZ, UR33 ;  /* 0x00000021ff5b7e24 */ /* 0x000fe2000f8e00ff */
[----:B------:R-:W-:Y:S01]  /*3c40*/  I2FP.F32.U32 R31, R30 ;  /* 0x0000001e001f7245 */ /* 0x000fe20000201000 */
[----:B-----5:R-:W-:Y:S01]  /*3c50*/  HADD2.F32 R30, -RZ, R24.H0_H0 ;  /* 0x20000018ff1e7230 */ /* 0x020fe20000004100 */
[----:B------:R-:W-:Y:S01]  /*3c60*/  MOV R90, UR32 ;  /* 0x00000020005a7c02 */ /* 0x000fe20008000f00 */
[----:B------:R-:W-:Y:S01]  /*3c70*/  BSSY.RECONVERGENT B1, `(.L_x_17606) ;  /* 0x000004a000017945 */ /* 0x000fe20003800200 */
[----:B------:R-:W-:Y:S02]  /*3c80*/  HFMA2 R33, -RZ, RZ, 0, 1.1920928955078125e-07 ;  /* 0x00000002ff217431 */ /* 0x000fe400000001ff */
        /* <DEDUP_REMOVED lines=15> */
.L_x_17608:
        /* <DEDUP_REMOVED lines=13> */
.L_x_17610:
[----:B------:R-:W-:Y:S05]  /*3e50*/  BSYNC.RECONVERGENT B2 ;  /* 0x0000000000027941 */ /* 0x000fea0003800200 */
.L_x_17609:
        /* <DEDUP_REMOVED lines=43> */
.L_x_17607:
[----:B------:R-:W-:Y:S05]  /*4110*/  BSYNC.RECONVERGENT B1 ;  /* 0x0000000000017941 */ /* 0x000fea0003800200 */
.L_x_17606:
[----:B------:R-:W-:Y:S01]  /*4120*/  ISETP.NE.AND P1, PT, R33, 0x1, PT ;  /* 0x000000012100780c */ /* 0x000fe20003f25270 */
[----:B------:R-:W-:Y:S01]  /*4130*/  HADD2.F32 R24, -RZ, R24.H1_H1 ;  /* 0x30000018ff187230 */ /* 0x000fe20000004100 */
        /* <DEDUP_REMOVED lines=17> */
.L_x_17613:
        /* <DEDUP_REMOVED lines=13> */
.L_x_17615:
[----:B------:R-:W-:Y:S05]  /*4320*/  BSYNC.RECONVERGENT B2 ;  /* 0x0000000000027941 */ /* 0x000fea0003800200 */
.L_x_17614:
        /* <DEDUP_REMOVED lines=43> */
.L_x_17612:
[----:B------:R-:W-:Y:S05]  /*45e0*/  BSYNC.RECONVERGENT B1 ;  /* 0x0000000000017941 */ /* 0x000fea0003800200 */
.L_x_17611:
[----:B------:R-:W-:Y:S01]  /*45f0*/  ISETP.NE.AND P2, PT, R32, 0x1, PT ;  /* 0x000000012000780c */ /* 0x000fe20003f45270 */
[----:B------:R-:W-:Y:S01]  /*4600*/  BSSY.RECONVERGENT B1, `(.L_x_17616) ;  /* 0x000004b000017945 */ /* 0x000fe20003800200 */
[----:B------:R-:W-:Y:S01]  /*4610*/  I2FP.F32.U32 R31, R24 ;  /* 0x00000018001f7245 */ /* 0x000fe20000201000 */
[----:B------:R-:W-:Y:S02]  /*4620*/  HADD2.F32 R24, -RZ, R25.H0_H0 ;  /* 0x20000019ff187230 */ /* 0x000fe40000004100 */
[----:B------:R-:W-:Y:S02]  /*4630*/  HFMA2 R30, -RZ, RZ, 0, 1.1920928955078125e-07 ;  /* 0x00000002ff1e7431 */ /* 0x000fe400000001ff */
[----:B------:R-:W-:Y:S01]  /*4640*/  FFMA.FTZ R31, R31, R92, 1.1641532182693481445e-10 ;  /* 0x2f0000001f1f7423 */ /* 0x000fe2000001005c */
[----:B------:R-:W-:Y:S01]  /*4650*/  FMUL.FTZ R46, R24, R93 ;  /* 0x0000005d182e7220 */ /* 0x000fe20000410000 */
[----:B------:R-:W-:-:S03]  /*4660*/  IMAD.MOV.U32 R24, RZ, RZ, R82 ;  /* 0x000000ffff187224 */ /* 0x000fc600078e0052 */
        /* <DEDUP_REMOVED lines=11> */
.L_x_17618:
        /* <DEDUP_REMOVED lines=13> */
.L_x_17620:
[----:B------:R-:W-:Y:S05]  /*47f0*/  BSYNC.RECONVERGENT B2 ;  /* 0x0000000000027941 */ /* 0x000fea0003800200 */
.L_x_17619:
        /* <DEDUP_REMOVED lines=43> */
.L_x_17617:
[----:B------:R-:W-:Y:S05]  /*4ab0*/  BSYNC.RECONVERGENT B1 ;  /* 0x0000000000017941 */ /* 0x000fea0003800200 */
.L_x_17616:
[----:B------:R-:W-:Y:S01]  /*4ac0*/  ISETP.NE.AND P3, PT, R30, 0x1, PT ;  /* 0x000000011e00780c */ /* 0x000fe20003f65270 */
[----:B------:R-:W-:Y:S01]  /*4ad0*/  BSSY.RECONVERGENT B1, `(.L_x_17621) ;  /* 0x000004b000017945 */ /* 0x000fe20003800200 */
[----:B------:R-:W-:Y:S01]  /*4ae0*/  I2FP.F32.U32 R31, R24 ;  /* 0x00000018001f7245 */ /* 0x000fe20000201000 */
[----:B------:R-:W-:Y:S01]  /*4af0*/  HADD2.F32 R24, -RZ, R25.H1_H1 ;  /* 0x30000019ff187230 */ /* 0x000fe20000004100 */
[----:B------:R-:W-:-:S03]  /*4b00*/  MOV R25, R82 ;  /* 0x0000005200197202 */ /* 0x000fc60000000f00 */
[----:B------:R-:W-:Y:S01]  /*4b10*/  FFMA.FTZ R31, R31, R92, 1.1641532182693481445e-10 ;  /* 0x2f0000001f1f7423 */ /* 0x000fe2000001005c */
[----:B------:R-:W-:-:S04]  /*4b20*/  FMUL.FTZ R24, R24, R93 ;  /* 0x0000005d18187220 */ /* 0x000fc80000410000 */
        /* <DEDUP_REMOVED lines=12> */
.L_x_17623:
        /* <DEDUP_REMOVED lines=13> */
.L_x_17625:
[----:B------:R-:W-:Y:S05]  /*4cc0*/  BSYNC.RECONVERGENT B2 ;  /* 0x0000000000027941 */ /* 0x000fea0003800200 */
.L_x_17624:
        /* <DEDUP_REMOVED lines=43> */
.L_x_17622:
[----:B------:R-:W-:Y:S05]  /*4f80*/  BSYNC.RECONVERGENT B1 ;  /* 0x0000000000017941 */ /* 0x000fea0003800200 */
.L_x_17621:
[----:B------:R-:W-:Y:S01]  /*4f90*/  ISETP.NE.AND P4, PT, R31, 0x1, PT ;  /* 0x000000011f00780c */ /* 0x000fe20003f85270 */
[----:B------:R-:W-:Y:S01]  /*4fa0*/  HADD2.F32 R24, -RZ, R26.H0_H0 ;  /* 0x2000001aff187230 */ /* 0x000fe20000004100 */
        /* <DEDUP_REMOVED lines=17> */
.L_x_17628:
        /* <DEDUP_REMOVED lines=13> */
.L_x_17630:
[----:B------:R-:W-:Y:S05]  /*5190*/  BSYNC.RECONVERGENT B2 ;  /* 0x0000000000027941 */ /* 0x000fea0003800200 */
.L_x_17629:
        /* <DEDUP_REMOVED lines=43> */
.L_x_17627:
[----:B------:R-:W-:Y:S05]  /*5450*/  BSYNC.RECONVERGENT B1 ;  /* 0x0000000000017941 */ /* 0x000fea0003800200 */
.L_x_17626:
        /* <DEDUP_REMOVED lines=19> */
.L_x_17633:
        /* <DEDUP_REMOVED lines=13> */
.L_x_17635:
[----:B------:R-:W-:Y:S05]  /*5660*/  BSYNC.RECONVERGENT B2 ;  /* 0x0000000000027941 */ /* 0x000fea0003800200 */
.L_x_17634:
        /* <DEDUP_REMOVED lines=43> */
.L_x_17632:
[----:B------:R-:W-:Y:S05]  /*5920*/  BSYNC.RECONVERGENT B1 ;  /* 0x0000000000017941 */ /* 0x000fea0003800200 */
.L_x_17631:
[----:B------:R-:W-:Y:S01]  /*5930*/  ISETP.NE.AND P6, PT, R31, 0x1, PT ;  /* 0x000000011f00780c */ /* 0x000fe20003fc5270 */
[----:B------:R-:W-:Y:S01]  /*5940*/  HADD2.F32 R24, -RZ, R27.H0_H0 ;  /* 0x2000001bff187230 */ /* 0x000fe20000004100 */
        /* <DEDUP_REMOVED lines=17> */
.L_x_17638:
        /* <DEDUP_REMOVED lines=15> */
.L_x_17640:
[----:B------:R-:W-:Y:S05]  /*5b50*/  BSYNC.RECONVERGENT B2 ;  /* 0x0000000000027941 */ /* 0x000fea0003800200 */
.L_x_17639:
        /* <DEDUP_REMOVED lines=43> */
.L_x_17637:
[----:B------:R-:W-:Y:S05]  /*5e10*/  BSYNC.RECONVERGENT B1 ;  /* 0x0000000000017941 */ /* 0x000fea0003800200 */
.L_x_17636:
        /* <DEDUP_REMOVED lines=16> */
.L_x_17600:
        /* <DEDUP_REMOVED lines=45> */
.L_x_17644:
        /* <DEDUP_REMOVED lines=13> */
.L_x_17646:
[----:B------:R-:W-:Y:S05]  /*62c0*/  BSYNC.RECONVERGENT B2 ;  /* 0x0000000000027941 */ /* 0x000fea0003800200 */
.L_x_17645:
        /* <DEDUP_REMOVED lines=43> */
.L_x_17643:
[----:B------:R-:W-:Y:S05]  /*6580*/  BSYNC.RECONVERGENT B1 ;  /* 0x0000000000017941 */ /* 0x000fea0003800200 */
.L_x_17642:
[----:B------:R-:W-:Y:S01]  /*6590*/  I2FP.F32.U32 R31, R51 ;  /* 0x00000033001f7245 */ /* 0x000fe20000201000 */
[----:B-----5:R-:W-:Y:S01]  /*65a0*/  HADD2.F32 R30, -RZ, R24.H0_H0 ;  /* 0x20000018ff1e7230 */ /* 0x020fe20000004100 */
        /* <DEDUP_REMOVED lines=21> */
.L_x_17649:
        /* <DEDUP_REMOVED lines=13> */
.L_x_17651:
[----:B------:R-:W-:Y:S05]  /*67d0*/  BSYNC.RECONVERGENT B2 ;  /* 0x0000000000027941 */ /* 0x000fea0003800200 */
.L_x_17650:
        /* <DEDUP_REMOVED lines=43> */
.L_x_17648:
[----:B------:R-:W-:Y:S05]  /*6a90*/  BSYNC.RECONVERGENT B1 ;  /* 0x0000000000017941 */ /* 0x000fea0003800200 */
.L_x_17647:
        /* <DEDUP_REMOVED lines=22> */
.L_x_17654:
        /* <DEDUP_REMOVED lines=13> */
.L_x_17656:
[----:B------:R-:W-:Y:S05]  /*6cd0*/  BSYNC.RECONVERGENT B2 ;  /* 0x0000000000027941 */ /* 0x000fea0003800200 */
.L_x_17655:
        /* <DEDUP_REMOVED lines=43> */
.L_x_17653:
[----:B------:R-:W-:Y:S05]  /*6f90*/  BSYNC.RECONVERGENT B1 ;  /* 0x0000000000017941 */ /* 0x000fea0003800200 */
.L_x_17652:
        /* <DEDUP_REMOVED lines=22> */
.L_x_17659:
        /* <DEDUP_REMOVED lines=13> */
.L_x_17661:
[----:B------:R-:W-:Y:S05]  /*71d0*/  BSYNC.RECONVERGENT B2 ;  /* 0x0000000000027941 */ /* 0x000fea0003800200 */
.L_x_17660:
        /* <DEDUP_REMOVED lines=43> */
.L_x_17658:
[----:B------:R-:W-:Y:S05]  /*7490*/  BSYNC.RECONVERGENT B1 ;  /* 0x0000000000017941 */ /* 0x000fea0003800200 */
.L_x_17657:
        /* <DEDUP_REMOVED lines=22> */
.L_x_17664:
        /* <DEDUP_REMOVED lines=13> */
.L_x_17666:
[----:B------:R-:W-:Y:S05]  /*76d0*/  BSYNC.RECONVERGENT B2 ;  /* 0x0000000000027941 */ /* 0x000fea0003800200 */
.L_x_17665:
        /* <DEDUP_REMOVED lines=43> */
.L_x_17663:
[----:B------:R-:W-:Y:S05]  /*7990*/  BSYNC.RECONVERGENT B1 ;  /* 0x0000000000017941 */ /* 0x000fea0003800200 */
.L_x_17662:
        /* <DEDUP_REMOVED lines=22> */
.L_x_17669:
        /* <DEDUP_REMOVED lines=13> */
.L_x_17671:
[----:B------:R-:W-:Y:S05]  /*7bd0*/  BSYNC.RECONVERGENT B2 ;  /* 0x0000000000027941 */ /* 0x000fea0003800200 */
.L_x_17670:
        /* <DEDUP_REMOVED lines=43> */
.L_x_17668:
[----:B------:R-:W-:Y:S05]  /*7e90*/  BSYNC.RECONVERGENT B1 ;  /* 0x0000000000017941 */ /* 0x000fea0003800200 */
.L_x_17667:
        /* <DEDUP_REMOVED lines=22> */
.L_x_17674:
        /* <DEDUP_REMOVED lines=13> */
.L_x_17676:
[----:B------:R-:W-:Y:S05]  /*80d0*/  BSYNC.RECONVERGENT B2 ;  /* 0x0000000000027941 */ /* 0x000fea0003800200 */
.L_x_17675:
        /* <DEDUP_REMOVED lines=43> */
.L_x_17673:
[----:B------:R-:W-:Y:S05]  /*8390*/  BSYNC.RECONVERGENT B1 ;  /* 0x0000000000017941 */ /* 0x000fea0003800200 */
.L_x_17672:
        /* <DEDUP_REMOVED lines=22> */
.L_x_17679:
        /* <DEDUP_REMOVED lines=15> */
.L_x_17681:
[----:B------:R-:W-:Y:S05]  /*85f0*/  BSYNC.RECONVERGENT B2 ;  /* 0x0000000000027941 */ /* 0x000fea0003800200 */
.L_x_17680:
        /* <DEDUP_REMOVED lines=43> */
.L_x_17678:
[----:B------:R-:W-:Y:S05]  /*88b0*/  BSYNC.RECONVERGENT B1 ;  /* 0x0000000000017941 */ /* 0x000fea0003800200 */
.L_x_17677:
        /* <DEDUP_REMOVED lines=10> */
.L_x_17641:
        /* <DEDUP_REMOVED lines=16> */
.L_x_17685:
        /* <DEDUP_REMOVED lines=13> */
.L_x_17687:
[----:B------:R-:W-:Y:S05]  /*8b30*/  BSYNC.RECONVERGENT B2 ;  /* 0x0000000000027941 */ /* 0x000fea0003800200 */
.L_x_17686:
        /* <DEDUP_REMOVED lines=40> */
[----:B------:R-:W-:Y:S01]  /*8dc0*/  MOV R96, R30 ;  /* 0x0000001e00607202 */ /* 0x000fe20000000f00 */
[----:B------:R-:W-:Y:S01]  /*8dd0*/  IMAD.MOV.U32 R30, RZ, RZ, R100 ;  /* 0x000000ffff1e7224 */ /* 0x000fe200078e0064 */
[----:B------:R-:W-:-:S07]  /*8de0*/  LOP3.LUT R54, R54, UR31, R31, 0x96, !PT ;  /* 0x0000001f36367c12 */ /* 0x000fce000f8e961f */
.L_x_17684:
[----:B------:R-:W-:Y:S05]  /*8df0*/  BSYNC.RECONVERGENT B1 ;  /* 0x0000000000017941 */ /* 0x000fea0003800200 */
.L_x_17683:
[----:B------:R-:W-:Y:S01]  /*8e00*/  ISETP.NE.AND P0, PT, R32, 0x1, PT ;  /* 0x000000012000780c */ /* 0x000fe20003f05270 */
[----:B------:R-:W-:Y:S01]  /*8e10*/  BSSY.RECONVERGENT B1, `(.L_x_17688) ;  /* 0x000004c000017945 */ /* 0x000fe20003800200 */
[----:B------:R-:W-:Y:S01]  /*8e20*/  I2FP.F32.U32 R31, R30 ;  /* 0x0000001e001f7245 */ /* 0x000fe20000201000 */
[----:B-----5:R-:W-:Y:S02]  /*8e30*/  HADD2.F32 R30, -RZ, R24.H0_H0 ;  /* 0x20000018ff1e7230 */ /* 0x020fe40000004100 */
[----:B------:R-:W-:Y:S02]  /*8e40*/  IMAD.MOV.U32 R33, RZ, RZ, 0x2 ;  /* 0x00000002ff217424 */ /* 0x000fe400078e00ff */
[----:B------:R-:W-:Y:S01]  /*8e50*/  FFMA.FTZ R31, R31, R92, 1.1641532182693481445e-10 ;  /* 0x2f0000001f1f7423 */ /* 0x000fe2000001005c */
[----:B------:R-:W-:-:S04]  /*8e60*/  FMUL.FTZ R30, R30, R93 ;  /* 0x0000005d1e1e7220 */ /* 0x000fc80000410000 */
        /* <DEDUP_REMOVED lines=13> */
.L_x_17690:
        /* <DEDUP_REMOVED lines=13> */
.L_x_17692:
[----:B------:R-:W-:Y:S05]  /*9010*/  BSYNC.RECONVERGENT B2 ;  /* 0x0000000000027941 */ /* 0x000fea0003800200 */
.L_x_17691:
        /* <DEDUP_REMOVED lines=43> */
.L_x_17689:
[----:B------:R-:W-:Y:S05]  /*92d0*/  BSYNC.RECONVERGENT B1 ;  /* 0x0000000000017941 */ /* 0x000fea0003800200 */
.L_x_17688:
        /* <DEDUP_REMOVED lines=19> */
.L_x_17695:
        /* <DEDUP_REMOVED lines=13> */
.L_x_17697:
[----:B------:R-:W-:Y:S05]  /*94e0*/  BSYNC.RECONVERGENT B2 ;  /* 0x0000000000027941 */ /* 0x000fea0003800200 */
.L_x_17696:
        /* <DEDUP_REMOVED lines=43> */
.L_x_17694:
[----:B------:R-:W-:Y:S05]  /*97a0*/  BSYNC.RECONVERGENT B1 ;  /* 0x0000000000017941 */ /* 0x000fea0003800200 */
.L_x_17693:
[----:B------:R-:W-:Y:S01]  /*97b0*/  ISETP.NE.AND P2, PT, R32, 0x1, PT ;  /* 0x000000012000780c */ /* 0x000fe20003f45270 */
[----:B------:R-:W-:Y:S01]  /*97c0*/  BSSY.RECONVERGENT B1, `(.L_x_17698) ;  /* 0x000004b000017945 */ /* 0x000fe20003800200 */
[----:B------:R-:W-:Y:S01]  /*97d0*/  I2FP.F32.U32 R31, R24 ;  /* 0x00000018001f7245 */ /* 0x000fe20000201000 */
[----:B------:R-:W-:Y:S02]  /*97e0*/  HADD2.F32 R24, -RZ, R25.H0_H0 ;  /* 0x20000019ff187230 */ /* 0x000fe40000004100 */
[----:B------:R-:W-:Y:S02]  /*97f0*/  IMAD.MOV.U32 R30, RZ, RZ, 0x2 ;  /* 0x00000002ff1e7424 */ /* 0x000fe400078e00ff */
[----:B------:R-:W-:Y:S01]  /*9800*/  FFMA.FTZ R31, R31, R92, 1.1641532182693481445e-10 ;  /* 0x2f0000001f1f7423 */ /* 0x000fe2000001005c */
[----:B------:R-:W-:Y:S01]  /*9810*/  FMUL.FTZ R38, R24, R93 ;  /* 0x0000005d18267220 */ /* 0x000fe20000410000 */
[----:B------:R-:W-:-:S03]  /*9820*/  MOV R24, R82 ;  /* 0x0000005200187202 */ /* 0x000fc60000000f00 */
        /* <DEDUP_REMOVED lines=11> */
.L_x_17700:
        /* <DEDUP_REMOVED lines=13> */
.L_x_17702:
[----:B------:R-:W-:Y:S05]  /*99b0*/  BSYNC.RECONVERGENT B2 ;  /* 0x0000000000027941 */ /* 0x000fea0003800200 */
.L_x_17701:
        /* <DEDUP_REMOVED lines=43> */
.L_x_17699:
[----:B------:R-:W-:Y:S05]  /*9c70*/  BSYNC.RECONVERGENT B1 ;  /* 0x0000000000017941 */ /* 0x000fea0003800200 */
.L_x_17698:
[----:B------:R-:W-:Y:S01]  /*9c80*/  ISETP.NE.AND P3, PT, R30, 0x1, PT ;  /* 0x000000011e00780c */ /* 0x000fe20003f65270 */
[----:B------:R-:W-:Y:S01]  /*9c90*/  BSSY.RECONVERGENT B1, `(.L_x_17703) ;  /* 0x000004b000017945 */ /* 0x000fe20003800200 */
[----:B------:R-:W-:Y:S01]  /*9ca0*/  I2FP.F32.U32 R31, R24 ;  /* 0x00000018001f7245 */ /* 0x000fe20000201000 */
[----:B------:R-:W-:Y:S02]  /*9cb0*/  HADD2.F32 R24, -RZ, R25.H1_H1 ;  /* 0x30000019ff187230 */ /* 0x000fe40000004100 */
[----:B------:R-:W-:Y:S02]  /*9cc0*/  IMAD.MOV.U32 R25, RZ, RZ, R82 ;  /* 0x000000ffff197224 */ /* 0x000fe400078e0052 */
[----:B------:R-:W-:Y:S01]  /*9cd0*/  FFMA.FTZ R31, R31, R92, 1.1641532182693481445e-10 ;  /* 0x2f0000001f1f7423 */ /* 0x000fe2000001005c */
[----:B------:R-:W-:-:S04]  /*9ce0*/  FMUL.FTZ R24, R24, R93 ;  /* 0x0000005d18187220 */ /* 0x000fc80000410000 */
[----:B------:R-:W-:Y:S01]  /*9cf0*/  FSETP.LE.FTZ.AND P2, PT, R31, R90, PT ;  /* 0x0000005a1f00720b */ /* 0x000fe20003f53000 */
[----:B------:R-:W-:Y:S02]  /*9d00*/  HFMA2 R31, -RZ, RZ, 0, 1.1920928955078125e-07 ;  /* 0x00000002ff1f7431 */ /* 0x000fe400000001ff */
        /* <DEDUP_REMOVED lines=10> */
.L_x_17705:
        /* <DEDUP_REMOVED lines=13> */
.L_x_17707:
[----:B------:R-:W-:Y:S05]  /*9e80*/  BSYNC.RECONVERGENT B2 ;  /* 0x0000000000027941 */ /* 0x000fea0003800200 */
.L_x_17706:
        /* <DEDUP_REMOVED lines=43> */
.L_x_17704:
[----:B------:R-:W-:Y:S05]  /*a140*/  BSYNC.RECONVERGENT B1 ;  /* 0x0000000000017941 */ /* 0x000fea0003800200 */
.L_x_17703:
        /* <DEDUP_REMOVED lines=19> */
.L_x_17710:
        /* <DEDUP_REMOVED lines=13> */
.L_x_17712:
[----:B------:R-:W-:Y:S05]  /*a350*/  BSYNC.RECONVERGENT B2 ;  /* 0x0000000000027941 */ /* 0x000fea0003800200 */
.L_x_17711:
        /* <DEDUP_REMOVED lines=43> */
.L_x_17709:
[----:B------:R-:W-:Y:S05]  /*a610*/  BSYNC.RECONVERGENT B1 ;  /* 0x0000000000017941 */ /* 0x000fea0003800200 */
.L_x_17708:
        /* <DEDUP_REMOVED lines=19> */
.L_x_17715:
        /* <DEDUP_REMOVED lines=13> */
.L_x_17717:
[----:B------:R-:W-:Y:S05]  /*a820*/  BSYNC.RECONVERGENT B2 ;  /* 0x0000000000027941 */ /* 0x000fea0003800200 */
.L_x_17716:
        /* <DEDUP_REMOVED lines=43> */
.L_x_17714:
[----:B------:R-:W-:Y:S05]  /*aae0*/  BSYNC.RECONVERGENT B1 ;  /* 0x0000000000017941 */ /* 0x000fea0003800200 */
.L_x_17713:
        /* <DEDUP_REMOVED lines=19> */
.L_x_17720:
        /* <DEDUP_REMOVED lines=15> */
.L_x_17722:
[----:B------:R-:W-:Y:S05]  /*ad10*/  BSYNC.RECONVERGENT B2 ;  /* 0x0000000000027941 */ /* 0x000fea0003800200 */
.L_x_17721:
        /* <DEDUP_REMOVED lines=43> */
.L_x_17719:
[----:B------:R-:W-:Y:S05]  /*afd0*/  BSYNC.RECONVERGENT B1 ;  /* 0x0000000000017941 */ /* 0x000fea0003800200 */
.L_x_17718:
        /* <DEDUP_REMOVED lines=16> */
.L_x_17682:
        /* <DEDUP_REMOVED lines=8> */
[----:B------:R-:W-:Y:S02]  /*b160*/  LOP3.LUT R24, R24, R26, R25, 0xfe, !PT ;  /* 0x0000001a18187212 */ /* 0x000fe400078efe19 */
[----:B------:R-:W-:Y:S02]  /*b170*/  SEL R27, RZ, 0x1, !P5 ;  /* 0x00000001ff1b7807 */ /* 0x000fe40006800000 */
[----:B------:R-:W-:Y:S02]  /*b180*/  IADD3 R99, PT, PT, R89, 0x40, RZ ;  /* 0x0000004059637810 */ /* 0x000fe40007ffe0ff */
[----:B------:R-:W-:-:S02]  /*b190*/  SEL R30, RZ, 0x1, !P3 ;  /* 0x00000001ff1e7807 */ /* 0x000fc40005800000 */
[----:B------:R-:W-:Y:S01]  /*b1a0*/  ISETP.NE.AND P6, PT, R48, RZ, PT ;  /* 0x000000ff3000720c */ /* 0x000fe20003fc5270 */
[----:B------:R-:W-:Y:S01]  /*b1b0*/  IMAD.WIDE.U32 R48, R97, 0x20, R94 ;  /* 0x0000002061307825 */ /* 0x000fe200078e005e */
[----:B------:R-:W-:Y:S02]  /*b1c0*/  LOP3.LUT R24, R24, R27, RZ, 0xfc, !PT ;  /* 0x0000001b18187212 */ /* 0x000fe400078efcff */
[----:B------:R-:W-:Y:S01]  /*b1d0*/  LOP3.LUT R25, R31, R30, RZ, 0xfc, !PT ;  /* 0x0000001e1f197212 */ /* 0x000fe200078efcff */
[----:B------:R-:W-:Y:S01]  /*b1e0*/  IMAD.WIDE.U32 R26, R97, 0x8, R86 ;  /* 0x00000008611a7825 */ /* 0x000fe200078e0056 */
[----:B------:R0:W-:Y:S03]  /*b1f0*/  STG.E.128 desc[UR8][R48.64], R36 ;  /* 0x0000002430007986 */ /* 0x0001e6000c101d08 */
[----:B------:R-:W-:Y:S01]  /*b200*/  IMAD.WIDE.U32 R28, R99, 0x10, R28 ;  /* 0x00000010631c7825 */ /* 0x000fe200078e001c */
        /* <DEDUP_REMOVED lines=24> */
.L_x_17726:
        /* <DEDUP_REMOVED lines=13> */
.L_x_17728:
[----:B------:R-:W-:Y:S05]  /*b460*/  BSYNC.RECONVERGENT B2 ;  /* 0x0000000000027941 */ /* 0x000fea0003800200 */
.L_x_17727:
        /* <DEDUP_REMOVED lines=43> */
.L_x_17725:
[----:B------:R-:W-:Y:S05]  /*b720*/  BSYNC.RECONVERGENT B1 ;  /* 0x0000000000017941 */ /* 0x000fea0003800200 */
.L_x_17724:
        /* <DEDUP_REMOVED lines=23> */
.L_x_17731:
        /* <DEDUP_REMOVED lines=13> */
.L_x_17733:
[----:B------:R-:W-:Y:S05]  /*b970*/  BSYNC.RECONVERGENT B2 ;  /* 0x0000000000027941 */ /* 0x000fea0003800200 */
.L_x_17732:
        /* <DEDUP_REMOVED lines=43> */
.L_x_17730:
[----:B------:R-:W-:Y:S05]  /*bc30*/  BSYNC.RECONVERGENT B1 ;  /* 0x0000000000017941 */ /* 0x000fea0003800200 */
.L_x_17729:
        /* <DEDUP_REMOVED lines=22> */
.L_x_17736:
        /* <DEDUP_REMOVED lines=13> */
.L_x_17738:
[----:B------:R-:W-:Y:S05]  /*be70*/  BSYNC.RECONVERGENT B2 ;  /* 0x0000000000027941 */ /* 0x000fea0003800200 */
.L_x_17737:
        /* <DEDUP_REMOVED lines=43> */
.L_x_17735:
[----:B------:R-:W-:Y:S05]  /*c130*/  BSYNC.RECONVERGENT B1 ;  /* 0x0000000000017941 */ /* 0x000fea0003800200 */
.L_x_17734:
        /* <DEDUP_REMOVED lines=22> */
.L_x_17741:
        /* <DEDUP_REMOVED lines=13> */
.L_x_17743:
[----:B------:R-:W-:Y:S05]  /*c370*/  BSYNC.RECONVERGENT B2 ;  /* 0x0000000000027941 */ /* 0x000fea0003800200 */
.L_x_17742:
        /* <DEDUP_REMOVED lines=43> */
.L_x_17740:
[----:B------:R-:W-:Y:S05]  /*c630*/  BSYNC.RECONVERGENT B1 ;  /* 0x0000000000017941 */ /* 0x000fea0003800200 */
.L_x_17739:
        /* <DEDUP_REMOVED lines=22> */
.L_x_17746:
        /* <DEDUP_REMOVED lines=13> */
.L_x_17748:
[----:B------:R-:W-:Y:S05]  /*c870*/  BSYNC.RECONVERGENT B2 ;  /* 0x0000000000027941 */ /* 0x000fea0003800200 */
.L_x_17747:
        /* <DEDUP_REMOVED lines=43> */
.L_x_17745:
[----:B------:R-:W-:Y:S05]  /*cb30*/  BSYNC.RECONVERGENT B1 ;  /* 0x0000000000017941 */ /* 0x000fea0003800200 */
.L_x_17744:
        /* <DEDUP_REMOVED lines=22> */
.L_x_17751:
        /* <DEDUP_REMOVED lines=13> */
.L_x_17753:
[----:B------:R-:W-:Y:S05]  /*cd70*/  BSYNC.RECONVERGENT B2 ;  /* 0x0000000000027941 */ /* 0x000fea0003800200 */
.L_x_17752:
        /* <DEDUP_REMOVED lines=43> */
.L_x_17750:
[----:B------:R-:W-:Y:S05]  /*d030*/  BSYNC.RECONVERGENT B1 ;  /* 0x0000000000017941 */ /* 0x000fea0003800200 */
.L_x_17749:
        /* <DEDUP_REMOVED lines=22> */
.L_x_17756:
        /* <DEDUP_REMOVED lines=13> */
.L_x_17758:
[----:B------:R-:W-:Y:S05]  /*d270*/  BSYNC.RECONVERGENT B2 ;  /* 0x0000000000027941 */ /* 0x000fea0003800200 */
.L_x_17757:
        /* <DEDUP_REMOVED lines=43> */
.L_x_17755:
[----:B------:R-:W-:Y:S05]  /*d530*/  BSYNC.RECONVERGENT B1 ;  /* 0x0000000000017941 */ /* 0x000fea0003800200 */
.L_x_17754:
        /* <DEDUP_REMOVED lines=22> */
.L_x_17761:
        /* <DEDUP_REMOVED lines=15> */
.L_x_17763:
[----:B------:R-:W-:Y:S05]  /*d790*/  BSYNC.RECONVERGENT B2 ;  /* 0x0000000000027941 */ /* 0x000fea0003800200 */
.L_x_17762:
        /* <DEDUP_REMOVED lines=43> */
.L_x_17760:
[----:B------:R-:W-:Y:S05]  /*da50*/  BSYNC.RECONVERGENT B1 ;  /* 0x0000000000017941 */ /* 0x000fea0003800200 */
.L_x_17759:
        /* <DEDUP_REMOVED lines=10> */
.L_x_17723:
        /* <DEDUP_REMOVED lines=16> */
.L_x_17767:
        /* <DEDUP_REMOVED lines=13> */
.L_x_17769:
[----:B------:R-:W-:Y:S05]  /*dcd0*/  BSYNC.RECONVERGENT B2 ;  /* 0x0000000000027941 */ /* 0x000fea0003800200 */
.L_x_17768:
        /* <DEDUP_REMOVED lines=43> */
.L_x_17766:
[----:B------:R-:W-:Y:S05]  /*df90*/  BSYNC.RECONVERGENT B1 ;  /* 0x0000000000017941 */ /* 0x000fea0003800200 */
.L_x_17765:
[----:B------:R-:W-:Y:S01]  /*dfa0*/  ISETP.NE.AND P0, PT, R26, 0x1, PT ;  /* 0x000000011a00780c */ /* 0x000fe20003f05270 */
[----:B------:R-:W-:Y:S01]  /*dfb0*/  BSSY.RECONVERGENT B1, `(.L_x_17770) ;  /* 0x000004c000017945 */ /* 0x000fe20003800200 */
[----:B------:R-:W-:Y:S01]  /*dfc0*/  I2FP.F32.U32 R25, R24 ;  /* 0x0000001800197245 */ /* 0x000fe20000201000 */
[----:B-----5:R-:W-:Y:S02]  /*dfd0*/  HADD2.F32 R24, -RZ, R28.H0_H0 ;  /* 0x2000001cff187230 */ /* 0x020fe40000004100 */
        /* <DEDUP_REMOVED lines=16> */
.L_x_17772:
        /* <DEDUP_REMOVED lines=13> */
.L_x_17774:
[----:B------:R-:W-:Y:S05]  /*e1b0*/  BSYNC.RECONVERGENT B2 ;  /* 0x0000000000027941 */ /* 0x000fea0003800200 */
.L_x_17773:
        /* <DEDUP_REMOVED lines=43> */
.L_x_17771:
[----:B------:R-:W-:Y:S05]  /*e470*/  BSYNC.RECONVERGENT B1 ;  /* 0x0000000000017941 */ /* 0x000fea0003800200 */
.L_x_17770:
        /* <DEDUP_REMOVED lines=19> */
.L_x_17777:
        /* <DEDUP_REMOVED lines=13> */
.L_x_17779:
[----:B------:R-:W-:Y:S05]  /*e680*/  BSYNC.RECONVERGENT B2 ;  /* 0x0000000000027941 */ /* 0x000fea0003800200 */
.L_x_17778:
        /* <DEDUP_REMOVED lines=43> */
.L_x_17776:
[----:B------:R-:W-:Y:S05]  /*e940*/  BSYNC.RECONVERGENT B1 ;  /* 0x0000000000017941 */ /* 0x000fea0003800200 */
.L_x_17775:
        /* <DEDUP_REMOVED lines=19> */
.L_x_17782:
        /* <DEDUP_REMOVED lines=13> */
.L_x_17784:
[----:B------:R-:W-:Y:S05]  /*eb50*/  BSYNC.RECONVERGENT B2 ;  /* 0x0000000000027941 */ /* 0x000fea0003800200 */
.L_x_17783:
        /* <DEDUP_REMOVED lines=43> */
.L_x_17781:
[----:B------:R-:W-:Y:S05]  /*ee10*/  BSYNC.RECONVERGENT B1 ;  /* 0x0000000000017941 */ /* 0x000fea0003800200 */
.L_x_17780:
        /* <DEDUP_REMOVED lines=19> */
.L_x_17787:
        /* <DEDUP_REMOVED lines=13> */
.L_x_17789:
[----:B------:R-:W-:Y:S05]  /*f020*/  BSYNC.RECONVERGENT B2 ;  /* 0x0000000000027941 */ /* 0x000fea0003800200 */
.L_x_17788:
        /* <DEDUP_REMOVED lines=43> */
.L_x_17786:
[----:B------:R-:W-:Y:S05]  /*f2e0*/  BSYNC.RECONVERGENT B1 ;  /* 0x0000000000017941 */ /* 0x000fea0003800200 */
.L_x_17785:
        /* <DEDUP_REMOVED lines=19> */
.L_x_17792:
        /* <DEDUP_REMOVED lines=13> */
.L_x_17794:
[----:B------:R-:W-:Y:S05]  /*f4f0*/  BSYNC.RECONVERGENT B2 ;  /* 0x0000000000027941 */ /* 0x000fea0003800200 */
.L_x_17793:
        /* <DEDUP_REMOVED lines=43> */
.L_x_17791:
[----:B------:R-:W-:Y:S05]  /*f7b0*/  BSYNC.RECONVERGENT B1 ;  /* 0x0000000000017941 */ /* 0x000fea0003800200 */
.L_x_17790:
        /* <DEDUP_REMOVED lines=19> */
.L_x_17797:
        /* <DEDUP_REMOVED lines=13> */
.L_x_17799:
[----:B------:R-:W-:Y:S05]  /*f9c0*/  BSYNC.RECONVERGENT B2 ;  /* 0x0000000000027941 */ /* 0x000fea0003800200 */
.L_x_17798:
        /* <DEDUP_REMOVED lines=43> */
.L_x_17796:
[----:B------:R-:W-:Y:S05]  /*fc80*/  BSYNC.RECONVERGENT B1 ;  /* 0x0000000000017941 */ /* 0x000fea0003800200 */
.L_x_17795:
        /* <DEDUP_REMOVED lines=19> */
.L_x_17802:
        /* <DEDUP_REMOVED lines=15> */
.L_x_17804:
[----:B------:R-:W-:Y:S05]  /*feb0*/  BSYNC.RECONVERGENT B2 ;  /* 0x0000000000027941 */ /* 0x000fea0003800200 */
.L_x_17803:
        /* <DEDUP_REMOVED lines=43> */
.L_x_17801:
[----:B------:R-:W-:Y:S05]  /*10170*/  BSYNC.RECONVERGENT B1 ;  /* 0x0000000000017941 */ /* 0x000fea0003800200 */
.L_x_17800:
        /* <DEDUP_REMOVED lines=16> */
.L_x_17764:
        /* <DEDUP_REMOVED lines=114> */
.L_x_17818:
        /* <DEDUP_REMOVED lines=37> */
[----:B------:R-:W-:Y:S01]  /*10bf0*/  FFMA.FTZ R26, R31, R61, R20 ;  /* 0x0000003d1f1a7223 */ /* 0x000fe20000010014 */
[----:B------:R-:W-:Y:S01]  /*10c00*/  FMUL.FTZ R27, R91, R46 ;  /* 0x0000002e5b1b7220 */ /* 0x000fe20000410000 */
[----:B------:R-:W-:Y:S01]  /*10c10*/  FFMA.FTZ R24, R25, R57, R52 ;  /* 0x0000003919187223 */ /* 0x000fe20000010034 */
[----:B------:R-:W-:Y:S01]  /*10c20*/  FFMA.FTZ R31, R110, R56, R53 ;  /* 0x000000386e1f7223 */ /* 0x000fe20000010035 */
[C---:B------:R-:W-:Y:S01]  /*10c30*/  FMUL.FTZ R33, R91.reuse, R42 ;  /* 0x0000002a5b217220 */ /* 0x040fe20000410000 */
[----:B------:R-:W-:Y:S01]  /*10c40*/  FMUL.FTZ R116, R91, R116 ;  /* 0x000000745b747220 */ /* 0x000fe20000410000 */
[----:B------:R-:W0:Y:S01]  /*10c50*/  @!P0 LDC.64 R46, c[0x0][0x3c0] ;  /* 0x0000f000ff2e8b82 */ /* 0x000e220000000a00 */
[----:B-1----:R-:W-:-:S04]  /*10c60*/  IMAD.WIDE.U32 R38, R89, 0x10, R28 ;  /* 0x0000001059267825 */ /* 0x002fc800078e001c */
[----:B------:R-:W-:Y:S01]  /*10c70*/  FFMA.FTZ R25, R27, R59, R22 ;  /* 0x0000003b1b197223 */ /* 0x000fe20000010016 */
[----:B------:R-:W-:Y:S01]  /*10c80*/  FFMA.FTZ R27, R33, R63, R18 ;  /* 0x0000003f211b7223 */ /* 0x000fe20000010012 */
[----:B------:R-:W-:Y:S01]  /*10c90*/  F2FP.F16.F32.PACK_AB R24, R31, R24 ;  /* 0x000000181f18723e */ /* 0x000fe200000000ff */
[----:B------:R-:W-:-:S04]  /*10ca0*/  IMAD.WIDE.U32 R40, R97, 0x10, R28 ;  /* 0x0000001061287825 */ /* 0x000fc800078e001c */
[----:B------:R-:W-:Y:S01]  /*10cb0*/  FFMA.FTZ R33, R116, R60, R21 ;  /* 0x0000003c74217223 */ /* 0x000fe20000010015 */
[----:B------:R-:W-:Y:S01]  /*10cc0*/  FMUL.FTZ R31, R91, R86 ;  /* 0x000000565b1f7220 */ /* 0x000fe20000410000 */
[----:B------:R-:W1:Y:S01]  /*10cd0*/  @!P0 LDC.64 R44, c[0x0][0x3c8] ;  /* 0x0000f200ff2c8b82 */ /* 0x000e620000000a00 */
[----:B------:R-:W-:-:S04]  /*10ce0*/  IMAD.WIDE.U32 R42, R99, 0x10, R28 ;  /* 0x00000010632a7825 */ /* 0x000fc800078e001c */
[C---:B------:R-:W-:Y:S01]  /*10cf0*/  FMUL.FTZ R29, R91.reuse, R36 ;  /* 0x000000245b1d7220 */ /* 0x040fe20000410000 */
[C---:B------:R-:W-:Y:S01]  /*10d00*/  FMUL.FTZ R37, R91.reuse, R102 ;  /* 0x000000665b257220 */ /* 0x040fe20000410000 */
[C---:B------:R-:W-:Y:S01]  /*10d10*/  FMUL.FTZ R30, R91.reuse, R30 ;  /* 0x0000001e5b1e7220 */ /* 0x040fe20000410000 */
[----:B------:R-:W-:Y:S01]  /*10d20*/  FMUL.FTZ R35, R91, R92 ;  /* 0x0000005c5b237220 */ /* 0x000fe20000410000 */
[----:B------:R-:W-:Y:S01]  /*10d30*/  FFMA.FTZ R28, R29, R65, R8 ;  /* 0x000000411d1c7223 */ /* 0x000fe20000010008 */
[----:B------:R-:W-:Y:S01]  /*10d40*/  FMUL.FTZ R94, R91, R94 ;  /* 0x0000005e5b5e7220 */ /* 0x000fe20000410000 */
[----:B------:R-:W-:Y:S01]  /*10d50*/  FFMA.FTZ R29, R31, R67, R6 ;  /* 0x000000431f1d7223 */ /* 0x000fe20000010006 */
[----:B------:R-:W-:Y:S01]  /*10d60*/  F2FP.F16.F32.PACK_AB R26, R33, R26 ;  /* 0x0000001a211a723e */ /* 0x000fe200000000ff */
[C---:B------:R-:W-:Y:S01]  /*10d70*/  FMUL.FTZ R49, R91.reuse, R106 ;  /* 0x0000006a5b317220 */ /* 0x040fe20000410000 */
[----:B------:R-:W-:Y:S01]  /*10d80*/  FMUL.FTZ R108, R91, R108 ;  /* 0x0000006c5b6c7220 */ /* 0x000fe20000410000 */
[----:B------:R-:W-:Y:S01]  /*10d90*/  FFMA.FTZ R31, R37, R71, R2 ;  /* 0x00000047251f7223 */ /* 0x000fe20000010002 */
[----:B------:R-:W-:Y:S01]  /*10da0*/  FFMA.FTZ R33, R30, R64, R9 ;  /* 0x000000401e217223 */ /* 0x000fe20000010009 */
[----:B------:R-:W2:Y:S01]  /*10db0*/  LDC.64 R36, c[0x0][0x380] ;  /* 0x0000e000ff247b82 */ /* 0x000ea20000000a00 */
        /* <DEDUP_REMOVED lines=34> */
[----:B--2---:R-:W-:Y:S01]  /*10fe0*/  IMAD R84, R36, 0x4, R84 ;  /* 0x0000000424547824 */ /* 0x004fe200078e0254 */
[----:B------:R-:W-:Y:S01]  /*10ff0*/  F2FP.F16.F32.PACK_AB R34, R100, R51 ;  /* 0x000000336422723e */ /* 0x000fe200000000ff */
[----:B------:R0:W-:Y:S01]  /*11000*/  @!P0 STG.E desc[UR8][R44.64], R91 ;  /* 0x0000005b2c008986 */ /* 0x0001e2000c101908 */
[----:B------:R-:W-:Y:S02]  /*11010*/  F2FP.F16.F32.PACK_AB R33, R50, R33 ;  /* 0x000000213221723e */ /* 0x000fe400000000ff */
[----:B------:R-:W-:Y:S01]  /*11020*/  F2FP.F16.F32.PACK_AB R32, R49, R32 ;  /* 0x000000203120723e */ /* 0x000fe200000000ff */
[----:B------:R0:W-:Y:S01]  /*11030*/  STG.E.128 desc[UR8][R38.64], R24 ;  /* 0x0000001826007986 */ /* 0x0001e2000c101d08 */
[----:B------:R-:W-:-:S03]  /*11040*/  ISETP.GE.AND P0, PT, R84, R37, PT ;  /* 0x000000255400720c */ /* 0x000fc60003f06270 */
[----:B------:R0:W-:Y:S04]  /*11050*/  STG.E.128 desc[UR8][R40.64], R28 ;  /* 0x0000001c28007986 */ /* 0x0001e8000c101d08 */
[----:B------:R0:W-:Y:S06]  /*11060*/  STG.E.128 desc[UR8][R42.64], R32 ;  /* 0x000000202a007986 */ /* 0x0001ec000c101d08 */
[----:B------:R-:W-:Y:S05]  /*11070*/  @!P0 BRA `(.L_x_17806) ;  /* 0xfffffefc002c8947 */ /* 0x000fea000383ffff */
[----:B------:R-:W-:Y:S05]  /*11080*/  BSYNC B0 ;  /* 0x0000000000007941 */ /* 0x000fea0003800000 */
.L_x_17559:
[----:B------:R-:W-:Y:S05]  /*11090*/  EXIT ;  /* 0x000000000000794d */ /* 0x000fea0003800000 */
.L_x_17805:
        /* <DEDUP_REMOVED lines=8> */
.L_x_17808:
[----:B------:R-:W-:Y:S05]  /*11120*/  BSYNC B1 ;  /* 0x0000000000017941 */ /* 0x000fea0003800000 */
.L_x_17807:
        /* <DEDUP_REMOVED lines=9> */
.L_x_17809:
[----:B------:R-:W-:Y:S02]  /*111c0*/  IMAD.MOV.U32 R94, RZ, RZ, 0x4 ;  /* 0x00000004ff5e7424 */ /* 0x000fe400078e00ff */
[----:B------:R-:W-:-:S04]  /*111d0*/  IMAD.MOV.U32 R28, RZ, RZ, R93 ;  /* 0x000000ffff1c7224 */ /* 0x000fc800078e005d */
[----:B------:R-:W-:-:S05]  /*111e0*/  FADD.FTZ R86, R31, R28 ;  /* 0x0000001c1f567221 */ /* 0x000fca0000010000 */
[----:B------:R-:W-:-:S07]  /*111f0*/  MOV R95, R86 ;  /* 0x00000056005f7202 */ /* 0x000fce0000000f00 */
[----:B------:R-:W-:Y:S05]  /*11200*/  WARPSYNC.COLLECTIVE R92, `(.L_x_17810) ;  /* 0x000000005c087348 */ /* 0x000fea0003c00000 */
[----:B------:R0:W1:Y:S02]  /*11210*/  SHFL.BFLY P1, R93, R95, R94, R101 ;  /* 0x0c00005e5f5d7389 */ /* 0x0000640000020065 */
[----:B01----:R-:W-:Y:S05]  /*11220*/  ENDCOLLECTIVE ;  /* 0x000000000000791b */ /* 0x003fea0003800000 */
.L_x_17810:
[----:B------:R-:W-:Y:S01]  /*11230*/  HFMA2 R94, -RZ, RZ, 0, 4.76837158203125e-07 ;  /* 0x00000008ff5e7431 */ /* 0x000fe200000001ff */
[----:B------:R-:W-:-:S05]  /*11240*/  MOV R29, R93 ;  /* 0x0000005d001d7202 */ /* 0x000fca0000000f00 */
[----:B------:R-:W-:-:S04]  /*11250*/  FADD.FTZ R90, R86, R29 ;  /* 0x0000001d565a7221 */ /* 0x000fc80000010000 */
[----:B------:R-:W-:-:S07]  /*11260*/  IMAD.MOV.U32 R95, RZ, RZ, R90 ;  /* 0x000000ffff5f7224 */ /* 0x000fce00078e005a */
[----:B------:R-:W-:Y:S05]  /*11270*/  WARPSYNC.COLLECTIVE R92, `(.L_x_17811) ;  /* 0x000000005c087348 */ /* 0x000fea0003c00000 */
[----:B------:R0:W1:Y:S02]  /*11280*/  SHFL.BFLY P1, R93, R95, R94, R101 ;  /* 0x0c00005e5f5d7389 */ /* 0x0000640000020065 */
[----:B01----:R-:W-:Y:S05]  /*11290*/  ENDCOLLECTIVE ;  /* 0x000000000000791b */ /* 0x003fea0003800000 */
.L_x_17811:
        /* <DEDUP_REMOVED lines=8> */
.L_x_17812:
        /* <DEDUP_REMOVED lines=56> */
.L_x_17813:
[----:B------:R-:W-:Y:S02]  /*116a0*/  IMAD.MOV.U32 R94, RZ, RZ, 0x2 ;  /* 0x00000002ff5e7424 */ /* 0x000fe400078e00ff */
[----:B------:R-:W-:-:S04]  /*116b0*/  IMAD.MOV.U32 R31, RZ, RZ, R93 ;  /* 0x000000ffff1f7224 */ /* 0x000fc800078e005d */
[----:B------:R-:W-:-:S05]  /*116c0*/  FADD.FTZ R31, R28, R31 ;  /* 0x0000001f1c1f7221 */ /* 0x000fca0000010000 */
[----:B------:R-:W-:-:S07]  /*116d0*/  MOV R95, R31 ;  /* 0x0000001f005f7202 */ /* 0x000fce0000000f00 */
[----:B------:R-:W-:Y:S05]  /*116e0*/  WARPSYNC.COLLECTIVE R92, `(.L_x_17814) ;  /* 0x000000005c087348 */ /* 0x000fea0003c00000 */
[----:B------:R0:W1:Y:S02]  /*116f0*/  SHFL.BFLY P1, R93, R95, R94, R101 ;  /* 0x0c00005e5f5d7389 */ /* 0x0000640000020065 */
[----:B01----:R-:W-:Y:S05]  /*11700*/  ENDCOLLECTIVE ;  /* 0x000000000000791b */ /* 0x003fea0003800000 */
.L_x_17814:
[----:B------:R-:W-:Y:S01]  /*11710*/  HFMA2 R94, -RZ, RZ, 0, 2.384185791015625e-07 ;  /* 0x00000004ff5e7431 */ /* 0x000fe200000001ff */
[----:B------:R-:W-:-:S05]  /*11720*/  MOV R30, R93 ;  /* 0x0000005d001e7202 */ /* 0x000fca0000000f00 */
[----:B------:R-:W-:-:S04]  /*11730*/  FADD.FTZ R30, R31, R30 ;  /* 0x0000001e1f1e7221 */ /* 0x000fc80000010000 */
[----:B------:R-:W-:-:S07]  /*11740*/  IMAD.MOV.U32 R95, RZ, RZ, R30 ;  /* 0x000000ffff5f7224 */ /* 0x000fce00078e001e */
[----:B------:R-:W-:Y:S05]  /*11750*/  WARPSYNC.COLLECTIVE R92, `(.L_x_17815) ;  /* 0x000000005c087348 */ /* 0x000fea0003c00000 */
[----:B------:R0:W1:Y:S02]  /*11760*/  SHFL.BFLY P1, R93, R95, R94, R101 ;  /* 0x0c00005e5f5d7389 */ /* 0x0000640000020065 */
[----:B01----:R-:W-:Y:S05]  /*11770*/  ENDCOLLECTIVE ;  /* 0x000000000000791b */ /* 0x003fea0003800000 */
.L_x_17815:
[----:B------:R-:W-:Y:S02]  /*11780*/  IMAD.MOV.U32 R94, RZ, RZ, 0x8 ;  /* 0x00000008ff5e7424 */ /* 0x000fe400078e00ff */
[----:B------:R-:W-:-:S04]  /*11790*/  IMAD.MOV.U32 R91, RZ, RZ, R93 ;  /* 0x000000ffff5b7224 */ /* 0x000fc800078e005d */
[----:B------:R-:W-:-:S05]  /*117a0*/  FADD.FTZ R91, R30, R91 ;  /* 0x0000005b1e5b7221 */ /* 0x000fca0000010000 */
[----:B------:R-:W-:-:S07]  /*117b0*/  MOV R95, R91 ;  /* 0x0000005b005f7202 */ /* 0x000fce0000000f00 */
[----:B------:R-:W-:Y:S05]  /*117c0*/  WARPSYNC.COLLECTIVE R92, `(.L_x_17816) ;  /* 0x000000005c087348 */ /* 0x000fea0003c00000 */
[----:B------:R0:W1:Y:S02]  /*117d0*/  SHFL.BFLY P1, R93, R95, R94, R101 ;  /* 0x0c00005e5f5d7389 */ /* 0x0000640000020065 */
[----:B01----:R-:W-:Y:S05]  /*117e0*/  ENDCOLLECTIVE ;  /* 0x000000000000791b */ /* 0x003fea0003800000 */
.L_x_17816:
[----:B------:R-:W-:Y:S01]  /*117f0*/  HFMA2 R94, -RZ, RZ, 0, 9.5367431640625e-07 ;  /* 0x00000010ff5e7431 */ /* 0x000fe200000001ff */
[----:B------:R-:W-:-:S05]  /*11800*/  MOV R86, R93 ;  /* 0x0000005d00567202 */ /* 0x000fca0000000f00 */
[----:B------:R-:W-:-:S04]  /*11810*/  FADD.FTZ R86, R91, R86 ;  /* 0x000000565b567221 */ /* 0x000fc80000010000 */
[----:B------:R-:W-:-:S07]  /*11820*/  IMAD.MOV.U32 R95, RZ, RZ, R86 ;  /* 0x000000ffff5f7224 */ /* 0x000fce00078e0056 */
[----:B------:R-:W-:Y:S05]  /*11830*/  WARPSYNC.COLLECTIVE R92, `(.L_x_17817) ;  /* 0x000000005c087348 */ /* 0x000fea0003c00000 */
[----:B------:R0:W1:Y:S02]  /*11840*/  SHFL.BFLY P1, R93, R95, R94, R101 ;  /* 0x0c00005e5f5d7389 */ /* 0x0000640000020065 */
[----:B01----:R-:W-:Y:S05]  /*11850*/  ENDCOLLECTIVE ;  /* 0x000000000000791b */ /* 0x003fea0003800000 */
.L_x_17817:
[----:B------:R-:W-:Y:S05]  /*11860*/  BRA `(.L_x_17818) ;  /* 0xfffffff0004c7947 */ /* 0x000fea000383ffff */
.L_x_17819:
        /* <DEDUP_REMOVED lines=9> */
.L_x_28807:


//--------------------- .text._ZN10layer_norm13ln_fwd_kernelINS_13Kernel_traitsI6__halfS2_fS2_fjLj768ELj1ELj4ELj1ELj16ENS_18Kernel_traits_baseILj768ES2_S2_fS2_fjLj128EEEEELb1ELb0ELb1ELb0EEEvNS_9FwdParamsE --------------------------
	.section	.text._ZN10layer_norm13ln_fwd_kernelINS_13Kernel_traitsI6__halfS2_fS2_fjLj768ELj1ELj4ELj1ELj16ENS_18Kernel_traits_baseILj768ES2_S2_fS2_fjLj128EEEEELb1ELb0ELb1ELb0EEEvNS_9FwdParamsE,"ax",@progbits
	.align	128
        .global         _ZN10layer_norm13ln_fwd_kernelINS_13Kernel_traitsI6__halfS2_fS2_fjLj768ELj1ELj4ELj1ELj16ENS_18Kernel_traits_baseILj768ES2_S2_fS2_fjLj128EEEEELb1ELb0ELb1ELb0EEEvNS_9FwdParamsE
        .type           _ZN10layer_norm13ln_fwd_kernelINS_13Kernel_traitsI6__halfS2_fS2_fjLj768ELj1ELj4ELj1ELj16ENS_18Kernel_traits_baseILj768ES2_S2_fS2_fjLj128EEEEELb1ELb0ELb1ELb0EEEvNS_9FwdParamsE,@function
        .size           _ZN10layer_norm13ln_fwd_kernelINS_13Kernel_traitsI6__halfS2_fS2_fjLj768ELj1ELj4ELj1ELj16ENS_18Kernel_traits_baseILj768ES2_S2_fS2_fjLj128EEEEELb1ELb0ELb1ELb0EEEvNS_9FwdParamsE,(.L_x_28808 - _ZN10layer_norm13ln_fwd_kernelINS_13Kernel_traitsI6__halfS2_fS2_fjLj768ELj1ELj4ELj1ELj16ENS_18Kernel_traits_baseILj768ES2_S2_fS2_fjLj128EEEEELb1ELb0ELb1ELb0EEEvNS_9FwdParamsE)
        .other          _ZN10layer_norm13ln_fwd_kernelINS_13Kernel_traitsI6__halfS2_fS2_fjLj768ELj1ELj4ELj1ELj16ENS_18Kernel_traits_baseILj768ES2_S2_fS2_fjLj128EEEEELb1ELb0ELb1ELb0EEEvNS_9FwdParamsE,@"STO_CUDA_ENTRY STV_DEFAULT"
_ZN10layer_norm13ln_fwd_kernelINS_13Kernel_traitsI6__halfS2_fS2_fjLj768ELj1ELj4ELj1ELj16ENS_18Kernel_traits_baseILj768ES2_S2_fS2_fjLj128EEEEELb1ELb0ELb1ELb0EEEvNS_9FwdParamsE:
.text._ZN10layer_norm13ln_fwd_kernelINS_13Kernel_traitsI6__halfS2_fS2_fjLj768ELj1ELj4ELj1ELj16ENS_18Kernel_traits_baseILj768ES2_S2_fS2_fjLj128EEEEELb1ELb0ELb1ELb0EEEvNS_9FwdParamsE:
        /* <DEDUP_REMOVED lines=82> */
.L_x_17821:
        /* <DEDUP_REMOVED lines=22> */
.L_x_17822:
[----:B------:R-:W-:Y:S05]  /*0680*/  BSYNC.RECONVERGENT B0 ;  /* 0x0000000000007941 */ /* 0x000fea0003800200 */
.L_x_17820:
[----:B------:R-:W0:Y:S02]  /*0690*/  LDCU UR8, c[0x0][0x384] ;  /* 0x00007080ff0877ac */ /* 0x000e240008000800 */
[----:B0-----:R-:W-:-:S13]  /*06a0*/  ISETP.GE.AND P0, PT, R75, UR8, PT ;  /* 0x000000084b007c0c */ /* 0x001fda000bf06270 */
[----:B------:R-:W-:Y:S05]  /*06b0*/  @P0 EXIT ;  /* 0x000000000000094d */ /* 0x000fea0003800000 */
[----:B------:R-:W-:Y:S01]  /*06c0*/  IMAD.HI.U32 R3, R74, -0x326172a9, RZ ;  /* 0xcd9e8d574a037827 */ /* 0x000fe200078e00ff */
[----:B------:R-:W-:Y:S01]  /*06d0*/  BSSY B0, `(.L_x_17823) ;  /* 0x00012bb000007945 */ /* 0x000fe20003800000 */
[----:B------:R-:W0:Y:S02]  /*06e0*/  LDCU UR28, c[0x0][0x448] ;  /* 0x00008900ff1c77ac */ /* 0x000e240008000800 */
[C---:B------:R-:W-:Y:S01]  /*06f0*/  IMAD.HI.U32 R2, R73.reuse, -0x2daee0ad, RZ ;  /* 0xd2511f5349027827 */ /* 0x040fe200078e00ff */
[----:B------:R-:W-:Y:S01]  /*0700*/  LOP3.LUT R3, R72, UR4, R3, 0x96, !PT ;  /* 0x0000000448037c12 */ /* 0x000fe2000f8e9603 */
[----:B------:R-:W1:Y:S02]  /*0710*/  LDCU.64 UR8, c[0x0][0x408] ;  /* 0x00008100ff0877ac */ /* 0x000e640008000a00 */
[----:B------:R-:W-:Y:S01]  /*0720*/  IMAD R5, R74, -0x326172a9, RZ ;  /* 0xcd9e8d574a057824 */ /* 0x000fe200078e02ff */
[----:B------:R-:W-:Y:S01]  /*0730*/  LOP3.LUT R2, R2, UR5, RZ, 0x3c, !PT ;  /* 0x0000000502027c12 */ /* 0x000fe2000f8e3cff */
[----:B------:R-:W-:-:S02]  /*0740*/  IMAD R7, R73, -0x2daee0ad, RZ ;  /* 0xd2511f5349077824 */ /* 0x000fc400078e02ff */
[----:B------:R-:W-:-:S04]  /*0750*/  IMAD.HI.U32 R6, R3, -0x2daee0ad, RZ ;  /* 0xd2511f5303067827 */ /* 0x000fc800078e00ff */
[C---:B------:R-:W-:Y:S01]  /*0760*/  IMAD.HI.U32 R4, R2.reuse, -0x326172a9, RZ ;  /* 0xcd9e8d5702047827 */ /* 0x040fe200078e00ff */
[----:B------:R-:W-:Y:S01]  /*0770*/  LOP3.LUT R6, R7, UR10, R6, 0x96, !PT ;  /* 0x0000000a07067c12 */ /* 0x000fe2000f8e9606 */
[----:B------:R-:W2:Y:S02]  /*0780*/  LDCU.64 UR10, c[0x0][0x3a0] ;  /* 0x00007400ff0a77ac */ /* 0x000ea40008000a00 */
        /* <DEDUP_REMOVED lines=15> */
[----:B------:R-:W3:Y:S01]  /*0880*/  LDCU UR26, c[0x0][0x404] ;  /* 0x00008080ff1a77ac */ /* 0x000ee20008000800 */
        /* <DEDUP_REMOVED lines=38> */
[----:B01234-:R-:W-:-:S07]  /*0af0*/  IMAD R70, R4, -0x326172a9, RZ ;  /* 0xcd9e8d5704467824 */ /* 0x01ffce00078e02ff */
.L_x_18180:
[----:B------:R-:W0:Y:S02]  /*0b00*/  LDC.64 R64, c[0x0][0x3f0] ;  /* 0x0000fc00ff407b82 */ /* 0x000e240000000a00 */
[----:B0-----:R-:W-:-:S06]  /*0b10*/  IMAD.WIDE R66, R75, 0x4, R64 ;  /* 0x000000044b427825 */ /* 0x001fcc00078e0240 */
[----:B------:R-:W0:Y:S01]  /*0b20*/  LDC.64 R64, c[0x0][0x3f8] ;  /* 0x0000fe00ff407b82 */ /* 0x000e220000000a00 */
[----:B------:R1:W2:Y:S01]  /*0b30*/  LDG.E R66, desc[UR6][R66.64] ;  /* 0x0000000642427981 */ /* 0x0002a2000c1e1900 */
[----:B0-----:R-:W-:-:S06]  /*0b40*/  IMAD.WIDE R78, R75, 0x4, R64 ;  /* 0x000000044b4e7825 */ /* 0x001fcc00078e0240 */
[----:B------:R-:W0:Y:S01]  /*0b50*/  LDC R64, c[0x0][0x388] ;  /* 0x0000e200ff407b82 */ /* 0x000e220000000800 */
[----:B-----5:R3:W5:Y:S01]  /*0b60*/  LDG.E R65, desc[UR6][R78.64] ;  /* 0x000000064e417981 */ /* 0x020762000c1e1900 */
[----:B------:R-:W-:Y:S01]  /*0b70*/  ISETP.GE.U32.AND P0, PT, R9, 0x20, PT ;  /* 0x000000200900780c */ /* 0x000fe20003f06070 */
[----:B------:R-:W-:Y:S01]  /*0b80*/  BSSY.RECONVERGENT B1, `(.L_x_17824) ;  /* 0x00005ce000017945 */ /* 0x000fe20003800200 */
[----:B-1----:R-:W-:Y:S02]  /*0b90*/  HFMA2 R67, -RZ, RZ, 0, 0 ;  /* 0x00000000ff437431 */ /* 0x002fe400000001ff */
[----:B0-----:R-:W-:-:S05]  /*0ba0*/  IMAD R77, R75, R64, RZ ;  /* 0x000000404b4d7224 */ /* 0x001fca00078e02ff */
[----:B------:R-:W-:-:S04]  /*0bb0*/  SHF.R.S32.HI R80, RZ, 0x1f, R77 ;  /* 0x0000001fff507819 */ /* 0x000fc8000001144d */
[----:B------:R-:W-:-:S04]  /*0bc0*/  LEA.HI R77, R80, R77, RZ, 0x3 ;  /* 0x0000004d504d7211 */ /* 0x000fc800078f18ff */
[----:B------:R-:W-:Y:S02]  /*0bd0*/  LEA.HI.SX32 R77, R77, R76, 0x1d ;  /* 0x0000004c4d4d7211 */ /* 0x000fe400078feaff */
[----:B--2---:R-:W-:-:S13]  /*0be0*/  ISETP.GE.AND P3, PT, R66, 0x1, PT ;  /* 0x000000014200780c */ /* 0x004fda0003f66270 */
[----:B------:R-:W0:Y:S01]  /*0bf0*/  @P3 S2R R82, SR_TID.X ;  /* 0x0000000000523919 */ /* 0x000e220000002100 */
[----:B------:R-:W-:-:S04]  /*0c00*/  @P3 VIADD R81, R66, 0xffffffff ;  /* 0xffffffff42513836 */ /* 0x000fc80000000000 */
[----:B------:R-:W-:-:S05]  /*0c10*/  @P3 IMAD R81, R81, R64, RZ ;  /* 0x0000004051513224 */ /* 0x000fca00078e02ff */
[----:B------:R-:W-:-:S04]  /*0c20*/  @P3 SHF.R.S32.HI R80, RZ, 0x1f, R81 ;  /* 0x0000001fff503819 */ /* 0x000fc80000011451 */
[----:B------:R-:W-:Y:S02]  /*0c30*/  @P3 LEA.HI R81, R80, R81, RZ, 0x3 ;  /* 0x0000005150513211 */ /* 0x000fe400078f18ff */
[----:B0-----:R-:W-:-:S04]  /*0c40*/  @P3 LOP3.LUT R76, R82, 0x1f, RZ, 0xc0, !PT ;  /* 0x0000001f524c3812 */ /* 0x001fc800078ec0ff */
[----:B------:R-:W-:Y:S01]  /*0c50*/  @P3 LEA.HI.SX32 R67, R81, R76, 0x1d ;  /* 0x0000004c51433211 */ /* 0x000fe200078feaff */
[----:B---3--:R-:W-:Y:S06]  /*0c60*/  @!P0 BRA `(.L_x_17825) ;  /* 0x0000005800fc8947 */ /* 0x008fec0003800000 */
[----:B------:R-:W-:Y:S04]  /*0c70*/  BSSY.RECONVERGENT B2, `(.L_x_17826) ;  /* 0x0000005000027945 */ /* 0x000fe80003800200 */
[----:B------:R-:W-:Y:S05]  /*0c80*/  @!P3 BRA `(.L_x_17827) ;  /* 0x00000000000cb947 */ /* 0x000fea0003800000 */
[----:B------:R-:W0:Y:S02]  /*0c90*/  LDC.64 R36, c[0x0][0x390] ;  /* 0x0000e400ff247b82 */ /* 0x000e240000000a00 */
[----:B0-----:R-:W-:-:S06]  /*0ca0*/  IMAD.WIDE.U32 R36, R67, 0x10, R36 ;  /* 0x0000001043247825 */ /* 0x001fcc00078e0024 */
[----:B------:R-:W5:Y:S02]  /*0cb0*/  LDG.E.128 R36, desc[UR6][R36.64] ;  /* 0x0000000624247981 */ /* 0x000f64000c1e1d00 */
.L_x_17827:
[----:B------:R-:W-:Y:S05]  /*0cc0*/  BSYNC.RECONVERGENT B2 ;  /* 0x0000000000027941 */ /* 0x000fea0003800200 */
.L_x_17826:
        /* <DEDUP_REMOVED lines=29> */
.L_x_17834:
        /* <DEDUP_REMOVED lines=13> */
.L_x_17836:
[----:B------:R-:W-:Y:S05]  /*0f70*/  BSYNC.RECONVERGENT B5 ;  /* 0x0000000000057941 */ /* 0x000fea0003800200 */
.L_x_17835:
        /* <DEDUP_REMOVED lines=45> */
.L_x_17833:
[----:B------:R-:W-:Y:S05]  /*1250*/  BSYNC.RECONVERGENT B4 ;  /* 0x0000000000047941 */ /* 0x000fea0003800200 */
.L_x_17832:
        /* <DEDUP_REMOVED lines=9> */
[----:B------:R-:W-:-:S07]  /*12f0*/  FADD.FTZ R40, R40, R11 ;  /* 0x0000000b28287221 */ /* 0x000fce0000010000 */
.L_x_17831:
[----:B------:R-:W-:Y:S05]  /*1300*/  BSYNC.RECONVERGENT B3 ;  /* 0x0000000000037941 */ /* 0x000fea0003800200 */
.L_x_17830:
[----:B------:R-:W-:Y:S01]  /*1310*/  BSSY.RECONVERGENT B3, `(.L_x_17837) ;  /* 0x000005b000037945 */ /* 0x000fe20003800200 */
        /* <DEDUP_REMOVED lines=19> */
.L_x_17841:
        /* <DEDUP_REMOVED lines=13> */
.L_x_17843:
[----:B------:R-:W-:Y:S05]  /*1520*/  BSYNC.RECONVERGENT B5 ;  /* 0x0000000000057941 */ /* 0x000fea0003800200 */
.L_x_17842:
        /* <DEDUP_REMOVED lines=46> */
.L_x_17840:
[----:B------:R-:W-:Y:S05]  /*1810*/  BSYNC.RECONVERGENT B4 ;  /* 0x0000000000047941 */ /* 0x000fea0003800200 */
.L_x_17839:
        /* <DEDUP_REMOVED lines=9> */
[----:B------:R-:W-:-:S07]  /*18b0*/  FADD.FTZ R41, R41, R78 ;  /* 0x0000004e29297221 */ /* 0x000fce0000010000 */
.L_x_17838:
[----:B------:R-:W-:Y:S05]  /*18c0*/  BSYNC.RECONVERGENT B3 ;  /* 0x0000000000037941 */ /* 0x000fea0003800200 */
.L_x_17837:
        /* <DEDUP_REMOVED lines=20> */
.L_x_17848:
        /* <DEDUP_REMOVED lines=13> */
.L_x_17850:
[----:B------:R-:W-:Y:S05]  /*1ae0*/  BSYNC.RECONVERGENT B5 ;  /* 0x0000000000057941 */ /* 0x000fea0003800200 */
.L_x_17849:
        /* <DEDUP_REMOVED lines=45> */
.L_x_17847:
[----:B------:R-:W-:Y:S05]  /*1dc0*/  BSYNC.RECONVERGENT B4 ;  /* 0x0000000000047941 */ /* 0x000fea0003800200 */
.L_x_17846:
        /* <DEDUP_REMOVED lines=10> */
.L_x_17845:
[----:B------:R-:W-:Y:S05]  /*1e70*/  BSYNC.RECONVERGENT B3 ;  /* 0x0000000000037941 */ /* 0x000fea0003800200 */
.L_x_17844:
        /* <DEDUP_REMOVED lines=20> */
.L_x_17855:
        /* <DEDUP_REMOVED lines=13> */
.L_x_17857:
[----:B------:R-:W-:Y:S05]  /*2090*/  BSYNC.RECONVERGENT B5 ;  /* 0x0000000000057941 */ /* 0x000fea0003800200 */
.L_x_17856:
        /* <DEDUP_REMOVED lines=46> */
.L_x_17854:
[----:B------:R-:W-:Y:S05]  /*2380*/  BSYNC.RECONVERGENT B4 ;  /* 0x0000000000047941 */ /* 0x000fea0003800200 */
.L_x_17853:
        /* <DEDUP_REMOVED lines=10> */
.L_x_17852:
[----:B------:R-:W-:Y:S05]  /*2430*/  BSYNC.RECONVERGENT B3 ;  /* 0x0000000000037941 */ /* 0x000fea0003800200 */
.L_x_17851:
        /* <DEDUP_REMOVED lines=20> */
.L_x_17862:
        /* <DEDUP_REMOVED lines=13> */
.L_x_17864:
[----:B------:R-:W-:Y:S05]  /*2650*/  BSYNC.RECONVERGENT B5 ;  /* 0x0000000000057941 */ /* 0x000fea0003800200 */
.L_x_17863:
        /* <DEDUP_REMOVED lines=45> */
.L_x_17861:
[----:B------:R-:W-:Y:S05]  /*2930*/  BSYNC.RECONVERGENT B4 ;  /* 0x0000000000047941 */ /* 0x000fea0003800200 */
.L_x_17860:
        /* <DEDUP_REMOVED lines=10> */
.L_x_17859:
[----:B------:R-:W-:Y:S05]  /*29e0*/  BSYNC.RECONVERGENT B3 ;  /* 0x0000000000037941 */ /* 0x000fea0003800200 */
.L_x_17858:
        /* <DEDUP_REMOVED lines=20> */
.L_x_17869:
        /* <DEDUP_REMOVED lines=13> */
.L_x_17871:
[----:B------:R-:W-:Y:S05]  /*2c00*/  BSYNC.RECONVERGENT B5 ;  /* 0x0000000000057941 */ /* 0x000fea0003800200 */
.L_x_17870:
        /* <DEDUP_REMOVED lines=46> */
.L_x_17868:
[----:B------:R-:W-:Y:S05]  /*2ef0*/  BSYNC.RECONVERGENT B4 ;  /* 0x0000000000047941 */ /* 0x000fea0003800200 */
.L_x_17867:
        /* <DEDUP_REMOVED lines=10> */
.L_x_17866:
[----:B------:R-:W-:Y:S05]  /*2fa0*/  BSYNC.RECONVERGENT B3 ;  /* 0x0000000000037941 */ /* 0x000fea0003800200 */
.L_x_17865:
        /* <DEDUP_REMOVED lines=20> */
.L_x_17876:
        /* <DEDUP_REMOVED lines=13> */
.L_x_17878:
[----:B------:R-:W-:Y:S05]  /*31c0*/  BSYNC.RECONVERGENT B5 ;  /* 0x0000000000057941 */ /* 0x000fea0003800200 */
.L_x_17877:
        /* <DEDUP_REMOVED lines=45> */
.L_x_17875:
[----:B------:R-:W-:Y:S05]  /*34a0*/  BSYNC.RECONVERGENT B4 ;  /* 0x0000000000047941 */ /* 0x000fea0003800200 */
.L_x_17874:
        /* <DEDUP_REMOVED lines=10> */
.L_x_17873:
[----:B------:R-:W-:Y:S05]  /*3550*/  BSYNC.RECONVERGENT B3 ;  /* 0x0000000000037941 */ /* 0x000fea0003800200 */
.L_x_17872:
        /* <DEDUP_REMOVED lines=19> */
.L_x_17882:
        /* <DEDUP_REMOVED lines=13> */
.L_x_17884:
[----:B------:R-:W-:Y:S05]  /*3760*/  BSYNC.RECONVERGENT B4 ;  /* 0x0000000000047941 */ /* 0x000fea0003800200 */
.L_x_17883:
        /* <DEDUP_REMOVED lines=45> */
.L_x_17881:
[----:B------:R-:W-:Y:S05]  /*3a40*/  BSYNC.RECONVERGENT B3 ;  /* 0x0000000000037941 */ /* 0x000fea0003800200 */
.L_x_17880:
        /* <DEDUP_REMOVED lines=9> */
[----:B------:R-:W-:Y:S01]  /*3ae0*/  FADD.FTZ R47, R47, R68 ;  /* 0x000000442f2f7221 */ /* 0x000fe20000010000 */
[----:B------:R-:W-:Y:S06]  /*3af0*/  BRA `(.L_x_17879) ;  /* 0x0000002800dc7947 */ /* 0x000fec0003800000 */
.L_x_17829:
        /* <DEDUP_REMOVED lines=25> */
.L_x_17889:
        /* <DEDUP_REMOVED lines=13> */
.L_x_17891:
[----:B------:R-:W-:Y:S05]  /*3d60*/  BSYNC.RECONVERGENT B5 ;  /* 0x0000000000057941 */ /* 0x000fea0003800200 */
.L_x_17890:
        /* <DEDUP_REMOVED lines=43> */
[----:B------:R-:W-:-:S07]  /*4020*/  IMAD.MOV.U32 R42, RZ, RZ, RZ ;  /* 0x000000ffff2a7224 */ /* 0x000fce00078e00ff */
.L_x_17888:
[----:B------:R-:W-:Y:S05]  /*4030*/  BSYNC.RECONVERGENT B4 ;  /* 0x0000000000047941 */ /* 0x000fea0003800200 */
.L_x_17887:
        /* <DEDUP_REMOVED lines=9> */
.L_x_17886:
[----:B------:R-:W-:Y:S05]  /*40d0*/  BSYNC.RECONVERGENT B3 ;  /* 0x0000000000037941 */ /* 0x000fea0003800200 */
.L_x_17885:
        /* <DEDUP_REMOVED lines=17> */
.L_x_17896:
        /* <DEDUP_REMOVED lines=13> */
.L_x_17898:
[----:B------:R-:W-:Y:S05]  /*42c0*/  BSYNC.RECONVERGENT B5 ;  /* 0x0000000000057941 */ /* 0x000fea0003800200 */
.L_x_17897:
        /* <DEDUP_REMOVED lines=44> */
.L_x_17895:
[----:B------:R-:W-:Y:S05]  /*4590*/  BSYNC.RECONVERGENT B4 ;  /* 0x0000000000047941 */ /* 0x000fea0003800200 */
.L_x_17894:
        /* <DEDUP_REMOVED lines=9> */
.L_x_17893:
[----:B------:R-:W-:Y:S05]  /*4630*/  BSYNC.RECONVERGENT B3 ;  /* 0x0000000000037941 */ /* 0x000fea0003800200 */
.L_x_17892:
        /* <DEDUP_REMOVED lines=17> */
.L_x_17903:
        /* <DEDUP_REMOVED lines=13> */
.L_x_17905:
[----:B------:R-:W-:Y:S05]  /*4820*/  BSYNC.RECONVERGENT B5 ;  /* 0x0000000000057941 */ /* 0x000fea0003800200 */
.L_x_17904:
        /* <DEDUP_REMOVED lines=44> */
.L_x_17902:
[----:B------:R-:W-:Y:S05]  /*4af0*/  BSYNC.RECONVERGENT B4 ;  /* 0x0000000000047941 */ /* 0x000fea0003800200 */
.L_x_17901:
        /* <DEDUP_REMOVED lines=9> */
.L_x_17900:
[----:B------:R-:W-:Y:S05]  /*4b90*/  BSYNC.RECONVERGENT B3 ;  /* 0x0000000000037941 */ /* 0x000fea0003800200 */
.L_x_17899:
        /* <DEDUP_REMOVED lines=17> */
.L_x_17910:
        /* <DEDUP_REMOVED lines=13> */
.L_x_17912:
[----:B------:R-:W-:Y:S05]  /*4d80*/  BSYNC.RECONVERGENT B5 ;  /* 0x0000000000057941 */ /* 0x000fea0003800200 */
.L_x_17911:
        /* <DEDUP_REMOVED lines=44> */
.L_x_17909:
[----:B------:R-:W-:Y:S05]  /*5050*/  BSYNC.RECONVERGENT B4 ;  /* 0x0000000000047941 */ /* 0x000fea0003800200 */
.L_x_17908:
        /* <DEDUP_REMOVED lines=9> */
.L_x_17907:
[----:B------:R-:W-:Y:S05]  /*50f0*/  BSYNC.RECONVERGENT B3 ;  /* 0x0000000000037941 */ /* 0x000fea0003800200 */
.L_x_17906:
        /* <DEDUP_REMOVED lines=17> */
.L_x_17917:
        /* <DEDUP_REMOVED lines=13> */
.L_x_17919:
[----:B------:R-:W-:Y:S05]  /*52e0*/  BSYNC.RECONVERGENT B5 ;  /* 0x0000000000057941 */ /* 0x000fea0003800200 */
.L_x_17918:
        /* <DEDUP_REMOVED lines=44> */
.L_x_17916:
[----:B------:R-:W-:Y:S05]  /*55b0*/  BSYNC.RECONVERGENT B4 ;  /* 0x0000000000047941 */ /* 0x000fea0003800200 */
.L_x_17915:
        /* <DEDUP_REMOVED lines=9> */
.L_x_17914:
[----:B------:R-:W-:Y:S05]  /*5650*/  BSYNC.RECONVERGENT B3 ;  /* 0x0000000000037941 */ /* 0x000fea0003800200 */
.L_x_17913:
        /* <DEDUP_REMOVED lines=17> */
.L_x_17924:
        /* <DEDUP_REMOVED lines=13> */
.L_x_17926:
[----:B------:R-:W-:Y:S05]  /*5840*/  BSYNC.RECONVERGENT B5 ;  /* 0x0000000000057941 */ /* 0x000fea0003800200 */
.L_x_17925:
        /* <DEDUP_REMOVED lines=44> */
.L_x_17923:
[----:B------:R-:W-:Y:S05]  /*5b10*/  BSYNC.RECONVERGENT B4 ;  /* 0x0000000000047941 */ /* 0x000fea0003800200 */
.L_x_17922:
        /* <DEDUP_REMOVED lines=9> */
.L_x_17921:
[----:B------:R-:W-:Y:S05]  /*5bb0*/  BSYNC.RECONVERGENT B3 ;  /* 0x0000000000037941 */ /* 0x000fea0003800200 */
.L_x_17920:
        /* <DEDUP_REMOVED lines=17> */
.L_x_17931:
        /* <DEDUP_REMOVED lines=13> */
.L_x_17933:
[----:B------:R-:W-:Y:S05]  /*5da0*/  BSYNC.RECONVERGENT B5 ;  /* 0x0000000000057941 */ /* 0x000fea0003800200 */
.L_x_17932:
        /* <DEDUP_REMOVED lines=44> */
.L_x_17930:
[----:B------:R-:W-:Y:S05]  /*6070*/  BSYNC.RECONVERGENT B4 ;  /* 0x0000000000047941 */ /* 0x000fea0003800200 */
.L_x_17929:
        /* <DEDUP_REMOVED lines=9> */
.L_x_17928:
[----:B------:R-:W-:Y:S05]  /*6110*/  BSYNC.RECONVERGENT B3 ;  /* 0x0000000000037941 */ /* 0x000fea0003800200 */
.L_x_17927:
        /* <DEDUP_REMOVED lines=16> */
.L_x_17936:
        /* <DEDUP_REMOVED lines=13> */
.L_x_17938:
[----:B------:R-:W-:Y:S05]  /*62f0*/  BSYNC.RECONVERGENT B4 ;  /* 0x0000000000047941 */ /* 0x000fea0003800200 */
.L_x_17937:
[----:B------:R-:W-:Y:S01]  /*6300*/  IMAD.WIDE.U32 R68, R74, -0x326172a9, RZ ;  /* 0xcd9e8d574a447825 */ /* 0x000fe200078e00ff */
[----:B------:R-:W-:Y:S01]  /*6310*/  LOP3.LUT R78, R10, UR5, R71, 0x96, !PT ;  /* 0x000000050a4e7c12 */ /* 0x000fe2000f8e9647 */
[----:B------:R-:W-:Y:S02]  /*6320*/  UIADD3 UR29, UPT, UPT, UR5, -0x4498517b, URZ ;  /* 0xbb67ae85051d7890 */ /* 0x000fe4000fffe0ff */
[----:B------:R-:W-:Y:S01]  /*6330*/  IMAD.MOV.U32 R0, RZ, RZ, R82 ;  /* 0x000000ffff007224 */ /* 0x000fe200078e0052 */
[----:B------:R-:W-:Y:S01]  /*6340*/  LOP3.LUT R80, R72, UR4, R69, 0x96, !PT ;  /* 0x0000000448507c12 */ /* 0x000fe2000f8e9645 */
[----:B------:R-:W-:-:S04]  /*6350*/  IMAD.WIDE.U32 R78, R78, -0x326172a9, RZ ;  /* 0xcd9e8d574e4e7825 */ /* 0x000fc800078e00ff */
[----:B------:R-:W-:Y:S01]  /*6360*/  IMAD.WIDE.U32 R80, R80, -0x2daee0ad, RZ ;  /* 0xd2511f5350507825 */ /* 0x000fe200078e00ff */
[----:B------:R-:W-:-:S03]  /*6370*/  LOP3.LUT R71, R68, UR12, R79, 0x96, !PT ;  /* 0x0000000c44477c12 */ /* 0x000fc6000f8e964f */
[----:B------:R-:W-:Y:S01]  /*6380*/  IMAD.MOV.U32 R11, RZ, RZ, RZ ;  /* 0x000000ffff0b7224 */ /* 0x000fe200078e00ff */
        /* <DEDUP_REMOVED lines=36> */
.L_x_17935:
[----:B------:R-:W-:Y:S05]  /*65d0*/  BSYNC.RECONVERGENT B3 ;  /* 0x0000000000037941 */ /* 0x000fea0003800200 */
.L_x_17934:
        /* <DEDUP_REMOVED lines=9> */
.L_x_17879:
[----:B------:R-:W-:Y:S05]  /*6670*/  BSYNC.RECONVERGENT B2 ;  /* 0x0000000000027941 */ /* 0x000fea0003800200 */
.L_x_17828:
[----:B------:R-:W0:Y:S01]  /*6680*/  LDC.64 R78, c[0x0][0x3a8] ;  /* 0x0000ea00ff4e7b82 */ /* 0x000e220000000a00 */
[----:B------:R-:W-:Y:S01]  /*6690*/  BSSY.RECONVERGENT B2, `(.L_x_17939) ;  /* 0x000001a000027945 */ /* 0x000fe20003800200 */
[----:B------:R-:W-:Y:S02]  /*66a0*/  IMAD.MOV.U32 R68, RZ, RZ, R82 ;  /* 0x000000ffff447224 */ /* 0x000fe400078e0052 */
[----:B0-----:R-:W-:-:S05]  /*66b0*/  IMAD.WIDE.U32 R78, R77, 0x20, R78 ;  /* 0x000000204d4e7825 */ /* 0x001fca00078e004e */
[----:B-----5:R0:W-:Y:S04]  /*66c0*/  STG.E.128 desc[UR6][R78.64], R40 ;  /* 0x000000284e007986 */ /* 0x0201e8000c101d06 */
        /* <DEDUP_REMOVED lines=22> */
.L_x_17940:
[----:B------:R-:W-:Y:S05]  /*6830*/  BSYNC.RECONVERGENT B2 ;  /* 0x0000000000027941 */ /* 0x000fea0003800200 */
.L_x_17939:
[----:B------:R-:W-:Y:S01]  /*6840*/  VIADD R77, R77, 0x20 ;  /* 0x000000204d4d7836 */ /* 0x000fe20000000000 */
[----:B------:R-:W-:-:S07]  /*6850*/  IADD3 R67, PT, PT, R67, 0x20, RZ ;  /* 0x0000002043437810 */ /* 0x000fce0007ffe0ff */
.L_x_17825:
[----:B------:R-:W-:Y:S05]  /*6860*/  BSYNC.RECONVERGENT B1 ;  /* 0x0000000000017941 */ /* 0x000fea0003800200 */
.L_x_17824:
        /* <DEDUP_REMOVED lines=8> */
.L_x_17944:
[----:B------:R-:W-:Y:S05]  /*68f0*/  BSYNC.RECONVERGENT B2 ;  /* 0x0000000000027941 */ /* 0x000fea0003800200 */
.L_x_17943:
        /* <DEDUP_REMOVED lines=29> */
.L_x_17951:
        /* <DEDUP_REMOVED lines=13> */
.L_x_17953:
[----:B------:R-:W-:Y:S05]  /*6ba0*/  BSYNC.RECONVERGENT B5 ;  /* 0x0000000000057941 */ /* 0x000fea0003800200 */
.L_x_17952:
        /* <DEDUP_REMOVED lines=45> */
.L_x_17950:
[----:B------:R-:W-:Y:S05]  /*6e80*/  BSYNC.RECONVERGENT B4 ;  /* 0x0000000000047941 */ /* 0x000fea0003800200 */
.L_x_17949:
        /* <DEDUP_REMOVED lines=10> */
.L_x_17948:
[----:B------:R-:W-:Y:S05]  /*6f30*/  BSYNC.RECONVERGENT B3 ;  /* 0x0000000000037941 */ /* 0x000fea0003800200 */
.L_x_17947:
        /* <DEDUP_REMOVED lines=20> */
.L_x_17958:
        /* <DEDUP_REMOVED lines=13> */
.L_x_17960:
[----:B------:R-:W-:Y:S05]  /*7150*/  BSYNC.RECONVERGENT B5 ;  /* 0x0000000000057941 */ /* 0x000fea0003800200 */
.L_x_17959:
        /* <DEDUP_REMOVED lines=46> */
.L_x_17957:
[----:B------:R-:W-:Y:S05]  /*7440*/  BSYNC.RECONVERGENT B4 ;  /* 0x0000000000047941 */ /* 0x000fea0003800200 */
.L_x_17956:
        /* <DEDUP_REMOVED lines=10> */
.L_x_17955:
[----:B------:R-:W-:Y:S05]  /*74f0*/  BSYNC.RECONVERGENT B3 ;  /* 0x0000000000037941 */ /* 0x000fea0003800200 */
.L_x_17954:
        /* <DEDUP_REMOVED lines=20> */
.L_x_17965:
        /* <DEDUP_REMOVED lines=13> */
.L_x_17967:
[----:B------:R-:W-:Y:S05]  /*7710*/  BSYNC.RECONVERGENT B5 ;  /* 0x0000000000057941 */ /* 0x000fea0003800200 */
.L_x_17966:
        /* <DEDUP_REMOVED lines=45> */
.L_x_17964:
[----:B------:R-:W-:Y:S05]  /*79f0*/  BSYNC.RECONVERGENT B4 ;  /* 0x0000000000047941 */ /* 0x000fea0003800200 */
.L_x_17963:
        /* <DEDUP_REMOVED lines=10> */
.L_x_17962:
[----:B------:R-:W-:Y:S05]  /*7aa0*/  BSYNC.RECONVERGENT B3 ;  /* 0x0000000000037941 */ /* 0x000fea0003800200 */
.L_x_17961:
        /* <DEDUP_REMOVED lines=20> */
.L_x_17972:
        /* <DEDUP_REMOVED lines=13> */
.L_x_17974:
[----:B------:R-:W-:Y:S05]  /*7cc0*/  BSYNC.RECONVERGENT B5 ;  /* 0x0000000000057941 */ /* 0x000fea0003800200 */
.L_x_17973:
        /* <DEDUP_REMOVED lines=46> */
.L_x_17971:
[----:B------:R-:W-:Y:S05]  /*7fb0*/  BSYNC.RECONVERGENT B4 ;  /* 0x0000000000047941 */ /* 0x000fea0003800200 */
.L_x_17970:
        /* <DEDUP_REMOVED lines=9> */
[----:B------:R-:W-:-:S07]  /*8050*/  FADD.FTZ R51, R51, R78 ;  /* 0x0000004e33337221 */ /* 0x000fce0000010000 */
.L_x_17969:
[----:B------:R-:W-:Y:S05]  /*8060*/  BSYNC.RECONVERGENT B3 ;  /* 0x0000000000037941 */ /* 0x000fea0003800200 */
.L_x_17968:
        /* <DEDUP_REMOVED lines=20> */
.L_x_17979:
        /* <DEDUP_REMOVED lines=13> */
.L_x_17981:
[----:B------:R-:W-:Y:S05]  /*8280*/  BSYNC.RECONVERGENT B5 ;  /* 0x0000000000057941 */ /* 0x000fea0003800200 */
.L_x_17980:
        /* <DEDUP_REMOVED lines=45> */
.L_x_17978:
[----:B------:R-:W-:Y:S05]  /*8560*/  BSYNC.RECONVERGENT B4 ;  /* 0x0000000000047941 */ /* 0x000fea0003800200 */
.L_x_17977:
        /* <DEDUP_REMOVED lines=10> */
.L_x_17976:
[----:B------:R-:W-:Y:S05]  /*8610*/  BSYNC.RECONVERGENT B3 ;  /* 0x0000000000037941 */ /* 0x000fea0003800200 */
.L_x_17975:
        /* <DEDUP_REMOVED lines=20> */
.L_x_17986:
        /* <DEDUP_REMOVED lines=13> */
.L_x_17988:
[----:B------:R-:W-:Y:S05]  /*8830*/  BSYNC.RECONVERGENT B5 ;  /* 0x0000000000057941 */ /* 0x000fea0003800200 */
.L_x_17987:
        /* <DEDUP_REMOVED lines=46> */
.L_x_17985:
[----:B------:R-:W-:Y:S05]  /*8b20*/  BSYNC.RECONVERGENT B4 ;  /* 0x0000000000047941 */ /* 0x000fea0003800200 */
.L_x_17984:
        /* <DEDUP_REMOVED lines=10> */
.L_x_17983:
[----:B------:R-:W-:Y:S05]  /*8bd0*/  BSYNC.RECONVERGENT B3 ;  /* 0x0000000000037941 */ /* 0x000fea0003800200 */
.L_x_17982:
        /* <DEDUP_REMOVED lines=20> */
.L_x_17993:
        /* <DEDUP_REMOVED lines=13> */
.L_x_17995:
[----:B------:R-:W-:Y:S05]  /*8df0*/  BSYNC.RECONVERGENT B5 ;  /* 0x0000000000057941 */ /* 0x000fea0003800200 */
.L_x_17994:
        /* <DEDUP_REMOVED lines=45> */
.L_x_17992:
[----:B------:R-:W-:Y:S05]  /*90d0*/  BSYNC.RECONVERGENT B4 ;  /* 0x0000000000047941 */ /* 0x000fea0003800200 */
.L_x_17991:
        /* <DEDUP_REMOVED lines=10> */
.L_x_17990:
[----:B------:R-:W-:Y:S05]  /*9180*/  BSYNC.RECONVERGENT B3 ;  /* 0x0000000000037941 */ /* 0x000fea0003800200 */
.L_x_17989:
        /* <DEDUP_REMOVED lines=19> */
.L_x_17999:
        /* <DEDUP_REMOVED lines=13> */
.L_x_18001:
[----:B------:R-:W-:Y:S05]  /*9390*/  BSYNC.RECONVERGENT B4 ;  /* 0x0000000000047941 */ /* 0x000fea0003800200 */
.L_x_18000:
        /* <DEDUP_REMOVED lines=45> */
.L_x_17998:
[----:B------:R-:W-:Y:S05]  /*9670*/  BSYNC.RECONVERGENT B3 ;  /* 0x0000000000037941 */ /* 0x000fea0003800200 */
.L_x_17997:
        /* <DEDUP_REMOVED lines=11> */
.L_x_17946:
        /* <DEDUP_REMOVED lines=25> */
.L_x_18006:
        /* <DEDUP_REMOVED lines=13> */
.L_x_18008:
[----:B------:R-:W-:Y:S05]  /*9990*/  BSYNC.RECONVERGENT B5 ;  /* 0x0000000000057941 */ /* 0x000fea0003800200 */
.L_x_18007:
        /* <DEDUP_REMOVED lines=44> */
.L_x_18005:
[----:B------:R-:W-:Y:S05]  /*9c60*/  BSYNC.RECONVERGENT B4 ;  /* 0x0000000000047941 */ /* 0x000fea0003800200 */
.L_x_18004:
        /* <DEDUP_REMOVED lines=9> */
.L_x_18003:
[----:B------:R-:W-:Y:S05]  /*9d00*/  BSYNC.RECONVERGENT B3 ;  /* 0x0000000000037941 */ /* 0x000fea0003800200 */
.L_x_18002:
        /* <DEDUP_REMOVED lines=17> */
.L_x_18013:
        /* <DEDUP_REMOVED lines=13> */
.L_x_18015:
[----:B------:R-:W-:Y:S05]  /*9ef0*/  BSYNC.RECONVERGENT B5 ;  /* 0x0000000000057941 */ /* 0x000fea0003800200 */
.L_x_18014:
        /* <DEDUP_REMOVED lines=44> */
.L_x_18012:
[----:B------:R-:W-:Y:S05]  /*a1c0*/  BSYNC.RECONVERGENT B4 ;  /* 0x0000000000047941 */ /* 0x000fea0003800200 */
.L_x_18011:
        /* <DEDUP_REMOVED lines=9> */
.L_x_18010:
[----:B------:R-:W-:Y:S05]  /*a260*/  BSYNC.RECONVERGENT B3 ;  /* 0x0000000000037941 */ /* 0x000fea0003800200 */
.L_x_18009:
        /* <DEDUP_REMOVED lines=17> */
.L_x_18020:
        /* <DEDUP_REMOVED lines=13> */
.L_x_18022:
[----:B------:R-:W-:Y:S05]  /*a450*/  BSYNC.RECONVERGENT B5 ;  /* 0x0000000000057941 */ /* 0x000fea0003800200 */
.L_x_18021:
        /* <DEDUP_REMOVED lines=44> */
.L_x_18019:
[----:B------:R-:W-:Y:S05]  /*a720*/  BSYNC.RECONVERGENT B4 ;  /* 0x0000000000047941 */ /* 0x000fea0003800200 */
.L_x_18018:
        /* <DEDUP_REMOVED lines=9> */
.L_x_18017:
[----:B------:R-:W-:Y:S05]  /*a7c0*/  BSYNC.RECONVERGENT B3 ;  /* 0x0000000000037941 */ /* 0x000fea0003800200 */
.L_x_18016:
        /* <DEDUP_REMOVED lines=17> */
.L_x_18027:
        /* <DEDUP_REMOVED lines=13> */
.L_x_18029:
[----:B------:R-:W-:Y:S05]  /*a9b0*/  BSYNC.RECONVERGENT B5 ;  /* 0x0000000000057941 */ /* 0x000fea0003800200 */
.L_x_18028:
        /* <DEDUP_REMOVED lines=44> */
.L_x_18026:
[----:B------:R-:W-:Y:S05]  /*ac80*/  BSYNC.RECONVERGENT B4 ;  /* 0x0000000000047941 */ /* 0x000fea0003800200 */
.L_x_18025:
        /* <DEDUP_REMOVED lines=9> */
.L_x_18024:
[----:B------:R-:W-:Y:S05]  /*ad20*/  BSYNC.RECONVERGENT B3 ;  /* 0x0000000000037941 */ /* 0x000fea0003800200 */
.L_x_18023:
        /* <DEDUP_REMOVED lines=17> */
.L_x_18034:
        /* <DEDUP_REMOVED lines=13> */
.L_x_18036:
[----:B------:R-:W-:Y:S05]  /*af10*/  BSYNC.RECONVERGENT B5 ;  /* 0x0000000000057941 */ /* 0x000fea0003800200 */
.L_x_18035:
        /* <DEDUP_REMOVED lines=44> */
.L_x_18033:
[----:B------:R-:W-:Y:S05]  /*b1e0*/  BSYNC.RECONVERGENT B4 ;  /* 0x0000000000047941 */ /* 0x000fea0003800200 */
.L_x_18032:
        /* <DEDUP_REMOVED lines=9> */
.L_x_18031:
[----:B------:R-:W-:Y:S05]  /*b280*/  BSYNC.RECONVERGENT B3 ;  /* 0x0000000000037941 */ /* 0x000fea0003800200 */
.L_x_18030:
        /* <DEDUP_REMOVED lines=17> */
.L_x_18041:
        /* <DEDUP_REMOVED lines=13> */
.L_x_18043:
[----:B------:R-:W-:Y:S05]  /*b470*/  BSYNC.RECONVERGENT B5 ;  /* 0x0000000000057941 */ /* 0x000fea0003800200 */
.L_x_18042:
        /* <DEDUP_REMOVED lines=44> */
.L_x_18040:
[----:B------:R-:W-:Y:S05]  /*b740*/  BSYNC.RECONVERGENT B4 ;  /* 0x0000000000047941 */ /* 0x000fea0003800200 */
.L_x_18039:
        /* <DEDUP_REMOVED lines=9> */
.L_x_18038:
[----:B------:R-:W-:Y:S05]  /*b7e0*/  BSYNC.RECONVERGENT B3 ;  /* 0x0000000000037941 */ /* 0x000fea0003800200 */
.L_x_18037:
        /* <DEDUP_REMOVED lines=17> */
.L_x_18048:
        /* <DEDUP_REMOVED lines=13> */
.L_x_18050:
[----:B------:R-:W-:Y:S05]  /*b9d0*/  BSYNC.RECONVERGENT B5 ;  /* 0x0000000000057941 */ /* 0x000fea0003800200 */
.L_x_18049:
        /* <DEDUP_REMOVED lines=44> */
.L_x_18047:
[----:B------:R-:W-:Y:S05]  /*bca0*/  BSYNC.RECONVERGENT B4 ;  /* 0x0000000000047941 */ /* 0x000fea0003800200 */
.L_x_18046:
        /* <DEDUP_REMOVED lines=9> */
.L_x_18045:
[----:B------:R-:W-:Y:S05]  /*bd40*/  BSYNC.RECONVERGENT B3 ;  /* 0x0000000000037941 */ /* 0x000fea0003800200 */
.L_x_18044:
        /* <DEDUP_REMOVED lines=16> */
.L_x_18053:
        /* <DEDUP_REMOVED lines=13> */
.L_x_18055:
[----:B------:R-:W-:Y:S05]  /*bf20*/  BSYNC.RECONVERGENT B4 ;  /* 0x0000000000047941 */ /* 0x000fea0003800200 */
.L_x_18054:
[----:B------:R-:W-:Y:S01]  /*bf30*/  IMAD.WIDE.U32 R68, R74, -0x326172a9, RZ ;  /* 0xcd9e8d574a447825 */ /* 0x000fe200078e00ff */
[----:B01----:R-:W-:Y:S01]  /*bf40*/  LOP3.LUT R78, R10, UR5, R71, 0x96, !PT ;  /* 0x000000050a4e7c12 */ /* 0x003fe2000f8e9647 */
        /* <DEDUP_REMOVED lines=43> */
.L_x_18052:
[----:B------:R-:W-:Y:S05]  /*c200*/  BSYNC.RECONVERGENT B3 ;  /* 0x0000000000037941 */ /* 0x000fea0003800200 */
.L_x_18051:
        /* <DEDUP_REMOVED lines=9> */
.L_x_17996:
[----:B------:R-:W-:Y:S05]  /*c2a0*/  BSYNC.RECONVERGENT B2 ;  /* 0x0000000000027941 */ /* 0x000fea0003800200 */
.L_x_17945:
[----:B01----:R-:W0:Y:S01]  /*c2b0*/  LDC.64 R78, c[0x0][0x3a8] ;  /* 0x0000ea00ff4e7b82 */ /* 0x003e220000000a00 */
        /* <DEDUP_REMOVED lines=26> */
.L_x_18057:
[----:B------:R-:W-:Y:S05]  /*c460*/  BSYNC.RECONVERGENT B2 ;  /* 0x0000000000027941 */ /* 0x000fea0003800200 */
.L_x_18056:
[----:B------:R-:W-:Y:S01]  /*c470*/  VIADD R77, R77, 0x20 ;  /* 0x000000204d4d7836 */ /* 0x000fe20000000000 */
[----:B------:R-:W-:-:S07]  /*c480*/  IADD3 R67, PT, PT, R67, 0x20, RZ ;  /* 0x0000002043437810 */ /* 0x000fce0007ffe0ff */
.L_x_17942:
[----:B------:R-:W-:Y:S05]  /*c490*/  BSYNC.RECONVERGENT B1 ;  /* 0x0000000000017941 */ /* 0x000fea0003800200 */
.L_x_17941:
        /* <DEDUP_REMOVED lines=8> */
.L_x_18061:
[----:B------:R-:W-:Y:S05]  /*c520*/  BSYNC.RECONVERGENT B2 ;  /* 0x0000000000027941 */ /* 0x000fea0003800200 */
.L_x_18060:
        /* <DEDUP_REMOVED lines=29> */
.L_x_18068:
        /* <DEDUP_REMOVED lines=13> */
.L_x_18070:
[----:B------:R-:W-:Y:S05]  /*c7d0*/  BSYNC.RECONVERGENT B5 ;  /* 0x0000000000057941 */ /* 0x000fea0003800200 */
.L_x_18069:
        /* <DEDUP_REMOVED lines=46> */
.L_x_18067:
[----:B------:R-:W-:Y:S05]  /*cac0*/  BSYNC.RECONVERGENT B4 ;  /* 0x0000000000047941 */ /* 0x000fea0003800200 */
.L_x_18066:
        /* <DEDUP_REMOVED lines=10> */
.L_x_18065:
[----:B------:R-:W-:Y:S05]  /*cb70*/  BSYNC.RECONVERGENT B3 ;  /* 0x0000000000037941 */ /* 0x000fea0003800200 */
.L_x_18064:
        /* <DEDUP_REMOVED lines=20> */
.L_x_18075:
        /* <DEDUP_REMOVED lines=13> */
.L_x_18077:
[----:B------:R-:W-:Y:S05]  /*cd90*/  BSYNC.RECONVERGENT B5 ;  /* 0x0000000000057941 */ /* 0x000fea0003800200 */
.L_x_18076:
        /* <DEDUP_REMOVED lines=46> */
.L_x_18074:
[----:B------:R-:W-:Y:S05]  /*d080*/  BSYNC.RECONVERGENT B4 ;  /* 0x0000000000047941 */ /* 0x000fea0003800200 */
.L_x_18073:
        /* <DEDUP_REMOVED lines=10> */
.L_x_18072:
[----:B------:R-:W-:Y:S05]  /*d130*/  BSYNC.RECONVERGENT B3 ;  /* 0x0000000000037941 */ /* 0x000fea0003800200 */
.L_x_18071:
        /* <DEDUP_REMOVED lines=20> */
.L_x_18082:
        /* <DEDUP_REMOVED lines=13> */
.L_x_18084:
[----:B------:R-:W-:Y:S05]  /*d350*/  BSYNC.RECONVERGENT B5 ;  /* 0x0000000000057941 */ /* 0x000fea0003800200 */
.L_x_18083:
        /* <DEDUP_REMOVED lines=46> */
.L_x_18081:
[----:B------:R-:W-:Y:S05]  /*d640*/  BSYNC.RECONVERGENT B4 ;  /* 0x0000000000047941 */ /* 0x000fea0003800200 */
.L_x_18080:
        /* <DEDUP_REMOVED lines=10> */
.L_x_18079:
[----:B------:R-:W-:Y:S05]  /*d6f0*/  BSYNC.RECONVERGENT B3 ;  /* 0x0000000000037941 */ /* 0x000fea0003800200 */
.L_x_18078:
        /* <DEDUP_REMOVED lines=20> */
.L_x_18089:
        /* <DEDUP_REMOVED lines=13> */
.L_x_18091:
[----:B------:R-:W-:Y:S05]  /*d910*/  BSYNC.RECONVERGENT B5 ;  /* 0x0000000000057941 */ /* 0x000fea0003800200 */
.L_x_18090:
        /* <DEDUP_REMOVED lines=46> */
.L_x_18088:
[----:B------:R-:W-:Y:S05]  /*dc00*/  BSYNC.RECONVERGENT B4 ;  /* 0x0000000000047941 */ /* 0x000fea0003800200 */
.L_x_18087:
        /* <DEDUP_REMOVED lines=10> */
.L_x_18086:
[----:B------:R-:W-:Y:S05]  /*dcb0*/  BSYNC.RECONVERGENT B3 ;  /* 0x0000000000037941 */ /* 0x000fea0003800200 */
.L_x_18085:
        /* <DEDUP_REMOVED lines=20> */
.L_x_18096:
        /* <DEDUP_REMOVED lines=13> */
.L_x_18098:
[----:B------:R-:W-:Y:S05]  /*ded0*/  BSYNC.RECONVERGENT B5 ;  /* 0x0000000000057941 */ /* 0x000fea0003800200 */
.L_x_18097:
        /* <DEDUP_REMOVED lines=46> */
.L_x_18095:
[----:B------:R-:W-:Y:S05]  /*e1c0*/  BSYNC.RECONVERGENT B4 ;  /* 0x0000000000047941 */ /* 0x000fea0003800200 */
.L_x_18094:
        /* <DEDUP_REMOVED lines=10> */
.L_x_18093:
[----:B------:R-:W-:Y:S05]  /*e270*/  BSYNC.RECONVERGENT B3 ;  /* 0x0000000000037941 */ /* 0x000fea0003800200 */
.L_x_18092:
        /* <DEDUP_REMOVED lines=20> */
.L_x_18103:
        /* <DEDUP_REMOVED lines=13> */
.L_x_18105:
[----:B------:R-:W-:Y:S05]  /*e490*/  BSYNC.RECONVERGENT B5 ;  /* 0x0000000000057941 */ /* 0x000fea0003800200 */
.L_x_18104:
        /* <DEDUP_REMOVED lines=46> */
.L_x_18102:
[----:B------:R-:W-:Y:S05]  /*e780*/  BSYNC.RECONVERGENT B4 ;  /* 0x0000000000047941 */ /* 0x000fea0003800200 */
.L_x_18101:
        /* <DEDUP_REMOVED lines=10> */
.L_x_18100:
[----:B------:R-:W-:Y:S05]  /*e830*/  BSYNC.RECONVERGENT B3 ;  /* 0x0000000000037941 */ /* 0x000fea0003800200 */
.L_x_18099:
        /* <DEDUP_REMOVED lines=20> */
.L_x_18110:
        /* <DEDUP_REMOVED lines=13> */
.L_x_18112:
[----:B------:R-:W-:Y:S05]  /*ea50*/  BSYNC.RECONVERGENT B5 ;  /* 0x0000000000057941 */ /* 0x000fea0003800200 */
.L_x_18111:
        /* <DEDUP_REMOVED lines=46> */
.L_x_18109:
[----:B------:R-:W-:Y:S05]  /*ed40*/  BSYNC.RECONVERGENT B4 ;  /* 0x0000000000047941 */ /* 0x000fea0003800200 */
.L_x_18108:
        /* <DEDUP_REMOVED lines=10> */
.L_x_18107:
[----:B------:R-:W-:Y:S05]  /*edf0*/  BSYNC.RECONVERGENT B3 ;  /* 0x0000000000037941 */ /* 0x000fea0003800200 */
.L_x_18106:
        /* <DEDUP_REMOVED lines=19> */
.L_x_18116:
        /* <DEDUP_REMOVED lines=13> */
.L_x_18118:
[----:B------:R-:W-:Y:S05]  /*f000*/  BSYNC.RECONVERGENT B4 ;  /* 0x0000000000047941 */ /* 0x000fea0003800200 */
.L_x_18117:
        /* <DEDUP_REMOVED lines=46> */
.L_x_18115:
[----:B------:R-:W-:Y:S05]  /*f2f0*/  BSYNC.RECONVERGENT B3 ;  /* 0x0000000000037941 */ /* 0x000fea0003800200 */
.L_x_18114:
        /* <DEDUP_REMOVED lines=9> */
[----:B------:R-:W-:Y:S01]  /*f390*/  FADD.FTZ R63, R63, R66 ;  /* 0x000000423f3f7221 */ /* 0x000fe20000010000 */
[----:B------:R-:W-:Y:S06]  /*f3a0*/  BRA `(.L_x_18113) ;  /* 0x0000002800ec7947 */ /* 0x000fec0003800000 */
.L_x_18063:
        /* <DEDUP_REMOVED lines=25> */
.L_x_18123:
        /* <DEDUP_REMOVED lines=13> */
.L_x_18125:
[----:B------:R-:W-:Y:S05]  /*f610*/  BSYNC.RECONVERGENT B5 ;  /* 0x0000000000057941 */ /* 0x000fea0003800200 */
.L_x_18124:
        /* <DEDUP_REMOVED lines=42> */
[----:B------:R-:W-:Y:S01]  /*f8c0*/  HFMA2 R58, -RZ, RZ, 0, 0 ;  /* 0x00000000ff3a7431 */ /* 0x000fe200000001ff */
[----:B------:R-:W-:-:S07]  /*f8d0*/  MOV R66, R56 ;  /* 0x0000003800427202 */ /* 0x000fce0000000f00 */
.L_x_18122:
[----:B------:R-:W-:Y:S05]  /*f8e0*/  BSYNC.RECONVERGENT B4 ;  /* 0x0000000000047941 */ /* 0x000fea0003800200 */
.L_x_18121:
        /* <DEDUP_REMOVED lines=9> */
.L_x_18120:
[----:B------:R-:W-:Y:S05]  /*f980*/  BSYNC.RECONVERGENT B3 ;  /* 0x0000000000037941 */ /* 0x000fea0003800200 */
.L_x_18119:
        /* <DEDUP_REMOVED lines=17> */
.L_x_18130:
        /* <DEDUP_REMOVED lines=13> */
.L_x_18132:
[----:B------:R-:W-:Y:S05]  /*fb70*/  BSYNC.RECONVERGENT B5 ;  /* 0x0000000000057941 */ /* 0x000fea0003800200 */
.L_x_18131:
        /* <DEDUP_REMOVED lines=44> */
.L_x_18129:
[----:B------:R-:W-:Y:S05]  /*fe40*/  BSYNC.RECONVERGENT B4 ;  /* 0x0000000000047941 */ /* 0x000fea0003800200 */
.L_x_18128:
        /* <DEDUP_REMOVED lines=9> */
.L_x_18127:
[----:B------:R-:W-:Y:S05]  /*fee0*/  BSYNC.RECONVERGENT B3 ;  /* 0x0000000000037941 */ /* 0x000fea0003800200 */
.L_x_18126:
        /* <DEDUP_REMOVED lines=17> */
.L_x_18137:
        /* <DEDUP_REMOVED lines=13> */
.L_x_18139:
[----:B------:R-:W-:Y:S05]  /*100d0*/  BSYNC.RECONVERGENT B5 ;  /* 0x0000000000057941 */ /* 0x000fea0003800200 */
.L_x_18138:
        /* <DEDUP_REMOVED lines=43> */
[----:B------:R-:W-:-:S07]  /*10390*/  HFMA2 R60, -RZ, RZ, 0, 0 ;  /* 0x00000000ff3c7431 */ /* 0x000fce00000001ff */
.L_x_18136:
[----:B------:R-:W-:Y:S05]  /*103a0*/  BSYNC.RECONVERGENT B4 ;  /* 0x0000000000047941 */ /* 0x000fea0003800200 */
.L_x_18135:
        /* <DEDUP_REMOVED lines=9> */
.L_x_18134:
[----:B------:R-:W-:Y:S05]  /*10440*/  BSYNC.RECONVERGENT B3 ;  /* 0x0000000000037941 */ /* 0x000fea0003800200 */
.L_x_18133:
        /* <DEDUP_REMOVED lines=17> */
.L_x_18144:
        /* <DEDUP_REMOVED lines=13> */
.L_x_18146:
[----:B------:R-:W-:Y:S05]  /*10630*/  BSYNC.RECONVERGENT B5 ;  /* 0x0000000000057941 */ /* 0x000fea0003800200 */
.L_x_18145:
        /* <DEDUP_REMOVED lines=44> */
.L_x_18143:
[----:B------:R-:W-:Y:S05]  /*10900*/  BSYNC.RECONVERGENT B4 ;  /* 0x0000000000047941 */ /* 0x000fea0003800200 */
.L_x_18142:
        /* <DEDUP_REMOVED lines=9> */
.L_x_18141:
[----:B------:R-:W-:Y:S05]  /*109a0*/  BSYNC.RECONVERGENT B3 ;  /* 0x0000000000037941 */ /* 0x000fea0003800200 */
.L_x_18140:
        /* <DEDUP_REMOVED lines=17> */
.L_x_18151:
        /* <DEDUP_REMOVED lines=13> */
.L_x_18153:
[----:B------:R-:W-:Y:S05]  /*10b90*/  BSYNC.RECONVERGENT B5 ;  /* 0x0000000000057941 */ /* 0x000fea0003800200 */
.L_x_18152:
        /* <DEDUP_REMOVED lines=44> */
.L_x_18150:
[----:B------:R-:W-:Y:S05]  /*10e60*/  BSYNC.RECONVERGENT B4 ;  /* 0x0000000000047941 */ /* 0x000fea0003800200 */
.L_x_18149:
        /* <DEDUP_REMOVED lines=9> */
.L_x_18148:
[----:B------:R-:W-:Y:S05]  /*10f00*/  BSYNC.RECONVERGENT B3 ;  /* 0x0000000000037941 */ /* 0x000fea0003800200 */
.L_x_18147:
        /* <DEDUP_REMOVED lines=17> */
.L_x_18158:
        /* <DEDUP_REMOVED lines=13> */
.L_x_18160:
[----:B------:R-:W-:Y:S05]  /*110f0*/  BSYNC.RECONVERGENT B5 ;  /* 0x0000000000057941 */ /* 0x000fea0003800200 */
.L_x_18159:
        /* <DEDUP_REMOVED lines=44> */
.L_x_18157:
[----:B------:R-:W-:Y:S05]  /*113c0*/  BSYNC.RECONVERGENT B4 ;  /* 0x0000000000047941 */ /* 0x000fea0003800200 */
.L_x_18156:
        /* <DEDUP_REMOVED lines=9> */
.L_x_18155:
[----:B------:R-:W-:Y:S05]  /*11460*/  BSYNC.RECONVERGENT B3 ;  /* 0x0000000000037941 */ /* 0x000fea0003800200 */
.L_x_18154:
[----:B------:R-:W-:Y:S01]  /*11470*/  BSSY.RECONVERGENT B3, `(.L_x_18161) ;  /* 0x0000055000037945 */ /* 0x000fe20003800200 */
[----:B01----:R-:W-:Y:S01]  /*11480*/  IMAD.MOV.U32 R78, RZ, RZ, R11 ;  /* 0x000000ffff4e7224 */ /* 0x003fe200078e000b */
        /* <DEDUP_REMOVED lines=15> */
.L_x_18165:
        /* <DEDUP_REMOVED lines=13> */
.L_x_18167:
[----:B------:R-:W-:Y:S05]  /*11650*/  BSYNC.RECONVERGENT B5 ;  /* 0x0000000000057941 */ /* 0x000fea0003800200 */
.L_x_18166:
        /* <DEDUP_REMOVED lines=41> */
[----:B------:R-:W-:Y:S02]  /*118f0*/  HFMA2 R78, -RZ, RZ, 0, 0 ;  /* 0x00000000ff4e7431 */ /* 0x000fe400000001ff */
[----:B------:R-:W-:Y:S01]  /*11900*/  IMAD.MOV.U32 R66, RZ, RZ, R62 ;  /* 0x000000ffff427224 */ /* 0x000fe200078e003e */
[----:B------:R-:W-:-:S07]  /*11910*/  LOP3.LUT R71, R68, UR25, R63, 0x96, !PT ;  /* 0x0000001944477c12 */ /* 0x000fce000f8e963f */
.L_x_18164:
[----:B------:R-:W-:Y:S05]  /*11920*/  BSYNC.RECONVERGENT B4 ;  /* 0x0000000000047941 */ /* 0x000fea0003800200 */
.L_x_18163:
        /* <DEDUP_REMOVED lines=9> */
.L_x_18162:
[----:B------:R-:W-:Y:S05]  /*119c0*/  BSYNC.RECONVERGENT B3 ;  /* 0x0000000000037941 */ /* 0x000fea0003800200 */
.L_x_18161:
        /* <DEDUP_REMOVED lines=20> */
.L_x_18170:
        /* <DEDUP_REMOVED lines=13> */
.L_x_18172:
[----:B------:R-:W-:Y:S05]  /*11be0*/  BSYNC.RECONVERGENT B4 ;  /* 0x0000000000047941 */ /* 0x000fea0003800200 */
.L_x_18171:
        /* <DEDUP_REMOVED lines=45> */
.L_x_18169:
[----:B------:R-:W-:Y:S05]  /*11ec0*/  BSYNC.RECONVERGENT B3 ;  /* 0x0000000000037941 */ /* 0x000fea0003800200 */
.L_x_18168:
        /* <DEDUP_REMOVED lines=9> */
.L_x_18113:
[----:B------:R-:W-:Y:S05]  /*11f60*/  BSYNC.RECONVERGENT B2 ;  /* 0x0000000000027941 */ /* 0x000fea0003800200 */
.L_x_18062:
        /* <DEDUP_REMOVED lines=13> */
[----:B------:R-:W-:Y:S01]  /*12040*/  LOP3.LUT R81, R66, 0xff00, R81, 0xf8, !PT ;  /* 0x0000ff0042517812 */ /* 0x000fe200078ef851 */
[----:B------:R-:W-:Y:S01]  /*12050*/  IMAD.WIDE.U32 R84, R84, 0x1000000, RZ ;  /* 0x0100000054547825 */ /* 0x000fe200078e00ff */
[----:B------:R-:W-:Y:S02]  /*12060*/  LOP3.LUT R80, R7, 0xff, RZ, 0xc0, !PT ;  /* 0x000000ff07507812 */ /* 0x000fe400078ec0ff */
        /* <DEDUP_REMOVED lines=9> */
.L_x_18059:
[----:B------:R-:W-:Y:S05]  /*12100*/  BSYNC.RECONVERGENT B1 ;  /* 0x0000000000017941 */ /* 0x000fea0003800200 */
.L_x_18058:
[----:B------:R-:W-:Y:S01]  /*12110*/  FADD.FTZ R66, RZ, R40 ;  /* 0x00000028ff427221 */ /* 0x000fe20000010000 */
[C---:B------:R-:W-:Y:S01]  /*12120*/  ISETP.GT.U32.AND P5, PT, R9.reuse, 0x3f, PT ;  /* 0x0000003f0900780c */ /* 0x040fe20003fa4070 */
[----:B-1-3--:R-:W1:Y:S01]  /*12130*/  S2R R80, SR_TID.X ;  /* 0x0000000000507919 */ /* 0x00ae620000002100 */
        /* <DEDUP_REMOVED lines=10> */
[----:B-1----:R-:W-:-:S03]  /*121e0*/  LOP3.LUT P3, RZ, R80, 0x1f, RZ, 0xc0, !PT ;  /* 0x0000001f50ff7812 */ /* 0x002fc6000786c0ff */
        /* <DEDUP_REMOVED lines=18> */
[----:B0-2---:R-:W-:-:S05]  /*12310*/  FADD.FTZ R78, R67, R66 ;  /* 0x00000042434e7221 */ /* 0x005fca0000010000 */
        /* <DEDUP_REMOVED lines=68> */
.L_x_18192:
        /* <DEDUP_REMOVED lines=37> */
[--C-:B------:R-:W-:Y:S01]  /*129b0*/  FADD.FTZ R84, R46, -R80.reuse ;  /* 0x800000502e547221 */ /* 0x100fe20000010000 */
[----:B------:R-:W-:Y:S02]  /*129c0*/  HADD2.F32 R87, -RZ, R17.H1_H1 ;  /* 0x30000011ff577230 */ /* 0x000fe40000004100 */
[----:B------:R-:W-:Y:S01]  /*129d0*/  FFMA.FTZ R65, R66, R79, R83 ;  /* 0x0000004f42417223 */ /* 0x000fe20000010053 */
[--C-:B------:R-:W-:Y:S01]  /*129e0*/  FADD.FTZ R66, R44, -R80.reuse ;  /* 0x800000502c427221 */ /* 0x100fe20000010000 */
        /* <DEDUP_REMOVED lines=32> */
.L_x_18177:
[----:B------:R-:W-:Y:S05]  /*12bf0*/  BSYNC.RECONVERGENT B2 ;  /* 0x0000000000027941 */ /* 0x000fea0003800200 */
.L_x_18176:
[----:B------:R-:W-:Y:S04]  /*12c00*/  BSSY.RECONVERGENT B2, `(.L_x_18178) ;  /* 0x0000032000027945 */ /* 0x000fe80003800200 */
[----:B------:R-:W-:Y:S05]  /*12c10*/  @!P1 BRA `(.L_x_18179) ;  /* 0x0000000000c09947 */ /* 0x000fea0003800000 */
[--C-:B0-----:R-:W-:Y:S01]  /*12c20*/  FADD.FTZ R64, R48, -R80.reuse ;  /* 0x8000005030407221 */ /* 0x101fe20000010000 */
        /* <DEDUP_REMOVED lines=47> */
.L_x_18179:
[----:B------:R-:W-:Y:S05]  /*12f20*/  BSYNC.RECONVERGENT B2 ;  /* 0x0000000000027941 */ /* 0x000fea0003800200 */
.L_x_18178:
[----:B------:R-:W-:Y:S05]  /*12f30*/  @!P2 BRA `(.L_x_18175) ;  /* 0x0000000000bca947 */ /* 0x000fea0003800000 */
[--C-:B01----:R-:W-:Y:S01]  /*12f40*/  FADD.FTZ R64, R56, -R80.reuse ;  /* 0x8000005038407221 */ /* 0x103fe20000010000 */
        /* <DEDUP_REMOVED lines=16> */
[--C-:B------:R-:W-:Y:S01]  /*13050*/  FADD.FTZ R84, R62, -R80.reuse ;  /* 0x800000503e547221 */ /* 0x100fe20000010000 */
        /* <DEDUP_REMOVED lines=14> */
[--C-:B------:R-:W-:Y:S01]  /*13140*/  FADD.FTZ R84, R63, -R80.reuse ;  /* 0x800000503f547221 */ /* 0x100fe20000010000 */
[----:B------:R-:W0:Y:S01]  /*13150*/  LDC.64 R78, c[0x0][0x428] ;  /* 0x00010a00ff4e7b82 */ /* 0x000e220000000a00 */
[----:B------:R-:W-:Y:S02]  /*13160*/  HADD2.F32 R85, -RZ, R31.H1_H1 ;  /* 0x3000001fff557230 */ /* 0x000fe40000004100 */
[----:B------:R-:W-:Y:S01]  /*13170*/  FADD.FTZ R80, R57, -R80 ;  /* 0x8000005039507221 */ /* 0x000fe20000010000 */
[----:B------:R-:W-:Y:S01]  /*13180*/  FMUL.FTZ R84, R77, R84 ;  /* 0x000000544d547220 */ /* 0x000fe20000410000 */
[----:B------:R-:W-:-:S02]  /*13190*/  F2FP.F16.F32.PACK_AB R66, R83, R66 ;  /* 0x000000425342723e */ /* 0x000fc400000000ff */
[----:B------:R-:W-:Y:S01]  /*131a0*/  FMUL.FTZ R80, R77, R80 ;  /* 0x000000504d507220 */ /* 0x000fe20000410000 */
[----:B------:R-:W-:Y:S01]  /*131b0*/  FFMA.FTZ R84, R84, R85, R87 ;  /* 0x0000005554547223 */ /* 0x000fe20000010057 */
[----:B------:R-:W-:Y:S02]  /*131c0*/  HADD2.F32 R77, -RZ, R28.H1_H1 ;  /* 0x3000001cff4d7230 */ /* 0x000fe40000004100 */
[----:B------:R-:W-:Y:S02]  /*131d0*/  HADD2.F32 R85, -RZ, R32.H1_H1 ;  /* 0x30000020ff557230 */ /* 0x000fe40000004100 */
[----:B------:R-:W-:-:S03]  /*131e0*/  F2FP.F16.F32.PACK_AB R67, R84, R67 ;  /* 0x000000435443723e */ /* 0x000fc600000000ff */
[----:B------:R-:W-:-:S05]  /*131f0*/  FFMA.FTZ R77, R80, R77, R85 ;  /* 0x0000004d504d7223 */ /* 0x000fca0000010055 */
[----:B------:R-:W-:Y:S01]  /*13200*/  F2FP.F16.F32.PACK_AB R64, R77, R64 ;  /* 0x000000404d40723e */ /* 0x000fe200000000ff */
[----:B0-----:R-:W-:-:S05]  /*13210*/  IMAD.WIDE.U32 R78, R81, 0x10, R78 ;  /* 0x00000010514e7825 */ /* 0x001fca00078e004e */
[----:B------:R2:W-:Y:S02]  /*13220*/  STG.E.128 desc[UR6][R78.64], R64 ;  /* 0x000000404e007986 */ /* 0x0005e4000c101d06 */
.L_x_18175:
[----:B------:R-:W-:Y:S05]  /*13230*/  BSYNC.RECONVERGENT B1 ;  /* 0x0000000000017941 */ /* 0x000fea0003800200 */
.L_x_18174:
[----:B012---:R-:W0:Y:S02]  /*13240*/  LDC.64 R64, c[0x0][0x380] ;  /* 0x0000e000ff407b82 */ /* 0x007e240000000a00 */
[----:B0-----:R-:W-:-:S04]  /*13250*/  LEA R75, R64, R75, 0x2 ;  /* 0x0000004b404b7211 */ /* 0x001fc800078e10ff */
[----:B------:R-:W-:-:S13]  /*13260*/  ISETP.GE.AND P0, PT, R75, R65, PT ;  /* 0x000000414b00720c */ /* 0x000fda0003f06270 */
[----:B------:R-:W-:Y:S05]  /*13270*/  @!P0 BRA `(.L_x_18180) ;  /* 0xfffffed800208947 */ /* 0x000fea000383ffff */
[----:B------:R-:W-:Y:S05]  /*13280*/  BSYNC B0 ;  /* 0x0000000000007941 */ /* 0x000fea0003800000 */
.L_x_17823:
[----:B------:R-:W-:Y:S05]  /*13290*/  EXIT ;  /* 0x000000000000794d */ /* 0x000fea0003800000 */
.L_x_18173:
[----:B------:R-:W-:Y:S01]  /*132a0*/  HFMA2 R86, -RZ, RZ, 0, 5.9604644775390625e-08 ;  /* 0x00000001ff567431 */ /* 0x000fe200000001ff */
[----:B------:R-:W-:Y:S01]  /*132b0*/  BSSY B1, `(.L_x_18181) ;  /* 0x0000007000017945 */ /* 0x000fe20003800000 */
[----:B------:R-:W-:Y:S01]  /*132c0*/  IMAD.MOV.U32 R87, RZ, RZ, R67 ;  /* 0x000000ffff577224 */ /* 0x000fe200078e0043 */
[----:B------:R-:W-:Y:S01]  /*132d0*/  MOV R84, 0xffffffff ;  /* 0xffffffff00547802 */ /* 0x000fe20000000f00 */
[----:B------:R-:W-:-:S07]  /*132e0*/  IMAD.MOV.U32 R89, RZ, RZ, 0x1f ;  /* 0x0000001fff597424 */ /* 0x000fce00078e00ff */
[----:B0-2--5:R-:W-:Y:S05]  /*132f0*/  WARPSYNC.COLLECTIVE R84, `(.L_x_18182) ;  /* 0x0000000054087348 */ /* 0x025fea0003c00000 */
[----:B------:R1:W3:Y:S02]  /*13300*/  SHFL.BFLY P6, R85, R87, R86, R89 ;  /* 0x0c00005657557389 */ /* 0x0002e400000c0059 */
[----:B0123-5:R-:W-:Y:S05]  /*13310*/  ENDCOLLECTIVE ;  /* 0x000000000000791b */ /* 0x02ffea0003800000 */
.L_x_18182:
[----:B------:R-:W-:Y:S05]  /*13320*/  BSYNC B1 ;  /* 0x0000000000017941 */ /* 0x000fea0003800000 */
.L_x_18181:
        /* <DEDUP_REMOVED lines=9> */
.L_x_18183:
[----:B------:R-:W-:Y:S01]  /*133c0*/  HFMA2 R86, -RZ, RZ, 0, 2.384185791015625e-07 ;  /* 0x00000004ff567431 */ /* 0x000fe200000001ff */
[----:B------:R-:W-:-:S05]  /*133d0*/  MOV R77, R85 ;  /* 0x00000055004d7202 */ /* 0x000fca0000000f00 */
[----:B------:R-:W-:-:S04]  /*133e0*/  FADD.FTZ R79, R78, R77 ;  /* 0x0000004d4e4f7221 */ /* 0x000fc80000010000 */
[----:B------:R-:W-:-:S07]  /*133f0*/  IMAD.MOV.U32 R87, RZ, RZ, R79 ;  /* 0x000000ffff577224 */ /* 0x000fce00078e004f */
[----:B------:R-:W-:Y:S05]  /*13400*/  WARPSYNC.COLLECTIVE R84, `(.L_x_18184) ;  /* 0x0000000054087348 */ /* 0x000fea0003c00000 */
[----:B------:R0:W1:Y:S02]  /*13410*/  SHFL.BFLY P6, R85, R87, R86, R89 ;  /* 0x0c00005657557389 */ /* 0x00006400000c0059 */
[----:B01----:R-:W-:Y:S05]  /*13420*/  ENDCOLLECTIVE ;  /* 0x000000000000791b */ /* 0x003fea0003800000 */
.L_x_18184:
[----:B------:R-:W-:Y:S02]  /*13430*/  IMAD.MOV.U32 R86, RZ, RZ, 0x8 ;  /* 0x00000008ff567424 */ /* 0x000fe400078e00ff */
[----:B------:R-:W-:-:S04]  /*13440*/  IMAD.MOV.U32 R66, RZ, RZ, R85 ;  /* 0x000000ffff427224 */ /* 0x000fc800078e0055 */
[----:B------:R-:W-:-:S05]  /*13450*/  FADD.FTZ R82, R79, R66 ;  /* 0x000000424f527221 */ /* 0x000fca0000010000 */
[----:B------:R-:W-:-:S07]  /*13460*/  MOV R87, R82 ;  /* 0x0000005200577202 */ /* 0x000fce0000000f00 */
[----:B------:R-:W-:Y:S05]  /*13470*/  WARPSYNC.COLLECTIVE R84, `(.L_x_18185) ;  /* 0x0000000054087348 */ /* 0x000fea0003c00000 */
[----:B------:R0:W1:Y:S02]  /*13480*/  SHFL.BFLY P6, R85, R87, R86, R89 ;  /* 0x0c00005657557389 */ /* 0x00006400000c0059 */
[----:B01----:R-:W-:Y:S05]  /*13490*/  ENDCOLLECTIVE ;  /* 0x000000000000791b */ /* 0x003fea0003800000 */
.L_x_18185:
        /* <DEDUP_REMOVED lines=8> */
.L_x_18186:
        /* <DEDUP_REMOVED lines=57> */
.L_x_18187:
[----:B------:R-:W-:Y:S01]  /*138b0*/  HFMA2 R86, -RZ, RZ, 0, 1.1920928955078125e-07 ;  /* 0x00000002ff567431 */ /* 0x000fe200000001ff */
[----:B------:R-:W-:-:S05]  /*138c0*/  MOV R67, R85 ;  /* 0x0000005500437202 */ /* 0x000fca0000000f00 */
[----:B------:R-:W-:-:S04]  /*138d0*/  FADD.FTZ R67, R66, R67 ;  /* 0x0000004342437221 */ /* 0x000fc80000010000 */
[----:B------:R-:W-:-:S07]  /*138e0*/  IMAD.MOV.U32 R87, RZ, RZ, R67 ;  /* 0x000000ffff577224 */ /* 0x000fce00078e0043 */
[----:B------:R-:W-:Y:S05]  /*138f0*/  WARPSYNC.COLLECTIVE R84, `(.L_x_18188) ;  /* 0x0000000054087348 */ /* 0x000fea0003c00000 */
[----:B------:R0:W1:Y:S02]  /*13900*/  SHFL.BFLY P6, R85, R87, R86, R89 ;  /* 0x0c00005657557389 */ /* 0x00006400000c0059 */
[----:B01----:R-:W-:Y:S05]  /*13910*/  ENDCOLLECTIVE ;  /* 0x000000000000791b */ /* 0x003fea0003800000 */
.L_x_18188:
[----:B------:R-:W-:Y:S02]  /*13920*/  IMAD.MOV.U32 R86, RZ, RZ, 0x4 ;  /* 0x00000004ff567424 */ /* 0x000fe400078e00ff */
[----:B------:R-:W-:-:S04]  /*13930*/  IMAD.MOV.U32 R78, RZ, RZ, R85 ;  /* 0x000000ffff4e7224 */ /* 0x000fc800078e0055 */
[----:B------:R-:W-:-:S05]  /*13940*/  FADD.FTZ R78, R67, R78 ;  /* 0x0000004e434e7221 */ /* 0x000fca0000010000 */
[----:B------:R-:W-:-:S07]  /*13950*/  MOV R87, R78 ;  /* 0x0000004e00577202 */ /* 0x000fce0000000f00 */
[----:B------:R-:W-:Y:S05]  /*13960*/  WARPSYNC.COLLECTIVE R84, `(.L_x_18189) ;  /* 0x0000000054087348 */ /* 0x000fea0003c00000 */
[----:B------:R0:W1:Y:S02]  /*13970*/  SHFL.BFLY P6, R85, R87, R86, R89 ;  /* 0x0c00005657557389 */ /* 0x00006400000c0059 */
[----:B01----:R-:W-:Y:S05]  /*13980*/  ENDCOLLECTIVE ;  /* 0x000000000000791b */ /* 0x003fea0003800000 */
.L_x_18189:
[----:B------:R-:W-:Y:S01]  /*13990*/  HFMA2 R86, -RZ, RZ, 0, 4.76837158203125e-07 ;  /* 0x00000008ff567431 */ /* 0x000fe200000001ff */
[----:B------:R-:W-:-:S05]  /*139a0*/  MOV R79, R85 ;  /* 0x00000055004f7202 */ /* 0x000fca0000000f00 */
[----:B------:R-:W-:-:S04]  /*139b0*/  FADD.FTZ R79, R78, R79 ;  /* 0x0000004f4e4f7221 */ /* 0x000fc80000010000 */
[----:B------:R-:W-:-:S07]  /*139c0*/  IMAD.MOV.U32 R87, RZ, RZ, R79 ;  /* 0x000000ffff577224 */ /* 0x000fce00078e004f */
[----:B------:R-:W-:Y:S05]  /*139d0*/  WARPSYNC.COLLECTIVE R84, `(.L_x_18190) ;  /* 0x0000000054087348 */ /* 0x000fea0003c00000 */
[----:B------:R0:W1:Y:S02]  /*139e0*/  SHFL.BFLY P6, R85, R87, R86, R89 ;  /* 0x0c00005657557389 */ /* 0x00006400000c0059 */
[----:B01----:R-:W-:Y:S05]  /*139f0*/  ENDCOLLECTIVE ;  /* 0x000000000000791b */ /* 0x003fea0003800000 */
.L_x_18190:
[----:B------:R-:W-:Y:S02]  /*13a00*/  IMAD.MOV.U32 R86, RZ, RZ, 0x10 ;  /* 0x00000010ff567424 */ /* 0x000fe400078e00ff */
[----:B------:R-:W-:-:S04]  /*13a10*/  IMAD.MOV.U32 R82, RZ, RZ, R85 ;  /* 0x000000ffff527224 */ /* 0x000fc800078e0055 */
[----:B------:R-:W-:-:S05]  /*13a20*/  FADD.FTZ R82, R79, R82 ;  /* 0x000000524f527221 */ /* 0x000fca0000010000 */
[----:B------:R-:W-:-:S07]  /*13a30*/  MOV R87, R82 ;  /* 0x0000005200577202 */ /* 0x000fce0000000f00 */
[----:B------:R-:W-:Y:S05]  /*13a40*/  WARPSYNC.COLLECTIVE R84, `(.L_x_18191) ;  /* 0x0000000054087348 */ /* 0x000fea0003c00000 */
[----:B------:R0:W1:Y:S02]  /*13a50*/  SHFL.BFLY P6, R85, R87, R86, R89 ;  /* 0x0c00005657557389 */ /* 0x00006400000c0059 */
[----:B01----:R-:W-:Y:S05]  /*13a60*/  ENDCOLLECTIVE ;  /* 0x000000000000791b */ /* 0x003fea0003800000 */
.L_x_18191:
[----:B------:R-:W-:Y:S01]  /*13a70*/  MOV R83, R85 ;  /* 0x0000005500537202 */ /* 0x000fe20000000f00 */
[----:B------:R-:W-:Y:S06]  /*13a80*/  BRA `(.L_x_18192) ;  /* 0xffffffec00347947 */ /* 0x000fec000383ffff */
.L_x_18193:
        /* <DEDUP_REMOVED lines=15> */
.L_x_28808:


//--------------------- .text._ZN10layer_norm13ln_fwd_kernelINS_13Kernel_traitsI6__halfS2_fS2_fjLj768ELj1ELj4ELj1ELj16ENS_18Kernel_traits_baseILj768ES2_S2_fS2_fjLj128EEEEELb1ELb0ELb1ELb1EEEvNS_9FwdParamsE --------------------------
	.section	.text._ZN10layer_norm13ln_fwd_kernelINS_13Kernel_traitsI6__halfS2_fS2_fjLj768ELj1ELj4ELj1ELj16ENS_18Kernel_traits_baseILj768ES2_S2_fS2_fjLj128EEEEELb1ELb0ELb1ELb1EEEvNS_9FwdParamsE,"ax",@progbits
	.align	128
        .global         _ZN10layer_norm13ln_fwd_kernelINS_13Kernel_traitsI6__halfS2_fS2_fjLj768ELj1ELj4ELj1ELj16ENS_18Kernel_traits_baseILj768ES2_S2_fS2_fjLj128EEEEELb1ELb0ELb1ELb1EEEvNS_9FwdParamsE
        .type           _ZN10layer_norm13ln_fwd_kernelINS_13Kernel_traitsI6__halfS2_fS2_fjLj768ELj1ELj4ELj1ELj16ENS_18Kernel_traits_baseILj768ES2_S2_fS2_fjLj128EEEEELb1ELb0ELb1ELb1EEEvNS_9FwdParamsE,@function
        .size           _ZN10layer_norm13ln_fwd_kernelINS_13Kernel_traitsI6__halfS2_fS2_fjLj768ELj1ELj4ELj1ELj16ENS_18Kernel_traits_baseILj768ES2_S2_fS2_fjLj128EEEEELb1ELb0ELb1ELb1EEEvNS_9FwdParamsE,(.L_x_28809 - _ZN10layer_norm13ln_fwd_kernelINS_13Kernel_traitsI6__halfS2_fS2_fjLj768ELj1ELj4ELj1ELj16ENS_18Kernel_traits_baseILj768ES2_S2_fS2_fjLj128EEEEELb1ELb0ELb1ELb1EEEvNS_9FwdParamsE)
        .other          _ZN10layer_norm13ln_fwd_kernelINS_13Kernel_traitsI6__halfS2_fS2_fjLj768ELj1ELj4ELj1ELj16ENS_18Kernel_traits_baseILj768ES2_S2_fS2_fjLj128EEEEELb1ELb0ELb1ELb1EEEvNS_9FwdParamsE,@"STO_CUDA_ENTRY STV_DEFAULT"
_ZN10layer_norm13ln_fwd_kernelINS_13Kernel_traitsI6__halfS2_fS2_fjLj768ELj1ELj4ELj1ELj16ENS_18Kernel_traits_baseILj768ES2_S2_fS2_fjLj128EEEEELb1ELb0ELb1ELb1EEEvNS_9FwdParamsE:
.text._ZN10layer_norm13ln_fwd_kernelINS_13Kernel_traitsI6__halfS2_fS2_fjLj768ELj1ELj4ELj1ELj16ENS_18Kernel_traits_baseILj768ES2_S2_fS2_fjLj128EEEEELb1ELb0ELb1ELb1EEEvNS_9FwdParamsE:
[----:B------:R-:W-:Y:S01]  /*0000*/  LDC R1, c[0x0][0x37c] ;  /* 0x0000df00ff017b82 */ /* 0x000fe20000000800 */
[----:B------:R-:W0:Y:S01]  /*0010*/  S2R R67, SR_TID.X ;  /* 0x0000000000437919 */ /* 0x000e220000002100 */
[----:B------:R-:W1:Y:S06]  /*0020*/  LDCU.64 UR4, c[0x0][0x438] ;  /* 0x00008700ff0477ac */ /* 0x000e6c0008000a00 */
[----:B------:R-:W2:Y:S01]  /*0030*/  LDC.64 R8, c[0x0][0x3d0] ;  /* 0x0000f400ff087b82 */ /* 0x000ea20000000a00 */
[----:B------:R-:W3:Y:S01]  /*0040*/  LDCU.64 UR8, c[0x0][0x358] ;  /* 0x00006b00ff0877ac */ /* 0x000ee20008000a00 */
[----:B------:R-:W4:Y:S06]  /*0050*/  LDCU.64 UR6, c[0x0][0x450] ;  /* 0x00008a00ff0677ac */ /* 0x000f2c0008000a00 */
[----:B------:R-:W4:Y:S01]  /*0060*/  LDC R72, c[0x0][0x458] ;  /* 0x00011600ff487b82 */ /* 0x000f220000000800 */
[----:B------:R-:W4:Y:S01]  /*0070*/  LDCU UR10, c[0x0][0x384] ;  /* 0x00007080ff0a77ac */ /* 0x000f220008000800 */
[----:B-1----:R-:W-:Y:S01]  /*0080*/  ISETP.NE.U32.AND P0, PT, RZ, UR4, PT ;  /* 0x00000004ff007c0c */ /* 0x002fe2000bf05070 */
[----:B------:R-:W1:Y:S03]  /*0090*/  LDCU.U8 UR4, c[0x0][0x464] ;  /* 0x00008c80ff0477ac */ /* 0x000e660008000000 */
[----:B------:R-:W-:-:S02]  /*00a0*/  ISETP.NE.AND.EX P0, PT, RZ, UR5, PT, P0 ;  /* 0x00000005ff007c0c */ /* 0x000fc4000bf05300 */
[----:B0-----:R-:W-:Y:S01]  /*00b0*/  LOP3.LUT R69, R67, 0x1f, RZ, 0xc0, !PT ;  /* 0x0000001f43457812 */ /* 0x001fe200078ec0ff */
[----:B------:R-:W0:Y:S10]  /*00c0*/  LDC R73, c[0x0][0x45c] ;  /* 0x00011700ff497b82 */ /* 0x000e340000000800 */
[----:B--2---:R-:W-:Y:S01]  /*00d0*/  @P0 IMAD.WIDE.U32 R6, R69, 0x10, R8 ;  /* 0x0000001045060825 */ /* 0x004fe200078e0008 */
[----:B------:R-:W2:Y:S04]  /*00e0*/  @P0 LDC.64 R10, c[0x0][0x438] ;  /* 0x00010e00ff0a0b82 */ /* 0x000ea80000000a00 */
[----:B---3--:R-:W5:Y:S04]  /*00f0*/  @P0 LDG.E.128 R52, desc[UR8][R6.64] ;  /* 0x0000000806340981 */ /* 0x008f68000c1e1d00 */
[----:B------:R-:W5:Y:S04]  /*0100*/  @P0 LDG.E.128 R48, desc[UR8][R6.64+0x200] ;  /* 0x0002000806300981 */ /* 0x000f68000c1e1d00 */
[----:B------:R2:W5:Y:S01]  /*0110*/  @P0 LDG.E.128 R44, desc[UR8][R6.64+0x400] ;  /* 0x00040008062c0981 */ /* 0x000562000c1e1d00 */
[----:B-1----:R-:W-:Y:S01]  /*0120*/  ISETP.NE.AND P1, PT, RZ, UR4, PT ;  /* 0x00000004ff007c0c */ /* 0x002fe2000bf25270 */
[----:B----4-:R-:W-:-:S02]  /*0130*/  IMAD.U32 R2, RZ, RZ, UR6 ;  /* 0x00000006ff027e24 */ /* 0x010fc4000f8e00ff */
[----:B------:R-:W-:Y:S02]  /*0140*/  IMAD.U32 R3, RZ, RZ, UR7 ;  /* 0x00000007ff037e24 */ /* 0x000fe4000f8e00ff */
[----:B------:R-:W-:-:S08]  /*0150*/  @!P0 IMAD.WIDE.U32 R8, R69, 0x10, R8 ;  /* 0x0000001045088825 */ /* 0x000fd000078e0008 */
[----:B0-----:R-:W3:Y:S01]  /*0160*/  @P1 LDG.E.64 R4, desc[UR8][R72.64] ;  /* 0x0000000848041981 */ /* 0x001ee2000c1e1b00 */
[----:B--2---:R-:W-:Y:S01]  /*0170*/  @P0 IMAD.WIDE.U32 R6, R69, 0x10, R10 ;  /* 0x0000001045060825 */ /* 0x004fe200078e000a */
[----:B------:R-:W0:Y:S02]  /*0180*/  S2UR UR5, SR_CTAID.X ;  /* 0x00000000000579c3 */ /* 0x000e240000002500 */
[----:B------:R-:W2:Y:S04]  /*0190*/  @P1 LDG.E.64 R2, desc[UR8][R2.64] ;  /* 0x0000000802021981 */ /* 0x000ea8000c1e1b00 */
[----:B------:R1:W5:Y:S02]  /*01a0*/  @P0 LDG.E.128 R40, desc[UR8][R6.64] ;  /* 0x0000000806280981 */ /* 0x000364000c1e1d00 */
[----:B------:R-:W3:Y:S02]  /*01b0*/  @P1 LDC R11, c[0x0][0x460] ;  /* 0x00011800ff0b1b82 */ /* 0x000ee40000000800 */
        /* <DEDUP_REMOVED lines=10> */
[----:B---3--:R-:W-:Y:S02]  /*0260*/  @P1 IADD3 R72, P3, PT, R4, R11, RZ ;  /* 0x0000000b04481210 */ /* 0x008fe40007f7e0ff */
[----:B--2---:R-:W-:Y:S02]  /*0270*/  @P1 R2UR UR6, R2 ;  /* 0x00000000020612ca */ /* 0x004fe400000e0000 */
[----:B------:R-:W-:Y:S02]  /*0280*/  @P1 R2UR UR7, R3 ;  /* 0x00000000030712ca */ /* 0x000fe400000e0000 */
[----:B------:R-:W-:Y:S01]  /*0290*/  @P1 IADD3.X R73, PT, PT, RZ, R5, RZ, P3, !PT ;  /* 0x00000005ff491210 */ /* 0x000fe20001ffe4ff */
[----:B----4-:R-:W-:-:S04]  /*02a0*/  IMAD R67, R0, UR5, R67 ;  /* 0x0000000500437c24 */ /* 0x010fc8000f8e0243 */
[----:B-1----:R-:W-:Y:S08]  /*02b0*/  @P2 EXIT ;  /* 0x000000000000294d */ /* 0x002ff00003800000 */
[--C-:B------:R-:W-:Y:S01]  /*02c0*/  SHF.R.U64 R66, R72, 0x2, R73.reuse ;  /* 0x0000000248427819 */ /* 0x100fe20000001249 */
[----:B------:R-:W-:Y:S01]  /*02d0*/  IMAD.HI.U32 R0, R67, -0x326172a9, RZ ;  /* 0xcd9e8d5743007827 */ /* 0x000fe200078e00ff */
[----:B------:R-:W-:Y:S01]  /*02e0*/  SHF.R.U32.HI R5, RZ, 0x2, R73 ;  /* 0x00000002ff057819 */ /* 0x000fe20000011649 */
[----:B------:R-:W-:Y:S01]  /*02f0*/  UIADD3 UR4, UPT, UPT, UR7, -0x4498517b, URZ ;  /* 0xbb67ae8507047890 */ /* 0x000fe2000fffe0ff */
[----:B------:R-:W-:Y:S01]  /*0300*/  BSSY B0, `(.L_x_18194) ;  /* 0x000123f000007945 */ /* 0x000fe20003800000 */
[C---:B------:R-:W-:Y:S01]  /*0310*/  IMAD.HI.U32 R2, R66.reuse, -0x2daee0ad, RZ ;  /* 0xd2511f5342027827 */ /* 0x040fe200078e00ff */
[----:B------:R-:W-:Y:S01]  /*0320*/  LOP3.LUT R0, R5, UR6, R0, 0x96, !PT ;  /* 0x0000000605007c12 */ /* 0x000fe2000f8e9600 */
[----:B------:R-:W-:Y:S01]  /*0330*/  UIADD3 UR15, UPT, UPT, UR6, -0x61c88647, URZ ;  /* 0x9e3779b9060f7890 */ /* 0x000fe2000fffe0ff */
[----:B-----5:R-:W-:Y:S01]  /*0340*/  @!P0 CS2R R42, SRZ ;  /* 0x00000000002a8805 */ /* 0x020fe2000001ff00 */
        /* <DEDUP_REMOVED lines=33> */
[----:B------:R-:W-:Y:S01]  /*0560*/  UIADD3 UR27, UPT, UPT, UR7, 0x1fd5c5a3, URZ ;  /* 0x1fd5c5a3071b7890 */ /* 0x000fe2000fffe0ff */
[----:B------:R-:W-:Y:S01]  /*0570*/  LOP3.LUT R72, R72, 0x3, RZ, 0xc0, !PT ;  /* 0x0000000348487812 */ /* 0x000fe200078ec0ff */
[----:B------:R-:W-:Y:S01]  /*0580*/  UIADD3 UR26, UPT, UPT, UR6, 0x5384540f, URZ ;  /* 0x5384540f061a7890 */ /* 0x000fe2000fffe0ff */
[----:B------:R-:W-:Y:S01]  /*0590*/  IMAD R7, R0, -0x326172a9, RZ ;  /* 0xcd9e8d5700077824 */ /* 0x000fe200078e02ff */
[----:B------:R-:W-:Y:S01]  /*05a0*/  LOP3.LUT R3, R6, UR18, R3, 0x96, !PT ;  /* 0x0000001206037c12 */ /* 0x000fe2000f8e9603 */
[----:B------:R-:W-:Y:S01]  /*05b0*/  IMAD.HI.U32 R0, R4, -0x326172a9, RZ ;  /* 0xcd9e8d5704007827 */ /* 0x000fe200078e00ff */
[----:B------:R-:W-:-:S02]  /*05c0*/  UIADD3 UR28, UPT, UPT, UR6, -0xe443238, URZ ;  /* 0xf1bbcdc8061c7890 */ /* 0x000fc4000fffe0ff */
[----:B------:R-:W-:Y:S01]  /*05d0*/  UIADD3 UR29, UPT, UPT, UR7, -0x24c28bd8, URZ ;  /* 0xdb3d7428071d7890 */ /* 0x000fe2000fffe0ff */
[----:B------:R-:W-:Y:S01]  /*05e0*/  IMAD R9, R2, -0x2daee0ad, RZ ;  /* 0xd2511f5302097824 */ /* 0x000fe200078e02ff */
[----:B------:R-:W-:Y:S01]  /*05f0*/  LOP3.LUT R0, R7, UR20, R0, 0x96, !PT ;  /* 0x0000001407007c12 */ /* 0x000fe2000f8e9600 */
[C---:B------:R-:W-:Y:S01]  /*0600*/  IMAD.HI.U32 R2, R3.reuse, -0x2daee0ad, RZ ;  /* 0xd2511f5303027827 */ /* 0x040fe200078e00ff */
[----:B------:R-:W-:Y:S02]  /*0610*/  UIADD3 UR31, UPT, UPT, UR7, -0x695add53, URZ ;  /* 0x96a522ad071f7890 */ /* 0x000fe4000fffe0ff */
[----:B------:R-:W-:Y:S01]  /*0620*/  UIADD3 UR30, UPT, UPT, UR6, -0x700cb87f, URZ ;  /* 0x8ff34781061e7890 */ /* 0x000fe2000fffe0ff */
[----:B------:R-:W-:Y:S01]  /*0630*/  IMAD R7, R3, -0x2daee0ad, RZ ;  /* 0xd2511f5303077824 */ /* 0x000fe200078e02ff */
[----:B------:R-:W-:Y:S01]  /*0640*/  LOP3.LUT R2, R9, UR21, R2, 0x96, !PT ;  /* 0x0000001509027c12 */ /* 0x000fe2000f8e9602 */
[----:B------:R-:W-:Y:S01]  /*0650*/  IMAD.HI.U32 R6, R0, -0x2daee0ad, RZ ;  /* 0xd2511f5300067827 */ /* 0x000fe200078e00ff */
[----:B------:R-:W0:Y:S03]  /*0660*/  LDCU UR10, c[0x0][0x404] ;  /* 0x00008080ff0a77ac */ /* 0x000e260008000800 */
[----:B------:R-:W-:Y:S01]  /*0670*/  IMAD R4, R4, -0x326172a9, RZ ;  /* 0xcd9e8d5704047824 */ /* 0x000fe200078e02ff */
[----:B------:R-:W-:Y:S01]  /*0680*/  LOP3.LUT R6, R7, UR23, R6, 0x96, !PT ;  /* 0x0000001707067c12 */ /* 0x000fe2000f8e9606 */
[C---:B------:R-:W-:Y:S01]  /*0690*/  IMAD.HI.U32 R3, R2.reuse, -0x326172a9, RZ ;  /* 0xcd9e8d5702037827 */ /* 0x040fe200078e00ff */
[----:B------:R-:W1:Y:S03]  /*06a0*/  LDCU.U8 UR11, c[0x0][0x410] ;  /* 0x00008200ff0b77ac */ /* 0x000e660008000000 */
[----:B------:R-:W-:Y:S01]  /*06b0*/  IMAD R7, R2, -0x326172a9, RZ ;  /* 0xcd9e8d5702077824 */ /* 0x000fe200078e02ff */
[----:B------:R-:W-:Y:S01]  /*06c0*/  LOP3.LUT R3, R4, UR22, R3, 0x96, !PT ;  /* 0x0000001604037c12 */ /* 0x000fe2000f8e9603 */
[----:B------:R-:W-:Y:S01]  /*06d0*/  IMAD.HI.U32 R2, R6, -0x326172a9, RZ ;  /* 0xcd9e8d5706027827 */ /* 0x000fe200078e00ff */
[----:B------:R-:W2:Y:S03]  /*06e0*/  LDCU UR14, c[0x0][0x448] ;  /* 0x00008900ff0e77ac */ /* 0x000ea60008000800 */
[----:B------:R-:W-:Y:S01]  /*06f0*/  IMAD R9, R0, -0x2daee0ad, RZ ;  /* 0xd2511f5300097824 */ /* 0x000fe200078e02ff */
[----:B------:R-:W-:Y:S01]  /*0700*/  LOP3.LUT R2, R7, UR24, R2, 0x96, !PT ;  /* 0x0000001807027c12 */ /* 0x000fe2000f8e9602 */
[C---:B------:R-:W-:Y:S01]  /*0710*/  IMAD.HI.U32 R0, R3.reuse, -0x2daee0ad, RZ ;  /* 0xd2511f5303007827 */ /* 0x040fe200078e00ff */
[----:B------:R-:W3:Y:S03]  /*0720*/  LDCU.64 UR12, c[0x0][0x408] ;  /* 0x00008100ff0c77ac */ /* 0x000ee60008000a00 */
[----:B------:R-:W-:Y:S01]  /*0730*/  IMAD R7, R3, -0x2daee0ad, RZ ;  /* 0xd2511f5303077824 */ /* 0x000fe200078e02ff */
[----:B------:R-:W-:Y:S01]  /*0740*/  LOP3.LUT R0, R9, UR25, R0, 0x96, !PT ;  /* 0x0000001909007c12 */ /* 0x000fe2000f8e9600 */
[----:B------:R-:W-:Y:S01]  /*0750*/  IMAD.HI.U32 R4, R2, -0x2daee0ad, RZ ;  /* 0xd2511f5302047827 */ /* 0x000fe200078e00ff */
[----:B------:R-:W4:Y:S03]  /*0760*/  LDCU.64 UR4, c[0x0][0x3a0] ;  /* 0x00007400ff0477ac */ /* 0x000f260008000a00 */
        /* <DEDUP_REMOVED lines=19> */
.L_x_18541:
[----:B------:R-:W0:Y:S08]  /*08a0*/  LDC.64 R12, c[0x0][0x3f0] ;  /* 0x0000fc00ff0c7b82 */ /* 0x000e300000000a00 */
[----:B------:R-:W1:Y:S08]  /*08b0*/  LDC R73, c[0x0][0x388] ;  /* 0x0000e200ff497b82 */ /* 0x000e700000000800 */
[----:B------:R-:W2:Y:S01]  /*08c0*/  LDC.64 R14, c[0x0][0x3f8] ;  /* 0x0000fe00ff0e7b82 */ /* 0x000ea20000000a00 */
[----:B0-----:R-:W-:-:S05]  /*08d0*/  IMAD.WIDE R12, R68, 0x4, R12 ;  /* 0x00000004440c7825 */ /* 0x001fca00078e020c */
[----:B------:R2:W3:Y:S01]  /*08e0*/  LDG.E R75, desc[UR8][R12.64] ;  /* 0x000000080c4b7981 */ /* 0x0004e2000c1e1900 */
        /* <DEDUP_REMOVED lines=17> */
[----:B------:R-:W-:Y:S02]  /*0a00*/  BSSY.RECONVERGENT B1, `(.L_x_18195) ;  /* 0x0000575000017945 */ /* 0x000fe40003800200 */
[----:B------:R-:W-:Y:S01]  /*0a10*/  LEA.HI R16, R17, R16, RZ, 0x3 ;  /* 0x0000001011107211 */ /* 0x000fe200078f18ff */
[----:B------:R-:W-:-:S03]  /*0a20*/  VIADD R70, R70, 0xbb67ae85 ;  /* 0xbb67ae8546467836 */ /* 0x000fc60000000000 */
[----:B------:R-:W-:-:S03]  /*0a30*/  LEA.HI.SX32 R85, R16, R69, 0x1d ;  /* 0x0000004510557211 */ /* 0x000fc600078feaff */
[----:B0-----:R-:W-:Y:S05]  /*0a40*/  @!P0 BRA `(.L_x_18196) ;  /* 0x0000002c001c8947 */ /* 0x001fea0003800000 */
        /* <DEDUP_REMOVED lines=25> */
.L_x_18201:
        /* <DEDUP_REMOVED lines=13> */
.L_x_18203:
[----:B------:R-:W-:Y:S05]  /*0cb0*/  BSYNC.RECONVERGENT B4 ;  /* 0x0000000000047941 */ /* 0x000fea0003800200 */
.L_x_18202:
        /* <DEDUP_REMOVED lines=42> */
.L_x_18200:
[----:B------:R-:W-:Y:S05]  /*0f60*/  BSYNC.RECONVERGENT B3 ;  /* 0x0000000000037941 */ /* 0x000fea0003800200 */
.L_x_18199:
        /* <DEDUP_REMOVED lines=10> */
.L_x_18198:
[----:B------:R-:W-:Y:S05]  /*1010*/  BSYNC.RECONVERGENT B2 ;  /* 0x0000000000027941 */ /* 0x000fea0003800200 */
.L_x_18197:
        /* <DEDUP_REMOVED lines=20> */
.L_x_18208:
        /* <DEDUP_REMOVED lines=13> */
.L_x_18210:
[----:B------:R-:W-:Y:S05]  /*1230*/  BSYNC.RECONVERGENT B4 ;  /* 0x0000000000047941 */ /* 0x000fea0003800200 */
.L_x_18209:
        /* <DEDUP_REMOVED lines=43> */
.L_x_18207:
[----:B------:R-:W-:Y:S05]  /*14f0*/  BSYNC.RECONVERGENT B3 ;  /* 0x0000000000037941 */ /* 0x000fea0003800200 */
.L_x_18206:
        /* <DEDUP_REMOVED lines=10> */
.L_x_18205:
[----:B------:R-:W-:Y:S05]  /*15a0*/  BSYNC.RECONVERGENT B2 ;  /* 0x0000000000027941 */ /* 0x000fea0003800200 */
.L_x_18204:
        /* <DEDUP_REMOVED lines=20> */
.L_x_18215:
        /* <DEDUP_REMOVED lines=13> */
.L_x_18217:
[----:B------:R-:W-:Y:S05]  /*17c0*/  BSYNC.RECONVERGENT B4 ;  /* 0x0000000000047941 */ /* 0x000fea0003800200 */
.L_x_18216:
        /* <DEDUP_REMOVED lines=42> */
.L_x_18214:
[----:B------:R-:W-:Y:S05]  /*1a70*/  BSYNC.RECONVERGENT B3 ;  /* 0x0000000000037941 */ /* 0x000fea0003800200 */
.L_x_18213:
        /* <DEDUP_REMOVED lines=10> */
.L_x_18212:
[----:B------:R-:W-:Y:S05]  /*1b20*/  BSYNC.RECONVERGENT B2 ;  /* 0x0000000000027941 */ /* 0x000fea0003800200 */
.L_x_18211:
        /* <DEDUP_REMOVED lines=20> */
.L_x_18222:
        /* <DEDUP_REMOVED lines=13> */
.L_x_18224:
[----:B------:R-:W-:Y:S05]  /*1d40*/  BSYNC.RECONVERGENT B4 ;  /* 0x0000000000047941 */ /* 0x000fea0003800200 */
.L_x_18223:
        /* <DEDUP_REMOVED lines=43> */
.L_x_18221:
[----:B------:R-:W-:Y:S05]  /*2000*/  BSYNC.RECONVERGENT B3 ;  /* 0x0000000000037941 */ /* 0x000fea0003800200 */
.L_x_18220:
        /* <DEDUP_REMOVED lines=10> */
.L_x_18219:
[----:B------:R-:W-:Y:S05]  /*20b0*/  BSYNC.RECONVERGENT B2 ;  /* 0x0000000000027941 */ /* 0x000fea0003800200 */
.L_x_18218:
        /* <DEDUP_REMOVED lines=20> */
.L_x_18229:
        /* <DEDUP_REMOVED lines=13> */
.L_x_18231:
[----:B------:R-:W-:Y:S05]  /*22d0*/  BSYNC.RECONVERGENT B4 ;  /* 0x0000000000047941 */ /* 0x000fea0003800200 */
.L_x_18230:
        /* <DEDUP_REMOVED lines=42> */
.L_x_18228:
[----:B------:R-:W-:Y:S05]  /*2580*/  BSYNC.RECONVERGENT B3 ;  /* 0x0000000000037941 */ /* 0x000fea0003800200 */
.L_x_18227:
        /* <DEDUP_REMOVED lines=10> */
.L_x_18226:
[----:B------:R-:W-:Y:S05]  /*2630*/  BSYNC.RECONVERGENT B2 ;  /* 0x0000000000027941 */ /* 0x000fea0003800200 */
.L_x_18225:
        /* <DEDUP_REMOVED lines=20> */
.L_x_18236:
        /* <DEDUP_REMOVED lines=13> */
.L_x_18238:
[----:B------:R-:W-:Y:S05]  /*2850*/  BSYNC.RECONVERGENT B4 ;  /* 0x0000000000047941 */ /* 0x000fea0003800200 */
.L_x_18237:
        /* <DEDUP_REMOVED lines=42> */
[----:B------:R-:W-:-:S07]  /*2b00*/  MOV R14, R16 ;  /* 0x00000010000e7202 */ /* 0x000fce0000000f00 */
.L_x_18235:
[----:B------:R-:W-:Y:S05]  /*2b10*/  BSYNC.RECONVERGENT B3 ;  /* 0x0000000000037941 */ /* 0x000fea0003800200 */
.L_x_18234:
        /* <DEDUP_REMOVED lines=10> */
.L_x_18233:
[----:B------:R-:W-:Y:S05]  /*2bc0*/  BSYNC.RECONVERGENT B2 ;  /* 0x0000000000027941 */ /* 0x000fea0003800200 */
.L_x_18232:
        /* <DEDUP_REMOVED lines=20> */
.L_x_18243:
        /* <DEDUP_REMOVED lines=13> */
.L_x_18245:
[----:B------:R-:W-:Y:S05]  /*2de0*/  BSYNC.RECONVERGENT B4 ;  /* 0x0000000000047941 */ /* 0x000fea0003800200 */
.L_x_18244:
        /* <DEDUP_REMOVED lines=41> */
[----:B------:R-:W-:-:S07]  /*3080*/  IMAD.MOV.U32 R16, RZ, RZ, R14 ;  /* 0x000000ffff107224 */ /* 0x000fce00078e000e */
.L_x_18242:
[----:B------:R-:W-:Y:S05]  /*3090*/  BSYNC.RECONVERGENT B3 ;  /* 0x0000000000037941 */ /* 0x000fea0003800200 */
.L_x_18241:
        /* <DEDUP_REMOVED lines=10> */
.L_x_18240:
[----:B------:R-:W-:Y:S05]  /*3140*/  BSYNC.RECONVERGENT B2 ;  /* 0x0000000000027941 */ /* 0x000fea0003800200 */
.L_x_18239:
        /* <DEDUP_REMOVED lines=19> */
.L_x_18249:
        /* <DEDUP_REMOVED lines=13> */
.L_x_18251:
[----:B------:R-:W-:Y:S05]  /*3350*/  BSYNC.RECONVERGENT B3 ;  /* 0x0000000000037941 */ /* 0x000fea0003800200 */
.L_x_18250:
        /* <DEDUP_REMOVED lines=42> */
.L_x_18248:
[----:B------:R-:W-:Y:S05]  /*3600*/  BSYNC.RECONVERGENT B2 ;  /* 0x0000000000027941 */ /* 0x000fea0003800200 */
.L_x_18247:
        /* <DEDUP_REMOVED lines=11> */
.L_x_18196:
[----:B------:R-:W-:Y:S01]  /*36c0*/  BSSY.RECONVERGENT B2, `(.L_x_18252) ;  /* 0x0000057000027945 */ /* 0x000fe20003800200 */
[----:B------:R-:W-:Y:S01]  /*36d0*/  MOV R82, R74 ;  /* 0x0000004a00527202 */ /* 0x000fe20000000f00 */
[----:B------:R-:W-:Y:S01]  /*36e0*/  IMAD.MOV.U32 R12, RZ, RZ, R72 ;  /* 0x000000ffff0c7224 */ /* 0x000fe200078e0048 */
[----:B------:R-:W-:Y:S01]  /*36f0*/  MOV R24, RZ ;  /* 0x000000ff00187202 */ /* 0x000fe20000000f00 */
        /* <DEDUP_REMOVED lines=17> */
.L_x_18256:
        /* <DEDUP_REMOVED lines=13> */
.L_x_18258:
[----:B------:R-:W-:Y:S05]  /*38e0*/  BSYNC.RECONVERGENT B4 ;  /* 0x0000000000047941 */ /* 0x000fea0003800200 */
.L_x_18257:
        /* <DEDUP_REMOVED lines=42> */
.L_x_18255:
[----:B------:R-:W-:Y:S05]  /*3b90*/  BSYNC.RECONVERGENT B3 ;  /* 0x0000000000037941 */ /* 0x000fea0003800200 */
.L_x_18254:
        /* <DEDUP_REMOVED lines=9> */
.L_x_18253:
[----:B------:R-:W-:Y:S05]  /*3c30*/  BSYNC.RECONVERGENT B2 ;  /* 0x0000000000027941 */ /* 0x000fea0003800200 */
.L_x_18252:
        /* <DEDUP_REMOVED lines=17> */
.L_x_18263:
        /* <DEDUP_REMOVED lines=13> */
.L_x_18265:
[----:B------:R-:W-:Y:S05]  /*3e20*/  BSYNC.RECONVERGENT B4 ;  /* 0x0000000000047941 */ /* 0x000fea0003800200 */
.L_x_18264:
        /* <DEDUP_REMOVED lines=43> */
.L_x_18262:
[----:B------:R-:W-:Y:S05]  /*40e0*/  BSYNC.RECONVERGENT B3 ;  /* 0x0000000000037941 */ /* 0x000fea0003800200 */
.L_x_18261:
        /* <DEDUP_REMOVED lines=9> */
.L_x_18260:
[----:B------:R-:W-:Y:S05]  /*4180*/  BSYNC.RECONVERGENT B2 ;  /* 0x0000000000027941 */ /* 0x000fea0003800200 */
.L_x_18259:
        /* <DEDUP_REMOVED lines=17> */
.L_x_18270:
        /* <DEDUP_REMOVED lines=13> */
.L_x_18272:
[----:B------:R-:W-:Y:S05]  /*4370*/  BSYNC.RECONVERGENT B4 ;  /* 0x0000000000047941 */ /* 0x000fea0003800200 */
.L_x_18271:
        /* <DEDUP_REMOVED lines=43> */
.L_x_18269:
[----:B------:R-:W-:Y:S05]  /*4630*/  BSYNC.RECONVERGENT B3 ;  /* 0x0000000000037941 */ /* 0x000fea0003800200 */
.L_x_18268:
        /* <DEDUP_REMOVED lines=9> */
.L_x_18267:
[----:B------:R-:W-:Y:S05]  /*46d0*/  BSYNC.RECONVERGENT B2 ;  /* 0x0000000000027941 */ /* 0x000fea0003800200 */
.L_x_18266:
        /* <DEDUP_REMOVED lines=17> */
.L_x_18277:
        /* <DEDUP_REMOVED lines=13> */
.L_x_18279:
[----:B------:R-:W-:Y:S05]  /*48c0*/  BSYNC.RECONVERGENT B4 ;  /* 0x0000000000047941 */ /* 0x000fea0003800200 */
.L_x_18278:
        /* <DEDUP_REMOVED lines=43> */
.L_x_18276:
[----:B------:R-:W-:Y:S05]  /*4b80*/  BSYNC.RECONVERGENT B3 ;  /* 0x0000000000037941 */ /* 0x000fea0003800200 */
.L_x_18275:
        /* <DEDUP_REMOVED lines=9> */
.L_x_18274:
[----:B------:R-:W-:Y:S05]  /*4c20*/  BSYNC.RECONVERGENT B2 ;  /* 0x0000000000027941 */ /* 0x000fea0003800200 */
.L_x_18273:
        /* <DEDUP_REMOVED lines=17> */
.L_x_18284:
        /* <DEDUP_REMOVED lines=13> */
.L_x_18286:
[----:B------:R-:W-:Y:S05]  /*4e10*/  BSYNC.RECONVERGENT B4 ;  /* 0x0000000000047941 */ /* 0x000fea0003800200 */
.L_x_18285:
        /* <DEDUP_REMOVED lines=43> */
.L_x_18283:
[----:B------:R-:W-:Y:S05]  /*50d0*/  BSYNC.RECONVERGENT B3 ;  /* 0x0000000000037941 */ /* 0x000fea0003800200 */
.L_x_18282:
        /* <DEDUP_REMOVED lines=9> */
.L_x_18281:
[----:B------:R-:W-:Y:S05]  /*5170*/  BSYNC.RECONVERGENT B2 ;  /* 0x0000000000027941 */ /* 0x000fea0003800200 */
.L_x_18280:
        /* <DEDUP_REMOVED lines=17> */
.L_x_18291:
        /* <DEDUP_REMOVED lines=13> */
.L_x_18293:
[----:B------:R-:W-:Y:S05]  /*5360*/  BSYNC.RECONVERGENT B4 ;  /* 0x0000000000047941 */ /* 0x000fea0003800200 */
.L_x_18292:
        /* <DEDUP_REMOVED lines=43> */
.L_x_18290:
[----:B------:R-:W-:Y:S05]  /*5620*/  BSYNC.RECONVERGENT B3 ;  /* 0x0000000000037941 */ /* 0x000fea0003800200 */
.L_x_18289:
        /* <DEDUP_REMOVED lines=9> */
.L_x_18288:
[----:B------:R-:W-:Y:S05]  /*56c0*/  BSYNC.RECONVERGENT B2 ;  /* 0x0000000000027941 */ /* 0x000fea0003800200 */
.L_x_18287:
        /* <DEDUP_REMOVED lines=17> */
.L_x_18298:
        /* <DEDUP_REMOVED lines=13> */
.L_x_18300:
[----:B------:R-:W-:Y:S05]  /*58b0*/  BSYNC.RECONVERGENT B4 ;  /* 0x0000000000047941 */ /* 0x000fea0003800200 */
.L_x_18299:
        /* <DEDUP_REMOVED lines=43> */
.L_x_18297:
[----:B------:R-:W-:Y:S05]  /*5b70*/  BSYNC.RECONVERGENT B3 ;  /* 0x0000000000037941 */ /* 0x000fea0003800200 */
.L_x_18296:
        /* <DEDUP_REMOVED lines=9> */
.L_x_18295:
[----:B------:R-:W-:Y:S05]  /*5c10*/  BSYNC.RECONVERGENT B2 ;  /* 0x0000000000027941 */ /* 0x000fea0003800200 */
.L_x_18294:
        /* <DEDUP_REMOVED lines=16> */
.L_x_18303:
        /* <DEDUP_REMOVED lines=13> */
.L_x_18305:
[----:B------:R-:W-:Y:S05]  /*5df0*/  BSYNC.RECONVERGENT B3 ;  /* 0x0000000000037941 */ /* 0x000fea0003800200 */
.L_x_18304:
        /* <DEDUP_REMOVED lines=43> */
.L_x_18302:
[----:B------:R-:W-:Y:S05]  /*60b0*/  BSYNC.RECONVERGENT B2 ;  /* 0x0000000000027941 */ /* 0x000fea0003800200 */
.L_x_18301:
        /* <DEDUP_REMOVED lines=9> */
.L_x_18246:
[----:B------:R-:W-:Y:S05]  /*6150*/  BSYNC.RECONVERGENT B1 ;  /* 0x0000000000017941 */ /* 0x000fea0003800200 */
.L_x_18195:
        /* <DEDUP_REMOVED lines=26> */
.L_x_18307:
[----:B------:R-:W-:Y:S05]  /*6300*/  BSYNC.RECONVERGENT B1 ;  /* 0x0000000000017941 */ /* 0x000fea0003800200 */
.L_x_18306:
[----:B------:R-:W-:Y:S04]  /*6310*/  BSSY.RECONVERGENT B1, `(.L_x_18308) ;  /* 0x0000006000017945 */ /* 0x000fe80003800200 */
[----:B------:R-:W-:Y:S05]  /*6320*/  @!P1 BRA `(.L_x_18309) ;  /* 0x0000000000109947 */ /* 0x000fea0003800000 */
[----:B------:R-:W2:Y:S01]  /*6330*/  LDC.64 R28, c[0x0][0x390] ;  /* 0x0000e400ff1c7b82 */ /* 0x000ea20000000a00 */
[----:B01----:R-:W-:-:S05]  /*6340*/  IADD3 R13, PT, PT, R60, 0x20, RZ ;  /* 0x000000203c0d7810 */ /* 0x003fca0007ffe0ff */
[----:B--2---:R-:W-:-:S06]  /*6350*/  IMAD.WIDE.U32 R28, R13, 0x10, R28 ;  /* 0x000000100d1c7825 */ /* 0x004fcc00078e001c */
[----:B------:R-:W5:Y:S02]  /*6360*/  LDG.E.128 R28, desc[UR8][R28.64] ;  /* 0x000000081c1c7981 */ /* 0x000f64000c1e1d00 */
.L_x_18309:
[----:B------:R-:W-:Y:S05]  /*6370*/  BSYNC.RECONVERGENT B1 ;  /* 0x0000000000017941 */ /* 0x000fea0003800200 */
.L_x_18308:
        /* <DEDUP_REMOVED lines=28> */
.L_x_18316:
        /* <DEDUP_REMOVED lines=13> */
.L_x_18318:
[----:B------:R-:W-:Y:S05]  /*6610*/  BSYNC.RECONVERGENT B4 ;  /* 0x0000000000047941 */ /* 0x000fea0003800200 */
.L_x_18317:
        /* <DEDUP_REMOVED lines=43> */
.L_x_18315:
[----:B------:R-:W-:Y:S05]  /*68d0*/  BSYNC.RECONVERGENT B3 ;  /* 0x0000000000037941 */ /* 0x000fea0003800200 */
.L_x_18314:
        /* <DEDUP_REMOVED lines=10> */
.L_x_18313:
[----:B------:R-:W-:Y:S05]  /*6980*/  BSYNC.RECONVERGENT B2 ;  /* 0x0000000000027941 */ /* 0x000fea0003800200 */
.L_x_18312:
        /* <DEDUP_REMOVED lines=20> */
.L_x_18323:
        /* <DEDUP_REMOVED lines=13> */
.L_x_18325:
[----:B------:R-:W-:Y:S05]  /*6ba0*/  BSYNC.RECONVERGENT B4 ;  /* 0x0000000000047941 */ /* 0x000fea0003800200 */
.L_x_18324:
        /* <DEDUP_REMOVED lines=43> */
.L_x_18322:
[----:B------:R-:W-:Y:S05]  /*6e60*/  BSYNC.RECONVERGENT B3 ;  /* 0x0000000000037941 */ /* 0x000fea0003800200 */
.L_x_18321:
        /* <DEDUP_REMOVED lines=10> */
.L_x_18320:
[----:B------:R-:W-:Y:S05]  /*6f10*/  BSYNC.RECONVERGENT B2 ;  /* 0x0000000000027941 */ /* 0x000fea0003800200 */
.L_x_18319:
        /* <DEDUP_REMOVED lines=20> */
.L_x_18330:
        /* <DEDUP_REMOVED lines=13> */
.L_x_18332:
[----:B------:R-:W-:Y:S05]  /*7130*/  BSYNC.RECONVERGENT B4 ;  /* 0x0000000000047941 */ /* 0x000fea0003800200 */
.L_x_18331:
        /* <DEDUP_REMOVED lines=43> */
.L_x_18329:
[----:B------:R-:W-:Y:S05]  /*73f0*/  BSYNC.RECONVERGENT B3 ;  /* 0x0000000000037941 */ /* 0x000fea0003800200 */
.L_x_18328:
        /* <DEDUP_REMOVED lines=10> */
.L_x_18327:
[----:B------:R-:W-:Y:S05]  /*74a0*/  BSYNC.RECONVERGENT B2 ;  /* 0x0000000000027941 */ /* 0x000fea0003800200 */
.L_x_18326:
        /* <DEDUP_REMOVED lines=20> */
.L_x_18337:
        /* <DEDUP_REMOVED lines=13> */
.L_x_18339:
[----:B------:R-:W-:Y:S05]  /*76c0*/  BSYNC.RECONVERGENT B4 ;  /* 0x0000000000047941 */ /* 0x000fea0003800200 */
.L_x_18338:
        /* <DEDUP_REMOVED lines=43> */
.L_x_18336:
[----:B------:R-:W-:Y:S05]  /*7980*/  BSYNC.RECONVERGENT B3 ;  /* 0x0000000000037941 */ /* 0x000fea0003800200 */
.L_x_18335:
        /* <DEDUP_REMOVED lines=10> */
.L_x_18334:
[----:B------:R-:W-:Y:S05]  /*7a30*/  BSYNC.RECONVERGENT B2 ;  /* 0x0000000000027941 */ /* 0x000fea0003800200 */
.L_x_18333:
        /* <DEDUP_REMOVED lines=20> */
.L_x_18344:
        /* <DEDUP_REMOVED lines=13> */
.L_x_18346:
[----:B------:R-:W-:Y:S05]  /*7c50*/  BSYNC.RECONVERGENT B4 ;  /* 0x0000000000047941 */ /* 0x000fea0003800200 */
.L_x_18345:
        /* <DEDUP_REMOVED lines=43> */
.L_x_18343:
[----:B------:R-:W-:Y:S05]  /*7f10*/  BSYNC.RECONVERGENT B3 ;  /* 0x0000000000037941 */ /* 0x000fea0003800200 */
.L_x_18342:
        /* <DEDUP_REMOVED lines=10> */
.L_x_18341:
[----:B------:R-:W-:Y:S05]  /*7fc0*/  BSYNC.RECONVERGENT B2 ;  /* 0x0000000000027941 */ /* 0x000fea0003800200 */
.L_x_18340:
        /* <DEDUP_REMOVED lines=20> */
.L_x_18351:
        /* <DEDUP_REMOVED lines=13> */
.L_x_18353:
[----:B------:R-:W-:Y:S05]  /*81e0*/  BSYNC.RECONVERGENT B4 ;  /* 0x0000000000047941 */ /* 0x000fea0003800200 */
.L_x_18352:
        /* <DEDUP_REMOVED lines=43> */
.L_x_18350:
[----:B------:R-:W-:Y:S05]  /*84a0*/  BSYNC.RECONVERGENT B3 ;  /* 0x0000000000037941 */ /* 0x000fea0003800200 */
.L_x_18349:
        /* <DEDUP_REMOVED lines=10> */
.L_x_18348:
[----:B------:R-:W-:Y:S05]  /*8550*/  BSYNC.RECONVERGENT B2 ;  /* 0x0000000000027941 */ /* 0x000fea0003800200 */
.L_x_18347:
        /* <DEDUP_REMOVED lines=20> */
.L_x_18358:
        /* <DEDUP_REMOVED lines=13> */
.L_x_18360:
[----:B------:R-:W-:Y:S05]  /*8770*/  BSYNC.RECONVERGENT B4 ;  /* 0x0000000000047941 */ /* 0x000fea0003800200 */
.L_x_18359:
        /* <DEDUP_REMOVED lines=43> */
.L_x_18357:
[----:B------:R-:W-:Y:S05]  /*8a30*/  BSYNC.RECONVERGENT B3 ;  /* 0x0000000000037941 */ /* 0x000fea0003800200 */
.L_x_18356:
        /* <DEDUP_REMOVED lines=10> */
.L_x_18355:
[----:B------:R-:W-:Y:S05]  /*8ae0*/  BSYNC.RECONVERGENT B2 ;  /* 0x0000000000027941 */ /* 0x000fea0003800200 */
.L_x_18354:
        /* <DEDUP_REMOVED lines=19> */
.L_x_18364:
        /* <DEDUP_REMOVED lines=13> */
.L_x_18366:
[----:B------:R-:W-:Y:S05]  /*8cf0*/  BSYNC.RECONVERGENT B3 ;  /* 0x0000000000037941 */ /* 0x000fea0003800200 */
.L_x_18365:
        /* <DEDUP_REMOVED lines=42> */
.L_x_18363:
[----:B------:R-:W-:Y:S05]  /*8fa0*/  BSYNC.RECONVERGENT B2 ;  /* 0x0000000000027941 */ /* 0x000fea0003800200 */
.L_x_18362:
        /* <DEDUP_REMOVED lines=11> */
.L_x_18311:
        /* <DEDUP_REMOVED lines=21> */
.L_x_18371:
        /* <DEDUP_REMOVED lines=13> */
.L_x_18373:
[----:B------:R-:W-:Y:S05]  /*9280*/  BSYNC.RECONVERGENT B4 ;  /* 0x0000000000047941 */ /* 0x000fea0003800200 */
.L_x_18372:
        /* <DEDUP_REMOVED lines=42> */
.L_x_18370:
[----:B------:R-:W-:Y:S05]  /*9530*/  BSYNC.RECONVERGENT B3 ;  /* 0x0000000000037941 */ /* 0x000fea0003800200 */
.L_x_18369:
        /* <DEDUP_REMOVED lines=9> */
.L_x_18368:
[----:B------:R-:W-:Y:S05]  /*95d0*/  BSYNC.RECONVERGENT B2 ;  /* 0x0000000000027941 */ /* 0x000fea0003800200 */
.L_x_18367:
        /* <DEDUP_REMOVED lines=17> */
.L_x_18378:
        /* <DEDUP_REMOVED lines=13> */
.L_x_18380:
[----:B------:R-:W-:Y:S05]  /*97c0*/  BSYNC.RECONVERGENT B4 ;  /* 0x0000000000047941 */ /* 0x000fea0003800200 */
.L_x_18379:
        /* <DEDUP_REMOVED lines=43> */
.L_x_18377:
[----:B------:R-:W-:Y:S05]  /*9a80*/  BSYNC.RECONVERGENT B3 ;  /* 0x0000000000037941 */ /* 0x000fea0003800200 */
.L_x_18376:
        /* <DEDUP_REMOVED lines=9> */
.L_x_18375:
[----:B------:R-:W-:Y:S05]  /*9b20*/  BSYNC.RECONVERGENT B2 ;  /* 0x0000000000027941 */ /* 0x000fea0003800200 */
.L_x_18374:
        /* <DEDUP_REMOVED lines=17> */
.L_x_18385:
        /* <DEDUP_REMOVED lines=13> */
.L_x_18387:
[----:B------:R-:W-:Y:S05]  /*9d10*/  BSYNC.RECONVERGENT B4 ;  /* 0x0000000000047941 */ /* 0x000fea0003800200 */
.L_x_18386:
        /* <DEDUP_REMOVED lines=43> */
.L_x_18384:
[----:B------:R-:W-:Y:S05]  /*9fd0*/  BSYNC.RECONVERGENT B3 ;  /* 0x0000000000037941 */ /* 0x000fea0003800200 */
.L_x_18383:
        /* <DEDUP_REMOVED lines=9> */
.L_x_18382:
[----:B------:R-:W-:Y:S05]  /*a070*/  BSYNC.RECONVERGENT B2 ;  /* 0x0000000000027941 */ /* 0x000fea0003800200 */
.L_x_18381:
        /* <DEDUP_REMOVED lines=17> */
.L_x_18392:
        /* <DEDUP_REMOVED lines=13> */
.L_x_18394:
[----:B------:R-:W-:Y:S05]  /*a260*/  BSYNC.RECONVERGENT B4 ;  /* 0x0000000000047941 */ /* 0x000fea0003800200 */
.L_x_18393:
        /* <DEDUP_REMOVED lines=43> */
.L_x_18391:
[----:B------:R-:W-:Y:S05]  /*a520*/  BSYNC.RECONVERGENT B3 ;  /* 0x0000000000037941 */ /* 0x000fea0003800200 */
.L_x_18390:
        /* <DEDUP_REMOVED lines=9> */
.L_x_18389:
[----:B------:R-:W-:Y:S05]  /*a5c0*/  BSYNC.RECONVERGENT B2 ;  /* 0x0000000000027941 */ /* 0x000fea0003800200 */
.L_x_18388:
        /* <DEDUP_REMOVED lines=17> */
.L_x_18399:
        /* <DEDUP_REMOVED lines=13> */
.L_x_18401:
[----:B------:R-:W-:Y:S05]  /*a7b0*/  BSYNC.RECONVERGENT B4 ;  /* 0x0000000000047941 */ /* 0x000fea0003800200 */
.L_x_18400:
        /* <DEDUP_REMOVED lines=43> */
.L_x_18398:
[----:B------:R-:W-:Y:S05]  /*aa70*/  BSYNC.RECONVERGENT B3 ;  /* 0x0000000000037941 */ /* 0x000fea0003800200 */
.L_x_18397:
        /* <DEDUP_REMOVED lines=9> */
.L_x_18396:
[----:B------:R-:W-:Y:S05]  /*ab10*/  BSYNC.RECONVERGENT B2 ;  /* 0x0000000000027941 */ /* 0x000fea0003800200 */
.L_x_18395:
        /* <DEDUP_REMOVED lines=17> */
.L_x_18406:
        /* <DEDUP_REMOVED lines=13> */
.L_x_18408:
[----:B------:R-:W-:Y:S05]  /*ad00*/  BSYNC.RECONVERGENT B4 ;  /* 0x0000000000047941 */ /* 0x000fea0003800200 */
.L_x_18407:
        /* <DEDUP_REMOVED lines=43> */
.L_x_18405:
[----:B------:R-:W-:Y:S05]  /*afc0*/  BSYNC.RECONVERGENT B3 ;  /* 0x0000000000037941 */ /* 0x000fea0003800200 */
.L_x_18404:
        /* <DEDUP_REMOVED lines=9> */
.L_x_18403:
[----:B------:R-:W-:Y:S05]  /*b060*/  BSYNC.RECONVERGENT B2 ;  /* 0x0000000000027941 */ /* 0x000fea0003800200 */
.L_x_18402:
        /* <DEDUP_REMOVED lines=17> */
.L_x_18413:
        /* <DEDUP_REMOVED lines=13> */
.L_x_18415:
[----:B------:R-:W-:Y:S05]  /*b250*/  BSYNC.RECONVERGENT B4 ;  /* 0x0000000000047941 */ /* 0x000fea0003800200 */
.L_x_18414:
        /* <DEDUP_REMOVED lines=43> */
.L_x_18412:
[----:B------:R-:W-:Y:S05]  /*b510*/  BSYNC.RECONVERGENT B3 ;  /* 0x0000000000037941 */ /* 0x000fea0003800200 */
.L_x_18411:
        /* <DEDUP_REMOVED lines=9> */
.L_x_18410:
[----:B------:R-:W-:Y:S05]  /*b5b0*/  BSYNC.RECONVERGENT B2 ;  /* 0x0000000000027941 */ /* 0x000fea0003800200 */
.L_x_18409:
        /* <DEDUP_REMOVED lines=16> */
.L_x_18418:
        /* <DEDUP_REMOVED lines=13> */
.L_x_18420:
[----:B------:R-:W-:Y:S05]  /*b790*/  BSYNC.RECONVERGENT B3 ;  /* 0x0000000000037941 */ /* 0x000fea0003800200 */
.L_x_18419:
        /* <DEDUP_REMOVED lines=43> */
.L_x_18417:
[----:B------:R-:W-:Y:S05]  /*ba50*/  BSYNC.RECONVERGENT B2 ;  /* 0x0000000000027941 */ /* 0x000fea0003800200 */
.L_x_18416:
        /* <DEDUP_REMOVED lines=9> */
.L_x_18361:
[----:B------:R-:W-:Y:S05]  /*baf0*/  BSYNC.RECONVERGENT B1 ;  /* 0x0000000000017941 */ /* 0x000fea0003800200 */
.L_x_18310:
        /* <DEDUP_REMOVED lines=20> */
[----:B------:R-:W-:-:S03]  /*bc40*/  IMAD.WIDE.U32 R58, R59, 0x100, RZ ;  /* 0x000001003b3a7825 */ /* 0x000fc600078e00ff */
[----:B------:R-:W-:Y:S02]  /*bc50*/  LOP3.LUT R87, R58, R78, R62, 0xfe, !PT ;  /* 0x0000004e3a577212 */ /* 0x000fe400078efe3e */
[----:B------:R-:W-:Y:S01]  /*bc60*/  LOP3.LUT R58, R63, R61, R79, 0xfe, !PT ;  /* 0x0000003d3f3a7212 */ /* 0x000fe200078efe4f */
[----:B------:R-:W-:-:S03]  /*bc70*/  VIADD R61, R60, 0x20 ;  /* 0x000000203c3d7836 */ /* 0x000fc60000000000 */
[----:B------:R-:W-:Y:S01]  /*bc80*/  LOP3.LUT R59, R58, R59, RZ, 0xfc, !PT ;  /* 0x0000003b3a3b7212 */ /* 0x000fe200078efcff */
[----:B0-----:R-:W-:Y:S01]  /*bc90*/  IMAD.WIDE.U32 R56, R61, 0x8, R56 ;  /* 0x000000083d387825 */ /* 0x001fe200078e0038 */
[----:B------:R-:W-:-:S05]  /*bca0*/  LOP3.LUT R58, R87, 0xff, R6, 0xf8, !PT ;  /* 0x000000ff573a7812 */ /* 0x000fca00078ef806 */
[----:B------:R1:W-:Y:S02]  /*bcb0*/  STG.E.64 desc[UR8][R56.64], R58 ;  /* 0x0000003a38007986 */ /* 0x0003e4000c101b08 */
.L_x_18422:
[----:B------:R-:W-:Y:S05]  /*bcc0*/  BSYNC.RECONVERGENT B1 ;  /* 0x0000000000017941 */ /* 0x000fea0003800200 */
.L_x_18421:
[----:B------:R-:W-:Y:S04]  /*bcd0*/  BSSY.RECONVERGENT B1, `(.L_x_18423) ;  /* 0x0000005000017945 */ /* 0x000fe80003800200 */
[----:B------:R-:W-:Y:S05]  /*bce0*/  @!P1 BRA `(.L_x_18424) ;  /* 0x00000000000c9947 */ /* 0x000fea0003800000 */
[----:B------:R-:W2:Y:S02]  /*bcf0*/  LDC.64 R28, c[0x0][0x390] ;  /* 0x0000e400ff1c7b82 */ /* 0x000ea40000000a00 */
[----:B--2---:R-:W-:-:S06]  /*bd00*/  IMAD.WIDE.U32 R28, R83, 0x10, R28 ;  /* 0x00000010531c7825 */ /* 0x004fcc00078e001c */
[----:B------:R-:W5:Y:S02]  /*bd10*/  LDG.E.128 R28, desc[UR8][R28.64] ;  /* 0x000000081c1c7981 */ /* 0x000f64000c1e1d00 */
.L_x_18424:
[----:B------:R-:W-:Y:S05]  /*bd20*/  BSYNC.RECONVERGENT B1 ;  /* 0x0000000000017941 */ /* 0x000fea0003800200 */
.L_x_18423:
        /* <DEDUP_REMOVED lines=28> */
.L_x_18431:
        /* <DEDUP_REMOVED lines=13> */
.L_x_18433:
[----:B------:R-:W-:Y:S05]  /*bfc0*/  BSYNC.RECONVERGENT B4 ;  /* 0x0000000000047941 */ /* 0x000fea0003800200 */
.L_x_18432:
        /* <DEDUP_REMOVED lines=43> */
.L_x_18430:
[----:B------:R-:W-:Y:S05]  /*c280*/  BSYNC.RECONVERGENT B3 ;  /* 0x0000000000037941 */ /* 0x000fea0003800200 */
.L_x_18429:
        /* <DEDUP_REMOVED lines=10> */
.L_x_18428:
[----:B------:R-:W-:Y:S05]  /*c330*/  BSYNC.RECONVERGENT B2 ;  /* 0x0000000000027941 */ /* 0x000fea0003800200 */
.L_x_18427:
        /* <DEDUP_REMOVED lines=20> */
.L_x_18438:
        /* <DEDUP_REMOVED lines=13> */
.L_x_18440:
[----:B------:R-:W-:Y:S05]  /*c550*/  BSYNC.RECONVERGENT B4 ;  /* 0x0000000000047941 */ /* 0x000fea0003800200 */
.L_x_18439:
        /* <DEDUP_REMOVED lines=43> */
.L_x_18437:
[----:B------:R-:W-:Y:S05]  /*c810*/  BSYNC.RECONVERGENT B3 ;  /* 0x0000000000037941 */ /* 0x000fea0003800200 */
.L_x_18436:
        /* <DEDUP_REMOVED lines=10> */
.L_x_18435:
[----:B------:R-:W-:Y:S05]  /*c8c0*/  BSYNC.RECONVERGENT B2 ;  /* 0x0000000000027941 */ /* 0x000fea0003800200 */
.L_x_18434:
        /* <DEDUP_REMOVED lines=20> */
.L_x_18445:
        /* <DEDUP_REMOVED lines=13> */
.L_x_18447:
[----:B------:R-:W-:Y:S05]  /*cae0*/  BSYNC.RECONVERGENT B4 ;  /* 0x0000000000047941 */ /* 0x000fea0003800200 */
.L_x_18446:
        /* <DEDUP_REMOVED lines=43> */
.L_x_18444:
[----:B------:R-:W-:Y:S05]  /*cda0*/  BSYNC.RECONVERGENT B3 ;  /* 0x0000000000037941 */ /* 0x000fea0003800200 */
.L_x_18443:
        /* <DEDUP_REMOVED lines=10> */
.L_x_18442:
[----:B------:R-:W-:Y:S05]  /*ce50*/  BSYNC.RECONVERGENT B2 ;  /* 0x0000000000027941 */ /* 0x000fea0003800200 */
.L_x_18441:
        /* <DEDUP_REMOVED lines=20> */
.L_x_18452:
        /* <DEDUP_REMOVED lines=13> */
.L_x_18454:
[----:B------:R-:W-:Y:S05]  /*d070*/  BSYNC.RECONVERGENT B4 ;  /* 0x0000000000047941 */ /* 0x000fea0003800200 */
.L_x_18453:
        /* <DEDUP_REMOVED lines=43> */
.L_x_18451:
[----:B------:R-:W-:Y:S05]  /*d330*/  BSYNC.RECONVERGENT B3 ;  /* 0x0000000000037941 */ /* 0x000fea0003800200 */
.L_x_18450:
        /* <DEDUP_REMOVED lines=10> */
.L_x_18449:
[----:B------:R-:W-:Y:S05]  /*d3e0*/  BSYNC.RECONVERGENT B2 ;  /* 0x0000000000027941 */ /* 0x000fea0003800200 */
.L_x_18448:
        /* <DEDUP_REMOVED lines=20> */
.L_x_18459:
        /* <DEDUP_REMOVED lines=13> */
.L_x_18461:
[----:B------:R-:W-:Y:S05]  /*d600*/  BSYNC.RECONVERGENT B4 ;  /* 0x0000000000047941 */ /* 0x000fea0003800200 */
.L_x_18460:
        /* <DEDUP_REMOVED lines=43> */
.L_x_18458:
[----:B------:R-:W-:Y:S05]  /*d8c0*/  BSYNC.RECONVERGENT B3 ;  /* 0x0000000000037941 */ /* 0x000fea0003800200 */
.L_x_18457:
        /* <DEDUP_REMOVED lines=10> */
.L_x_18456:
[----:B------:R-:W-:Y:S05]  /*d970*/  BSYNC.RECONVERGENT B2 ;  /* 0x0000000000027941 */ /* 0x000fea0003800200 */
.L_x_18455:
        /* <DEDUP_REMOVED lines=20> */
.L_x_18466:
        /* <DEDUP_REMOVED lines=13> */
.L_x_18468:
[----:B------:R-:W-:Y:S05]  /*db90*/  BSYNC.RECONVERGENT B4 ;  /* 0x0000000000047941 */ /* 0x000fea0003800200 */
.L_x_18467:
        /* <DEDUP_REMOVED lines=43> */
.L_x_18465:
[----:B------:R-:W-:Y:S05]  /*de50*/  BSYNC.RECONVERGENT B3 ;  /* 0x0000000000037941 */ /* 0x000fea0003800200 */
.L_x_18464:
        /* <DEDUP_REMOVED lines=10> */
.L_x_18463:
[----:B------:R-:W-:Y:S05]  /*df00*/  BSYNC.RECONVERGENT B2 ;  /* 0x0000000000027941 */ /* 0x000fea0003800200 */
.L_x_18462:
        /* <DEDUP_REMOVED lines=20> */
.L_x_18473:
        /* <DEDUP_REMOVED lines=13> */
.L_x_18475:
[----:B------:R-:W-:Y:S05]  /*e120*/  BSYNC.RECONVERGENT B4 ;  /* 0x0000000000047941 */ /* 0x000fea0003800200 */
.L_x_18474:
        /* <DEDUP_REMOVED lines=43> */
.L_x_18472:
[----:B------:R-:W-:Y:S05]  /*e3e0*/  BSYNC.RECONVERGENT B3 ;  /* 0x0000000000037941 */ /* 0x000fea0003800200 */
.L_x_18471:
        /* <DEDUP_REMOVED lines=10> */
.L_x_18470:
[----:B------:R-:W-:Y:S05]  /*e490*/  BSYNC.RECONVERGENT B2 ;  /* 0x0000000000027941 */ /* 0x000fea0003800200 */
.L_x_18469:
        /* <DEDUP_REMOVED lines=19> */
.L_x_18479:
        /* <DEDUP_REMOVED lines=13> */
.L_x_18481:
[----:B------:R-:W-:Y:S05]  /*e6a0*/  BSYNC.RECONVERGENT B3 ;  /* 0x0000000000037941 */ /* 0x000fea0003800200 */
.L_x_18480:
        /* <DEDUP_REMOVED lines=42> */
.L_x_18478:
[----:B------:R-:W-:Y:S05]  /*e950*/  BSYNC.RECONVERGENT B2 ;  /* 0x0000000000027941 */ /* 0x000fea0003800200 */
.L_x_18477:
        /* <DEDUP_REMOVED lines=11> */
.L_x_18426:
        /* <DEDUP_REMOVED lines=21> */
.L_x_18486:
        /* <DEDUP_REMOVED lines=13> */
.L_x_18488:
[----:B------:R-:W-:Y:S05]  /*ec30*/  BSYNC.RECONVERGENT B4 ;  /* 0x0000000000047941 */ /* 0x000fea0003800200 */
.L_x_18487:
        /* <DEDUP_REMOVED lines=42> */
.L_x_18485:
[----:B------:R-:W-:Y:S05]  /*eee0*/  BSYNC.RECONVERGENT B3 ;  /* 0x0000000000037941 */ /* 0x000fea0003800200 */
.L_x_18484:
        /* <DEDUP_REMOVED lines=9> */
.L_x_18483:
[----:B------:R-:W-:Y:S05]  /*ef80*/  BSYNC.RECONVERGENT B2 ;  /* 0x0000000000027941 */ /* 0x000fea0003800200 */
.L_x_18482:
        /* <DEDUP_REMOVED lines=17> */
.L_x_18493:
        /* <DEDUP_REMOVED lines=13> */
.L_x_18495:
[----:B------:R-:W-:Y:S05]  /*f170*/  BSYNC.RECONVERGENT B4 ;  /* 0x0000000000047941 */ /* 0x000fea0003800200 */
.L_x_18494:
        /* <DEDUP_REMOVED lines=43> */
.L_x_18492:
[----:B------:R-:W-:Y:S05]  /*f430*/  BSYNC.RECONVERGENT B3 ;  /* 0x0000000000037941 */ /* 0x000fea0003800200 */
.L_x_18491:
        /* <DEDUP_REMOVED lines=9> */
.L_x_18490:
[----:B------:R-:W-:Y:S05]  /*f4d0*/  BSYNC.RECONVERGENT B2 ;  /* 0x0000000000027941 */ /* 0x000fea0003800200 */
.L_x_18489:
        /* <DEDUP_REMOVED lines=17> */
.L_x_18500:
        /* <DEDUP_REMOVED lines=13> */
.L_x_18502:
[----:B------:R-:W-:Y:S05]  /*f6c0*/  BSYNC.RECONVERGENT B4 ;  /* 0x0000000000047941 */ /* 0x000fea0003800200 */
.L_x_18501:
        /* <DEDUP_REMOVED lines=43> */
.L_x_18499:
[----:B------:R-:W-:Y:S05]  /*f980*/  BSYNC.RECONVERGENT B3 ;  /* 0x0000000000037941 */ /* 0x000fea0003800200 */
.L_x_18498:
        /* <DEDUP_REMOVED lines=9> */
.L_x_18497:
[----:B------:R-:W-:Y:S05]  /*fa20*/  BSYNC.RECONVERGENT B2 ;  /* 0x0000000000027941 */ /* 0x000fea0003800200 */
.L_x_18496:
        /* <DEDUP_REMOVED lines=17> */
.L_x_18507:
        /* <DEDUP_REMOVED lines=13> */
.L_x_18509:
[----:B------:R-:W-:Y:S05]  /*fc10*/  BSYNC.RECONVERGENT B4 ;  /* 0x0000000000047941 */ /* 0x000fea0003800200 */
.L_x_18508:
        /* <DEDUP_REMOVED lines=43> */
.L_x_18506:
[----:B------:R-:W-:Y:S05]  /*fed0*/  BSYNC.RECONVERGENT B3 ;  /* 0x0000000000037941 */ /* 0x000fea0003800200 */
.L_x_18505:
        /* <DEDUP_REMOVED lines=9> */
.L_x_18504:
[----:B------:R-:W-:Y:S05]  /*ff70*/  BSYNC.RECONVERGENT B2 ;  /* 0x0000000000027941 */ /* 0x000fea0003800200 */
.L_x_18503:
        /* <DEDUP_REMOVED lines=17> */
.L_x_18514:
        /* <DEDUP_REMOVED lines=13> */
.L_x_18516:
[----:B------:R-:W-:Y:S05]  /*10160*/  BSYNC.RECONVERGENT B4 ;  /* 0x0000000000047941 */ /* 0x000fea0003800200 */
.L_x_18515:
        /* <DEDUP_REMOVED lines=43> */
.L_x_18513:
[----:B------:R-:W-:Y:S05]  /*10420*/  BSYNC.RECONVERGENT B3 ;  /* 0x0000000000037941 */ /* 0x000fea0003800200 */
.L_x_18512:
        /* <DEDUP_REMOVED lines=9> */
.L_x_18511:
[----:B------:R-:W-:Y:S05]  /*104c0*/  BSYNC.RECONVERGENT B2 ;  /* 0x0000000000027941 */ /* 0x000fea0003800200 */
.L_x_18510:
        /* <DEDUP_REMOVED lines=17> */
.L_x_18521:
        /* <DEDUP_REMOVED lines=13> */
.L_x_18523:
[----:B------:R-:W-:Y:S05]  /*106b0*/  BSYNC.RECONVERGENT B4 ;  /* 0x0000000000047941 */ /* 0x000fea0003800200 */
.L_x_18522:
        /* <DEDUP_REMOVED lines=43> */
.L_x_18520:
[----:B------:R-:W-:Y:S05]  /*10970*/  BSYNC.RECONVERGENT B3 ;  /* 0x0000000000037941 */ /* 0x000fea0003800200 */
.L_x_18519:
        /* <DEDUP_REMOVED lines=9> */
.L_x_18518:
[----:B------:R-:W-:Y:S05]  /*10a10*/  BSYNC.RECONVERGENT B2 ;  /* 0x0000000000027941 */ /* 0x000fea0003800200 */
.L_x_18517:
        /* <DEDUP_REMOVED lines=17> */
.L_x_18528:
        /* <DEDUP_REMOVED lines=13> */
.L_x_18530:
[----:B------:R-:W-:Y:S05]  /*10c00*/  BSYNC.RECONVERGENT B4 ;  /* 0x0000000000047941 */ /* 0x000fea0003800200 */
.L_x_18529:
        /* <DEDUP_REMOVED lines=43> */
.L_x_18527:
[----:B------:R-:W-:Y:S05]  /*10ec0*/  BSYNC.RECONVERGENT B3 ;  /* 0x0000000000037941 */ /* 0x000fea0003800200 */
.L_x_18526:
[----:B------:R-:W-:Y:S01]  /*10ed0*/  I2FP.F32.U32 R58, R64 ;  /* 0x00000040003a7245 */ /* 0x000fe20000201000 */
[----:B------:R-:W-:Y:S02]  /*10ee0*/  HFMA2 R59, -RZ, RZ, 0.1171875, 0 ;  /* 0x2f800000ff3b7431 */ /* 0x000fe400000001ff */
[----:B-----5:R-:W-:-:S03]  /*10ef0*/  HADD2.F32 R64, -RZ, R31.H0_H0 ;  /* 0x2000001fff407230 */ /* 0x020fc60000004100 */
[----:B------:R-:W-:Y:S02]  /*10f00*/  FFMA.FTZ R58, R58, R59, 1.1641532182693481445e-10 ;  /* 0x2f0000003a3a7423 */ /* 0x000fe4000001003b */
[----:B------:R-:W-:-:S03]  /*10f10*/  FMUL.FTZ R64, R64, UR13 ;  /* 0x0000000d40407c20 */ /* 0x000fc60008410000 */
[----:B------:R-:W-:Y:S01]  /*10f20*/  FSETP.GTU.FTZ.AND P0, PT, R58, UR10, PT ;  /* 0x0000000a3a007c0b */ /* 0x000fe2000bf1c000 */
[----:B------:R-:W-:-:S03]  /*10f30*/  FMUL.FTZ R58, R64, UR12 ;  /* 0x0000000c403a7c20 */ /* 0x000fc60008410000 */
[----:B------:R-:W-:Y:S02]  /*10f40*/  SEL R64, RZ, 0x1, P0 ;  /* 0x00000001ff407807 */ /* 0x000fe40000000000 */
[----:B------:R-:W-:-:S07]  /*10f50*/  FSEL R58, R58, RZ, !P0 ;  /* 0x000000ff3a3a7208 */ /* 0x000fce0004000000 */
.L_x_18525:
[----:B------:R-:W-:Y:S05]  /*10f60*/  BSYNC.RECONVERGENT B2 ;  /* 0x0000000000027941 */ /* 0x000fea0003800200 */
.L_x_18524:
        /* <DEDUP_REMOVED lines=16> */
.L_x_18533:
        /* <DEDUP_REMOVED lines=13> */
.L_x_18535:
[----:B------:R-:W-:Y:S05]  /*11140*/  BSYNC.RECONVERGENT B3 ;  /* 0x0000000000037941 */ /* 0x000fea0003800200 */
.L_x_18534:
        /* <DEDUP_REMOVED lines=43> */
.L_x_18532:
[----:B------:R-:W-:Y:S05]  /*11400*/  BSYNC.RECONVERGENT B2 ;  /* 0x0000000000027941 */ /* 0x000fea0003800200 */
.L_x_18531:
[----:B------:R-:W-:Y:S01]  /*11410*/  I2FP.F32.U32 R59, R59 ;  /* 0x0000003b003b7245 */ /* 0x000fe20000201000 */
[----:B------:R-:W-:Y:S02]  /*11420*/  HFMA2 R70, -RZ, RZ, 0.1171875, 0 ;  /* 0x2f800000ff467431 */ /* 0x000fe400000001ff */
[----:B-----5:R-:W-:-:S03]  /*11430*/  HADD2.F32 R65, -RZ, R31.H1_H1 ;  /* 0x3000001fff417230 */ /* 0x020fc60000004100 */
[----:B------:R-:W-:Y:S02]  /*11440*/  FFMA.FTZ R59, R59, R70, 1.1641532182693481445e-10 ;  /* 0x2f0000003b3b7423 */ /* 0x000fe40000010046 */
[----:B------:R-:W-:-:S03]  /*11450*/  FMUL.FTZ R65, R65, UR13 ;  /* 0x0000000d41417c20 */ /* 0x000fc60008410000 */
[----:B------:R-:W-:Y:S01]  /*11460*/  FSETP.GTU.FTZ.AND P0, PT, R59, UR10, PT ;  /* 0x0000000a3b007c0b */ /* 0x000fe2000bf1c000 */
[----:B------:R-:W-:-:S03]  /*11470*/  FMUL.FTZ R59, R65, UR12 ;  /* 0x0000000c413b7c20 */ /* 0x000fc60008410000 */
[----:B------:R-:W-:Y:S02]  /*11480*/  SEL R65, RZ, 0x1, P0 ;  /* 0x00000001ff417807 */ /* 0x000fe40000000000 */
[----:B------:R-:W-:-:S07]  /*11490*/  FSEL R59, R59, RZ, !P0 ;  /* 0x000000ff3b3b7208 */ /* 0x000fce0004000000 */
.L_x_18476:
[----:B------:R-:W-:Y:S05]  /*114a0*/  BSYNC.RECONVERGENT B1 ;  /* 0x0000000000017941 */ /* 0x000fea0003800200 */
.L_x_18425:
        /* <DEDUP_REMOVED lines=27> */
[----:B------:R-:W-:-:S04]  /*11660*/  FADD.FTZ R75, R78, R57 ;  /* 0x000000394e4b7221 */ /* 0x000fc80000010000 */
[----:B------:R-:W-:Y:S01]  /*11670*/  FADD.FTZ R82, R75, R58 ;  /* 0x0000003a4b527221 */ /* 0x000fe20000010000 */
[----:B0-----:R-:W-:Y:S06]  /*11680*/  @!P1 BRA `(.L_x_18537) ;  /* 0x0000000000509947 */ /* 0x001fec0003800000 */
[----:B------:R-:W-:Y:S01]  /*11690*/  IMAD.U32 R76, R64, 0x10000, RZ ;  /* 0x00010000404c7824 */ /* 0x000fe200078e00ff */
        /* <DEDUP_REMOVED lines=9> */
[----:B------:R-:W-:Y:S01]  /*11730*/  LOP3.LUT R80, R8, 0xff, RZ, 0xc0, !PT ;  /* 0x000000ff08507812 */ /* 0x000fe200078ec0ff */
[----:B------:R-:W-:Y:S01]  /*11740*/  IMAD.WIDE.U32 R78, R78, 0x100, RZ ;  /* 0x000001004e4e7825 */ /* 0x000fe200078e00ff */
[----:B------:R-:W-:-:S03]  /*11750*/  LOP3.LUT R75, R75, 0xff, R10, 0xf8, !PT ;  /* 0x000000ff4b4b7812 */ /* 0x000fc600078ef80a */
[----:B------:R-:W-:-:S05]  /*11760*/  IMAD.WIDE.U32 R80, R80, 0x10000, RZ ;  /* 0x0001000050507825 */ /* 0x000fca00078e00ff */
[----:B------:R-:W-:Y:S02]  /*11770*/  LOP3.LUT R75, R81, R75, R85, 0xfe, !PT ;  /* 0x0000004b514b7212 */ /* 0x000fe400078efe55 */
[----:B------:R-:W-:Y:S02]  /*11780*/  LOP3.LUT R81, R78, R84, R80, 0xfe, !PT ;  /* 0x000000544e517212 */ /* 0x000fe400078efe50 */
[----:B------:R-:W-:Y:S01]  /*11790*/  LOP3.LUT R79, R75, R79, RZ, 0xfc, !PT ;  /* 0x0000004f4b4f7212 */ /* 0x000fe200078efcff */
[----:B0-----:R-:W-:Y:S01]  /*117a0*/  IMAD.WIDE.U32 R76, R83, 0x8, R76 ;  /* 0x00000008534c7825 */ /* 0x001fe200078e004c */
[----:B------:R-:W-:-:S05]  /*117b0*/  LOP3.LUT R78, R81, 0xff, R6, 0xf8, !PT ;  /* 0x000000ff514e7812 */ /* 0x000fca00078ef806 */
[----:B------:R0:W-:Y:S02]  /*117c0*/  STG.E.64 desc[UR8][R76.64], R78 ;  /* 0x0000004e4c007986 */ /* 0x0001e4000c101b08 */
.L_x_18537:
[----:B------:R-:W-:Y:S05]  /*117d0*/  BSYNC.RECONVERGENT B1 ;  /* 0x0000000000017941 */ /* 0x000fea0003800200 */
.L_x_18536:
[----:B------:R-:W-:Y:S01]  /*117e0*/  UMOV UR32, 0xffffffff ;  /* 0xffffffff00207882 */ /* 0x000fe20000000000 */
[----:B------:R-:W-:Y:S02]  /*117f0*/  FADD.FTZ R82, R82, R59 ;  /* 0x0000003b52527221 */ /* 0x000fe40000010000 */
[----:B------:R-:W-:Y:S05]  /*11800*/  BRA.DIV UR32, `(.L_x_18538) ;  /* 0x0000000e20c07947 */ /* 0x000fea000b800000 */
        /* <DEDUP_REMOVED lines=69> */
.L_x_18553:
        /* <DEDUP_REMOVED lines=14> */
[----:B------:R-:W-:-:S13]  /*11d40*/  ISETP.GE.AND P0, PT, R71, 0x1, PT ;  /* 0x000000014700780c */ /* 0x000fda0003f06270 */
[----:B0-----:R-:W-:Y:S05]  /*11d50*/  @!P0 BRA `(.L_x_18540) ;  /* 0x0000000800508947 */ /* 0x001fea0003800000 */
[----:B------:R-:W-:Y:S01]  /*11d60*/  IADD3 R76, PT, PT, R71, -0x1, RZ ;  /* 0xffffffff474c7810 */ /* 0x000fe20007ffe0ff */
[----:B------:R-:W-:Y:S01]  /*11d70*/  HADD2.F32 R71, -RZ, R43.H0_H0 ;  /* 0x2000002bff477230 */ /* 0x000fe20000004100 */
        /* <DEDUP_REMOVED lines=12> */
[----:B------:R-:W-:Y:S01]  /*11e40*/  FMUL.FTZ R76, R75, R76 ;  /* 0x0000004c4b4c7220 */ /* 0x000fe20000410000 */
[----:B------:R-:W-:Y:S02]  /*11e50*/  HADD2.F32 R17, -RZ, R52.H1_H1 ;  /* 0x30000034ff117230 */ /* 0x000fe40000004100 */
[C---:B------:R-:W-:Y:S01]  /*11e60*/  FADD.FTZ R20, -R69.reuse, R20 ;  /* 0x0000001445147221 */ /* 0x040fe20000010100 */
[----:B------:R-:W-:Y:S02]  /*11e70*/  HADD2.F32 R15, -RZ, R40.H1_H1 ;  /* 0x30000028ff0f7230 */ /* 0x000fe40000004100 */
[C---:B------:R-:W-:Y:S01]  /*11e80*/  FADD.FTZ R26, -R69.reuse, R26 ;  /* 0x0000001a451a7221 */ /* 0x040fe20000010100 */
[C---:B------:R-:W-:Y:S01]  /*11e90*/  FADD.FTZ R78, -R69.reuse, R27 ;  /* 0x0000001b454e7221 */ /* 0x040fe20000010100 */
[C---:B------:R-:W-:Y:S01]  /*11ea0*/  FADD.FTZ R80, -R69.reuse, R21 ;  /* 0x0000001545507221 */ /* 0x040fe20000010100 */
[C---:B------:R-:W-:Y:S01]  /*11eb0*/  FADD.FTZ R82, -R69.reuse, R23 ;  /* 0x0000001745527221 */ /* 0x040fe20000010100 */
[----:B------:R-:W-:Y:S01]  /*11ec0*/  FADD.FTZ R92, -R69, R61 ;  /* 0x0000003d455c7221 */ /* 0x000fe20000010100 */
[----:B------:R-:W-:Y:S01]  /*11ed0*/  FFMA.FTZ R19, R24, R19, R13 ;  /* 0x0000001318137223 */ /* 0x000fe2000001000d */
[----:B------:R-:W-:Y:S01]  /*11ee0*/  FFMA.FTZ R76, R76, R17, R15 ;  /* 0x000000114c4c7223 */ /* 0x000fe2000001000f */
[----:B------:R-:W-:-:S02]  /*11ef0*/  HADD2.F32 R23, -RZ, R54.H0_H0 ;  /* 0x20000036ff177230 */ /* 0x000fc40000004100 */
[----:B------:R-:W-:Y:S01]  /*11f00*/  FMUL.FTZ R20, R75, R20 ;  /* 0x000000144b147220 */ /* 0x000fe20000410000 */
[----:B------:R-:W-:Y:S02]  /*11f10*/  HADD2.F32 R25, -RZ, R42.H0_H0 ;  /* 0x2000002aff197230 */ /* 0x000fe40000004100 */
[----:B------:R-:W-:Y:S01]  /*11f20*/  FADD.FTZ R22, -R69, R22 ;  /* 0x0000001645167221 */ /* 0x000fe20000010100 */
[----:B------:R-:W-:Y:S02]  /*11f30*/  HADD2.F32 R17, -RZ, R53.H0_H0 ;  /* 0x20000035ff117230 */ /* 0x000fe40000004100 */
[C---:B------:R-:W-:Y:S01]  /*11f40*/  FMUL.FTZ R26, R75.reuse, R26 ;  /* 0x0000001a4b1a7220 */ /* 0x040fe20000410000 */
[----:B------:R-:W-:Y:S02]  /*11f50*/  HADD2.F32 R13, -RZ, R41.H0_H0 ;  /* 0x20000029ff0d7230 */ /* 0x000fe40000004100 */
[----:B------:R-:W-:Y:S01]  /*11f60*/  FMUL.FTZ R78, R75, R78 ;  /* 0x0000004e4b4e7220 */ /* 0x000fe20000410000 */
[----:B------:R-:W-:-:S02]  /*11f70*/  HADD2.F32 R15, -RZ, R53.H1_H1 ;  /* 0x30000035ff0f7230 */ /* 0x000fc40000004100 */
[----:B------:R-:W-:Y:S01]  /*11f80*/  FMUL.FTZ R80, R75, R80 ;  /* 0x000000504b507220 */ /* 0x000fe20000410000 */
[----:B------:R-:W-:Y:S02]  /*11f90*/  HADD2.F32 R21, -RZ, R41.H1_H1 ;  /* 0x30000029ff157230 */ /* 0x000fe40000004100 */
[C---:B------:R-:W-:Y:S01]  /*11fa0*/  FADD.FTZ R16, -R69.reuse, R16 ;  /* 0x0000001045107221 */ /* 0x040fe20000010100 */
[----:B------:R-:W-:Y:S02]  /*11fb0*/  HADD2.F32 R27, -RZ, R54.H1_H1 ;  /* 0x30000036ff1b7230 */ /* 0x000fe40000004100 */
[C---:B------:R-:W-:Y:S01]  /*11fc0*/  FADD.FTZ R18, -R69.reuse, R18 ;  /* 0x0000001245127221 */ /* 0x040fe20000010100 */
[----:B------:R-:W-:Y:S02]  /*11fd0*/  HADD2.F32 R61, -RZ, R42.H1_H1 ;  /* 0x3000002aff3d7230 */ /* 0x000fe40000004100 */
        /* <DEDUP_REMOVED lines=10> */
[----:B------:R-:W-:Y:S01]  /*12080*/  FFMA.FTZ R20, R20, R23, R25 ;  /* 0x0000001714147223 */ /* 0x000fe20000010019 */
[C---:B------:R-:W-:Y:S01]  /*12090*/  FMUL.FTZ R22, R75.reuse, R22 ;  /* 0x000000164b167220 */ /* 0x040fe20000410000 */
[----:B------:R-:W-:Y:S01]  /*120a0*/  FFMA.FTZ R17, R26, R17, R13 ;  /* 0x000000111a117223 */ /* 0x000fe2000001000d */
[----:B------:R-:W-:Y:S01]  /*120b0*/  FFMA.FTZ R78, R78, R15, R21 ;  /* 0x0000000f4e4e7223 */ /* 0x000fe20000010015 */
[----:B------:R-:W-:Y:S01]  /*120c0*/  FFMA.FTZ R23, R80, R27, R61 ;  /* 0x0000001b50177223 */ /* 0x000fe2000001003d */
[----:B------:R-:W-:Y:S02]  /*120d0*/  HADD2.F32 R13, -RZ, R55.H1_H1 ;  /* 0x30000037ff0d7230 */ /* 0x000fe40000004100 */
[C---:B------:R-:W-:Y:S01]  /*120e0*/  FMUL.FTZ R82, R75.reuse, R82 ;  /* 0x000000524b527220 */ /* 0x040fe20000410000 */
[----:B------:R-:W-:Y:S02]  /*120f0*/  HADD2.F32 R21, -RZ, R43.H1_H1 ;  /* 0x3000002bff157230 */ /* 0x000fe40000004100 */
[----:B------:R-:W-:Y:S01]  /*12100*/  FMUL.FTZ R16, R75, R16 ;  /* 0x000000104b107220 */ /* 0x000fe20000410000 */
[----:B------:R-:W-:-:S02]  /*12110*/  HADD2.F32 R25, -RZ, R48.H0_H0 ;  /* 0x20000030ff197230 */ /* 0x000fc40000004100 */
[----:B------:R-:W-:Y:S01]  /*12120*/  FFMA.FTZ R15, R22, R69, R71 ;  /* 0x00000045160f7223 */ /* 0x000fe20000010047 */
[----:B------:R-:W-:Y:S02]  /*12130*/  HADD2.F32 R27, -RZ, R36.H0_H0 ;  /* 0x20000024ff1b7230 */ /* 0x000fe40000004100 */
        /* <DEDUP_REMOVED lines=15> */
[----:B------:R-:W-:-:S02]  /*12230*/  HADD2.F32 R61, -RZ, R48.H1_H1 ;  /* 0x30000030ff3d7230 */ /* 0x000fc40000004100 */
[----:B------:R-:W-:Y:S01]  /*12240*/  FFMA.FTZ R82, R82, R13, R21 ;  /* 0x0000000d52527223 */ /* 0x000fe20000010015 */
[----:B------:R-:W-:Y:S02]  /*12250*/  HADD2.F32 R69, -RZ, R36.H1_H1 ;  /* 0x30000024ff457230 */ /* 0x000fe40000004100 */
[----:B------:R-:W-:Y:S01]  /*12260*/  FFMA.FTZ R16, R16, R25, R27 ;  /* 0x0000001910107223 */ /* 0x000fe2000001001b */
[----:B------:R-:W-:Y:S02]  /*12270*/  HADD2.F32 R71, -RZ, R49.H0_H0 ;  /* 0x20000031ff477230 */ /* 0x000fe40000004100 */
[--C-:B------:R-:W-:Y:S02]  /*12280*/  HADD2.F32 R75, -RZ, R37.reuse.H0_H0 ;  /* 0x20000025ff4b7230 */ /* 0x100fe40000004100 */
[----:B------:R-:W-:Y:S01]  /*12290*/  FFMA.FTZ R21, R84, R61, R69 ;  /* 0x0000003d54157223 */ /* 0x000fe20000010045 */
[----:B------:R-:W-:Y:S01]  /*122a0*/  HADD2.F32 R79, -RZ, R37.H1_H1 ;  /* 0x30000025ff4f7230 */ /* 0x000fe20000004100 */
[----:B------:R-:W-:Y:S01]  /*122b0*/  F2FP.F16.F32.PACK_AB R15, R82, R15 ;  /* 0x0000000f520f723e */ /* 0x000fe200000000ff */
[----:B------:R-:W-:-:S02]  /*122c0*/  HADD2.F32 R13, -RZ, R50.H0_H0 ;  /* 0x20000032ff0d7230 */ /* 0x000fc40000004100 */
[----:B------:R-:W-:Y:S01]  /*122d0*/  FFMA.FTZ R22, R18, R71, R75 ;  /* 0x0000004712167223 */ /* 0x000fe2000001004b */
[----:B------:R-:W-:Y:S02]  /*122e0*/  HADD2.F32 R25, -RZ, R38.H0_H0 ;  /* 0x20000026ff197230 */ /* 0x000fe40000004100 */
[----:B------:R-:W-:Y:S01]  /*122f0*/  FFMA.FTZ R61, R86, R77, R79 ;  /* 0x0000004d563d7223 */ /* 0x000fe2000001004f */
[----:B------:R-:W-:Y:S01]  /*12300*/  HADD2.F32 R75, -RZ, R50.H1_H1 ;  /* 0x30000032ff4b7230 */ /* 0x000fe20000004100 */
[----:B------:R-:W-:Y:S01]  /*12310*/  F2FP.F16.F32.PACK_AB R16, R21, R16 ;  /* 0x000000101510723e */ /* 0x000fe200000000ff */
        /* <DEDUP_REMOVED lines=9> */
[----:B------:R-:W-:Y:S01]  /*123b0*/  HADD2.F32 R81, -RZ, R44.H0_H0 ;  /* 0x2000002cff517230 */ /* 0x000fe20000004100 */
[----:B------:R-:W-:Y:S01]  /*123c0*/  SHF.R.S32.HI R14, RZ, 0x1f, R73 ;  /* 0x0000001fff0e7819 */ /* 0x000fe20000011449 */
[----:B------:R-:W-:Y:S02]  /*123d0*/  HADD2.F32 R83, -RZ, R32.H0_H0 ;  /* 0x20000020ff537230 */ /* 0x000fe40000004100 */
[----:B------:R-:W-:Y:S01]  /*123e0*/  FFMA.FTZ R90, R90, R71, R79 ;  /* 0x000000475a5a7223 */ /* 0x000fe2000001004f */
[----:B------:R-:W-:Y:S01]  /*123f0*/  HADD2.F32 R27, -RZ, R45.H0_H0 ;  /* 0x2000002dff1b7230 */ /* 0x000fe20000004100 */
[----:B------:R-:W-:Y:S01]  /*12400*/  LEA.HI R14, R14, R73, RZ, 0x3 ;  /* 0x000000490e0e7211 */ /* 0x000fe200078f18ff */
[----:B------:R-:W-:-:S02]  /*12410*/  HADD2.F32 R69, -RZ, R33.H0_H0 ;  /* 0x20000021ff457230 */ /* 0x000fc40000004100 */
[----:B------:R-:W-:Y:S01]  /*12420*/  FFMA.FTZ R60, R60, R81, R83 ;  /* 0x000000513c3c7223 */ /* 0x000fe20000010053 */
[----:B------:R-:W-:Y:S01]  /*12430*/  HADD2.F32 R24, -RZ, R45.H1_H1 ;  /* 0x3000002dff187230 */ /* 0x000fe20000004100 */
[----:B------:R-:W-:Y:S01]  /*12440*/  F2FP.F16.F32.PACK_AB R18, R75, R18 ;  /* 0x000000124b12723e */ /* 0x000fe200000000ff */
[----:B------:R-:W-:Y:S02]  /*12450*/  HADD2.F32 R26, -RZ, R33.H1_H1 ;  /* 0x30000021ff1a7230 */ /* 0x000fe40000004100 */
[----:B------:R-:W-:Y:S01]  /*12460*/  FFMA.FTZ R62, R62, R27, R69 ;  /* 0x0000001b3e3e7223 */ /* 0x000fe20000010045 */
[----:B------:R-:W-:Y:S01]  /*12470*/  HADD2.F32 R71, -RZ, R44.H1_H1 ;  /* 0x3000002cff477230 */ /* 0x000fe20000004100 */
[----:B------:R-:W-:Y:S01]  /*12480*/  LOP3.LUT R69, R70, 0x1f, RZ, 0xc0, !PT ;  /* 0x0000001f46457812 */ /* 0x000fe200078ec0ff */
[----:B------:R-:W-:Y:S02]  /*12490*/  HADD2.F32 R25, -RZ, R32.H1_H1 ;  /* 0x30000020ff197230 */ /* 0x000fe40000004100 */
[----:B------:R-:W-:Y:S01]  /*124a0*/  FFMA.FTZ R63, R63, R24, R26 ;  /* 0x000000183f3f7223 */ /* 0x000fe2000001001a */
[----:B------:R-:W-:-:S02]  /*124b0*/  HADD2.F32 R79, -RZ, R46.H0_H0 ;  /* 0x2000002eff4f7230 */ /* 0x000fc40000004100 */
[----:B------:R-:W-:Y:S02]  /*124c0*/  HADD2.F32 R81, -RZ, R34.H0_H0 ;  /* 0x20000022ff517230 */ /* 0x000fe40000004100 */
[----:B------:R-:W-:Y:S01]  /*124d0*/  FFMA.FTZ R71, R92, R71, R25 ;  /* 0x000000475c477223 */ /* 0x000fe20000010019 */
[----:B------:R-:W-:Y:S01]  /*124e0*/  HADD2.F32 R70, -RZ, R46.H1_H1 ;  /* 0x3000002eff467230 */ /* 0x000fe20000004100 */
[----:B------:R-:W-:Y:S01]  /*124f0*/  LEA.HI.SX32 R25, R14, R69, 0x1d ;  /* 0x000000450e197211 */ /* 0x000fe200078feaff */
[----:B------:R-:W-:Y:S02]  /*12500*/  HADD2.F32 R24, -RZ, R34.H1_H1 ;  /* 0x30000022ff187230 */ /* 0x000fe40000004100 */
[----:B------:R-:W-:Y:S01]  /*12510*/  FFMA.FTZ R79, R56, R79, R81 ;  /* 0x0000004f384f7223 */ /* 0x000fe20000010051 */
[----:B------:R-:W-:Y:S01]  /*12520*/  HADD2.F32 R73, -RZ, R47.H0_H0 ;  /* 0x2000002fff497230 */ /* 0x000fe20000004100 */
[----:B------:R-:W-:Y:S01]  /*12530*/  F2FP.F16.F32.PACK_AB R21, R63, R62 ;  /* 0x0000003e3f15723e */ /* 0x000fe200000000ff */
[----:B------:R-:W-:-:S02]  /*12540*/  HADD2.F32 R81, -RZ, R35.H0_H0 ;  /* 0x20000023ff517230 */ /* 0x000fc40000004100 */
[----:B------:R-:W-:Y:S01]  /*12550*/  FFMA.FTZ R70, R57, R70, R24 ;  /* 0x0000004639467223 */ /* 0x000fe20000010018 */
[----:B------:R-:W-:Y:S01]  /*12560*/  HADD2.F32 R14, -RZ, R47.H1_H1 ;  /* 0x3000002fff0e7230 */ /* 0x000fe20000004100 */
[C---:B------:R-:W-:Y:S01]  /*12570*/  IADD3 R57, PT, PT, R25.reuse, 0x40, RZ ;  /* 0x0000004019397810 */ /* 0x040fe20007ffe0ff */
[----:B------:R-:W-:Y:S02]  /*12580*/  HADD2.F32 R26, -RZ, R35.H1_H1 ;  /* 0x30000023ff1a7230 */ /* 0x000fe40000004100 */
[----:B------:R-:W-:Y:S01]  /*12590*/  FFMA.FTZ R58, R58, R73, R81 ;  /* 0x000000493a3a7223 */ /* 0x000fe20000010051 */
[C---:B------:R-:W-:Y:S02]  /*125a0*/  VIADD R27, R25.reuse, 0x20 ;  /* 0x00000020191b7836 */ /* 0x040fe40000000000 */
[----:B0-----:R-:W-:-:S04]  /*125b0*/  IMAD.WIDE.U32 R24, R25, 0x10, R12 ;  /* 0x0000001019187825 */ /* 0x001fc800078e000c */
[----:B------:R-:W-:Y:S01]  /*125c0*/  FFMA.FTZ R59, R59, R14, R26 ;  /* 0x0000000e3b3b7223 */ /* 0x000fe2000001001a */
[----:B------:R-:W-:Y:S01]  /*125d0*/  F2FP.F16.F32.PACK_AB R14, R23, R20 ;  /* 0x00000014170e723e */ /* 0x000fe200000000ff */
[--C-:B------:R-:W-:Y:S01]  /*125e0*/  IMAD.WIDE.U32 R26, R27, 0x10, R12.reuse ;  /* 0x000000101b1a7825 */ /* 0x100fe200078e000c */
[----:B------:R-:W-:Y:S02]  /*125f0*/  F2FP.F16.F32.PACK_AB R20, R71, R60 ;  /* 0x0000003c4714723e */ /* 0x000fe400000000ff */
[----:B------:R-:W-:Y:S01]  /*12600*/  F2FP.F16.F32.PACK_AB R23, R59, R58 ;  /* 0x0000003a3b17723e */ /* 0x000fe200000000ff */
[----:B------:R-:W-:Y:S01]  /*12610*/  IMAD.WIDE.U32 R56, R57, 0x10, R12 ;  /* 0x0000001039387825 */ /* 0x000fe200078e000c */
[----:B------:R-:W-:Y:S02]  /*12620*/  F2FP.F16.F32.PACK_AB R13, R78, R17 ;  /* 0x000000114e0d723e */ /* 0x000fe400000000ff */
[----:B------:R-:W-:Y:S02]  /*12630*/  F2FP.F16.F32.PACK_AB R12, R76, R19 ;  /* 0x000000134c0c723e */ /* 0x000fe400000000ff */
[----:B------:R-:W-:-:S02]  /*12640*/  F2FP.F16.F32.PACK_AB R19, R90, R77 ;  /* 0x0000004d5a13723e */ /* 0x000fc400000000ff */
[----:B------:R-:W-:Y:S01]  /*12650*/  F2FP.F16.F32.PACK_AB R17, R61, R22 ;  /* 0x000000163d11723e */ /* 0x000fe200000000ff */
[----:B------:R0:W-:Y:S01]  /*12660*/  STG.E.128 desc[UR8][R24.64], R12 ;  /* 0x0000000c18007986 */ /* 0x0001e2000c101d08 */
[----:B------:R-:W-:-:S03]  /*12670*/  F2FP.F16.F32.PACK_AB R22, R70, R79 ;  /* 0x0000004f4616723e */ /* 0x000fc600000000ff */
[----:B------:R0:W-:Y:S04]  /*12680*/  STG.E.128 desc[UR8][R26.64], R16 ;  /* 0x000000101a007986 */ /* 0x0001e8000c101d08 */
[----:B------:R0:W-:Y:S02]  /*12690*/  STG.E.128 desc[UR8][R56.64], R20 ;  /* 0x0000001438007986 */ /* 0x0001e4000c101d08 */
.L_x_18540:
[----:B------:R-:W-:Y:S05]  /*126a0*/  BSYNC.RECONVERGENT B1 ;  /* 0x0000000000017941 */ /* 0x000fea0003800200 */
.L_x_18539:
[----:B0-----:R-:W0:Y:S02]  /*126b0*/  LDC.64 R12, c[0x0][0x380] ;  /* 0x0000e000ff0c7b82 */ /* 0x001e240000000a00 */
[----:B0-----:R-:W-:-:S05]  /*126c0*/  IMAD R68, R12, 0x4, R68 ;  /* 0x000000040c447824 */ /* 0x001fca00078e0244 */
[----:B------:R-:W-:-:S13]  /*126d0*/  ISETP.GE.AND P0, PT, R68, R13, PT ;  /* 0x0000000d4400720c */ /* 0x000fda0003f06270 */
[----:B------:R-:W-:Y:S05]  /*126e0*/  @!P0 BRA `(.L_x_18541) ;  /* 0xfffffee0006c8947 */ /* 0x000fea000383ffff */
[----:B------:R-:W-:Y:S05]  /*126f0*/  BSYNC B0 ;  /* 0x0000000000007941 */ /* 0x000fea0003800000 */
.L_x_18194:
[----:B------:R-:W-:Y:S05]  /*12700*/  EXIT ;  /* 0x000000000000794d */ /* 0x000fea0003800000 */
.L_x_18538:
        /* <DEDUP_REMOVED lines=8> */
.L_x_18543:
[----:B------:R-:W-:Y:S05]  /*12790*/  BSYNC B1 ;  /* 0x0000000000017941 */ /* 0x000fea0003800000 */
.L_x_18542:
        /* <DEDUP_REMOVED lines=10> */
.L_x_18544:
[----:B------:R-:W-:Y:S02]  /*12840*/  IMAD.MOV.U32 R85, RZ, RZ, 0x4 ;  /* 0x00000004ff557424 */ /* 0x000fe400078e00ff */
[----:B------:R-:W-:-:S04]  /*12850*/  IMAD.MOV.U32 R75, RZ, RZ, R84 ;  /* 0x000000ffff4b7224 */ /* 0x000fc800078e0054 */
[----:B------:R-:W-:-:S05]  /*12860*/  FADD.FTZ R77, R76, R75 ;  /* 0x0000004b4c4d7221 */ /* 0x000fca0000010000 */
[----:B------:R-:W-:-:S07]  /*12870*/  MOV R86, R77 ;  /* 0x0000004d00567202 */ /* 0x000fce0000000f00 */
[----:B------:R-:W-:Y:S05]  /*12880*/  WARPSYNC.COLLECTIVE R83, `(.L_x_18545) ;  /* 0x0000000053087348 */ /* 0x000fea0003c00000 */
[----:B------:R0:W1:Y:S02]  /*12890*/  SHFL.BFLY P1, R84, R86, R85, R88 ;  /* 0x0c00005556547389 */ /* 0x0000640000020058 */
[----:B01----:R-:W-:Y:S05]  /*128a0*/  ENDCOLLECTIVE ;  /* 0x000000000000791b */ /* 0x003fea0003800000 */
.L_x_18545:
[----:B------:R-:W-:Y:S01]  /*128b0*/  HFMA2 R85, -RZ, RZ, 0, 4.76837158203125e-07 ;  /* 0x00000008ff557431 */ /* 0x000fe200000001ff */
[----:B------:R-:W-:-:S05]  /*128c0*/  MOV R78, R84 ;  /* 0x00000054004e7202 */ /* 0x000fca0000000f00 */
[----:B------:R-:W-:-:S04]  /*128d0*/  FADD.FTZ R78, R77, R78 ;  /* 0x0000004e4d4e7221 */ /* 0x000fc80000010000 */
[----:B------:R-:W-:-:S07]  /*128e0*/  IMAD.MOV.U32 R86, RZ, RZ, R78 ;  /* 0x000000ffff567224 */ /* 0x000fce00078e004e */
[----:B------:R-:W-:Y:S05]  /*128f0*/  WARPSYNC.COLLECTIVE R83, `(.L_x_18546) ;  /* 0x0000000053087348 */ /* 0x000fea0003c00000 */
[----:B------:R0:W1:Y:S02]  /*12900*/  SHFL.BFLY P1, R84, R86, R85, R88 ;  /* 0x0c00005556547389 */ /* 0x0000640000020058 */
[----:B01----:R-:W-:Y:S05]  /*12910*/  ENDCOLLECTIVE ;  /* 0x000000000000791b */ /* 0x003fea0003800000 */
.L_x_18546:
[----:B------:R-:W-:Y:S02]  /*12920*/  IMAD.MOV.U32 R85, RZ, RZ, 0x10 ;  /* 0x00000010ff557424 */ /* 0x000fe400078e00ff */
[----:B------:R-:W-:-:S04]  /*12930*/  IMAD.MOV.U32 R75, RZ, RZ, R84 ;  /* 0x000000ffff4b7224 */ /* 0x000fc800078e0054 */
[----:B------:R-:W-:-:S05]  /*12940*/  FADD.FTZ R79, R78, R75 ;  /* 0x0000004b4e4f7221 */ /* 0x000fca0000010000 */
[----:B------:R-:W-:-:S07]  /*12950*/  MOV R86, R79 ;  /* 0x0000004f00567202 */ /* 0x000fce0000000f00 */
[----:B------:R-:W-:Y:S05]  /*12960*/  WARPSYNC.COLLECTIVE R83, `(.L_x_18547) ;  /* 0x0000000053087348 */ /* 0x000fea0003c00000 */
[----:B------:R0:W1:Y:S02]  /*12970*/  SHFL.BFLY P1, R84, R86, R85, R88 ;  /* 0x0c00005556547389 */ /* 0x0000640000020058 */
[----:B01----:R-:W-:Y:S05]  /*12980*/  ENDCOLLECTIVE ;  /* 0x000000000000791b */ /* 0x003fea0003800000 */
.L_x_18547:
[----:B------:R-:W-:Y:S02]  /*12990*/  IMAD.MOV.U32 R85, RZ, RZ, 0x1 ;  /* 0x00000001ff557424 */ /* 0x000fe400078e00ff */
        /* <DEDUP_REMOVED lines=54> */
.L_x_18548:
[----:B------:R-:W-:Y:S01]  /*12d00*/  HFMA2 R85, -RZ, RZ, 0, 1.1920928955078125e-07 ;  /* 0x00000002ff557431 */ /* 0x000fe200000001ff */
[----:B------:R-:W-:-:S05]  /*12d10*/  MOV R76, R84 ;  /* 0x00000054004c7202 */ /* 0x000fca0000000f00 */
[----:B------:R-:W-:-:S04]  /*12d20*/  FADD.FTZ R76, R75, R76 ;  /* 0x0000004c4b4c7221 */ /* 0x000fc80000010000 */
[----:B------:R-:W-:-:S07]  /*12d30*/  IMAD.MOV.U32 R86, RZ, RZ, R76 ;  /* 0x000000ffff567224 */ /* 0x000fce00078e004c */
[----:B------:R-:W-:Y:S05]  /*12d40*/  WARPSYNC.COLLECTIVE R83, `(.L_x_18549) ;  /* 0x0000000053087348 */ /* 0x000fea0003c00000 */
[----:B------:R0:W1:Y:S02]  /*12d50*/  SHFL.BFLY P1, R84, R86, R85, R88 ;  /* 0x0c00005556547389 */ /* 0x0000640000020058 */
[----:B01----:R-:W-:Y:S05]  /*12d60*/  ENDCOLLECTIVE ;  /* 0x000000000000791b */ /* 0x003fea0003800000 */
.L_x_18549:
[----:B------:R-:W-:Y:S02]  /*12d70*/  IMAD.MOV.U32 R85, RZ, RZ, 0x4 ;  /* 0x00000004ff557424 */ /* 0x000fe400078e00ff */
[----:B------:R-:W-:-:S04]  /*12d80*/  IMAD.MOV.U32 R77, RZ, RZ, R84 ;  /* 0x000000ffff4d7224 */ /* 0x000fc800078e0054 */
[----:B------:R-:W-:-:S05]  /*12d90*/  FADD.FTZ R77, R76, R77 ;  /* 0x0000004d4c4d7221 */ /* 0x000fca0000010000 */
[----:B------:R-:W-:-:S07]  /*12da0*/  MOV R86, R77 ;  /* 0x0000004d00567202 */ /* 0x000fce0000000f00 */
[----:B------:R-:W-:Y:S05]  /*12db0*/  WARPSYNC.COLLECTIVE R83, `(.L_x_18550) ;  /* 0x0000000053087348 */ /* 0x000fea0003c00000 */
[----:B------:R0:W1:Y:S02]  /*12dc0*/  SHFL.BFLY P1, R84, R86, R85, R88 ;  /* 0x0c00005556547389 */ /* 0x0000640000020058 */
[----:B01----:R-:W-:Y:S05]  /*12dd0*/  ENDCOLLECTIVE ;  /* 0x000000000000791b */ /* 0x003fea0003800000 */
.L_x_18550:
[----:B------:R-:W-:Y:S01]  /*12de0*/  HFMA2 R85, -RZ, RZ, 0, 4.76837158203125e-07 ;  /* 0x00000008ff557431 */ /* 0x000fe200000001ff */
[----:B------:R-:W-:-:S05]  /*12df0*/  MOV R78, R84 ;  /* 0x00000054004e7202 */ /* 0x000fca0000000f00 */
[----:B------:R-:W-:-:S04]  /*12e00*/  FADD.FTZ R78, R77, R78 ;  /* 0x0000004e4d4e7221 */ /* 0x000fc80000010000 */
[----:B------:R-:W-:-:S07]  /*12e10*/  IMAD.MOV.U32 R86, RZ, RZ, R78 ;  /* 0x000000ffff567224 */ /* 0x000fce00078e004e */
[----:B------:R-:W-:Y:S05]  /*12e20*/  WARPSYNC.COLLECTIVE R83, `(.L_x_18551) ;  /* 0x0000000053087348 */ /* 0x000fea0003c00000 */
[----:B------:R0:W1:Y:S02]  /*12e30*/  SHFL.BFLY P1, R84, R86, R85, R88 ;  /* 0x0c00005556547389 */ /* 0x0000640000020058 */
[----:B01----:R-:W-:Y:S05]  /*12e40*/  ENDCOLLECTIVE ;  /* 0x000000000000791b */ /* 0x003fea0003800000 */
.L_x_18551:
[----:B------:R-:W-:Y:S02]  /*12e50*/  IMAD.MOV.U32 R85, RZ, RZ, 0x10 ;  /* 0x00000010ff557424 */ /* 0x000fe400078e00ff */
[----:B------:R-:W-:-:S04]  /*12e60*/  IMAD.MOV.U32 R79, RZ, RZ, R84 ;  /* 0x000000ffff4f7224 */ /* 0x000fc800078e0054 */
[----:B------:R-:W-:-:S05]  /*12e70*/  FADD.FTZ R79, R78, R79 ;  /* 0x0000004f4e4f7221 */ /* 0x000fca0000010000 */
[----:B------:R-:W-:-:S07]  /*12e80*/  MOV R86, R79 ;  /* 0x0000004f00567202 */ /* 0x000fce0000000f00 */
[----:B------:R-:W-:Y:S05]  /*12e90*/  WARPSYNC.COLLECTIVE R83, `(.L_x_18552) ;  /* 0x0000000053087348 */ /* 0x000fea0003c00000 */
[----:B------:R0:W1:Y:S02]  /*12ea0*/  SHFL.BFLY P1, R84, R86, R85, R88 ;  /* 0x0c00005556547389 */ /* 0x0000640000020058 */
[----:B01----:R-:W-:Y:S05]  /*12eb0*/  ENDCOLLECTIVE ;  /* 0x000000000000791b */ /* 0x003fea0003800000 */
.L_x_18552:
[----:B------:R-:W-:Y:S01]  /*12ec0*/  MOV R82, R84 ;  /* 0x0000005400527202 */ /* 0x000fe20000000f00 */
[----:B------:R-:W-:Y:S06]  /*12ed0*/  BRA `(.L_x_18553) ;  /* 0xffffffec00607947 */ /* 0x000fec000383ffff */
.L_x_18554:
        /* <DEDUP_REMOVED lines=10> */
.L_x_28809:


//--------------------- .text._ZN10layer_norm13ln_fwd_kernelINS_13Kernel_traitsI6__halfS2_fS2_fjLj768ELj1ELj4ELj1ELj16ENS_18Kernel_traits_baseILj768ES2_S2_fS2_fjLj128EEEEELb1ELb1ELb0ELb0EEEvNS_9FwdParamsE --------------------------
	.section	.text._ZN10layer_norm13ln_fwd_kernelINS_13Kernel_traitsI6__halfS2_fS2_fjLj768ELj1ELj4ELj1ELj16ENS_18Kernel_traits_baseILj768ES2_S2_fS2_fjLj128EEEEELb1ELb1ELb0ELb0EEEvNS_9FwdParamsE,"ax",@progbits
	.align	128
        .global         _ZN10layer_norm13ln_fwd_kernelINS_13Kernel_traitsI6__halfS2_fS2_fjLj768ELj1ELj4ELj1ELj16ENS_18Kernel_traits_baseILj768ES2_S2_fS2_fjLj128EEEEELb1ELb1ELb0ELb0EEEvNS_9FwdParamsE
        .type           _ZN10layer_norm13ln_fwd_kernelINS_13Kernel_traitsI6__halfS2_fS2_fjLj768ELj1ELj4ELj1ELj16ENS_18Kernel_traits_baseILj768ES2_S2_fS2_fjLj128EEEEELb1ELb1ELb0ELb0EEEvNS_9FwdParamsE,@function
        .size           _ZN10layer_norm13ln_fwd_kernelINS_13Kernel_traitsI6__halfS2_fS2_fjLj768ELj1ELj4ELj1ELj16ENS_18Kernel_traits_baseILj768ES2_S2_fS2_fjLj128EEEEELb1ELb1ELb0ELb0EEEvNS_9FwdParamsE,(.L_x_28810 - _ZN10layer_norm13ln_fwd_kernelINS_13Kernel_traitsI6__halfS2_fS2_fjLj768ELj1ELj4ELj1ELj16ENS_18Kernel_traits_baseILj768ES2_S2_fS2_fjLj128EEEEELb1ELb1ELb0ELb0EEEvNS_9FwdParamsE)
        .other          _ZN10layer_norm13ln_fwd_kernelINS_13Kernel_traitsI6__halfS2_fS2_fjLj768ELj1ELj4ELj1ELj16ENS_18Kernel_traits_baseILj768ES2_S2_fS2_fjLj128EEEEELb1ELb1ELb0ELb0EEEvNS_9FwdParamsE,@"STO_CUDA_ENTRY STV_DEFAULT"
_ZN10layer_norm13ln_fwd_kernelINS_13Kernel_traitsI6__halfS2_fS2_fjLj768ELj1ELj4ELj1ELj16ENS_18Kernel_traits_baseILj768ES2_S2_fS2_fjLj128EEEEELb1ELb1ELb0ELb0EEEvNS_9FwdParamsE:
.text._ZN10layer_norm13ln_fwd_kernelINS_13Kernel_traitsI6__halfS2_fS2_fjLj768ELj1ELj4ELj1ELj16ENS_18Kernel_traits_baseILj768ES2_S2_fS2_fjLj128EEEEELb1ELb1ELb0ELb0EEEvNS_9FwdParamsE:
        /* <DEDUP_REMOVED lines=10> */
[----:B--2---:R-:W-:Y:S02]  /*00a0*/  MOV R2, UR6 ;  /* 0x0000000600027c02 */ /* 0x004fe40008000f00 */
[----:B------:R-:W-:-:S09]  /*00b0*/  MOV R3, UR7 ;  /* 0x0000000700037c02 */ /* 0x000fd20008000f00 */
        /* <DEDUP_REMOVED lines=17> */
[C---:B------:R-:W-:Y:S02]  /*01d0*/  LOP3.LUT R3, R84.reuse, 0x1f, RZ, 0xc, !PT ;  /* 0x0000001f54037812 */ /* 0x040fe400078e0cff */
[----:B------:R-:W-:Y:S01]  /*01e0*/  LOP3.LUT R84, R84, 0x1f, RZ, 0xc0, !PT ;  /* 0x0000001f54547812 */ /* 0x000fe200078ec0ff */
        /* <DEDUP_REMOVED lines=58> */
.L_x_18556:
        /* <DEDUP_REMOVED lines=25> */
[----:B------:R-:W-:Y:S01]  /*0720*/  CS2R R24, SRZ ;  /* 0x0000000000187805 */ /* 0x000fe2000001ff00 */
[----:B------:R-:W-:Y:S01]  /*0730*/  IMAD.MOV.U32 R14, RZ, RZ, RZ ;  /* 0x000000ffff0e7224 */ /* 0x000fe200078e00ff */
[----:B------:R-:W-:Y:S02]  /*0740*/  CS2R R12, SRZ ;  /* 0x00000000000c7805 */ /* 0x000fe4000001ff00 */
[----:B------:R-:W-:Y:S02]  /*0750*/  @P2 CS2R R38, SRZ ;  /* 0x0000000000262805 */ /* 0x000fe4000001ff00 */
[----:B------:R-:W-:Y:S02]  /*0760*/  @P2 CS2R R36, SRZ ;  /* 0x0000000000242805 */ /* 0x000fe4000001ff00 */
[----:B------:R-:W-:Y:S01]  /*0770*/  @P1 MOV R27, RZ ;  /* 0x000000ff001b1202 */ /* 0x000fe20000000f00 */
[----:B0-----:R-:W-:-:S07]  /*0780*/  @P0 IMAD.MOV.U32 R15, RZ, RZ, RZ ;  /* 0x000000ffff0f0224 */ /* 0x001fce00078e00ff */
.L_x_18557:
[----:B------:R-:W-:Y:S05]  /*0790*/  BSYNC.RECONVERGENT B0 ;  /* 0x0000000000007941 */ /* 0x000fea0003800200 */
.L_x_18555:
        /* <DEDUP_REMOVED lines=70> */
[----:B------:R-:W-:Y:S02]  /*0c00*/  HFMA2 R3, -RZ, RZ, 0, 0 ;  /* 0x00000000ff037431 */ /* 0x000fe400000001ff */
[----:B------:R-:W-:Y:S01]  /*0c10*/  IMAD R2, R0, -0x2daee0ad, RZ ;  /* 0xd2511f5300027824 */ /* 0x000fe200078e02ff */
[----:B------:R-:W-:Y:S01]  /*0c20*/  LOP3.LUT R5, R44, UR31, R5, 0x96, !PT ;  /* 0x0000001f2c057c12 */ /* 0x000fe2000f8e9605 */
[----:B0-23--:R-:W-:-:S07]  /*0c30*/  IMAD R0, R45, -0x326172a9, RZ ;  /* 0xcd9e8d572d007824 */ /* 0x00dfce00078e02ff */
.L_x_18817:
[----:B0-----:R-:W0:Y:S01]  /*0c40*/  @UP0 LDCU.64 UR4, c[0x0][0x3e0] ;  /* 0x00007c00ff0407ac */ /* 0x001e220008000a00 */
        /* <DEDUP_REMOVED lines=10> */
[----:B------:R-:W-:Y:S02]  /*0cf0*/  LEA.HI R77, R77, R76, RZ, 0x3 ;  /* 0x0000004c4d4d7211 */ /* 0x000fe400078f18ff */
[----:B------:R-:W-:Y:S02]  /*0d00*/  MOV R76, 0x3f800000 ;  /* 0x3f800000004c7802 */ /* 0x000fe40000000f00 */
[----:B------:R-:W-:Y:S02]  /*0d10*/  LEA.HI.SX32 R85, R77, R84, 0x1d ;  /* 0x000000544d557211 */ /* 0x000fe400078feaff */
[----:B------:R-:W-:-:S03]  /*0d20*/  P2R R77, PR, RZ, 0x4 ;  /* 0x00000004ff4d7803 */ /* 0x000fc60000000000 */
        /* <DEDUP_REMOVED lines=16> */
[----:B------:R-:W-:Y:S01]  /*0e30*/  IMAD.MOV.U32 R52, RZ, RZ, R0 ;  /* 0x000000ffff347224 */ /* 0x000fe200078e0000 */
[----:B------:R-:W-:-:S09]  /*0e40*/  MOV R86, R2 ;  /* 0x0000000200567202 */ /* 0x000fd20000000f00 */
[----:B0-----:R-:W-:Y:S05]  /*0e50*/  @!P0 BRA `(.L_x_18563) ;  /* 0x0000000400188947 */ /* 0x001fea0003800000 */
[----:B------:R-:W-:-:S05]  /*0e60*/  IMAD.MOV.U32 R53, RZ, RZ, 0x2 ;  /* 0x00000002ff357424 */ /* 0x000fca00078e00ff */
[----:B------:R-:W-:-:S04]  /*0e70*/  VIADDMNMX.U32 R52, R4, 0xfffffffe, R53, PT ;  /* 0xfffffffe04347846 */ /* 0x000fc80003800035 */
[----:B------:R-:W-:-:S04]  /*0e80*/  SHF.L.U32 R54, R52, 0x2, RZ ;  /* 0x0000000234367819 */ /* 0x000fc800000006ff */
[----:B------:R-:W0:Y:S02]  /*0e90*/  LDC R52, c[0x2][R54] ;  /* 0x0080000036347b82 */ /* 0x000e240000000800 */
[----:B0-----:R-:W-:-:S04]  /*0ea0*/  SHF.R.S32.HI R53, RZ, 0x1f, R52 ;  /* 0x0000001fff357819 */ /* 0x001fc80000011434 */
.L_x_28646:
[----:B------:R-:W-:Y:S05]  /*0eb0*/  BRX R52 -0xec0                                         (*"BRANCH_TARGETS .L_x_28647,.L_x_28648,.L_x_28649"*) ;  /* 0xfffffff034507949 */ /* 0x000fea000383ffff */
.L_x_28649:
[----:B------:R-:W-:Y:S01]  /*0ec0*/  VIADD R53, R4, 0x1 ;  /* 0x0000000104357836 */ /* 0x000fe20000000000 */
[----:B------:R-:W-:Y:S01]  /*0ed0*/  MOV R86, R2 ;  /* 0x0000000200567202 */ /* 0x000fe20000000f00 */
[----:B------:R-:W-:Y:S01]  /*0ee0*/  IMAD.MOV.U32 R52, RZ, RZ, R5 ;  /* 0x000000ffff347224 */ /* 0x000fe200078e0005 */
[----:B------:R-:W-:Y:S06]  /*0ef0*/  BRA `(.L_x_18563) ;  /* 0x0000000000f07947 */ /* 0x000fec0003800000 */
.L_x_28647:
[----:B------:R-:W-:Y:S01]  /*0f00*/  MOV R86, R2 ;  /* 0x0000000200567202 */ /* 0x000fe20000000f00 */
[----:B------:R-:W-:Y:S01]  /*0f10*/  IMAD.MOV.U32 R53, RZ, RZ, 0x3 ;  /* 0x00000003ff357424 */ /* 0x000fe200078e00ff */
[----:B------:R-:W-:Y:S01]  /*0f20*/  MOV R52, R6 ;  /* 0x0000000600347202 */ /* 0x000fe20000000f00 */
[----:B------:R-:W-:Y:S06]  /*0f30*/  BRA `(.L_x_18563) ;  /* 0x0000000000e07947 */ /* 0x000fec0003800000 */
.L_x_28648:
        /* <DEDUP_REMOVED lines=13> */
.L_x_18565:
[----:B------:R-:W-:Y:S05]  /*1010*/  BSYNC.RECONVERGENT B3 ;  /* 0x0000000000037941 */ /* 0x000fea0003800200 */
.L_x_18564:
        /* <DEDUP_REMOVED lines=42> */
.L_x_18563:
[----:B------:R-:W-:Y:S05]  /*12c0*/  BSYNC.RECONVERGENT B2 ;  /* 0x0000000000027941 */ /* 0x000fea0003800200 */
.L_x_18562:
        /* <DEDUP_REMOVED lines=9> */
[----:B------:R-:W-:Y:S01]  /*1360*/  FFMA.FTZ R2, R55, R88, 1.1641532182693481445e-10 ;  /* 0x2f00000037027423 */ /* 0x000fe20000010058 */
[----:B------:R-:W-:-:S02]  /*1370*/  HFMA2 R78, -RZ, RZ, 0, 1.1920928955078125e-07 ;  /* 0x00000002ff4e7431 */ /* 0x000fc400000001ff */
[----:B0-----:R-:W-:Y:S02]  /*1380*/  FMUL.FTZ R4, R4, R77 ;  /* 0x0000004d04047220 */ /* 0x001fe40000410000 */
[----:B-1----:R-:W-:-:S04]  /*1390*/  FSETP.GTU.FTZ.AND P0, PT, R2, R87, PT ;  /* 0x000000570200720b */ /* 0x002fc80003f1c000 */
        /* <DEDUP_REMOVED lines=14> */
.L_x_18568:
        /* <DEDUP_REMOVED lines=13> */
.L_x_18570:
[----:B------:R-:W-:Y:S05]  /*1550*/  BSYNC.RECONVERGENT B3 ;  /* 0x0000000000037941 */ /* 0x000fea0003800200 */
.L_x_18569:
        /* <DEDUP_REMOVED lines=39> */
[----:B------:R-:W-:Y:S01]  /*17d0*/  HFMA2 R78, -RZ, RZ, 0, 0 ;  /* 0x00000000ff4e7431 */ /* 0x000fe200000001ff */
[----:B------:R-:W-:Y:S02]  /*17e0*/  LOP3.LUT R6, R4, UR32, R55, 0x96, !PT ;  /* 0x0000002004067c12 */ /* 0x000fe4000f8e9637 */
[----:B------:R-:W-:Y:S01]  /*17f0*/  MOV R4, R86 ;  /* 0x0000005600047202 */ /* 0x000fe20000000f00 */
[----:B------:R-:W-:-:S07]  /*1800*/  IMAD.MOV.U32 R86, RZ, RZ, R54 ;  /* 0x000000ffff567224 */ /* 0x000fce00078e0036 */
.L_x_18567:
[----:B------:R-:W-:Y:S05]  /*1810*/  BSYNC.RECONVERGENT B2 ;  /* 0x0000000000027941 */ /* 0x000fea0003800200 */
.L_x_18566:
        /* <DEDUP_REMOVED lines=23> */
.L_x_18573:
        /* <DEDUP_REMOVED lines=13> */
.L_x_18575:
[----:B------:R-:W-:Y:S05]  /*1a60*/  BSYNC.RECONVERGENT B3 ;  /* 0x0000000000037941 */ /* 0x000fea0003800200 */
.L_x_18574:
        /* <DEDUP_REMOVED lines=43> */
.L_x_18572:
[----:B------:R-:W-:Y:S05]  /*1d20*/  BSYNC.RECONVERGENT B2 ;  /* 0x0000000000027941 */ /* 0x000fea0003800200 */
.L_x_18571:
        /* <DEDUP_REMOVED lines=10> */
[----:B------:R-:W-:Y:S01]  /*1dd0*/  FSEL R55, R54, RZ, !P1 ;  /* 0x000000ff36377208 */ /* 0x000fe20004800000 */
[----:B------:R-:W-:Y:S01]  /*1de0*/  HADD2.F32 R54, -RZ, R17.H0_H0 ;  /* 0x20000011ff367230 */ /* 0x000fe20000004100 */
[----:B------:R-:W-:-:S04]  /*1df0*/  PLOP3.LUT P1, PT, P1, PT, PT, 0x8, 0x80 ;  /* 0x000000000080781c */ /* 0x000fc80000f2e170 */
[----:B------:R-:W-:Y:S01]  /*1e00*/  FFMA.FTZ R54, R55, R54, R46 ;  /* 0x0000003637367223 */ /* 0x000fe2000001002e */
        /* <DEDUP_REMOVED lines=9> */
.L_x_18578:
        /* <DEDUP_REMOVED lines=13> */
.L_x_18580:
[----:B------:R-:W-:Y:S05]  /*1f70*/  BSYNC.RECONVERGENT B3 ;  /* 0x0000000000037941 */ /* 0x000fea0003800200 */
.L_x_18579:
        /* <DEDUP_REMOVED lines=43> */
.L_x_18577:
[----:B------:R-:W-:Y:S05]  /*2230*/  BSYNC.RECONVERGENT B2 ;  /* 0x0000000000027941 */ /* 0x000fea0003800200 */
.L_x_18576:
        /* <DEDUP_REMOVED lines=23> */
.L_x_18583:
        /* <DEDUP_REMOVED lines=13> */
.L_x_18585:
[----:B------:R-:W-:Y:S05]  /*2480*/  BSYNC.RECONVERGENT B3 ;  /* 0x0000000000037941 */ /* 0x000fea0003800200 */
.L_x_18584:
        /* <DEDUP_REMOVED lines=43> */
.L_x_18582:
[----:B------:R-:W-:Y:S05]  /*2740*/  BSYNC.RECONVERGENT B2 ;  /* 0x0000000000027941 */ /* 0x000fea0003800200 */
.L_x_18581:
        /* <DEDUP_REMOVED lines=23> */
.L_x_18588:
        /* <DEDUP_REMOVED lines=13> */
.L_x_18590:
[----:B------:R-:W-:Y:S05]  /*2990*/  BSYNC.RECONVERGENT B3 ;  /* 0x0000000000037941 */ /* 0x000fea0003800200 */
.L_x_18589:
        /* <DEDUP_REMOVED lines=43> */
.L_x_18587:
[----:B------:R-:W-:Y:S05]  /*2c50*/  BSYNC.RECONVERGENT B2 ;  /* 0x0000000000027941 */ /* 0x000fea0003800200 */
.L_x_18586:
        /* <DEDUP_REMOVED lines=23> */
.L_x_18593:
        /* <DEDUP_REMOVED lines=13> */
.L_x_18595:
[----:B------:R-:W-:Y:S05]  /*2ea0*/  BSYNC.RECONVERGENT B3 ;  /* 0x0000000000037941 */ /* 0x000fea0003800200 */
.L_x_18594:
        /* <DEDUP_REMOVED lines=43> */
.L_x_18592:
[----:B------:R-:W-:Y:S05]  /*3160*/  BSYNC.RECONVERGENT B2 ;  /* 0x0000000000027941 */ /* 0x000fea0003800200 */
.L_x_18591:
        /* <DEDUP_REMOVED lines=12> */
[----:B------:R-:W-:Y:S01]  /*3230*/  FFMA.FTZ R58, R79, R58, R50 ;  /* 0x0000003a4f3a7223 */ /* 0x000fe20000010032 */
[----:B------:R-:W-:Y:S01]  /*3240*/  IMAD.MOV.U32 R79, RZ, RZ, R0 ;  /* 0x000000ffff4f7224 */ /* 0x000fe200078e0000 */
[----:B------:R-:W-:Y:S07]  /*3250*/  @!P6 BRA `(.L_x_18597) ;  /* 0x00000004000ce947 */ /* 0x000fee0003800000 */
        /* <DEDUP_REMOVED lines=8> */
.L_x_18598:
        /* <DEDUP_REMOVED lines=15> */
.L_x_18600:
[----:B------:R-:W-:Y:S05]  /*33d0*/  BSYNC.RECONVERGENT B3 ;  /* 0x0000000000037941 */ /* 0x000fea0003800200 */
.L_x_18599:
        /* <DEDUP_REMOVED lines=43> */
.L_x_18597:
[----:B------:R-:W-:Y:S05]  /*3690*/  BSYNC.RECONVERGENT B2 ;  /* 0x0000000000027941 */ /* 0x000fea0003800200 */
.L_x_18596:
[----:B------:R-:W-:Y:S01]  /*36a0*/  I2FP.F32.U32 R79, R79 ;  /* 0x0000004f004f7245 */ /* 0x000fe20000201000 */
[----:B------:R-:W-:-:S04]  /*36b0*/  HADD2.F32 R59, -RZ, R59.H1_H1 ;  /* 0x3000003bff3b7230 */ /* 0x000fc80000004100 */
        /* <DEDUP_REMOVED lines=8> */
[----:B------:R-:W-:Y:S09]  /*3740*/  BRA `(.L_x_18601) ;  /* 0x0000002800407947 */ /* 0x000ff20003800000 */
.L_x_18561:
        /* <DEDUP_REMOVED lines=16> */
.L_x_18604:
        /* <DEDUP_REMOVED lines=13> */
.L_x_18606:
[----:B------:R-:W-:Y:S05]  /*3920*/  BSYNC.RECONVERGENT B3 ;  /* 0x0000000000037941 */ /* 0x000fea0003800200 */
.L_x_18605:
        /* <DEDUP_REMOVED lines=42> */
.L_x_18603:
[----:B------:R-:W-:Y:S05]  /*3bd0*/  BSYNC.RECONVERGENT B2 ;  /* 0x0000000000027941 */ /* 0x000fea0003800200 */
.L_x_18602:
        /* <DEDUP_REMOVED lines=27> */
.L_x_18609:
        /* <DEDUP_REMOVED lines=13> */
.L_x_18611:
[----:B------:R-:W-:Y:S05]  /*3e60*/  BSYNC.RECONVERGENT B3 ;  /* 0x0000000000037941 */ /* 0x000fea0003800200 */
.L_x_18610:
        /* <DEDUP_REMOVED lines=43> */
.L_x_18608:
[----:B------:R-:W-:Y:S05]  /*4120*/  BSYNC.RECONVERGENT B2 ;  /* 0x0000000000027941 */ /* 0x000fea0003800200 */
.L_x_18607:
        /* <DEDUP_REMOVED lines=23> */
.L_x_18614:
        /* <DEDUP_REMOVED lines=13> */
.L_x_18616:
[----:B------:R-:W-:Y:S05]  /*4370*/  BSYNC.RECONVERGENT B3 ;  /* 0x0000000000037941 */ /* 0x000fea0003800200 */
.L_x_18615:
        /* <DEDUP_REMOVED lines=43> */
.L_x_18613:
[----:B------:R-:W-:Y:S05]  /*4630*/  BSYNC.RECONVERGENT B2 ;  /* 0x0000000000027941 */ /* 0x000fea0003800200 */
.L_x_18612:
        /* <DEDUP_REMOVED lines=23> */
.L_x_18619:
        /* <DEDUP_REMOVED lines=13> */
.L_x_18621:
[----:B------:R-:W-:Y:S05]  /*4880*/  BSYNC.RECONVERGENT B3 ;  /* 0x0000000000037941 */ /* 0x000fea0003800200 */
.L_x_18620:
        /* <DEDUP_REMOVED lines=43> */
.L_x_18618:
[----:B------:R-:W-:Y:S05]  /*4b40*/  BSYNC.RECONVERGENT B2 ;  /* 0x0000000000027941 */ /* 0x000fea0003800200 */
.L_x_18617:
        /* <DEDUP_REMOVED lines=23> */
.L_x_18624:
        /* <DEDUP_REMOVED lines=13> */
.L_x_18626:
[----:B------:R-:W-:Y:S05]  /*4d90*/  BSYNC.RECONVERGENT B3 ;  /* 0x0000000000037941 */ /* 0x000fea0003800200 */
.L_x_18625:
        /* <DEDUP_REMOVED lines=43> */
.L_x_18623:
[----:B------:R-:W-:Y:S05]  /*5050*/  BSYNC.RECONVERGENT B2 ;  /* 0x0000000000027941 */ /* 0x000fea0003800200 */
.L_x_18622:
        /* <DEDUP_REMOVED lines=23> */
.L_x_18629:
        /* <DEDUP_REMOVED lines=13> */
.L_x_18631:
[----:B------:R-:W-:Y:S05]  /*52a0*/  BSYNC.RECONVERGENT B3 ;  /* 0x0000000000037941 */ /* 0x000fea0003800200 */
.L_x_18630:
        /* <DEDUP_REMOVED lines=43> */
.L_x_18628:
[----:B------:R-:W-:Y:S05]  /*5560*/  BSYNC.RECONVERGENT B2 ;  /* 0x0000000000027941 */ /* 0x000fea0003800200 */
.L_x_18627:
        /* <DEDUP_REMOVED lines=23> */
.L_x_18634:
        /* <DEDUP_REMOVED lines=13> */
.L_x_18636:
[----:B------:R-:W-:Y:S05]  /*57b0*/  BSYNC.RECONVERGENT B3 ;  /* 0x0000000000037941 */ /* 0x000fea0003800200 */
.L_x_18635:
        /* <DEDUP_REMOVED lines=43> */
.L_x_18633:
[----:B------:R-:W-:Y:S05]  /*5a70*/  BSYNC.RECONVERGENT B2 ;  /* 0x0000000000027941 */ /* 0x000fea0003800200 */
.L_x_18632:
        /* <DEDUP_REMOVED lines=9> */
[----:B------:R-:W-:-:S03]  /*5b10*/  IMAD.MOV.U32 R4, RZ, RZ, 0x2 ;  /* 0x00000002ff047424 */ /* 0x000fc600078e00ff */
        /* <DEDUP_REMOVED lines=13> */
.L_x_18639:
        /* <DEDUP_REMOVED lines=15> */
.L_x_18641:
[----:B------:R-:W-:Y:S05]  /*5ce0*/  BSYNC.RECONVERGENT B3 ;  /* 0x0000000000037941 */ /* 0x000fea0003800200 */
.L_x_18640:
        /* <DEDUP_REMOVED lines=43> */
.L_x_18638:
[----:B------:R-:W-:Y:S05]  /*5fa0*/  BSYNC.RECONVERGENT B2 ;  /* 0x0000000000027941 */ /* 0x000fea0003800200 */
.L_x_18637:
[----:B------:R-:W-:Y:S01]  /*5fb0*/  I2FP.F32.U32 R79, R79 ;  /* 0x0000004f004f7245 */ /* 0x000fe20000201000 */
[----:B------:R-:W-:-:S04]  /*5fc0*/  HADD2.F32 R59, -RZ, R59.H1_H1 ;  /* 0x3000003bff3b7230 */ /* 0x000fc80000004100 */
[----:B------:R-:W-:Y:S01]  /*5fd0*/  FFMA.FTZ R88, R79, R88, 1.1641532182693481445e-10 ;  /* 0x2f0000004f587423 */ /* 0x000fe20000010058 */
[----:B------:R-:W-:-:S04]  /*5fe0*/  FMUL.FTZ R78, R59, R76 ;  /* 0x0000004c3b4e7220 */ /* 0x000fc80000410000 */
[----:B------:R-:W-:Y:S01]  /*5ff0*/  FMUL.FTZ R59, R78, R77 ;  /* 0x0000004d4e3b7220 */ /* 0x000fe20000410000 */
[----:B------:R-:W-:Y:S01]  /*6000*/  FSETP.GTU.FTZ.AND P6, PT, R88, R87, PT ;  /* 0x000000575800720b */ /* 0x000fe20003fdc000 */
[----:B------:R-:W-:-:S03]  /*6010*/  HADD2.F32 R78, -RZ, R19.H1_H1 ;  /* 0x30000013ff4e7230 */ /* 0x000fc60000004100 */
[----:B------:R-:W-:Y:S02]  /*6020*/  FSEL R59, R59, RZ, !P6 ;  /* 0x000000ff3b3b7208 */ /* 0x000fe40007000000 */
[----:B------:R-:W-:-:S03]  /*6030*/  PLOP3.LUT P6, PT, P6, PT, PT, 0x8, 0x80 ;  /* 0x000000000080781c */ /* 0x000fc600037ce170 */
[----:B------:R-:W-:-:S10]  /*6040*/  FMUL.FTZ R59, R59, R78 ;  /* 0x0000004e3b3b7220 */ /* 0x000fd40000410000 */
.L_x_18601:
[----:B------:R-:W0:Y:S01]  /*6050*/  LDC.64 R78, c[0x0][0x3a8] ;  /* 0x0000ea00ff4e7b82 */ /* 0x000e220000000a00 */
[----:B------:R-:W-:Y:S02]  /*6060*/  SEL R77, RZ, 0x1000000, !P6 ;  /* 0x01000000ff4d7807 */ /* 0x000fe40007000000 */
[----:B------:R-:W-:Y:S02]  /*6070*/  ISETP.NE.AND P6, PT, R2, RZ, PT ;  /* 0x000000ff0200720c */ /* 0x000fe40003fc5270 */
[----:B------:R-:W-:Y:S02]  /*6080*/  SEL R2, RZ, 0x10000, !P5 ;  /* 0x00010000ff027807 */ /* 0x000fe40006800000 */
[----:B------:R-:W-:Y:S02]  /*6090*/  SEL R89, RZ, 0x100, !P4 ;  /* 0x00000100ff597807 */ /* 0x000fe40006000000 */
        /* <DEDUP_REMOVED lines=8> */
[C---:B0-----:R-:W-:Y:S01]  /*6120*/  IMAD.WIDE.U32 R90, R85.reuse, 0x20, R78 ;  /* 0x00000020555a7825 */ /* 0x041fe200078e004e */
[----:B------:R-:W-:Y:S01]  /*6130*/  LOP3.LUT R88, R2, R77, RZ, 0xfc, !PT ;  /* 0x0000004d02587212 */ /* 0x000fe200078efcff */
[----:B------:R-:W0:Y:S01]  /*6140*/  LDC.64 R78, c[0x0][0x3b0] ;  /* 0x0000ec00ff4e7b82 */ /* 0x000e220000000a00 */
[----:B------:R-:W-:Y:S01]  /*6150*/  MOV R2, R86 ;  /* 0x0000005600027202 */ /* 0x000fe20000000f00 */
[C---:B------:R-:W-:Y:S01]  /*6160*/  VIADD R77, R85.reuse, 0x20 ;  /* 0x00000020554d7836 */ /* 0x040fe20000000000 */
[----:B------:R1:W-:Y:S04]  /*6170*/  STG.E.128 desc[UR8][R90.64], R52 ;  /* 0x000000345a007986 */ /* 0x0003e8000c101d08 */
[----:B------:R1:W-:Y:S01]  /*6180*/  STG.E.128 desc[UR8][R90.64+0x10], R56 ;  /* 0x000010385a007986 */ /* 0x0003e2000c101d08 */
[----:B0-----:R-:W-:-:S05]  /*6190*/  IMAD.WIDE.U32 R78, R85, 0x8, R78 ;  /* 0x00000008554e7825 */ /* 0x001fca00078e004e */
[----:B------:R1:W-:Y:S02]  /*61a0*/  STG.E.64 desc[UR8][R78.64], R88 ;  /* 0x000000584e007986 */ /* 0x0003e4000c101b08 */
.L_x_18560:
[----:B------:R-:W-:Y:S05]  /*61b0*/  BSYNC.RECONVERGENT B1 ;  /* 0x0000000000017941 */ /* 0x000fea0003800200 */
.L_x_18559:
        /* <DEDUP_REMOVED lines=30> */
.L_x_18647:
        /* <DEDUP_REMOVED lines=13> */
.L_x_18649:
[----:B------:R-:W-:Y:S05]  /*6470*/  BSYNC.RECONVERGENT B3 ;  /* 0x0000000000037941 */ /* 0x000fea0003800200 */
.L_x_18648:
        /* <DEDUP_REMOVED lines=42> */
.L_x_18646:
[----:B------:R-:W-:Y:S05]  /*6720*/  BSYNC.RECONVERGENT B2 ;  /* 0x0000000000027941 */ /* 0x000fea0003800200 */
.L_x_18645:
        /* <DEDUP_REMOVED lines=9> */
[----:B------:R-:W-:Y:S01]  /*67c0*/  FMUL.FTZ R2, R63, R76 ;  /* 0x0000004c3f027220 */ /* 0x000fe20000410000 */
[----:B------:R-:W-:-:S02]  /*67d0*/  HFMA2 R88, -RZ, RZ, 0, 1.1920928955078125e-07 ;  /* 0x00000002ff587431 */ /* 0x000fc400000001ff */
        /* <DEDUP_REMOVED lines=16> */
.L_x_18652:
        /* <DEDUP_REMOVED lines=13> */
.L_x_18654:
[----:B------:R-:W-:Y:S05]  /*69b0*/  BSYNC.RECONVERGENT B3 ;  /* 0x0000000000037941 */ /* 0x000fea0003800200 */
.L_x_18653:
        /* <DEDUP_REMOVED lines=43> */
.L_x_18651:
[----:B------:R-:W-:Y:S05]  /*6c70*/  BSYNC.RECONVERGENT B2 ;  /* 0x0000000000027941 */ /* 0x000fea0003800200 */
.L_x_18650:
        /* <DEDUP_REMOVED lines=23> */
.L_x_18657:
        /* <DEDUP_REMOVED lines=13> */
.L_x_18659:
[----:B------:R-:W-:Y:S05]  /*6ec0*/  BSYNC.RECONVERGENT B3 ;  /* 0x0000000000037941 */ /* 0x000fea0003800200 */
.L_x_18658:
        /* <DEDUP_REMOVED lines=43> */
.L_x_18656:
[----:B------:R-:W-:Y:S05]  /*7180*/  BSYNC.RECONVERGENT B2 ;  /* 0x0000000000027941 */ /* 0x000fea0003800200 */
.L_x_18655:
        /* <DEDUP_REMOVED lines=23> */
.L_x_18662:
        /* <DEDUP_REMOVED lines=13> */
.L_x_18664:
[----:B------:R-:W-:Y:S05]  /*73d0*/  BSYNC.RECONVERGENT B3 ;  /* 0x0000000000037941 */ /* 0x000fea0003800200 */
.L_x_18663:
        /* <DEDUP_REMOVED lines=43> */
.L_x_18661:
[----:B------:R-:W-:Y:S05]  /*7690*/  BSYNC.RECONVERGENT B2 ;  /* 0x0000000000027941 */ /* 0x000fea0003800200 */
.L_x_18660:
        /* <DEDUP_REMOVED lines=23> */
.L_x_18667:
        /* <DEDUP_REMOVED lines=13> */
.L_x_18669:
[----:B------:R-:W-:Y:S05]  /*78e0*/  BSYNC.RECONVERGENT B3 ;  /* 0x0000000000037941 */ /* 0x000fea0003800200 */
.L_x_18668:
        /* <DEDUP_REMOVED lines=43> */
.L_x_18666:
[----:B------:R-:W-:Y:S05]  /*7ba0*/  BSYNC.RECONVERGENT B2 ;  /* 0x0000000000027941 */ /* 0x000fea0003800200 */
.L_x_18665:
        /* <DEDUP_REMOVED lines=23> */
.L_x_18672:
        /* <DEDUP_REMOVED lines=13> */
.L_x_18674:
[----:B------:R-:W-:Y:S05]  /*7df0*/  BSYNC.RECONVERGENT B3 ;  /* 0x0000000000037941 */ /* 0x000fea0003800200 */
.L_x_18673:
        /* <DEDUP_REMOVED lines=43> */
.L_x_18671:
[----:B------:R-:W-:Y:S05]  /*80b0*/  BSYNC.RECONVERGENT B2 ;  /* 0x0000000000027941 */ /* 0x000fea0003800200 */
.L_x_18670:
        /* <DEDUP_REMOVED lines=23> */
.L_x_18677:
        /* <DEDUP_REMOVED lines=13> */
.L_x_18679:
[----:B------:R-:W-:Y:S05]  /*8300*/  BSYNC.RECONVERGENT B3 ;  /* 0x0000000000037941 */ /* 0x000fea0003800200 */
.L_x_18678:
        /* <DEDUP_REMOVED lines=43> */
.L_x_18676:
[----:B------:R-:W-:Y:S05]  /*85c0*/  BSYNC.RECONVERGENT B2 ;  /* 0x0000000000027941 */ /* 0x000fea0003800200 */
.L_x_18675:
        /* <DEDUP_REMOVED lines=23> */
.L_x_18682:
        /* <DEDUP_REMOVED lines=15> */
.L_x_18684:
[----:B------:R-:W-:Y:S05]  /*8830*/  BSYNC.RECONVERGENT B3 ;  /* 0x0000000000037941 */ /* 0x000fea0003800200 */
.L_x_18683:
        /* <DEDUP_REMOVED lines=40> */
[----:B------:R-:W-:Y:S02]  /*8ac0*/  IMAD.MOV.U32 R78, RZ, RZ, R4 ;  /* 0x000000ffff4e7224 */ /* 0x000fe400078e0004 */
[----:B------:R-:W-:Y:S01]  /*8ad0*/  HFMA2 R4, -RZ, RZ, 0, 0 ;  /* 0x00000000ff047431 */ /* 0x000fe200000001ff */
[----:B------:R-:W-:-:S07]  /*8ae0*/  LOP3.LUT R5, R90, UR31, R89, 0x96, !PT ;  /* 0x0000001f5a057c12 */ /* 0x000fce000f8e9659 */
.L_x_18681:
[----:B------:R-:W-:Y:S05]  /*8af0*/  BSYNC.RECONVERGENT B2 ;  /* 0x0000000000027941 */ /* 0x000fea0003800200 */
.L_x_18680:
        /* <DEDUP_REMOVED lines=11> */
.L_x_18644:
        /* <DEDUP_REMOVED lines=16> */
.L_x_18688:
        /* <DEDUP_REMOVED lines=13> */
.L_x_18690:
[----:B------:R-:W-:Y:S05]  /*8d80*/  BSYNC.RECONVERGENT B3 ;  /* 0x0000000000037941 */ /* 0x000fea0003800200 */
.L_x_18689:
        /* <DEDUP_REMOVED lines=42> */
.L_x_18687:
[----:B------:R-:W-:Y:S05]  /*9030*/  BSYNC.RECONVERGENT B2 ;  /* 0x0000000000027941 */ /* 0x000fea0003800200 */
.L_x_18686:
        /* <DEDUP_REMOVED lines=10> */
[----:B------:R-:W-:-:S03]  /*90e0*/  MOV R4, R0 ;  /* 0x0000000000047202 */ /* 0x000fc60000000f00 */
[----:B0-----:R-:W-:Y:S01]  /*90f0*/  FMUL.FTZ R2, R2, R79 ;  /* 0x0000004f02027220 */ /* 0x001fe20000410000 */
[----:B-1----:R-:W-:Y:S01]  /*9100*/  FSETP.GTU.FTZ.AND P0, PT, R61, R86, PT ;  /* 0x000000563d00720b */ /* 0x002fe20003f1c000 */
[----:B------:R-:W-:-:S03]  /*9110*/  HADD2.F32 R61, -RZ, R28.H0_H0 ;  /* 0x2000001cff3d7230 */ /* 0x000fc60000004100 */
        /* <DEDUP_REMOVED lines=13> */
.L_x_18693:
        /* <DEDUP_REMOVED lines=13> */
.L_x_18695:
[----:B------:R-:W-:Y:S05]  /*92c0*/  BSYNC.RECONVERGENT B3 ;  /* 0x0000000000037941 */ /* 0x000fea0003800200 */
.L_x_18694:
        /* <DEDUP_REMOVED lines=43> */
.L_x_18692:
[----:B------:R-:W-:Y:S05]  /*9580*/  BSYNC.RECONVERGENT B2 ;  /* 0x0000000000027941 */ /* 0x000fea0003800200 */
.L_x_18691:
        /* <DEDUP_REMOVED lines=23> */
.L_x_18698:
        /* <DEDUP_REMOVED lines=13> */
.L_x_18700:
[----:B------:R-:W-:Y:S05]  /*97d0*/  BSYNC.RECONVERGENT B3 ;  /* 0x0000000000037941 */ /* 0x000fea0003800200 */
.L_x_18699:
        /* <DEDUP_REMOVED lines=43> */
.L_x_18697:
[----:B------:R-:W-:Y:S05]  /*9a90*/  BSYNC.RECONVERGENT B2 ;  /* 0x0000000000027941 */ /* 0x000fea0003800200 */
.L_x_18696:
        /* <DEDUP_REMOVED lines=23> */
.L_x_18703:
        /* <DEDUP_REMOVED lines=13> */
.L_x_18705:
[----:B------:R-:W-:Y:S05]  /*9ce0*/  BSYNC.RECONVERGENT B3 ;  /* 0x0000000000037941 */ /* 0x000fea0003800200 */
.L_x_18704:
        /* <DEDUP_REMOVED lines=43> */
.L_x_18702:
[----:B------:R-:W-:Y:S05]  /*9fa0*/  BSYNC.RECONVERGENT B2 ;  /* 0x0000000000027941 */ /* 0x000fea0003800200 */
.L_x_18701:
        /* <DEDUP_REMOVED lines=23> */
.L_x_18708:
        /* <DEDUP_REMOVED lines=13> */
.L_x_18710:
[----:B------:R-:W-:Y:S05]  /*a1f0*/  BSYNC.RECONVERGENT B3 ;  /* 0x0000000000037941 */ /* 0x000fea0003800200 */
.L_x_18709:
        /* <DEDUP_REMOVED lines=37> */
[----:B------:R-:W-:Y:S01]  /*a450*/  IMAD.MOV.U32 R0, RZ, RZ, R64 ;  /* 0x000000ffff007224 */ /* 0x000fe200078e0040 */
[----:B------:R-:W-:Y:S01]  /*a460*/  LOP3.LUT R5, R88, UR31, R65, 0x96, !PT ;  /* 0x0000001f58057c12 */ /* 0x000fe2000f8e9641 */
[----:B------:R-:W-:-:S05]  /*a470*/  IMAD.WIDE.U32 R64, R6, -0x2daee0ad, RZ ;  /* 0xd2511f5306407825 */ /* 0x000fca00078e00ff */
[----:B------:R-:W-:Y:S02]  /*a480*/  LOP3.LUT R6, R4, UR32, R65, 0x96, !PT ;  /* 0x0000002004067c12 */ /* 0x000fe4000f8e9641 */
[----:B------:R-:W-:Y:S01]  /*a490*/  MOV R4, R78 ;  /* 0x0000004e00047202 */ /* 0x000fe20000000f00 */
[----:B------:R-:W-:-:S07]  /*a4a0*/  IMAD.MOV.U32 R78, RZ, RZ, R64 ;  /* 0x000000ffff4e7224 */ /* 0x000fce00078e0040 */
.L_x_18707:
[----:B------:R-:W-:Y:S05]  /*a4b0*/  BSYNC.RECONVERGENT B2 ;  /* 0x0000000000027941 */ /* 0x000fea0003800200 */
.L_x_18706:
        /* <DEDUP_REMOVED lines=23> */
.L_x_18713:
        /* <DEDUP_REMOVED lines=13> */
.L_x_18715:
[----:B------:R-:W-:Y:S05]  /*a700*/  BSYNC.RECONVERGENT B3 ;  /* 0x0000000000037941 */ /* 0x000fea0003800200 */
.L_x_18714:
        /* <DEDUP_REMOVED lines=43> */
.L_x_18712:
[----:B------:R-:W-:Y:S05]  /*a9c0*/  BSYNC.RECONVERGENT B2 ;  /* 0x0000000000027941 */ /* 0x000fea0003800200 */
.L_x_18711:
        /* <DEDUP_REMOVED lines=23> */
.L_x_18718:
        /* <DEDUP_REMOVED lines=13> */
.L_x_18720:
[----:B------:R-:W-:Y:S05]  /*ac10*/  BSYNC.RECONVERGENT B3 ;  /* 0x0000000000037941 */ /* 0x000fea0003800200 */
.L_x_18719:
        /* <DEDUP_REMOVED lines=43> */
.L_x_18717:
[----:B------:R-:W-:Y:S05]  /*aed0*/  BSYNC.RECONVERGENT B2 ;  /* 0x0000000000027941 */ /* 0x000fea0003800200 */
.L_x_18716:
        /* <DEDUP_REMOVED lines=23> */
.L_x_18723:
        /* <DEDUP_REMOVED lines=15> */
.L_x_18725:
[----:B------:R-:W-:Y:S05]  /*b140*/  BSYNC.RECONVERGENT B3 ;  /* 0x0000000000037941 */ /* 0x000fea0003800200 */
.L_x_18724:
        /* <DEDUP_REMOVED lines=40> */
[----:B------:R-:W-:Y:S01]  /*b3d0*/  MOV R78, R4 ;  /* 0x00000004004e7202 */ /* 0x000fe20000000f00 */
[----:B------:R-:W-:Y:S01]  /*b3e0*/  IMAD.MOV.U32 R4, RZ, RZ, RZ ;  /* 0x000000ffff047224 */ /* 0x000fe200078e00ff */
[----:B------:R-:W-:-:S07]  /*b3f0*/  LOP3.LUT R5, R90, UR31, R89, 0x96, !PT ;  /* 0x0000001f5a057c12 */ /* 0x000fce000f8e9659 */
.L_x_18722:
[----:B------:R-:W-:Y:S05]  /*b400*/  BSYNC.RECONVERGENT B2 ;  /* 0x0000000000027941 */ /* 0x000fea0003800200 */
.L_x_18721:
        /* <DEDUP_REMOVED lines=10> */
.L_x_18685:
        /* <DEDUP_REMOVED lines=13> */
[----:B------:R-:W-:Y:S01]  /*b580*/  LOP3.LUT R89, R89, R88, RZ, 0xfc, !PT ;  /* 0x0000005859597212 */ /* 0x000fe200078efcff */
[----:B------:R-:W0:Y:S01]  /*b590*/  LDC.64 R86, c[0x0][0x3b0] ;  /* 0x0000ec00ff567b82 */ /* 0x000e220000000a00 */
[----:B------:R-:W-:Y:S02]  /*b5a0*/  LOP3.LUT R88, R2, R79, RZ, 0xfc, !PT ;  /* 0x0000004f02587212 */ /* 0x000fe400078efcff */
[----:B------:R1:W-:Y:S01]  /*b5b0*/  STG.E.128 desc[UR8][R90.64], R60 ;  /* 0x0000003c5a007986 */ /* 0x0003e2000c101d08 */
[----:B------:R-:W-:-:S03]  /*b5c0*/  MOV R2, R78 ;  /* 0x0000004e00027202 */ /* 0x000fc60000000f00 */
[----:B------:R1:W-:Y:S01]  /*b5d0*/  STG.E.128 desc[UR8][R90.64+0x10], R64 ;  /* 0x000010405a007986 */ /* 0x0003e2000c101d08 */
[----:B0-----:R-:W-:-:S04]  /*b5e0*/  IMAD.WIDE.U32 R86, R77, 0x8, R86 ;  /* 0x000000084d567825 */ /* 0x001fc800078e0056 */
[----:B------:R-:W-:Y:S01]  /*b5f0*/  VIADD R77, R77, 0x20 ;  /* 0x000000204d4d7836 */ /* 0x000fe20000000000 */
[----:B------:R1:W-:Y:S06]  /*b600*/  STG.E.64 desc[UR8][R86.64], R88 ;  /* 0x0000005856007986 */ /* 0x0003ec000c101b08 */
.L_x_18643:
[----:B------:R-:W-:Y:S05]  /*b610*/  BSYNC.RECONVERGENT B1 ;  /* 0x0000000000017941 */ /* 0x000fea0003800200 */
.L_x_18642:
[----:B------:R-:W-:Y:S01]  /*b620*/  ISETP.GE.U32.AND P0, PT, R82, 0x60, PT ;  /* 0x000000605200780c */ /* 0x000fe20003f06070 */
[----:B------:R-:W-:-:S12]  /*b630*/  BSSY.RECONVERGENT B1, `(.L_x_18726) ;  /* 0x0000545000017945 */ /* 0x000fd80003800200 */
[----:B------:R-:W-:Y:S05]  /*b640*/  @!P0 BRA `(.L_x_18727) ;  /* 0x00000054000c8947 */ /* 0x000fea0003800000 */
[----:B------:R-:W-:Y:S01]  /*b650*/  ISETP.NE.U32.AND P1, PT, RZ, UR12, PT ;  /* 0x0000000cff007c0c */ /* 0x000fe2000bf25070 */
[----:B------:R-:W0:Y:S03]  /*b660*/  LDC.64 R72, c[0x0][0x390] ;  /* 0x0000e400ff487b82 */ /* 0x000e260000000a00 */
[----:B------:R-:W-:-:S13]  /*b670*/  ISETP.NE.AND.EX P1, PT, RZ, UR13, PT, P1 ;  /* 0x0000000dff007c0c */ /* 0x000fda000bf25310 */
[----:B------:R-:W2:Y:S01]  /*b680*/  @P1 LDC.64 R68, c[0x0][0x3a0] ;  /* 0x0000e800ff441b82 */ /* 0x000ea20000000a00 */
[----:B0-----:R-:W-:-:S06]  /*b690*/  IMAD.WIDE.U32 R72, R77, 0x10, R72 ;  /* 0x000000104d487825 */ /* 0x001fcc00078e0048 */
[----:B------:R-:W5:Y:S01]  /*b6a0*/  LDG.E.128 R72, desc[UR8][R72.64] ;  /* 0x0000000848487981 */ /* 0x000f62000c1e1d00 */
[----:B--2---:R-:W-:-:S05]  /*b6b0*/  @P1 IMAD.WIDE.U32 R68, R77, 0x20, R68 ;  /* 0x000000204d441825 */ /* 0x004fca00078e0044 */
        /* <DEDUP_REMOVED lines=19> */
.L_x_18731:
        /* <DEDUP_REMOVED lines=13> */
.L_x_18733:
[----:B------:R-:W-:Y:S05]  /*b8c0*/  BSYNC.RECONVERGENT B3 ;  /* 0x0000000000037941 */ /* 0x000fea0003800200 */
.L_x_18732:
        /* <DEDUP_REMOVED lines=42> */
.L_x_18730:
[----:B------:R-:W-:Y:S05]  /*bb70*/  BSYNC.RECONVERGENT B2 ;  /* 0x0000000000027941 */ /* 0x000fea0003800200 */
.L_x_18729:
[----:B-1----:R-:W0:Y:S01]  /*bb80*/  LDC R86, c[0x0][0x408] ;  /* 0x00010200ff567b82 */ /* 0x002e220000000800 */
        /* <DEDUP_REMOVED lines=26> */
.L_x_18736:
        /* <DEDUP_REMOVED lines=13> */
.L_x_18738:
[----:B------:R-:W-:Y:S05]  /*be00*/  BSYNC.RECONVERGENT B3 ;  /* 0x0000000000037941 */ /* 0x000fea0003800200 */
.L_x_18737:
        /* <DEDUP_REMOVED lines=43> */
.L_x_18735:
[----:B------:R-:W-:Y:S05]  /*c0c0*/  BSYNC.RECONVERGENT B2 ;  /* 0x0000000000027941 */ /* 0x000fea0003800200 */
.L_x_18734:
        /* <DEDUP_REMOVED lines=24> */
.L_x_18741:
        /* <DEDUP_REMOVED lines=13> */
.L_x_18743:
[----:B------:R-:W-:Y:S05]  /*c320*/  BSYNC.RECONVERGENT B3 ;  /* 0x0000000000037941 */ /* 0x000fea0003800200 */
.L_x_18742:
        /* <DEDUP_REMOVED lines=43> */
.L_x_18740:
[----:B------:R-:W-:Y:S05]  /*c5e0*/  BSYNC.RECONVERGENT B2 ;  /* 0x0000000000027941 */ /* 0x000fea0003800200 */
.L_x_18739:
        /* <DEDUP_REMOVED lines=23> */
.L_x_18746:
        /* <DEDUP_REMOVED lines=13> */
.L_x_18748:
[----:B------:R-:W-:Y:S05]  /*c830*/  BSYNC.RECONVERGENT B3 ;  /* 0x0000000000037941 */ /* 0x000fea0003800200 */
.L_x_18747:
        /* <DEDUP_REMOVED lines=43> */
.L_x_18745:
[----:B------:R-:W-:Y:S05]  /*caf0*/  BSYNC.RECONVERGENT B2 ;  /* 0x0000000000027941 */ /* 0x000fea0003800200 */
.L_x_18744:
        /* <DEDUP_REMOVED lines=23> */
.L_x_18751:
        /* <DEDUP_REMOVED lines=13> */
.L_x_18753:
[----:B------:R-:W-:Y:S05]  /*cd40*/  BSYNC.RECONVERGENT B3 ;  /* 0x0000000000037941 */ /* 0x000fea0003800200 */
.L_x_18752:
        /* <DEDUP_REMOVED lines=43> */
.L_x_18750:
[----:B------:R-:W-:Y:S05]  /*d000*/  BSYNC.RECONVERGENT B2 ;  /* 0x0000000000027941 */ /* 0x000fea0003800200 */
.L_x_18749:
        /* <DEDUP_REMOVED lines=23> */
.L_x_18756:
        /* <DEDUP_REMOVED lines=13> */
.L_x_18758:
[----:B------:R-:W-:Y:S05]  /*d250*/  BSYNC.RECONVERGENT B3 ;  /* 0x0000000000037941 */ /* 0x000fea0003800200 */
.L_x_18757:
        /* <DEDUP_REMOVED lines=43> */
.L_x_18755:
[----:B------:R-:W-:Y:S05]  /*d510*/  BSYNC.RECONVERGENT B2 ;  /* 0x0000000000027941 */ /* 0x000fea0003800200 */
.L_x_18754:
        /* <DEDUP_REMOVED lines=23> */
.L_x_18761:
        /* <DEDUP_REMOVED lines=13> */
.L_x_18763:
[----:B------:R-:W-:Y:S05]  /*d760*/  BSYNC.RECONVERGENT B3 ;  /* 0x0000000000037941 */ /* 0x000fea0003800200 */
.L_x_18762:
        /* <DEDUP_REMOVED lines=43> */
.L_x_18760:
[----:B------:R-:W-:Y:S05]  /*da20*/  BSYNC.RECONVERGENT B2 ;  /* 0x0000000000027941 */ /* 0x000fea0003800200 */
.L_x_18759:
        /* <DEDUP_REMOVED lines=23> */
.L_x_18766:
        /* <DEDUP_REMOVED lines=15> */
.L_x_18768:
[----:B------:R-:W-:Y:S05]  /*dc90*/  BSYNC.RECONVERGENT B3 ;  /* 0x0000000000037941 */ /* 0x000fea0003800200 */
.L_x_18767:
        /* <DEDUP_REMOVED lines=40> */
[----:B------:R-:W-:Y:S02]  /*df20*/  HFMA2 R4, -RZ, RZ, 0, 0 ;  /* 0x00000000ff047431 */ /* 0x000fe400000001ff */
[----:B------:R-:W-:Y:S01]  /*df30*/  IMAD.MOV.U32 R0, RZ, RZ, R90 ;  /* 0x000000ffff007224 */ /* 0x000fe200078e005a */
[----:B------:R-:W-:-:S07]  /*df40*/  LOP3.LUT R5, R92, UR31, R91, 0x96, !PT ;  /* 0x0000001f5c057c12 */ /* 0x000fce000f8e965b */
.L_x_18765:
[----:B------:R-:W-:Y:S05]  /*df50*/  BSYNC.RECONVERGENT B2 ;  /* 0x0000000000027941 */ /* 0x000fea0003800200 */
.L_x_18764:
[----:B------:R-:W-:Y:S01]  /*df60*/  I2FP.F32.U32 R89, R89 ;  /* 0x0000005900597245 */ /* 0x000fe20000201000 */
[----:B------:R-:W-:-:S04]  /*df70*/  HADD2.F32 R75, -RZ, R75.H1_H1 ;  /* 0x3000004bff4b7230 */ /* 0x000fc80000004100 */
[----:B------:R-:W-:Y:S01]  /*df80*/  FFMA.FTZ R88, R89, R88, 1.1641532182693481445e-10 ;  /* 0x2f00000059587423 */ /* 0x000fe20000010058 */
[----:B------:R-:W-:-:S04]  /*df90*/  FMUL.FTZ R75, R75, R76 ;  /* 0x0000004c4b4b7220 */ /* 0x000fc80000410000 */
[----:B------:R-:W-:Y:S01]  /*dfa0*/  FMUL.FTZ R75, R75, R86 ;  /* 0x000000564b4b7220 */ /* 0x000fe20000410000 */
[----:B------:R-:W-:-:S04]  /*dfb0*/  FSETP.GTU.FTZ.AND P6, PT, R88, R87, PT ;  /* 0x000000575800720b */ /* 0x000fc80003fdc000 */
[----:B------:R-:W-:Y:S01]  /*dfc0*/  FSEL R76, R75, RZ, !P6 ;  /* 0x000000ff4b4c7208 */ /* 0x000fe20007000000 */
[----:B------:R-:W-:Y:S01]  /*dfd0*/  HADD2.F32 R75, -RZ, R43.H1_H1 ;  /* 0x3000002bff4b7230 */ /* 0x000fe20000004100 */
[----:B------:R-:W-:-:S04]  /*dfe0*/  PLOP3.LUT P6, PT, P6, PT, PT, 0x8, 0x80 ;  /* 0x000000000080781c */ /* 0x000fc800037ce170 */
[----:B------:R-:W-:Y:S01]  /*dff0*/  FFMA.FTZ R75, R76, R75, R51 ;  /* 0x0000004b4c4b7223 */ /* 0x000fe20000010033 */
[----:B------:R-:W-:Y:S08]  /*e000*/  BRA `(.L_x_18769) ;  /* 0x0000002800447947 */ /* 0x000ff00003800000 */
.L_x_18728:
        /* <DEDUP_REMOVED lines=16> */
.L_x_18772:
        /* <DEDUP_REMOVED lines=13> */
.L_x_18774:
[----:B------:R-:W-:Y:S05]  /*e1e0*/  BSYNC.RECONVERGENT B3 ;  /* 0x0000000000037941 */ /* 0x000fea0003800200 */
.L_x_18773:
        /* <DEDUP_REMOVED lines=42> */
.L_x_18771:
[----:B------:R-:W-:Y:S05]  /*e490*/  BSYNC.RECONVERGENT B2 ;  /* 0x0000000000027941 */ /* 0x000fea0003800200 */
.L_x_18770:
[----:B-1----:R-:W0:Y:S01]  /*e4a0*/  LDC R86, c[0x0][0x408] ;  /* 0x00010200ff567b82 */ /* 0x002e220000000800 */
        /* <DEDUP_REMOVED lines=9> */
[----:B------:R-:W-:Y:S01]  /*e540*/  HADD2.F32 R69, -RZ, R40.H0_H0 ;  /* 0x20000028ff457230 */ /* 0x000fe20000004100 */
[----:B------:R-:W-:-:S02]  /*e550*/  MOV R4, R0 ;  /* 0x0000000000047202 */ /* 0x000fc40000000f00 */
[----:B0-----:R-:W-:Y:S01]  /*e560*/  FMUL.FTZ R68, R71, R86 ;  /* 0x0000005647447220 */ /* 0x001fe20000410000 */
[----:B-1----:R-:W-:-:S04]  /*e570*/  FSETP.GTU.FTZ.AND P1, PT, R2, R87, PT ;  /* 0x000000570200720b */ /* 0x002fc80003f3c000 */
        /* <DEDUP_REMOVED lines=13> */
.L_x_18777:
        /* <DEDUP_REMOVED lines=13> */
.L_x_18779:
[----:B------:R-:W-:Y:S05]  /*e720*/  BSYNC.RECONVERGENT B3 ;  /* 0x0000000000037941 */ /* 0x000fea0003800200 */
.L_x_18778:
        /* <DEDUP_REMOVED lines=43> */
.L_x_18776:
[----:B------:R-:W-:Y:S05]  /*e9e0*/  BSYNC.RECONVERGENT B2 ;  /* 0x0000000000027941 */ /* 0x000fea0003800200 */
.L_x_18775:
        /* <DEDUP_REMOVED lines=24> */
.L_x_18782:
        /* <DEDUP_REMOVED lines=13> */
.L_x_18784:
[----:B------:R-:W-:Y:S05]  /*ec40*/  BSYNC.RECONVERGENT B3 ;  /* 0x0000000000037941 */ /* 0x000fea0003800200 */
.L_x_18783:
        /* <DEDUP_REMOVED lines=43> */
.L_x_18781:
[----:B------:R-:W-:Y:S05]  /*ef00*/  BSYNC.RECONVERGENT B2 ;  /* 0x0000000000027941 */ /* 0x000fea0003800200 */
.L_x_18780:
        /* <DEDUP_REMOVED lines=23> */
.L_x_18787:
        /* <DEDUP_REMOVED lines=13> */
.L_x_18789:
[----:B------:R-:W-:Y:S05]  /*f150*/  BSYNC.RECONVERGENT B3 ;  /* 0x0000000000037941 */ /* 0x000fea0003800200 */
.L_x_18788:
        /* <DEDUP_REMOVED lines=43> */
.L_x_18786:
[----:B------:R-:W-:Y:S05]  /*f410*/  BSYNC.RECONVERGENT B2 ;  /* 0x0000000000027941 */ /* 0x000fea0003800200 */
.L_x_18785:
        /* <DEDUP_REMOVED lines=23> */
.L_x_18792:
        /* <DEDUP_REMOVED lines=13> */
.L_x_18794:
[----:B------:R-:W-:Y:S05]  /*f660*/  BSYNC.RECONVERGENT B3 ;  /* 0x0000000000037941 */ /* 0x000fea0003800200 */
.L_x_18793:
        /* <DEDUP_REMOVED lines=43> */
.L_x_18791:
[----:B------:R-:W-:Y:S05]  /*f920*/  BSYNC.RECONVERGENT B2 ;  /* 0x0000000000027941 */ /* 0x000fea0003800200 */
.L_x_18790:
        /* <DEDUP_REMOVED lines=9> */
[----:B------:R-:W-:Y:S01]  /*f9c0*/  IMAD.MOV.U32 R89, RZ, RZ, 0x2 ;  /* 0x00000002ff597424 */ /* 0x000fe200078e00ff */
        /* <DEDUP_REMOVED lines=13> */
.L_x_18797:
        /* <DEDUP_REMOVED lines=13> */
.L_x_18799:
[----:B------:R-:W-:Y:S05]  /*fb70*/  BSYNC.RECONVERGENT B3 ;  /* 0x0000000000037941 */ /* 0x000fea0003800200 */
.L_x_18798:
        /* <DEDUP_REMOVED lines=43> */
.L_x_18796:
[----:B------:R-:W-:Y:S05]  /*fe30*/  BSYNC.RECONVERGENT B2 ;  /* 0x0000000000027941 */ /* 0x000fea0003800200 */
.L_x_18795:
        /* <DEDUP_REMOVED lines=23> */
.L_x_18802:
        /* <DEDUP_REMOVED lines=13> */
.L_x_18804:
[----:B------:R-:W-:Y:S05]  /*10080*/  BSYNC.RECONVERGENT B3 ;  /* 0x0000000000037941 */ /* 0x000fea0003800200 */
.L_x_18803:
        /* <DEDUP_REMOVED lines=43> */
.L_x_18801:
[----:B------:R-:W-:Y:S05]  /*10340*/  BSYNC.RECONVERGENT B2 ;  /* 0x0000000000027941 */ /* 0x000fea0003800200 */
.L_x_18800:
        /* <DEDUP_REMOVED lines=23> */
.L_x_18807:
        /* <DEDUP_REMOVED lines=15> */
.L_x_18809:
[----:B------:R-:W-:Y:S05]  /*105b0*/  BSYNC.RECONVERGENT B3 ;  /* 0x0000000000037941 */ /* 0x000fea0003800200 */
.L_x_18808:
        /* <DEDUP_REMOVED lines=40> */
[----:B------:R-:W-:Y:S01]  /*10840*/  IMAD.MOV.U32 R4, RZ, RZ, RZ ;  /* 0x000000ffff047224 */ /* 0x000fe200078e00ff */
[----:B------:R-:W-:Y:S02]  /*10850*/  LOP3.LUT R5, R92, UR31, R91, 0x96, !PT ;  /* 0x0000001f5c057c12 */ /* 0x000fe4000f8e965b */
[----:B------:R-:W-:-:S07]  /*10860*/  MOV R0, R90 ;  /* 0x0000005a00007202 */ /* 0x000fce0000000f00 */
.L_x_18806:
[----:B------:R-:W-:Y:S05]  /*10870*/  BSYNC.RECONVERGENT B2 ;  /* 0x0000000000027941 */ /* 0x000fea0003800200 */
.L_x_18805:
        /* <DEDUP_REMOVED lines=9> */
[----:B------:R-:W-:-:S10]  /*10910*/  FMUL.FTZ R75, R76, R75 ;  /* 0x0000004b4c4b7220 */ /* 0x000fd40000410000 */
.L_x_18769:
[----:B------:R-:W-:Y:S01]  /*10920*/  SEL R86, RZ, 0x1000000, !P6 ;  /* 0x01000000ff567807 */ /* 0x000fe20007000000 */
[----:B------:R-:W0:Y:S01]  /*10930*/  LDC.64 R88, c[0x0][0x3a8] ;  /* 0x0000ea00ff587b82 */ /* 0x000e220000000a00 */
[----:B------:R-:W-:Y:S02]  /*10940*/  ISETP.NE.AND P6, PT, R2, RZ, PT ;  /* 0x000000ff0200720c */ /* 0x000fe40003fc5270 */
[----:B------:R-:W-:Y:S02]  /*10950*/  SEL R2, RZ, 0x10000, !P5 ;  /* 0x00010000ff027807 */ /* 0x000fe40006800000 */
[----:B------:R-:W-:Y:S02]  /*10960*/  SEL R91, RZ, 0x100, !P4 ;  /* 0x00000100ff5b7807 */ /* 0x000fe40006000000 */
[----:B------:R-:W-:Y:S02]  /*10970*/  ISETP.NE.AND P5, PT, R79, RZ, PT ;  /* 0x000000ff4f00720c */ /* 0x000fe40003fa5270 */
[----:B------:R-:W-:-:S02]  /*10980*/  LOP3.LUT R91, R91, R86, R2, 0xfe, !PT ;  /* 0x000000565b5b7212 */ /* 0x000fc400078efe02 */
[----:B------:R-:W1:Y:S01]  /*10990*/  LDC.64 R86, c[0x0][0x3b0] ;  /* 0x0000ec00ff567b82 */ /* 0x000e620000000a00 */
[----:B------:R-:W-:Y:S02]  /*109a0*/  SEL R76, RZ, 0x1000000, !P2 ;  /* 0x01000000ff4c7807 */ /* 0x000fe40005000000 */
[----:B------:R-:W-:Y:S02]  /*109b0*/  SEL R79, RZ, 0x10000, !P1 ;  /* 0x00010000ff4f7807 */ /* 0x000fe40004800000 */
[----:B------:R-:W-:Y:S02]  /*109c0*/  SEL R2, RZ, 0x100, !P5 ;  /* 0x00000100ff027807 */ /* 0x000fe40006800000 */
[----:B------:R-:W-:Y:S02]  /*109d0*/  SEL R90, RZ, 0x1, !P3 ;  /* 0x00000001ff5a7807 */ /* 0x000fe40005800000 */
[----:B------:R-:W-:Y:S02]  /*109e0*/  LOP3.LUT R2, R2, R76, R79, 0xfe, !PT ;  /* 0x0000004c02027212 */ /* 0x000fe400078efe4f */
[----:B------:R-:W-:-:S02]  /*109f0*/  SEL R79, RZ, 0x1, !P6 ;  /* 0x00000001ff4f7807 */ /* 0x000fc40007000000 */
[----:B------:R-:W-:Y:S01]  /*10a00*/  LOP3.LUT R91, R91, R90, RZ, 0xfc, !PT ;  /* 0x0000005a5b5b7212 */ /* 0x000fe200078efcff */
[C---:B0-----:R-:W-:Y:S01]  /*10a10*/  IMAD.WIDE.U32 R88, R77.reuse, 0x20, R88 ;  /* 0x000000204d587825 */ /* 0x041fe200078e0058 */
[----:B------:R-:W-:Y:S02]  /*10a20*/  LOP3.LUT R90, R2, R79, RZ, 0xfc, !PT ;  /* 0x0000004f025a7212 */ /* 0x000fe400078efcff */
[----:B------:R-:W-:Y:S02]  /*10a30*/  MOV R2, R78 ;  /* 0x0000004e00027202 */ /* 0x000fe40000000f00 */
[----:B------:R0:W-:Y:S04]  /*10a40*/  STG.E.128 desc[UR8][R88.64], R68 ;  /* 0x0000004458007986 */ /* 0x0001e8000c101d08 */
[----:B------:R0:W-:Y:S01]  /*10a50*/  STG.E.128 desc[UR8][R88.64+0x10], R72 ;  /* 0x0000104858007986 */ /* 0x0001e2000c101d08 */
[----:B-1----:R-:W-:-:S05]  /*10a60*/  IMAD.WIDE.U32 R86, R77, 0x8, R86 ;  /* 0x000000084d567825 */ /* 0x002fca00078e0056 */
[----:B------:R0:W-:Y:S02]  /*10a70*/  STG.E.64 desc[UR8][R86.64], R90 ;  /* 0x0000005a56007986 */ /* 0x0001e4000c101b08 */
.L_x_18727:
[----:B------:R-:W-:Y:S05]  /*10a80*/  BSYNC.RECONVERGENT B1 ;  /* 0x0000000000017941 */ /* 0x000fea0003800200 */
.L_x_18726:
        /* <DEDUP_REMOVED lines=31> */
[----:B01----:R-:W0:Y:S01]  /*10c80*/  SHFL.BFLY PT, R89, R77, 0x1, 0x1f ;  /* 0x0c201f004d597f89 */ /* 0x003e2200000e0000 */
        /* <DEDUP_REMOVED lines=69> */
.L_x_18829:
[----:B-1----:R-:W-:Y:S01]  /*110e0*/  FADD.FTZ R89, R92, R89 ;  /* 0x000000595c597221 */ /* 0x002fe20000010000 */
[----:B------:R-:W-:Y:S01]  /*110f0*/  FMUL.FTZ R76, R87, R87 ;  /* 0x00000057574c7220 */ /* 0x000fe20000410000 */
[----:B------:R-:W-:Y:S01]  /*11100*/  PLOP3.LUT P2, PT, PT, PT, UP2, 0x40, 0x4 ;  /* 0x000000000004781c */ /* 0x000fe20003f4e828 */
[----:B------:R-:W-:Y:S01]  /*11110*/  BSSY.RECONVERGENT B1, `(.L_x_18811) ;  /* 0x000003e000017945 */ /* 0x000fe20003800200 */
[----:B------:R-:W-:Y:S02]  /*11120*/  FFMA.FTZ R86, R89, R78, UR14 ;  /* 0x0000000e59567e23 */ /* 0x000fe4000801004e */
[----:B------:R-:W1:Y:S01]  /*11130*/  @!P1 LDC.64 R78, c[0x0][0x3c0] ;  /* 0x0000f000ff4e9b82 */ /* 0x000e620000000a00 */
[----:B------:R-:W-:-:S05]  /*11140*/  FSEL R89, R76, RZ, !P2 ;  /* 0x000000ff4c597208 */ /* 0x000fca0005000000 */
[----:B------:R-:W-:Y:S02]  /*11150*/  FADD.FTZ R89, R86, R89 ;  /* 0x0000005956597221 */ /* 0x000fe40000010000 */
[----:B------:R-:W2:Y:S04]  /*11160*/  @!P1 LDC.64 R76, c[0x0][0x3c8] ;  /* 0x0000f200ff4c9b82 */ /* 0x000ea80000000a00 */
[----:B------:R-:W3:Y:S01]  /*11170*/  MUFU.RSQ R89, R89 ;  /* 0x0000005900597308 */ /* 0x000ee20000001400 */
[----:B-1----:R-:W-:-:S05]  /*11180*/  @!P1 IMAD.WIDE R78, R83, 0x4, R78 ;  /* 0x00000004534e9825 */ /* 0x002fca00078e024e */
[----:B------:R1:W-:Y:S01]  /*11190*/  @!P1 STG.E desc[UR8][R78.64], R87 ;  /* 0x000000574e009986 */ /* 0x0003e2000c101908 */
[----:B--2---:R-:W-:-:S05]  /*111a0*/  @!P1 IMAD.WIDE R76, R83, 0x4, R76 ;  /* 0x00000004534c9825 */ /* 0x004fca00078e024c */
[----:B---3--:R1:W-:Y:S01]  /*111b0*/  @!P1 STG.E desc[UR8][R76.64], R89 ;  /* 0x000000594c009986 */ /* 0x0083e2000c101908 */
[----:B------:R-:W-:-:S04]  /*111c0*/  PLOP3.LUT P1, PT, PT, PT, UP2, 0x40, 0x4 ;  /* 0x000000000004781c */ /* 0x000fc80003f2e828 */
[----:B------:R-:W-:Y:S01]  /*111d0*/  FSEL R88, R87, RZ, P1 ;  /* 0x000000ff57587208 */ /* 0x000fe20000800000 */
[----:B------:R-:W-:Y:S08]  /*111e0*/  @!P5 BRA `(.L_x_18812) ;  /* 0x0000000000c0d947 */ /* 0x000ff00003800000 */
[--C-:B-1----:R-:W-:Y:S01]  /*111f0*/  FADD.FTZ R76, R52, -R88.reuse ;  /* 0x80000058344c7221 */ /* 0x102fe20000010000 */
[----:B-----5:R-:W-:Y:S02]  /*11200*/  HADD2.F32 R77, -RZ, R8.H0_H0 ;  /* 0x20000008ff4d7230 */ /* 0x020fe40000004100 */
[----:B------:R-:W-:Y:S01]  /*11210*/  FADD.FTZ R78, R53, -R88 ;  /* 0x80000058354e7221 */ /* 0x000fe20000010000 */
[----:B------:R-:W-:Y:S02]  /*11220*/  HADD2.F32 R79, -RZ, R12.H0_H0 ;  /* 0x2000000cff4f7230 */ /* 0x000fe40000004100 */
[C---:B------:R-:W-:Y:S01]  /*11230*/  FMUL.FTZ R76, R89.reuse, R76 ;  /* 0x0000004c594c7220 */ /* 0x040fe20000410000 */
[----:B------:R-:W-:Y:S02]  /*11240*/  HADD2.F32 R87, -RZ, R8.H1_H1 ;  /* 0x30000008ff577230 */ /* 0x000fe40000004100 */
[----:B------:R-:W-:Y:S01]  /*11250*/  FMUL.FTZ R78, R89, R78 ;  /* 0x0000004e594e7220 */ /* 0x000fe20000410000 */
[----:B------:R-:W-:-:S02]  /*11260*/  HADD2.F32 R86, -RZ, R13.H0_H0 ;  /* 0x2000000dff567230 */ /* 0x000fc40000004100 */
[----:B------:R-:W-:Y:S01]  /*11270*/  FFMA.FTZ R76, R76, R77, R79 ;  /* 0x0000004d4c4c7223 */ /* 0x000fe2000001004f */
[----:B------:R-:W-:Y:S02]  /*11280*/  HADD2.F32 R77, -RZ, R12.H1_H1 ;  /* 0x3000000cff4d7230 */ /* 0x000fe40000004100 */
[--C-:B------:R-:W-:Y:S01]  /*11290*/  FADD.FTZ R90, R57, -R88.reuse ;  /* 0x80000058395a7221 */ /* 0x100fe20000010000 */
[----:B------:R-:W-:Y:S02]  /*112a0*/  HADD2.F32 R79, -RZ, R9.H1_H1 ;  /* 0x30000009ff4f7230 */ /* 0x000fe40000004100 */
[----:B------:R-:W-:Y:S02]  /*112b0*/  HADD2.F32 R91, -RZ, R13.H1_H1 ;  /* 0x3000000dff5b7230 */ /* 0x000fe40000004100 */
[----:B------:R-:W-:Y:S01]  /*112c0*/  FFMA.FTZ R87, R78, R87, R77 ;  /* 0x000000574e577223 */ /* 0x000fe2000001004d */
[----:B------:R-:W-:Y:S01]  /*112d0*/  FADD.FTZ R78, R54, -R88 ;  /* 0x80000058364e7221 */ /* 0x000fe20000010000 */
[----:B------:R-:W-:Y:S01]  /*112e0*/  FMUL.FTZ R90, R89, R90 ;  /* 0x0000005a595a7220 */ /* 0x000fe20000410000 */
[----:B0-----:R-:W-:-:S02]  /*112f0*/  HADD2.F32 R92, -RZ, R15.H0_H0 ;  /* 0x2000000fff5c7230 */ /* 0x001fc40000004100 */
[----:B------:R-:W-:Y:S01]  /*11300*/  FMUL.FTZ R77, R89, R78 ;  /* 0x0000004e594d7220 */ /* 0x000fe20000410000 */
[----:B------:R-:W-:Y:S01]  /*11310*/  HADD2.F32 R78, -RZ, R9.H0_H0 ;  /* 0x20000009ff4e7230 */ /* 0x000fe20000004100 */
[----:B------:R-:W-:Y:S01]  /*11320*/  F2FP.F16.F32.PACK_AB R76, R87, R76 ;  /* 0x0000004c574c723e */ /* 0x000fe200000000ff */
[----:B------:R-:W-:-:S03]  /*11330*/  HADD2.F32 R93, -RZ, R11.H1_H1 ;  /* 0x3000000bff5d7230 */ /* 0x000fc60000004100 */
[----:B------:R-:W-:Y:S01]  /*11340*/  FFMA.FTZ R77, R77, R78, R86 ;  /* 0x0000004e4d4d7223 */ /* 0x000fe20000010056 */
[----:B------:R-:W-:-:S04]  /*11350*/  FADD.FTZ R78, R55, -R88 ;  /* 0x80000058374e7221 */ /* 0x000fc80000010000 */
[----:B------:R-:W-:-:S04]  /*11360*/  FMUL.FTZ R78, R89, R78 ;  /* 0x0000004e594e7220 */ /* 0x000fc80000410000 */
[----:B------:R-:W-:Y:S01]  /*11370*/  FFMA.FTZ R86, R78, R79, R91 ;  /* 0x0000004f4e567223 */ /* 0x000fe2000001005b */
[----:B------:R-:W-:Y:S01]  /*11380*/  FADD.FTZ R78, R56, -R88 ;  /* 0x80000058384e7221 */ /* 0x000fe20000010000 */
[----:B------:R-:W-:Y:S02]  /*11390*/  HADD2.F32 R79, -RZ, R10.H0_H0 ;  /* 0x2000000aff4f7230 */ /* 0x000fe40000004100 */
[----:B------:R-:W-:Y:S02]  /*113a0*/  HADD2.F32 R91, -RZ, R14.H0_H0 ;  /* 0x2000000eff5b7230 */ /* 0x000fe40000004100 */
[----:B------:R-:W-:Y:S01]  /*113b0*/  FMUL.FTZ R78, R89, R78 ;  /* 0x0000004e594e7220 */ /* 0x000fe20000410000 */
[----:B------:R-:W-:Y:S02]  /*113c0*/  F2FP.F16.F32.PACK_AB R77, R86, R77 ;  /* 0x0000004d564d723e */ /* 0x000fe400000000ff */
[----:B------:R-:W0:Y:S01]  /*113d0*/  LDC.64 R86, c[0x0][0x428] ;  /* 0x00010a00ff567b82 */ /* 0x000e220000000a00 */
[----:B------:R-:W-:Y:S01]  /*113e0*/  FFMA.FTZ R78, R78, R79, R91 ;  /* 0x0000004f4e4e7223 */ /* 0x000fe2000001005b */
[----:B------:R-:W-:-:S02]  /*113f0*/  HADD2.F32 R91, -RZ, R10.H1_H1 ;  /* 0x3000000aff5b7230 */ /* 0x000fc40000004100 */
[----:B------:R-:W-:-:S05]  /*11400*/  HADD2.F32 R79, -RZ, R14.H1_H1 ;  /* 0x3000000eff4f7230 */ /* 0x000fca0000004100 */
[----:B------:R-:W-:Y:S01]  /*11410*/  FFMA.FTZ R91, R90, R91, R79 ;  /* 0x0000005b5a5b7223 */ /* 0x000fe2000001004f */
[----:B------:R-:W-:-:S04]  /*11420*/  FADD.FTZ R90, R58, -R88 ;  /* 0x800000583a5a7221 */ /* 0x000fc80000010000 */
[----:B------:R-:W-:Y:S01]  /*11430*/  FMUL.FTZ R79, R89, R90 ;  /* 0x0000005a594f7220 */ /* 0x000fe20000410000 */
[----:B------:R-:W-:Y:S01]  /*11440*/  HADD2.F32 R90, -RZ, R11.H0_H0 ;  /* 0x2000000bff5a7230 */ /* 0x000fe20000004100 */
[----:B------:R-:W-:-:S04]  /*11450*/  F2FP.F16.F32.PACK_AB R78, R91, R78 ;  /* 0x0000004e5b4e723e */ /* 0x000fc800000000ff */
[----:B------:R-:W-:Y:S01]  /*11460*/  FFMA.FTZ R79, R79, R90, R92 ;  /* 0x0000005a4f4f7223 */ /* 0x000fe2000001005c */
[----:B------:R-:W-:Y:S01]  /*11470*/  FADD.FTZ R90, R59, -R88 ;  /* 0x800000583b5a7221 */ /* 0x000fe20000010000 */
[----:B------:R-:W-:Y:S02]  /*11480*/  HADD2.F32 R92, -RZ, R15.H1_H1 ;  /* 0x3000000fff5c7230 */ /* 0x000fe40000004100 */
[----:B0-----:R-:W-:-:S04]  /*11490*/  IMAD.WIDE.U32 R86, R85, 0x10, R86 ;  /* 0x0000001055567825 */ /* 0x001fc800078e0056 */
[----:B------:R-:W-:Y:S01]  /*114a0*/  FMUL.FTZ R90, R89, R90 ;  /* 0x0000005a595a7220 */ /* 0x000fe20000410000 */
[----:B------:R-:W-:-:S03]  /*114b0*/  VIADD R85, R85, 0x20 ;  /* 0x0000002055557836 */ /* 0x000fc60000000000 */
[----:B------:R-:W-:-:S05]  /*114c0*/  FFMA.FTZ R90, R90, R93, R92 ;  /* 0x0000005d5a5a7223 */ /* 0x000fca000001005c */
[----:B------:R-:W-:-:S05]  /*114d0*/  F2FP.F16.F32.PACK_AB R79, R90, R79 ;  /* 0x0000004f5a4f723e */ /* 0x000fca00000000ff */
[----:B------:R2:W-:Y:S02]  /*114e0*/  STG.E.128 desc[UR8][R86.64], R76 ;  /* 0x0000004c56007986 */ /* 0x0005e4000c101d08 */
.L_x_18812:
[----:B------:R-:W-:Y:S05]  /*114f0*/  BSYNC.RECONVERGENT B1 ;  /* 0x0000000000017941 */ /* 0x000fea0003800200 */
.L_x_18811:
[----:B------:R-:W-:Y:S01]  /*11500*/  ISETP.GE.U32.AND P1, PT, R82, 0x40, PT ;  /* 0x000000405200780c */ /* 0x000fe20003f26070 */
[----:B------:R-:W-:-:S12]  /*11510*/  BSSY.RECONVERGENT B1, `(.L_x_18813) ;  /* 0x0000032000017945 */ /* 0x000fd80003800200 */
[----:B------:R-:W-:Y:S05]  /*11520*/  @!P1 BRA `(.L_x_18814) ;  /* 0x0000000000c09947 */ /* 0x000fea0003800000 */
[--C-:B-12---:R-:W-:Y:S01]  /*11530*/  FADD.FTZ R76, R60, -R88.reuse ;  /* 0x800000583c4c7221 */ /* 0x106fe20000010000 */
        /* <DEDUP_REMOVED lines=43> */
[----:B------:R-:W-:-:S03]  /*117f0*/  IADD3 R85, PT, PT, R85, 0x20, RZ ;  /* 0x0000002055557810 */ /* 0x000fc60007ffe0ff */
[----:B------:R-:W-:-:S05]  /*11800*/  FFMA.FTZ R90, R90, R93, R92 ;  /* 0x0000005d5a5a7223 */ /* 0x000fca000001005c */
[----:B------:R-:W-:-:S05]  /*11810*/  F2FP.F16.F32.PACK_AB R79, R90, R79 ;  /* 0x0000004f5a4f723e */ /* 0x000fca00000000ff */
[----:B------:R3:W-:Y:S02]  /*11820*/  STG.E.128 desc[UR8][R86.64], R76 ;  /* 0x0000004c56007986 */ /* 0x0007e4000c101d08 */
.L_x_18814:
[----:B------:R-:W-:Y:S05]  /*11830*/  BSYNC.RECONVERGENT B1 ;  /* 0x0000000000017941 */ /* 0x000fea0003800200 */
.L_x_18813:
[----:B------:R-:W-:Y:S04]  /*11840*/  BSSY.RECONVERGENT B1, `(.L_x_18815) ;  /* 0x0000031000017945 */ /* 0x000fe80003800200 */
[----:B------:R-:W-:Y:S05]  /*11850*/  @!P0 BRA `(.L_x_18816) ;  /* 0x0000000000bc8947 */ /* 0x000fea0003800000 */
[--C-:B-123--:R-:W-:Y:S01]  /*11860*/  FADD.FTZ R76, R68, -R88.reuse ;  /* 0x80000058444c7221 */ /* 0x10efe20000010000 */
[----:B-----5:R-:W-:Y:S02]  /*11870*/  HADD2.F32 R91, -RZ, R32.H0_H0 ;  /* 0x20000020ff5b7230 */ /* 0x020fe40000004100 */
[----:B------:R-:W-:Y:S01]  /*11880*/  FADD.FTZ R78, R70, -R88 ;  /* 0x80000058464e7221 */ /* 0x000fe20000010000 */
[--C-:B------:R-:W-:Y:S02]  /*11890*/  HADD2.F32 R77, -RZ, R36.reuse.H0_H0 ;  /* 0x20000024ff4d7230 */ /* 0x100fe40000004100 */
[C---:B------:R-:W-:Y:S01]  /*118a0*/  FMUL.FTZ R76, R89.reuse, R76 ;  /* 0x0000004c594c7220 */ /* 0x040fe20000410000 */
[----:B------:R-:W-:Y:S02]  /*118b0*/  HADD2.F32 R79, -RZ, R36.H1_H1 ;  /* 0x30000024ff4f7230 */ /* 0x000fe40000004100 */
[----:B------:R-:W-:Y:S01]  /*118c0*/  FMUL.FTZ R78, R89, R78 ;  /* 0x0000004e594e7220 */ /* 0x000fe20000410000 */
[----:B------:R-:W-:-:S02]  /*118d0*/  HADD2.F32 R86, -RZ, R37.H1_H1 ;  /* 0x30000025ff567230 */ /* 0x000fc40000004100 */
[----:B------:R-:W-:Y:S01]  /*118e0*/  FFMA.FTZ R91, R76, R91, R77 ;  /* 0x0000005b4c5b7223 */ /* 0x000fe2000001004d */
[----:B------:R-:W-:Y:S01]  /*118f0*/  FADD.FTZ R76, R69, -R88 ;  /* 0x80000058454c7221 */ /* 0x000fe20000010000 */
[----:B------:R-:W-:Y:S02]  /*11900*/  HADD2.F32 R77, -RZ, R32.H1_H1 ;  /* 0x30000020ff4d7230 */ /* 0x000fe40000004100 */
[----:B------:R-:W-:Y:S02]  /*11910*/  HADD2.F32 R87, -RZ, R38.H0_H0 ;  /* 0x20000026ff577230 */ /* 0x000fe40000004100 */
[----:B------:R-:W-:Y:S01]  /*11920*/  FMUL.FTZ R76, R89, R76 ;  /* 0x0000004c594c7220 */ /* 0x000fe20000410000 */
[--C-:B0-----:R-:W-:Y:S02]  /*11930*/  HADD2.F32 R92, -RZ, R39.reuse.H0_H0 ;  /* 0x20000027ff5c7230 */ /* 0x101fe40000004100 */
[----:B------:R-:W-:Y:S02]  /*11940*/  HADD2.F32 R93, -RZ, R39.H1_H1 ;  /* 0x30000027ff5d7230 */ /* 0x000fe40000004100 */
[----:B------:R-:W-:Y:S01]  /*11950*/  FFMA.FTZ R76, R76, R77, R79 ;  /* 0x0000004d4c4c7223 */ /* 0x000fe2000001004f */
[----:B------:R-:W-:-:S02]  /*11960*/  HADD2.F32 R77, -RZ, R33.H0_H0 ;  /* 0x20000021ff4d7230 */ /* 0x000fc40000004100 */
[----:B------:R-:W-:Y:S02]  /*11970*/  HADD2.F32 R79, -RZ, R37.H0_H0 ;  /* 0x20000025ff4f7230 */ /* 0x000fe40000004100 */
[----:B------:R-:W-:-:S03]  /*11980*/  F2FP.F16.F32.PACK_AB R76, R76, R91 ;  /* 0x0000005b4c4c723e */ /* 0x000fc600000000ff */
[----:B------:R-:W-:Y:S01]  /*11990*/  FFMA.FTZ R90, R78, R77, R79 ;  /* 0x0000004d4e5a7223 */ /* 0x000fe2000001004f */
[----:B------:R-:W-:Y:S01]  /*119a0*/  FADD.FTZ R78, R71, -R88 ;  /* 0x80000058474e7221 */ /* 0x000fe20000010000 */
[----:B------:R-:W-:-:S03]  /*119b0*/  HADD2.F32 R79, -RZ, R34.H0_H0 ;  /* 0x20000022ff4f7230 */ /* 0x000fc60000004100 */
[----:B------:R-:W-:Y:S01]  /*119c0*/  FMUL.FTZ R77, R89, R78 ;  /* 0x0000004e594d7220 */ /* 0x000fe20000410000 */
[----:B------:R-:W-:-:S05]  /*119d0*/  HADD2.F32 R78, -RZ, R33.H1_H1 ;  /* 0x30000021ff4e7230 */ /* 0x000fca0000004100 */
[----:B------:R-:W-:Y:S01]  /*119e0*/  FFMA.FTZ R77, R77, R78, R86 ;  /* 0x0000004e4d4d7223 */ /* 0x000fe20000010056 */
[--C-:B------:R-:W-:Y:S01]  /*119f0*/  FADD.FTZ R78, R72, -R88.reuse ;  /* 0x80000058484e7221 */ /* 0x100fe20000010000 */
[----:B------:R-:W-:-:S03]  /*11a00*/  FADD.FTZ R86, R73, -R88 ;  /* 0x8000005849567221 */ /* 0x000fc60000010000 */
[C---:B------:R-:W-:Y:S01]  /*11a10*/  FMUL.FTZ R78, R89.reuse, R78 ;  /* 0x0000004e594e7220 */ /* 0x040fe20000410000 */
[----:B------:R-:W-:Y:S01]  /*11a20*/  FMUL.FTZ R86, R89, R86 ;  /* 0x0000005659567220 */ /* 0x000fe20000410000 */
[----:B------:R-:W-:Y:S02]  /*11a30*/  F2FP.F16.F32.PACK_AB R77, R77, R90 ;  /* 0x0000005a4d4d723e */ /* 0x000fe400000000ff */
[----:B------:R-:W-:Y:S01]  /*11a40*/  FFMA.FTZ R78, R78, R79, R87 ;  /* 0x0000004f4e4e7223 */ /* 0x000fe20000010057 */
[----:B------:R-:W-:Y:S02]  /*11a50*/  HADD2.F32 R87, -RZ, R34.H1_H1 ;  /* 0x30000022ff577230 */ /* 0x000fe40000004100 */
[----:B------:R-:W-:-:S05]  /*11a60*/  HADD2.F32 R79, -RZ, R38.H1_H1 ;  /* 0x30000026ff4f7230 */ /* 0x000fca0000004100 */
[----:B------:R-:W-:Y:S01]  /*11a70*/  FFMA.FTZ R87, R86, R87, R79 ;  /* 0x0000005756577223 */ /* 0x000fe2000001004f */
[--C-:B------:R-:W-:Y:S01]  /*11a80*/  FADD.FTZ R86, R74, -R88.reuse ;  /* 0x800000584a567221 */ /* 0x100fe20000010000 */
[----:B------:R-:W-:-:S03]  /*11a90*/  FADD.FTZ R88, R75, -R88 ;  /* 0x800000584b587221 */ /* 0x000fc60000010000 */
[----:B------:R-:W-:Y:S01]  /*11aa0*/  FMUL.FTZ R79, R89, R86 ;  /* 0x00000056594f7220 */ /* 0x000fe20000410000 */
[--C-:B------:R-:W-:Y:S01]  /*11ab0*/  HADD2.F32 R86, -RZ, R35.reuse.H0_H0 ;  /* 0x20000023ff567230 */ /* 0x100fe20000004100 */
[----:B------:R-:W-:Y:S01]  /*11ac0*/  F2FP.F16.F32.PACK_AB R78, R87, R78 ;  /* 0x0000004e574e723e */ /* 0x000fe200000000ff */
[----:B------:R-:W-:Y:S01]  /*11ad0*/  FMUL.FTZ R88, R89, R88 ;  /* 0x0000005859587220 */ /* 0x000fe20000410000 */
[----:B------:R-:W-:Y:S02]  /*11ae0*/  HADD2.F32 R89, -RZ, R35.H1_H1 ;  /* 0x30000023ff597230 */ /* 0x000fe40000004100 */
[----:B------:R-:W-:Y:S02]  /*11af0*/  FFMA.FTZ R79, R79, R86, R92 ;  /* 0x000000564f4f7223 */ /* 0x000fe4000001005c */
[----:B------:R-:W0:Y:S01]  /*11b00*/  LDC.64 R86, c[0x0][0x428] ;  /* 0x00010a00ff567b82 */ /* 0x000e220000000a00 */
[----:B------:R-:W-:-:S05]  /*11b10*/  FFMA.FTZ R88, R88, R89, R93 ;  /* 0x0000005958587223 */ /* 0x000fca000001005d */
[----:B------:R-:W-:Y:S01]  /*11b20*/  F2FP.F16.F32.PACK_AB R79, R88, R79 ;  /* 0x0000004f584f723e */ /* 0x000fe200000000ff */
[----:B0-----:R-:W-:-:S05]  /*11b30*/  IMAD.WIDE.U32 R86, R85, 0x10, R86 ;  /* 0x0000001055567825 */ /* 0x001fca00078e0056 */
[----:B------:R4:W-:Y:S02]  /*11b40*/  STG.E.128 desc[UR8][R86.64], R76 ;  /* 0x0000004c56007986 */ /* 0x0009e4000c101d08 */
.L_x_18816:
[----:B------:R-:W-:Y:S05]  /*11b50*/  BSYNC.RECONVERGENT B1 ;  /* 0x0000000000017941 */ /* 0x000fea0003800200 */
.L_x_18815:
[----:B-1234-:R-:W1:Y:S02]  /*11b60*/  LDC.64 R76, c[0x0][0x380] ;  /* 0x0000e000ff4c7b82 */ /* 0x01ee640000000a00 */
[----:B-1----:R-:W-:-:S05]  /*11b70*/  IMAD R83, R76, 0x4, R83 ;  /* 0x000000044c537824 */ /* 0x002fca00078e0253 */
[----:B------:R-:W-:-:S13]  /*11b80*/  ISETP.GE.AND P0, PT, R83, R77, PT ;  /* 0x0000004d5300720c */ /* 0x000fda0003f06270 */
[----:B------:R-:W-:Y:S05]  /*11b90*/  @!P0 BRA `(.L_x_18817) ;  /* 0xfffffef000288947 */ /* 0x000fea000383ffff */
[----:B------:R-:W-:Y:S05]  /*11ba0*/  BSYNC B0 ;  /* 0x0000000000007941 */ /* 0x000fea0003800000 */
.L_x_18558:
[----:B------:R-:W-:Y:S05]  /*11bb0*/  EXIT ;  /* 0x000000000000794d */ /* 0x000fea0003800000 */
.L_x_18810:
[----:B01----:R-:W-:Y:S01]  /*11bc0*/  HFMA2 R86, -RZ, RZ, 0, 1.847743988037109375e-06 ;  /* 0x0000001fff567431 */ /* 0x003fe200000001ff */
[----:B------:R-:W-:Y:S01]  /*11bd0*/  BSSY B1, `(.L_x_18818) ;  /* 0x0000007000017945 */ /* 0x000fe20003800000 */
[----:B------:R-:W-:Y:S01]  /*11be0*/  MOV R93, R77 ;  /* 0x0000004d005d7202 */ /* 0x000fe20000000f00 */
[----:B------:R-:W-:Y:S02]  /*11bf0*/  IMAD.MOV.U32 R88, RZ, RZ, 0x1 ;  /* 0x00000001ff587424 */ /* 0x000fe400078e00ff */
[----:B------:R-:W-:-:S07]  /*11c00*/  IMAD.MOV.U32 R79, RZ, RZ, -0x1 ;  /* 0xffffffffff4f7424 */ /* 0x000fce00078e00ff */
[----:B-----5:R-:W-:Y:S05]  /*11c10*/  WARPSYNC.COLLECTIVE R79, `(.L_x_18819) ;  /* 0x000000004f087348 */ /* 0x020fea0003c00000 */
[----:B------:R0:W1:Y:S02]  /*11c20*/  SHFL.BFLY P4, R89, R93, R88, R86 ;  /* 0x0c0000585d597389 */ /* 0x0000640000080056 */
[----:B01---5:R-:W-:Y:S05]  /*11c30*/  ENDCOLLECTIVE ;  /* 0x000000000000791b */ /* 0x023fea0003800000 */
.L_x_18819:
[----:B------:R-:W-:Y:S05]  /*11c40*/  BSYNC B1 ;  /* 0x0000000000017941 */ /* 0x000fea0003800000 */
.L_x_18818:
[----:B------:R-:W-:Y:S01]  /*11c50*/  FADD.FTZ R90, R77, R89 ;  /* 0x000000594d5a7221 */ /* 0x000fe20000010000 */
[----:B------:R-:W-:Y:S02]  /*11c60*/  IMAD.MOV.U32 R88, RZ, RZ, 0x2 ;  /* 0x00000002ff587424 */ /* 0x000fe400078e00ff */
[----:B------:R-:W-:Y:S02]  /*11c70*/  HFMA2 R86, -RZ, RZ, 0, 1.847743988037109375e-06 ;  /* 0x0000001fff567431 */ /* 0x000fe400000001ff */
[----:B------:R-:W-:Y:S01]  /*11c80*/  IMAD.MOV.U32 R79, RZ, RZ, -0x1 ;  /* 0xffffffffff4f7424 */ /* 0x000fe200078e00ff */
[----:B------:R-:W0:Y:S01]  /*11c90*/  LDC R78, c[0x0][0x400] ;  /* 0x00010000ff4e7b82 */ /* 0x000e220000000800 */
[----:B------:R-:W-:-:S07]  /*11ca0*/  MOV R93, R90 ;  /* 0x0000005a005d7202 */ /* 0x000fce0000000f00 */
[----:B0-----:R-:W-:Y:S05]  /*11cb0*/  WARPSYNC.COLLECTIVE R79, `(.L_x_18820) ;  /* 0x000000004f087348 */ /* 0x001fea0003c00000 */
[----:B------:R1:W2:Y:S02]  /*11cc0*/  SHFL.BFLY P4, R89, R93, R88, R86 ;  /* 0x0c0000585d597389 */ /* 0x0002a40000080056 */
[----:B012---:R-:W-:Y:S05]  /*11cd0*/  ENDCOLLECTIVE ;  /* 0x000000000000791b */ /* 0x007fea0003800000 */
.L_x_18820:
[----:B------:R-:W-:Y:S02]  /*11ce0*/  IMAD.MOV.U32 R88, RZ, RZ, 0x4 ;  /* 0x00000004ff587424 */ /* 0x000fe400078e00ff */
[----:B------:R-:W-:-:S05]  /*11cf0*/  FADD.FTZ R91, R90, R89 ;  /* 0x000000595a5b7221 */ /* 0x000fca0000010000 */
[----:B------:R-:W-:-:S07]  /*11d00*/  MOV R93, R91 ;  /* 0x0000005b005d7202 */ /* 0x000fce0000000f00 */
[----:B------:R-:W-:Y:S05]  /*11d10*/  WARPSYNC.COLLECTIVE R79, `(.L_x_18821) ;  /* 0x000000004f087348 */ /* 0x000fea0003c00000 */
[----:B------:R0:W1:Y:S02]  /*11d20*/  SHFL.BFLY P4, R89, R93, R88, R86 ;  /* 0x0c0000585d597389 */ /* 0x0000640000080056 */
[----:B01----:R-:W-:Y:S05]  /*11d30*/  ENDCOLLECTIVE ;  /* 0x000000000000791b */ /* 0x003fea0003800000 */
.L_x_18821:
[----:B------:R-:W-:Y:S02]  /*11d40*/  IMAD.MOV.U32 R88, RZ, RZ, 0x8 ;  /* 0x00000008ff587424 */ /* 0x000fe400078e00ff */
[----:B------:R-:W-:-:S05]  /*11d50*/  FADD.FTZ R92, R91, R89 ;  /* 0x000000595b5c7221 */ /* 0x000fca0000010000 */
[----:B------:R-:W-:-:S07]  /*11d60*/  MOV R93, R92 ;  /* 0x0000005c005d7202 */ /* 0x000fce0000000f00 */
[----:B------:R-:W-:Y:S05]  /*11d70*/  WARPSYNC.COLLECTIVE R79, `(.L_x_18822) ;  /* 0x000000004f087348 */ /* 0x000fea0003c00000 */
[----:B------:R0:W1:Y:S02]  /*11d80*/  SHFL.BFLY P4, R89, R93, R88, R86 ;  /* 0x0c0000585d597389 */ /* 0x0000640000080056 */
[----:B01----:R-:W-:Y:S05]  /*11d90*/  ENDCOLLECTIVE ;  /* 0x000000000000791b */ /* 0x003fea0003800000 */
.L_x_18822:
[----:B------:R-:W-:Y:S02]  /*11da0*/  HFMA2 R88, -RZ, RZ, 0, 9.5367431640625e-07 ;  /* 0x00000010ff587431 */ /* 0x000fe400000001ff */
[----:B------:R-:W-:-:S07]  /*11db0*/  FADD.FTZ R93, R92, R89 ;  /* 0x000000595c5d7221 */ /* 0x000fce0000010000 */
[----:B------:R-:W-:Y:S05]  /*11dc0*/  WARPSYNC.COLLECTIVE R79, `(.L_x_18823) ;  /* 0x000000004f087348 */ /* 0x000fea0003c00000 */
[----:B------:R0:W1:Y:S02]  /*11dd0*/  SHFL.BFLY P4, R89, R93, R88, R86 ;  /* 0x0c0000585d597389 */ /* 0x0000640000080056 */
[----:B01----:R-:W-:Y:S05]  /*11de0*/  ENDCOLLECTIVE ;  /* 0x000000000000791b */ /* 0x003fea0003800000 */
.L_x_18823:
        /* <DEDUP_REMOVED lines=52> */
[----:B------:R-:W-:-:S03]  /*12130*/  IMAD.MOV.U32 R86, RZ, RZ, 0x1f ;  /* 0x0000001fff567424 */ /* 0x000fc600078e00ff */
[----:B------:R-:W-:-:S07]  /*12140*/  IMAD.MOV.U32 R93, RZ, RZ, R76 ;  /* 0x000000ffff5d7224 */ /* 0x000fce00078e004c */
[----:B------:R-:W-:Y:S05]  /*12150*/  WARPSYNC.COLLECTIVE R79, `(.L_x_18824) ;  /* 0x000000004f087348 */ /* 0x000fea0003c00000 */
[----:B------:R0:W1:Y:S02]  /*12160*/  SHFL.BFLY P4, R89, R93, R88, R86 ;  /* 0x0c0000585d597389 */ /* 0x0000640000080056 */
[----:B01----:R-:W-:Y:S05]  /*12170*/  ENDCOLLECTIVE ;  /* 0x000000000000791b */ /* 0x003fea0003800000 */
.L_x_18824:
[----:B------:R-:W-:Y:S02]  /*12180*/  IMAD.MOV.U32 R88, RZ, RZ, 0x2 ;  /* 0x00000002ff587424 */ /* 0x000fe400078e00ff */
[----:B------:R-:W-:-:S05]  /*12190*/  FADD.FTZ R77, R76, R89 ;  /* 0x000000594c4d7221 */ /* 0x000fca0000010000 */
[----:B------:R-:W-:-:S07]  /*121a0*/  MOV R93, R77 ;  /* 0x0000004d005d7202 */ /* 0x000fce0000000f00 */
[----:B------:R-:W-:Y:S05]  /*121b0*/  WARPSYNC.COLLECTIVE R79, `(.L_x_18825) ;  /* 0x000000004f087348 */ /* 0x000fea0003c00000 */
[----:B------:R0:W1:Y:S02]  /*121c0*/  SHFL.BFLY P4, R89, R93, R88, R86 ;  /* 0x0c0000585d597389 */ /* 0x0000640000080056 */
[----:B01----:R-:W-:Y:S05]  /*121d0*/  ENDCOLLECTIVE ;  /* 0x000000000000791b */ /* 0x003fea0003800000 */
.L_x_18825:
[----:B------:R-:W-:Y:S02]  /*121e0*/  IMAD.MOV.U32 R88, RZ, RZ, 0x4 ;  /* 0x00000004ff587424 */ /* 0x000fe400078e00ff */
[----:B------:R-:W-:-:S05]  /*121f0*/  FADD.FTZ R90, R77, R89 ;  /* 0x000000594d5a7221 */ /* 0x000fca0000010000 */
[----:B------:R-:W-:-:S07]  /*12200*/  MOV R93, R90 ;  /* 0x0000005a005d7202 */ /* 0x000fce0000000f00 */
[----:B------:R-:W-:Y:S05]  /*12210*/  WARPSYNC.COLLECTIVE R79, `(.L_x_18826) ;  /* 0x000000004f087348 */ /* 0x000fea0003c00000 */
[----:B------:R0:W1:Y:S02]  /*12220*/  SHFL.BFLY P4, R89, R93, R88, R86 ;  /* 0x0c0000585d597389 */ /* 0x0000640000080056 */
[----:B01----:R-:W-:Y:S05]  /*12230*/  ENDCOLLECTIVE ;  /* 0x000000000000791b */ /* 0x003fea0003800000 */
.L_x_18826:
[----:B------:R-:W-:Y:S02]  /*12240*/  IMAD.MOV.U32 R88, RZ, RZ, 0x8 ;  /* 0x00000008ff587424 */ /* 0x000fe400078e00ff */
[----:B------:R-:W-:-:S05]  /*12250*/  FADD.FTZ R91, R90, R89 ;  /* 0x000000595a5b7221 */ /* 0x000fca0000010000 */
[----:B------:R-:W-:-:S07]  /*12260*/  MOV R93, R91 ;  /* 0x0000005b005d7202 */ /* 0x000fce0000000f00 */
[----:B------:R-:W-:Y:S05]  /*12270*/  WARPSYNC.COLLECTIVE R79, `(.L_x_18827) ;  /* 0x000000004f087348 */ /* 0x000fea0003c00000 */
[----:B------:R0:W1:Y:S02]  /*12280*/  SHFL.BFLY P4, R89, R93, R88, R86 ;  /* 0x0c0000585d597389 */ /* 0x0000640000080056 */
[----:B01----:R-:W-:Y:S05]  /*12290*/  ENDCOLLECTIVE ;  /* 0x000000000000791b */ /* 0x003fea0003800000 */
.L_x_18827:
[----:B------:R-:W-:Y:S02]  /*122a0*/  IMAD.MOV.U32 R88, RZ, RZ, 0x10 ;  /* 0x00000010ff587424 */ /* 0x000fe400078e00ff */
[----:B------:R-:W-:-:S05]  /*122b0*/  FADD.FTZ R92, R91, R89 ;  /* 0x000000595b5c7221 */ /* 0x000fca0000010000 */
[----:B------:R-:W-:-:S07]  /*122c0*/  MOV R93, R92 ;  /* 0x0000005c005d7202 */ /* 0x000fce0000000f00 */
[----:B------:R-:W-:Y:S05]  /*122d0*/  WARPSYNC.COLLECTIVE R79, `(.L_x_18828) ;  /* 0x000000004f087348 */ /* 0x000fea0003c00000 */
[----:B------:R0:W1:Y:S02]  /*122e0*/  SHFL.BFLY P4, R89, R93, R88, R86 ;  /* 0x0c0000585d597389 */ /* 0x0000640000080056 */
[----:B01----:R-:W-:Y:S05]  /*122f0*/  ENDCOLLECTIVE ;  /* 0x000000000000791b */ /* 0x003fea0003800000 */
.L_x_18828:
[----:B------:R-:W-:Y:S05]  /*12300*/  BRA `(.L_x_18829) ;  /* 0xffffffec00747947 */ /* 0x000fea000383ffff */
.L_x_18830:
        /* <DEDUP_REMOVED lines=15> */
.L_x_28810:


//--------------------- .text._ZN10layer_norm13ln_fwd_kernelINS_13Kernel_traitsI6__halfS2_fS2_fjLj768ELj1ELj4ELj1ELj16ENS_18Kernel_traits_baseILj768ES2_S2_fS2_fjLj128EEEEELb1ELb1ELb0ELb1EEEvNS_9FwdParamsE --------------------------
	.section	.text._ZN10layer_norm13ln_fwd_kernelINS_13Kernel_traitsI6__halfS2_fS2_fjLj768ELj1ELj4ELj1ELj16ENS_18Kernel_traits_baseILj768ES2_S2_fS2_fjLj128EEEEELb1ELb1ELb0ELb1EEEvNS_9FwdParamsE,"ax",@progbits
	.align	128
        .global         _ZN10layer_norm13ln_fwd_kernelINS_13Kernel_traitsI6__halfS2_fS2_fjLj768ELj1ELj4ELj1ELj16ENS_18Kernel_traits_baseILj768ES2_S2_fS2_fjLj128EEEEELb1ELb1ELb0ELb1EEEvNS_9FwdParamsE
        .type           _ZN10layer_norm13ln_fwd_kernelINS_13Kernel_traitsI6__halfS2_fS2_fjLj768ELj1ELj4ELj1ELj16ENS_18Kernel_traits_baseILj768ES2_S2_fS2_fjLj128EEEEELb1ELb1ELb0ELb1EEEvNS_9FwdParamsE,@function
        .size           _ZN10layer_norm13ln_fwd_kernelINS_13Kernel_traitsI6__halfS2_fS2_fjLj768ELj1ELj4ELj1ELj16ENS_18Kernel_traits_baseILj768ES2_S2_fS2_fjLj128EEEEELb1ELb1ELb0ELb1EEEvNS_9FwdParamsE,(.L_x_28811 - _ZN10layer_norm13ln_fwd_kernelINS_13Kernel_traitsI6__halfS2_fS2_fjLj768ELj1ELj4ELj1ELj16ENS_18Kernel_traits_baseILj768ES2_S2_fS2_fjLj128EEEEELb1ELb1ELb0ELb1EEEvNS_9FwdParamsE)
        .other          _ZN10layer_norm13ln_fwd_kernelINS_13Kernel_traitsI6__halfS2_fS2_fjLj768ELj1ELj4ELj1ELj16ENS_18Kernel_traits_baseILj768ES2_S2_fS2_fjLj128EEEEELb1ELb1ELb0ELb1EEEvNS_9FwdParamsE,@"STO_CUDA_ENTRY STV_DEFAULT"
_ZN10layer_norm13ln_fwd_kernelINS_13Kernel_traitsI6__halfS2_fS2_fjLj768ELj1ELj4ELj1ELj16ENS_18Kernel_traits_baseILj768ES2_S2_fS2_fjLj128EEEEELb1ELb1ELb0ELb1EEEvNS_9FwdParamsE:
.text._ZN10layer_norm13ln_fwd_kernelINS_13Kernel_traitsI6__halfS2_fS2_fjLj768ELj1ELj4ELj1ELj16ENS_18Kernel_traits_baseILj768ES2_S2_fS2_fjLj128EEEEELb1ELb1ELb0ELb1EEEvNS_9FwdParamsE:
        /* <DEDUP_REMOVED lines=11> */
[----:B---3--:R-:W-:Y:S01]  /*00b0*/  MOV R2, UR6 ;  /* 0x0000000600027c02 */ /* 0x008fe20008000f00 */
[----:B------:R-:W-:-:S04]  /*00c0*/  IMAD.U32 R3, RZ, RZ, UR7 ;  /* 0x00000007ff037e24 */ /* 0x000fc8000f8e00ff */
        /* <DEDUP_REMOVED lines=18> */
[----:B--2---:R-:W2:Y:S02]  /*01f0*/  LDC R45, c[0x0][0x360] ;  /* 0x0000d800ff2d7b82 */ /* 0x004ea40000000800 */
[----:B------:R3:W5:Y:S01]  /*0200*/  LDG.E.128 R8, desc[UR8][R22.64+0x400] ;  /* 0x0004000816087981 */ /* 0x000762000c1e1d00 */
[----:B0-----:R-:W-:-:S05]  /*0210*/  @P0 IMAD.WIDE.U32 R46, R58, 0x10, R46 ;  /* 0x000000103a2e0825 */ /* 0x001fca00078e002e */
[----:B------:R0:W5:Y:S04]  /*0220*/  @P0 LDG.E.128 R32, desc[UR8][R46.64] ;  /* 0x000000082e200981 */ /* 0x000168000c1e1d00 */
[----:B------:R0:W5:Y:S04]  /*0230*/  @P0 LDG.E.128 R28, desc[UR8][R46.64+0x200] ;  /* 0x000200082e1c0981 */ /* 0x000168000c1e1d00 */
[----:B------:R0:W5:Y:S01]  /*0240*/  @P0 LDG.E.128 R24, desc[UR8][R46.64+0x400] ;  /* 0x000400082e180981 */ /* 0x000162000c1e1d00 */
[----:B------:R-:W-:-:S06]  /*0250*/  USHF.L.U32 UR4, UR5, 0x2, URZ ;  /* 0x0000000205047899 */ /* 0x000fcc00080006ff */
[----:B------:R-:W-:Y:S01]  /*0260*/  LOP3.LUT R57, R57, UR4, RZ, 0xfc, !PT ;  /* 0x0000000439397c12 */ /* 0x000fe2000f8efcff */
[----:B--2---:R-:W-:Y:S01]  /*0270*/  IMAD R0, R45, UR5, R0 ;  /* 0x000000052d007c24 */ /* 0x004fe2000f8e0200 */
[----:B----4-:R-:W-:Y:S02]  /*0280*/  @P1 R2UR UR6, R2 ;  /* 0x00000000020612ca */ /* 0x010fe400000e0000 */
[----:B-1----:R-:W-:Y:S02]  /*0290*/  @P1 IADD3 R44, P2, PT, R20, R53, RZ ;  /* 0x00000035142c1210 */ /* 0x002fe40007f5e0ff */
[----:B------:R-:W-:Y:S02]  /*02a0*/  @P1 R2UR UR7, R3 ;  /* 0x00000000030712ca */ /* 0x000fe400000e0000 */
[----:B------:R-:W-:Y:S02]  /*02b0*/  @P1 IADD3.X R51, PT, PT, RZ, R21, RZ, P2, !PT ;  /* 0x00000015ff331210 */ /* 0x000fe400017fe4ff */
[----:B------:R-:W-:Y:S01]  /*02c0*/  ISETP.GE.AND P1, PT, R57, UR10, PT ;  /* 0x0000000a39007c0c */ /* 0x000fe2000bf26270 */
[----:B------:R-:W-:Y:S01]  /*02d0*/  @P0 IMAD.MOV.U32 R75, RZ, RZ, R16 ;  /* 0x000000ffff4b0224 */ /* 0x000fe200078e0010 */
[----:B------:R-:W-:Y:S01]  /*02e0*/  @P0 MOV R77, R17 ;  /* 0x00000011004d0202 */ /* 0x000fe20000000f00 */
[----:B------:R-:W-:Y:S01]  /*02f0*/  @P0 IMAD.MOV.U32 R79, RZ, RZ, R18 ;  /* 0x000000ffff4f0224 */ /* 0x000fe200078e0012 */
[----:B------:R-:W-:Y:S01]  /*0300*/  @P0 MOV R81, R19 ;  /* 0x0000001300510202 */ /* 0x000fe20000000f00 */
[----:B------:R-:W-:Y:S01]  /*0310*/  @!P0 IMAD.MOV.U32 R75, RZ, RZ, R16 ;  /* 0x000000ffff4b8224 */ /* 0x000fe200078e0010 */
[----:B------:R-:W-:Y:S01]  /*0320*/  @!P0 MOV R77, R17 ;  /* 0x00000011004d8202 */ /* 0x000fe20000000f00 */
[----:B------:R-:W-:Y:S01]  /*0330*/  @!P0 IMAD.MOV.U32 R79, RZ, RZ, R18 ;  /* 0x000000ffff4f8224 */ /* 0x000fe200078e0012 */
[----:B------:R-:W-:Y:S01]  /*0340*/  @!P0 MOV R81, R19 ;  /* 0x0000001300518202 */ /* 0x000fe20000000f00 */
[--C-:B---3--:R-:W-:Y:S01]  /*0350*/  @P0 IMAD.MOV.U32 R56, RZ, RZ, R40.reuse ;  /* 0x000000ffff380224 */ /* 0x108fe200078e0028 */
[----:B------:R-:W-:Y:S01]  /*0360*/  @P0 MOV R23, R41 ;  /* 0x0000002900170202 */ /* 0x000fe20000000f00 */
[----:B------:R-:W-:-:S02]  /*0370*/  @!P0 IMAD.MOV.U32 R56, RZ, RZ, R40 ;  /* 0x000000ffff388224 */ /* 0x000fc400078e0028 */
[----:B0-----:R-:W-:Y:S05]  /*0380*/  @P1 EXIT ;  /* 0x000000000000194d */ /* 0x001fea0003800000 */
[--C-:B------:R-:W-:Y:S01]  /*0390*/  SHF.R.U64 R22, R44, 0x2, R51.reuse ;  /* 0x000000022c167819 */ /* 0x100fe20000001233 */
[----:B------:R-:W-:Y:S01]  /*03a0*/  IMAD.MOV.U32 R21, RZ, RZ, R0 ;  /* 0x000000ffff157224 */ /* 0x000fe200078e0000 */
[----:B------:R-:W-:Y:S01]  /*03b0*/  SHF.R.U32.HI R18, RZ, 0x2, R51 ;  /* 0x00000002ff127819 */ /* 0x000fe20000011633 */
[----:B------:R-:W-:Y:S01]  /*03c0*/  UIADD3 UR14, UPT, UPT, UR6, -0x61c88647, URZ ;  /* 0x9e3779b9060e7890 */ /* 0x000fe2000fffe0ff */
[----:B------:R-:W-:Y:S01]  /*03d0*/  @!P0 MOV R23, R41 ;  /* 0x0000002900178202 */ /* 0x000fe20000000f00 */
[----:B------:R-:W-:Y:S01]  /*03e0*/  IMAD.HI.U32 R0, R22, -0x2daee0ad, RZ ;  /* 0xd2511f5316007827 */ /* 0x000fe200078e00ff */
[----:B------:R-:W-:Y:S01]  /*03f0*/  UIADD3 UR15, UPT, UPT, UR7, -0x4498517b, URZ ;  /* 0xbb67ae85070f7890 */ /* 0x000fe2000fffe0ff */
[----:B-----5:R-:W-:Y:S01]  /*0400*/  @P0 MOV R90, R8 ;  /* 0x00000008005a0202 */ /* 0x020fe20000000f00 */
[----:B------:R-:W-:Y:S01]  /*0410*/  UIADD3 UR17, UPT, UPT, UR7, 0x76cf5d0a, URZ ;  /* 0x76cf5d0a07117890 */ /* 0x000fe2000fffe0ff */
[C---:B------:R-:W-:Y:S01]  /*0420*/  IMAD.HI.U32 R3, R21.reuse, -0x326172a9, RZ ;  /* 0xcd9e8d5715037827 */ /* 0x040fe200078e00ff */
[----:B------:R-:W-:Y:S01]  /*0430*/  LOP3.LUT R0, R0, UR7, RZ, 0x3c, !PT ;  /* 0x0000000700007c12 */ /* 0x000fe2000f8e3cff */
[----:B------:R-:W-:Y:S01]  /*0440*/  UIADD3 UR16, UPT, UPT, UR6, 0x3c6ef372, URZ ;  /* 0x3c6ef37206107890 */ /* 0x000fe2000fffe0ff */
[----:B------:R-:W-:Y:S01]  /*0450*/  @!P0 CS2R R34, SRZ ;  /* 0x0000000000228805 */ /* 0x000fe2000001ff00 */
        /* <DEDUP_REMOVED lines=10> */
[----:B------:R-:W-:Y:S01]  /*0500*/  @P0 MOV R97, R11 ;  /* 0x0000000b00610202 */ /* 0x000fe20000000f00 */
[----:B------:R-:W-:Y:S01]  /*0510*/  UIADD3 UR20, UPT, UPT, UR6, 0x78dde6e4, URZ ;  /* 0x78dde6e406147890 */ /* 0x000fe2000fffe0ff */
[----:B------:R-:W-:Y:S01]  /*0520*/  @P0 IMAD.MOV.U32 R83, RZ, RZ, R12 ;  /* 0x000000ffff530224 */ /* 0x000fe200078e000c */
[----:B------:R-:W-:Y:S01]  /*0530*/  LOP3.LUT R41, R41, UR15, R16, 0x96, !PT ;  /* 0x0000000f29297c12 */ /* 0x000fe2000f8e9610 */
[----:B------:R-:W-:Y:S01]  /*0540*/  IMAD R17, R0, -0x326172a9, RZ ;  /* 0xcd9e8d5700117824 */ /* 0x000fe200078e02ff */
[----:B------:R-:W-:Y:S01]  /*0550*/  @!P0 MOV R83, R12 ;  /* 0x0000000c00538202 */ /* 0x000fe20000000f00 */
[----:B------:R-:W-:Y:S01]  /*0560*/  IMAD R12, R3, -0x2daee0ad, RZ ;  /* 0xd2511f53030c7824 */ /* 0x000fe200078e02ff */
[----:B------:R-:W-:Y:S01]  /*0570*/  UIADD3 UR22, UPT, UPT, UR6, 0x1715609d, URZ ;  /* 0x1715609d06167890 */ /* 0x000fe2000fffe0ff */
[----:B------:R-:W-:Y:S01]  /*0580*/  IMAD.HI.U32 R3, R2, -0x2daee0ad, RZ ;  /* 0xd2511f5302037827 */ /* 0x000fe200078e00ff */
[----:B------:R-:W-:Y:S01]  /*0590*/  UIADD3 UR23, UPT, UPT, UR7, -0x56f99767, URZ ;  /* 0xa906689907177890 */ /* 0x000fe2000fffe0ff */
[----:B------:R-:W-:Y:S01]  /*05a0*/  @P0 MOV R16, R37 ;  /* 0x0000002500100202 */ /* 0x000fe20000000f00 */
[----:B------:R-:W-:Y:S01]  /*05b0*/  UIADD3 UR24, UPT, UPT, UR6, -0x4ab325aa, URZ ;  /* 0xb54cda5606187890 */ /* 0x000fe2000fffe0ff */
[----:B------:R-:W-:Y:S01]  /*05c0*/  IMAD.HI.U32 R0, R41, -0x326172a9, RZ ;  /* 0xcd9e8d5729007827 */ /* 0x000fe200078e00ff */
[----:B------:R-:W-:Y:S01]  /*05d0*/  LOP3.LUT R3, R12, UR17, R3, 0x96, !PT ;  /* 0x000000110c037c12 */ /* 0x000fe2000f8e9603 */
[----:B------:R-:W-:Y:S01]  /*05e0*/  UIADD3 UR25, UPT, UPT, UR7, 0x646e171e, URZ ;  /* 0x646e171e07197890 */ /* 0x000fe2000fffe0ff */
[----:B------:R-:W-:Y:S01]  /*05f0*/  @!P0 CS2R R30, SRZ ;  /* 0x00000000001e8805 */ /* 0x000fe2000001ff00 */
[----:B------:R-:W-:Y:S01]  /*0600*/  @P0 IMAD.MOV.U32 R85, RZ, RZ, R13 ;  /* 0x000000ffff550224 */ /* 0x000fe200078e000d */
[----:B------:R-:W-:Y:S01]  /*0610*/  LOP3.LUT R0, R17, UR16, R0, 0x96, !PT ;  /* 0x0000001011007c12 */ /* 0x000fe2000f8e9600 */
[----:B------:R-:W-:Y:S01]  /*0620*/  IMAD R41, R41, -0x326172a9, RZ ;  /* 0xcd9e8d5729297824 */ /* 0x000fe200078e02ff */
[----:B------:R-:W-:Y:S01]  /*0630*/  @!P0 MOV R85, R13 ;  /* 0x0000000d00558202 */ /* 0x000fe20000000f00 */
[----:B------:R-:W-:Y:S01]  /*0640*/  IMAD R13, R2, -0x2daee0ad, RZ ;  /* 0xd2511f53020d7824 */ /* 0x000fe200078e02ff */
[----:B------:R-:W0:Y:S01]  /*0650*/  LDCU.64 UR4, c[0x0][0x3e0] ;  /* 0x00007c00ff0477ac */ /* 0x000e220008000a00 */
[----:B------:R-:W-:Y:S01]  /*0660*/  IMAD.HI.U32 R2, R3, -0x326172a9, RZ ;  /* 0xcd9e8d5703027827 */ /* 0x000fe200078e00ff */
[----:B------:R-:W-:-:S02]  /*0670*/  @!P0 CS2R R28, SRZ ;  /* 0x00000000001c8805 */ /* 0x000fc4000001ff00 */
[----:B------:R-:W-:Y:S01]  /*0680*/  @!P0 CS2R R26, SRZ ;  /* 0x00000000001a8805 */ /* 0x000fe2000001ff00 */
[----:B------:R-:W-:Y:S01]  /*0690*/  UIADD3 UR26, UPT, UPT, UR6, 0x5384540f, URZ ;  /* 0x5384540f061a7890 */ /* 0x000fe2000fffe0ff */
[----:B------:R-:W-:Y:S01]  /*06a0*/  IMAD.HI.U32 R12, R0, -0x2daee0ad, RZ ;  /* 0xd2511f53000c7827 */ /* 0x000fe200078e00ff */
[----:B------:R-:W-:Y:S01]  /*06b0*/  LOP3.LUT R2, R41, UR18, R2, 0x96, !PT ;  /* 0x0000001229027c12 */ /* 0x000fe2000f8e9602 */
[----:B------:R-:W-:Y:S01]  /*06c0*/  UIADD3 UR27, UPT, UPT, UR7, 0x1fd5c5a3, URZ ;  /* 0x1fd5c5a3071b7890 */ /* 0x000fe2000fffe0ff */
[----:B------:R-:W-:Y:S01]  /*06d0*/  @P0 MOV R87, R14 ;  /* 0x0000000e00570202 */ /* 0x000fe20000000f00 */
[----:B------:R-:W-:Y:S01]  /*06e0*/  @P0 IMAD.MOV.U32 R17, RZ, RZ, R36 ;  /* 0x000000ffff110224 */ /* 0x000fe200078e0024 */
[----:B------:R-:W-:Y:S01]  /*06f0*/  LOP3.LUT R12, R13, UR19, R12, 0x96, !PT ;  /* 0x000000130d0c7c12 */ /* 0x000fe2000f8e960c */
[----:B------:R-:W-:Y:S01]  /*0700*/  IMAD.HI.U32 R13, R2, -0x2daee0ad, RZ ;  /* 0xd2511f53020d7827 */ /* 0x000fe200078e00ff */
[----:B------:R-:W-:Y:S01]  /*0710*/  @!P0 MOV R17, R36 ;  /* 0x0000002400118202 */ /* 0x000fe20000000f00 */
[----:B------:R-:W-:Y:S01]  /*0720*/  UIADD3 UR28, UPT, UPT, UR6, -0xe443238, URZ ;  /* 0xf1bbcdc8061c7890 */ /* 0x000fe2000fffe0ff */
[----:B------:R-:W-:Y:S01]  /*0730*/  @!P0 CS2R R24, SRZ ;  /* 0x0000000000188805 */ /* 0x000fe2000001ff00 */
[----:B------:R-:W-:Y:S01]  /*0740*/  IMAD R36, R0, -0x2daee0ad, RZ ;  /* 0xd2511f5300247824 */ /* 0x000fe200078e02ff */
[----:B------:R-:W-:Y:S01]  /*0750*/  UIADD3 UR29, UPT, UPT, UR7, -0x24c28bd8, URZ ;  /* 0xdb3d7428071d7890 */ /* 0x000fe2000fffe0ff */
[----:B------:R-:W-:Y:S01]  /*0760*/  IMAD R3, R3, -0x326172a9, RZ ;  /* 0xcd9e8d5703037824 */ /* 0x000fe200078e02ff */
[----:B0-----:R-:W-:Y:S01]  /*0770*/  UISETP.NE.U32.AND UP0, UPT, UR4, URZ, UPT ;  /* 0x000000ff0400728c */ /* 0x001fe2000bf05070 */
[----:B------:R-:W-:Y:S01]  /*0780*/  IMAD.HI.U32 R0, R12, -0x326172a9, RZ ;  /* 0xcd9e8d570c007827 */ /* 0x000fe200078e00ff */
[----:B------:R-:W-:Y:S01]  /*0790*/  LOP3.LUT R36, R36, UR21, R13, 0x96, !PT ;  /* 0x0000001524247c12 */ /* 0x000fe2000f8e960d */
[----:B------:R-:W0:Y:S01]  /*07a0*/  LDCU.U8 UR4, c[0x0][0x410] ;  /* 0x00008200ff0477ac */ /* 0x000e220008000000 */
[----:B------:R-:W-:Y:S01]  /*07b0*/  BSSY B0, `(.L_x_18831) ;  /* 0x00010d4000007945 */ /* 0x000fe20003800000 */
[----:B------:R-:W-:Y:S01]  /*07c0*/  @P0 IMAD.MOV.U32 R93, RZ, RZ, R9 ;  /* 0x000000ffff5d0224 */ /* 0x000fe200078e0009 */
[----:B------:R-:W-:Y:S01]  /*07d0*/  LOP3.LUT R0, R3, UR20, R0, 0x96, !PT ;  /* 0x0000001403007c12 */ /* 0x000fe2000f8e9600 */
[----:B------:R-:W-:Y:S01]  /*07e0*/  @!P0 IMAD.MOV.U32 R90, RZ, RZ, R8 ;  /* 0x000000ffff5a8224 */ /* 0x000fe200078e0008 */
[----:B------:R-:W-:Y:S01]  /*07f0*/  @!P0 MOV R93, R9 ;  /* 0x00000009005d8202 */ /* 0x000fe20000000f00 */
[----:B------:R-:W-:Y:S01]  /*0800*/  IMAD R9, R2, -0x2daee0ad, RZ ;  /* 0xd2511f5302097824 */ /* 0x000fe200078e02ff */
[----:B------:R-:W-:Y:S01]  /*0810*/  UIADD3 UR30, UPT, UPT, UR6, -0x700cb87f, URZ ;  /* 0x8ff34781061e7890 */ /* 0x000fe2000fffe0ff */
[----:B------:R-:W-:Y:S01]  /*0820*/  IMAD R3, R12, -0x326172a9, RZ ;  /* 0xcd9e8d570c037824 */ /* 0x000fe200078e02ff */
[----:B------:R-:W-:Y:S01]  /*0830*/  UIADD3 UR31, UPT, UPT, UR7, -0x695add53, URZ ;  /* 0x96a522ad071f7890 */ /* 0x000fe2000fffe0ff */
[----:B------:R-:W-:Y:S01]  /*0840*/  IMAD.HI.U32 R2, R36, -0x326172a9, RZ ;  /* 0xcd9e8d5724027827 */ /* 0x000fe200078e00ff */
[----:B------:R-:W-:Y:S01]  /*0850*/  @P0 MOV R19, R43 ;  /* 0x0000002b00130202 */ /* 0x000fe20000000f00 */
[----:B------:R-:W-:Y:S01]  /*0860*/  UISETP.NE.AND.EX UP0, UPT, UR5, URZ, UPT, UP0 ;  /* 0x000000ff0500728c */ /* 0x000fe2000bf05300 */
[----:B------:R-:W-:Y:S01]  /*0870*/  LOP3.LUT R103, R44, 0x3, RZ, 0xc0, !PT ;  /* 0x000000032c677812 */ /* 0x000fe200078ec0ff */
[C---:B------:R-:W-:Y:S01]  /*0880*/  IMAD.HI.U32 R8, R0.reuse, -0x2daee0ad, RZ ;  /* 0xd2511f5300087827 */ /* 0x040fe200078e00ff */
[----:B------:R-:W-:Y:S01]  /*0890*/  LOP3.LUT R2, R3, UR22, R2, 0x96, !PT ;  /* 0x0000001603027c12 */ /* 0x000fe2000f8e9602 */
[----:B------:R-:W1:Y:S02]  /*08a0*/  LDCU UR32, c[0x0][0x404] ;  /* 0x00008080ff2077ac */ /* 0x000e640008000800 */
[----:B------:R-:W-:Y:S01]  /*08b0*/  @!P0 IMAD.MOV.U32 R16, RZ, RZ, R37 ;  /* 0x000000ffff108224 */ /* 0x000fe200078e0025 */
[----:B------:R-:W-:Y:S01]  /*08c0*/  LOP3.LUT R3, R9, UR23, R8, 0x96, !PT ;  /* 0x0000001709037c12 */ /* 0x000fe2000f8e9608 */
[----:B------:R-:W-:Y:S01]  /*08d0*/  @P0 IMAD.MOV.U32 R13, RZ, RZ, R4 ;  /* 0x000000ffff0d0224 */ /* 0x000fe200078e0004 */
[----:B------:R-:W-:Y:S01]  /*08e0*/  @!P0 MOV R13, R4 ;  /* 0x00000004000d8202 */ /* 0x000fe20000000f00 */
[----:B------:R-:W-:Y:S01]  /*08f0*/  IMAD R37, R0, -0x2daee0ad, RZ ;  /* 0xd2511f5300257824 */ /* 0x000fe200078e02ff */
[----:B------:R-:W2:Y:S01]  /*0900*/  LDCU UR33, c[0x0][0x408] ;  /* 0x00008100ff2177ac */ /* 0x000ea20008000800 */
[----:B------:R-:W-:-:S02]  /*0910*/  IMAD R9, R36, -0x326172a9, RZ ;  /* 0xcd9e8d5724097824 */ /* 0x000fc400078e02ff */
[----:B------:R-:W-:Y:S01]  /*0920*/  IMAD.HI.U32 R0, R3, -0x326172a9, RZ ;  /* 0xcd9e8d5703007827 */ /* 0x000fe200078e00ff */
[----:B------:R-:W3:Y:S03]  /*0930*/  LDCU UR12, c[0x0][0x388] ;  /* 0x00007100ff0c77ac */ /* 0x000ee60008000800 */
[----:B------:R-:W-:Y:S01]  /*0940*/  IMAD.HI.U32 R4, R2, -0x2daee0ad, RZ ;  /* 0xd2511f5302047827 */ /* 0x000fe200078e00ff */
[----:B------:R-:W-:Y:S01]  /*0950*/  LOP3.LUT R36, R9, UR24, R0, 0x96, !PT ;  /* 0x0000001809247c12 */ /* 0x000fe2000f8e9600 */
[----:B------:R-:W4:Y:S02]  /*0960*/  LDCU UR13, c[0x0][0x448] ;  /* 0x00008900ff0d77ac */ /* 0x000f240008000800 */
[----:B------:R-:W-:Y:S01]  /*0970*/  @P0 IMAD.MOV.U32 R95, RZ, RZ, R10 ;  /* 0x000000ffff5f0224 */ /* 0x000fe200078e000a */
[----:B------:R-:W-:Y:S01]  /*0980*/  LOP3.LUT R37, R37, UR25, R4, 0x96, !PT ;  /* 0x0000001925257c12 */ /* 0x000fe2000f8e9604 */
[----:B------:R-:W-:Y:S01]  /*0990*/  @!P0 IMAD.MOV.U32 R97, RZ, RZ, R11 ;  /* 0x000000ffff618224 */ /* 0x000fe200078e000b */
[----:B------:R-:W-:Y:S01]  /*09a0*/  @!P0 MOV R95, R10 ;  /* 0x0000000a005f8202 */ /* 0x000fe20000000f00 */
[----:B------:R-:W-:Y:S01]  /*09b0*/  @P0 IMAD.MOV.U32 R12, RZ, RZ, R5 ;  /* 0x000000ffff0c0224 */ /* 0x000fe200078e0005 */
[----:B------:R-:W-:Y:S01]  /*09c0*/  @P0 MOV R11, R6 ;  /* 0x00000006000b0202 */ /* 0x000fe20000000f00 */
[----:B------:R-:W-:Y:S01]  /*09d0*/  @P0 IMAD.MOV.U32 R10, RZ, RZ, R7 ;  /* 0x000000ffff0a0224 */ /* 0x000fe200078e0007 */
[----:B------:R-:W-:Y:S01]  /*09e0*/  @!P0 MOV R12, R5 ;  /* 0x00000005000c8202 */ /* 0x000fe20000000f00 */
[----:B------:R-:W-:Y:S01]  /*09f0*/  @!P0 IMAD.MOV.U32 R11, RZ, RZ, R6 ;  /* 0x000000ffff0b8224 */ /* 0x000fe200078e0006 */
[----:B------:R-:W-:Y:S01]  /*0a00*/  @!P0 MOV R10, R7 ;  /* 0x00000007000a8202 */ /* 0x000fe20000000f00 */
[--C-:B------:R-:W-:Y:S01]  /*0a10*/  HADD2.F32 R9, -RZ, R35.reuse.H0_H0 ;  /* 0x20000023ff097230 */ /* 0x100fe20000004100 */
[----:B------:R-:W1:Y:S01]  /*0a20*/  LDCU.64 UR10, c[0x0][0x3a0] ;  /* 0x00007400ff0a77ac */ /* 0x000e620008000a00 */
[----:B------:R-:W-:-:S02]  /*0a30*/  HADD2.F32 R8, -RZ, R35.H1_H1 ;  /* 0x30000023ff087230 */ /* 0x000fc40000004100 */
[--C-:B------:R-:W-:Y:S01]  /*0a40*/  HADD2.F32 R7, -RZ, R34.reuse.H0_H0 ;  /* 0x20000022ff077230 */ /* 0x100fe20000004100 */
[----:B0-----:R-:W-:Y:S01]  /*0a50*/  UISETP.NE.AND UP1, UPT, UR4, URZ, UPT ;  /* 0x000000ff0400728c */ /* 0x001fe2000bf25270 */
        /* <DEDUP_REMOVED lines=13> */
[--C-:B------:R-:W-:Y:S02]  /*0b30*/  HADD2.F32 R61, -RZ, R29.reuse.H0_H0 ;  /* 0x2000001dff3d7230 */ /* 0x100fe40000004100 */
[----:B------:R-:W-:-:S02]  /*0b40*/  HADD2.F32 R64, -RZ, R29.H1_H1 ;  /* 0x3000001dff407230 */ /* 0x000fc40000004100 */
        /* <DEDUP_REMOVED lines=9> */
[--C-:B------:R-:W-:Y:S02]  /*0be0*/  HADD2.F32 R67, -RZ, R26.reuse.H0_H0 ;  /* 0x2000001aff437230 */ /* 0x100fe40000004100 */
[----:B------:R-:W-:Y:S02]  /*0bf0*/  HADD2.F32 R70, -RZ, R26.H1_H1 ;  /* 0x3000001aff467230 */ /* 0x000fe40000004100 */
[----:B------:R-:W-:Y:S02]  /*0c00*/  IMAD R34, R34, -0x326172a9, RZ ;  /* 0xcd9e8d5722227824 */ /* 0x000fe400078e02ff */
[----:B------:R-:W-:-:S02]  /*0c10*/  IMAD R26, R33, -0x2daee0ad, RZ ;  /* 0xd2511f53211a7824 */ /* 0x000fc400078e02ff */
[----:B------:R-:W-:-:S04]  /*0c20*/  IMAD.HI.U32 R101, R29, -0x2daee0ad, RZ ;  /* 0xd2511f531d657827 */ /* 0x000fc800078e00ff */
[----:B------:R-:W-:Y:S01]  /*0c30*/  IMAD.HI.U32 R99, R31, -0x326172a9, RZ ;  /* 0xcd9e8d571f637827 */ /* 0x000fe200078e00ff */
[----:B------:R-:W-:-:S03]  /*0c40*/  LOP3.LUT R101, R26, UR31, R101, 0x96, !PT ;  /* 0x0000001f1a657c12 */ /* 0x000fc6000f8e9665 */
[----:B------:R-:W-:Y:S01]  /*0c50*/  @P0 IMAD.MOV.U32 R20, RZ, RZ, R42 ;  /* 0x000000ffff140224 */ /* 0x000fe200078e002a */
[----:B------:R-:W-:Y:S01]  /*0c60*/  @!P0 MOV R20, R42 ;  /* 0x0000002a00148202 */ /* 0x000fe20000000f00 */
[----:B------:R-:W-:Y:S01]  /*0c70*/  @P0 IMAD.MOV.U32 R15, RZ, RZ, R38 ;  /* 0x000000ffff0f0224 */ /* 0x000fe200078e0026 */
[----:B------:R-:W-:Y:S01]  /*0c80*/  @!P0 MOV R15, R38 ;  /* 0x00000026000f8202 */ /* 0x000fe20000000f00 */
[----:B------:R-:W-:Y:S01]  /*0c90*/  @P0 IMAD.MOV.U32 R14, RZ, RZ, R39 ;  /* 0x000000ffff0e0224 */ /* 0x000fe200078e0027 */
[----:B------:R-:W-:Y:S01]  /*0ca0*/  @!P0 MOV R14, R39 ;  /* 0x00000027000e8202 */ /* 0x000fe20000000f00 */
[----:B------:R-:W-:Y:S01]  /*0cb0*/  HADD2.F32 R74, -RZ, R75.H0_H0 ;  /* 0x2000004bff4a7230 */ /* 0x000fe20000004100 */
[----:B------:R-:W-:Y:S01]  /*0cc0*/  LOP3.LUT R99, R34, UR30, R99, 0x96, !PT ;  /* 0x0000001e22637c12 */ /* 0x000fe2000f8e9663 */
        /* <DEDUP_REMOVED lines=37> */
.L_x_19078:
        /* <DEDUP_REMOVED lines=30> */
[----:B------:R-:W-:-:S05]  /*1100*/  HFMA2 R28, -RZ, RZ, 0, 1.1920928955078125e-07 ;  /* 0x00000002ff1c7431 */ /* 0x000fca00000001ff */
[----:B------:R-:W-:-:S05]  /*1110*/  VIADDMNMX.U32 R28, R103, 0xfffffffe, R28, PT ;  /* 0xfffffffe671c7846 */ /* 0x000fca000380001c */
[----:B------:R-:W-:-:S04]  /*1120*/  IMAD.SHL.U32 R30, R28, 0x4, RZ ;  /* 0x000000041c1e7824 */ /* 0x000fc800078e00ff */
[----:B------:R-:W0:Y:S02]  /*1130*/  LDC R28, c[0x2][R30] ;  /* 0x008000001e1c7b82 */ /* 0x000e240000000800 */
[----:B0-----:R-:W-:-:S04]  /*1140*/  SHF.R.S32.HI R29, RZ, 0x1f, R28 ;  /* 0x0000001fff1d7819 */ /* 0x001fc8000001141c */
.L_x_28650:
[----:B------:R-:W-:Y:S05]  /*1150*/  BRX R28 -0x1160                                        (*"BRANCH_TARGETS .L_x_28651,.L_x_28652,.L_x_28653"*) ;  /* 0xffffffec1ca87949 */ /* 0x000fea000383ffff */
.L_x_28653:
[----:B------:R-:W-:Y:S01]  /*1160*/  IADD3 R30, PT, PT, R103, 0x1, RZ ;  /* 0x00000001671e7810 */ /* 0x000fe20007ffe0ff */
[----:B------:R-:W-:Y:S01]  /*1170*/  IMAD.MOV.U32 R54, RZ, RZ, R102 ;  /* 0x000000ffff367224 */ /* 0x000fe200078e0066 */
[----:B------:R-:W-:Y:S01]  /*1180*/  MOV R31, R99 ;  /* 0x00000063001f7202 */ /* 0x000fe20000000f00 */
[----:B------:R-:W-:Y:S06]  /*1190*/  BRA `(.L_x_18834) ;  /* 0x0000000000ec7947 */ /* 0x000fec0003800000 */
.L_x_28651:
[----:B------:R-:W-:Y:S01]  /*11a0*/  IMAD.MOV.U32 R54, RZ, RZ, R102 ;  /* 0x000000ffff367224 */ /* 0x000fe200078e0066 */
[----:B------:R-:W-:Y:S01]  /*11b0*/  MOV R30, 0x3 ;  /* 0x00000003001e7802 */ /* 0x000fe20000000f00 */
[----:B------:R-:W-:Y:S01]  /*11c0*/  IMAD.MOV.U32 R31, RZ, RZ, R101 ;  /* 0x000000ffff1f7224 */ /* 0x000fe200078e0065 */
[----:B------:R-:W-:Y:S06]  /*11d0*/  BRA `(.L_x_18834) ;  /* 0x0000000000dc7947 */ /* 0x000fec0003800000 */
.L_x_28652:
        /* <DEDUP_REMOVED lines=13> */
.L_x_18836:
[----:B------:R-:W-:Y:S05]  /*12b0*/  BSYNC.RECONVERGENT B2 ;  /* 0x0000000000027941 */ /* 0x000fea0003800200 */
.L_x_18835:
        /* <DEDUP_REMOVED lines=41> */
.L_x_18834:
[----:B------:R-:W-:Y:S05]  /*1550*/  BSYNC.RECONVERGENT B1 ;  /* 0x0000000000017941 */ /* 0x000fea0003800200 */
.L_x_18833:
        /* <DEDUP_REMOVED lines=11> */
[----:B------:R-:W-:-:S02]  /*1610*/  FSETP.GTU.FTZ.AND P1, PT, R29, R114, PT ;  /* 0x000000721d00720b */ /* 0x000fc40003f3c000 */
[----:B------:R-:W-:Y:S02]  /*1620*/  MOV R29, R100 ;  /* 0x00000064001d7202 */ /* 0x000fe40000000f00 */
        /* <DEDUP_REMOVED lines=13> */
.L_x_18839:
        /* <DEDUP_REMOVED lines=13> */
.L_x_18841:
[----:B------:R-:W-:Y:S05]  /*17d0*/  BSYNC.RECONVERGENT B2 ;  /* 0x0000000000027941 */ /* 0x000fea0003800200 */
.L_x_18840:
        /* <DEDUP_REMOVED lines=42> */
.L_x_18838:
[----:B------:R-:W-:Y:S05]  /*1a80*/  BSYNC.RECONVERGENT B1 ;  /* 0x0000000000017941 */ /* 0x000fea0003800200 */
.L_x_18837:
        /* <DEDUP_REMOVED lines=24> */
.L_x_18844:
        /* <DEDUP_REMOVED lines=13> */
.L_x_18846:
[----:B------:R-:W-:Y:S05]  /*1ce0*/  BSYNC.RECONVERGENT B2 ;  /* 0x0000000000027941 */ /* 0x000fea0003800200 */
.L_x_18845:
        /* <DEDUP_REMOVED lines=42> */
.L_x_18843:
[----:B------:R-:W-:Y:S05]  /*1f90*/  BSYNC.RECONVERGENT B1 ;  /* 0x0000000000017941 */ /* 0x000fea0003800200 */
.L_x_18842:
[----:B------:R-:W-:Y:S01]  /*1fa0*/  I2FP.F32.U32 R29, R24 ;  /* 0x00000018001d7245 */ /* 0x000fe20000201000 */
[----:B------:R-:W-:Y:S01]  /*1fb0*/  HADD2.F32 R31, -RZ, R25.H0_H0 ;  /* 0x20000019ff1f7230 */ /* 0x000fe20000004100 */
[----:B------:R-:W-:Y:S01]  /*1fc0*/  ISETP.NE.AND P2, PT, R30, 0x1, PT ;  /* 0x000000011e00780c */ /* 0x000fe20003f45270 */
[----:B------:R-:W-:Y:S01]  /*1fd0*/  HADD2.F32 R42, -RZ, R23.H0_H0 ;  /* 0x20000017ff2a7230 */ /* 0x000fe20000004100 */
        /* <DEDUP_REMOVED lines=19> */
.L_x_18849:
        /* <DEDUP_REMOVED lines=13> */
.L_x_18851:
[----:B------:R-:W-:Y:S05]  /*21e0*/  BSYNC.RECONVERGENT B2 ;  /* 0x0000000000027941 */ /* 0x000fea0003800200 */
.L_x_18850:
        /* <DEDUP_REMOVED lines=42> */
.L_x_18848:
[----:B------:R-:W-:Y:S05]  /*2490*/  BSYNC.RECONVERGENT B1 ;  /* 0x0000000000017941 */ /* 0x000fea0003800200 */
.L_x_18847:
        /* <DEDUP_REMOVED lines=23> */
.L_x_18854:
        /* <DEDUP_REMOVED lines=13> */
.L_x_18856:
[----:B------:R-:W-:Y:S05]  /*26e0*/  BSYNC.RECONVERGENT B2 ;  /* 0x0000000000027941 */ /* 0x000fea0003800200 */
.L_x_18855:
        /* <DEDUP_REMOVED lines=42> */
.L_x_18853:
[----:B------:R-:W-:Y:S05]  /*2990*/  BSYNC.RECONVERGENT B1 ;  /* 0x0000000000017941 */ /* 0x000fea0003800200 */
.L_x_18852:
        /* <DEDUP_REMOVED lines=23> */
.L_x_18859:
        /* <DEDUP_REMOVED lines=13> */
.L_x_18861:
[----:B------:R-:W-:Y:S05]  /*2be0*/  BSYNC.RECONVERGENT B2 ;  /* 0x0000000000027941 */ /* 0x000fea0003800200 */
.L_x_18860:
        /* <DEDUP_REMOVED lines=42> */
.L_x_18858:
[----:B------:R-:W-:Y:S05]  /*2e90*/  BSYNC.RECONVERGENT B1 ;  /* 0x0000000000017941 */ /* 0x000fea0003800200 */
.L_x_18857:
        /* <DEDUP_REMOVED lines=23> */
.L_x_18864:
        /* <DEDUP_REMOVED lines=13> */
.L_x_18866:
[----:B------:R-:W-:Y:S05]  /*30e0*/  BSYNC.RECONVERGENT B2 ;  /* 0x0000000000027941 */ /* 0x000fea0003800200 */
.L_x_18865:
        /* <DEDUP_REMOVED lines=42> */
.L_x_18863:
[----:B------:R-:W-:Y:S05]  /*3390*/  BSYNC.RECONVERGENT B1 ;  /* 0x0000000000017941 */ /* 0x000fea0003800200 */
.L_x_18862:
        /* <DEDUP_REMOVED lines=23> */
.L_x_18869:
        /* <DEDUP_REMOVED lines=15> */
.L_x_18871:
[----:B------:R-:W-:Y:S05]  /*3600*/  BSYNC.RECONVERGENT B2 ;  /* 0x0000000000027941 */ /* 0x000fea0003800200 */
.L_x_18870:
        /* <DEDUP_REMOVED lines=42> */
.L_x_18868:
[----:B------:R-:W-:Y:S05]  /*38b0*/  BSYNC.RECONVERGENT B1 ;  /* 0x0000000000017941 */ /* 0x000fea0003800200 */
.L_x_18867:
[----:B------:R-:W-:Y:S01]  /*38c0*/  I2FP.F32.U32 R25, R25 ;  /* 0x0000001900197245 */ /* 0x000fe20000201000 */
[----:B------:R-:W-:Y:S02]  /*38d0*/  HADD2.F32 R27, -RZ, R27.H1_H1 ;  /* 0x3000001bff1b7230 */ /* 0x000fe40000004100 */
        /* <DEDUP_REMOVED lines=9> */
.L_x_18832:
        /* <DEDUP_REMOVED lines=16> */
.L_x_18875:
        /* <DEDUP_REMOVED lines=13> */
.L_x_18877:
[----:B------:R-:W-:Y:S05]  /*3b40*/  BSYNC.RECONVERGENT B2 ;  /* 0x0000000000027941 */ /* 0x000fea0003800200 */
.L_x_18876:
        /* <DEDUP_REMOVED lines=41> */
.L_x_18874:
[----:B------:R-:W-:Y:S05]  /*3de0*/  BSYNC.RECONVERGENT B1 ;  /* 0x0000000000017941 */ /* 0x000fea0003800200 */
.L_x_18873:
        /* <DEDUP_REMOVED lines=9> */
[----:B------:R-:W-:Y:S01]  /*3e80*/  FMUL.FTZ R31, R31, R110 ;  /* 0x0000006e1f1f7220 */ /* 0x000fe20000410000 */
[----:B------:R-:W-:Y:S01]  /*3e90*/  FSETP.GTU.FTZ.AND P1, PT, R29, R114, PT ;  /* 0x000000721d00720b */ /* 0x000fe20003f3c000 */
[----:B------:R-:W-:-:S03]  /*3ea0*/  HADD2.F32 R29, -RZ, R56.H0_H0 ;  /* 0x20000038ff1d7230 */ /* 0x000fc60000004100 */
        /* <DEDUP_REMOVED lines=14> */
.L_x_18880:
        /* <DEDUP_REMOVED lines=13> */
.L_x_18882:
[----:B------:R-:W-:Y:S05]  /*4060*/  BSYNC.RECONVERGENT B2 ;  /* 0x0000000000027941 */ /* 0x000fea0003800200 */
.L_x_18881:
        /* <DEDUP_REMOVED lines=42> */
.L_x_18879:
[----:B------:R-:W-:Y:S05]  /*4310*/  BSYNC.RECONVERGENT B1 ;  /* 0x0000000000017941 */ /* 0x000fea0003800200 */
.L_x_18878:
        /* <DEDUP_REMOVED lines=24> */
.L_x_18885:
        /* <DEDUP_REMOVED lines=13> */
.L_x_18887:
[----:B------:R-:W-:Y:S05]  /*4570*/  BSYNC.RECONVERGENT B2 ;  /* 0x0000000000027941 */ /* 0x000fea0003800200 */
.L_x_18886:
        /* <DEDUP_REMOVED lines=42> */
.L_x_18884:
[----:B------:R-:W-:Y:S05]  /*4820*/  BSYNC.RECONVERGENT B1 ;  /* 0x0000000000017941 */ /* 0x000fea0003800200 */
.L_x_18883:
        /* <DEDUP_REMOVED lines=23> */
.L_x_18890:
        /* <DEDUP_REMOVED lines=13> */
.L_x_18892:
[----:B------:R-:W-:Y:S05]  /*4a70*/  BSYNC.RECONVERGENT B2 ;  /* 0x0000000000027941 */ /* 0x000fea0003800200 */
.L_x_18891:
        /* <DEDUP_REMOVED lines=42> */
.L_x_18889:
[----:B------:R-:W-:Y:S05]  /*4d20*/  BSYNC.RECONVERGENT B1 ;  /* 0x0000000000017941 */ /* 0x000fea0003800200 */
.L_x_18888:
        /* <DEDUP_REMOVED lines=23> */
.L_x_18895:
        /* <DEDUP_REMOVED lines=13> */
.L_x_18897:
[----:B------:R-:W-:Y:S05]  /*4f70*/  BSYNC.RECONVERGENT B2 ;  /* 0x0000000000027941 */ /* 0x000fea0003800200 */
.L_x_18896:
        /* <DEDUP_REMOVED lines=42> */
.L_x_18894:
[----:B------:R-:W-:Y:S05]  /*5220*/  BSYNC.RECONVERGENT B1 ;  /* 0x0000000000017941 */ /* 0x000fea0003800200 */
.L_x_18893:
        /* <DEDUP_REMOVED lines=23> */
.L_x_18900:
        /* <DEDUP_REMOVED lines=13> */
.L_x_18902:
[----:B------:R-:W-:Y:S05]  /*5470*/  BSYNC.RECONVERGENT B2 ;  /* 0x0000000000027941 */ /* 0x000fea0003800200 */
.L_x_18901:
        /* <DEDUP_REMOVED lines=42> */
.L_x_18899:
[----:B------:R-:W-:Y:S05]  /*5720*/  BSYNC.RECONVERGENT B1 ;  /* 0x0000000000017941 */ /* 0x000fea0003800200 */
.L_x_18898:
        /* <DEDUP_REMOVED lines=23> */
.L_x_18905:
        /* <DEDUP_REMOVED lines=13> */
.L_x_18907:
[----:B------:R-:W-:Y:S05]  /*5970*/  BSYNC.RECONVERGENT B2 ;  /* 0x0000000000027941 */ /* 0x000fea0003800200 */
.L_x_18906:
        /* <DEDUP_REMOVED lines=42> */
.L_x_18904:
[----:B------:R-:W-:Y:S05]  /*5c20*/  BSYNC.RECONVERGENT B1 ;  /* 0x0000000000017941 */ /* 0x000fea0003800200 */
.L_x_18903:
        /* <DEDUP_REMOVED lines=23> */
.L_x_18910:
        /* <DEDUP_REMOVED lines=15> */
.L_x_18912:
[----:B------:R-:W-:Y:S05]  /*5e90*/  BSYNC.RECONVERGENT B2 ;  /* 0x0000000000027941 */ /* 0x000fea0003800200 */
.L_x_18911:
        /* <DEDUP_REMOVED lines=42> */
.L_x_18909:
[----:B------:R-:W-:Y:S05]  /*6140*/  BSYNC.RECONVERGENT B1 ;  /* 0x0000000000017941 */ /* 0x000fea0003800200 */
.L_x_18908:
        /* <DEDUP_REMOVED lines=9> */
[----:B------:R-:W-:-:S10]  /*61e0*/  FMUL.FTZ R39, R39, R24 ;  /* 0x0000001827277220 */ /* 0x000fd40000410000 */
.L_x_18872:
        /* <DEDUP_REMOVED lines=45> */
.L_x_18916:
        /* <DEDUP_REMOVED lines=13> */
.L_x_18918:
[----:B------:R-:W-:Y:S05]  /*6590*/  BSYNC.RECONVERGENT B2 ;  /* 0x0000000000027941 */ /* 0x000fea0003800200 */
.L_x_18917:
        /* <DEDUP_REMOVED lines=41> */
.L_x_18915:
[----:B------:R-:W-:Y:S05]  /*6830*/  BSYNC.RECONVERGENT B1 ;  /* 0x0000000000017941 */ /* 0x000fea0003800200 */
.L_x_18914:
        /* <DEDUP_REMOVED lines=24> */
.L_x_18921:
        /* <DEDUP_REMOVED lines=13> */
.L_x_18923:
[----:B------:R-:W-:Y:S05]  /*6a90*/  BSYNC.RECONVERGENT B2 ;  /* 0x0000000000027941 */ /* 0x000fea0003800200 */
.L_x_18922:
        /* <DEDUP_REMOVED lines=42> */
.L_x_18920:
[----:B------:R-:W-:Y:S05]  /*6d40*/  BSYNC.RECONVERGENT B1 ;  /* 0x0000000000017941 */ /* 0x000fea0003800200 */
.L_x_18919:
        /* <DEDUP_REMOVED lines=24> */
.L_x_18926:
        /* <DEDUP_REMOVED lines=13> */
.L_x_18928:
[----:B------:R-:W-:Y:S05]  /*6fa0*/  BSYNC.RECONVERGENT B2 ;  /* 0x0000000000027941 */ /* 0x000fea0003800200 */
.L_x_18927:
        /* <DEDUP_REMOVED lines=42> */
.L_x_18925:
[----:B------:R-:W-:Y:S05]  /*7250*/  BSYNC.RECONVERGENT B1 ;  /* 0x0000000000017941 */ /* 0x000fea0003800200 */
.L_x_18924:
[----:B------:R-:W-:Y:S01]  /*7260*/  I2FP.F32.U32 R29, R24 ;  /* 0x00000018001d7245 */ /* 0x000fe20000201000 */
[----:B------:R-:W-:Y:S01]  /*7270*/  HADD2.F32 R31, -RZ, R25.H0_H0 ;  /* 0x20000019ff1f7230 */ /* 0x000fe20000004100 */
[----:B------:R-:W-:Y:S01]  /*7280*/  ISETP.NE.AND P2, PT, R30, 0x1, PT ;  /* 0x000000011e00780c */ /* 0x000fe20003f45270 */
[----:B------:R-:W-:Y:S01]  /*7290*/  HADD2.F32 R34, -RZ, R16.H0_H0 ;  /* 0x20000010ff227230 */ /* 0x000fe20000004100 */
        /* <DEDUP_REMOVED lines=19> */
.L_x_18931:
        /* <DEDUP_REMOVED lines=13> */
.L_x_18933:
[----:B------:R-:W-:Y:S05]  /*74a0*/  BSYNC.RECONVERGENT B2 ;  /* 0x0000000000027941 */ /* 0x000fea0003800200 */
.L_x_18932:
        /* <DEDUP_REMOVED lines=42> */
.L_x_18930:
[----:B------:R-:W-:Y:S05]  /*7750*/  BSYNC.RECONVERGENT B1 ;  /* 0x0000000000017941 */ /* 0x000fea0003800200 */
.L_x_18929:
        /* <DEDUP_REMOVED lines=23> */
.L_x_18936:
        /* <DEDUP_REMOVED lines=13> */
.L_x_18938:
[----:B------:R-:W-:Y:S05]  /*79a0*/  BSYNC.RECONVERGENT B2 ;  /* 0x0000000000027941 */ /* 0x000fea0003800200 */
.L_x_18937:
        /* <DEDUP_REMOVED lines=42> */
.L_x_18935:
[----:B------:R-:W-:Y:S05]  /*7c50*/  BSYNC.RECONVERGENT B1 ;  /* 0x0000000000017941 */ /* 0x000fea0003800200 */
.L_x_18934:
        /* <DEDUP_REMOVED lines=23> */
.L_x_18941:
        /* <DEDUP_REMOVED lines=13> */
.L_x_18943:
[----:B------:R-:W-:Y:S05]  /*7ea0*/  BSYNC.RECONVERGENT B2 ;  /* 0x0000000000027941 */ /* 0x000fea0003800200 */
.L_x_18942:
        /* <DEDUP_REMOVED lines=42> */
.L_x_18940:
[----:B------:R-:W-:Y:S05]  /*8150*/  BSYNC.RECONVERGENT B1 ;  /* 0x0000000000017941 */ /* 0x000fea0003800200 */
.L_x_18939:
        /* <DEDUP_REMOVED lines=23> */
.L_x_18946:
        /* <DEDUP_REMOVED lines=13> */
.L_x_18948:
[----:B------:R-:W-:Y:S05]  /*83a0*/  BSYNC.RECONVERGENT B2 ;  /* 0x0000000000027941 */ /* 0x000fea0003800200 */
.L_x_18947:
        /* <DEDUP_REMOVED lines=42> */
.L_x_18945:
[----:B------:R-:W-:Y:S05]  /*8650*/  BSYNC.RECONVERGENT B1 ;  /* 0x0000000000017941 */ /* 0x000fea0003800200 */
.L_x_18944:
        /* <DEDUP_REMOVED lines=23> */
.L_x_18951:
        /* <DEDUP_REMOVED lines=15> */
.L_x_18953:
[----:B------:R-:W-:Y:S05]  /*88c0*/  BSYNC.RECONVERGENT B2 ;  /* 0x0000000000027941 */ /* 0x000fea0003800200 */
.L_x_18952:
        /* <DEDUP_REMOVED lines=42> */
.L_x_18950:
[----:B------:R-:W-:Y:S05]  /*8b70*/  BSYNC.RECONVERGENT B1 ;  /* 0x0000000000017941 */ /* 0x000fea0003800200 */
.L_x_18949:
        /* <DEDUP_REMOVED lines=11> */
.L_x_18913:
        /* <DEDUP_REMOVED lines=16> */
.L_x_18957:
        /* <DEDUP_REMOVED lines=13> */
.L_x_18959:
[----:B------:R-:W-:Y:S05]  /*8e00*/  BSYNC.RECONVERGENT B2 ;  /* 0x0000000000027941 */ /* 0x000fea0003800200 */
.L_x_18958:
        /* <DEDUP_REMOVED lines=41> */
.L_x_18956:
[----:B------:R-:W-:Y:S05]  /*90a0*/  BSYNC.RECONVERGENT B1 ;  /* 0x0000000000017941 */ /* 0x000fea0003800200 */
.L_x_18955:
        /* <DEDUP_REMOVED lines=24> */
.L_x_18962:
        /* <DEDUP_REMOVED lines=13> */
.L_x_18964:
[----:B------:R-:W-:Y:S05]  /*9300*/  BSYNC.RECONVERGENT B2 ;  /* 0x0000000000027941 */ /* 0x000fea0003800200 */
.L_x_18963:
        /* <DEDUP_REMOVED lines=42> */
.L_x_18961:
[----:B------:R-:W-:Y:S05]  /*95b0*/  BSYNC.RECONVERGENT B1 ;  /* 0x0000000000017941 */ /* 0x000fea0003800200 */
.L_x_18960:
        /* <DEDUP_REMOVED lines=24> */
.L_x_18967:
        /* <DEDUP_REMOVED lines=13> */
.L_x_18969:
[----:B------:R-:W-:Y:S05]  /*9810*/  BSYNC.RECONVERGENT B2 ;  /* 0x0000000000027941 */ /* 0x000fea0003800200 */
.L_x_18968:
        /* <DEDUP_REMOVED lines=42> */
.L_x_18966:
[----:B------:R-:W-:Y:S05]  /*9ac0*/  BSYNC.RECONVERGENT B1 ;  /* 0x0000000000017941 */ /* 0x000fea0003800200 */
.L_x_18965:
        /* <DEDUP_REMOVED lines=23> */
.L_x_18972:
        /* <DEDUP_REMOVED lines=13> */
.L_x_18974:
[----:B------:R-:W-:Y:S05]  /*9d10*/  BSYNC.RECONVERGENT B2 ;  /* 0x0000000000027941 */ /* 0x000fea0003800200 */
.L_x_18973:
        /* <DEDUP_REMOVED lines=42> */
.L_x_18971:
[----:B------:R-:W-:Y:S05]  /*9fc0*/  BSYNC.RECONVERGENT B1 ;  /* 0x0000000000017941 */ /* 0x000fea0003800200 */
.L_x_18970:
        /* <DEDUP_REMOVED lines=23> */
.L_x_18977:
        /* <DEDUP_REMOVED lines=13> */
.L_x_18979:
[----:B------:R-:W-:Y:S05]  /*a210*/  BSYNC.RECONVERGENT B2 ;  /* 0x0000000000027941 */ /* 0x000fea0003800200 */
.L_x_18978:
        /* <DEDUP_REMOVED lines=42> */
.L_x_18976:
[----:B------:R-:W-:Y:S05]  /*a4c0*/  BSYNC.RECONVERGENT B1 ;  /* 0x0000000000017941 */ /* 0x000fea0003800200 */
.L_x_18975:
        /* <DEDUP_REMOVED lines=23> */
.L_x_18982:
        /* <DEDUP_REMOVED lines=13> */
.L_x_18984:
[----:B------:R-:W-:Y:S05]  /*a710*/  BSYNC.RECONVERGENT B2 ;  /* 0x0000000000027941 */ /* 0x000fea0003800200 */
.L_x_18983:
        /* <DEDUP_REMOVED lines=42> */
.L_x_18981:
[----:B------:R-:W-:Y:S05]  /*a9c0*/  BSYNC.RECONVERGENT B1 ;  /* 0x0000000000017941 */ /* 0x000fea0003800200 */
.L_x_18980:
        /* <DEDUP_REMOVED lines=23> */
.L_x_18987:
        /* <DEDUP_REMOVED lines=13> */
.L_x_18989:
[----:B------:R-:W-:Y:S05]  /*ac10*/  BSYNC.RECONVERGENT B2 ;  /* 0x0000000000027941 */ /* 0x000fea0003800200 */
.L_x_18988:
        /* <DEDUP_REMOVED lines=42> */
.L_x_18986:
[----:B------:R-:W-:Y:S05]  /*aec0*/  BSYNC.RECONVERGENT B1 ;  /* 0x0000000000017941 */ /* 0x000fea0003800200 */
.L_x_18985:
        /* <DEDUP_REMOVED lines=23> */
.L_x_18992:
        /* <DEDUP_REMOVED lines=15> */
.L_x_18994:
[----:B------:R-:W-:Y:S05]  /*b130*/  BSYNC.RECONVERGENT B2 ;  /* 0x0000000000027941 */ /* 0x000fea0003800200 */
.L_x_18993:
        /* <DEDUP_REMOVED lines=42> */
.L_x_18991:
[----:B------:R-:W-:Y:S05]  /*b3e0*/  BSYNC.RECONVERGENT B1 ;  /* 0x0000000000017941 */ /* 0x000fea0003800200 */
.L_x_18990:
        /* <DEDUP_REMOVED lines=10> */
.L_x_18954:
[----:B------:R-:W0:Y:S01]  /*b490*/  @P0 LDC.64 R24, c[0x0][0x3a0] ;  /* 0x0000e800ff180b82 */ /* 0x000e220000000a00 */
[----:B------:R-:W-:Y:S01]  /*b4a0*/  SEL R103, RZ, 0x10000, !P5 ;  /* 0x00010000ff677807 */ /* 0x000fe20006800000 */
[----:B------:R-:W-:Y:S01]  /*b4b0*/  IMAD.WIDE.U32 R54, R109, 0x20, R112 ;  /* 0x000000206d367825 */ /* 0x000fe200078e0070 */
[----:B------:R-:W-:Y:S02]  /*b4c0*/  ISETP.NE.AND P5, PT, R117, RZ, PT ;  /* 0x000000ff7500720c */ /* 0x000fe40003fa5270 */
[----:B------:R-:W-:Y:S02]  /*b4d0*/  SEL R119, RZ, 0x1000000, !P6 ;  /* 0x01000000ff777807 */ /* 0x000fe40007000000 */
[----:B------:R-:W-:Y:S01]  /*b4e0*/  SEL R118, RZ, 0x100, !P4 ;  /* 0x00000100ff767807 */ /* 0x000fe20006000000 */
[----:B------:R-:W-:Y:S01]  /*b4f0*/  STG.E.128 desc[UR8][R54.64], R32 ;  /* 0x0000002036007986 */ /* 0x000fe2000c101d08 */
[----:B------:R-:W-:Y:S02]  /*b500*/  ISETP.NE.AND P6, PT, R111, RZ, PT ;  /* 0x000000ff6f00720c */ /* 0x000fe40003fc5270 */
[----:B------:R-:W-:Y:S01]  /*b510*/  SEL R102, RZ, 0x1000000, !P2 ;  /* 0x01000000ff667807 */ /* 0x000fe20005000000 */
[----:B------:R1:W-:Y:S01]  /*b520*/  STG.E.128 desc[UR8][R54.64+0x10], R28 ;  /* 0x0000101c36007986 */ /* 0x0003e2000c101d08 */
[----:B------:R-:W-:-:S02]  /*b530*/  SEL R27, RZ, 0x10000, !P1 ;  /* 0x00010000ff1b7807 */ /* 0x000fc40004800000 */
[----:B------:R-:W-:Y:S02]  /*b540*/  SEL R26, RZ, 0x100, !P5 ;  /* 0x00000100ff1a7807 */ /* 0x000fe40006800000 */
[----:B------:R-:W-:Y:S02]  /*b550*/  LOP3.LUT R118, R118, R119, R103, 0xfe, !PT ;  /* 0x0000007776767212 */ /* 0x000fe400078efe67 */
[----:B------:R-:W-:Y:S02]  /*b560*/  LOP3.LUT R26, R26, R102, R27, 0xfe, !PT ;  /* 0x000000661a1a7212 */ /* 0x000fe400078efe1b */
[----:B------:R-:W-:Y:S02]  /*b570*/  SEL R103, RZ, 0x1, !P6 ;  /* 0x00000001ff677807 */ /* 0x000fe40007000000 */
[----:B------:R-:W-:Y:S02]  /*b580*/  IADD3 R111, PT, PT, R107, 0x40, RZ ;  /* 0x000000406b6f7810 */ /* 0x000fe40007ffe0ff */
[----:B------:R-:W-:-:S02]  /*b590*/  SEL R27, RZ, 0x1, !P3 ;  /* 0x00000001ff1b7807 */ /* 0x000fc40005800000 */
[----:B------:R-:W-:Y:S01]  /*b5a0*/  LOP3.LUT R26, R26, R103, RZ, 0xfc, !PT ;  /* 0x000000671a1a7212 */ /* 0x000fe200078efcff */
[----:B------:R-:W-:Y:S01]  /*b5b0*/  IMAD.WIDE.U32 R102, R109, 0x8, R104 ;  /* 0x000000086d667825 */ /* 0x000fe200078e0068 */
[----:B------:R-:W-:-:S03]  /*b5c0*/  LOP3.LUT R27, R118, R27, RZ, 0xfc, !PT ;  /* 0x0000001b761b7212 */ /* 0x000fc600078efcff */
[C---:B------:R-:W-:Y:S02]  /*b5d0*/  IMAD.WIDE.U32 R52, R111.reuse, 0x10, R52 ;  /* 0x000000106f347825 */ /* 0x040fe400078e0034 */
[----:B------:R2:W-:Y:S02]  /*b5e0*/  STG.E.64 desc[UR8][R102.64], R26 ;  /* 0x0000001a66007986 */ /* 0x0005e4000c101b08 */
[----:B0-----:R-:W-:Y:S02]  /*b5f0*/  @P0 IMAD.WIDE.U32 R24, R111, 0x20, R24 ;  /* 0x000000206f180825 */ /* 0x001fe400078e0018 */
[----:B-1----:R-:W5:Y:S04]  /*b600*/  LDG.E.128 R52, desc[UR8][R52.64] ;  /* 0x0000000834347981 */ /* 0x002f68000c1e1d00 */
[----:B------:R2:W5:Y:S04]  /*b610*/  @P0 LDG.E.128 R48, desc[UR8][R24.64] ;  /* 0x0000000818300981 */ /* 0x000568000c1e1d00 */
[----:B------:R2:W5:Y:S01]  /*b620*/  @P0 LDG.E.128 R44, desc[UR8][R24.64+0x10] ;  /* 0x00001008182c0981 */ /* 0x000562000c1e1d00 */
[----:B------:R-:W-:Y:S05]  /*b630*/  @!P0 BRA `(.L_x_18995) ;  /* 0x0000002800188947 */ /* 0x000fea0003800000 */
[----:B------:R-:W-:Y:S01]  /*b640*/  ISETP.NE.AND P0, PT, R115, 0x1, PT ;  /* 0x000000017300780c */ /* 0x000fe20003f05270 */
[----:B------:R-:W-:Y:S01]  /*b650*/  BSSY.RECONVERGENT B1, `(.L_x_18996) ;  /* 0x0000046000017945 */ /* 0x000fe20003800200 */
[----:B--2---:R-:W-:Y:S01]  /*b660*/  IMAD.MOV.U32 R26, RZ, RZ, 0x2 ;  /* 0x00000002ff1a7424 */ /* 0x004fe200078e00ff */
        /* <DEDUP_REMOVED lines=13> */
.L_x_18998:
        /* <DEDUP_REMOVED lines=13> */
.L_x_19000:
[----:B------:R-:W-:Y:S05]  /*b810*/  BSYNC.RECONVERGENT B2 ;  /* 0x0000000000027941 */ /* 0x000fea0003800200 */
.L_x_18999:
        /* <DEDUP_REMOVED lines=41> */
.L_x_18997:
[----:B------:R-:W-:Y:S05]  /*bab0*/  BSYNC.RECONVERGENT B1 ;  /* 0x0000000000017941 */ /* 0x000fea0003800200 */
.L_x_18996:
        /* <DEDUP_REMOVED lines=24> */
.L_x_19003:
        /* <DEDUP_REMOVED lines=13> */
.L_x_19005:
[----:B------:R-:W-:Y:S05]  /*bd10*/  BSYNC.RECONVERGENT B2 ;  /* 0x0000000000027941 */ /* 0x000fea0003800200 */
.L_x_19004:
        /* <DEDUP_REMOVED lines=42> */
.L_x_19002:
[----:B------:R-:W-:Y:S05]  /*bfc0*/  BSYNC.RECONVERGENT B1 ;  /* 0x0000000000017941 */ /* 0x000fea0003800200 */
.L_x_19001:
        /* <DEDUP_REMOVED lines=23> */
.L_x_19008:
        /* <DEDUP_REMOVED lines=13> */
.L_x_19010:
[----:B------:R-:W-:Y:S05]  /*c210*/  BSYNC.RECONVERGENT B2 ;  /* 0x0000000000027941 */ /* 0x000fea0003800200 */
.L_x_19009:
        /* <DEDUP_REMOVED lines=42> */
.L_x_19007:
[----:B------:R-:W-:Y:S05]  /*c4c0*/  BSYNC.RECONVERGENT B1 ;  /* 0x0000000000017941 */ /* 0x000fea0003800200 */
.L_x_19006:
        /* <DEDUP_REMOVED lines=23> */
.L_x_19013:
        /* <DEDUP_REMOVED lines=13> */
.L_x_19015:
[----:B------:R-:W-:Y:S05]  /*c710*/  BSYNC.RECONVERGENT B2 ;  /* 0x0000000000027941 */ /* 0x000fea0003800200 */
.L_x_19014:
        /* <DEDUP_REMOVED lines=41> */
[----:B------:R-:W-:-:S07]  /*c9b0*/  LOP3.LUT R101, R118, UR31, R117, 0x96, !PT ;  /* 0x0000001f76657c12 */ /* 0x000fce000f8e9675 */
.L_x_19012:
[----:B------:R-:W-:Y:S05]  /*c9c0*/  BSYNC.RECONVERGENT B1 ;  /* 0x0000000000017941 */ /* 0x000fea0003800200 */
.L_x_19011:
        /* <DEDUP_REMOVED lines=23> */
.L_x_19018:
        /* <DEDUP_REMOVED lines=13> */
.L_x_19020:
[----:B------:R-:W-:Y:S05]  /*cc10*/  BSYNC.RECONVERGENT B2 ;  /* 0x0000000000027941 */ /* 0x000fea0003800200 */
.L_x_19019:
        /* <DEDUP_REMOVED lines=41> */
[----:B------:R-:W-:-:S07]  /*ceb0*/  IMAD.MOV.U32 R102, RZ, RZ, R52 ;  /* 0x000000ffff667224 */ /* 0x000fce00078e0034 */
.L_x_19017:
[----:B------:R-:W-:Y:S05]  /*cec0*/  BSYNC.RECONVERGENT B1 ;  /* 0x0000000000017941 */ /* 0x000fea0003800200 */
.L_x_19016:
        /* <DEDUP_REMOVED lines=23> */
.L_x_19023:
        /* <DEDUP_REMOVED lines=13> */
.L_x_19025:
[----:B------:R-:W-:Y:S05]  /*d110*/  BSYNC.RECONVERGENT B2 ;  /* 0x0000000000027941 */ /* 0x000fea0003800200 */
.L_x_19024:
        /* <DEDUP_REMOVED lines=41> */
[----:B------:R-:W-:-:S07]  /*d3b0*/  HFMA2 R117, -RZ, RZ, 0, 0 ;  /* 0x00000000ff757431 */ /* 0x000fce00000001ff */
.L_x_19022:
[----:B------:R-:W-:Y:S05]  /*d3c0*/  BSYNC.RECONVERGENT B1 ;  /* 0x0000000000017941 */ /* 0x000fea0003800200 */
.L_x_19021:
        /* <DEDUP_REMOVED lines=23> */
.L_x_19028:
        /* <DEDUP_REMOVED lines=13> */
.L_x_19030:
[----:B------:R-:W-:Y:S05]  /*d610*/  BSYNC.RECONVERGENT B2 ;  /* 0x0000000000027941 */ /* 0x000fea0003800200 */
.L_x_19029:
        /* <DEDUP_REMOVED lines=39> */
[----:B------:R-:W-:Y:S02]  /*d890*/  IMAD.MOV.U32 R102, RZ, RZ, R116 ;  /* 0x000000ffff667224 */ /* 0x000fe400078e0074 */
[----:B------:R-:W-:Y:S01]  /*d8a0*/  HFMA2 R116, -RZ, RZ, 0, 0 ;  /* 0x00000000ff747431 */ /* 0x000fe200000001ff */
[----:B------:R-:W-:-:S07]  /*d8b0*/  LOP3.LUT R101, R118, UR31, R117, 0x96, !PT ;  /* 0x0000001f76657c12 */ /* 0x000fce000f8e9675 */
.L_x_19027:
[----:B------:R-:W-:Y:S05]  /*d8c0*/  BSYNC.RECONVERGENT B1 ;  /* 0x0000000000017941 */ /* 0x000fea0003800200 */
.L_x_19026:
        /* <DEDUP_REMOVED lines=23> */
.L_x_19033:
        /* <DEDUP_REMOVED lines=15> */
.L_x_19035:
[----:B------:R-:W-:Y:S05]  /*db30*/  BSYNC.RECONVERGENT B2 ;  /* 0x0000000000027941 */ /* 0x000fea0003800200 */
.L_x_19034:
        /* <DEDUP_REMOVED lines=41> */
[----:B------:R-:W-:-:S07]  /*ddd0*/  IMAD.MOV.U32 R102, RZ, RZ, R116 ;  /* 0x000000ffff667224 */ /* 0x000fce00078e0074 */
.L_x_19032:
[----:B------:R-:W-:Y:S05]  /*dde0*/  BSYNC.RECONVERGENT B1 ;  /* 0x0000000000017941 */ /* 0x000fea0003800200 */
.L_x_19031:
        /* <DEDUP_REMOVED lines=11> */
.L_x_18995:
        /* <DEDUP_REMOVED lines=16> */
.L_x_19039:
        /* <DEDUP_REMOVED lines=13> */
.L_x_19041:
[----:B------:R-:W-:Y:S05]  /*e070*/  BSYNC.RECONVERGENT B2 ;  /* 0x0000000000027941 */ /* 0x000fea0003800200 */
.L_x_19040:
        /* <DEDUP_REMOVED lines=41> */
.L_x_19038:
[----:B------:R-:W-:Y:S05]  /*e310*/  BSYNC.RECONVERGENT B1 ;  /* 0x0000000000017941 */ /* 0x000fea0003800200 */
.L_x_19037:
        /* <DEDUP_REMOVED lines=24> */
.L_x_19044:
        /* <DEDUP_REMOVED lines=13> */
.L_x_19046:
[----:B------:R-:W-:Y:S05]  /*e570*/  BSYNC.RECONVERGENT B2 ;  /* 0x0000000000027941 */ /* 0x000fea0003800200 */
.L_x_19045:
        /* <DEDUP_REMOVED lines=42> */
.L_x_19043:
[----:B------:R-:W-:Y:S05]  /*e820*/  BSYNC.RECONVERGENT B1 ;  /* 0x0000000000017941 */ /* 0x000fea0003800200 */
.L_x_19042:
        /* <DEDUP_REMOVED lines=23> */
.L_x_19049:
        /* <DEDUP_REMOVED lines=13> */
.L_x_19051:
[----:B------:R-:W-:Y:S05]  /*ea70*/  BSYNC.RECONVERGENT B2 ;  /* 0x0000000000027941 */ /* 0x000fea0003800200 */
.L_x_19050:
        /* <DEDUP_REMOVED lines=42> */
.L_x_19048:
[----:B------:R-:W-:Y:S05]  /*ed20*/  BSYNC.RECONVERGENT B1 ;  /* 0x0000000000017941 */ /* 0x000fea0003800200 */
.L_x_19047:
        /* <DEDUP_REMOVED lines=8> */
[----:B------:R-:W-:Y:S02]  /*edb0*/  HADD2.F32 R27, -RZ, R12.H0_H0 ;  /* 0x2000000cff1b7230 */ /* 0x000fe40000004100 */
[----:B------:R-:W-:Y:S01]  /*edc0*/  IMAD.MOV.U32 R103, RZ, RZ, 0x2 ;  /* 0x00000002ff677424 */ /* 0x000fe200078e00ff */
        /* <DEDUP_REMOVED lines=13> */
.L_x_19054:
        /* <DEDUP_REMOVED lines=13> */
.L_x_19056:
[----:B------:R-:W-:Y:S05]  /*ef70*/  BSYNC.RECONVERGENT B2 ;  /* 0x0000000000027941 */ /* 0x000fea0003800200 */
.L_x_19055:
        /* <DEDUP_REMOVED lines=42> */
.L_x_19053:
[----:B------:R-:W-:Y:S05]  /*f220*/  BSYNC.RECONVERGENT B1 ;  /* 0x0000000000017941 */ /* 0x000fea0003800200 */
.L_x_19052:
        /* <DEDUP_REMOVED lines=23> */
.L_x_19059:
        /* <DEDUP_REMOVED lines=13> */
.L_x_19061:
[----:B------:R-:W-:Y:S05]  /*f470*/  BSYNC.RECONVERGENT B2 ;  /* 0x0000000000027941 */ /* 0x000fea0003800200 */
.L_x_19060:
        /* <DEDUP_REMOVED lines=42> */
.L_x_19058:
[----:B------:R-:W-:Y:S05]  /*f720*/  BSYNC.RECONVERGENT B1 ;  /* 0x0000000000017941 */ /* 0x000fea0003800200 */
.L_x_19057:
        /* <DEDUP_REMOVED lines=23> */
.L_x_19064:
        /* <DEDUP_REMOVED lines=13> */
.L_x_19066:
[----:B------:R-:W-:Y:S05]  /*f970*/  BSYNC.RECONVERGENT B2 ;  /* 0x0000000000027941 */ /* 0x000fea0003800200 */
.L_x_19065:
        /* <DEDUP_REMOVED lines=42> */
.L_x_19063:
[----:B------:R-:W-:Y:S05]  /*fc20*/  BSYNC.RECONVERGENT B1 ;  /* 0x0000000000017941 */ /* 0x000fea0003800200 */
.L_x_19062:
        /* <DEDUP_REMOVED lines=8> */
[----:B------:R-:W-:Y:S01]  /*fcb0*/  FSETP.GTU.FTZ.AND P4, PT, R53, R114, PT ;  /* 0x000000723500720b */ /* 0x000fe20003f9c000 */
        /* <DEDUP_REMOVED lines=14> */
.L_x_19069:
        /* <DEDUP_REMOVED lines=13> */
.L_x_19071:
[----:B------:R-:W-:Y:S05]  /*fe70*/  BSYNC.RECONVERGENT B2 ;  /* 0x0000000000027941 */ /* 0x000fea0003800200 */
.L_x_19070:
        /* <DEDUP_REMOVED lines=42> */
.L_x_19068:
[----:B------:R-:W-:Y:S05]  /*10120*/  BSYNC.RECONVERGENT B1 ;  /* 0x0000000000017941 */ /* 0x000fea0003800200 */
.L_x_19067:
        /* <DEDUP_REMOVED lines=8> */
[----:B------:R-:W-:Y:S01]  /*101b0*/  HADD2.F32 R103, -RZ, R10.H0_H0 ;  /* 0x2000000aff677230 */ /* 0x000fe20000004100 */
        /* <DEDUP_REMOVED lines=14> */
.L_x_19074:
        /* <DEDUP_REMOVED lines=15> */
.L_x_19076:
[----:B------:R-:W-:Y:S05]  /*10390*/  BSYNC.RECONVERGENT B2 ;  /* 0x0000000000027941 */ /* 0x000fea0003800200 */
.L_x_19075:
        /* <DEDUP_REMOVED lines=42> */
.L_x_19073:
[----:B------:R-:W-:Y:S05]  /*10640*/  BSYNC.RECONVERGENT B1 ;  /* 0x0000000000017941 */ /* 0x000fea0003800200 */
.L_x_19072:
        /* <DEDUP_REMOVED lines=10> */
.L_x_19036:
        /* <DEDUP_REMOVED lines=11> */
[----:B------:R-:W-:Y:S01]  /*107a0*/  LOP3.LUT R119, R119, R106, R110, 0xfe, !PT ;  /* 0x0000006a77777212 */ /* 0x000fe200078efe6e */
[----:B------:R-:W-:Y:S01]  /*107b0*/  FADD.FTZ R115, R108, R43 ;  /* 0x0000002b6c737221 */ /* 0x000fe20000010000 */
[----:B------:R-:W-:Y:S01]  /*107c0*/  SEL R106, RZ, 0x1000000, !P2 ;  /* 0x01000000ff6a7807 */ /* 0x000fe20005000000 */
[----:B------:R0:W-:Y:S01]  /*107d0*/  STG.E.128 desc[UR8][R112.64+0x10], R52 ;  /* 0x0000103470007986 */ /* 0x0001e2000c101d08 */
[----:B------:R-:W-:Y:S01]  /*107e0*/  SEL R114, RZ, 0x1, !P3 ;  /* 0x00000001ff727807 */ /* 0x000fe20005800000 */
[----:B------:R-:W-:Y:S01]  /*107f0*/  FADD.FTZ R108, R115, R36 ;  /* 0x00000024736c7221 */ /* 0x000fe20000010000 */
[----:B------:R-:W-:-:S03]  /*10800*/  UMOV UR4, 0xffffffff ;  /* 0xffffffff00047882 */ /* 0x000fc60000000000 */
        /* <DEDUP_REMOVED lines=9> */
[----:B------:R-:W-:Y:S02]  /*108a0*/  SEL R108, RZ, 0x100, !P0 ;  /* 0x00000100ff6c7807 */ /* 0x000fe40004000000 */
[----:B------:R-:W-:Y:S02]  /*108b0*/  ISETP.NE.AND P0, PT, R58, RZ, PT ;  /* 0x000000ff3a00720c */ /* 0x000fe40003f05270 */
[----:B------:R-:W-:Y:S01]  /*108c0*/  LOP3.LUT R108, R108, R106, R117, 0xfe, !PT ;  /* 0x0000006a6c6c7212 */ /* 0x000fe200078efe75 */
[----:B------:R-:W-:Y:S01]  /*108d0*/  FADD.FTZ R106, R115, R30 ;  /* 0x0000001e736a7221 */ /* 0x000fe20000010000 */
[----:B------:R-:W-:Y:S02]  /*108e0*/  LOP3.LUT R115, R119, R114, RZ, 0xfc, !PT ;  /* 0x0000007277737212 */ /* 0x000fe400078efcff */
[----:B------:R-:W-:Y:S01]  /*108f0*/  SEL R119, RZ, 0x1, !P6 ;  /* 0x00000001ff777807 */ /* 0x000fe20007000000 */
[----:B------:R-:W-:-:S03]  /*10900*/  FADD.FTZ R117, R106, R31 ;  /* 0x0000001f6a757221 */ /* 0x000fc60000010000 */
        /* <DEDUP_REMOVED lines=80> */
.L_x_19090:
        /* <DEDUP_REMOVED lines=20> */
[C---:B-1----:R-:W-:Y:S01]  /*10f50*/  FADD.FTZ R112, -R108.reuse, R27 ;  /* 0x0000001b6c707221 */ /* 0x042fe20000010100 */
        /* <DEDUP_REMOVED lines=19> */
[----:B------:R-:W-:Y:S01]  /*11090*/  FADD.FTZ R34, -R108, R34 ;  /* 0x000000226c227221 */ /* 0x000fe20000010100 */
[----:B------:R-:W-:Y:S01]  /*110a0*/  F2FP.F16.F32.PACK_AB R25, R36, R25 ;  /* 0x000000192419723e */ /* 0x000fe200000000ff */
[----:B------:R-:W-:Y:S01]  /*110b0*/  FMUL.FTZ R36, R42, R37 ;  /* 0x000000252a247220 */ /* 0x000fe20000410000 */
[C---:B------:R-:W-:Y:S01]  /*110c0*/  FADD.FTZ R35, -R108.reuse, R35 ;  /* 0x000000236c237221 */ /* 0x040fe20000010100 */
[C---:B------:R-:W-:Y:S01]  /*110d0*/  FADD.FTZ R33, -R108.reuse, R24 ;  /* 0x000000186c217221 */ /* 0x040fe20000010100 */
[C---:B------:R-:W-:Y:S01]  /*110e0*/  FADD.FTZ R52, -R108.reuse, R52 ;  /* 0x000000346c347221 */ /* 0x040fe20000010100 */
[----:B------:R-:W-:Y:S01]  /*110f0*/  FADD.FTZ R53, -R108, R53 ;  /* 0x000000356c357221 */ /* 0x000fe20000010100 */
[----:B------:R-:W-:-:S04]  /*11100*/  IMAD.WIDE.U32 R38, R109, 0x10, R104 ;  /* 0x000000106d267825 */ /* 0x000fc800078e0068 */
[C---:B------:R-:W-:Y:S01]  /*11110*/  FMUL.FTZ R110, R42.reuse, R28 ;  /* 0x0000001c2a6e7220 */ /* 0x040fe20000410000 */
[C---:B------:R-:W-:Y:S01]  /*11120*/  FMUL.FTZ R37, R42.reuse, R29 ;  /* 0x0000001d2a257220 */ /* 0x040fe20000410000 */
[C---:B------:R-:W-:Y:S01]  /*11130*/  FMUL.FTZ R43, R42.reuse, R30 ;  /* 0x0000001e2a2b7220 */ /* 0x040fe20000410000 */
[----:B------:R-:W-:Y:S01]  /*11140*/  FMUL.FTZ R107, R42, R31 ;  /* 0x0000001f2a6b7220 */ /* 0x000fe20000410000 */
[----:B------:R-:W-:Y:S01]  /*11150*/  F2FP.F16.F32.PACK_AB R27, R54, R27 ;  /* 0x0000001b361b723e */ /* 0x000fe200000000ff */
[----:B------:R-:W0:Y:S01]  /*11160*/  @!P0 LDC.64 R108, c[0x0][0x3c0] ;  /* 0x0000f000ff6c8b82 */ /* 0x000e220000000a00 */
[----:B------:R-:W-:Y:S01]  /*11170*/  FFMA.FTZ R28, R36, R82, R63 ;  /* 0x00000052241c7223 */ /* 0x000fe2000001003f */
[----:B------:R-:W-:Y:S01]  /*11180*/  FFMA.FTZ R30, R110, R86, R59 ;  /* 0x000000566e1e7223 */ /* 0x000fe2000001003b */
[----:B------:R-:W-:Y:S01]  /*11190*/  FFMA.FTZ R31, R43, R89, R0 ;  /* 0x000000592b1f7223 */ /* 0x000fe20000010000 */
[----:B------:R-:W-:Y:S01]  /*111a0*/  FFMA.FTZ R36, R107, R91, R60 ;  /* 0x0000005b6b247223 */ /* 0x000fe2000001003c */
[----:B------:R-:W-:Y:S01]  /*111b0*/  FFMA.FTZ R37, R37, R87, R62 ;  /* 0x0000005725257223 */ /* 0x000fe2000001003e */
[C---:B------:R-:W-:Y:S01]  /*111c0*/  FMUL.FTZ R34, R42.reuse, R34 ;  /* 0x000000222a227220 */ /* 0x040fe20000410000 */
[----:B------:R-:W-:Y:S01]  /*111d0*/  FMUL.FTZ R35, R42, R35 ;  /* 0x000000232a237220 */ /* 0x000fe20000410000 */
[----:B------:R-:W1:Y:S01]  /*111e0*/  @!P0 LDC.64 R54, c[0x0][0x3c8] ;  /* 0x0000f200ff368b82 */ /* 0x000e620000000a00 */
[----:B------:R-:W-:Y:S01]  /*111f0*/  IMAD.WIDE.U32 R104, R111, 0x10, R104 ;  /* 0x000000106f687825 */ /* 0x000fe200078e0068 */
[----:B------:R-:W-:-:S03]  /*11200*/  F2FP.F16.F32.PACK_AB R31, R36, R31 ;  /* 0x0000001f241f723e */ /* 0x000fc600000000ff */
[C---:B------:R-:W-:Y:S01]  /*11210*/  FMUL.FTZ R114, R42.reuse, R114 ;  /* 0x000000722a727220 */ /* 0x040fe20000410000 */
[----:B------:R-:W-:Y:S01]  /*11220*/  F2FP.F16.F32.PACK_AB R30, R37, R30 ;  /* 0x0000001e251e723e */ /* 0x000fe200000000ff */
[----:B------:R-:W-:Y:S01]  /*11230*/  FMUL.FTZ R111, R42, R116 ;  /* 0x000000742a6f7220 */ /* 0x000fe20000410000 */
[----:B------:R-:W-:Y:S01]  /*11240*/  FFMA.FTZ R29, R34, R84, R61 ;  /* 0x00000054221d7223 */ /* 0x000fe2000001003d */
[----:B------:R-:W-:Y:S01]  /*11250*/  FFMA.FTZ R34, R35, R85, R64 ;  /* 0x0000005523227223 */ /* 0x000fe20000010040 */
[----:B------:R-:W2:Y:S01]  /*11260*/  LDC.64 R36, c[0x0][0x380] ;  /* 0x0000e000ff247b82 */ /* 0x000ea20000000a00 */
[----:B------:R-:W-:Y:S01]  /*11270*/  FFMA.FTZ R35, R114, R96, R65 ;  /* 0x0000006072237223 */ /* 0x000fe20000010041 */
        /* <DEDUP_REMOVED lines=34> */
[----:B------:R-:W-:Y:S01]  /*114a0*/  ISETP.GE.AND P0, PT, R57, R37, PT ;  /* 0x000000253900720c */ /* 0x000fe20003f06270 */
[----:B------:R0:W-:Y:S04]  /*114b0*/  STG.E.128 desc[UR8][R40.64], R24 ;  /* 0x0000001828007986 */ /* 0x0001e8000c101d08 */
[----:B------:R0:W-:Y:S04]  /*114c0*/  STG.E.128 desc[UR8][R38.64], R28 ;  /* 0x0000001c26007986 */ /* 0x0001e8000c101d08 */
[----:B------:R0:W-:Y:S04]  /*114d0*/  STG.E.128 desc[UR8][R104.64], R32 ;  /* 0x0000002068007986 */ /* 0x0001e8000c101d08 */
[----:B------:R-:W-:Y:S05]  /*114e0*/  @!P0 BRA `(.L_x_19078) ;  /* 0xfffffef8008c8947 */ /* 0x000fea000383ffff */
[----:B------:R-:W-:Y:S05]  /*114f0*/  BSYNC B0 ;  /* 0x0000000000007941 */ /* 0x000fea0003800000 */
.L_x_18831:
[----:B------:R-:W-:Y:S05]  /*11500*/  EXIT ;  /* 0x000000000000794d */ /* 0x000fea0003800000 */
.L_x_19077:
        /* <DEDUP_REMOVED lines=8> */
.L_x_19080:
[----:B------:R-:W-:Y:S05]  /*11590*/  BSYNC B1 ;  /* 0x0000000000017941 */ /* 0x000fea0003800000 */
.L_x_19079:
        /* <DEDUP_REMOVED lines=9> */
.L_x_19081:
[----:B------:R-:W-:Y:S02]  /*11630*/  HFMA2 R116, -RZ, RZ, 0, 2.384185791015625e-07 ;  /* 0x00000004ff747431 */ /* 0x000fe400000001ff */
[----:B------:R-:W-:-:S04]  /*11640*/  IMAD.MOV.U32 R105, RZ, RZ, R117 ;  /* 0x000000ffff697224 */ /* 0x000fc800078e0075 */
[----:B------:R-:W-:-:S05]  /*11650*/  FADD.FTZ R110, R108, R105 ;  /* 0x000000696c6e7221 */ /* 0x000fca0000010000 */
[----:B------:R-:W-:-:S07]  /*11660*/  MOV R119, R110 ;  /* 0x0000006e00777202 */ /* 0x000fce0000000f00 */
[----:B------:R-:W-:Y:S05]  /*11670*/  WARPSYNC.COLLECTIVE R114, `(.L_x_19082) ;  /* 0x0000000072087348 */ /* 0x000fea0003c00000 */
[----:B------:R0:W1:Y:S02]  /*11680*/  SHFL.BFLY P1, R117, R119, R116, R121 ;  /* 0x0c00007477757389 */ /* 0x0000640000020079 */
[----:B01----:R-:W-:Y:S05]  /*11690*/  ENDCOLLECTIVE ;  /* 0x000000000000791b */ /* 0x003fea0003800000 */
.L_x_19082:
[----:B------:R-:W-:Y:S02]  /*116a0*/  HFMA2 R116, -RZ, RZ, 0, 4.76837158203125e-07 ;  /* 0x00000008ff747431 */ /* 0x000fe400000001ff */
[----:B------:R-:W-:-:S04]  /*116b0*/  IMAD.MOV.U32 R105, RZ, RZ, R117 ;  /* 0x000000ffff697224 */ /* 0x000fc800078e0075 */
[----:B------:R-:W-:-:S05]  /*116c0*/  FADD.FTZ R112, R110, R105 ;  /* 0x000000696e707221 */ /* 0x000fca0000010000 */
[----:B------:R-:W-:-:S07]  /*116d0*/  MOV R119, R112 ;  /* 0x0000007000777202 */ /* 0x000fce0000000f00 */
[----:B------:R-:W-:Y:S05]  /*116e0*/  WARPSYNC.COLLECTIVE R114, `(.L_x_19083) ;  /* 0x0000000072087348 */ /* 0x000fea0003c00000 */
[----:B------:R0:W1:Y:S02]  /*116f0*/  SHFL.BFLY P1, R117, R119, R116, R121 ;  /* 0x0c00007477757389 */ /* 0x0000640000020079 */
[----:B01----:R-:W-:Y:S05]  /*11700*/  ENDCOLLECTIVE ;  /* 0x000000000000791b */ /* 0x003fea0003800000 */
.L_x_19083:
[----:B------:R-:W-:Y:S02]  /*11710*/  HFMA2 R116, -RZ, RZ, 0, 9.5367431640625e-07 ;  /* 0x00000010ff747431 */ /* 0x000fe400000001ff */
[----:B------:R-:W-:-:S04]  /*11720*/  IMAD.MOV.U32 R105, RZ, RZ, R117 ;  /* 0x000000ffff697224 */ /* 0x000fc800078e0075 */
[----:B------:R-:W-:Y:S02]  /*11730*/  FADD.FTZ R113, R112, R105 ;  /* 0x0000006970717221 */ /* 0x000fe40000010000 */
[----:B------:R-:W0:Y:S03]  /*11740*/  LDC R105, c[0x0][0x400] ;  /* 0x00010000ff697b82 */ /* 0x000e260000000800 */
[----:B------:R-:W-:-:S07]  /*11750*/  MOV R119, R113 ;  /* 0x0000007100777202 */ /* 0x000fce0000000f00 */
[----:B0-----:R-:W-:Y:S05]  /*11760*/  WARPSYNC.COLLECTIVE R114, `(.L_x_19084) ;  /* 0x0000000072087348 */ /* 0x001fea0003c00000 */
[----:B------:R1:W2:Y:S02]  /*11770*/  SHFL.BFLY P1, R117, R119, R116, R121 ;  /* 0x0c00007477757389 */ /* 0x0002a40000020079 */
[----:B012---:R-:W-:Y:S05]  /*11780*/  ENDCOLLECTIVE ;  /* 0x000000000000791b */ /* 0x007fea0003800000 */
.L_x_19084:
[----:B------:R-:W-:Y:S02]  /*11790*/  HFMA2 R116, -RZ, RZ, 0, 5.9604644775390625e-08 ;  /* 0x00000001ff747431 */ /* 0x000fe400000001ff */
        /* <DEDUP_REMOVED lines=55> */
.L_x_19085:
[----:B------:R-:W-:Y:S02]  /*11b10*/  HFMA2 R116, -RZ, RZ, 0, 1.1920928955078125e-07 ;  /* 0x00000002ff747431 */ /* 0x000fe400000001ff */
[----:B------:R-:W-:-:S04]  /*11b20*/  IMAD.MOV.U32 R113, RZ, RZ, R117 ;  /* 0x000000ffff717224 */ /* 0x000fc800078e0075 */
[----:B------:R-:W-:-:S05]  /*11b30*/  FADD.FTZ R113, R104, R113 ;  /* 0x0000007168717221 */ /* 0x000fca0000010000 */
[----:B------:R-:W-:-:S07]  /*11b40*/  MOV R119, R113 ;  /* 0x0000007100777202 */ /* 0x000fce0000000f00 */
[----:B------:R-:W-:Y:S05]  /*11b50*/  WARPSYNC.COLLECTIVE R114, `(.L_x_19086) ;  /* 0x0000000072087348 */ /* 0x000fea0003c00000 */
[----:B------:R0:W1:Y:S02]  /*11b60*/  SHFL.BFLY P1, R117, R119, R116, R121 ;  /* 0x0c00007477757389 */ /* 0x0000640000020079 */
[----:B01----:R-:W-:Y:S05]  /*11b70*/  ENDCOLLECTIVE ;  /* 0x000000000000791b */ /* 0x003fea0003800000 */
.L_x_19086:
[----:B------:R-:W-:Y:S02]  /*11b80*/  HFMA2 R116, -RZ, RZ, 0, 2.384185791015625e-07 ;  /* 0x00000004ff747431 */ /* 0x000fe400000001ff */
[----:B------:R-:W-:-:S04]  /*11b90*/  IMAD.MOV.U32 R108, RZ, RZ, R117 ;  /* 0x000000ffff6c7224 */ /* 0x000fc800078e0075 */
[----:B------:R-:W-:-:S05]  /*11ba0*/  FADD.FTZ R108, R113, R108 ;  /* 0x0000006c716c7221 */ /* 0x000fca0000010000 */
[----:B------:R-:W-:-:S07]  /*11bb0*/  MOV R119, R108 ;  /* 0x0000006c00777202 */ /* 0x000fce0000000f00 */
[----:B------:R-:W-:Y:S05]  /*11bc0*/  WARPSYNC.COLLECTIVE R114, `(.L_x_19087) ;  /* 0x0000000072087348 */ /* 0x000fea0003c00000 */
[----:B------:R0:W1:Y:S02]  /*11bd0*/  SHFL.BFLY P1, R117, R119, R116, R121 ;  /* 0x0c00007477757389 */ /* 0x0000640000020079 */
[----:B01----:R-:W-:Y:S05]  /*11be0*/  ENDCOLLECTIVE ;  /* 0x000000000000791b */ /* 0x003fea0003800000 */
.L_x_19087:
[----:B------:R-:W-:Y:S02]  /*11bf0*/  HFMA2 R116, -RZ, RZ, 0, 4.76837158203125e-07 ;  /* 0x00000008ff747431 */ /* 0x000fe400000001ff */
[----:B------:R-:W-:-:S04]  /*11c00*/  IMAD.MOV.U32 R115, RZ, RZ, R117 ;  /* 0x000000ffff737224 */ /* 0x000fc800078e0075 */
[----:B------:R-:W-:-:S05]  /*11c10*/  FADD.FTZ R115, R108, R115 ;  /* 0x000000736c737221 */ /* 0x000fca0000010000 */
[----:B------:R-:W-:-:S07]  /*11c20*/  MOV R119, R115 ;  /* 0x0000007300777202 */ /* 0x000fce0000000f00 */
[----:B------:R-:W-:Y:S05]  /*11c30*/  WARPSYNC.COLLECTIVE R114, `(.L_x_19088) ;  /* 0x0000000072087348 */ /* 0x000fea0003c00000 */
[----:B------:R0:W1:Y:S02]  /*11c40*/  SHFL.BFLY P1, R117, R119, R116, R121 ;  /* 0x0c00007477757389 */ /* 0x0000640000020079 */
[----:B01----:R-:W-:Y:S05]  /*11c50*/  ENDCOLLECTIVE ;  /* 0x000000000000791b */ /* 0x003fea0003800000 */
.L_x_19088:
[----:B------:R-:W-:Y:S02]  /*11c60*/  HFMA2 R116, -RZ, RZ, 0, 9.5367431640625e-07 ;  /* 0x00000010ff747431 */ /* 0x000fe400000001ff */
[----:B------:R-:W-:-:S04]  /*11c70*/  IMAD.MOV.U32 R110, RZ, RZ, R117 ;  /* 0x000000ffff6e7224 */ /* 0x000fc800078e0075 */
[----:B------:R-:W-:-:S05]  /*11c80*/  FADD.FTZ R110, R115, R110 ;  /* 0x0000006e736e7221 */ /* 0x000fca0000010000 */
[----:B------:R-:W-:-:S07]  /*11c90*/  MOV R119, R110 ;  /* 0x0000006e00777202 */ /* 0x000fce0000000f00 */
[----:B------:R-:W-:Y:S05]  /*11ca0*/  WARPSYNC.COLLECTIVE R114, `(.L_x_19089) ;  /* 0x0000000072087348 */ /* 0x000fea0003c00000 */
[----:B------:R0:W1:Y:S02]  /*11cb0*/  SHFL.BFLY P1, R117, R119, R116, R121 ;  /* 0x0c00007477757389 */ /* 0x0000640000020079 */
[----:B01----:R-:W-:Y:S05]  /*11cc0*/  ENDCOLLECTIVE ;  /* 0x000000000000791b */ /* 0x003fea0003800000 */
.L_x_19089:
[----:B------:R-:W-:Y:S05]  /*11cd0*/  BRA `(.L_x_19090) ;  /* 0xfffffff0004c7947 */ /* 0x000fea000383ffff */
.L_x_19091:
        /* <DEDUP_REMOVED lines=10> */
.L_x_28811:


//--------------------- .text._ZN10layer_norm13ln_fwd_kernelINS_13Kernel_traitsI6__halfS2_fS2_fjLj768ELj1ELj4ELj1ELj16ENS_18Kernel_traits_baseILj768ES2_S2_fS2_fjLj128EEEEELb1ELb1ELb1ELb0EEEvNS_9FwdParamsE --------------------------
	.section	.text._ZN10layer_norm13ln_fwd_kernelINS_13Kernel_traitsI6__halfS2_fS2_fjLj768ELj1ELj4ELj1ELj16ENS_18Kernel_traits_baseILj768ES2_S2_fS2_fjLj128EEEEELb1ELb1ELb1ELb0EEEvNS_9FwdParamsE,"ax",@progbits
	.align	128
        .global         _ZN10layer_norm13ln_fwd_kernelINS_13Kernel_traitsI6__halfS2_fS2_fjLj768ELj1ELj4ELj1ELj16ENS_18Kernel_traits_baseILj768ES2_S2_fS2_fjLj128EEEEELb1ELb1ELb1ELb0EEEvNS_9FwdParamsE
        .type           _ZN10layer_norm13ln_fwd_kernelINS_13Kernel_traitsI6__halfS2_fS2_fjLj768ELj1ELj4ELj1ELj16ENS_18Kernel_traits_baseILj768ES2_S2_fS2_fjLj128EEEEELb1ELb1ELb1ELb0EEEvNS_9FwdParamsE,@function
        .size           _ZN10layer_norm13ln_fwd_kernelINS_13Kernel_traitsI6__halfS2_fS2_fjLj768ELj1ELj4ELj1ELj16ENS_18Kernel_traits_baseILj768ES2_S2_fS2_fjLj128EEEEELb1ELb1ELb1ELb0EEEvNS_9FwdParamsE,(.L_x_28812 - _ZN10layer_norm13ln_fwd_kernelINS_13Kernel_traitsI6__halfS2_fS2_fjLj768ELj1ELj4ELj1ELj16ENS_18Kernel_traits_baseILj768ES2_S2_fS2_fjLj128EEEEELb1ELb1ELb1ELb0EEEvNS_9FwdParamsE)
        .other          _ZN10layer_norm13ln_fwd_kernelINS_13Kernel_traitsI6__halfS2_fS2_fjLj768ELj1ELj4ELj1ELj16ENS_18Kernel_traits_baseILj768ES2_S2_fS2_fjLj128EEEEELb1ELb1ELb1ELb0EEEvNS_9FwdParamsE,@"STO_CUDA_ENTRY STV_DEFAULT"
_ZN10layer_norm13ln_fwd_kernelINS_13Kernel_traitsI6__halfS2_fS2_fjLj768ELj1ELj4ELj1ELj16ENS_18Kernel_traits_baseILj768ES2_S2_fS2_fjLj128EEEEELb1ELb1ELb1ELb0EEEvNS_9FwdParamsE:
.text._ZN10layer_norm13ln_fwd_kernelINS_13Kernel_traitsI6__halfS2_fS2_fjLj768ELj1ELj4ELj1ELj16ENS_18Kernel_traits_baseILj768ES2_S2_fS2_fjLj128EEEEELb1ELb1ELb1ELb0EEEvNS_9FwdParamsE:
        /* <DEDUP_REMOVED lines=9> */
[----:B0-----:R-:W-:-:S02]  /*0090*/  ISETP.NE.AND P0, PT, RZ, UR4, PT ;  /* 0x00000004ff007c0c */ /* 0x001fc4000bf05270 */
[----:B--2---:R-:W-:Y:S01]  /*00a0*/  MOV R2, UR6 ;  /* 0x0000000600027c02 */ /* 0x004fe20008000f00 */
        /* <DEDUP_REMOVED lines=13> */
[----:B------:R-:W-:Y:S02]  /*0180*/  LOP3.LUT R81, R81, UR4, RZ, 0xfc, !PT ;  /* 0x0000000451517c12 */ /* 0x000fe4000f8efcff */
        /* <DEDUP_REMOVED lines=9> */
[----:B---3--:R-:W-:Y:S01]  /*0220*/  IMAD R3, R7, UR5, R80 ;  /* 0x0000000507037c24 */ /* 0x008fe2000f8e0250 */
[----:B------:R-:W-:Y:S01]  /*0230*/  LOP3.LUT R80, R80, 0x1f, RZ, 0xc0, !PT ;  /* 0x0000001f50507812 */ /* 0x000fe200078ec0ff */
        /* <DEDUP_REMOVED lines=55> */
.L_x_19093:
        /* <DEDUP_REMOVED lines=9> */
[----:B0-----:R-:W-:-:S04]  /*0640*/  @P1 IMAD.WIDE.U32 R32, R47, 0x10, R32 ;  /* 0x000000102f201825 */ /* 0x001fc800078e0020 */
[----:B------:R-:W-:Y:S01]  /*0650*/  HFMA2 R34, -RZ, RZ, 0, 0 ;  /* 0x00000000ff227431 */ /* 0x000fe200000001ff */
[----:B------:R-:W-:Y:S02]  /*0660*/  @P2 CS2R R10, SRZ ;  /* 0x00000000000a2805 */ /* 0x000fe4000001ff00 */
[----:B------:R-:W-:Y:S01]  /*0670*/  @P2 CS2R R8, SRZ ;  /* 0x0000000000082805 */ /* 0x000fe2000001ff00 */
[----:B------:R-:W-:Y:S01]  /*0680*/  IMAD.MOV.U32 R22, RZ, RZ, RZ ;  /* 0x000000ffff167224 */ /* 0x000fe200078e00ff */
        /* <DEDUP_REMOVED lines=15> */
[----:B------:R-:W-:Y:S01]  /*0780*/  CS2R R32, SRZ ;  /* 0x0000000000207805 */ /* 0x000fe2000001ff00 */
[----:B------:R-:W-:Y:S01]  /*0790*/  @P1 IMAD.MOV.U32 R23, RZ, RZ, RZ ;  /* 0x000000ffff171224 */ /* 0x000fe200078e00ff */
[----:B------:R-:W-:-:S07]  /*07a0*/  @P0 MOV R35, RZ ;  /* 0x000000ff00230202 */ /* 0x000fce0000000f00 */
.L_x_19094:
[----:B------:R-:W-:Y:S05]  /*07b0*/  BSYNC.RECONVERGENT B0 ;  /* 0x0000000000007941 */ /* 0x000fea0003800200 */
.L_x_19092:
[----:B------:R-:W0:Y:S02]  /*07c0*/  LDCU UR4, c[0x0][0x384] ;  /* 0x00007080ff0477ac */ /* 0x000e240008000800 */
[----:B0-----:R-:W-:-:S13]  /*07d0*/  ISETP.GE.AND P0, PT, R81, UR4, PT ;  /* 0x0000000451007c0c */ /* 0x001fda000bf06270 */
[----:B------:R-:W-:Y:S05]  /*07e0*/  @P0 EXIT ;  /* 0x000000000000094d */ /* 0x000fea0003800000 */
[----:B-1----:R-:W-:Y:S01]  /*07f0*/  IMAD.HI.U32 R41, R3, -0x326172a9, RZ ;  /* 0xcd9e8d5703297827 */ /* 0x002fe200078e00ff */
[----:B------:R-:W-:Y:S01]  /*0800*/  BSSY B0, `(.L_x_19095) ;  /* 0x0001260000007945 */ /* 0x000fe20003800000 */
[----:B------:R-:W-:Y:S01]  /*0810*/  LOP3.LUT R85, R0, 0x3, RZ, 0xc0, !PT ;  /* 0x0000000300557812 */ /* 0x000fe200078ec0ff */
[----:B------:R-:W0:Y:S01]  /*0820*/  LDCU UR14, c[0x0][0x448] ;  /* 0x00008900ff0e77ac */ /* 0x000e220008000800 */
[----:B------:R-:W-:Y:S01]  /*0830*/  IMAD.HI.U32 R40, R97, -0x2daee0ad, RZ ;  /* 0xd2511f5361287827 */ /* 0x000fe200078e00ff */
[----:B------:R-:W-:Y:S01]  /*0840*/  LOP3.LUT R41, R82, UR6, R41, 0x96, !PT ;  /* 0x0000000652297c12 */ /* 0x000fe2000f8e9629 */
[----:B------:R-:W1:Y:S02]  /*0850*/  LDCU.64 UR12, c[0x0][0x408] ;  /* 0x00008100ff0c77ac */ /* 0x000e640008000a00 */
[----:B------:R-:W-:Y:S01]  /*0860*/  IMAD R43, R3, -0x326172a9, RZ ;  /* 0xcd9e8d57032b7824 */ /* 0x000fe200078e02ff */
[----:B------:R-:W-:Y:S01]  /*0870*/  LOP3.LUT R40, R40, UR7, RZ, 0x3c, !PT ;  /* 0x0000000728287c12 */ /* 0x000fe2000f8e3cff */
        /* <DEDUP_REMOVED lines=8> */
[----:B------:R-:W-:Y:S01]  /*0900*/  IMAD R43, R40, -0x326172a9, RZ ;  /* 0xcd9e8d57282b7824 */ /* 0x000fe200078e02ff */
[----:B------:R-:W4:Y:S01]  /*0910*/  LDCU UR10, c[0x0][0x404] ;  /* 0x00008080ff0a77ac */ /* 0x000f220008000800 */
        /* <DEDUP_REMOVED lines=49> */
.L_x_19448:
        /* <DEDUP_REMOVED lines=10> */
[----:B------:R-:W-:Y:S01]  /*0cd0*/  IMAD.MOV.U32 R103, RZ, RZ, RZ ;  /* 0x000000ffff677224 */ /* 0x000fe200078e00ff */
        /* <DEDUP_REMOVED lines=15> */
.L_x_19099:
[----:B------:R-:W-:Y:S05]  /*0dd0*/  BSYNC.RECONVERGENT B2 ;  /* 0x0000000000027941 */ /* 0x000fea0003800200 */
.L_x_19098:
[----:B------:R-:W-:Y:S01]  /*0de0*/  UISETP.NE.U32.AND UP0, UPT, UR4, URZ, UPT ;  /* 0x000000ff0400728c */ /* 0x000fe2000bf05070 */
[----:B------:R-:W-:Y:S01]  /*0df0*/  MOV R77, UR7 ;  /* 0x00000007004d7c02 */ /* 0x000fe20008000f00 */
[----:B------:R-:W-:Y:S01]  /*0e00*/  IMAD.U32 R78, RZ, RZ, UR6 ;  /* 0x00000006ff4e7e24 */ /* 0x000fe2000f8e00ff */
[----:B------:R-:W-:Y:S01]  /*0e10*/  BSSY.RECONVERGENT B2, `(.L_x_19100) ;  /* 0x000057d000027945 */ /* 0x000fe20003800200 */
[----:B------:R-:W-:Y:S01]  /*0e20*/  UISETP.NE.AND.EX UP0, UPT, UR5, URZ, UPT, UP0 ;  /* 0x000000ff0500728c */ /* 0x000fe2000bf05300 */
[----:B------:R-:W-:Y:S01]  /*0e30*/  IADD3 R77, PT, PT, R77, -0x4498517b, RZ ;  /* 0xbb67ae854d4d7810 */ /* 0x000fe20007ffe0ff */
[----:B------:R-:W-:-:S07]  /*0e40*/  VIADD R78, R78, 0x9e3779b9 ;  /* 0x9e3779b94e4e7836 */ /* 0x000fce0000000000 */
        /* <DEDUP_REMOVED lines=27> */
.L_x_19106:
        /* <DEDUP_REMOVED lines=13> */
.L_x_19108:
[----:B------:R-:W-:Y:S05]  /*10d0*/  BSYNC.RECONVERGENT B5 ;  /* 0x0000000000057941 */ /* 0x000fea0003800200 */
.L_x_19107:
[----:B------:R-:W-:Y:S01]  /*10e0*/  IMAD.WIDE.U32 R56, R3, -0x326172a9, RZ ;  /* 0xcd9e8d5703387825 */ /* 0x000fe200078e00ff */
[----:B------:R-:W-:-:S04]  /*10f0*/  LOP3.LUT R52, R86, UR7, R55, 0x96, !PT ;  /* 0x0000000756347c12 */ /* 0x000fc8000f8e9637 */
[----:B------:R-:W-:Y:S01]  /*1100*/  LOP3.LUT R58, R82, UR6, R57, 0x96, !PT ;  /* 0x00000006523a7c12 */ /* 0x000fe2000f8e9639 */
[----:B------:R-:W-:-:S04]  /*1110*/  IMAD.WIDE.U32 R52, R52, -0x326172a9, RZ ;  /* 0xcd9e8d5734347825 */ /* 0x000fc800078e00ff */
[----:B------:R-:W-:Y:S01]  /*1120*/  IMAD.WIDE.U32 R58, R58, -0x2daee0ad, RZ ;  /* 0xd2511f533a3a7825 */ /* 0x000fe200078e00ff */
[----:B------:R-:W-:-:S04]  /*1130*/  LOP3.LUT R55, R78, R56, R53, 0x96, !PT ;  /* 0x000000384e377212 */ /* 0x000fc800078e9635 */
        /* <DEDUP_REMOVED lines=37> */
.L_x_19105:
[----:B------:R-:W-:Y:S05]  /*1390*/  BSYNC.RECONVERGENT B4 ;  /* 0x0000000000047941 */ /* 0x000fea0003800200 */
.L_x_19104:
        /* <DEDUP_REMOVED lines=11> */
.L_x_19103:
[----:B------:R-:W-:Y:S05]  /*1450*/  BSYNC.RECONVERGENT B3 ;  /* 0x0000000000037941 */ /* 0x000fea0003800200 */
.L_x_19102:
        /* <DEDUP_REMOVED lines=17> */
.L_x_19113:
        /* <DEDUP_REMOVED lines=13> */
.L_x_19115:
[----:B------:R-:W-:Y:S05]  /*1640*/  BSYNC.RECONVERGENT B5 ;  /* 0x0000000000057941 */ /* 0x000fea0003800200 */
.L_x_19114:
[----:B------:R-:W-:Y:S01]  /*1650*/  IMAD.WIDE.U32 R84, R3, -0x326172a9, RZ ;  /* 0xcd9e8d5703547825 */ /* 0x000fe200078e00ff */
[----:B------:R-:W-:Y:S02]  /*1660*/  LOP3.LUT R54, R86, UR7, R59, 0x96, !PT ;  /* 0x0000000756367c12 */ /* 0x000fe4000f8e963b */
[----:B------:R-:W-:Y:S02]  /*1670*/  MOV R53, R76 ;  /* 0x0000004c00357202 */ /* 0x000fe40000000f00 */
        /* <DEDUP_REMOVED lines=40> */
.L_x_19112:
[----:B------:R-:W-:Y:S05]  /*1900*/  BSYNC.RECONVERGENT B4 ;  /* 0x0000000000047941 */ /* 0x000fea0003800200 */
.L_x_19111:
        /* <DEDUP_REMOVED lines=11> */
.L_x_19110:
[----:B------:R-:W-:Y:S05]  /*19c0*/  BSYNC.RECONVERGENT B3 ;  /* 0x0000000000037941 */ /* 0x000fea0003800200 */
.L_x_19109:
        /* <DEDUP_REMOVED lines=17> */
.L_x_19120:
        /* <DEDUP_REMOVED lines=13> */
.L_x_19122:
[----:B------:R-:W-:Y:S05]  /*1bb0*/  BSYNC.RECONVERGENT B5 ;  /* 0x0000000000057941 */ /* 0x000fea0003800200 */
.L_x_19121:
        /* <DEDUP_REMOVED lines=42> */
.L_x_19119:
[----:B------:R-:W-:Y:S05]  /*1e60*/  BSYNC.RECONVERGENT B4 ;  /* 0x0000000000047941 */ /* 0x000fea0003800200 */
.L_x_19118:
        /* <DEDUP_REMOVED lines=10> */
[----:B------:R-:W-:-:S07]  /*1f10*/  FFMA.FTZ R54, R55, R54, R46 ;  /* 0x0000003637367223 */ /* 0x000fce000001002e */
.L_x_19117:
[----:B------:R-:W-:Y:S05]  /*1f20*/  BSYNC.RECONVERGENT B3 ;  /* 0x0000000000037941 */ /* 0x000fea0003800200 */
.L_x_19116:
        /* <DEDUP_REMOVED lines=17> */
.L_x_19127:
        /* <DEDUP_REMOVED lines=13> */
.L_x_19129:
[----:B------:R-:W-:Y:S05]  /*2110*/  BSYNC.RECONVERGENT B5 ;  /* 0x0000000000057941 */ /* 0x000fea0003800200 */
.L_x_19128:
[----:B------:R-:W-:Y:S01]  /*2120*/  IMAD.WIDE.U32 R98, R3, -0x326172a9, RZ ;  /* 0xcd9e8d5703627825 */ /* 0x000fe200078e00ff */
[----:B------:R-:W-:-:S03]  /*2130*/  LOP3.LUT R56, R86, UR7, R85, 0x96, !PT ;  /* 0x0000000756387c12 */ /* 0x000fc6000f8e9655 */
[----:B------:R-:W-:Y:S01]  /*2140*/  IMAD.MOV.U32 R55, RZ, RZ, R76 ;  /* 0x000000ffff377224 */ /* 0x000fe200078e004c */
        /* <DEDUP_REMOVED lines=40> */
.L_x_19126:
[----:B------:R-:W-:Y:S05]  /*23d0*/  BSYNC.RECONVERGENT B4 ;  /* 0x0000000000047941 */ /* 0x000fea0003800200 */
.L_x_19125:
        /* <DEDUP_REMOVED lines=11> */
.L_x_19124:
[----:B------:R-:W-:Y:S05]  /*2490*/  BSYNC.RECONVERGENT B3 ;  /* 0x0000000000037941 */ /* 0x000fea0003800200 */
.L_x_19123:
[----:B------:R-:W-:Y:S01]  /*24a0*/  BSSY.RECONVERGENT B3, `(.L_x_19130) ;  /* 0x0000056000037945 */ /* 0x000fe20003800200 */
[----:B------:R-:W-:Y:S01]  /*24b0*/  IMAD.MOV.U32 R58, RZ, RZ, R57 ;  /* 0x000000ffff3a7224 */ /* 0x000fe200078e0039 */
[----:B-----5:R-:W-:Y:S02]  /*24c0*/  MOV R56, R48 ;  /* 0x0000003000387202 */ /* 0x020fe40000000f00 */
        /* <DEDUP_REMOVED lines=14> */
.L_x_19134:
        /* <DEDUP_REMOVED lines=13> */
.L_x_19136:
[----:B------:R-:W-:Y:S05]  /*2680*/  BSYNC.RECONVERGENT B5 ;  /* 0x0000000000057941 */ /* 0x000fea0003800200 */
.L_x_19135:
        /* <DEDUP_REMOVED lines=43> */
.L_x_19133:
[----:B------:R-:W-:Y:S05]  /*2940*/  BSYNC.RECONVERGENT B4 ;  /* 0x0000000000047941 */ /* 0x000fea0003800200 */
.L_x_19132:
[----:B------:R-:W-:Y:S01]  /*2950*/  I2FP.F32.U32 R56, R56 ;  /* 0x0000003800387245 */ /* 0x000fe20000201000 */
[----:B------:R-:W-:Y:S02]  /*2960*/  HFMA2 R59, -RZ, RZ, 0.1171875, 0 ;  /* 0x2f800000ff3b7431 */ /* 0x000fe400000001ff */
[----:B------:R-:W-:-:S03]  /*2970*/  HADD2.F32 R57, -RZ, R42.H0_H0 ;  /* 0x2000002aff397230 */ /* 0x000fc60000004100 */
        /* <DEDUP_REMOVED lines=8> */
.L_x_19131:
[----:B------:R-:W-:Y:S05]  /*2a00*/  BSYNC.RECONVERGENT B3 ;  /* 0x0000000000037941 */ /* 0x000fea0003800200 */
.L_x_19130:
        /* <DEDUP_REMOVED lines=17> */
.L_x_19141:
        /* <DEDUP_REMOVED lines=13> */
.L_x_19143:
[----:B------:R-:W-:Y:S05]  /*2bf0*/  BSYNC.RECONVERGENT B5 ;  /* 0x0000000000057941 */ /* 0x000fea0003800200 */
.L_x_19142:
        /* <DEDUP_REMOVED lines=43> */
.L_x_19140:
[----:B------:R-:W-:Y:S05]  /*2eb0*/  BSYNC.RECONVERGENT B4 ;  /* 0x0000000000047941 */ /* 0x000fea0003800200 */
.L_x_19139:
[----:B------:R-:W-:Y:S01]  /*2ec0*/  I2FP.F32.U32 R57, R57 ;  /* 0x0000003900397245 */ /* 0x000fe20000201000 */
[----:B------:R-:W-:Y:S02]  /*2ed0*/  HFMA2 R88, -RZ, RZ, 0.1171875, 0 ;  /* 0x2f800000ff587431 */ /* 0x000fe400000001ff */
[----:B------:R-:W-:-:S03]  /*2ee0*/  HADD2.F32 R58, -RZ, R42.H1_H1 ;  /* 0x3000002aff3a7230 */ /* 0x000fc60000004100 */
        /* <DEDUP_REMOVED lines=8> */
.L_x_19138:
[----:B------:R-:W-:Y:S05]  /*2f70*/  BSYNC.RECONVERGENT B3 ;  /* 0x0000000000037941 */ /* 0x000fea0003800200 */
.L_x_19137:
        /* <DEDUP_REMOVED lines=17> */
.L_x_19148:
        /* <DEDUP_REMOVED lines=13> */
.L_x_19150:
[----:B------:R-:W-:Y:S05]  /*3160*/  BSYNC.RECONVERGENT B5 ;  /* 0x0000000000057941 */ /* 0x000fea0003800200 */
.L_x_19149:
[----:B------:R-:W-:Y:S01]  /*3170*/  IMAD.WIDE.U32 R84, R3, -0x326172a9, RZ ;  /* 0xcd9e8d5703547825 */ /* 0x000fe200078e00ff */
[----:B------:R-:W-:-:S03]  /*3180*/  LOP3.LUT R98, R86, UR7, R59, 0x96, !PT ;  /* 0x0000000756627c12 */ /* 0x000fc6000f8e963b */
[----:B------:R-:W-:Y:S01]  /*3190*/  IMAD.MOV.U32 R79, RZ, RZ, RZ ;  /* 0x000000ffff4f7224 */ /* 0x000fe200078e00ff */
        /* <DEDUP_REMOVED lines=40> */
.L_x_19147:
[----:B------:R-:W-:Y:S05]  /*3420*/  BSYNC.RECONVERGENT B4 ;  /* 0x0000000000047941 */ /* 0x000fea0003800200 */
.L_x_19146:
        /* <DEDUP_REMOVED lines=11> */
.L_x_19145:
[----:B------:R-:W-:Y:S05]  /*34e0*/  BSYNC.RECONVERGENT B3 ;  /* 0x0000000000037941 */ /* 0x000fea0003800200 */
.L_x_19144:
        /* <DEDUP_REMOVED lines=16> */
.L_x_19154:
        /* <DEDUP_REMOVED lines=13> */
.L_x_19156:
[----:B------:R-:W-:Y:S05]  /*36c0*/  BSYNC.RECONVERGENT B4 ;  /* 0x0000000000047941 */ /* 0x000fea0003800200 */
.L_x_19155:
        /* <DEDUP_REMOVED lines=43> */
.L_x_19153:
[----:B------:R-:W-:Y:S05]  /*3980*/  BSYNC.RECONVERGENT B3 ;  /* 0x0000000000037941 */ /* 0x000fea0003800200 */
.L_x_19152:
        /* <DEDUP_REMOVED lines=10> */
[----:B------:R-:W-:Y:S01]  /*3a30*/  FFMA.FTZ R59, R78, R59, R51 ;  /* 0x0000003b4e3b7223 */ /* 0x000fe20000010033 */
[----:B------:R-:W-:Y:S06]  /*3a40*/  BRA `(.L_x_19151) ;  /* 0x0000002800e47947 */ /* 0x000fec0003800000 */
.L_x_19101:
[----:B------:R-:W-:Y:S01]  /*3a50*/  BSSY.RECONVERGENT B3, `(.L_x_19157) ;  /* 0x000005a000037945 */ /* 0x000fe20003800200 */
        /* <DEDUP_REMOVED lines=20> */
.L_x_19161:
        /* <DEDUP_REMOVED lines=13> */
.L_x_19163:
[----:B------:R-:W-:Y:S05]  /*3c70*/  BSYNC.RECONVERGENT B5 ;  /* 0x0000000000057941 */ /* 0x000fea0003800200 */
.L_x_19162:
        /* <DEDUP_REMOVED lines=43> */
.L_x_19160:
[----:B------:R-:W-:Y:S05]  /*3f30*/  BSYNC.RECONVERGENT B4 ;  /* 0x0000000000047941 */ /* 0x000fea0003800200 */
.L_x_19159:
        /* <DEDUP_REMOVED lines=11> */
.L_x_19158:
[----:B------:R-:W-:Y:S05]  /*3ff0*/  BSYNC.RECONVERGENT B3 ;  /* 0x0000000000037941 */ /* 0x000fea0003800200 */
.L_x_19157:
        /* <DEDUP_REMOVED lines=17> */
.L_x_19168:
        /* <DEDUP_REMOVED lines=13> */
.L_x_19170:
[----:B------:R-:W-:Y:S05]  /*41e0*/  BSYNC.RECONVERGENT B5 ;  /* 0x0000000000057941 */ /* 0x000fea0003800200 */
.L_x_19169:
        /* <DEDUP_REMOVED lines=43> */
.L_x_19167:
[----:B------:R-:W-:Y:S05]  /*44a0*/  BSYNC.RECONVERGENT B4 ;  /* 0x0000000000047941 */ /* 0x000fea0003800200 */
.L_x_19166:
        /* <DEDUP_REMOVED lines=11> */
.L_x_19165:
[----:B------:R-:W-:Y:S05]  /*4560*/  BSYNC.RECONVERGENT B3 ;  /* 0x0000000000037941 */ /* 0x000fea0003800200 */
.L_x_19164:
        /* <DEDUP_REMOVED lines=17> */
.L_x_19175:
        /* <DEDUP_REMOVED lines=13> */
.L_x_19177:
[----:B------:R-:W-:Y:S05]  /*4750*/  BSYNC.RECONVERGENT B5 ;  /* 0x0000000000057941 */ /* 0x000fea0003800200 */
.L_x_19176:
        /* <DEDUP_REMOVED lines=42> */
.L_x_19174:
[----:B------:R-:W-:Y:S05]  /*4a00*/  BSYNC.RECONVERGENT B4 ;  /* 0x0000000000047941 */ /* 0x000fea0003800200 */
.L_x_19173:
        /* <DEDUP_REMOVED lines=11> */
.L_x_19172:
[----:B------:R-:W-:Y:S05]  /*4ac0*/  BSYNC.RECONVERGENT B3 ;  /* 0x0000000000037941 */ /* 0x000fea0003800200 */
.L_x_19171:
        /* <DEDUP_REMOVED lines=17> */
.L_x_19182:
        /* <DEDUP_REMOVED lines=13> */
.L_x_19184:
[----:B------:R-:W-:Y:S05]  /*4cb0*/  BSYNC.RECONVERGENT B5 ;  /* 0x0000000000057941 */ /* 0x000fea0003800200 */
.L_x_19183:
        /* <DEDUP_REMOVED lines=43> */
.L_x_19181:
[----:B------:R-:W-:Y:S05]  /*4f70*/  BSYNC.RECONVERGENT B4 ;  /* 0x0000000000047941 */ /* 0x000fea0003800200 */
.L_x_19180:
        /* <DEDUP_REMOVED lines=11> */
.L_x_19179:
[----:B------:R-:W-:Y:S05]  /*5030*/  BSYNC.RECONVERGENT B3 ;  /* 0x0000000000037941 */ /* 0x000fea0003800200 */
.L_x_19178:
        /* <DEDUP_REMOVED lines=17> */
.L_x_19189:
        /* <DEDUP_REMOVED lines=13> */
.L_x_19191:
[----:B------:R-:W-:Y:S05]  /*5220*/  BSYNC.RECONVERGENT B5 ;  /* 0x0000000000057941 */ /* 0x000fea0003800200 */
.L_x_19190:
        /* <DEDUP_REMOVED lines=43> */
.L_x_19188:
[----:B------:R-:W-:Y:S05]  /*54e0*/  BSYNC.RECONVERGENT B4 ;  /* 0x0000000000047941 */ /* 0x000fea0003800200 */
.L_x_19187:
        /* <DEDUP_REMOVED lines=11> */
.L_x_19186:
[----:B------:R-:W-:Y:S05]  /*55a0*/  BSYNC.RECONVERGENT B3 ;  /* 0x0000000000037941 */ /* 0x000fea0003800200 */
.L_x_19185:
        /* <DEDUP_REMOVED lines=17> */
.L_x_19196:
        /* <DEDUP_REMOVED lines=13> */
.L_x_19198:
[----:B------:R-:W-:Y:S05]  /*5790*/  BSYNC.RECONVERGENT B5 ;  /* 0x0000000000057941 */ /* 0x000fea0003800200 */
.L_x_19197:
        /* <DEDUP_REMOVED lines=43> */
.L_x_19195:
[----:B------:R-:W-:Y:S05]  /*5a50*/  BSYNC.RECONVERGENT B4 ;  /* 0x0000000000047941 */ /* 0x000fea0003800200 */
.L_x_19194:
        /* <DEDUP_REMOVED lines=11> */
.L_x_19193:
[----:B------:R-:W-:Y:S05]  /*5b10*/  BSYNC.RECONVERGENT B3 ;  /* 0x0000000000037941 */ /* 0x000fea0003800200 */
.L_x_19192:
        /* <DEDUP_REMOVED lines=17> */
.L_x_19203:
        /* <DEDUP_REMOVED lines=13> */
.L_x_19205:
[----:B------:R-:W-:Y:S05]  /*5d00*/  BSYNC.RECONVERGENT B5 ;  /* 0x0000000000057941 */ /* 0x000fea0003800200 */
.L_x_19204:
[----:B------:R-:W-:Y:S01]  /*5d10*/  IMAD.WIDE.U32 R84, R3, -0x326172a9, RZ ;  /* 0xcd9e8d5703547825 */ /* 0x000fe200078e00ff */
[----:B------:R-:W-:-:S03]  /*5d20*/  LOP3.LUT R98, R86, UR7, R59, 0x96, !PT ;  /* 0x0000000756627c12 */ /* 0x000fc6000f8e963b */
[----:B------:R-:W-:Y:S01]  /*5d30*/  HFMA2 R79, -RZ, RZ, 0, 0 ;  /* 0x00000000ff4f7431 */ /* 0x000fe200000001ff */
        /* <DEDUP_REMOVED lines=40> */
.L_x_19202:
[----:B------:R-:W-:Y:S05]  /*5fc0*/  BSYNC.RECONVERGENT B4 ;  /* 0x0000000000047941 */ /* 0x000fea0003800200 */
.L_x_19201:
        /* <DEDUP_REMOVED lines=11> */
.L_x_19200:
[----:B------:R-:W-:Y:S05]  /*6080*/  BSYNC.RECONVERGENT B3 ;  /* 0x0000000000037941 */ /* 0x000fea0003800200 */
.L_x_19199:
        /* <DEDUP_REMOVED lines=16> */
.L_x_19208:
        /* <DEDUP_REMOVED lines=13> */
.L_x_19210:
[----:B------:R-:W-:Y:S05]  /*6260*/  BSYNC.RECONVERGENT B4 ;  /* 0x0000000000047941 */ /* 0x000fea0003800200 */
.L_x_19209:
        /* <DEDUP_REMOVED lines=43> */
.L_x_19207:
[----:B------:R-:W-:Y:S05]  /*6520*/  BSYNC.RECONVERGENT B3 ;  /* 0x0000000000037941 */ /* 0x000fea0003800200 */
.L_x_19206:
        /* <DEDUP_REMOVED lines=11> */
.L_x_19151:
[----:B------:R-:W-:Y:S05]  /*65e0*/  BSYNC.RECONVERGENT B2 ;  /* 0x0000000000027941 */ /* 0x000fea0003800200 */
.L_x_19100:
        /* <DEDUP_REMOVED lines=27> */
.L_x_19212:
[----:B------:R-:W-:Y:S05]  /*67a0*/  BSYNC.RECONVERGENT B2 ;  /* 0x0000000000027941 */ /* 0x000fea0003800200 */
.L_x_19211:
[----:B------:R-:W-:Y:S01]  /*67b0*/  IADD3 R0, PT, PT, R0, 0x20, RZ ;  /* 0x0000002000007810 */ /* 0x000fe20007ffe0ff */
[----:B------:R-:W-:-:S07]  /*67c0*/  VIADD R103, R103, 0x20 ;  /* 0x0000002067677836 */ /* 0x000fce0000000000 */
.L_x_19097:
[----:B------:R-:W-:Y:S05]  /*67d0*/  BSYNC.RECONVERGENT B1 ;  /* 0x0000000000017941 */ /* 0x000fea0003800200 */
.L_x_19096:
        /* <DEDUP_REMOVED lines=12> */
[----:B-1----:R-:W-:Y:S01]  /*68a0*/  MOV R77, UR7 ;  /* 0x00000007004d7c02 */ /* 0x002fe20008000f00 */
[----:B0-----:R-:W-:Y:S01]  /*68b0*/  IMAD.U32 R78, RZ, RZ, UR6 ;  /* 0x00000006ff4e7e24 */ /* 0x001fe2000f8e00ff */
[----:B------:R-:W-:Y:S02]  /*68c0*/  BSSY.RECONVERGENT B1, `(.L_x_19215) ;  /* 0x0000578000017945 */ /* 0x000fe40003800200 */
[----:B------:R-:W-:Y:S01]  /*68d0*/  IADD3 R77, PT, PT, R77, -0x4498517b, RZ ;  /* 0xbb67ae854d4d7810 */ /* 0x000fe20007ffe0ff */
[----:B------:R-:W-:Y:S01]  /*68e0*/  VIADD R78, R78, 0x9e3779b9 ;  /* 0x9e3779b94e4e7836 */ /* 0x000fe20000000000 */
[----:B------:R-:W-:Y:S06]  /*68f0*/  @!P0 BRA `(.L_x_19216) ;  /* 0x0000002800ec8947 */ /* 0x000fec0003800000 */
        /* <DEDUP_REMOVED lines=22> */
.L_x_19221:
        /* <DEDUP_REMOVED lines=13> */
.L_x_19223:
[----:B------:R-:W-:Y:S05]  /*6b30*/  BSYNC.RECONVERGENT B5 ;  /* 0x0000000000057941 */ /* 0x000fea0003800200 */
.L_x_19222:
        /* <DEDUP_REMOVED lines=43> */
.L_x_19220:
[----:B------:R-:W-:Y:S05]  /*6df0*/  BSYNC.RECONVERGENT B4 ;  /* 0x0000000000047941 */ /* 0x000fea0003800200 */
.L_x_19219:
[----:B------:R-:W-:Y:S01]  /*6e00*/  I2FP.F32.U32 R60, R60 ;  /* 0x0000003c003c7245 */ /* 0x000fe20000201000 */
[----:B------:R-:W-:Y:S02]  /*6e10*/  HADD2.F32 R63, -RZ, R40.H0_H0 ;  /* 0x20000028ff3f7230 */ /* 0x000fe40000004100 */
        /* <DEDUP_REMOVED lines=9> */
.L_x_19218:
[----:B------:R-:W-:Y:S05]  /*6eb0*/  BSYNC.RECONVERGENT B3 ;  /* 0x0000000000037941 */ /* 0x000fea0003800200 */
.L_x_19217:
        /* <DEDUP_REMOVED lines=17> */
.L_x_19228:
        /* <DEDUP_REMOVED lines=13> */
.L_x_19230:
[----:B------:R-:W-:Y:S05]  /*70a0*/  BSYNC.RECONVERGENT B5 ;  /* 0x0000000000057941 */ /* 0x000fea0003800200 */
.L_x_19229:
        /* <DEDUP_REMOVED lines=43> */
.L_x_19227:
[----:B------:R-:W-:Y:S05]  /*7360*/  BSYNC.RECONVERGENT B4 ;  /* 0x0000000000047941 */ /* 0x000fea0003800200 */
.L_x_19226:
        /* <DEDUP_REMOVED lines=11> */
.L_x_19225:
[----:B------:R-:W-:Y:S05]  /*7420*/  BSYNC.RECONVERGENT B3 ;  /* 0x0000000000037941 */ /* 0x000fea0003800200 */
.L_x_19224:
        /* <DEDUP_REMOVED lines=17> */
.L_x_19235:
        /* <DEDUP_REMOVED lines=13> */
.L_x_19237:
[----:B------:R-:W-:Y:S05]  /*7610*/  BSYNC.RECONVERGENT B5 ;  /* 0x0000000000057941 */ /* 0x000fea0003800200 */
.L_x_19236:
        /* <DEDUP_REMOVED lines=42> */
.L_x_19234:
[----:B------:R-:W-:Y:S05]  /*78c0*/  BSYNC.RECONVERGENT B4 ;  /* 0x0000000000047941 */ /* 0x000fea0003800200 */
.L_x_19233:
        /* <DEDUP_REMOVED lines=11> */
.L_x_19232:
[----:B------:R-:W-:Y:S05]  /*7980*/  BSYNC.RECONVERGENT B3 ;  /* 0x0000000000037941 */ /* 0x000fea0003800200 */
.L_x_19231:
        /* <DEDUP_REMOVED lines=17> */
.L_x_19242:
        /* <DEDUP_REMOVED lines=13> */
.L_x_19244:
[----:B------:R-:W-:Y:S05]  /*7b70*/  BSYNC.RECONVERGENT B5 ;  /* 0x0000000000057941 */ /* 0x000fea0003800200 */
.L_x_19243:
        /* <DEDUP_REMOVED lines=43> */
.L_x_19241:
[----:B------:R-:W-:Y:S05]  /*7e30*/  BSYNC.RECONVERGENT B4 ;  /* 0x0000000000047941 */ /* 0x000fea0003800200 */
.L_x_19240:
        /* <DEDUP_REMOVED lines=11> */
.L_x_19239:
[----:B------:R-:W-:Y:S05]  /*7ef0*/  BSYNC.RECONVERGENT B3 ;  /* 0x0000000000037941 */ /* 0x000fea0003800200 */
.L_x_19238:
        /* <DEDUP_REMOVED lines=17> */
.L_x_19249:
        /* <DEDUP_REMOVED lines=13> */
.L_x_19251:
[----:B------:R-:W-:Y:S05]  /*80e0*/  BSYNC.RECONVERGENT B5 ;  /* 0x0000000000057941 */ /* 0x000fea0003800200 */
.L_x_19250:
        /* <DEDUP_REMOVED lines=43> */
.L_x_19248:
[----:B------:R-:W-:Y:S05]  /*83a0*/  BSYNC.RECONVERGENT B4 ;  /* 0x0000000000047941 */ /* 0x000fea0003800200 */
.L_x_19247:
        /* <DEDUP_REMOVED lines=11> */
.L_x_19246:
[----:B------:R-:W-:Y:S05]  /*8460*/  BSYNC.RECONVERGENT B3 ;  /* 0x0000000000037941 */ /* 0x000fea0003800200 */
.L_x_19245:
        /* <DEDUP_REMOVED lines=17> */
.L_x_19256:
        /* <DEDUP_REMOVED lines=13> */
.L_x_19258:
[----:B------:R-:W-:Y:S05]  /*8650*/  BSYNC.RECONVERGENT B5 ;  /* 0x0000000000057941 */ /* 0x000fea0003800200 */
.L_x_19257:
        /* <DEDUP_REMOVED lines=43> */
.L_x_19255:
[----:B------:R-:W-:Y:S05]  /*8910*/  BSYNC.RECONVERGENT B4 ;  /* 0x0000000000047941 */ /* 0x000fea0003800200 */
.L_x_19254:
        /* <DEDUP_REMOVED lines=11> */
.L_x_19253:
[----:B------:R-:W-:Y:S05]  /*89d0*/  BSYNC.RECONVERGENT B3 ;  /* 0x0000000000037941 */ /* 0x000fea0003800200 */
.L_x_19252:
        /* <DEDUP_REMOVED lines=17> */
.L_x_19263:
        /* <DEDUP_REMOVED lines=13> */
.L_x_19265:
[----:B------:R-:W-:Y:S05]  /*8bc0*/  BSYNC.RECONVERGENT B5 ;  /* 0x0000000000057941 */ /* 0x000fea0003800200 */
.L_x_19264:
        /* <DEDUP_REMOVED lines=43> */
.L_x_19262:
[----:B------:R-:W-:Y:S05]  /*8e80*/  BSYNC.RECONVERGENT B4 ;  /* 0x0000000000047941 */ /* 0x000fea0003800200 */
.L_x_19261:
        /* <DEDUP_REMOVED lines=11> */
.L_x_19260:
[----:B------:R-:W-:Y:S05]  /*8f40*/  BSYNC.RECONVERGENT B3 ;  /* 0x0000000000037941 */ /* 0x000fea0003800200 */
.L_x_19259:
        /* <DEDUP_REMOVED lines=16> */
.L_x_19269:
        /* <DEDUP_REMOVED lines=13> */
.L_x_19271:
[----:B------:R-:W-:Y:S05]  /*9120*/  BSYNC.RECONVERGENT B4 ;  /* 0x0000000000047941 */ /* 0x000fea0003800200 */
.L_x_19270:
        /* <DEDUP_REMOVED lines=43> */
.L_x_19268:
[----:B------:R-:W-:Y:S05]  /*93e0*/  BSYNC.RECONVERGENT B3 ;  /* 0x0000000000037941 */ /* 0x000fea0003800200 */
.L_x_19267:
        /* <DEDUP_REMOVED lines=12> */
.L_x_19216:
[----:B------:R-:W-:Y:S01]  /*94b0*/  BSSY.RECONVERGENT B3, `(.L_x_19272) ;  /* 0x000005a000037945 */ /* 0x000fe20003800200 */
[----:B------:R-:W-:Y:S01]  /*94c0*/  IMAD.MOV.U32 R76, RZ, RZ, R88 ;  /* 0x000000ffff4c7224 */ /* 0x000fe200078e0058 */
[----:B--2---:R-:W-:Y:S01]  /*94d0*/  MOV R62, R85 ;  /* 0x00000055003e7202 */ /* 0x004fe20000000f00 */
        /* <DEDUP_REMOVED lines=18> */
.L_x_19276:
        /* <DEDUP_REMOVED lines=13> */
.L_x_19278:
[----:B------:R-:W-:Y:S05]  /*96d0*/  BSYNC.RECONVERGENT B5 ;  /* 0x0000000000057941 */ /* 0x000fea0003800200 */
.L_x_19277:
        /* <DEDUP_REMOVED lines=43> */
.L_x_19275:
[----:B------:R-:W-:Y:S05]  /*9990*/  BSYNC.RECONVERGENT B4 ;  /* 0x0000000000047941 */ /* 0x000fea0003800200 */
.L_x_19274:
        /* <DEDUP_REMOVED lines=11> */
.L_x_19273:
[----:B------:R-:W-:Y:S05]  /*9a50*/  BSYNC.RECONVERGENT B3 ;  /* 0x0000000000037941 */ /* 0x000fea0003800200 */
.L_x_19272:
        /* <DEDUP_REMOVED lines=17> */
.L_x_19283:
        /* <DEDUP_REMOVED lines=13> */
.L_x_19285:
[----:B------:R-:W-:Y:S05]  /*9c40*/  BSYNC.RECONVERGENT B5 ;  /* 0x0000000000057941 */ /* 0x000fea0003800200 */
.L_x_19284:
        /* <DEDUP_REMOVED lines=43> */
.L_x_19282:
[----:B------:R-:W-:Y:S05]  /*9f00*/  BSYNC.RECONVERGENT B4 ;  /* 0x0000000000047941 */ /* 0x000fea0003800200 */
.L_x_19281:
        /* <DEDUP_REMOVED lines=11> */
.L_x_19280:
[----:B------:R-:W-:Y:S05]  /*9fc0*/  BSYNC.RECONVERGENT B3 ;  /* 0x0000000000037941 */ /* 0x000fea0003800200 */
.L_x_19279:
        /* <DEDUP_REMOVED lines=17> */
.L_x_19290:
        /* <DEDUP_REMOVED lines=13> */
.L_x_19292:
[----:B------:R-:W-:Y:S05]  /*a1b0*/  BSYNC.RECONVERGENT B5 ;  /* 0x0000000000057941 */ /* 0x000fea0003800200 */
.L_x_19291:
        /* <DEDUP_REMOVED lines=42> */
.L_x_19289:
[----:B------:R-:W-:Y:S05]  /*a460*/  BSYNC.RECONVERGENT B4 ;  /* 0x0000000000047941 */ /* 0x000fea0003800200 */
.L_x_19288:
        /* <DEDUP_REMOVED lines=11> */
.L_x_19287:
[----:B------:R-:W-:Y:S05]  /*a520*/  BSYNC.RECONVERGENT B3 ;  /* 0x0000000000037941 */ /* 0x000fea0003800200 */
.L_x_19286:
        /* <DEDUP_REMOVED lines=17> */
.L_x_19297:
        /* <DEDUP_REMOVED lines=13> */
.L_x_19299:
[----:B------:R-:W-:Y:S05]  /*a710*/  BSYNC.RECONVERGENT B5 ;  /* 0x0000000000057941 */ /* 0x000fea0003800200 */
.L_x_19298:
        /* <DEDUP_REMOVED lines=43> */
.L_x_19296:
[----:B------:R-:W-:Y:S05]  /*a9d0*/  BSYNC.RECONVERGENT B4 ;  /* 0x0000000000047941 */ /* 0x000fea0003800200 */
.L_x_19295:
        /* <DEDUP_REMOVED lines=11> */
.L_x_19294:
[----:B------:R-:W-:Y:S05]  /*aa90*/  BSYNC.RECONVERGENT B3 ;  /* 0x0000000000037941 */ /* 0x000fea0003800200 */
.L_x_19293:
        /* <DEDUP_REMOVED lines=17> */
.L_x_19304:
        /* <DEDUP_REMOVED lines=13> */
.L_x_19306:
[----:B------:R-:W-:Y:S05]  /*ac80*/  BSYNC.RECONVERGENT B5 ;  /* 0x0000000000057941 */ /* 0x000fea0003800200 */
.L_x_19305:
        /* <DEDUP_REMOVED lines=43> */
.L_x_19303:
[----:B------:R-:W-:Y:S05]  /*af40*/  BSYNC.RECONVERGENT B4 ;  /* 0x0000000000047941 */ /* 0x000fea0003800200 */
.L_x_19302:
        /* <DEDUP_REMOVED lines=11> */
.L_x_19301:
[----:B------:R-:W-:Y:S05]  /*b000*/  BSYNC.RECONVERGENT B3 ;  /* 0x0000000000037941 */ /* 0x000fea0003800200 */
.L_x_19300:
        /* <DEDUP_REMOVED lines=17> */
.L_x_19311:
        /* <DEDUP_REMOVED lines=13> */
.L_x_19313:
[----:B------:R-:W-:Y:S05]  /*b1f0*/  BSYNC.RECONVERGENT B5 ;  /* 0x0000000000057941 */ /* 0x000fea0003800200 */
.L_x_19312:
        /* <DEDUP_REMOVED lines=43> */
.L_x_19310:
[----:B------:R-:W-:Y:S05]  /*b4b0*/  BSYNC.RECONVERGENT B4 ;  /* 0x0000000000047941 */ /* 0x000fea0003800200 */
.L_x_19309:
        /* <DEDUP_REMOVED lines=11> */
.L_x_19308:
[----:B------:R-:W-:Y:S05]  /*b570*/  BSYNC.RECONVERGENT B3 ;  /* 0x0000000000037941 */ /* 0x000fea0003800200 */
.L_x_19307:
        /* <DEDUP_REMOVED lines=17> */
.L_x_19318:
        /* <DEDUP_REMOVED lines=13> */
.L_x_19320:
[----:B------:R-:W-:Y:S05]  /*b760*/  BSYNC.RECONVERGENT B5 ;  /* 0x0000000000057941 */ /* 0x000fea0003800200 */
.L_x_19319:
        /* <DEDUP_REMOVED lines=43> */
.L_x_19317:
[----:B------:R-:W-:Y:S05]  /*ba20*/  BSYNC.RECONVERGENT B4 ;  /* 0x0000000000047941 */ /* 0x000fea0003800200 */
.L_x_19316:
        /* <DEDUP_REMOVED lines=11> */
.L_x_19315:
[----:B------:R-:W-:Y:S05]  /*bae0*/  BSYNC.RECONVERGENT B3 ;  /* 0x0000000000037941 */ /* 0x000fea0003800200 */
.L_x_19314:
        /* <DEDUP_REMOVED lines=16> */
.L_x_19323:
        /* <DEDUP_REMOVED lines=13> */
.L_x_19325:
[----:B------:R-:W-:Y:S05]  /*bcc0*/  BSYNC.RECONVERGENT B4 ;  /* 0x0000000000047941 */ /* 0x000fea0003800200 */
.L_x_19324:
        /* <DEDUP_REMOVED lines=43> */
.L_x_19322:
[----:B------:R-:W-:Y:S05]  /*bf80*/  BSYNC.RECONVERGENT B3 ;  /* 0x0000000000037941 */ /* 0x000fea0003800200 */
.L_x_19321:
        /* <DEDUP_REMOVED lines=11> */
.L_x_19266:
[----:B------:R-:W-:Y:S05]  /*c040*/  BSYNC.RECONVERGENT B1 ;  /* 0x0000000000017941 */ /* 0x000fea0003800200 */
.L_x_19215:
        /* <DEDUP_REMOVED lines=27> */
.L_x_19327:
[----:B------:R-:W-:Y:S05]  /*c200*/  BSYNC.RECONVERGENT B1 ;  /* 0x0000000000017941 */ /* 0x000fea0003800200 */
.L_x_19326:
[----:B------:R-:W-:Y:S01]  /*c210*/  IADD3 R0, PT, PT, R0, 0x20, RZ ;  /* 0x0000002000007810 */ /* 0x000fe20007ffe0ff */
[----:B------:R-:W-:-:S07]  /*c220*/  VIADD R103, R103, 0x20 ;  /* 0x0000002067677836 */ /* 0x000fce0000000000 */
.L_x_19214:
[----:B------:R-:W-:Y:S05]  /*c230*/  BSYNC.RECONVERGENT B2 ;  /* 0x0000000000027941 */ /* 0x000fea0003800200 */
.L_x_19213:
        /* <DEDUP_REMOVED lines=13> */
[----:B------:R-:W-:Y:S01]  /*c310*/  IMAD.U32 R77, RZ, RZ, UR6 ;  /* 0x00000006ff4d7e24 */ /* 0x000fe2000f8e00ff */
[----:B------:R-:W-:Y:S02]  /*c320*/  BSSY.RECONVERGENT B1, `(.L_x_19330) ;  /* 0x000057e000017945 */ /* 0x000fe40003800200 */
[----:B------:R-:W-:Y:S01]  /*c330*/  IADD3 R76, PT, PT, R76, -0x4498517b, RZ ;  /* 0xbb67ae854c4c7810 */ /* 0x000fe20007ffe0ff */
[----:B------:R-:W-:Y:S01]  /*c340*/  VIADD R77, R77, 0x9e3779b9 ;  /* 0x9e3779b94d4d7836 */ /* 0x000fe20000000000 */
[----:B------:R-:W-:Y:S06]  /*c350*/  @!P0 BRA `(.L_x_19331) ;  /* 0x0000002800f88947 */ /* 0x000fec0003800000 */
[----:B------:R-:W-:Y:S01]  /*c360*/  ISETP.GT.AND P0, PT, R105, RZ, PT ;  /* 0x000000ff6900720c */ /* 0x000fe20003f04270 */
[----:B------:R-:W-:Y:S01]  /*c370*/  BSSY.RECONVERGENT B3, `(.L_x_19332) ;  /* 0x0000059000037945 */ /* 0x000fe20003800200 */
[----:B0-----:R-:W-:Y:S01]  /*c380*/  MOV R78, R88 ;  /* 0x00000058004e7202 */ /* 0x001fe20000000f00 */
        /* <DEDUP_REMOVED lines=19> */
.L_x_19336:
        /* <DEDUP_REMOVED lines=13> */
.L_x_19338:
[----:B------:R-:W-:Y:S05]  /*c590*/  BSYNC.RECONVERGENT B5 ;  /* 0x0000000000057941 */ /* 0x000fea0003800200 */
.L_x_19337:
        /* <DEDUP_REMOVED lines=42> */
.L_x_19335:
[----:B------:R-:W-:Y:S05]  /*c840*/  BSYNC.RECONVERGENT B4 ;  /* 0x0000000000047941 */ /* 0x000fea0003800200 */
.L_x_19334:
        /* <DEDUP_REMOVED lines=11> */
.L_x_19333:
[----:B------:R-:W-:Y:S05]  /*c900*/  BSYNC.RECONVERGENT B3 ;  /* 0x0000000000037941 */ /* 0x000fea0003800200 */
.L_x_19332:
        /* <DEDUP_REMOVED lines=17> */
.L_x_19343:
        /* <DEDUP_REMOVED lines=13> */
.L_x_19345:
[----:B------:R-:W-:Y:S05]  /*caf0*/  BSYNC.RECONVERGENT B5 ;  /* 0x0000000000057941 */ /* 0x000fea0003800200 */
.L_x_19344:
        /* <DEDUP_REMOVED lines=43> */
.L_x_19342:
[----:B------:R-:W-:Y:S05]  /*cdb0*/  BSYNC.RECONVERGENT B4 ;  /* 0x0000000000047941 */ /* 0x000fea0003800200 */
.L_x_19341:
        /* <DEDUP_REMOVED lines=11> */
.L_x_19340:
[----:B------:R-:W-:Y:S05]  /*ce70*/  BSYNC.RECONVERGENT B3 ;  /* 0x0000000000037941 */ /* 0x000fea0003800200 */
.L_x_19339:
        /* <DEDUP_REMOVED lines=17> */
.L_x_19350:
        /* <DEDUP_REMOVED lines=13> */
.L_x_19352:
[----:B------:R-:W-:Y:S05]  /*d060*/  BSYNC.RECONVERGENT B5 ;  /* 0x0000000000057941 */ /* 0x000fea0003800200 */
.L_x_19351:
        /* <DEDUP_REMOVED lines=41> */
[----:B------:R-:W-:-:S07]  /*d300*/  HFMA2 R72, -RZ, RZ, 0, 0 ;  /* 0x00000000ff487431 */ /* 0x000fce00000001ff */
.L_x_19349:
[----:B------:R-:W-:Y:S05]  /*d310*/  BSYNC.RECONVERGENT B4 ;  /* 0x0000000000047941 */ /* 0x000fea0003800200 */
.L_x_19348:
        /* <DEDUP_REMOVED lines=11> */
.L_x_19347:
[----:B------:R-:W-:Y:S05]  /*d3d0*/  BSYNC.RECONVERGENT B3 ;  /* 0x0000000000037941 */ /* 0x000fea0003800200 */
.L_x_19346:
        /* <DEDUP_REMOVED lines=17> */
.L_x_19357:
        /* <DEDUP_REMOVED lines=13> */
.L_x_19359:
[----:B------:R-:W-:Y:S05]  /*d5c0*/  BSYNC.RECONVERGENT B5 ;  /* 0x0000000000057941 */ /* 0x000fea0003800200 */
.L_x_19358:
        /* <DEDUP_REMOVED lines=43> */
.L_x_19356:
[----:B------:R-:W-:Y:S05]  /*d880*/  BSYNC.RECONVERGENT B4 ;  /* 0x0000000000047941 */ /* 0x000fea0003800200 */
.L_x_19355:
        /* <DEDUP_REMOVED lines=11> */
.L_x_19354:
[----:B------:R-:W-:Y:S05]  /*d940*/  BSYNC.RECONVERGENT B3 ;  /* 0x0000000000037941 */ /* 0x000fea0003800200 */
.L_x_19353:
        /* <DEDUP_REMOVED lines=17> */
.L_x_19364:
        /* <DEDUP_REMOVED lines=13> */
.L_x_19366:
[----:B------:R-:W-:Y:S05]  /*db30*/  BSYNC.RECONVERGENT B5 ;  /* 0x0000000000057941 */ /* 0x000fea0003800200 */
.L_x_19365:
        /* <DEDUP_REMOVED lines=43> */
.L_x_19363:
[----:B------:R-:W-:Y:S05]  /*ddf0*/  BSYNC.RECONVERGENT B4 ;  /* 0x0000000000047941 */ /* 0x000fea0003800200 */
.L_x_19362:
        /* <DEDUP_REMOVED lines=11> */
.L_x_19361:
[----:B------:R-:W-:Y:S05]  /*deb0*/  BSYNC.RECONVERGENT B3 ;  /* 0x0000000000037941 */ /* 0x000fea0003800200 */
.L_x_19360:
        /* <DEDUP_REMOVED lines=17> */
.L_x_19371:
        /* <DEDUP_REMOVED lines=13> */
.L_x_19373:
[----:B------:R-:W-:Y:S05]  /*e0a0*/  BSYNC.RECONVERGENT B5 ;  /* 0x0000000000057941 */ /* 0x000fea0003800200 */
.L_x_19372:
        /* <DEDUP_REMOVED lines=43> */
.L_x_19370:
[----:B------:R-:W-:Y:S05]  /*e360*/  BSYNC.RECONVERGENT B4 ;  /* 0x0000000000047941 */ /* 0x000fea0003800200 */
.L_x_19369:
        /* <DEDUP_REMOVED lines=11> */
.L_x_19368:
[----:B------:R-:W-:Y:S05]  /*e420*/  BSYNC.RECONVERGENT B3 ;  /* 0x0000000000037941 */ /* 0x000fea0003800200 */
.L_x_19367:
        /* <DEDUP_REMOVED lines=17> */
.L_x_19378:
        /* <DEDUP_REMOVED lines=13> */
.L_x_19380:
[----:B------:R-:W-:Y:S05]  /*e610*/  BSYNC.RECONVERGENT B5 ;  /* 0x0000000000057941 */ /* 0x000fea0003800200 */
.L_x_19379:
        /* <DEDUP_REMOVED lines=43> */
.L_x_19377:
[----:B------:R-:W-:Y:S05]  /*e8d0*/  BSYNC.RECONVERGENT B4 ;  /* 0x0000000000047941 */ /* 0x000fea0003800200 */
.L_x_19376:
        /* <DEDUP_REMOVED lines=11> */
.L_x_19375:
[----:B------:R-:W-:Y:S05]  /*e990*/  BSYNC.RECONVERGENT B3 ;  /* 0x0000000000037941 */ /* 0x000fea0003800200 */
.L_x_19374:
        /* <DEDUP_REMOVED lines=20> */
.L_x_19384:
        /* <DEDUP_REMOVED lines=13> */
.L_x_19386:
[----:B------:R-:W-:Y:S05]  /*ebb0*/  BSYNC.RECONVERGENT B4 ;  /* 0x0000000000047941 */ /* 0x000fea0003800200 */
.L_x_19385:
        /* <DEDUP_REMOVED lines=43> */
.L_x_19383:
[----:B------:R-:W-:Y:S05]  /*ee70*/  BSYNC.RECONVERGENT B3 ;  /* 0x0000000000037941 */ /* 0x000fea0003800200 */
.L_x_19382:
        /* <DEDUP_REMOVED lines=10> */
[----:B------:R-:W-:Y:S01]  /*ef20*/  FFMA.FTZ R75, R76, R75, R51 ;  /* 0x0000004b4c4b7223 */ /* 0x000fe20000010033 */
[----:B------:R-:W-:Y:S06]  /*ef30*/  BRA `(.L_x_19381) ;  /* 0x0000002800f07947 */ /* 0x000fec0003800000 */
.L_x_19331:
[----:B------:R-:W-:Y:S01]  /*ef40*/  BSSY.RECONVERGENT B3, `(.L_x_19387) ;  /* 0x0000059000037945 */ /* 0x000fe20003800200 */
[----:B--2---:R-:W-:Y:S01]  /*ef50*/  HFMA2 R68, -RZ, RZ, 0, 0 ;  /* 0x00000000ff447431 */ /* 0x004fe200000001ff */
[----:B0-----:R-:W-:Y:S01]  /*ef60*/  MOV R78, R88 ;  /* 0x00000058004e7202 */ /* 0x001fe20000000f00 */
        /* <DEDUP_REMOVED lines=18> */
.L_x_19391:
        /* <DEDUP_REMOVED lines=13> */
.L_x_19393:
[----:B------:R-:W-:Y:S05]  /*f160*/  BSYNC.RECONVERGENT B5 ;  /* 0x0000000000057941 */ /* 0x000fea0003800200 */
.L_x_19392:
        /* <DEDUP_REMOVED lines=42> */
.L_x_19390:
[----:B------:R-:W-:Y:S05]  /*f410*/  BSYNC.RECONVERGENT B4 ;  /* 0x0000000000047941 */ /* 0x000fea0003800200 */
.L_x_19389:
        /* <DEDUP_REMOVED lines=11> */
.L_x_19388:
[----:B------:R-:W-:Y:S05]  /*f4d0*/  BSYNC.RECONVERGENT B3 ;  /* 0x0000000000037941 */ /* 0x000fea0003800200 */
.L_x_19387:
        /* <DEDUP_REMOVED lines=17> */
.L_x_19398:
        /* <DEDUP_REMOVED lines=13> */
.L_x_19400:
[----:B------:R-:W-:Y:S05]  /*f6c0*/  BSYNC.RECONVERGENT B5 ;  /* 0x0000000000057941 */ /* 0x000fea0003800200 */
.L_x_19399:
        /* <DEDUP_REMOVED lines=43> */
.L_x_19397:
[----:B------:R-:W-:Y:S05]  /*f980*/  BSYNC.RECONVERGENT B4 ;  /* 0x0000000000047941 */ /* 0x000fea0003800200 */
.L_x_19396:
        /* <DEDUP_REMOVED lines=11> */
.L_x_19395:
[----:B------:R-:W-:Y:S05]  /*fa40*/  BSYNC.RECONVERGENT B3 ;  /* 0x0000000000037941 */ /* 0x000fea0003800200 */
.L_x_19394:
        /* <DEDUP_REMOVED lines=17> */
.L_x_19405:
        /* <DEDUP_REMOVED lines=13> */
.L_x_19407:
[----:B------:R-:W-:Y:S05]  /*fc30*/  BSYNC.RECONVERGENT B5 ;  /* 0x0000000000057941 */ /* 0x000fea0003800200 */
.L_x_19406:
        /* <DEDUP_REMOVED lines=42> */
.L_x_19404:
[----:B------:R-:W-:Y:S05]  /*fee0*/  BSYNC.RECONVERGENT B4 ;  /* 0x0000000000047941 */ /* 0x000fea0003800200 */
.L_x_19403:
        /* <DEDUP_REMOVED lines=11> */
.L_x_19402:
[----:B------:R-:W-:Y:S05]  /*ffa0*/  BSYNC.RECONVERGENT B3 ;  /* 0x0000000000037941 */ /* 0x000fea0003800200 */
.L_x_19401:
        /* <DEDUP_REMOVED lines=17> */
.L_x_19412:
        /* <DEDUP_REMOVED lines=13> */
.L_x_19414:
[----:B------:R-:W-:Y:S05]  /*10190*/  BSYNC.RECONVERGENT B5 ;  /* 0x0000000000057941 */ /* 0x000fea0003800200 */
.L_x_19413:
        /* <DEDUP_REMOVED lines=43> */
.L_x_19411:
[----:B------:R-:W-:Y:S05]  /*10450*/  BSYNC.RECONVERGENT B4 ;  /* 0x0000000000047941 */ /* 0x000fea0003800200 */
.L_x_19410:
        /* <DEDUP_REMOVED lines=11> */
.L_x_19409:
[----:B------:R-:W-:Y:S05]  /*10510*/  BSYNC.RECONVERGENT B3 ;  /* 0x0000000000037941 */ /* 0x000fea0003800200 */
.L_x_19408:
        /* <DEDUP_REMOVED lines=17> */
.L_x_19419:
        /* <DEDUP_REMOVED lines=13> */
.L_x_19421:
[----:B------:R-:W-:Y:S05]  /*10700*/  BSYNC.RECONVERGENT B5 ;  /* 0x0000000000057941 */ /* 0x000fea0003800200 */
.L_x_19420:
        /* <DEDUP_REMOVED lines=43> */
.L_x_19418:
[----:B------:R-:W-:Y:S05]  /*109c0*/  BSYNC.RECONVERGENT B4 ;  /* 0x0000000000047941 */ /* 0x000fea0003800200 */
.L_x_19417:
        /* <DEDUP_REMOVED lines=11> */
.L_x_19416:
[----:B------:R-:W-:Y:S05]  /*10a80*/  BSYNC.RECONVERGENT B3 ;  /* 0x0000000000037941 */ /* 0x000fea0003800200 */
.L_x_19415:
        /* <DEDUP_REMOVED lines=17> */
.L_x_19426:
        /* <DEDUP_REMOVED lines=13> */
.L_x_19428:
[----:B------:R-:W-:Y:S05]  /*10c70*/  BSYNC.RECONVERGENT B5 ;  /* 0x0000000000057941 */ /* 0x000fea0003800200 */
.L_x_19427:
        /* <DEDUP_REMOVED lines=43> */
.L_x_19425:
[----:B------:R-:W-:Y:S05]  /*10f30*/  BSYNC.RECONVERGENT B4 ;  /* 0x0000000000047941 */ /* 0x000fea0003800200 */
.L_x_19424:
        /* <DEDUP_REMOVED lines=11> */
.L_x_19423:
[----:B------:R-:W-:Y:S05]  /*10ff0*/  BSYNC.RECONVERGENT B3 ;  /* 0x0000000000037941 */ /* 0x000fea0003800200 */
.L_x_19422:
[----:B------:R-:W-:Y:S01]  /*11000*/  BSSY.RECONVERGENT B3, `(.L_x_19429) ;  /* 0x0000056000037945 */ /* 0x000fe20003800200 */
[----:B------:R-:W-:Y:S01]  /*11010*/  MOV R79, R75 ;  /* 0x0000004b004f7202 */ /* 0x000fe20000000f00 */
[----:B------:R-:W-:Y:S02]  /*11020*/  IMAD.MOV.U32 R74, RZ, RZ, RZ ;  /* 0x000000ffff4a7224 */ /* 0x000fe400078e00ff */
[----:B------:R-:W-:Y:S05]  /*11030*/  @!P3 BRA `(.L_x_19430) ;  /* 0x000000040048b947 */ /* 0x000fea0003800000 */
[----:B------:R-:W-:Y:S01]  /*11040*/  ISETP.NE.AND P0, PT, R75, 0x1, PT ;  /* 0x000000014b00780c */ /* 0x000fe20003f05270 */
[----:B------:R-:W-:Y:S01]  /*11050*/  BSSY.RECONVERGENT B4, `(.L_x_19431) ;  /* 0x0000045000047945 */ /* 0x000fe20003800200 */
[----:B------:R-:W-:Y:S01]  /*11060*/  HFMA2 R79, -RZ, RZ, 0, 1.1920928955078125e-07 ;  /* 0x00000002ff4f7431 */ /* 0x000fe200000001ff */
[----:B------:R-:W-:-:S10]  /*11070*/  MOV R74, R90 ;  /* 0x0000005a004a7202 */ /* 0x000fd40000000f00 */
[----:B------:R-:W-:Y:S05]  /*11080*/  @!P0 BRA `(.L_x_19432) ;  /* 0x0000000400048947 */ /* 0x000fea0003800000 */
[----:B------:R-:W-:-:S13]  /*11090*/  ISETP.NE.AND P0, PT, R75, 0x3, PT ;  /* 0x000000034b00780c */ /* 0x000fda0003f05270 */
[----:B------:R-:W-:Y:S05]  /*110a0*/  @!P0 BRA `(.L_x_19433) ;  /* 0x0000000000188947 */ /* 0x000fea0003800000 */
[----:B------:R-:W-:-:S13]  /*110b0*/  ISETP.NE.AND P0, PT, R75, 0x2, PT ;  /* 0x000000024b00780c */ /* 0x000fda0003f05270 */
[----:B------:R-:W-:Y:S01]  /*110c0*/  @!P0 IMAD.MOV.U32 R79, RZ, RZ, 0x3 ;  /* 0x00000003ff4f8424 */ /* 0x000fe200078e00ff */
[----:B------:R-:W-:Y:S01]  /*110d0*/  @!P0 MOV R74, R83 ;  /* 0x00000053004a8202 */ /* 0x000fe20000000f00 */
[----:B------:R-:W-:Y:S01]  /*110e0*/  @P0 IMAD.MOV.U32 R74, RZ, RZ, R84 ;  /* 0x000000ffff4a0224 */ /* 0x000fe200078e0054 */
[----:B------:R-:W-:Y:S01]  /*110f0*/  @P0 IADD3 R79, PT, PT, R75, 0x1, RZ ;  /* 0x000000014b4f0810 */ /* 0x000fe20007ffe0ff */
[----:B------:R-:W-:Y:S06]  /*11100*/  BRA `(.L_x_19432) ;  /* 0x0000000000e47947 */ /* 0x000fec0003800000 */
.L_x_19433:
[----:B------:R-:W-:Y:S01]  /*11110*/  IADD3 R97, PT, PT, R97, 0x1, RZ ;  /* 0x0000000161617810 */ /* 0x000fe20007ffe0ff */
[----:B------:R-:W-:Y:S03]  /*11120*/  BSSY.RECONVERGENT B5, `(.L_x_19434) ;  /* 0x000000c000057945 */ /* 0x000fe60003800200 */
[C---:B------:R-:W-:Y:S01]  /*11130*/  ISETP.NE.AND P0, PT, R97.reuse, RZ, PT ;  /* 0x000000ff6100720c */ /* 0x040fe20003f05270 */
[----:B------:R-:W-:-:S12]  /*11140*/  IMAD.WIDE.U32 R98, R97, -0x2daee0ad, RZ ;  /* 0xd2511f5361627825 */ /* 0x000fd800078e00ff */
[----:B------:R-:W-:Y:S05]  /*11150*/  @P0 BRA `(.L_x_19435) ;  /* 0x0000000000200947 */ /* 0x000fea0003800000 */
[----:B------:R-:W-:-:S04]  /*11160*/  IADD3 R82, PT, PT, R82, 0x1, RZ ;  /* 0x0000000152527810 */ /* 0x000fc80007ffe0ff */
[----:B------:R-:W-:-:S13]  /*11170*/  ISETP.NE.AND P0, PT, R82, RZ, PT ;  /* 0x000000ff5200720c */ /* 0x000fda0003f05270 */
[----:B------:R-:W-:Y:S01]  /*11180*/  @!P0 VIADD R3, R3, 0x1 ;  /* 0x0000000103038836 */ /* 0x000fe20000000000 */
[----:B------:R-:W-:Y:S01]  /*11190*/  @!P0 IADD3 R74, PT, PT, R86, 0x1, RZ ;  /* 0x00000001564a8810 */ /* 0x000fe20007ffe0ff */
[----:B------:R-:W-:-:S03]  /*111a0*/  @!P0 IMAD.MOV.U32 R82, RZ, RZ, RZ ;  /* 0x000000ffff528224 */ /* 0x000fc600078e00ff */
[----:B------:R-:W-:-:S13]  /*111b0*/  ISETP.NE.AND P5, PT, R3, RZ, !P0 ;  /* 0x000000ff0300720c */ /* 0x000fda00047a5270 */
[----:B------:R-:W-:-:S04]  /*111c0*/  @P5 IADD3 R74, PT, PT, R86, RZ, RZ ;  /* 0x000000ff564a5210 */ /* 0x000fc80007ffe0ff */
[----:B------:R-:W-:-:S07]  /*111d0*/  @!P0 MOV R86, R74 ;  /* 0x0000004a00568202 */ /* 0x000fce0000000f00 */
.L_x_19435:
[----:B------:R-:W-:Y:S05]  /*111e0*/  BSYNC.RECONVERGENT B5 ;  /* 0x0000000000057941 */ /* 0x000fea0003800200 */
.L_x_19434:
        /* <DEDUP_REMOVED lines=43> */
.L_x_19432:
[----:B------:R-:W-:Y:S05]  /*114a0*/  BSYNC.RECONVERGENT B4 ;  /* 0x0000000000047941 */ /* 0x000fea0003800200 */
.L_x_19431:
        /* <DEDUP_REMOVED lines=11> */
.L_x_19430:
[----:B------:R-:W-:Y:S05]  /*11560*/  BSYNC.RECONVERGENT B3 ;  /* 0x0000000000037941 */ /* 0x000fea0003800200 */
.L_x_19429:
[----:B------:R-:W-:Y:S01]  /*11570*/  MOV R88, R78 ;  /* 0x0000004e00587202 */ /* 0x000fe20000000f00 */
[----:B------:R-:W-:Y:S01]  /*11580*/  IMAD.MOV.U32 R75, RZ, RZ, RZ ;  /* 0x000000ffff4b7224 */ /* 0x000fe200078e00ff */
[----:B------:R-:W-:Y:S01]  /*11590*/  MOV R85, R79 ;  /* 0x0000004f00557202 */ /* 0x000fe20000000f00 */
[----:B------:R-:W-:Y:S06]  /*115a0*/  @!P3 BRA `(.L_x_19381) ;  /* 0x000000040054b947 */ /* 0x000fec0003800000 */
[----:B------:R-:W-:Y:S01]  /*115b0*/  ISETP.NE.AND P0, PT, R79, 0x1, PT ;  /* 0x000000014f00780c */ /* 0x000fe20003f05270 */
[----:B------:R-:W-:Y:S01]  /*115c0*/  BSSY.RECONVERGENT B3, `(.L_x_19436) ;  /* 0x0000048000037945 */ /* 0x000fe20003800200 */
[----:B------:R-:W-:Y:S01]  /*115d0*/  HFMA2 R85, -RZ, RZ, 0, 1.1920928955078125e-07 ;  /* 0x00000002ff557431 */ /* 0x000fe200000001ff */
        /* <DEDUP_REMOVED lines=8> */
[-C--:B------:R-:W-:Y:S01]  /*11660*/  @!P0 MOV R88, R78.reuse ;  /* 0x0000004e00588202 */ /* 0x080fe20000000f00 */
[----:B------:R-:W-:Y:S01]  /*11670*/  @P0 IMAD.MOV.U32 R75, RZ, RZ, R84 ;  /* 0x000000ffff4b0224 */ /* 0x000fe200078e0054 */
[----:B------:R-:W-:Y:S02]  /*11680*/  @P0 IADD3 R85, PT, PT, R79, 0x1, RZ ;  /* 0x000000014f550810 */ /* 0x000fe40007ffe0ff */
[----:B------:R-:W-:Y:S01]  /*11690*/  @P0 MOV R88, R78 ;  /* 0x0000004e00580202 */ /* 0x000fe20000000f00 */
[----:B------:R-:W-:Y:S06]  /*116a0*/  BRA `(.L_x_19437) ;  /* 0x0000000000e47947 */ /* 0x000fec0003800000 */
.L_x_19438:
        /* <DEDUP_REMOVED lines=13> */
.L_x_19440:
[----:B------:R-:W-:Y:S05]  /*11780*/  BSYNC.RECONVERGENT B4 ;  /* 0x0000000000047941 */ /* 0x000fea0003800200 */
.L_x_19439:
        /* <DEDUP_REMOVED lines=43> */
.L_x_19437:
[----:B------:R-:W-:Y:S05]  /*11a40*/  BSYNC.RECONVERGENT B3 ;  /* 0x0000000000037941 */ /* 0x000fea0003800200 */
.L_x_19436:
        /* <DEDUP_REMOVED lines=11> */
.L_x_19381:
[----:B------:R-:W-:Y:S05]  /*11b00*/  BSYNC.RECONVERGENT B1 ;  /* 0x0000000000017941 */ /* 0x000fea0003800200 */
.L_x_19330:
        /* <DEDUP_REMOVED lines=25> */
.L_x_19329:
[----:B------:R-:W-:Y:S05]  /*11ca0*/  BSYNC.RECONVERGENT B2 ;  /* 0x0000000000027941 */ /* 0x000fea0003800200 */
.L_x_19328:
        /* <DEDUP_REMOVED lines=100> */
.L_x_19460:
        /* <DEDUP_REMOVED lines=34> */
[----:B------:R-:W-:Y:S01]  /*12510*/  FADD.FTZ R105, R56, -R100 ;  /* 0x8000006438697221 */ /* 0x000fe20000010000 */
[----:B------:R-:W-:Y:S02]  /*12520*/  HADD2.F32 R106, -RZ, R39.H0_H0 ;  /* 0x20000027ff6a7230 */ /* 0x000fe40000004100 */
[C---:B------:R-:W-:Y:S01]  /*12530*/  FMUL.FTZ R107, R0.reuse, R107 ;  /* 0x0000006b006b7220 */ /* 0x040fe20000410000 */
[----:B------:R-:W-:Y:S01]  /*12540*/  FFMA.FTZ R77, R77, R78, R98 ;  /* 0x0000004e4d4d7223 */ /* 0x000fe20000010062 */
[----:B------:R-:W-:Y:S01]  /*12550*/  HADD2.F32 R108, -RZ, R35.H0_H0 ;  /* 0x20000023ff6c7230 */ /* 0x000fe20000004100 */
[----:B------:R-:W0:Y:S01]  /*12560*/  LDC.64 R98, c[0x0][0x428] ;  /* 0x00010a00ff627b82 */ /* 0x000e220000000a00 */
[----:B------:R-:W-:Y:S02]  /*12570*/  HADD2.F32 R102, -RZ, R38.H0_H0 ;  /* 0x20000026ff667230 */ /* 0x000fe40000004100 */
[----:B------:R-:W-:Y:S01]  /*12580*/  FMUL.FTZ R105, R0, R105 ;  /* 0x0000006900697220 */ /* 0x000fe20000410000 */
[----:B------:R-:W-:-:S02]  /*12590*/  HADD2.F32 R104, -RZ, R34.H0_H0 ;  /* 0x20000022ff687230 */ /* 0x000fc40000004100 */
[----:B------:R-:W-:Y:S01]  /*125a0*/  FFMA.FTZ R109, R107, R106, R108 ;  /* 0x0000006a6b6d7223 */ /* 0x000fe2000001006c */
        /* <DEDUP_REMOVED lines=28> */
.L_x_19445:
[----:B------:R-:W-:Y:S05]  /*12770*/  BSYNC.RECONVERGENT B2 ;  /* 0x0000000000027941 */ /* 0x000fea0003800200 */
.L_x_19444:
        /* <DEDUP_REMOVED lines=50> */
.L_x_19447:
[----:B------:R-:W-:Y:S05]  /*12aa0*/  BSYNC.RECONVERGENT B2 ;  /* 0x0000000000027941 */ /* 0x000fea0003800200 */
.L_x_19446:
        /* <DEDUP_REMOVED lines=10> */
[----:B------:R-:W-:Y:S02]  /*12b50*/  HADD2.F32 R104, -RZ, R13.H0_H0 ;  /* 0x2000000dff687230 */ /* 0x000fe40000004100 */
[----:B------:R-:W-:Y:S01]  /*12b60*/  FMUL.FTZ R105, R0, R105 ;  /* 0x0000006900697220 */ /* 0x000fe20000410000 */
        /* <DEDUP_REMOVED lines=18> */
[----:B------:R-:W-:Y:S02]  /*12c90*/  HADD2.F32 R100, -RZ, R13.H1_H1 ;  /* 0x3000000dff647230 */ /* 0x000fe40000004100 */
[----:B------:R-:W-:Y:S01]  /*12ca0*/  FFMA.FTZ R107, R98, R105, R107 ;  /* 0x00000069626b7223 */ /* 0x000fe2000001006b */
[----:B------:R-:W-:Y:S02]  /*12cb0*/  HADD2.F32 R106, -RZ, R15.H0_H0 ;  /* 0x2000000fff6a7230 */ /* 0x000fe40000004100 */
[----:B------:R-:W-:Y:S02]  /*12cc0*/  HADD2.F32 R110, -RZ, R11.H0_H0 ;  /* 0x2000000bff6e7230 */ /* 0x000fe40000004100 */
[----:B------:R-:W-:Y:S02]  /*12cd0*/  HADD2.F32 R112, -RZ, R15.H1_H1 ;  /* 0x3000000fff707230 */ /* 0x000fe40000004100 */
[----:B------:R-:W-:Y:S02]  /*12ce0*/  HADD2.F32 R114, -RZ, R11.H1_H1 ;  /* 0x3000000bff727230 */ /* 0x000fe40000004100 */
[----:B------:R-:W-:Y:S01]  /*12cf0*/  FFMA.FTZ R106, R113, R106, R110 ;  /* 0x0000006a716a7223 */ /* 0x000fe2000001006e */
[----:B------:R-:W-:-:S02]  /*12d00*/  HADD2.F32 R102, -RZ, R9.H1_H1 ;  /* 0x30000009ff667230 */ /* 0x000fc40000004100 */
[----:B------:R-:W-:Y:S02]  /*12d10*/  HADD2.F32 R103, -RZ, R8.H1_H1 ;  /* 0x30000008ff677230 */ /* 0x000fe40000004100 */
[----:B------:R-:W-:Y:S01]  /*12d20*/  FFMA.FTZ R115, R115, R112, R114 ;  /* 0x0000007073737223 */ /* 0x000fe20000010072 */
[----:B------:R-:W-:Y:S02]  /*12d30*/  FFMA.FTZ R105, R79, R100, R102 ;  /* 0x000000644f697223 */ /* 0x000fe40000010066 */
[----:B------:R-:W-:Y:S01]  /*12d40*/  FFMA.FTZ R103, R78, R99, R103 ;  /* 0x000000634e677223 */ /* 0x000fe20000010067 */
[----:B0-----:R-:W-:Y:S01]  /*12d50*/  IMAD.WIDE.U32 R98, R101, 0x10, R76 ;  /* 0x0000001065627825 */ /* 0x001fe200078e004c */
[----:B------:R-:W-:Y:S02]  /*12d60*/  F2FP.F16.F32.PACK_AB R79, R115, R106 ;  /* 0x0000006a734f723e */ /* 0x000fe400000000ff */
[----:B------:R-:W-:Y:S02]  /*12d70*/  F2FP.F16.F32.PACK_AB R78, R107, R108 ;  /* 0x0000006c6b4e723e */ /* 0x000fe400000000ff */
[----:B------:R-:W-:-:S02]  /*12d80*/  F2FP.F16.F32.PACK_AB R77, R105, R104 ;  /* 0x00000068694d723e */ /* 0x000fc400000000ff */
[----:B------:R-:W-:-:S05]  /*12d90*/  F2FP.F16.F32.PACK_AB R76, R103, R0 ;  /* 0x00000000674c723e */ /* 0x000fca00000000ff */
[----:B------:R2:W-:Y:S02]  /*12da0*/  STG.E.128 desc[UR8][R98.64], R76 ;  /* 0x0000004c62007986 */ /* 0x0005e4000c101d08 */
.L_x_19443:
[----:B------:R-:W-:Y:S05]  /*12db0*/  BSYNC.RECONVERGENT B1 ;  /* 0x0000000000017941 */ /* 0x000fea0003800200 */
.L_x_19442:
[----:B012---:R-:W0:Y:S02]  /*12dc0*/  LDC.64 R76, c[0x0][0x380] ;  /* 0x0000e000ff4c7b82 */ /* 0x007e240000000a00 */
[----:B0-----:R-:W-:-:S04]  /*12dd0*/  LEA R81, R76, R81, 0x2 ;  /* 0x000000514c517211 */ /* 0x001fc800078e10ff */
[----:B------:R-:W-:-:S13]  /*12de0*/  ISETP.GE.AND P0, PT, R81, R77, PT ;  /* 0x0000004d5100720c */ /* 0x000fda0003f06270 */
[----:B------:R-:W-:Y:S05]  /*12df0*/  @!P0 BRA `(.L_x_19448) ;  /* 0xfffffedc008c8947 */ /* 0x000fea000383ffff */
[----:B------:R-:W-:Y:S05]  /*12e00*/  BSYNC B0 ;  /* 0x0000000000007941 */ /* 0x000fea0003800000 */
.L_x_19095:
[----:B------:R-:W-:Y:S05]  /*12e10*/  EXIT ;  /* 0x000000000000794d */ /* 0x000fea0003800000 */
.L_x_19441:
[----:B------:R-:W-:Y:S01]  /*12e20*/  HFMA2 R105, -RZ, RZ, 0, 5.9604644775390625e-08 ;  /* 0x00000001ff697431 */ /* 0x000fe200000001ff */
[----:B------:R-:W-:Y:S01]  /*12e30*/  BSSY B1, `(.L_x_19449) ;  /* 0x0000007000017945 */ /* 0x000fe20003800000 */
[----:B------:R-:W-:Y:S01]  /*12e40*/  IMAD.MOV.U32 R106, RZ, RZ, R77 ;  /* 0x000000ffff6a7224 */ /* 0x000fe200078e004d */
[----:B------:R-:W-:Y:S01]  /*12e50*/  MOV R108, 0x1f ;  /* 0x0000001f006c7802 */ /* 0x000fe20000000f00 */
[----:B------:R-:W-:-:S07]  /*12e60*/  IMAD.MOV.U32 R103, RZ, RZ, -0x1 ;  /* 0xffffffffff677424 */ /* 0x000fce00078e00ff */
[----:B-----5:R-:W-:Y:S05]  /*12e70*/  WARPSYNC.COLLECTIVE R103, `(.L_x_19450) ;  /* 0x0000000067087348 */ /* 0x020fea0003c00000 */
[----:B------:R0:W1:Y:S02]  /*12e80*/  SHFL.BFLY P6, R101, R106, R105, R108 ;  /* 0x0c0000696a657389 */ /* 0x00006400000c006c */
[----:B01---5:R-:W-:Y:S05]  /*12e90*/  ENDCOLLECTIVE ;  /* 0x000000000000791b */ /* 0x023fea0003800000 */
.L_x_19450:
[----:B------:R-:W-:Y:S05]  /*12ea0*/  BSYNC B1 ;  /* 0x0000000000017941 */ /* 0x000fea0003800000 */
.L_x_19449:
        /* <DEDUP_REMOVED lines=10> */
.L_x_19451:
[----:B------:R-:W-:Y:S02]  /*12f50*/  HFMA2 R105, -RZ, RZ, 0, 2.384185791015625e-07 ;  /* 0x00000004ff697431 */ /* 0x000fe400000001ff */
[----:B------:R-:W-:-:S04]  /*12f60*/  IMAD.MOV.U32 R79, RZ, RZ, R101 ;  /* 0x000000ffff4f7224 */ /* 0x000fc800078e0065 */
[----:B------:R-:W-:-:S05]  /*12f70*/  FADD.FTZ R79, R76, R79 ;  /* 0x0000004f4c4f7221 */ /* 0x000fca0000010000 */
[----:B------:R-:W-:-:S07]  /*12f80*/  MOV R106, R79 ;  /* 0x0000004f006a7202 */ /* 0x000fce0000000f00 */
[----:B------:R-:W-:Y:S05]  /*12f90*/  WARPSYNC.COLLECTIVE R103, `(.L_x_19452) ;  /* 0x0000000067087348 */ /* 0x000fea0003c00000 */
[----:B------:R0:W1:Y:S02]  /*12fa0*/  SHFL.BFLY P6, R101, R106, R105, R108 ;  /* 0x0c0000696a657389 */ /* 0x00006400000c006c */
[----:B01----:R-:W-:Y:S05]  /*12fb0*/  ENDCOLLECTIVE ;  /* 0x000000000000791b */ /* 0x003fea0003800000 */
.L_x_19452:
[----:B------:R-:W-:Y:S02]  /*12fc0*/  HFMA2 R105, -RZ, RZ, 0, 4.76837158203125e-07 ;  /* 0x00000008ff697431 */ /* 0x000fe400000001ff */
[----:B------:R-:W-:-:S04]  /*12fd0*/  IMAD.MOV.U32 R0, RZ, RZ, R101 ;  /* 0x000000ffff007224 */ /* 0x000fc800078e0065 */
[----:B------:R-:W-:-:S05]  /*12fe0*/  FADD.FTZ R78, R79, R0 ;  /* 0x000000004f4e7221 */ /* 0x000fca0000010000 */
[----:B------:R-:W-:-:S07]  /*12ff0*/  MOV R106, R78 ;  /* 0x0000004e006a7202 */ /* 0x000fce0000000f00 */
[----:B------:R-:W-:Y:S05]  /*13000*/  WARPSYNC.COLLECTIVE R103, `(.L_x_19453) ;  /* 0x0000000067087348 */ /* 0x000fea0003c00000 */
[----:B------:R0:W1:Y:S02]  /*13010*/  SHFL.BFLY P6, R101, R106, R105, R108 ;  /* 0x0c0000696a657389 */ /* 0x00006400000c006c */
[----:B01----:R-:W-:Y:S05]  /*13020*/  ENDCOLLECTIVE ;  /* 0x000000000000791b */ /* 0x003fea0003800000 */
.L_x_19453:
[----:B------:R-:W-:Y:S02]  /*13030*/  HFMA2 R105, -RZ, RZ, 0, 9.5367431640625e-07 ;  /* 0x00000010ff697431 */ /* 0x000fe400000001ff */
[----:B------:R-:W-:-:S04]  /*13040*/  IMAD.MOV.U32 R99, RZ, RZ, R101 ;  /* 0x000000ffff637224 */ /* 0x000fc800078e0065 */
[----:B------:R-:W-:-:S05]  /*13050*/  FADD.FTZ R100, R78, R99 ;  /* 0x000000634e647221 */ /* 0x000fca0000010000 */
[----:B------:R-:W-:-:S07]  /*13060*/  MOV R106, R100 ;  /* 0x00000064006a7202 */ /* 0x000fce0000000f00 */
[----:B------:R-:W-:Y:S05]  /*13070*/  WARPSYNC.COLLECTIVE R103, `(.L_x_19454) ;  /* 0x0000000067087348 */ /* 0x000fea0003c00000 */
[----:B------:R0:W1:Y:S02]  /*13080*/  SHFL.BFLY P6, R101, R106, R105, R108 ;  /* 0x0c0000696a657389 */ /* 0x00006400000c006c */
[----:B01----:R-:W-:Y:S05]  /*13090*/  ENDCOLLECTIVE ;  /* 0x000000000000791b */ /* 0x003fea0003800000 */
.L_x_19454:
[----:B------:R-:W-:Y:S02]  /*130a0*/  HFMA2 R105, -RZ, RZ, 0, 5.9604644775390625e-08 ;  /* 0x00000001ff697431 */ /* 0x000fe400000001ff */
        /* <DEDUP_REMOVED lines=56> */
.L_x_19455:
[----:B------:R-:W-:Y:S02]  /*13430*/  HFMA2 R105, -RZ, RZ, 0, 1.1920928955078125e-07 ;  /* 0x00000002ff697431 */ /* 0x000fe400000001ff */
[----:B------:R-:W-:-:S04]  /*13440*/  IMAD.MOV.U32 R77, RZ, RZ, R101 ;  /* 0x000000ffff4d7224 */ /* 0x000fc800078e0065 */
[----:B------:R-:W-:-:S05]  /*13450*/  FADD.FTZ R77, R0, R77 ;  /* 0x0000004d004d7221 */ /* 0x000fca0000010000 */
[----:B------:R-:W-:-:S07]  /*13460*/  MOV R106, R77 ;  /* 0x0000004d006a7202 */ /* 0x000fce0000000f00 */
[----:B------:R-:W-:Y:S05]  /*13470*/  WARPSYNC.COLLECTIVE R103, `(.L_x_19456) ;  /* 0x0000000067087348 */ /* 0x000fea0003c00000 */
[----:B------:R0:W1:Y:S02]  /*13480*/  SHFL.BFLY P6, R101, R106, R105, R108 ;  /* 0x0c0000696a657389 */ /* 0x00006400000c006c */
[----:B01----:R-:W-:Y:S05]  /*13490*/  ENDCOLLECTIVE ;  /* 0x000000000000791b */ /* 0x003fea0003800000 */
.L_x_19456:
[----:B------:R-:W-:Y:S02]  /*134a0*/  HFMA2 R105, -RZ, RZ, 0, 2.384185791015625e-07 ;  /* 0x00000004ff697431 */ /* 0x000fe400000001ff */
[----:B------:R-:W-:-:S04]  /*134b0*/  IMAD.MOV.U32 R76, RZ, RZ, R101 ;  /* 0x000000ffff4c7224 */ /* 0x000fc800078e0065 */
[----:B------:R-:W-:-:S05]  /*134c0*/  FADD.FTZ R76, R77, R76 ;  /* 0x0000004c4d4c7221 */ /* 0x000fca0000010000 */
[----:B------:R-:W-:-:S07]  /*134d0*/  MOV R106, R76 ;  /* 0x0000004c006a7202 */ /* 0x000fce0000000f00 */
[----:B------:R-:W-:Y:S05]  /*134e0*/  WARPSYNC.COLLECTIVE R103, `(.L_x_19457) ;  /* 0x0000000067087348 */ /* 0x000fea0003c00000 */
[----:B------:R0:W1:Y:S02]  /*134f0*/  SHFL.BFLY P6, R101, R106, R105, R108 ;  /* 0x0c0000696a657389 */ /* 0x00006400000c006c */
[----:B01----:R-:W-:Y:S05]  /*13500*/  ENDCOLLECTIVE ;  /* 0x000000000000791b */ /* 0x003fea0003800000 */
.L_x_19457:
[----:B------:R-:W-:Y:S02]  /*13510*/  HFMA2 R105, -RZ, RZ, 0, 4.76837158203125e-07 ;  /* 0x00000008ff697431 */ /* 0x000fe400000001ff */
[----:B------:R-:W-:-:S04]  /*13520*/  IMAD.MOV.U32 R79, RZ, RZ, R101 ;  /* 0x000000ffff4f7224 */ /* 0x000fc800078e0065 */
[----:B------:R-:W-:-:S05]  /*13530*/  FADD.FTZ R79, R76, R79 ;  /* 0x0000004f4c4f7221 */ /* 0x000fca0000010000 */
[----:B------:R-:W-:-:S07]  /*13540*/  MOV R106, R79 ;  /* 0x0000004f006a7202 */ /* 0x000fce0000000f00 */
[----:B------:R-:W-:Y:S05]  /*13550*/  WARPSYNC.COLLECTIVE R103, `(.L_x_19458) ;  /* 0x0000000067087348 */ /* 0x000fea0003c00000 */
[----:B------:R0:W1:Y:S02]  /*13560*/  SHFL.BFLY P6, R101, R106, R105, R108 ;  /* 0x0c0000696a657389 */ /* 0x00006400000c006c */
[----:B01----:R-:W-:Y:S05]  /*13570*/  ENDCOLLECTIVE ;  /* 0x000000000000791b */ /* 0x003fea0003800000 */
.L_x_19458:
[----:B------:R-:W-:Y:S02]  /*13580*/  HFMA2 R105, -RZ, RZ, 0, 9.5367431640625e-07 ;  /* 0x00000010ff697431 */ /* 0x000fe400000001ff */
[----:B------:R-:W-:-:S04]  /*13590*/  IMAD.MOV.U32 R78, RZ, RZ, R101 ;  /* 0x000000ffff4e7224 */ /* 0x000fc800078e0065 */
[----:B------:R-:W-:-:S05]  /*135a0*/  FADD.FTZ R78, R79, R78 ;  /* 0x0000004e4f4e7221 */ /* 0x000fca0000010000 */
[----:B------:R-:W-:-:S07]  /*135b0*/  MOV R106, R78 ;  /* 0x0000004e006a7202 */ /* 0x000fce0000000f00 */
[----:B------:R-:W-:Y:S05]  /*135c0*/  WARPSYNC.COLLECTIVE R103, `(.L_x_19459) ;  /* 0x0000000067087348 */ /* 0x000fea0003c00000 */
[----:B------:R0:W1:Y:S02]  /*135d0*/  SHFL.BFLY P6, R101, R106, R105, R108 ;  /* 0x0c0000696a657389 */ /* 0x00006400000c006c */
[----:B01----:R-:W-:Y:S05]  /*135e0*/  ENDCOLLECTIVE ;  /* 0x000000000000791b */ /* 0x003fea0003800000 */
.L_x_19459:
[----:B------:R-:W-:Y:S05]  /*135f0*/  BRA `(.L_x_19460) ;  /* 0xffffffec003c7947 */ /* 0x000fea000383ffff */
.L_x_19461:
        /* <DEDUP_REMOVED lines=16> */
.L_x_28812:


//--------------------- .text._ZN10layer_norm13ln_fwd_kernelINS_13Kernel_traitsI6__halfS2_fS2_fjLj768ELj1ELj4ELj1ELj16ENS_18Kernel_traits_baseILj768ES2_S2_fS2_fjLj128EEEEELb1ELb1ELb1ELb1EEEvNS_9FwdParamsE --------------------------
	.section	.text._ZN10layer_norm13ln_fwd_kernelINS_13Kernel_traitsI6__halfS2_fS2_fjLj768ELj1ELj4ELj1ELj16ENS_18Kernel_traits_baseILj768ES2_S2_fS2_fjLj128EEEEELb1ELb1ELb1ELb1EEEvNS_9FwdParamsE,"ax",@progbits
	.align	128
        .global         _ZN10layer_norm13ln_fwd_kernelINS_13Kernel_traitsI6__halfS2_fS2_fjLj768ELj1ELj4ELj1ELj16ENS_18Kernel_traits_baseILj768ES2_S2_fS2_fjLj128EEEEELb1ELb1ELb1ELb1EEEvNS_9FwdParamsE
        .type           _ZN10layer_norm13ln_fwd_kernelINS_13Kernel_traitsI6__halfS2_fS2_fjLj768ELj1ELj4ELj1ELj16ENS_18Kernel_traits_baseILj768ES2_S2_fS2_fjLj128EEEEELb1ELb1ELb1ELb1EEEvNS_9FwdParamsE,@function
        .size           _ZN10layer_norm13ln_fwd_kernelINS_13Kernel_traitsI6__halfS2_fS2_fjLj768ELj1ELj4ELj1ELj16ENS_18Kernel_traits_baseILj768ES2_S2_fS2_fjLj128EEEEELb1ELb1ELb1ELb1EEEvNS_9FwdParamsE,(.L_x_28813 - _ZN10layer_norm13ln_fwd_kernelINS_13Kernel_traitsI6__halfS2_fS2_fjLj768ELj1ELj4ELj1ELj16ENS_18Kernel_traits_baseILj768ES2_S2_fS2_fjLj128EEEEELb1ELb1ELb1ELb1EEEvNS_9FwdParamsE)
        .other          _ZN10layer_norm13ln_fwd_kernelINS_13Kernel_traitsI6__halfS2_fS2_fjLj768ELj1ELj4ELj1ELj16ENS_18Kernel_traits_baseILj768ES2_S2_fS2_fjLj128EEEEELb1ELb1ELb1ELb1EEEvNS_9FwdParamsE,@"STO_CUDA_ENTRY STV_DEFAULT"
_ZN10layer_norm13ln_fwd_kernelINS_13Kernel_traitsI6__halfS2_fS2_fjLj768ELj1ELj4ELj1ELj16ENS_18Kernel_traits_baseILj768ES2_S2_fS2_fjLj128EEEEELb1ELb1ELb1ELb1EEEvNS_9FwdParamsE:
.text._ZN10layer_norm13ln_fwd_kernelINS_13Kernel_traitsI6__halfS2_fS2_fjLj768ELj1ELj4ELj1ELj16ENS_18Kernel_traits_baseILj768ES2_S2_fS2_fjLj128EEEEELb1ELb1ELb1ELb1EEEvNS_9FwdParamsE:
        /* <DEDUP_REMOVED lines=53> */
[-C--:B------:R-:W-:Y:S01]  /*0350*/  @P0 MOV R75, R33.reuse ;  /* 0x00000021004b0202 */ /* 0x080fe20000000f00 */
[----:B------:R-:W-:Y:S01]  /*0360*/  IMAD R48, R72, -0x2daee0ad, RZ ;  /* 0xd2511f5348307824 */ /* 0x000fe200078e02ff */
[----:B------:R-:W-:Y:S01]  /*0370*/  LOP3.LUT R45, R6, UR7, RZ, 0x3c, !PT ;  /* 0x00000007062d7c12 */ /* 0x000fe2000f8e3cff */
[----:B------:R-:W-:Y:S01]  /*0380*/  IMAD R6, R71, -0x326172a9, RZ ;  /* 0xcd9e8d5747067824 */ /* 0x000fe200078e02ff */
[----:B------:R-:W-:Y:S01]  /*0390*/  UIADD3 UR17, UPT, UPT, UR6, 0x3c6ef372, URZ ;  /* 0x3c6ef37206117890 */ /* 0x000fe2000fffe0ff */
[----:B------:R-:W-:Y:S01]  /*03a0*/  IMAD.HI.U32 R7, R44, -0x2daee0ad, RZ ;  /* 0xd2511f532c077827 */ /* 0x000fe200078e00ff */
[----:B------:R-:W-:Y:S01]  /*03b0*/  UIADD3 UR18, UPT, UPT, UR7, 0x76cf5d0a, URZ ;  /* 0x76cf5d0a07127890 */ /* 0x000fe2000fffe0ff */
[----:B------:R-:W-:Y:S01]  /*03c0*/  @!P0 MOV R75, R33 ;  /* 0x00000021004b8202 */ /* 0x000fe20000000f00 */
[----:B------:R-:W-:Y:S01]  /*03d0*/  UIADD3 UR19, UPT, UPT, UR6, -0x255992d5, URZ ;  /* 0xdaa66d2b06137890 */ /* 0x000fe2000fffe0ff */
[C---:B------:R-:W-:Y:S01]  /*03e0*/  IMAD.HI.U32 R5, R45.reuse, -0x326172a9, RZ ;  /* 0xcd9e8d572d057827 */ /* 0x040fe200078e00ff */
[----:B------:R-:W-:Y:S01]  /*03f0*/  LOP3.LUT R48, R48, UR16, R7, 0x96, !PT ;  /* 0x0000001030307c12 */ /* 0x000fe2000f8e9607 */
[----:B------:R-:W-:Y:S01]  /*0400*/  UIADD3 UR20, UPT, UPT, UR7, 0x32370b8f, URZ ;  /* 0x32370b8f07147890 */ /* 0x000fe2000fffe0ff */
[----:B------:R-:W-:Y:S01]  /*0410*/  BSSY B0, `(.L_x_19462) ;  /* 0x0001269000007945 */ /* 0x000fe20003800000 */
        /* <DEDUP_REMOVED lines=15> */
[----:B------:R-:W-:Y:S01]  /*0510*/  @P0 MOV R77, R35 ;  /* 0x00000023004d0202 */ /* 0x000fe20000000f00 */
[----:B------:R-:W-:Y:S01]  /*0520*/  @P0 IMAD.MOV.U32 R5, RZ, RZ, R11 ;  /* 0x000000ffff050224 */ /* 0x000fe200078e000b */
[----:B------:R-:W-:Y:S01]  /*0530*/  LOP3.LUT R44, R44, UR18, R9, 0x96, !PT ;  /* 0x000000122c2c7c12 */ /* 0x000fe2000f8e9609 */
[----:B------:R-:W-:Y:S01]  /*0540*/  @P0 IMAD.MOV.U32 R7, RZ, RZ, R13 ;  /* 0x000000ffff070224 */ /* 0x000fe200078e000d */
[----:B------:R-:W-:Y:S01]  /*0550*/  @!P0 MOV R5, R11 ;  /* 0x0000000b00058202 */ /* 0x000fe20000000f00 */
[----:B------:R-:W-:Y:S01]  /*0560*/  @!P0 IMAD.MOV.U32 R6, RZ, RZ, R12 ;  /* 0x000000ffff068224 */ /* 0x000fe200078e000c */
[----:B------:R-:W-:Y:S01]  /*0570*/  @!P0 MOV R7, R13 ;  /* 0x0000000d00078202 */ /* 0x000fe20000000f00 */
[----:B------:R-:W-:Y:S01]  /*0580*/  IMAD R48, R48, -0x326172a9, RZ ;  /* 0xcd9e8d5730307824 */ /* 0x000fe200078e02ff */
[----:B------:R-:W-:Y:S01]  /*0590*/  @P0 MOV R9, R15 ;  /* 0x0000000f00090202 */ /* 0x000fe20000000f00 */
[----:B------:R-:W-:Y:S01]  /*05a0*/  IMAD R13, R46, -0x2daee0ad, RZ ;  /* 0xd2511f532e0d7824 */ /* 0x000fe200078e02ff */
[----:B------:R-:W-:Y:S01]  /*05b0*/  UIADD3 UR25, UPT, UPT, UR6, -0x4ab325aa, URZ ;  /* 0xb54cda5606197890 */ /* 0x000fe2000fffe0ff */
[----:B------:R-:W-:Y:S01]  /*05c0*/  IMAD.HI.U32 R11, R44, -0x326172a9, RZ ;  /* 0xcd9e8d572c0b7827 */ /* 0x000fe200078e00ff */
[----:B------:R-:W-:Y:S01]  /*05d0*/  UIADD3 UR26, UPT, UPT, UR7, 0x646e171e, URZ ;  /* 0x646e171e071a7890 */ /* 0x000fe2000fffe0ff */
[----:B------:R-:W-:Y:S01]  /*05e0*/  @!P0 MOV R69, R39 ;  /* 0x0000002700458202 */ /* 0x000fe20000000f00 */
[----:B------:R-:W-:Y:S01]  /*05f0*/  UIADD3 UR27, UPT, UPT, UR6, 0x5384540f, URZ ;  /* 0x5384540f061b7890 */ /* 0x000fe2000fffe0ff */
[----:B------:R-:W-:Y:S01]  /*0600*/  IMAD.HI.U32 R12, R45, -0x2daee0ad, RZ ;  /* 0xd2511f532d0c7827 */ /* 0x000fe200078e00ff */
[----:B------:R-:W-:Y:S01]  /*0610*/  LOP3.LUT R48, R48, UR19, R11, 0x96, !PT ;  /* 0x0000001330307c12 */ /* 0x000fe2000f8e960b */
[----:B------:R-:W-:Y:S01]  /*0620*/  UIADD3 UR28, UPT, UPT, UR7, 0x1fd5c5a3, URZ ;  /* 0x1fd5c5a3071c7890 */ /* 0x000fe2000fffe0ff */
[----:B------:R-:W-:Y:S01]  /*0630*/  @!P0 MOV R77, R35 ;  /* 0x00000023004d8202 */ /* 0x000fe20000000f00 */
[----:B------:R-:W-:Y:S01]  /*0640*/  @P0 IMAD.MOV.U32 R4, RZ, RZ, R10 ;  /* 0x000000ffff040224 */ /* 0x000fe200078e000a */
[----:B------:R-:W-:Y:S01]  /*0650*/  LOP3.LUT R46, R13, UR20, R12, 0x96, !PT ;  /* 0x000000140d2e7c12 */ /* 0x000fe2000f8e960c */
[----:B------:R-:W-:Y:S01]  /*0660*/  @P0 IMAD.MOV.U32 R8, RZ, RZ, R14 ;  /* 0x000000ffff080224 */ /* 0x000fe200078e000e */
[----:B------:R-:W-:Y:S01]  /*0670*/  @!P0 MOV R4, R10 ;  /* 0x0000000a00048202 */ /* 0x000fe20000000f00 */
        /* <DEDUP_REMOVED lines=9> */
[----:B------:R-:W-:Y:S01]  /*0710*/  UIADD3 UR30, UPT, UPT, UR7, -0x24c28bd8, URZ ;  /* 0xdb3d7428071e7890 */ /* 0x000fe2000fffe0ff */
[----:B------:R-:W-:Y:S01]  /*0720*/  @!P0 CS2R R30, SRZ ;  /* 0x00000000001e8805 */ /* 0x000fe2000001ff00 */
[----:B------:R-:W-:Y:S01]  /*0730*/  UIADD3 UR31, UPT, UPT, UR6, -0x700cb87f, URZ ;  /* 0x8ff34781061f7890 */ /* 0x000fe2000fffe0ff */
        /* <DEDUP_REMOVED lines=11> */
[----:B------:R-:W-:Y:S01]  /*07f0*/  @!P0 CS2R R28, SRZ ;  /* 0x00000000001c8805 */ /* 0x000fe2000001ff00 */
[----:B------:R-:W-:Y:S01]  /*0800*/  IMAD R19, R48, -0x2daee0ad, RZ ;  /* 0xd2511f5330137824 */ /* 0x000fe200078e02ff */
[----:B------:R-:W-:Y:S01]  /*0810*/  @!P0 CS2R R26, SRZ ;  /* 0x00000000001a8805 */ /* 0x000fe2000001ff00 */
[----:B------:R-:W-:Y:S01]  /*0820*/  IMAD.HI.U32 R17, R45, -0x326172a9, RZ ;  /* 0xcd9e8d572d117827 */ /* 0x000fe200078e00ff */
[----:B------:R-:W-:-:S02]  /*0830*/  @!P0 CS2R R24, SRZ ;  /* 0x0000000000188805 */ /* 0x000fc4000001ff00 */
[----:B------:R-:W-:Y:S02]  /*0840*/  @!P0 CS2R R22, SRZ ;  /* 0x0000000000168805 */ /* 0x000fe4000001ff00 */
[----:B------:R-:W-:Y:S01]  /*0850*/  @!P0 CS2R R20, SRZ ;  /* 0x0000000000148805 */ /* 0x000fe2000001ff00 */
[----:B------:R-:W-:Y:S01]  /*0860*/  IMAD.HI.U32 R18, R44, -0x2daee0ad, RZ ;  /* 0xd2511f532c127827 */ /* 0x000fe200078e00ff */
[----:B------:R-:W-:Y:S01]  /*0870*/  LOP3.LUT R46, R46, UR23, R17, 0x96, !PT ;  /* 0x000000172e2e7c12 */ /* 0x000fe2000f8e9611 */
[----:B------:R-:W0:Y:S01]  /*0880*/  LDCU UR10, c[0x0][0x404] ;  /* 0x00008080ff0a77ac */ /* 0x000e220008000800 */
[----:B------:R-:W-:Y:S01]  /*0890*/  LOP3.LUT R102, R102, 0x3, RZ, 0xc0, !PT ;  /* 0x0000000366667812 */ /* 0x000fe200078ec0ff */
[----:B------:R-:W-:Y:S01]  /*08a0*/  @P0 IMAD.MOV.U32 R14, RZ, RZ, R40 ;  /* 0x000000ffff0e0224 */ /* 0x000fe200078e0028 */
        /* <DEDUP_REMOVED lines=8> */
[----:B------:R-:W1:Y:S01]  /*0930*/  LDCU.U8 UR11, c[0x0][0x410] ;  /* 0x00008200ff0b77ac */ /* 0x000e620008000000 */
[----:B------:R-:W-:Y:S01]  /*0940*/  IMAD.HI.U32 R41, R40, -0x326172a9, RZ ;  /* 0xcd9e8d5728297827 */ /* 0x000fe200078e00ff */
[----:B------:R-:W2:Y:S03]  /*0950*/  LDCU UR14, c[0x0][0x448] ;  /* 0x00008900ff0e77ac */ /* 0x000ea60008000800 */
[----:B------:R-:W-:Y:S01]  /*0960*/  IMAD.HI.U32 R44, R46, -0x2daee0ad, RZ ;  /* 0xd2511f532e2c7827 */ /* 0x000fe200078e00ff */
[----:B------:R-:W-:Y:S01]  /*0970*/  LOP3.LUT R41, R42, UR25, R41, 0x96, !PT ;  /* 0x000000192a297c12 */ /* 0x000fe2000f8e9629 */
[----:B------:R-:W3:Y:S02]  /*0980*/  LDCU.64 UR12, c[0x0][0x408] ;  /* 0x00008100ff0c77ac */ /* 0x000ee40008000a00 */
[----:B------:R-:W-:Y:S01]  /*0990*/  @P0 IMAD.MOV.U32 R19, RZ, RZ, R37 ;  /* 0x000000ffff130224 */ /* 0x000fe200078e0025 */
[----:B------:R-:W-:Y:S01]  /*09a0*/  LOP3.LUT R44, R45, UR26, R44, 0x96, !PT ;  /* 0x0000001a2d2c7c12 */ /* 0x000fe2000f8e962c */
[----:B------:R-:W-:Y:S01]  /*09b0*/  @P0 IMAD.MOV.U32 R17, RZ, RZ, R43 ;  /* 0x000000ffff110224 */ /* 0x000fe200078e002b */
[----:B------:R-:W-:Y:S01]  /*09c0*/  @!P0 MOV R19, R37 ;  /* 0x0000002500138202 */ /* 0x000fe20000000f00 */
[----:B------:R-:W-:Y:S01]  /*09d0*/  @!P0 IMAD.MOV.U32 R18, RZ, RZ, R36 ;  /* 0x000000ffff128224 */ /* 0x000fe200078e0024 */
[----:B------:R-:W-:Y:S01]  /*09e0*/  @!P0 MOV R17, R43 ;  /* 0x0000002b00118202 */ /* 0x000fe20000000f00 */
[----:B------:R-:W-:Y:S01]  /*09f0*/  IMAD R37, R40, -0x326172a9, RZ ;  /* 0xcd9e8d5728257824 */ /* 0x000fe200078e02ff */
[----:B------:R-:W4:Y:S01]  /*0a00*/  LDCU.64 UR4, c[0x0][0x3a0] ;  /* 0x00007400ff0477ac */ /* 0x000f220008000a00 */
        /* <DEDUP_REMOVED lines=23> */
[----:B------:R-:W-:Y:S02]  /*0b80*/  IMAD.MOV.U32 R81, RZ, RZ, RZ ;  /* 0x000000ffff517224 */ /* 0x000fe400078e00ff */
[----:B------:R-:W-:-:S02]  /*0b90*/  IMAD R98, R37, -0x2daee0ad, RZ ;  /* 0xd2511f5325627824 */ /* 0x000fc400078e02ff */
[----:B01234-:R-:W-:-:S07]  /*0ba0*/  IMAD R80, R38, -0x326172a9, RZ ;  /* 0xcd9e8d5726507824 */ /* 0x01ffce00078e02ff */
.L_x_19805:
[----:B0-----:R-:W0:Y:S08]  /*0bb0*/  LDC.64 R48, c[0x0][0x3f0] ;  /* 0x0000fc00ff307b82 */ /* 0x001e300000000a00 */
[----:B------:R-:W1:Y:S08]  /*0bc0*/  LDC R100, c[0x0][0x388] ;  /* 0x0000e200ff647b82 */ /* 0x000e700000000800 */
[----:B------:R-:W2:Y:S01]  /*0bd0*/  LDC.64 R46, c[0x0][0x3f8] ;  /* 0x0000fe00ff2e7b82 */ /* 0x000ea20000000a00 */
[----:B0-----:R-:W-:-:S05]  /*0be0*/  IMAD.WIDE R48, R73, 0x4, R48 ;  /* 0x0000000449307825 */ /* 0x001fca00078e0230 */
[----:B------:R-:W3:Y:S01]  /*0bf0*/  LDG.E R90, desc[UR8][R48.64] ;  /* 0x00000008305a7981 */ /* 0x000ee2000c1e1900 */
        /* <DEDUP_REMOVED lines=46> */
.L_x_19469:
        /* <DEDUP_REMOVED lines=13> */
.L_x_19471:
[----:B------:R-:W-:Y:S05]  /*0fb0*/  BSYNC.RECONVERGENT B4 ;  /* 0x0000000000047941 */ /* 0x000fea0003800200 */
.L_x_19470:
        /* <DEDUP_REMOVED lines=42> */
.L_x_19468:
[----:B------:R-:W-:Y:S05]  /*1260*/  BSYNC.RECONVERGENT B3 ;  /* 0x0000000000037941 */ /* 0x000fea0003800200 */
.L_x_19467:
        /* <DEDUP_REMOVED lines=11> */
.L_x_19466:
[----:B------:R-:W-:Y:S05]  /*1320*/  BSYNC.RECONVERGENT B2 ;  /* 0x0000000000027941 */ /* 0x000fea0003800200 */
.L_x_19465:
        /* <DEDUP_REMOVED lines=17> */
.L_x_19476:
        /* <DEDUP_REMOVED lines=13> */
.L_x_19478:
[----:B------:R-:W-:Y:S05]  /*1510*/  BSYNC.RECONVERGENT B4 ;  /* 0x0000000000047941 */ /* 0x000fea0003800200 */
.L_x_19477:
        /* <DEDUP_REMOVED lines=43> */
.L_x_19475:
[----:B------:R-:W-:Y:S05]  /*17d0*/  BSYNC.RECONVERGENT B3 ;  /* 0x0000000000037941 */ /* 0x000fea0003800200 */
.L_x_19474:
        /* <DEDUP_REMOVED lines=11> */
.L_x_19473:
[----:B------:R-:W-:Y:S05]  /*1890*/  BSYNC.RECONVERGENT B2 ;  /* 0x0000000000027941 */ /* 0x000fea0003800200 */
.L_x_19472:
        /* <DEDUP_REMOVED lines=17> */
.L_x_19483:
        /* <DEDUP_REMOVED lines=13> */
.L_x_19485:
[----:B------:R-:W-:Y:S05]  /*1a80*/  BSYNC.RECONVERGENT B4 ;  /* 0x0000000000047941 */ /* 0x000fea0003800200 */
.L_x_19484:
        /* <DEDUP_REMOVED lines=43> */
.L_x_19482:
[----:B------:R-:W-:Y:S05]  /*1d40*/  BSYNC.RECONVERGENT B3 ;  /* 0x0000000000037941 */ /* 0x000fea0003800200 */
.L_x_19481:
        /* <DEDUP_REMOVED lines=11> */
.L_x_19480:
[----:B------:R-:W-:Y:S05]  /*1e00*/  BSYNC.RECONVERGENT B2 ;  /* 0x0000000000027941 */ /* 0x000fea0003800200 */
.L_x_19479:
        /* <DEDUP_REMOVED lines=17> */
.L_x_19490:
        /* <DEDUP_REMOVED lines=13> */
.L_x_19492:
[----:B------:R-:W-:Y:S05]  /*1ff0*/  BSYNC.RECONVERGENT B4 ;  /* 0x0000000000047941 */ /* 0x000fea0003800200 */
.L_x_19491:
        /* <DEDUP_REMOVED lines=43> */
.L_x_19489:
[----:B------:R-:W-:Y:S05]  /*22b0*/  BSYNC.RECONVERGENT B3 ;  /* 0x0000000000037941 */ /* 0x000fea0003800200 */
.L_x_19488:
        /* <DEDUP_REMOVED lines=11> */
.L_x_19487:
[----:B------:R-:W-:Y:S05]  /*2370*/  BSYNC.RECONVERGENT B2 ;  /* 0x0000000000027941 */ /* 0x000fea0003800200 */
.L_x_19486:
        /* <DEDUP_REMOVED lines=17> */
.L_x_19497:
        /* <DEDUP_REMOVED lines=13> */
.L_x_19499:
[----:B------:R-:W-:Y:S05]  /*2560*/  BSYNC.RECONVERGENT B4 ;  /* 0x0000000000047941 */ /* 0x000fea0003800200 */
.L_x_19498:
        /* <DEDUP_REMOVED lines=43> */
.L_x_19496:
[----:B------:R-:W-:Y:S05]  /*2820*/  BSYNC.RECONVERGENT B3 ;  /* 0x0000000000037941 */ /* 0x000fea0003800200 */
.L_x_19495:
        /* <DEDUP_REMOVED lines=11> */
.L_x_19494:
[----:B------:R-:W-:Y:S05]  /*28e0*/  BSYNC.RECONVERGENT B2 ;  /* 0x0000000000027941 */ /* 0x000fea0003800200 */
.L_x_19493:
        /* <DEDUP_REMOVED lines=17> */
.L_x_19504:
        /* <DEDUP_REMOVED lines=13> */
.L_x_19506:
[----:B------:R-:W-:Y:S05]  /*2ad0*/  BSYNC.RECONVERGENT B4 ;  /* 0x0000000000047941 */ /* 0x000fea0003800200 */
.L_x_19505:
        /* <DEDUP_REMOVED lines=43> */
.L_x_19503:
[----:B------:R-:W-:Y:S05]  /*2d90*/  BSYNC.RECONVERGENT B3 ;  /* 0x0000000000037941 */ /* 0x000fea0003800200 */
.L_x_19502:
        /* <DEDUP_REMOVED lines=11> */
.L_x_19501:
[----:B------:R-:W-:Y:S05]  /*2e50*/  BSYNC.RECONVERGENT B2 ;  /* 0x0000000000027941 */ /* 0x000fea0003800200 */
.L_x_19500:
        /* <DEDUP_REMOVED lines=17> */
.L_x_19511:
        /* <DEDUP_REMOVED lines=13> */
.L_x_19513:
[----:B------:R-:W-:Y:S05]  /*3040*/  BSYNC.RECONVERGENT B4 ;  /* 0x0000000000047941 */ /* 0x000fea0003800200 */
.L_x_19512:
        /* <DEDUP_REMOVED lines=43> */
.L_x_19510:
[----:B------:R-:W-:Y:S05]  /*3300*/  BSYNC.RECONVERGENT B3 ;  /* 0x0000000000037941 */ /* 0x000fea0003800200 */
.L_x_19509:
        /* <DEDUP_REMOVED lines=11> */
.L_x_19508:
[----:B------:R-:W-:Y:S05]  /*33c0*/  BSYNC.RECONVERGENT B2 ;  /* 0x0000000000027941 */ /* 0x000fea0003800200 */
.L_x_19507:
        /* <DEDUP_REMOVED lines=16> */
.L_x_19517:
        /* <DEDUP_REMOVED lines=13> */
.L_x_19519:
[----:B------:R-:W-:Y:S05]  /*35a0*/  BSYNC.RECONVERGENT B3 ;  /* 0x0000000000037941 */ /* 0x000fea0003800200 */
.L_x_19518:
        /* <DEDUP_REMOVED lines=43> */
.L_x_19516:
[----:B------:R-:W-:Y:S05]  /*3860*/  BSYNC.RECONVERGENT B2 ;  /* 0x0000000000027941 */ /* 0x000fea0003800200 */
.L_x_19515:
        /* <DEDUP_REMOVED lines=12> */
.L_x_19464:
        /* <DEDUP_REMOVED lines=21> */
.L_x_19524:
        /* <DEDUP_REMOVED lines=13> */
.L_x_19526:
[----:B------:R-:W-:Y:S05]  /*3b50*/  BSYNC.RECONVERGENT B4 ;  /* 0x0000000000047941 */ /* 0x000fea0003800200 */
.L_x_19525:
        /* <DEDUP_REMOVED lines=38> */
[----:B------:R-:W-:Y:S02]  /*3dc0*/  MOV R80, R44 ;  /* 0x0000002c00507202 */ /* 0x000fe40000000f00 */
[----:B------:R-:W-:Y:S01]  /*3dd0*/  LOP3.LUT R79, R48, UR31, R45, 0x96, !PT ;  /* 0x0000001f304f7c12 */ /* 0x000fe2000f8e962d */
[----:B------:R-:W-:Y:S01]  /*3de0*/  IMAD.MOV.U32 R44, RZ, RZ, R98 ;  /* 0x000000ffff2c7224 */ /* 0x000fe200078e0062 */
[----:B------:R-:W-:-:S07]  /*3df0*/  LOP3.LUT R78, R78, UR32, R65, 0x96, !PT ;  /* 0x000000204e4e7c12 */ /* 0x000fce000f8e9641 */
.L_x_19523:
[----:B------:R-:W-:Y:S05]  /*3e00*/  BSYNC.RECONVERGENT B3 ;  /* 0x0000000000037941 */ /* 0x000fea0003800200 */
.L_x_19522:
        /* <DEDUP_REMOVED lines=11> */
.L_x_19521:
[----:B------:R-:W-:Y:S05]  /*3ec0*/  BSYNC.RECONVERGENT B2 ;  /* 0x0000000000027941 */ /* 0x000fea0003800200 */
.L_x_19520:
        /* <DEDUP_REMOVED lines=17> */
.L_x_19531:
        /* <DEDUP_REMOVED lines=13> */
.L_x_19533:
[----:B------:R-:W-:Y:S05]  /*40b0*/  BSYNC.RECONVERGENT B4 ;  /* 0x0000000000047941 */ /* 0x000fea0003800200 */
.L_x_19532:
        /* <DEDUP_REMOVED lines=43> */
.L_x_19530:
[----:B------:R-:W-:Y:S05]  /*4370*/  BSYNC.RECONVERGENT B3 ;  /* 0x0000000000037941 */ /* 0x000fea0003800200 */
.L_x_19529:
        /* <DEDUP_REMOVED lines=11> */
.L_x_19528:
[----:B------:R-:W-:Y:S05]  /*4430*/  BSYNC.RECONVERGENT B2 ;  /* 0x0000000000027941 */ /* 0x000fea0003800200 */
.L_x_19527:
        /* <DEDUP_REMOVED lines=17> */
.L_x_19538:
        /* <DEDUP_REMOVED lines=13> */
.L_x_19540:
[----:B------:R-:W-:Y:S05]  /*4620*/  BSYNC.RECONVERGENT B4 ;  /* 0x0000000000047941 */ /* 0x000fea0003800200 */
.L_x_19539:
        /* <DEDUP_REMOVED lines=43> */
.L_x_19537:
[----:B------:R-:W-:Y:S05]  /*48e0*/  BSYNC.RECONVERGENT B3 ;  /* 0x0000000000037941 */ /* 0x000fea0003800200 */
.L_x_19536:
        /* <DEDUP_REMOVED lines=11> */
.L_x_19535:
[----:B------:R-:W-:Y:S05]  /*49a0*/  BSYNC.RECONVERGENT B2 ;  /* 0x0000000000027941 */ /* 0x000fea0003800200 */
.L_x_19534:
        /* <DEDUP_REMOVED lines=17> */
.L_x_19545:
        /* <DEDUP_REMOVED lines=13> */
.L_x_19547:
[----:B------:R-:W-:Y:S05]  /*4b90*/  BSYNC.RECONVERGENT B4 ;  /* 0x0000000000047941 */ /* 0x000fea0003800200 */
.L_x_19546:
        /* <DEDUP_REMOVED lines=43> */
.L_x_19544:
[----:B------:R-:W-:Y:S05]  /*4e50*/  BSYNC.RECONVERGENT B3 ;  /* 0x0000000000037941 */ /* 0x000fea0003800200 */
.L_x_19543:
        /* <DEDUP_REMOVED lines=11> */
.L_x_19542:
[----:B------:R-:W-:Y:S05]  /*4f10*/  BSYNC.RECONVERGENT B2 ;  /* 0x0000000000027941 */ /* 0x000fea0003800200 */
.L_x_19541:
        /* <DEDUP_REMOVED lines=17> */
.L_x_19552:
        /* <DEDUP_REMOVED lines=13> */
.L_x_19554:
[----:B------:R-:W-:Y:S05]  /*5100*/  BSYNC.RECONVERGENT B4 ;  /* 0x0000000000047941 */ /* 0x000fea0003800200 */
.L_x_19553:
        /* <DEDUP_REMOVED lines=39> */
[----:B------:R-:W-:Y:S02]  /*5380*/  HFMA2 R50, -RZ, RZ, 0, 0 ;  /* 0x00000000ff327431 */ /* 0x000fe400000001ff */
[----:B------:R-:W-:Y:S01]  /*5390*/  IMAD.MOV.U32 R80, RZ, RZ, R52 ;  /* 0x000000ffff507224 */ /* 0x000fe200078e0034 */
[----:B------:R-:W-:Y:S01]  /*53a0*/  LOP3.LUT R78, R78, UR32, R49, 0x96, !PT ;  /* 0x000000204e4e7c12 */ /* 0x000fe2000f8e9631 */
[----:B------:R-:W-:-:S07]  /*53b0*/  IMAD.MOV.U32 R64, RZ, RZ, R48 ;  /* 0x000000ffff407224 */ /* 0x000fce00078e0030 */
.L_x_19551:
[----:B------:R-:W-:Y:S05]  /*53c0*/  BSYNC.RECONVERGENT B3 ;  /* 0x0000000000037941 */ /* 0x000fea0003800200 */
.L_x_19550:
        /* <DEDUP_REMOVED lines=11> */
.L_x_19549:
[----:B------:R-:W-:Y:S05]  /*5480*/  BSYNC.RECONVERGENT B2 ;  /* 0x0000000000027941 */ /* 0x000fea0003800200 */
.L_x_19548:
        /* <DEDUP_REMOVED lines=17> */
.L_x_19559:
        /* <DEDUP_REMOVED lines=13> */
.L_x_19561:
[----:B------:R-:W-:Y:S05]  /*5670*/  BSYNC.RECONVERGENT B4 ;  /* 0x0000000000047941 */ /* 0x000fea0003800200 */
.L_x_19560:
        /* <DEDUP_REMOVED lines=43> */
.L_x_19558:
[----:B------:R-:W-:Y:S05]  /*5930*/  BSYNC.RECONVERGENT B3 ;  /* 0x0000000000037941 */ /* 0x000fea0003800200 */
.L_x_19557:
        /* <DEDUP_REMOVED lines=11> */
.L_x_19556:
[----:B------:R-:W-:Y:S05]  /*59f0*/  BSYNC.RECONVERGENT B2 ;  /* 0x0000000000027941 */ /* 0x000fea0003800200 */
.L_x_19555:
        /* <DEDUP_REMOVED lines=17> */
.L_x_19566:
        /* <DEDUP_REMOVED lines=13> */
.L_x_19568:
[----:B------:R-:W-:Y:S05]  /*5be0*/  BSYNC.RECONVERGENT B4 ;  /* 0x0000000000047941 */ /* 0x000fea0003800200 */
.L_x_19567:
        /* <DEDUP_REMOVED lines=43> */
.L_x_19565:
[----:B------:R-:W-:Y:S05]  /*5ea0*/  BSYNC.RECONVERGENT B3 ;  /* 0x0000000000037941 */ /* 0x000fea0003800200 */
.L_x_19564:
        /* <DEDUP_REMOVED lines=11> */
.L_x_19563:
[----:B------:R-:W-:Y:S05]  /*5f60*/  BSYNC.RECONVERGENT B2 ;  /* 0x0000000000027941 */ /* 0x000fea0003800200 */
.L_x_19562:
        /* <DEDUP_REMOVED lines=16> */
.L_x_19571:
        /* <DEDUP_REMOVED lines=13> */
.L_x_19573:
[----:B------:R-:W-:Y:S05]  /*6140*/  BSYNC.RECONVERGENT B3 ;  /* 0x0000000000037941 */ /* 0x000fea0003800200 */
.L_x_19572:
        /* <DEDUP_REMOVED lines=43> */
.L_x_19570:
[----:B------:R-:W-:Y:S05]  /*6400*/  BSYNC.RECONVERGENT B2 ;  /* 0x0000000000027941 */ /* 0x000fea0003800200 */
.L_x_19569:
        /* <DEDUP_REMOVED lines=11> */
.L_x_19514:
[----:B------:R-:W-:Y:S05]  /*64c0*/  BSYNC.RECONVERGENT B1 ;  /* 0x0000000000017941 */ /* 0x000fea0003800200 */
.L_x_19463:
        /* <DEDUP_REMOVED lines=32> */
.L_x_19575:
[----:B------:R-:W-:Y:S05]  /*66d0*/  BSYNC.RECONVERGENT B1 ;  /* 0x0000000000017941 */ /* 0x000fea0003800200 */
.L_x_19574:
[----:B-----5:R2:W5:Y:S04]  /*66e0*/  @P1 LDG.E.128 R32, desc[UR8][R56.64] ;  /* 0x0000000838201981 */ /* 0x020568000c1e1d00 */
[----:B------:R2:W5:Y:S04]  /*66f0*/  @P0 LDG.E.128 R36, desc[UR8][R52.64] ;  /* 0x0000000834240981 */ /* 0x000568000c1e1d00 */
[----:B------:R2:W5:Y:S01]  /*6700*/  @P0 LDG.E.128 R40, desc[UR8][R52.64+0x10] ;  /* 0x0000100834280981 */ /* 0x000562000c1e1d00 */
[----:B------:R-:W-:Y:S04]  /*6710*/  BSSY.RECONVERGENT B1, `(.L_x_19576) ;  /* 0x0000578000017945 */ /* 0x000fe80003800200 */
[----:B------:R-:W-:Y:S05]  /*6720*/  @!P0 BRA `(.L_x_19577) ;  /* 0x0000002800f08947 */ /* 0x000fea0003800000 */
[----:B------:R-:W-:Y:S01]  /*6730*/  ISETP.GT.AND P2, PT, R90, RZ, PT ;  /* 0x000000ff5a00720c */ /* 0x000fe20003f44270 */
[----:B------:R-:W-:Y:S01]  /*6740*/  BSSY.RECONVERGENT B2, `(.L_x_19578) ;  /* 0x000005a000027945 */ /* 0x000fe20003800200 */
[----:B------:R-:W-:Y:S01]  /*6750*/  IMAD.MOV.U32 R102, RZ, RZ, R64 ;  /* 0x000000ffff667224 */ /* 0x000fe200078e0040 */
[----:B01----:R-:W-:Y:S01]  /*6760*/  MOV R54, R65 ;  /* 0x0000004100367202 */ /* 0x003fe20000000f00 */
[----:B--2--5:R-:W-:-:S09]  /*6770*/  IMAD.MOV.U32 R52, RZ, RZ, R36 ;  /* 0x000000ffff347224 */ /* 0x024fd200078e0024 */
        /* <DEDUP_REMOVED lines=17> */
.L_x_19582:
        /* <DEDUP_REMOVED lines=13> */
.L_x_19584:
[----:B------:R-:W-:Y:S05]  /*6960*/  BSYNC.RECONVERGENT B4 ;  /* 0x0000000000047941 */ /* 0x000fea0003800200 */
.L_x_19583:
        /* <DEDUP_REMOVED lines=43> */
.L_x_19581:
[----:B------:R-:W-:Y:S05]  /*6c20*/  BSYNC.RECONVERGENT B3 ;  /* 0x0000000000037941 */ /* 0x000fea0003800200 */
.L_x_19580:
        /* <DEDUP_REMOVED lines=11> */
.L_x_19579:
[----:B------:R-:W-:Y:S05]  /*6ce0*/  BSYNC.RECONVERGENT B2 ;  /* 0x0000000000027941 */ /* 0x000fea0003800200 */
.L_x_19578:
        /* <DEDUP_REMOVED lines=17> */
.L_x_19589:
        /* <DEDUP_REMOVED lines=13> */
.L_x_19591:
[----:B------:R-:W-:Y:S05]  /*6ed0*/  BSYNC.RECONVERGENT B4 ;  /* 0x0000000000047941 */ /* 0x000fea0003800200 */
.L_x_19590:
        /* <DEDUP_REMOVED lines=43> */
.L_x_19588:
[----:B------:R-:W-:Y:S05]  /*7190*/  BSYNC.RECONVERGENT B3 ;  /* 0x0000000000037941 */ /* 0x000fea0003800200 */
.L_x_19587:
        /* <DEDUP_REMOVED lines=11> */
.L_x_19586:
[----:B------:R-:W-:Y:S05]  /*7250*/  BSYNC.RECONVERGENT B2 ;  /* 0x0000000000027941 */ /* 0x000fea0003800200 */
.L_x_19585:
        /* <DEDUP_REMOVED lines=17> */
.L_x_19596:
        /* <DEDUP_REMOVED lines=13> */
.L_x_19598:
[----:B------:R-:W-:Y:S05]  /*7440*/  BSYNC.RECONVERGENT B4 ;  /* 0x0000000000047941 */ /* 0x000fea0003800200 */
.L_x_19597:
        /* <DEDUP_REMOVED lines=43> */
.L_x_19595:
[----:B------:R-:W-:Y:S05]  /*7700*/  BSYNC.RECONVERGENT B3 ;  /* 0x0000000000037941 */ /* 0x000fea0003800200 */
.L_x_19594:
        /* <DEDUP_REMOVED lines=11> */
.L_x_19593:
[----:B------:R-:W-:Y:S05]  /*77c0*/  BSYNC.RECONVERGENT B2 ;  /* 0x0000000000027941 */ /* 0x000fea0003800200 */
.L_x_19592:
        /* <DEDUP_REMOVED lines=17> */
.L_x_19603:
        /* <DEDUP_REMOVED lines=13> */
.L_x_19605:
[----:B------:R-:W-:Y:S05]  /*79b0*/  BSYNC.RECONVERGENT B4 ;  /* 0x0000000000047941 */ /* 0x000fea0003800200 */
.L_x_19604:
        /* <DEDUP_REMOVED lines=43> */
.L_x_19602:
[----:B------:R-:W-:Y:S05]  /*7c70*/  BSYNC.RECONVERGENT B3 ;  /* 0x0000000000037941 */ /* 0x000fea0003800200 */
.L_x_19601:
        /* <DEDUP_REMOVED lines=11> */
.L_x_19600:
[----:B------:R-:W-:Y:S05]  /*7d30*/  BSYNC.RECONVERGENT B2 ;  /* 0x0000000000027941 */ /* 0x000fea0003800200 */
.L_x_19599:
        /* <DEDUP_REMOVED lines=17> */
.L_x_19610:
        /* <DEDUP_REMOVED lines=13> */
.L_x_19612:
[----:B------:R-:W-:Y:S05]  /*7f20*/  BSYNC.RECONVERGENT B4 ;  /* 0x0000000000047941 */ /* 0x000fea0003800200 */
.L_x_19611:
        /* <DEDUP_REMOVED lines=43> */
.L_x_19609:
[----:B------:R-:W-:Y:S05]  /*81e0*/  BSYNC.RECONVERGENT B3 ;  /* 0x0000000000037941 */ /* 0x000fea0003800200 */
.L_x_19608:
        /* <DEDUP_REMOVED lines=11> */
.L_x_19607:
[----:B------:R-:W-:Y:S05]  /*82a0*/  BSYNC.RECONVERGENT B2 ;  /* 0x0000000000027941 */ /* 0x000fea0003800200 */
.L_x_19606:
        /* <DEDUP_REMOVED lines=17> */
.L_x_19617:
        /* <DEDUP_REMOVED lines=13> */
.L_x_19619:
[----:B------:R-:W-:Y:S05]  /*8490*/  BSYNC.RECONVERGENT B4 ;  /* 0x0000000000047941 */ /* 0x000fea0003800200 */
.L_x_19618:
        /* <DEDUP_REMOVED lines=43> */
.L_x_19616:
[----:B------:R-:W-:Y:S05]  /*8750*/  BSYNC.RECONVERGENT B3 ;  /* 0x0000000000037941 */ /* 0x000fea0003800200 */
.L_x_19615:
        /* <DEDUP_REMOVED lines=11> */
.L_x_19614:
[----:B------:R-:W-:Y:S05]  /*8810*/  BSYNC.RECONVERGENT B2 ;  /* 0x0000000000027941 */ /* 0x000fea0003800200 */
.L_x_19613:
        /* <DEDUP_REMOVED lines=17> */
.L_x_19624:
        /* <DEDUP_REMOVED lines=13> */
.L_x_19626:
[----:B------:R-:W-:Y:S05]  /*8a00*/  BSYNC.RECONVERGENT B4 ;  /* 0x0000000000047941 */ /* 0x000fea0003800200 */
.L_x_19625:
        /* <DEDUP_REMOVED lines=43> */
.L_x_19623:
[----:B------:R-:W-:Y:S05]  /*8cc0*/  BSYNC.RECONVERGENT B3 ;  /* 0x0000000000037941 */ /* 0x000fea0003800200 */
.L_x_19622:
        /* <DEDUP_REMOVED lines=11> */
.L_x_19621:
[----:B------:R-:W-:Y:S05]  /*8d80*/  BSYNC.RECONVERGENT B2 ;  /* 0x0000000000027941 */ /* 0x000fea0003800200 */
.L_x_19620:
        /* <DEDUP_REMOVED lines=16> */
.L_x_19630:
        /* <DEDUP_REMOVED lines=13> */
.L_x_19632:
[----:B------:R-:W-:Y:S05]  /*8f60*/  BSYNC.RECONVERGENT B3 ;  /* 0x0000000000037941 */ /* 0x000fea0003800200 */
.L_x_19631:
        /* <DEDUP_REMOVED lines=43> */
.L_x_19629:
[----:B------:R-:W-:Y:S05]  /*9220*/  BSYNC.RECONVERGENT B2 ;  /* 0x0000000000027941 */ /* 0x000fea0003800200 */
.L_x_19628:
        /* <DEDUP_REMOVED lines=12> */
.L_x_19577:
[----:B------:R-:W-:Y:S01]  /*92f0*/  BSSY.RECONVERGENT B2, `(.L_x_19633) ;  /* 0x000005a000027945 */ /* 0x000fe20003800200 */
[----:B------:R-:W-:Y:S01]  /*9300*/  IMAD.MOV.U32 R102, RZ, RZ, R64 ;  /* 0x000000ffff667224 */ /* 0x000fe200078e0040 */
[----:B01----:R-:W-:Y:S01]  /*9310*/  MOV R54, R65 ;  /* 0x0000004100367202 */ /* 0x003fe20000000f00 */
[----:B--2---:R-:W-:Y:S01]  /*9320*/  IMAD.MOV.U32 R52, RZ, RZ, RZ ;  /* 0x000000ffff347224 */ /* 0x004fe200078e00ff */
        /* <DEDUP_REMOVED lines=17> */
.L_x_19637:
        /* <DEDUP_REMOVED lines=13> */
.L_x_19639:
[----:B------:R-:W-:Y:S05]  /*9510*/  BSYNC.RECONVERGENT B4 ;  /* 0x0000000000047941 */ /* 0x000fea0003800200 */
.L_x_19638:
        /* <DEDUP_REMOVED lines=43> */
.L_x_19636:
[----:B------:R-:W-:Y:S05]  /*97d0*/  BSYNC.RECONVERGENT B3 ;  /* 0x0000000000037941 */ /* 0x000fea0003800200 */
.L_x_19635:
        /* <DEDUP_REMOVED lines=11> */
.L_x_19634:
[----:B------:R-:W-:Y:S05]  /*9890*/  BSYNC.RECONVERGENT B2 ;  /* 0x0000000000027941 */ /* 0x000fea0003800200 */
.L_x_19633:
        /* <DEDUP_REMOVED lines=17> */
.L_x_19644:
        /* <DEDUP_REMOVED lines=13> */
.L_x_19646:
[----:B------:R-:W-:Y:S05]  /*9a80*/  BSYNC.RECONVERGENT B4 ;  /* 0x0000000000047941 */ /* 0x000fea0003800200 */
.L_x_19645:
        /* <DEDUP_REMOVED lines=43> */
.L_x_19643:
[----:B------:R-:W-:Y:S05]  /*9d40*/  BSYNC.RECONVERGENT B3 ;  /* 0x0000000000037941 */ /* 0x000fea0003800200 */
.L_x_19642:
        /* <DEDUP_REMOVED lines=11> */
.L_x_19641:
[----:B------:R-:W-:Y:S05]  /*9e00*/  BSYNC.RECONVERGENT B2 ;  /* 0x0000000000027941 */ /* 0x000fea0003800200 */
.L_x_19640:
        /* <DEDUP_REMOVED lines=17> */
.L_x_19651:
        /* <DEDUP_REMOVED lines=13> */
.L_x_19653:
[----:B------:R-:W-:Y:S05]  /*9ff0*/  BSYNC.RECONVERGENT B4 ;  /* 0x0000000000047941 */ /* 0x000fea0003800200 */
.L_x_19652:
        /* <DEDUP_REMOVED lines=43> */
.L_x_19650:
[----:B------:R-:W-:Y:S05]  /*a2b0*/  BSYNC.RECONVERGENT B3 ;  /* 0x0000000000037941 */ /* 0x000fea0003800200 */
.L_x_19649:
        /* <DEDUP_REMOVED lines=11> */
.L_x_19648:
[----:B------:R-:W-:Y:S05]  /*a370*/  BSYNC.RECONVERGENT B2 ;  /* 0x0000000000027941 */ /* 0x000fea0003800200 */
.L_x_19647:
        /* <DEDUP_REMOVED lines=17> */
.L_x_19658:
        /* <DEDUP_REMOVED lines=13> */
.L_x_19660:
[----:B------:R-:W-:Y:S05]  /*a560*/  BSYNC.RECONVERGENT B4 ;  /* 0x0000000000047941 */ /* 0x000fea0003800200 */
.L_x_19659:
        /* <DEDUP_REMOVED lines=43> */
.L_x_19657:
[----:B------:R-:W-:Y:S05]  /*a820*/  BSYNC.RECONVERGENT B3 ;  /* 0x0000000000037941 */ /* 0x000fea0003800200 */
.L_x_19656:
        /* <DEDUP_REMOVED lines=11> */
.L_x_19655:
[----:B------:R-:W-:Y:S05]  /*a8e0*/  BSYNC.RECONVERGENT B2 ;  /* 0x0000000000027941 */ /* 0x000fea0003800200 */
.L_x_19654:
        /* <DEDUP_REMOVED lines=17> */
.L_x_19665:
        /* <DEDUP_REMOVED lines=13> */
.L_x_19667:
[----:B------:R-:W-:Y:S05]  /*aad0*/  BSYNC.RECONVERGENT B4 ;  /* 0x0000000000047941 */ /* 0x000fea0003800200 */
.L_x_19666:
        /* <DEDUP_REMOVED lines=43> */
.L_x_19664:
[----:B------:R-:W-:Y:S05]  /*ad90*/  BSYNC.RECONVERGENT B3 ;  /* 0x0000000000037941 */ /* 0x000fea0003800200 */
.L_x_19663:
        /* <DEDUP_REMOVED lines=11> */
.L_x_19662:
[----:B------:R-:W-:Y:S05]  /*ae50*/  BSYNC.RECONVERGENT B2 ;  /* 0x0000000000027941 */ /* 0x000fea0003800200 */
.L_x_19661:
        /* <DEDUP_REMOVED lines=17> */
.L_x_19672:
        /* <DEDUP_REMOVED lines=13> */
.L_x_19674:
[----:B------:R-:W-:Y:S05]  /*b040*/  BSYNC.RECONVERGENT B4 ;  /* 0x0000000000047941 */ /* 0x000fea0003800200 */
.L_x_19673:
        /* <DEDUP_REMOVED lines=43> */
.L_x_19671:
[----:B------:R-:W-:Y:S05]  /*b300*/  BSYNC.RECONVERGENT B3 ;  /* 0x0000000000037941 */ /* 0x000fea0003800200 */
.L_x_19670:
        /* <DEDUP_REMOVED lines=11> */
.L_x_19669:
[----:B------:R-:W-:Y:S05]  /*b3c0*/  BSYNC.RECONVERGENT B2 ;  /* 0x0000000000027941 */ /* 0x000fea0003800200 */
.L_x_19668:
        /* <DEDUP_REMOVED lines=17> */
.L_x_19679:
        /* <DEDUP_REMOVED lines=13> */
.L_x_19681:
[----:B------:R-:W-:Y:S05]  /*b5b0*/  BSYNC.RECONVERGENT B4 ;  /* 0x0000000000047941 */ /* 0x000fea0003800200 */
.L_x_19680:
        /* <DEDUP_REMOVED lines=43> */
.L_x_19678:
[----:B------:R-:W-:Y:S05]  /*b870*/  BSYNC.RECONVERGENT B3 ;  /* 0x0000000000037941 */ /* 0x000fea0003800200 */
.L_x_19677:
        /* <DEDUP_REMOVED lines=11> */
.L_x_19676:
[----:B------:R-:W-:Y:S05]  /*b930*/  BSYNC.RECONVERGENT B2 ;  /* 0x0000000000027941 */ /* 0x000fea0003800200 */
.L_x_19675:
        /* <DEDUP_REMOVED lines=16> */
.L_x_19684:
        /* <DEDUP_REMOVED lines=13> */
.L_x_19686:
[----:B------:R-:W-:Y:S05]  /*bb10*/  BSYNC.RECONVERGENT B3 ;  /* 0x0000000000037941 */ /* 0x000fea0003800200 */
.L_x_19685:
        /* <DEDUP_REMOVED lines=43> */
.L_x_19683:
[----:B------:R-:W-:Y:S05]  /*bdd0*/  BSYNC.RECONVERGENT B2 ;  /* 0x0000000000027941 */ /* 0x000fea0003800200 */
.L_x_19682:
        /* <DEDUP_REMOVED lines=11> */
.L_x_19627:
[----:B------:R-:W-:Y:S05]  /*be90*/  BSYNC.RECONVERGENT B1 ;  /* 0x0000000000017941 */ /* 0x000fea0003800200 */
.L_x_19576:
        /* <DEDUP_REMOVED lines=33> */
.L_x_19688:
[----:B------:R-:W-:Y:S05]  /*c0b0*/  BSYNC.RECONVERGENT B1 ;  /* 0x0000000000017941 */ /* 0x000fea0003800200 */
.L_x_19687:
        /* <DEDUP_REMOVED lines=27> */
.L_x_19695:
        /* <DEDUP_REMOVED lines=13> */
.L_x_19697:
[----:B------:R-:W-:Y:S05]  /*c340*/  BSYNC.RECONVERGENT B4 ;  /* 0x0000000000047941 */ /* 0x000fea0003800200 */
.L_x_19696:
[----:B0-----:R-:W-:Y:S01]  /*c350*/  IMAD.WIDE.U32 R64, R71, -0x326172a9, RZ ;  /* 0xcd9e8d5747407825 */ /* 0x001fe200078e00ff */
        /* <DEDUP_REMOVED lines=42> */
.L_x_19694:
[----:B------:R-:W-:Y:S05]  /*c600*/  BSYNC.RECONVERGENT B3 ;  /* 0x0000000000037941 */ /* 0x000fea0003800200 */
.L_x_19693:
        /* <DEDUP_REMOVED lines=11> */
.L_x_19692:
[----:B------:R-:W-:Y:S05]  /*c6c0*/  BSYNC.RECONVERGENT B2 ;  /* 0x0000000000027941 */ /* 0x000fea0003800200 */
.L_x_19691:
        /* <DEDUP_REMOVED lines=17> */
.L_x_19702:
        /* <DEDUP_REMOVED lines=13> */
.L_x_19704:
[----:B------:R-:W-:Y:S05]  /*c8b0*/  BSYNC.RECONVERGENT B4 ;  /* 0x0000000000047941 */ /* 0x000fea0003800200 */
.L_x_19703:
        /* <DEDUP_REMOVED lines=43> */
.L_x_19701:
[----:B------:R-:W-:Y:S05]  /*cb70*/  BSYNC.RECONVERGENT B3 ;  /* 0x0000000000037941 */ /* 0x000fea0003800200 */
.L_x_19700:
[----:B------:R-:W-:Y:S01]  /*cb80*/  I2FP.F32.U32 R61, R61 ;  /* 0x0000003d003d7245 */ /* 0x000fe20000201000 */
[----:B0-----:R-:W-:Y:S02]  /*cb90*/  HADD2.F32 R64, -RZ, R32.H1_H1 ;  /* 0x30000020ff407230 */ /* 0x001fe40000004100 */
        /* <DEDUP_REMOVED lines=9> */
.L_x_19699:
[----:B------:R-:W-:Y:S05]  /*cc30*/  BSYNC.RECONVERGENT B2 ;  /* 0x0000000000027941 */ /* 0x000fea0003800200 */
.L_x_19698:
[----:B------:R-:W-:Y:S01]  /*cc40*/  BSSY.RECONVERGENT B2, `(.L_x_19705) ;  /* 0x0000056000027945 */ /* 0x000fe20003800200 */
[----:B0-----:R-:W-:Y:S01]  /*cc50*/  MOV R64, R63 ;  /* 0x0000003f00407202 */ /* 0x001fe20000000f00 */
        /* <DEDUP_REMOVED lines=15> */
.L_x_19709:
        /* <DEDUP_REMOVED lines=13> */
.L_x_19711:
[----:B------:R-:W-:Y:S05]  /*ce20*/  BSYNC.RECONVERGENT B4 ;  /* 0x0000000000047941 */ /* 0x000fea0003800200 */
.L_x_19710:
        /* <DEDUP_REMOVED lines=43> */
.L_x_19708:
[----:B------:R-:W-:Y:S05]  /*d0e0*/  BSYNC.RECONVERGENT B3 ;  /* 0x0000000000037941 */ /* 0x000fea0003800200 */
.L_x_19707:
        /* <DEDUP_REMOVED lines=11> */
.L_x_19706:
[----:B------:R-:W-:Y:S05]  /*d1a0*/  BSYNC.RECONVERGENT B2 ;  /* 0x0000000000027941 */ /* 0x000fea0003800200 */
.L_x_19705:
        /* <DEDUP_REMOVED lines=17> */
.L_x_19716:
        /* <DEDUP_REMOVED lines=13> */
.L_x_19718:
[----:B------:R-:W-:Y:S05]  /*d390*/  BSYNC.RECONVERGENT B4 ;  /* 0x0000000000047941 */ /* 0x000fea0003800200 */
.L_x_19717:
        /* <DEDUP_REMOVED lines=43> */
.L_x_19715:
[----:B------:R-:W-:Y:S05]  /*d650*/  BSYNC.RECONVERGENT B3 ;  /* 0x0000000000037941 */ /* 0x000fea0003800200 */
.L_x_19714:
        /* <DEDUP_REMOVED lines=11> */
.L_x_19713:
[----:B------:R-:W-:Y:S05]  /*d710*/  BSYNC.RECONVERGENT B2 ;  /* 0x0000000000027941 */ /* 0x000fea0003800200 */
.L_x_19712:
        /* <DEDUP_REMOVED lines=17> */
.L_x_19723:
        /* <DEDUP_REMOVED lines=13> */
.L_x_19725:
[----:B------:R-:W-:Y:S05]  /*d900*/  BSYNC.RECONVERGENT B4 ;  /* 0x0000000000047941 */ /* 0x000fea0003800200 */
.L_x_19724:
        /* <DEDUP_REMOVED lines=43> */
.L_x_19722:
[----:B------:R-:W-:Y:S05]  /*dbc0*/  BSYNC.RECONVERGENT B3 ;  /* 0x0000000000037941 */ /* 0x000fea0003800200 */
.L_x_19721:
        /* <DEDUP_REMOVED lines=11> */
.L_x_19720:
[----:B------:R-:W-:Y:S05]  /*dc80*/  BSYNC.RECONVERGENT B2 ;  /* 0x0000000000027941 */ /* 0x000fea0003800200 */
.L_x_19719:
        /* <DEDUP_REMOVED lines=17> */
.L_x_19730:
        /* <DEDUP_REMOVED lines=13> */
.L_x_19732:
[----:B------:R-:W-:Y:S05]  /*de70*/  BSYNC.RECONVERGENT B4 ;  /* 0x0000000000047941 */ /* 0x000fea0003800200 */
.L_x_19731:
        /* <DEDUP_REMOVED lines=43> */
.L_x_19729:
[----:B------:R-:W-:Y:S05]  /*e130*/  BSYNC.RECONVERGENT B3 ;  /* 0x0000000000037941 */ /* 0x000fea0003800200 */
.L_x_19728:
        /* <DEDUP_REMOVED lines=11> */
.L_x_19727:
[----:B------:R-:W-:Y:S05]  /*e1f0*/  BSYNC.RECONVERGENT B2 ;  /* 0x0000000000027941 */ /* 0x000fea0003800200 */
.L_x_19726:
        /* <DEDUP_REMOVED lines=17> */
.L_x_19737:
        /* <DEDUP_REMOVED lines=13> */
.L_x_19739:
[----:B------:R-:W-:Y:S05]  /*e3e0*/  BSYNC.RECONVERGENT B4 ;  /* 0x0000000000047941 */ /* 0x000fea0003800200 */
.L_x_19738:
        /* <DEDUP_REMOVED lines=43> */
.L_x_19736:
[----:B------:R-:W-:Y:S05]  /*e6a0*/  BSYNC.RECONVERGENT B3 ;  /* 0x0000000000037941 */ /* 0x000fea0003800200 */
.L_x_19735:
        /* <DEDUP_REMOVED lines=11> */
.L_x_19734:
[----:B------:R-:W-:Y:S05]  /*e760*/  BSYNC.RECONVERGENT B2 ;  /* 0x0000000000027941 */ /* 0x000fea0003800200 */
.L_x_19733:
        /* <DEDUP_REMOVED lines=16> */
.L_x_19743:
        /* <DEDUP_REMOVED lines=13> */
.L_x_19745:
[----:B------:R-:W-:Y:S05]  /*e940*/  BSYNC.RECONVERGENT B3 ;  /* 0x0000000000037941 */ /* 0x000fea0003800200 */
.L_x_19744:
        /* <DEDUP_REMOVED lines=43> */
.L_x_19742:
[----:B------:R-:W-:Y:S05]  /*ec00*/  BSYNC.RECONVERGENT B2 ;  /* 0x0000000000027941 */ /* 0x000fea0003800200 */
.L_x_19741:
        /* <DEDUP_REMOVED lines=12> */
.L_x_19690:
        /* <DEDUP_REMOVED lines=21> */
.L_x_19750:
        /* <DEDUP_REMOVED lines=13> */
.L_x_19752:
[----:B------:R-:W-:Y:S05]  /*eef0*/  BSYNC.RECONVERGENT B4 ;  /* 0x0000000000047941 */ /* 0x000fea0003800200 */
.L_x_19751:
        /* <DEDUP_REMOVED lines=43> */
.L_x_19749:
[----:B------:R-:W-:Y:S05]  /*f1b0*/  BSYNC.RECONVERGENT B3 ;  /* 0x0000000000037941 */ /* 0x000fea0003800200 */
.L_x_19748:
        /* <DEDUP_REMOVED lines=11> */
.L_x_19747:
[----:B------:R-:W-:Y:S05]  /*f270*/  BSYNC.RECONVERGENT B2 ;  /* 0x0000000000027941 */ /* 0x000fea0003800200 */
.L_x_19746:
        /* <DEDUP_REMOVED lines=17> */
.L_x_19757:
        /* <DEDUP_REMOVED lines=13> */
.L_x_19759:
[----:B------:R-:W-:Y:S05]  /*f460*/  BSYNC.RECONVERGENT B4 ;  /* 0x0000000000047941 */ /* 0x000fea0003800200 */
.L_x_19758:
        /* <DEDUP_REMOVED lines=43> */
.L_x_19756:
[----:B------:R-:W-:Y:S05]  /*f720*/  BSYNC.RECONVERGENT B3 ;  /* 0x0000000000037941 */ /* 0x000fea0003800200 */
.L_x_19755:
[----:B------:R-:W-:Y:S01]  /*f730*/  I2FP.F32.U32 R61, R61 ;  /* 0x0000003d003d7245 */ /* 0x000fe20000201000 */
[----:B0----5:R-:W-:Y:S02]  /*f740*/  HADD2.F32 R64, -RZ, R32.H1_H1 ;  /* 0x30000020ff407230 */ /* 0x021fe40000004100 */
        /* <DEDUP_REMOVED lines=9> */
.L_x_19754:
[----:B------:R-:W-:Y:S05]  /*f7e0*/  BSYNC.RECONVERGENT B2 ;  /* 0x0000000000027941 */ /* 0x000fea0003800200 */
.L_x_19753:
[----:B------:R-:W-:Y:S01]  /*f7f0*/  BSSY.RECONVERGENT B2, `(.L_x_19760) ;  /* 0x0000056000027945 */ /* 0x000fe20003800200 */
[----:B0-----:R-:W-:Y:S01]  /*f800*/  MOV R64, R63 ;  /* 0x0000003f00407202 */ /* 0x001fe20000000f00 */
        /* <DEDUP_REMOVED lines=15> */
.L_x_19764:
        /* <DEDUP_REMOVED lines=13> */
.L_x_19766:
[----:B------:R-:W-:Y:S05]  /*f9d0*/  BSYNC.RECONVERGENT B4 ;  /* 0x0000000000047941 */ /* 0x000fea0003800200 */
.L_x_19765:
        /* <DEDUP_REMOVED lines=43> */
.L_x_19763:
[----:B------:R-:W-:Y:S05]  /*fc90*/  BSYNC.RECONVERGENT B3 ;  /* 0x0000000000037941 */ /* 0x000fea0003800200 */
.L_x_19762:
        /* <DEDUP_REMOVED lines=11> */
.L_x_19761:
[----:B------:R-:W-:Y:S05]  /*fd50*/  BSYNC.RECONVERGENT B2 ;  /* 0x0000000000027941 */ /* 0x000fea0003800200 */
.L_x_19760:
        /* <DEDUP_REMOVED lines=17> */
.L_x_19771:
        /* <DEDUP_REMOVED lines=13> */
.L_x_19773:
[----:B------:R-:W-:Y:S05]  /*ff40*/  BSYNC.RECONVERGENT B4 ;  /* 0x0000000000047941 */ /* 0x000fea0003800200 */
.L_x_19772:
        /* <DEDUP_REMOVED lines=43> */
.L_x_19770:
[----:B------:R-:W-:Y:S05]  /*10200*/  BSYNC.RECONVERGENT B3 ;  /* 0x0000000000037941 */ /* 0x000fea0003800200 */
.L_x_19769:
        /* <DEDUP_REMOVED lines=11> */
.L_x_19768:
[----:B------:R-:W-:Y:S05]  /*102c0*/  BSYNC.RECONVERGENT B2 ;  /* 0x0000000000027941 */ /* 0x000fea0003800200 */
.L_x_19767:
        /* <DEDUP_REMOVED lines=17> */
.L_x_19778:
[----:B------:R-:W-:Y:S01]  /*103e0*/  IADD3 R72, PT, PT, R72, 0x1, RZ ;  /* 0x0000000148487810 */ /* 0x000fe20007ffe0ff */
[----:B------:R-:W-:Y:S03]  /*103f0*/  BSSY.RECONVERGENT B4, `(.L_x_19779) ;  /* 0x000000c000047945 */ /* 0x000fe60003800200 */
[C---:B------:R-:W-:Y:S01]  /*10400*/  ISETP.NE.AND P0, PT, R72.reuse, RZ, PT ;  /* 0x000000ff4800720c */ /* 0x040fe20003f05270 */
[----:B------:R-:W-:-:S12]  /*10410*/  IMAD.WIDE.U32 R86, R72, -0x2daee0ad, RZ ;  /* 0xd2511f5348567825 */ /* 0x000fd800078e00ff */
[----:B------:R-:W-:Y:S05]  /*10420*/  @P0 BRA `(.L_x_19780) ;  /* 0x0000000000200947 */ /* 0x000fea0003800000 */
[----:B------:R-:W-:-:S05]  /*10430*/  VIADD R70, R70, 0x1 ;  /* 0x0000000146467836 */ /* 0x000fca0000000000 */
[----:B------:R-:W-:-:S13]  /*10440*/  ISETP.NE.AND P0, PT, R70, RZ, PT ;  /* 0x000000ff4600720c */ /* 0x000fda0003f05270 */
[----:B------:R-:W-:Y:S02]  /*10450*/  @!P0 IADD3 R71, PT, PT, R71, 0x1, RZ ;  /* 0x0000000147478810 */ /* 0x000fe40007ffe0ff */
[----:B------:R-:W-:Y:S02]  /*10460*/  @!P0 IADD3 R64, PT, PT, R81, 0x1, RZ ;  /* 0x0000000151408810 */ /* 0x000fe40007ffe0ff */
[----:B------:R-:W-:Y:S02]  /*10470*/  ISETP.NE.AND P2, PT, R71, RZ, !P0 ;  /* 0x000000ff4700720c */ /* 0x000fe40004745270 */
[----:B------:R-:W-:-:S11]  /*10480*/  @!P0 MOV R70, RZ ;  /* 0x000000ff00468202 */ /* 0x000fd60000000f00 */
[----:B------:R-:W-:-:S05]  /*10490*/  @P2 IMAD.MOV R64, RZ, RZ, R81 ;  /* 0x000000ffff402224 */ /* 0x000fca00078e0251 */
[----:B------:R-:W-:-:S07]  /*104a0*/  @!P0 MOV R81, R64 ;  /* 0x0000004000518202 */ /* 0x000fce0000000f00 */
.L_x_19780:
[----:B------:R-:W-:Y:S05]  /*104b0*/  BSYNC.RECONVERGENT B4 ;  /* 0x0000000000047941 */ /* 0x000fea0003800200 */
.L_x_19779:
        /* <DEDUP_REMOVED lines=43> */
.L_x_19777:
[----:B------:R-:W-:Y:S05]  /*10770*/  BSYNC.RECONVERGENT B3 ;  /* 0x0000000000037941 */ /* 0x000fea0003800200 */
.L_x_19776:
        /* <DEDUP_REMOVED lines=11> */
.L_x_19775:
[----:B------:R-:W-:Y:S05]  /*10830*/  BSYNC.RECONVERGENT B2 ;  /* 0x0000000000027941 */ /* 0x000fea0003800200 */
.L_x_19774:
        /* <DEDUP_REMOVED lines=17> */
.L_x_19785:
        /* <DEDUP_REMOVED lines=13> */
.L_x_19787:
[----:B------:R-:W-:Y:S05]  /*10a20*/  BSYNC.RECONVERGENT B4 ;  /* 0x0000000000047941 */ /* 0x000fea0003800200 */
.L_x_19786:
        /* <DEDUP_REMOVED lines=41> */
[----:B------:R-:W-:Y:S01]  /*10cc0*/  HFMA2 R67, -RZ, RZ, 0, 0 ;  /* 0x00000000ff437431 */ /* 0x000fe200000001ff */
[----:B------:R-:W-:-:S07]  /*10cd0*/  MOV R98, R66 ;  /* 0x0000004200627202 */ /* 0x000fce0000000f00 */
.L_x_19784:
[----:B------:R-:W-:Y:S05]  /*10ce0*/  BSYNC.RECONVERGENT B3 ;  /* 0x0000000000037941 */ /* 0x000fea0003800200 */
.L_x_19783:
        /* <DEDUP_REMOVED lines=11> */
.L_x_19782:
[----:B------:R-:W-:Y:S05]  /*10da0*/  BSYNC.RECONVERGENT B2 ;  /* 0x0000000000027941 */ /* 0x000fea0003800200 */
.L_x_19781:
[----:B------:R-:W-:Y:S01]  /*10db0*/  BSSY.RECONVERGENT B2, `(.L_x_19788) ;  /* 0x0000056000027945 */ /* 0x000fe20003800200 */
[----:B------:R-:W-:Y:S01]  /*10dc0*/  HFMA2 R66, -RZ, RZ, 0, 0 ;  /* 0x00000000ff427431 */ /* 0x000fe200000001ff */
        /* <DEDUP_REMOVED lines=10> */
[----:B------:R-:W-:Y:S01]  /*10e70*/  @!P0 MOV R86, 0x3 ;  /* 0x0000000300568802 */ /* 0x000fe20000000f00 */
[----:B------:R-:W-:Y:S01]  /*10e80*/  @!P0 IMAD.MOV.U32 R87, RZ, RZ, R78 ;  /* 0x000000ffff578224 */ /* 0x000fe200078e004e */
[----:B------:R-:W-:Y:S02]  /*10e90*/  @P0 IADD3 R86, PT, PT, R67, 0x1, RZ ;  /* 0x0000000143560810 */ /* 0x000fe40007ffe0ff */
[----:B------:R-:W-:Y:S01]  /*10ea0*/  @P0 MOV R87, R79 ;  /* 0x0000004f00570202 */ /* 0x000fe20000000f00 */
[----:B------:R-:W-:Y:S06]  /*10eb0*/  BRA `(.L_x_19791) ;  /* 0x0000000000e47947 */ /* 0x000fec0003800000 */
.L_x_19792:
[----:B------:R-:W-:Y:S01]  /*10ec0*/  VIADD R72, R72, 0x1 ;  /* 0x0000000148487836 */ /* 0x000fe20000000000 */
[----:B------:R-:W-:Y:S03]  /*10ed0*/  BSSY.RECONVERGENT B4, `(.L_x_19793) ;  /* 0x000000c000047945 */ /* 0x000fe60003800200 */
[C---:B------:R-:W-:Y:S01]  /*10ee0*/  IMAD.WIDE.U32 R88, R72.reuse, -0x2daee0ad, RZ ;  /* 0xd2511f5348587825 */ /* 0x040fe200078e00ff */
[----:B------:R-:W-:-:S13]  /*10ef0*/  ISETP.NE.AND P0, PT, R72, RZ, PT ;  /* 0x000000ff4800720c */ /* 0x000fda0003f05270 */
[----:B------:R-:W-:Y:S05]  /*10f00*/  @P0 BRA `(.L_x_19794) ;  /* 0x0000000000200947 */ /* 0x000fea0003800000 */
[----:B------:R-:W-:-:S04]  /*10f10*/  IADD3 R70, PT, PT, R70, 0x1, RZ ;  /* 0x0000000146467810 */ /* 0x000fc80007ffe0ff */
[----:B------:R-:W-:-:S13]  /*10f20*/  ISETP.NE.AND P0, PT, R70, RZ, PT ;  /* 0x000000ff4600720c */ /* 0x000fda0003f05270 */
[----:B------:R-:W-:Y:S01]  /*10f30*/  @!P0 IADD3 R71, PT, PT, R71, 0x1, RZ ;  /* 0x0000000147478810 */ /* 0x000fe20007ffe0ff */
[----:B------:R-:W-:Y:S01]  /*10f40*/  @!P0 VIADD R66, R81, 0x1 ;  /* 0x0000000151428836 */ /* 0x000fe20000000000 */
[----:B------:R-:W-:Y:S02]  /*10f50*/  @!P0 MOV R70, RZ ;  /* 0x000000ff00468202 */ /* 0x000fe40000000f00 */
[----:B------:R-:W-:-:S13]  /*10f60*/  ISETP.NE.AND P2, PT, R71, RZ, !P0 ;  /* 0x000000ff4700720c */ /* 0x000fda0004745270 */
[----:B------:R-:W-:-:S05]  /*10f70*/  @P2 IADD3 R66, PT, PT, R81, RZ, RZ ;  /* 0x000000ff51422210 */ /* 0x000fca0007ffe0ff */
[----:B------:R-:W-:-:S07]  /*10f80*/  @!P0 IMAD.MOV.U32 R81, RZ, RZ, R66 ;  /* 0x000000ffff518224 */ /* 0x000fce00078e0042 */
.L_x_19794:
[----:B------:R-:W-:Y:S05]  /*10f90*/  BSYNC.RECONVERGENT B4 ;  /* 0x0000000000047941 */ /* 0x000fea0003800200 */
.L_x_19793:
        /* <DEDUP_REMOVED lines=40> */
[----:B------:R-:W-:Y:S01]  /*11220*/  MOV R87, R98 ;  /* 0x0000006200577202 */ /* 0x000fe20000000f00 */
[----:B------:R-:W-:Y:S01]  /*11230*/  IMAD.MOV.U32 R98, RZ, RZ, R66 ;  /* 0x000000ffff627224 */ /* 0x000fe200078e0042 */
[----:B------:R-:W-:-:S07]  /*11240*/  LOP3.LUT R78, R78, UR32, R67, 0x96, !PT ;  /* 0x000000204e4e7c12 */ /* 0x000fce000f8e9643 */
.L_x_19791:
[----:B------:R-:W-:Y:S05]  /*11250*/  BSYNC.RECONVERGENT B3 ;  /* 0x0000000000037941 */ /* 0x000fea0003800200 */
.L_x_19790:
[----:B------:R-:W-:Y:S01]  /*11260*/  I2FP.F32.U32 R66, R87 ;  /* 0x0000005700427245 */ /* 0x000fe20000201000 */
[----:B-----5:R-:W-:Y:S01]  /*11270*/  HADD2.F32 R87, -RZ, R35.H0_H0 ;  /* 0x20000023ff577230 */ /* 0x020fe20000004100 */
[----:B------:R-:W-:-:S04]  /*11280*/  MOV R67, 0x2f800000 ;  /* 0x2f80000000437802 */ /* 0x000fc80000000f00 */
        /* <DEDUP_REMOVED lines=8> */
.L_x_19789:
[----:B------:R-:W-:Y:S05]  /*11310*/  BSYNC.RECONVERGENT B2 ;  /* 0x0000000000027941 */ /* 0x000fea0003800200 */
.L_x_19788:
[----:B------:R-:W-:Y:S02]  /*11320*/  HFMA2 R67, -RZ, RZ, 0, 0 ;  /* 0x00000000ff437431 */ /* 0x000fe400000001ff */
        /* <DEDUP_REMOVED lines=10> */
[----:B------:R-:W-:Y:S01]  /*113d0*/  @!P0 MOV R102, 0x3 ;  /* 0x0000000300668802 */ /* 0x000fe20000000f00 */
[----:B------:R-:W-:Y:S01]  /*113e0*/  @P0 VIADD R102, R86, 0x1 ;  /* 0x0000000156660836 */ /* 0x000fe20000000000 */
[----:B------:R-:W-:Y:S02]  /*113f0*/  @!P0 MOV R67, R78 ;  /* 0x0000004e00438202 */ /* 0x000fe40000000f00 */
[----:B------:R-:W-:Y:S01]  /*11400*/  @P0 MOV R67, R79 ;  /* 0x0000004f00430202 */ /* 0x000fe20000000f00 */
[----:B------:R-:W-:Y:S06]  /*11410*/  BRA `(.L_x_19796) ;  /* 0x0000000000e47947 */ /* 0x000fec0003800000 */
.L_x_19797:
        /* <DEDUP_REMOVED lines=13> */
.L_x_19799:
[----:B------:R-:W-:Y:S05]  /*114f0*/  BSYNC.RECONVERGENT B3 ;  /* 0x0000000000037941 */ /* 0x000fea0003800200 */
.L_x_19798:
        /* <DEDUP_REMOVED lines=43> */
.L_x_19796:
[----:B------:R-:W-:Y:S05]  /*117b0*/  BSYNC.RECONVERGENT B2 ;  /* 0x0000000000027941 */ /* 0x000fea0003800200 */
.L_x_19795:
        /* <DEDUP_REMOVED lines=11> */
.L_x_19740:
[----:B------:R-:W-:Y:S05]  /*11870*/  BSYNC.RECONVERGENT B1 ;  /* 0x0000000000017941 */ /* 0x000fea0003800200 */
.L_x_19689:
        /* <DEDUP_REMOVED lines=49> */
.L_x_19801:
[----:B------:R-:W-:Y:S05]  /*11b90*/  BSYNC.RECONVERGENT B1 ;  /* 0x0000000000017941 */ /* 0x000fea0003800200 */
.L_x_19800:
        /* <DEDUP_REMOVED lines=72> */
.L_x_19817:
        /* <DEDUP_REMOVED lines=17> */
[----:B------:R-:W-:Y:S02]  /*12130*/  VIADD R99, R99, 0xffffffff ;  /* 0xffffffff63637836 */ /* 0x000fe40000000000 */
[--C-:B------:R-:W-:Y:S02]  /*12140*/  HADD2.F32 R85, -RZ, R2.reuse.H1_H1 ;  /* 0x30000002ff557230 */ /* 0x100fe40000004100 */
        /* <DEDUP_REMOVED lines=27> */
[--C-:B------:R-:W-:Y:S02]  /*12300*/  HADD2.F32 R67, -RZ, R28.reuse.H0_H0 ;  /* 0x2000001cff437230 */ /* 0x100fe40000004100 */
[C---:B------:R-:W-:Y:S01]  /*12310*/  FMUL.FTZ R84, R91.reuse, R84 ;  /* 0x000000545b547220 */ /* 0x040fe20000410000 */
[----:B------:R-:W-:Y:S02]  /*12320*/  HADD2.F32 R87, -RZ, R28.H1_H1 ;  /* 0x3000001cff577230 */ /* 0x000fe40000004100 */
        /* <DEDUP_REMOVED lines=22> */
[----:B------:R-:W-:Y:S01]  /*12490*/  FMUL.FTZ R91, R91, R89 ;  /* 0x000000595b5b7220 */ /* 0x000fe20000410000 */
[----:B------:R-:W-:Y:S01]  /*124a0*/  FFMA.FTZ R49, R84, R85, R87 ;  /* 0x0000005554317223 */ /* 0x000fe20000010057 */
[----:B------:R-:W-:-:S02]  /*124b0*/  HADD2.F32 R67, -RZ, R3.H0_H0 ;  /* 0x20000003ff437230 */ /* 0x000fc40000004100 */
[----:B------:R-:W-:Y:S02]  /*124c0*/  HADD2.F32 R85, -RZ, R29.H0_H0 ;  /* 0x2000001dff557230 */ /* 0x000fe40000004100 */
[----:B------:R-:W-:Y:S01]  /*124d0*/  HADD2.F32 R87, -RZ, R4.H0_H0 ;  /* 0x20000004ff577230 */ /* 0x000fe20000004100 */
[----:B------:R-:W-:Y:S01]  /*124e0*/  F2FP.F16.F32.PACK_AB R44, R49, R44 ;  /* 0x0000002c312c723e */ /* 0x000fe200000000ff */
        /* <DEDUP_REMOVED lines=20> */
[----:B------:R-:W-:-:S02]  /*12630*/  HADD2.F32 R88, -RZ, R11.H0_H0 ;  /* 0x2000000bff587230 */ /* 0x000fc40000004100 */
[----:B------:R-:W-:Y:S02]  /*12640*/  HADD2.F32 R90, -RZ, R25.H0_H0 ;  /* 0x20000019ff5a7230 */ /* 0x000fe40000004100 */
[----:B------:R-:W-:Y:S01]  /*12650*/  FFMA.FTZ R67, R64, R89, R99 ;  /* 0x0000005940437223 */ /* 0x000fe20000010063 */
[----:B------:R-:W-:Y:S02]  /*12660*/  HADD2.F32 R86, -RZ, R27.H0_H0 ;  /* 0x2000001bff567230 */ /* 0x000fe40000004100 */
[--C-:B------:R-:W-:Y:S02]  /*12670*/  HADD2.F32 R99, -RZ, R13.reuse.H1_H1 ;  /* 0x3000000dff637230 */ /* 0x100fe40000004100 */
[----:B------:R-:W-:Y:S01]  /*12680*/  FFMA.FTZ R65, R65, R88, R90 ;  /* 0x0000005841417223 */ /* 0x000fe2000001005a */
[----:B------:R-:W-:Y:S02]  /*12690*/  HADD2.F32 R88, -RZ, R13.H0_H0 ;  /* 0x2000000dff587230 */ /* 0x000fe40000004100 */
[----:B------:R-:W-:-:S02]  /*126a0*/  HADD2.F32 R89, -RZ, R27.H1_H1 ;  /* 0x3000001bff597230 */ /* 0x000fc40000004100 */
[----:B------:R-:W-:Y:S02]  /*126b0*/  HADD2.F32 R90, -RZ, R18.H0_H0 ;  /* 0x20000012ff5a7230 */ /* 0x000fe40000004100 */
[----:B------:R-:W-:Y:S01]  /*126c0*/  FFMA.FTZ R88, R57, R88, R86 ;  /* 0x0000005839587223 */ /* 0x000fe20000010056 */
[----:B------:R-:W-:Y:S02]  /*126d0*/  HADD2.F32 R104, -RZ, R20.H0_H0 ;  /* 0x20000014ff687230 */ /* 0x000fe40000004100 */
[----:B------:R-:W-:Y:S01]  /*126e0*/  FFMA.FTZ R99, R56, R99, R89 ;  /* 0x0000006338637223 */ /* 0x000fe20000010059 */
[----:B------:R-:W-:Y:S01]  /*126f0*/  HADD2.F32 R101, -RZ, R11.H1_H1 ;  /* 0x3000000bff657230 */ /* 0x000fe20000004100 */
[----:B------:R-:W0:Y:S01]  /*12700*/  LDC.64 R56, c[0x0][0x428] ;  /* 0x00010a00ff387b82 */ /* 0x000e220000000a00 */
        /* <DEDUP_REMOVED lines=8> */
[----:B------:R-:W-:Y:S01]  /*12790*/  HADD2.F32 R87, -RZ, R12.H1_H1 ;  /* 0x3000000cff577230 */ /* 0x000fe20000004100 */
[----:B------:R-:W-:Y:S01]  /*127a0*/  SHF.R.S32.HI R55, RZ, 0x1f, R100 ;  /* 0x0000001fff377819 */ /* 0x000fe20000011464 */
[----:B------:R-:W-:-:S02]  /*127b0*/  HADD2.F32 R61, -RZ, R26.H1_H1 ;  /* 0x3000001aff3d7230 */ /* 0x000fc40000004100 */
[----:B------:R-:W-:Y:S01]  /*127c0*/  FFMA.FTZ R84, R59, R84, R60 ;  /* 0x000000543b547223 */ /* 0x000fe2000001003c */
[----:B------:R-:W-:Y:S01]  /*127d0*/  HADD2.F32 R60, -RZ, R21.H0_H0 ;  /* 0x20000015ff3c7230 */ /* 0x000fe20000004100 */
[----:B------:R-:W-:Y:S01]  /*127e0*/  LEA.HI R55, R55, R100, RZ, 0x3 ;  /* 0x0000006437377211 */ /* 0x000fe200078f18ff */
[----:B------:R-:W-:Y:S02]  /*127f0*/  HADD2.F32 R90, -RZ, R68.H0_H0 ;  /* 0x20000044ff5a7230 */ /* 0x000fe40000004100 */
[----:B------:R-:W-:Y:S01]  /*12800*/  FFMA.FTZ R87, R58, R87, R61 ;  /* 0x000000573a577223 */ /* 0x000fe2000001003d */
[--C-:B------:R-:W-:Y:S01]  /*12810*/  HADD2.F32 R58, -RZ, R19.reuse.H0_H0 ;  /* 0x20000013ff3a7230 */ /* 0x100fe20000004100 */
[----:B------:R-:W-:Y:S01]  /*12820*/  LEA.HI.SX32 R55, R55, R0, 0x1d ;  /* 0x0000000037377211 */ /* 0x000fe200078feaff */
[----:B------:R-:W-:Y:S01]  /*12830*/  HADD2.F32 R104, -RZ, R22.H0_H0 ;  /* 0x20000016ff687230 */ /* 0x000fe20000004100 */
[----:B------:R-:W-:Y:S01]  /*12840*/  F2FP.F16.F32.PACK_AB R49, R64, R65 ;  /* 0x000000414031723e */ /* 0x000fe200000000ff */
[----:B------:R-:W-:-:S02]  /*12850*/  HADD2.F32 R101, -RZ, R19.H1_H1 ;  /* 0x30000013ff657230 */ /* 0x000fc40000004100 */
[----:B------:R-:W-:Y:S01]  /*12860*/  FFMA.FTZ R52, R51, R58, R60 ;  /* 0x0000003a33347223 */ /* 0x000fe2000001003c */
[----:B------:R-:W-:Y:S02]  /*12870*/  HADD2.F32 R59, -RZ, R21.H1_H1 ;  /* 0x30000015ff3b7230 */ /* 0x000fe40000004100 */
[----:B------:R-:W-:Y:S01]  /*12880*/  FFMA.FTZ R90, R47, R90, R104 ;  /* 0x0000005a2f5a7223 */ /* 0x000fe20000010068 */
[----:B------:R-:W-:Y:S02]  /*12890*/  HADD2.F32 R47, -RZ, R68.H1_H1 ;  /* 0x30000044ff2f7230 */ /* 0x000fe40000004100 */
[----:B------:R-:W-:Y:S02]  /*128a0*/  HADD2.F32 R51, -RZ, R22.H1_H1 ;  /* 0x30000016ff337230 */ /* 0x000fe40000004100 */
[----:B------:R-:W-:Y:S01]  /*128b0*/  FFMA.FTZ R101, R50, R101, R59 ;  /* 0x0000006532657223 */ /* 0x000fe2000001003b */
[----:B------:R-:W-:Y:S01]  /*128c0*/  HADD2.F32 R50, -RZ, R69.H0_H0 ;  /* 0x20000045ff327230 */ /* 0x000fe20000004100 */
[----:B------:R-:W-:Y:S01]  /*128d0*/  IADD3 R59, PT, PT, R55, 0x20, RZ ;  /* 0x00000020373b7810 */ /* 0x000fe20007ffe0ff */
[----:B------:R-:W-:-:S02]  /*128e0*/  HADD2.F32 R58, -RZ, R23.H0_H0 ;  /* 0x20000017ff3a7230 */ /* 0x000fc40000004100 */
[----:B------:R-:W-:Y:S01]  /*128f0*/  FFMA.FTZ R103, R46, R47, R51 ;  /* 0x0000002f2e677223 */ /* 0x000fe20000010033 */
[----:B------:R-:W-:Y:S01]  /*12900*/  HADD2.F32 R60, -RZ, R69.H1_H1 ;  /* 0x30000045ff3c7230 */ /* 0x000fe20000004100 */
[----:B------:R-:W-:Y:S01]  /*12910*/  IADD3 R47, PT, PT, R55, 0x40, RZ ;  /* 0x00000040372f7810 */ /* 0x000fe20007ffe0ff */
[----:B------:R-:W-:Y:S02]  /*12920*/  HADD2.F32 R104, -RZ, R23.H1_H1 ;  /* 0x30000017ff687230 */ /* 0x000fe40000004100 */
[----:B------:R-:W-:Y:S01]  /*12930*/  FFMA.FTZ R100, R45, R50, R58 ;  /* 0x000000322d647223 */ /* 0x000fe2000001003a */
[----:B0-----:R-:W-:Y:S01]  /*12940*/  IMAD.WIDE.U32 R58, R59, 0x10, R56 ;  /* 0x000000103b3a7825 */ /* 0x001fe200078e0038 */
[----:B------:R-:W-:-:S03]  /*12950*/  F2FP.F16.F32.PACK_AB R46, R63, R54 ;  /* 0x000000363f2e723e */ /* 0x000fc600000000ff */
[----:B------:R-:W-:Y:S01]  /*12960*/  FFMA.FTZ R91, R91, R60, R104 ;  /* 0x0000003c5b5b7223 */ /* 0x000fe20000010068 */
        /* <DEDUP_REMOVED lines=11> */
[----:B------:R-:W-:Y:S02]  /*12a20*/  F2FP.F16.F32.PACK_AB R54, R103, R90 ;  /* 0x0000005a6736723e */ /* 0x000fe400000000ff */
[----:B------:R-:W-:-:S05]  /*12a30*/  F2FP.F16.F32.PACK_AB R52, R89, R86 ;  /* 0x000000565934723e */ /* 0x000fca00000000ff */
[----:B------:R1:W-:Y:S02]  /*12a40*/  STG.E.128 desc[UR8][R56.64], R52 ;  /* 0x0000003438007986 */ /* 0x0003e4000c101d08 */
.L_x_19804:
[----:B------:R-:W-:Y:S05]  /*12a50*/  BSYNC.RECONVERGENT B1 ;  /* 0x0000000000017941 */ /* 0x000fea0003800200 */
.L_x_19803:
[----:B-1----:R-:W1:Y:S02]  /*12a60*/  LDC.64 R44, c[0x0][0x380] ;  /* 0x0000e000ff2c7b82 */ /* 0x002e640000000a00 */
[----:B-1----:R-:W-:-:S05]  /*12a70*/  IMAD R73, R44, 0x4, R73 ;  /* 0x000000042c497824 */ /* 0x002fca00078e0249 */
[----:B------:R-:W-:-:S13]  /*12a80*/  ISETP.GE.AND P0, PT, R73, R45, PT ;  /* 0x0000002d4900720c */ /* 0x000fda0003f06270 */
[----:B------:R-:W-:Y:S05]  /*12a90*/  @!P0 BRA `(.L_x_19805) ;  /* 0xfffffee000448947 */ /* 0x000fea000383ffff */
[----:B------:R-:W-:Y:S05]  /*12aa0*/  BSYNC B0 ;  /* 0x0000000000007941 */ /* 0x000fea0003800000 */
.L_x_19462:
[----:B------:R-:W-:Y:S05]  /*12ab0*/  EXIT ;  /* 0x000000000000794d */ /* 0x000fea0003800000 */
.L_x_19802:
[----:B------:R-:W-:Y:S01]  /*12ac0*/  HFMA2 R103, -RZ, RZ, 0, 5.9604644775390625e-08 ;  /* 0x00000001ff677431 */ /* 0x000fe200000001ff */
[----:B------:R-:W-:Y:S01]  /*12ad0*/  BSSY B1, `(.L_x_19806) ;  /* 0x0000006000017945 */ /* 0x000fe20003800000 */
[----:B------:R-:W-:Y:S01]  /*12ae0*/  MOV R106, 0x1f ;  /* 0x0000001f006a7802 */ /* 0x000fe20000000f00 */
[----:B------:R-:W-:-:S07]  /*12af0*/  IMAD.MOV.U32 R101, RZ, RZ, -0x1 ;  /* 0xffffffffff657424 */ /* 0x000fce00078e00ff */
[----:B0----5:R-:W-:Y:S05]  /*12b00*/  WARPSYNC.COLLECTIVE R101, `(.L_x_19807) ;  /* 0x0000000065087348 */ /* 0x021fea0003c00000 */
[----:B------:R1:W2:Y:S02]  /*12b10*/  SHFL.BFLY P0, R91, R104, R103, R106 ;  /* 0x0c000067685b7389 */ /* 0x0002a4000000006a */
[----:B012--5:R-:W-:Y:S05]  /*12b20*/  ENDCOLLECTIVE ;  /* 0x000000000000791b */ /* 0x027fea0003800000 */
.L_x_19807:
[----:B------:R-:W-:Y:S05]  /*12b30*/  BSYNC B1 ;  /* 0x0000000000017941 */ /* 0x000fea0003800000 */
.L_x_19806:
        /* <DEDUP_REMOVED lines=10> */
.L_x_19808:
[----:B------:R-:W-:Y:S02]  /*12be0*/  HFMA2 R103, -RZ, RZ, 0, 2.384185791015625e-07 ;  /* 0x00000004ff677431 */ /* 0x000fe400000001ff */
[----:B------:R-:W-:-:S04]  /*12bf0*/  IMAD.MOV.U32 R84, RZ, RZ, R91 ;  /* 0x000000ffff547224 */ /* 0x000fc800078e005b */
[----:B------:R-:W-:-:S05]  /*12c00*/  FADD.FTZ R86, R85, R84 ;  /* 0x0000005455567221 */ /* 0x000fca0000010000 */
[----:B------:R-:W-:-:S07]  /*12c10*/  MOV R104, R86 ;  /* 0x0000005600687202 */ /* 0x000fce0000000f00 */
[----:B------:R-:W-:Y:S05]  /*12c20*/  WARPSYNC.COLLECTIVE R101, `(.L_x_19809) ;  /* 0x0000000065087348 */ /* 0x000fea0003c00000 */
[----:B------:R0:W1:Y:S02]  /*12c30*/  SHFL.BFLY P0, R91, R104, R103, R106 ;  /* 0x0c000067685b7389 */ /* 0x000064000000006a */
[----:B01----:R-:W-:Y:S05]  /*12c40*/  ENDCOLLECTIVE ;  /* 0x000000000000791b */ /* 0x003fea0003800000 */
.L_x_19809:
[----:B------:R-:W-:Y:S02]  /*12c50*/  HFMA2 R103, -RZ, RZ, 0, 4.76837158203125e-07 ;  /* 0x00000008ff677431 */ /* 0x000fe400000001ff */
[----:B------:R-:W-:-:S04]  /*12c60*/  IMAD.MOV.U32 R87, RZ, RZ, R91 ;  /* 0x000000ffff577224 */ /* 0x000fc800078e005b */
[----:B------:R-:W-:-:S05]  /*12c70*/  FADD.FTZ R87, R86, R87 ;  /* 0x0000005756577221 */ /* 0x000fca0000010000 */
[----:B------:R-:W-:-:S07]  /*12c80*/  MOV R104, R87 ;  /* 0x0000005700687202 */ /* 0x000fce0000000f00 */
[----:B------:R-:W-:Y:S05]  /*12c90*/  WARPSYNC.COLLECTIVE R101, `(.L_x_19810) ;  /* 0x0000000065087348 */ /* 0x000fea0003c00000 */
[----:B------:R0:W1:Y:S02]  /*12ca0*/  SHFL.BFLY P0, R91, R104, R103, R106 ;  /* 0x0c000067685b7389 */ /* 0x000064000000006a */
[----:B01----:R-:W-:Y:S05]  /*12cb0*/  ENDCOLLECTIVE ;  /* 0x000000000000791b */ /* 0x003fea0003800000 */
.L_x_19810:
[----:B------:R-:W-:Y:S02]  /*12cc0*/  HFMA2 R103, -RZ, RZ, 0, 9.5367431640625e-07 ;  /* 0x00000010ff677431 */ /* 0x000fe400000001ff */
[----:B------:R-:W-:-:S04]  /*12cd0*/  IMAD.MOV.U32 R84, RZ, RZ, R91 ;  /* 0x000000ffff547224 */ /* 0x000fc800078e005b */
[----:B------:R-:W-:-:S05]  /*12ce0*/  FADD.FTZ R90, R87, R84 ;  /* 0x00000054575a7221 */ /* 0x000fca0000010000 */
[----:B------:R-:W-:-:S07]  /*12cf0*/  MOV R104, R90 ;  /* 0x0000005a00687202 */ /* 0x000fce0000000f00 */
[----:B------:R-:W-:Y:S05]  /*12d00*/  WARPSYNC.COLLECTIVE R101, `(.L_x_19811) ;  /* 0x0000000065087348 */ /* 0x000fea0003c00000 */
[----:B------:R0:W1:Y:S02]  /*12d10*/  SHFL.BFLY P0, R91, R104, R103, R106 ;  /* 0x0c000067685b7389 */ /* 0x000064000000006a */
[----:B01----:R-:W-:Y:S05]  /*12d20*/  ENDCOLLECTIVE ;  /* 0x000000000000791b */ /* 0x003fea0003800000 */
.L_x_19811:
        /* <DEDUP_REMOVED lines=56> */
.L_x_19812:
[----:B------:R-:W-:Y:S02]  /*130b0*/  HFMA2 R103, -RZ, RZ, 0, 1.1920928955078125e-07 ;  /* 0x00000002ff677431 */ /* 0x000fe400000001ff */
[----:B------:R-:W-:-:S04]  /*130c0*/  IMAD.MOV.U32 R85, RZ, RZ, R91 ;  /* 0x000000ffff557224 */ /* 0x000fc800078e005b */
[----:B------:R-:W-:-:S05]  /*130d0*/  FADD.FTZ R85, R84, R85 ;  /* 0x0000005554557221 */ /* 0x000fca0000010000 */
[----:B------:R-:W-:-:S07]  /*130e0*/  MOV R104, R85 ;  /* 0x0000005500687202 */ /* 0x000fce0000000f00 */
[----:B------:R-:W-:Y:S05]  /*130f0*/  WARPSYNC.COLLECTIVE R101, `(.L_x_19813) ;  /* 0x0000000065087348 */ /* 0x000fea0003c00000 */
[----:B------:R0:W1:Y:S02]  /*13100*/  SHFL.BFLY P0, R91, R104, R103, R106 ;  /* 0x0c000067685b7389 */ /* 0x000064000000006a */
[----:B01----:R-:W-:Y:S05]  /*13110*/  ENDCOLLECTIVE ;  /* 0x000000000000791b */ /* 0x003fea0003800000 */
.L_x_19813:
[----:B------:R-:W-:Y:S02]  /*13120*/  HFMA2 R103, -RZ, RZ, 0, 2.384185791015625e-07 ;  /* 0x00000004ff677431 */ /* 0x000fe400000001ff */
[----:B------:R-:W-:-:S04]  /*13130*/  IMAD.MOV.U32 R86, RZ, RZ, R91 ;  /* 0x000000ffff567224 */ /* 0x000fc800078e005b */
[----:B------:R-:W-:-:S05]  /*13140*/  FADD.FTZ R86, R85, R86 ;  /* 0x0000005655567221 */ /* 0x000fca0000010000 */
[----:B------:R-:W-:-:S07]  /*13150*/  MOV R104, R86 ;  /* 0x0000005600687202 */ /* 0x000fce0000000f00 */
[----:B------:R-:W-:Y:S05]  /*13160*/  WARPSYNC.COLLECTIVE R101, `(.L_x_19814) ;  /* 0x0000000065087348 */ /* 0x000fea0003c00000 */
[----:B------:R0:W1:Y:S02]  /*13170*/  SHFL.BFLY P0, R91, R104, R103, R106 ;  /* 0x0c000067685b7389 */ /* 0x000064000000006a */
[----:B01----:R-:W-:Y:S05]  /*13180*/  ENDCOLLECTIVE ;  /* 0x000000000000791b */ /* 0x003fea0003800000 */
.L_x_19814:
[----:B------:R-:W-:Y:S02]  /*13190*/  HFMA2 R103, -RZ, RZ, 0, 4.76837158203125e-07 ;  /* 0x00000008ff677431 */ /* 0x000fe400000001ff */
[----:B------:R-:W-:-:S04]  /*131a0*/  IMAD.MOV.U32 R87, RZ, RZ, R91 ;  /* 0x000000ffff577224 */ /* 0x000fc800078e005b */
[----:B------:R-:W-:-:S05]  /*131b0*/  FADD.FTZ R87, R86, R87 ;  /* 0x0000005756577221 */ /* 0x000fca0000010000 */
[----:B------:R-:W-:-:S07]  /*131c0*/  MOV R104, R87 ;  /* 0x0000005700687202 */ /* 0x000fce0000000f00 */
[----:B------:R-:W-:Y:S05]  /*131d0*/  WARPSYNC.COLLECTIVE R101, `(.L_x_19815) ;  /* 0x0000000065087348 */ /* 0x000fea0003c00000 */
[----:B------:R0:W1:Y:S02]  /*131e0*/  SHFL.BFLY P0, R91, R104, R103, R106 ;  /* 0x0c000067685b7389 */ /* 0x000064000000006a */
[----:B01----:R-:W-:Y:S05]  /*131f0*/  ENDCOLLECTIVE ;  /* 0x000000000000791b */ /* 0x003fea0003800000 */
.L_x_19815:
[----:B------:R-:W-:Y:S02]  /*13200*/  HFMA2 R103, -RZ, RZ, 0, 9.5367431640625e-07 ;  /* 0x00000010ff677431 */ /* 0x000fe400000001ff */
[----:B------:R-:W-:-:S04]  /*13210*/  IMAD.MOV.U32 R90, RZ, RZ, R91 ;  /* 0x000000ffff5a7224 */ /* 0x000fc800078e005b */
[----:B------:R-:W-:-:S05]  /*13220*/  FADD.FTZ R90, R87, R90 ;  /* 0x0000005a575a7221 */ /* 0x000fca0000010000 */
[----:B------:R-:W-:-:S07]  /*13230*/  MOV R104, R90 ;  /* 0x0000005a00687202 */ /* 0x000fce0000000f00 */
[----:B------:R-:W-:Y:S05]  /*13240*/  WARPSYNC.COLLECTIVE R101, `(.L_x_19816) ;  /* 0x0000000065087348 */ /* 0x000fea0003c00000 */
[----:B------:R0:W1:Y:S02]  /*13250*/  SHFL.BFLY P0, R91, R104, R103, R106 ;  /* 0x0c000067685b7389 */ /* 0x000064000000006a */
[----:B01----:R-:W-:Y:S05]  /*13260*/  ENDCOLLECTIVE ;  /* 0x000000000000791b */ /* 0x003fea0003800000 */
.L_x_19816:
[----:B------:R-:W-:Y:S05]  /*13270*/  BRA `(.L_x_19817) ;  /* 0xffffffec00687947 */ /* 0x000fea000383ffff */
.L_x_19818:
        /* <DEDUP_REMOVED lines=16> */
.L_x_28813:


//--------------------- .text._ZN10layer_norm13ln_fwd_kernelINS_13Kernel_traitsIf6__halffS2_fjLj768ELj1ELj4ELj1ELj16ENS_18Kernel_traits_baseILj768EfS2_fS2_fjLj128EEEEELb0ELb0ELb0ELb0EEEvNS_9FwdParamsE --------------------------
	.section	.text._ZN10layer_norm13ln_fwd_kernelINS_13Kernel_traitsIf6__halffS2_fjLj768ELj1ELj4ELj1ELj16ENS_18Kernel_traits_baseILj768EfS2_fS2_fjLj128EEEEELb0ELb0ELb0ELb0EEEvNS_9FwdParamsE,"ax",@progbits
	.align	128
        .global         _ZN10layer_norm13ln_fwd_kernelINS_13Kernel_traitsIf6__halffS2_fjLj768ELj1ELj4ELj1ELj16ENS_18Kernel_traits_baseILj768EfS2_fS2_fjLj128EEEEELb0ELb0ELb0ELb0EEEvNS_9FwdParamsE
        .type           _ZN10layer_norm13ln_fwd_kernelINS_13Kernel_traitsIf6__halffS2_fjLj768ELj1ELj4ELj1ELj16ENS_18Kernel_traits_baseILj768EfS2_fS2_fjLj128EEEEELb0ELb0ELb0ELb0EEEvNS_9FwdParamsE,@function
        .size           _ZN10layer_norm13ln_fwd_kernelINS_13Kernel_traitsIf6__halffS2_fjLj768ELj1ELj4ELj1ELj16ENS_18Kernel_traits_baseILj768EfS2_fS2_fjLj128EEEEELb0ELb0ELb0ELb0EEEvNS_9FwdParamsE,(.L_x_28814 - _ZN10layer_norm13ln_fwd_kernelINS_13Kernel_traitsIf6__halffS2_fjLj768ELj1ELj4ELj1ELj16ENS_18Kernel_traits_baseILj768EfS2_fS2_fjLj128EEEEELb0ELb0ELb0ELb0EEEvNS_9FwdParamsE)
        .other          _ZN10layer_norm13ln_fwd_kernelINS_13Kernel_traitsIf6__halffS2_fjLj768ELj1ELj4ELj1ELj16ENS_18Kernel_traits_baseILj768EfS2_fS2_fjLj128EEEEELb0ELb0ELb0ELb0EEEvNS_9FwdParamsE,@"STO_CUDA_ENTRY STV_DEFAULT"
_ZN10layer_norm13ln_fwd_kernelINS_13Kernel_traitsIf6__halffS2_fjLj768ELj1ELj4ELj1ELj16ENS_18Kernel_traits_baseILj768EfS2_fS2_fjLj128EEEEELb0ELb0ELb0ELb0EEEvNS_9FwdParamsE:
.text._ZN10layer_norm13ln_fwd_kernelINS_13Kernel_traitsIf6__halffS2_fjLj768ELj1ELj4ELj1ELj16ENS_18Kernel_traits_baseILj768EfS2_fS2_fjLj128EEEEELb0ELb0ELb0ELb0EEEvNS_9FwdParamsE:
        /* <DEDUP_REMOVED lines=50> */
.L_x_19820:
        /* <DEDUP_REMOVED lines=30> */
.L_x_19821:
[----:B------:R-:W-:Y:S05]  /*0500*/  BSYNC.RECONVERGENT B0 ;  /* 0x0000000000007941 */ /* 0x000fea0003800200 */
.L_x_19819:
        /* <DEDUP_REMOVED lines=10> */
.L_x_19841:
        /* <DEDUP_REMOVED lines=40> */
.L_x_19824:
        /* <DEDUP_REMOVED lines=16> */
.L_x_19825:
[----:B------:R-:W0:Y:S01]  /*0930*/  LDC.64 R72, c[0x0][0x3a8] ;  /* 0x0000ea00ff487b82 */ /* 0x000e220000000a00 */
[C---:B------:R-:W-:Y:S01]  /*0940*/  IADD3 R82, PT, PT, R80.reuse, 0x20, RZ ;  /* 0x0000002050527810 */ /* 0x040fe20007ffe0ff */
[----:B0-----:R-:W-:-:S05]  /*0950*/  IMAD.WIDE.U32 R72, R80, 0x20, R72 ;  /* 0x0000002050487825 */ /* 0x001fca00078e0048 */
[----:B------:R0:W-:Y:S04]  /*0960*/  STG.E.128 desc[UR6][R72.64], R4 ;  /* 0x0000000448007986 */ /* 0x0001e8000c101d06 */
[----:B------:R0:W-:Y:S02]  /*0970*/  STG.E.128 desc[UR6][R72.64+0x10], R76 ;  /* 0x0000104c48007986 */ /* 0x0001e4000c101d06 */
.L_x_19823:
[----:B------:R-:W-:Y:S05]  /*0980*/  BSYNC.RECONVERGENT B0 ;  /* 0x0000000000007941 */ /* 0x000fea0003800200 */
.L_x_19822:
        /* <DEDUP_REMOVED lines=14> */
[--C-:B-----5:R-:W-:Y:S02]  /*0a70*/  HADD2.F32 R83, -RZ, R60.reuse.H0_H0 ;  /* 0x2000003cff537230 */ /* 0x120fe40000004100 */
[----:B------:R-:W-:Y:S02]  /*0a80*/  HADD2.F32 R60, -RZ, R60.H1_H1 ;  /* 0x3000003cff3c7230 */ /* 0x000fe40000004100 */
[----:B------:R-:W-:Y:S02]  /*0a90*/  HADD2.F32 R87, -RZ, R61.H0_H0 ;  /* 0x2000003dff577230 */ /* 0x000fe40000004100 */
[----:B0-----:R-:W-:-:S02]  /*0aa0*/  HADD2.F32 R84, -RZ, R63.H1_H1 ;  /* 0x3000003fff547230 */ /* 0x001fc40000004100 */
[-C--:B--2---:R-:W-:Y:S01]  /*0ab0*/  FFMA.FTZ R57, R60, R81.reuse, R57 ;  /* 0x000000513c397223 */ /* 0x084fe20000010039 */
[----:B------:R-:W-:Y:S02]  /*0ac0*/  HADD2.F32 R60, -RZ, R61.H1_H1 ;  /* 0x3000003dff3c7230 */ /* 0x000fe40000004100 */
[-C--:B------:R-:W-:Y:S01]  /*0ad0*/  FFMA.FTZ R56, R83, R81.reuse, R56 ;  /* 0x0000005153387223 */ /* 0x080fe20000010038 */
[--C-:B------:R-:W-:Y:S02]  /*0ae0*/  HADD2.F32 R61, -RZ, R62.reuse.H0_H0 ;  /* 0x2000003eff3d7230 */ /* 0x100fe40000004100 */
[-C--:B------:R-:W-:Y:S01]  /*0af0*/  FFMA.FTZ R58, R87, R81.reuse, R58 ;  /* 0x00000051573a7223 */ /* 0x080fe2000001003a */
[----:B------:R-:W-:Y:S02]  /*0b00*/  HADD2.F32 R62, -RZ, R62.H1_H1 ;  /* 0x3000003eff3e7230 */ /* 0x000fe40000004100 */
[----:B------:R-:W-:Y:S01]  /*0b10*/  FFMA.FTZ R59, R60, R81, R59 ;  /* 0x000000513c3b7223 */ /* 0x000fe2000001003b */
[----:B------:R-:W-:-:S02]  /*0b20*/  HADD2.F32 R83, -RZ, R63.H0_H0 ;  /* 0x2000003fff537230 */ /* 0x000fc40000004100 */
[-C--:B---3--:R-:W-:Y:S01]  /*0b30*/  FFMA.FTZ R60, R61, R81.reuse, R72 ;  /* 0x000000513d3c7223 */ /* 0x088fe20000010048 */
[-C--:B------:R-:W-:Y:S01]  /*0b40*/  FFMA.FTZ R63, R84, R81.reuse, R75 ;  /* 0x00000051543f7223 */ /* 0x080fe2000001004b */
[-C--:B------:R-:W-:Y:S01]  /*0b50*/  FFMA.FTZ R61, R62, R81.reuse, R73 ;  /* 0x000000513e3d7223 */ /* 0x080fe20000010049 */
[----:B------:R-:W-:Y:S01]  /*0b60*/  FFMA.FTZ R62, R83, R81, R74 ;  /* 0x00000051533e7223 */ /* 0x000fe2000001004a */
[----:B------:R-:W-:Y:S06]  /*0b70*/  BRA `(.L_x_19829) ;  /* 0x0000000000407947 */ /* 0x000fec0003800000 */
.L_x_19828:
[----:B-----5:R-:W-:Y:S02]  /*0b80*/  HADD2.F32 R56, -RZ, R60.H0_H0 ;  /* 0x2000003cff387230 */ /* 0x020fe40000004100 */
[----:B------:R-:W-:Y:S02]  /*0b90*/  HADD2.F32 R74, -RZ, R62.H0_H0 ;  /* 0x2000003eff4a7230 */ /* 0x000fe40000004100 */
[----:B------:R-:W-:Y:S02]  /*0ba0*/  HADD2.F32 R60, -RZ, R60.H1_H1 ;  /* 0x3000003cff3c7230 */ /* 0x000fe40000004100 */
[-C--:B------:R-:W-:Y:S01]  /*0bb0*/  FMUL.FTZ R56, R56, R81.reuse ;  /* 0x0000005138387220 */ /* 0x080fe20000410000 */
        /* <DEDUP_REMOVED lines=12> */
.L_x_19829:
[----:B------:R-:W0:Y:S02]  /*0c80*/  LDC.64 R72, c[0x0][0x3a8] ;  /* 0x0000ea00ff487b82 */ /* 0x000e240000000a00 */
[C---:B0-----:R-:W-:Y:S01]  /*0c90*/  IMAD.WIDE.U32 R72, R82.reuse, 0x20, R72 ;  /* 0x0000002052487825 */ /* 0x041fe200078e0048 */
[----:B------:R-:W-:-:S04]  /*0ca0*/  IADD3 R82, PT, PT, R82, 0x20, RZ ;  /* 0x0000002052527810 */ /* 0x000fc80007ffe0ff */
[----:B------:R0:W-:Y:S04]  /*0cb0*/  STG.E.128 desc[UR6][R72.64], R56 ;  /* 0x0000003848007986 */ /* 0x0001e8000c101d06 */
[----:B------:R0:W-:Y:S02]  /*0cc0*/  STG.E.128 desc[UR6][R72.64+0x10], R60 ;  /* 0x0000103c48007986 */ /* 0x0001e4000c101d06 */
.L_x_19827:
[----:B------:R-:W-:Y:S05]  /*0cd0*/  BSYNC.RECONVERGENT B0 ;  /* 0x0000000000007941 */ /* 0x000fea0003800200 */
.L_x_19826:
        /* <DEDUP_REMOVED lines=12> */
[----:B0-----:R0:W3:Y:S01]  /*0da0*/  LDG.E.128 R72, desc[UR6][R84.64+0x10] ;  /* 0x0000100654487981 */ /* 0x0010e2000c1e1d00 */
        /* <DEDUP_REMOVED lines=17> */
.L_x_19832:
        /* <DEDUP_REMOVED lines=16> */
.L_x_19833:
[----:B------:R-:W0:Y:S02]  /*0fc0*/  LDC.64 R72, c[0x0][0x3a8] ;  /* 0x0000ea00ff487b82 */ /* 0x000e240000000a00 */
[----:B0-----:R-:W-:-:S05]  /*0fd0*/  IMAD.WIDE.U32 R72, R82, 0x20, R72 ;  /* 0x0000002052487825 */ /* 0x001fca00078e0048 */
[----:B------:R1:W-:Y:S04]  /*0fe0*/  STG.E.128 desc[UR6][R72.64], R64 ;  /* 0x0000004048007986 */ /* 0x0003e8000c101d06 */
[----:B------:R1:W-:Y:S02]  /*0ff0*/  STG.E.128 desc[UR6][R72.64+0x10], R68 ;  /* 0x0000104448007986 */ /* 0x0003e4000c101d06 */
.L_x_19831:
[----:B------:R-:W-:Y:S05]  /*1000*/  BSYNC.RECONVERGENT B0 ;  /* 0x0000000000007941 */ /* 0x000fea0003800200 */
.L_x_19830:
        /* <DEDUP_REMOVED lines=100> */
.L_x_19853:
        /* <DEDUP_REMOVED lines=48> */
.L_x_19836:
[----:B------:R-:W-:Y:S05]  /*1950*/  BSYNC.RECONVERGENT B0 ;  /* 0x0000000000007941 */ /* 0x000fea0003800200 */
.L_x_19835:
        /* <DEDUP_REMOVED lines=35> */
.L_x_19838:
[----:B------:R-:W-:Y:S05]  /*1b90*/  BSYNC.RECONVERGENT B0 ;  /* 0x0000000000007941 */ /* 0x000fea0003800200 */
.L_x_19837:
        /* <DEDUP_REMOVED lines=33> */
.L_x_19840:
[----:B------:R-:W-:Y:S05]  /*1db0*/  BSYNC.RECONVERGENT B0 ;  /* 0x0000000000007941 */ /* 0x000fea0003800200 */
.L_x_19839:
[----:B0123--:R-:W0:Y:S02]  /*1dc0*/  LDC.64 R72, c[0x0][0x380] ;  /* 0x0000e000ff487b82 */ /* 0x00fe240000000a00 */
[----:B0-----:R-:W-:-:S04]  /*1dd0*/  LEA R0, R72, R0, 0x2 ;  /* 0x0000000048007211 */ /* 0x001fc800078e10ff */
[----:B------:R-:W-:-:S13]  /*1de0*/  ISETP.GE.AND P1, PT, R0, R73, PT ;  /* 0x000000490000720c */ /* 0x000fda0003f26270 */
[----:B------:R-:W-:Y:S05]  /*1df0*/  @!P1 BRA `(.L_x_19841) ;  /* 0xffffffe400ec9947 */ /* 0x000fea000383ffff */
[----:B------:R-:W-:Y:S05]  /*1e00*/  EXIT ;  /* 0x000000000000794d */ /* 0x000fea0003800000 */
.L_x_19834:
        /* <DEDUP_REMOVED lines=8> */
.L_x_19843:
[----:B------:R-:W-:Y:S05]  /*1e90*/  BSYNC B0 ;  /* 0x0000000000007941 */ /* 0x000fea0003800000 */
.L_x_19842:
        /* <DEDUP_REMOVED lines=10> */
.L_x_19844:
[----:B------:R-:W-:Y:S01]  /*1f40*/  HFMA2 R87, -RZ, RZ, 0, 2.384185791015625e-07 ;  /* 0x00000004ff577431 */ /* 0x000fe200000001ff */
[----:B------:R-:W-:-:S05]  /*1f50*/  MOV R72, R86 ;  /* 0x0000005600487202 */ /* 0x000fca0000000f00 */
[----:B------:R-:W-:-:S05]  /*1f60*/  FADD.FTZ R81, R75, R72 ;  /* 0x000000484b517221 */ /* 0x000fca0000010000 */
[----:B------:R-:W-:-:S07]  /*1f70*/  MOV R88, R81 ;  /* 0x0000005100587202 */ /* 0x000fce0000000f00 */
[----:B------:R-:W-:Y:S05]  /*1f80*/  WARPSYNC.COLLECTIVE R85, `(.L_x_19845) ;  /* 0x0000000055087348 */ /* 0x000fea0003c00000 */
[----:B------:R0:W1:Y:S02]  /*1f90*/  SHFL.BFLY P6, R86, R88, R87, R90 ;  /* 0x0c00005758567389 */ /* 0x00006400000c005a */
[----:B01----:R-:W-:Y:S05]  /*1fa0*/  ENDCOLLECTIVE ;  /* 0x000000000000791b */ /* 0x003fea0003800000 */
.L_x_19845:
[----:B------:R-:W-:Y:S01]  /*1fb0*/  HFMA2 R87, -RZ, RZ, 0, 4.76837158203125e-07 ;  /* 0x00000008ff577431 */ /* 0x000fe200000001ff */
[----:B------:R-:W-:-:S05]  /*1fc0*/  MOV R72, R86 ;  /* 0x0000005600487202 */ /* 0x000fca0000000f00 */
[----:B------:R-:W-:-:S05]  /*1fd0*/  FADD.FTZ R82, R81, R72 ;  /* 0x0000004851527221 */ /* 0x000fca0000010000 */
[----:B------:R-:W-:-:S07]  /*1fe0*/  MOV R88, R82 ;  /* 0x0000005200587202 */ /* 0x000fce0000000f00 */
[----:B------:R-:W-:Y:S05]  /*1ff0*/  WARPSYNC.COLLECTIVE R85, `(.L_x_19846) ;  /* 0x0000000055087348 */ /* 0x000fea0003c00000 */
[----:B------:R0:W1:Y:S02]  /*2000*/  SHFL.BFLY P6, R86, R88, R87, R90 ;  /* 0x0c00005758567389 */ /* 0x00006400000c005a */
[----:B01----:R-:W-:Y:S05]  /*2010*/  ENDCOLLECTIVE ;  /* 0x000000000000791b */ /* 0x003fea0003800000 */
.L_x_19846:
[----:B------:R-:W-:Y:S01]  /*2020*/  HFMA2 R87, -RZ, RZ, 0, 9.5367431640625e-07 ;  /* 0x00000010ff577431 */ /* 0x000fe200000001ff */
[----:B------:R-:W-:-:S05]  /*2030*/  MOV R83, R86 ;  /* 0x0000005600537202 */ /* 0x000fca0000000f00 */
[----:B------:R-:W-:-:S05]  /*2040*/  FADD.FTZ R83, R82, R83 ;  /* 0x0000005352537221 */ /* 0x000fca0000010000 */
[----:B------:R-:W-:-:S07]  /*2050*/  MOV R88, R83 ;  /* 0x0000005300587202 */ /* 0x000fce0000000f00 */
[----:B------:R-:W-:Y:S05]  /*2060*/  WARPSYNC.COLLECTIVE R85, `(.L_x_19847) ;  /* 0x0000000055087348 */ /* 0x000fea0003c00000 */
[----:B------:R0:W1:Y:S02]  /*2070*/  SHFL.BFLY P6, R86, R88, R87, R90 ;  /* 0x0c00005758567389 */ /* 0x00006400000c005a */
[----:B01----:R-:W-:Y:S05]  /*2080*/  ENDCOLLECTIVE ;  /* 0x000000000000791b */ /* 0x003fea0003800000 */
.L_x_19847:
        /* <DEDUP_REMOVED lines=57> */
.L_x_19848:
[----:B------:R-:W-:Y:S01]  /*2420*/  HFMA2 R87, -RZ, RZ, 0, 1.1920928955078125e-07 ;  /* 0x00000002ff577431 */ /* 0x000fe200000001ff */
[----:B------:R-:W-:-:S05]  /*2430*/  MOV R75, R86 ;  /* 0x00000056004b7202 */ /* 0x000fca0000000f00 */
[----:B------:R-:W-:-:S05]  /*2440*/  FADD.FTZ R75, R72, R75 ;  /* 0x0000004b484b7221 */ /* 0x000fca0000010000 */
[----:B------:R-:W-:-:S07]  /*2450*/  MOV R88, R75 ;  /* 0x0000004b00587202 */ /* 0x000fce0000000f00 */
[----:B------:R-:W-:Y:S05]  /*2460*/  WARPSYNC.COLLECTIVE R85, `(.L_x_19849) ;  /* 0x0000000055087348 */ /* 0x000fea0003c00000 */
[----:B------:R0:W1:Y:S02]  /*2470*/  SHFL.BFLY P6, R86, R88, R87, R90 ;  /* 0x0c00005758567389 */ /* 0x00006400000c005a */
[----:B01----:R-:W-:Y:S05]  /*2480*/  ENDCOLLECTIVE ;  /* 0x000000000000791b */ /* 0x003fea0003800000 */
.L_x_19849:
[----:B------:R-:W-:Y:S01]  /*2490*/  HFMA2 R87, -RZ, RZ, 0, 2.384185791015625e-07 ;  /* 0x00000004ff577431 */ /* 0x000fe200000001ff */
[----:B------:R-:W-:-:S05]  /*24a0*/  MOV R82, R86 ;  /* 0x0000005600527202 */ /* 0x000fca0000000f00 */
[----:B------:R-:W-:-:S05]  /*24b0*/  FADD.FTZ R82, R75, R82 ;  /* 0x000000524b527221 */ /* 0x000fca0000010000 */
[----:B------:R-:W-:-:S07]  /*24c0*/  MOV R88, R82 ;  /* 0x0000005200587202 */ /* 0x000fce0000000f00 */
[----:B------:R-:W-:Y:S05]  /*24d0*/  WARPSYNC.COLLECTIVE R85, `(.L_x_19850) ;  /* 0x0000000055087348 */ /* 0x000fea0003c00000 */
[----:B------:R0:W1:Y:S02]  /*24e0*/  SHFL.BFLY P6, R86, R88, R87, R90 ;  /* 0x0c00005758567389 */ /* 0x00006400000c005a */
[----:B01----:R-:W-:Y:S05]  /*24f0*/  ENDCOLLECTIVE ;  /* 0x000000000000791b */ /* 0x003fea0003800000 */
.L_x_19850:
[----:B------:R-:W-:Y:S01]  /*2500*/  HFMA2 R87, -RZ, RZ, 0, 4.76837158203125e-07 ;  /* 0x00000008ff577431 */ /* 0x000fe200000001ff */
[----:B------:R-:W-:-:S05]  /*2510*/  MOV R81, R86 ;  /* 0x0000005600517202 */ /* 0x000fca0000000f00 */
[----:B------:R-:W-:-:S05]  /*2520*/  FADD.FTZ R81, R82, R81 ;  /* 0x0000005152517221 */ /* 0x000fca0000010000 */
[----:B------:R-:W-:-:S07]  /*2530*/  MOV R88, R81 ;  /* 0x0000005100587202 */ /* 0x000fce0000000f00 */
[----:B------:R-:W-:Y:S05]  /*2540*/  WARPSYNC.COLLECTIVE R85, `(.L_x_19851) ;  /* 0x0000000055087348 */ /* 0x000fea0003c00000 */
[----:B------:R0:W1:Y:S02]  /*2550*/  SHFL.BFLY P6, R86, R88, R87, R90 ;  /* 0x0c00005758567389 */ /* 0x00006400000c005a */
[----:B01----:R-:W-:Y:S05]  /*2560*/  ENDCOLLECTIVE ;  /* 0x000000000000791b */ /* 0x003fea0003800000 */
.L_x_19851:
[----:B------:R-:W-:Y:S01]  /*2570*/  HFMA2 R87, -RZ, RZ, 0, 9.5367431640625e-07 ;  /* 0x00000010ff577431 */ /* 0x000fe200000001ff */
[----:B------:R-:W-:-:S05]  /*2580*/  MOV R84, R86 ;  /* 0x0000005600547202 */ /* 0x000fca0000000f00 */
[----:B------:R-:W-:-:S05]  /*2590*/  FADD.FTZ R84, R81, R84 ;  /* 0x0000005451547221 */ /* 0x000fca0000010000 */
[----:B------:R-:W-:-:S07]  /*25a0*/  MOV R88, R84 ;  /* 0x0000005400587202 */ /* 0x000fce0000000f00 */
[----:B------:R-:W-:Y:S05]  /*25b0*/  WARPSYNC.COLLECTIVE R85, `(.L_x_19852) ;  /* 0x0000000055087348 */ /* 0x000fea0003c00000 */
[----:B------:R0:W1:Y:S02]  /*25c0*/  SHFL.BFLY P6, R86, R88, R87, R90 ;  /* 0x0c00005758567389 */ /* 0x00006400000c005a */
[----:B01----:R-:W-:Y:S05]  /*25d0*/  ENDCOLLECTIVE ;  /* 0x000000000000791b */ /* 0x003fea0003800000 */
.L_x_19852:
[----:B------:R-:W-:Y:S01]  /*25e0*/  MOV R83, R86 ;  /* 0x0000005600537202 */ /* 0x000fe20000000f00 */
[----:B------:R-:W-:Y:S06]  /*25f0*/  BRA `(.L_x_19853) ;  /* 0xfffffff000147947 */ /* 0x000fec000383ffff */
.L_x_19854:
        /* <DEDUP_REMOVED lines=16> */
.L_x_28814:


//--------------------- .text._ZN10layer_norm13ln_fwd_kernelINS_13Kernel_traitsIf6__halffS2_fjLj768ELj1ELj4ELj1ELj16ENS_18Kernel_traits_baseILj768EfS2_fS2_fjLj128EEEEELb0ELb0ELb0ELb1EEEvNS_9FwdParamsE --------------------------
	.section	.text._ZN10layer_norm13ln_fwd_kernelINS_13Kernel_traitsIf6__halffS2_fjLj768ELj1ELj4ELj1ELj16ENS_18Kernel_traits_baseILj768EfS2_fS2_fjLj128EEEEELb0ELb0ELb0ELb1EEEvNS_9FwdParamsE,"ax",@progbits
	.align	128
        .global         _ZN10layer_norm13ln_fwd_kernelINS_13Kernel_traitsIf6__halffS2_fjLj768ELj1ELj4ELj1ELj16ENS_18Kernel_traits_baseILj768EfS2_fS2_fjLj128EEEEELb0ELb0ELb0ELb1EEEvNS_9FwdParamsE
        .type           _ZN10layer_norm13ln_fwd_kernelINS_13Kernel_traitsIf6__halffS2_fjLj768ELj1ELj4ELj1ELj16ENS_18Kernel_traits_baseILj768EfS2_fS2_fjLj128EEEEELb0ELb0ELb0ELb1EEEvNS_9FwdParamsE,@function
        .size           _ZN10layer_norm13ln_fwd_kernelINS_13Kernel_traitsIf6__halffS2_fjLj768ELj1ELj4ELj1ELj16ENS_18Kernel_traits_baseILj768EfS2_fS2_fjLj128EEEEELb0ELb0ELb0ELb1EEEvNS_9FwdParamsE,(.L_x_28815 - _ZN10layer_norm13ln_fwd_kernelINS_13Kernel_traitsIf6__halffS2_fjLj768ELj1ELj4ELj1ELj16ENS_18Kernel_traits_baseILj768EfS2_fS2_fjLj128EEEEELb0ELb0ELb0ELb1EEEvNS_9FwdParamsE)
        .other          _ZN10layer_norm13ln_fwd_kernelINS_13Kernel_traitsIf6__halffS2_fjLj768ELj1ELj4ELj1ELj16ENS_18Kernel_traits_baseILj768EfS2_fS2_fjLj128EEEEELb0ELb0ELb0ELb1EEEvNS_9FwdParamsE,@"STO_CUDA_ENTRY STV_DEFAULT"
_ZN10layer_norm13ln_fwd_kernelINS_13Kernel_traitsIf6__halffS2_fjLj768ELj1ELj4ELj1ELj16ENS_18Kernel_traits_baseILj768EfS2_fS2_fjLj128EEEEELb0ELb0ELb0ELb1EEEvNS_9FwdParamsE:
.text._ZN10layer_norm13ln_fwd_kernelINS_13Kernel_traitsIf6__halffS2_fjLj768ELj1ELj4ELj1ELj16ENS_18Kernel_traits_baseILj768EfS2_fS2_fjLj128EEEEELb0ELb0ELb0ELb1EEEvNS_9FwdParamsE:
        /* <DEDUP_REMOVED lines=29> */
.L_x_19855:
        /* <DEDUP_REMOVED lines=20> */
.L_x_19856:
        /* <DEDUP_REMOVED lines=15> */
.L_x_19866:
        /* <DEDUP_REMOVED lines=11> */
[----:B---3--:R-:W-:-:S03]  /*04b0*/  HADD2.F32 R0, -RZ, R0.H0_H0 ;  /* 0x20000000ff007230 */ /* 0x008fc60000004100 */
[----:B------:R-:W-:Y:S05]  /*04c0*/  @!P1 BRA `(.L_x_19859) ;  /* 0x0000000000549947 */ /* 0x000fea0003800000 */
        /* <DEDUP_REMOVED lines=21> */
.L_x_19859:
[--C-:B-----5:R-:W-:Y:S02]  /*0620*/  HADD2.F32 R61, -RZ, R57.reuse.H0_H0 ;  /* 0x20000039ff3d7230 */ /* 0x120fe40000004100 */
[----:B------:R-:W-:Y:S02]  /*0630*/  HADD2.F32 R63, -RZ, R57.H1_H1 ;  /* 0x30000039ff3f7230 */ /* 0x000fe40000004100 */
[--C-:B------:R-:W-:Y:S02]  /*0640*/  HADD2.F32 R3, -RZ, R56.reuse.H0_H0 ;  /* 0x20000038ff037230 */ /* 0x100fe40000004100 */
[----:B------:R-:W-:Y:S02]  /*0650*/  HADD2.F32 R7, -RZ, R56.H1_H1 ;  /* 0x30000038ff077230 */ /* 0x000fe40000004100 */
        /* <DEDUP_REMOVED lines=11> */
[----:B------:R-:W-:-:S07]  /*0710*/  FMUL.FTZ R63, R0, R71 ;  /* 0x00000047003f7220 */ /* 0x000fce0000410000 */
.L_x_19860:
[----:B-1----:R-:W-:Y:S05]  /*0720*/  BSYNC.RECONVERGENT B0 ;  /* 0x0000000000007941 */ /* 0x002fea0003800200 */
.L_x_19858:
        /* <DEDUP_REMOVED lines=32> */
.L_x_19861:
[--C-:B-----5:R-:W-:Y:S02]  /*0930*/  HADD2.F32 R69, -RZ, R64.reuse.H1_H1 ;  /* 0x30000040ff457230 */ /* 0x120fe40000004100 */
[--C-:B------:R-:W-:Y:S02]  /*0940*/  HADD2.F32 R71, -RZ, R65.reuse.H0_H0 ;  /* 0x20000041ff477230 */ /* 0x100fe40000004100 */
        /* <DEDUP_REMOVED lines=14> */
.L_x_19862:
        /* <DEDUP_REMOVED lines=11> */
[--C-:B-----5:R-:W-:Y:S02]  /*0ae0*/  HADD2.F32 R7, -RZ, R76.reuse.H0_H0 ;  /* 0x2000004cff077230 */ /* 0x120fe40000004100 */
[--C-:B------:R-:W-:Y:S02]  /*0af0*/  HADD2.F32 R83, -RZ, R77.reuse.H0_H0 ;  /* 0x2000004dff537230 */ /* 0x100fe40000004100 */
[----:B------:R-:W-:Y:S02]  /*0b00*/  HADD2.F32 R4, -RZ, R77.H1_H1 ;  /* 0x3000004dff047230 */ /* 0x000fe40000004100 */
[----:B------:R-:W-:-:S02]  /*0b10*/  HADD2.F32 R76, -RZ, R76.H1_H1 ;  /* 0x3000004cff4c7230 */ /* 0x000fc40000004100 */
[C---:B--2---:R-:W-:Y:S01]  /*0b20*/  FFMA.FTZ R72, R0.reuse, R7, R72 ;  /* 0x0000000700487223 */ /* 0x044fe20000010048 */
[--C-:B------:R-:W-:Y:S02]  /*0b30*/  HADD2.F32 R7, -RZ, R78.reuse.H0_H0 ;  /* 0x2000004eff077230 */ /* 0x100fe40000004100 */
[C---:B------:R-:W-:Y:S01]  /*0b40*/  FFMA.FTZ R74, R0.reuse, R83, R74 ;  /* 0x00000053004a7223 */ /* 0x040fe2000001004a */
[C---:B------:R-:W-:Y:S01]  /*0b50*/  FFMA.FTZ R75, R0.reuse, R4, R75 ;  /* 0x00000004004b7223 */ /* 0x040fe2000001004b */
[----:B------:R-:W-:Y:S02]  /*0b60*/  HADD2.F32 R78, -RZ, R78.H1_H1 ;  /* 0x3000004eff4e7230 */ /* 0x000fe40000004100 */
[C---:B------:R-:W-:Y:S01]  /*0b70*/  FFMA.FTZ R73, R0.reuse, R76, R73 ;  /* 0x0000004c00497223 */ /* 0x040fe20000010049 */
[--C-:B------:R-:W-:Y:S02]  /*0b80*/  HADD2.F32 R83, -RZ, R79.reuse.H0_H0 ;  /* 0x2000004fff537230 */ /* 0x100fe40000004100 */
[----:B---3--:R-:W-:Y:S01]  /*0b90*/  FFMA.FTZ R76, R0, R7, R84 ;  /* 0x00000007004c7223 */ /* 0x008fe20000010054 */
[----:B------:R-:W-:-:S02]  /*0ba0*/  HADD2.F32 R4, -RZ, R79.H1_H1 ;  /* 0x3000004fff047230 */ /* 0x000fc40000004100 */
[C---:B------:R-:W-:Y:S01]  /*0bb0*/  FFMA.FTZ R77, R0.reuse, R78, R85 ;  /* 0x0000004e004d7223 */ /* 0x040fe20000010055 */
[C---:B------:R-:W-:Y:S02]  /*0bc0*/  FFMA.FTZ R78, R0.reuse, R83, R86 ;  /* 0x00000053004e7223 */ /* 0x040fe40000010056 */
[----:B------:R-:W-:Y:S01]  /*0bd0*/  FFMA.FTZ R79, R0, R4, R87 ;  /* 0x00000004004f7223 */ /* 0x000fe20000010057 */
[----:B------:R-:W-:Y:S06]  /*0be0*/  BRA `(.L_x_19864) ;  /* 0x0000000000407947 */ /* 0x000fec0003800000 */
.L_x_19863:
[--C-:B-----5:R-:W-:Y:S02]  /*0bf0*/  HADD2.F32 R75, -RZ, R77.reuse.H0_H0 ;  /* 0x2000004dff4b7230 */ /* 0x120fe40000004100 */
[----:B------:R-:W-:Y:S02]  /*0c00*/  HADD2.F32 R77, -RZ, R77.H1_H1 ;  /* 0x3000004dff4d7230 */ /* 0x000fe40000004100 */
[----:B------:R-:W-:Y:S02]  /*0c10*/  HADD2.F32 R87, -RZ, R79.H0_H0 ;  /* 0x2000004fff577230 */ /* 0x000fe40000004100 */
[C---:B------:R-:W-:Y:S01]  /*0c20*/  FMUL.FTZ R74, R0.reuse, R75 ;  /* 0x0000004b004a7220 */ /* 0x040fe20000410000 */
[--C-:B------:R-:W-:Y:S02]  /*0c30*/  HADD2.F32 R7, -RZ, R76.reuse.H0_H0 ;  /* 0x2000004cff077230 */ /* 0x100fe40000004100 */
[----:B------:R-:W-:Y:S01]  /*0c40*/  FMUL.FTZ R75, R0, R77 ;  /* 0x0000004d004b7220 */ /* 0x000fe20000410000 */
[----:B0-----:R-:W-:-:S02]  /*0c50*/  HADD2.F32 R73, -RZ, R76.H1_H1 ;  /* 0x3000004cff497230 */ /* 0x001fc40000004100 */
[--C-:B------:R-:W-:Y:S02]  /*0c60*/  HADD2.F32 R83, -RZ, R78.reuse.H0_H0 ;  /* 0x2000004eff537230 */ /* 0x100fe40000004100 */
[C---:B------:R-:W-:Y:S01]  /*0c70*/  FMUL.FTZ R72, R0.reuse, R7 ;  /* 0x0000000700487220 */ /* 0x040fe20000410000 */
[----:B------:R-:W-:Y:S02]  /*0c80*/  HADD2.F32 R85, -RZ, R78.H1_H1 ;  /* 0x3000004eff557230 */ /* 0x000fe40000004100 */
[C---:B------:R-:W-:Y:S01]  /*0c90*/  FMUL.FTZ R73, R0.reuse, R73 ;  /* 0x0000004900497220 */ /* 0x040fe20000410000 */
[----:B------:R-:W-:Y:S02]  /*0ca0*/  HADD2.F32 R79, -RZ, R79.H1_H1 ;  /* 0x3000004fff4f7230 */ /* 0x000fe40000004100 */
[C---:B------:R-:W-:Y:S01]  /*0cb0*/  FMUL.FTZ R76, R0.reuse, R83 ;  /* 0x00000053004c7220 */ /* 0x040fe20000410000 */
[C---:B------:R-:W-:Y:S01]  /*0cc0*/  FMUL.FTZ R78, R0.reuse, R87 ;  /* 0x00000057004e7220 */ /* 0x040fe20000410000 */
[C---:B------:R-:W-:Y:S01]  /*0cd0*/  FMUL.FTZ R77, R0.reuse, R85 ;  /* 0x00000055004d7220 */ /* 0x040fe20000410000 */
[----:B------:R-:W-:-:S07]  /*0ce0*/  FMUL.FTZ R79, R0, R79 ;  /* 0x0000004f004f7220 */ /* 0x000fce0000410000 */
.L_x_19864:
        /* <DEDUP_REMOVED lines=99> */
.L_x_19887:
        /* <DEDUP_REMOVED lines=52> */
[----:B------:R-:W-:Y:S01]  /*1660*/  F2FP.F16.F32.PACK_AB R58, R80, R63 ;  /* 0x0000003f503a723e */ /* 0x000fe200000000ff */
[----:B------:R-:W1:Y:S01]  /*1670*/  @!P2 LDC.64 R86, c[0x0][0x3c0] ;  /* 0x0000f000ff56ab82 */ /* 0x000e620000000a00 */
[----:B------:R-:W-:Y:S01]  /*1680*/  F2FP.F16.F32.PACK_AB R56, R61, R60 ;  /* 0x0000003c3d38723e */ /* 0x000fe200000000ff */
[----:B------:R-:W-:Y:S01]  /*1690*/  FMUL.FTZ R61, R4, R64 ;  /* 0x00000040043d7220 */ /* 0x000fe20000410000 */
[----:B------:R-:W-:Y:S01]  /*16a0*/  F2FP.F16.F32.PACK_AB R57, R62, R57 ;  /* 0x000000393e39723e */ /* 0x000fe200000000ff */
        /* <DEDUP_REMOVED lines=19> */
[----:B------:R-:W-:Y:S01]  /*17e0*/  F2FP.F16.F32.PACK_AB R61, R60, R61 ;  /* 0x0000003d3c3d723e */ /* 0x000fe200000000ff */
        /* <DEDUP_REMOVED lines=33> */
.L_x_19857:
[----:B------:R-:W1:Y:S01]  /*1a00*/  LDCU.64 UR4, c[0x0][0x3a0] ;  /* 0x00007400ff0477ac */ /* 0x000e620008000a00 */
[----:B------:R-:W2:Y:S01]  /*1a10*/  LDCU UR9, c[0x0][0x388] ;  /* 0x00007100ff0977ac */ /* 0x000ea20008000800 */
[----:B------:R-:W3:Y:S01]  /*1a20*/  LDCU UR10, c[0x0][0x448] ;  /* 0x00008900ff0a77ac */ /* 0x000ee20008000800 */
[----:B-1----:R-:W-:-:S04]  /*1a30*/  UISETP.NE.U32.AND UP0, UPT, UR4, URZ, UPT ;  /* 0x000000ff0400728c */ /* 0x002fc8000bf05070 */
[----:B------:R-:W-:Y:S01]  /*1a40*/  UISETP.NE.AND.EX UP0, UPT, UR5, URZ, UPT, UP0 ;  /* 0x000000ff0500728c */ /* 0x000fe2000bf05300 */
[----:B------:R-:W1:Y:S05]  /*1a50*/  LDCU.64 UR4, c[0x0][0x3a0] ;  /* 0x00007400ff0477ac */ /* 0x000e6a0008000a00 */
[----:B--23--:R-:W-:-:S13]  /*1a60*/  PLOP3.LUT P1, PT, PT, PT, UP0, 0x80, 0x8 ;  /* 0x000000000008781c */ /* 0x00cfda0003f2f008 */
.L_x_19875:
        /* <DEDUP_REMOVED lines=30> */
.L_x_19868:
        /* <DEDUP_REMOVED lines=8> */
.L_x_19869:
[----:B-1----:R-:W-:Y:S05]  /*1cd0*/  BSYNC.RECONVERGENT B0 ;  /* 0x0000000000007941 */ /* 0x002fea0003800200 */
.L_x_19867:
        /* <DEDUP_REMOVED lines=32> */
.L_x_19870:
        /* <DEDUP_REMOVED lines=8> */
.L_x_19871:
        /* <DEDUP_REMOVED lines=15> */
[----:B--2---:R-:W-:Y:S01]  /*2050*/  FADD.FTZ R72, R72, R7 ;  /* 0x0000000748487221 */ /* 0x004fe20000010000 */
[--C-:B------:R-:W-:Y:S02]  /*2060*/  HADD2.F32 R7, -RZ, R78.reuse.H0_H0 ;  /* 0x2000004eff077230 */ /* 0x100fe40000004100 */
[----:B------:R-:W-:Y:S01]  /*2070*/  FADD.FTZ R74, R74, R83 ;  /* 0x000000534a4a7221 */ /* 0x000fe20000010000 */
[----:B------:R-:W-:Y:S01]  /*2080*/  FADD.FTZ R75, R75, R0 ;  /* 0x000000004b4b7221 */ /* 0x000fe20000010000 */
[----:B------:R-:W-:Y:S02]  /*2090*/  HADD2.F32 R78, -RZ, R78.H1_H1 ;  /* 0x3000004eff4e7230 */ /* 0x000fe40000004100 */
[----:B------:R-:W-:Y:S01]  /*20a0*/  FADD.FTZ R73, R73, R76 ;  /* 0x0000004c49497221 */ /* 0x000fe20000010000 */
[--C-:B------:R-:W-:Y:S02]  /*20b0*/  HADD2.F32 R83, -RZ, R79.reuse.H0_H0 ;  /* 0x2000004fff537230 */ /* 0x100fe40000004100 */
[----:B---3--:R-:W-:Y:S01]  /*20c0*/  FADD.FTZ R76, R84, R7 ;  /* 0x00000007544c7221 */ /* 0x008fe20000010000 */
[----:B------:R-:W-:-:S02]  /*20d0*/  HADD2.F32 R0, -RZ, R79.H1_H1 ;  /* 0x3000004fff007230 */ /* 0x000fc40000004100 */
[----:B------:R-:W-:Y:S01]  /*20e0*/  FADD.FTZ R77, R85, R78 ;  /* 0x0000004e554d7221 */ /* 0x000fe20000010000 */
[----:B------:R-:W-:Y:S02]  /*20f0*/  FADD.FTZ R78, R86, R83 ;  /* 0x00000053564e7221 */ /* 0x000fe40000010000 */
[----:B------:R-:W-:Y:S01]  /*2100*/  FADD.FTZ R79, R87, R0 ;  /* 0x00000000574f7221 */ /* 0x000fe20000010000 */
[----:B------:R-:W-:Y:S06]  /*2110*/  BRA `(.L_x_19873) ;  /* 0x0000000000207947 */ /* 0x000fec0003800000 */
.L_x_19872:
        /* <DEDUP_REMOVED lines=8> */
.L_x_19873:
        /* <DEDUP_REMOVED lines=99> */
.L_x_19899:
        /* <DEDUP_REMOVED lines=111> */
.L_x_19865:
[----:B------:R-:W-:Y:S01]  /*2ec0*/  HFMA2 R3, -RZ, RZ, 0, 5.9604644775390625e-08 ;  /* 0x00000001ff037431 */ /* 0x000fe200000001ff */
[----:B------:R-:W-:Y:S01]  /*2ed0*/  BSSY B0, `(.L_x_19876) ;  /* 0x0000006000007945 */ /* 0x000fe20003800000 */
[----:B------:R-:W-:Y:S02]  /*2ee0*/  MOV R2, 0x1f ;  /* 0x0000001f00027802 */ /* 0x000fe40000000f00 */
[----:B------:R-:W-:-:S07]  /*2ef0*/  MOV R0, 0xffffffff ;  /* 0xffffffff00007802 */ /* 0x000fce0000000f00 */
[----:B------:R-:W-:Y:S05]  /*2f00*/  WARPSYNC.COLLECTIVE R0, `(.L_x_19877) ;  /* 0x0000000000087348 */ /* 0x000fea0003c00000 */
[----:B------:R0:W1:Y:S02]  /*2f10*/  SHFL.BFLY P0, R7, R4, R3, R2 ;  /* 0x0c00000304077389 */ /* 0x0000640000000002 */
[----:B01----:R-:W-:Y:S05]  /*2f20*/  ENDCOLLECTIVE ;  /* 0x000000000000791b */ /* 0x003fea0003800000 */
.L_x_19877:
[----:B------:R-:W-:Y:S05]  /*2f30*/  BSYNC B0 ;  /* 0x0000000000007941 */ /* 0x000fea0003800000 */
.L_x_19876:
        /* <DEDUP_REMOVED lines=8> */
.L_x_19878:
[----:B------:R-:W-:Y:S02]  /*2fc0*/  HFMA2 R3, -RZ, RZ, 0, 2.384185791015625e-07 ;  /* 0x00000004ff037431 */ /* 0x000fe400000001ff */
[----:B------:R-:W-:-:S05]  /*2fd0*/  FADD.FTZ R85, R4, R7 ;  /* 0x0000000704557221 */ /* 0x000fca0000010000 */
[----:B------:R-:W-:-:S07]  /*2fe0*/  MOV R4, R85 ;  /* 0x0000005500047202 */ /* 0x000fce0000000f00 */
[----:B------:R-:W-:Y:S05]  /*2ff0*/  WARPSYNC.COLLECTIVE R0, `(.L_x_19879) ;  /* 0x0000000000087348 */ /* 0x000fea0003c00000 */
[----:B------:R0:W1:Y:S02]  /*3000*/  SHFL.BFLY P0, R7, R4, R3, R2 ;  /* 0x0c00000304077389 */ /* 0x0000640000000002 */
[----:B01----:R-:W-:Y:S05]  /*3010*/  ENDCOLLECTIVE ;  /* 0x000000000000791b */ /* 0x003fea0003800000 */
.L_x_19879:
[----:B------:R-:W-:Y:S02]  /*3020*/  HFMA2 R3, -RZ, RZ, 0, 4.76837158203125e-07 ;  /* 0x00000008ff037431 */ /* 0x000fe400000001ff */
[----:B------:R-:W-:-:S05]  /*3030*/  FADD.FTZ R86, R85, R7 ;  /* 0x0000000755567221 */ /* 0x000fca0000010000 */
[----:B------:R-:W-:-:S07]  /*3040*/  MOV R4, R86 ;  /* 0x0000005600047202 */ /* 0x000fce0000000f00 */
[----:B------:R-:W-:Y:S05]  /*3050*/  WARPSYNC.COLLECTIVE R0, `(.L_x_19880) ;  /* 0x0000000000087348 */ /* 0x000fea0003c00000 */
[----:B------:R0:W1:Y:S02]  /*3060*/  SHFL.BFLY P0, R7, R4, R3, R2 ;  /* 0x0c00000304077389 */ /* 0x0000640000000002 */
[----:B01----:R-:W-:Y:S05]  /*3070*/  ENDCOLLECTIVE ;  /* 0x000000000000791b */ /* 0x003fea0003800000 */
.L_x_19880:
[----:B------:R-:W-:Y:S02]  /*3080*/  HFMA2 R3, -RZ, RZ, 0, 9.5367431640625e-07 ;  /* 0x00000010ff037431 */ /* 0x000fe400000001ff */
[----:B------:R-:W-:-:S05]  /*3090*/  FADD.FTZ R87, R86, R7 ;  /* 0x0000000756577221 */ /* 0x000fca0000010000 */
[----:B------:R-:W-:-:S07]  /*30a0*/  MOV R4, R87 ;  /* 0x0000005700047202 */ /* 0x000fce0000000f00 */
[----:B------:R-:W-:Y:S05]  /*30b0*/  WARPSYNC.COLLECTIVE R0, `(.L_x_19881) ;  /* 0x0000000000087348 */ /* 0x000fea0003c00000 */
[----:B------:R0:W1:Y:S02]  /*30c0*/  SHFL.BFLY P0, R7, R4, R3, R2 ;  /* 0x0c00000304077389 */ /* 0x0000640000000002 */
[----:B01----:R-:W-:Y:S05]  /*30d0*/  ENDCOLLECTIVE ;  /* 0x000000000000791b */ /* 0x003fea0003800000 */
.L_x_19881:
        /* <DEDUP_REMOVED lines=55> */
.L_x_19882:
[----:B------:R-:W-:Y:S02]  /*3450*/  HFMA2 R3, -RZ, RZ, 0, 1.1920928955078125e-07 ;  /* 0x00000002ff037431 */ /* 0x000fe400000001ff */
[----:B------:R-:W-:-:S05]  /*3460*/  FADD.FTZ R85, R4, R7 ;  /* 0x0000000704557221 */ /* 0x000fca0000010000 */
[----:B------:R-:W-:-:S07]  /*3470*/  MOV R4, R85 ;  /* 0x0000005500047202 */ /* 0x000fce0000000f00 */
[----:B------:R-:W-:Y:S05]  /*3480*/  WARPSYNC.COLLECTIVE R0, `(.L_x_19883) ;  /* 0x0000000000087348 */ /* 0x000fea0003c00000 */
[----:B------:R0:W1:Y:S02]  /*3490*/  SHFL.BFLY P0, R7, R4, R3, R2 ;  /* 0x0c00000304077389 */ /* 0x0000640000000002 */
[----:B01----:R-:W-:Y:S05]  /*34a0*/  ENDCOLLECTIVE ;  /* 0x000000000000791b */ /* 0x003fea0003800000 */
.L_x_19883:
[----:B------:R-:W-:Y:S02]  /*34b0*/  HFMA2 R3, -RZ, RZ, 0, 2.384185791015625e-07 ;  /* 0x00000004ff037431 */ /* 0x000fe400000001ff */
[----:B------:R-:W-:-:S05]  /*34c0*/  FADD.FTZ R86, R85, R7 ;  /* 0x0000000755567221 */ /* 0x000fca0000010000 */
[----:B------:R-:W-:-:S07]  /*34d0*/  MOV R4, R86 ;  /* 0x0000005600047202 */ /* 0x000fce0000000f00 */
[----:B------:R-:W-:Y:S05]  /*34e0*/  WARPSYNC.COLLECTIVE R0, `(.L_x_19884) ;  /* 0x0000000000087348 */ /* 0x000fea0003c00000 */
[----:B------:R0:W1:Y:S02]  /*34f0*/  SHFL.BFLY P0, R7, R4, R3, R2 ;  /* 0x0c00000304077389 */ /* 0x0000640000000002 */
[----:B01----:R-:W-:Y:S05]  /*3500*/  ENDCOLLECTIVE ;  /* 0x000000000000791b */ /* 0x003fea0003800000 */
.L_x_19884:
[----:B------:R-:W-:Y:S02]  /*3510*/  HFMA2 R3, -RZ, RZ, 0, 4.76837158203125e-07 ;  /* 0x00000008ff037431 */ /* 0x000fe400000001ff */
[----:B------:R-:W-:-:S05]  /*3520*/  FADD.FTZ R87, R86, R7 ;  /* 0x0000000756577221 */ /* 0x000fca0000010000 */
[----:B------:R-:W-:-:S07]  /*3530*/  MOV R4, R87 ;  /* 0x0000005700047202 */ /* 0x000fce0000000f00 */
[----:B------:R-:W-:Y:S05]  /*3540*/  WARPSYNC.COLLECTIVE R0, `(.L_x_19885) ;  /* 0x0000000000087348 */ /* 0x000fea0003c00000 */
[----:B------:R0:W1:Y:S02]  /*3550*/  SHFL.BFLY P0, R7, R4, R3, R2 ;  /* 0x0c00000304077389 */ /* 0x0000640000000002 */
[----:B01----:R-:W-:Y:S05]  /*3560*/  ENDCOLLECTIVE ;  /* 0x000000000000791b */ /* 0x003fea0003800000 */
.L_x_19885:
[----:B------:R-:W-:Y:S02]  /*3570*/  HFMA2 R3, -RZ, RZ, 0, 9.5367431640625e-07 ;  /* 0x00000010ff037431 */ /* 0x000fe400000001ff */
[----:B------:R-:W-:-:S05]  /*3580*/  FADD.FTZ R88, R87, R7 ;  /* 0x0000000757587221 */ /* 0x000fca0000010000 */
[----:B------:R-:W-:-:S07]  /*3590*/  MOV R4, R88 ;  /* 0x0000005800047202 */ /* 0x000fce0000000f00 */
[----:B------:R-:W-:Y:S05]  /*35a0*/  WARPSYNC.COLLECTIVE R0, `(.L_x_19886) ;  /* 0x0000000000087348 */ /* 0x000fea0003c00000 */
[----:B------:R0:W1:Y:S02]  /*35b0*/  SHFL.BFLY P0, R7, R4, R3, R2 ;  /* 0x0c00000304077389 */ /* 0x0000640000000002 */
[----:B01----:R-:W-:Y:S05]  /*35c0*/  ENDCOLLECTIVE ;  /* 0x000000000000791b */ /* 0x003fea0003800000 */
.L_x_19886:
[----:B------:R-:W-:Y:S05]  /*35d0*/  BRA `(.L_x_19887) ;  /* 0xffffffdc00507947 */ /* 0x000fea000383ffff */
.L_x_19874:
[----:B------:R-:W-:Y:S01]  /*35e0*/  HFMA2 R2, -RZ, RZ, 0, 1.847743988037109375e-06 ;  /* 0x0000001fff027431 */ /* 0x000fe200000001ff */
[----:B------:R-:W-:Y:S01]  /*35f0*/  BSSY B0, `(.L_x_19888) ;  /* 0x0000006000007945 */ /* 0x000fe20003800000 */
[----:B------:R-:W-:Y:S02]  /*3600*/  MOV R3, 0x1 ;  /* 0x0000000100037802 */ /* 0x000fe40000000f00 */
[----:B------:R-:W-:-:S07]  /*3610*/  MOV R0, 0xffffffff ;  /* 0xffffffff00007802 */ /* 0x000fce0000000f00 */
[----:B------:R-:W-:Y:S05]  /*3620*/  WARPSYNC.COLLECTIVE R0, `(.L_x_19889) ;  /* 0x0000000000087348 */ /* 0x000fea0003c00000 */
[----:B------:R0:W1:Y:S02]  /*3630*/  SHFL.BFLY P0, R7, R4, R3, R2 ;  /* 0x0c00000304077389 */ /* 0x0000640000000002 */
[----:B01----:R-:W-:Y:S05]  /*3640*/  ENDCOLLECTIVE ;  /* 0x000000000000791b */ /* 0x003fea0003800000 */
.L_x_19889:
[----:B------:R-:W-:Y:S05]  /*3650*/  BSYNC B0 ;  /* 0x0000000000007941 */ /* 0x000fea0003800000 */
.L_x_19888:
        /* <DEDUP_REMOVED lines=8> */
.L_x_19890:
[----:B------:R-:W-:Y:S02]  /*36e0*/  HFMA2 R3, -RZ, RZ, 0, 2.384185791015625e-07 ;  /* 0x00000004ff037431 */ /* 0x000fe400000001ff */
[----:B------:R-:W-:-:S05]  /*36f0*/  FADD.FTZ R85, R4, R7 ;  /* 0x0000000704557221 */ /* 0x000fca0000010000 */
[----:B------:R-:W-:-:S07]  /*3700*/  MOV R4, R85 ;  /* 0x0000005500047202 */ /* 0x000fce0000000f00 */
[----:B------:R-:W-:Y:S05]  /*3710*/  WARPSYNC.COLLECTIVE R0, `(.L_x_19891) ;  /* 0x0000000000087348 */ /* 0x000fea0003c00000 */
[----:B------:R0:W1:Y:S02]  /*3720*/  SHFL.BFLY P0, R7, R4, R3, R2 ;  /* 0x0c00000304077389 */ /* 0x0000640000000002 */
[----:B01----:R-:W-:Y:S05]  /*3730*/  ENDCOLLECTIVE ;  /* 0x000000000000791b */ /* 0x003fea0003800000 */
.L_x_19891:
[----:B------:R-:W-:Y:S02]  /*3740*/  HFMA2 R3, -RZ, RZ, 0, 4.76837158203125e-07 ;  /* 0x00000008ff037431 */ /* 0x000fe400000001ff */
[----:B------:R-:W-:-:S05]  /*3750*/  FADD.FTZ R86, R85, R7 ;  /* 0x0000000755567221 */ /* 0x000fca0000010000 */
[----:B------:R-:W-:-:S07]  /*3760*/  MOV R4, R86 ;  /* 0x0000005600047202 */ /* 0x000fce0000000f00 */
[----:B------:R-:W-:Y:S05]  /*3770*/  WARPSYNC.COLLECTIVE R0, `(.L_x_19892) ;  /* 0x0000000000087348 */ /* 0x000fea0003c00000 */
[----:B------:R0:W1:Y:S02]  /*3780*/  SHFL.BFLY P0, R7, R4, R3, R2 ;  /* 0x0c00000304077389 */ /* 0x0000640000000002 */
[----:B01----:R-:W-:Y:S05]  /*3790*/  ENDCOLLECTIVE ;  /* 0x000000000000791b */ /* 0x003fea0003800000 */
.L_x_19892:
[----:B------:R-:W-:Y:S02]  /*37a0*/  HFMA2 R3, -RZ, RZ, 0, 9.5367431640625e-07 ;  /* 0x00000010ff037431 */ /* 0x000fe400000001ff */
[----:B------:R-:W-:-:S05]  /*37b0*/  FADD.FTZ R87, R86, R7 ;  /* 0x0000000756577221 */ /* 0x000fca0000010000 */
[----:B------:R-:W-:-:S07]  /*37c0*/  MOV R4, R87 ;  /* 0x0000005700047202 */ /* 0x000fce0000000f00 */
[----:B------:R-:W-:Y:S05]  /*37d0*/  WARPSYNC.COLLECTIVE R0, `(.L_x_19893) ;  /* 0x0000000000087348 */ /* 0x000fea0003c00000 */
[----:B------:R0:W1:Y:S02]  /*37e0*/  SHFL.BFLY P0, R7, R4, R3, R2 ;  /* 0x0c00000304077389 */ /* 0x0000640000000002 */
[----:B01----:R-:W-:Y:S05]  /*37f0*/  ENDCOLLECTIVE ;  /* 0x000000000000791b */ /* 0x003fea0003800000 */
.L_x_19893:
        /* <DEDUP_REMOVED lines=55> */
.L_x_19894:
[----:B------:R-:W-:Y:S02]  /*3b70*/  HFMA2 R3, -RZ, RZ, 0, 1.1920928955078125e-07 ;  /* 0x00000002ff037431 */ /* 0x000fe400000001ff */
[----:B------:R-:W-:-:S05]  /*3b80*/  FADD.FTZ R85, R4, R7 ;  /* 0x0000000704557221 */ /* 0x000fca0000010000 */
[----:B------:R-:W-:-:S07]  /*3b90*/  MOV R4, R85 ;  /* 0x0000005500047202 */ /* 0x000fce0000000f00 */
[----:B------:R-:W-:Y:S05]  /*3ba0*/  WARPSYNC.COLLECTIVE R0, `(.L_x_19895) ;  /* 0x0000000000087348 */ /* 0x000fea0003c00000 */
[----:B------:R0:W1:Y:S02]  /*3bb0*/  SHFL.BFLY P0, R7, R4, R3, R2 ;  /* 0x0c00000304077389 */ /* 0x0000640000000002 */
[----:B01----:R-:W-:Y:S05]  /*3bc0*/  ENDCOLLECTIVE ;  /* 0x000000000000791b */ /* 0x003fea0003800000 */
.L_x_19895:
[----:B------:R-:W-:Y:S02]  /*3bd0*/  HFMA2 R3, -RZ, RZ, 0, 2.384185791015625e-07 ;  /* 0x00000004ff037431 */ /* 0x000fe400000001ff */
[----:B------:R-:W-:-:S05]  /*3be0*/  FADD.FTZ R86, R85, R7 ;  /* 0x0000000755567221 */ /* 0x000fca0000010000 */
[----:B------:R-:W-:-:S07]  /*3bf0*/  MOV R4, R86 ;  /* 0x0000005600047202 */ /* 0x000fce0000000f00 */
[----:B------:R-:W-:Y:S05]  /*3c00*/  WARPSYNC.COLLECTIVE R0, `(.L_x_19896) ;  /* 0x0000000000087348 */ /* 0x000fea0003c00000 */
[----:B------:R0:W1:Y:S02]  /*3c10*/  SHFL.BFLY P0, R7, R4, R3, R2 ;  /* 0x0c00000304077389 */ /* 0x0000640000000002 */
[----:B01----:R-:W-:Y:S05]  /*3c20*/  ENDCOLLECTIVE ;  /* 0x000000000000791b */ /* 0x003fea0003800000 */
.L_x_19896:
[----:B------:R-:W-:Y:S02]  /*3c30*/  HFMA2 R3, -RZ, RZ, 0, 4.76837158203125e-07 ;  /* 0x00000008ff037431 */ /* 0x000fe400000001ff */
[----:B------:R-:W-:-:S05]  /*3c40*/  FADD.FTZ R87, R86, R7 ;  /* 0x0000000756577221 */ /* 0x000fca0000010000 */
[----:B------:R-:W-:-:S07]  /*3c50*/  MOV R4, R87 ;  /* 0x0000005700047202 */ /* 0x000fce0000000f00 */
[----:B------:R-:W-:Y:S05]  /*3c60*/  WARPSYNC.COLLECTIVE R0, `(.L_x_19897) ;  /* 0x0000000000087348 */ /* 0x000fea0003c00000 */
[----:B------:R0:W1:Y:S02]  /*3c70*/  SHFL.BFLY P0, R7, R4, R3, R2 ;  /* 0x0c00000304077389 */ /* 0x0000640000000002 */
[----:B01----:R-:W-:Y:S05]  /*3c80*/  ENDCOLLECTIVE ;  /* 0x000000000000791b */ /* 0x003fea0003800000 */
.L_x_19897:
[----:B------:R-:W-:Y:S02]  /*3c90*/  HFMA2 R3, -RZ, RZ, 0, 9.5367431640625e-07 ;  /* 0x00000010ff037431 */ /* 0x000fe400000001ff */
[----:B------:R-:W-:-:S05]  /*3ca0*/  FADD.FTZ R88, R87, R7 ;  /* 0x0000000757587221 */ /* 0x000fca0000010000 */
[----:B------:R-:W-:-:S07]  /*3cb0*/  MOV R4, R88 ;  /* 0x0000005800047202 */ /* 0x000fce0000000f00 */
[----:B------:R-:W-:Y:S05]  /*3cc0*/  WARPSYNC.COLLECTIVE R0, `(.L_x_19898) ;  /* 0x0000000000087348 */ /* 0x000fea0003c00000 */
[----:B------:R0:W1:Y:S02]  /*3cd0*/  SHFL.BFLY P0, R7, R4, R3, R2 ;  /* 0x0c00000304077389 */ /* 0x0000640000000002 */
[----:B01----:R-:W-:Y:S05]  /*3ce0*/  ENDCOLLECTIVE ;  /* 0x000000000000791b */ /* 0x003fea0003800000 */
.L_x_19898:
[----:B------:R-:W-:Y:S05]  /*3cf0*/  BRA `(.L_x_19899) ;  /* 0xffffffe800b47947 */ /* 0x000fea000383ffff */
.L_x_19900:
        /* <DEDUP_REMOVED lines=16> */
.L_x_28815:


//--------------------- .text._ZN10layer_norm13ln_fwd_kernelINS_13Kernel_traitsIf6__halffS2_fjLj768ELj1ELj4ELj1ELj16ENS_18Kernel_traits_baseILj768EfS2_fS2_fjLj128EEEEELb0ELb0ELb1ELb0EEEvNS_9FwdParamsE --------------------------
	.section	.text._ZN10layer_norm13ln_fwd_kernelINS_13Kernel_traitsIf6__halffS2_fjLj768ELj1ELj4ELj1ELj16ENS_18Kernel_traits_baseILj768EfS2_fS2_fjLj128EEEEELb0ELb0ELb1ELb0EEEvNS_9FwdParamsE,"ax",@progbits
	.align	128
        .global         _ZN10layer_norm13ln_fwd_kernelINS_13Kernel_traitsIf6__halffS2_fjLj768ELj1ELj4ELj1ELj16ENS_18Kernel_traits_baseILj768EfS2_fS2_fjLj128EEEEELb0ELb0ELb1ELb0EEEvNS_9FwdParamsE
        .type           _ZN10layer_norm13ln_fwd_kernelINS_13Kernel_traitsIf6__halffS2_fjLj768ELj1ELj4ELj1ELj16ENS_18Kernel_traits_baseILj768EfS2_fS2_fjLj128EEEEELb0ELb0ELb1ELb0EEEvNS_9FwdParamsE,@function
        .size           _ZN10layer_norm13ln_fwd_kernelINS_13Kernel_traitsIf6__halffS2_fjLj768ELj1ELj4ELj1ELj16ENS_18Kernel_traits_baseILj768EfS2_fS2_fjLj128EEEEELb0ELb0ELb1ELb0EEEvNS_9FwdParamsE,(.L_x_28816 - _ZN10layer_norm13ln_fwd_kernelINS_13Kernel_traitsIf6__halffS2_fjLj768ELj1ELj4ELj1ELj16ENS_18Kernel_traits_baseILj768EfS2_fS2_fjLj128EEEEELb0ELb0ELb1ELb0EEEvNS_9FwdParamsE)
        .other          _ZN10layer_norm13ln_fwd_kernelINS_13Kernel_traitsIf6__halffS2_fjLj768ELj1ELj4ELj1ELj16ENS_18Kernel_traits_baseILj768EfS2_fS2_fjLj128EEEEELb0ELb0ELb1ELb0EEEvNS_9FwdParamsE,@"STO_CUDA_ENTRY STV_DEFAULT"
_ZN10layer_norm13ln_fwd_kernelINS_13Kernel_traitsIf6__halffS2_fjLj768ELj1ELj4ELj1ELj16ENS_18Kernel_traits_baseILj768EfS2_fS2_fjLj128EEEEELb0ELb0ELb1ELb0EEEvNS_9FwdParamsE:
.text._ZN10layer_norm13ln_fwd_kernelINS_13Kernel_traitsIf6__halffS2_fjLj768ELj1ELj4ELj1ELj16ENS_18Kernel_traits_baseILj768EfS2_fS2_fjLj128EEEEELb0ELb0ELb1ELb0EEEvNS_9FwdParamsE:
        /* <DEDUP_REMOVED lines=50> */
.L_x_19902:
        /* <DEDUP_REMOVED lines=30> */
.L_x_19903:
[----:B------:R-:W-:Y:S05]  /*0500*/  BSYNC.RECONVERGENT B0 ;  /* 0x0000000000007941 */ /* 0x000fea0003800200 */
.L_x_19901:
[----:B------:R-:W1:Y:S01]  /*0510*/  LDCU UR4, c[0x0][0x384] ;  /* 0x00007080ff0477ac */ /* 0x000e620008000800 */
[----:B------:R-:W2:Y:S01]  /*0520*/  LDCU.U8 UR5, c[0x0][0x410] ;  /* 0x00008200ff0577ac */ /* 0x000ea20008000000 */
[----:B------:R-:W3:Y:S01]  /*0530*/  LDCU UR10, c[0x0][0x448] ;  /* 0x00008900ff0a77ac */ /* 0x000ee20008000800 */
[----:B------:R-:W4:Y:S01]  /*0540*/  LDCU.64 UR8, c[0x0][0x3a0] ;  /* 0x00007400ff0877ac */ /* 0x000f220008000a00 */
[----:B-1----:R-:W-:-:S13]  /*0550*/  ISETP.GE.AND P0, PT, R3, UR4, PT ;  /* 0x0000000403007c0c */ /* 0x002fda000bf06270 */
[----:B--234-:R-:W-:Y:S05]  /*0560*/  @P0 EXIT ;  /* 0x000000000000094d */ /* 0x01cfea0003800000 */
.L_x_19929:
        /* <DEDUP_REMOVED lines=26> */
.L_x_19907:
[----:B------:R-:W-:Y:S05]  /*0710*/  BSYNC.RECONVERGENT B1 ;  /* 0x0000000000017941 */ /* 0x000fea0003800200 */
.L_x_19906:
        /* <DEDUP_REMOVED lines=9> */
[----:B-----5:R-:W-:Y:S02]  /*07b0*/  @P1 HADD2.F32 R85, -RZ, R52.H0_H0 ;  /* 0x20000034ff551230 */ /* 0x020fe40000004100 */
[----:B-1----:R-:W-:-:S05]  /*07c0*/  @P1 HADD2.F32 R86, -RZ, R53.H1_H1 ;  /* 0x30000035ff561230 */ /* 0x002fca0000004100 */
[----:B------:R-:W1:Y:S08]  /*07d0*/  @P1 LDC R89, c[0x0][0x40c] ;  /* 0x00010300ff591b82 */ /* 0x000e700000000800 */
[----:B------:R-:W4:Y:S01]  /*07e0*/  @P1 LDC R87, c[0x0][0x40c] ;  /* 0x00010300ff571b82 */ /* 0x000f220000000800 */
[----:B--2---:R-:W-:Y:S01]  /*07f0*/  @P1 FFMA.FTZ R56, R85, R88, R56 ;  /* 0x0000005855381223 */ /* 0x004fe20000010038 */
[----:B------:R-:W-:-:S02]  /*0800*/  @P1 HADD2.F32 R88, -RZ, R52.H1_H1 ;  /* 0x30000034ff581230 */ /* 0x000fc40000004100 */
[----:B----4-:R-:W-:Y:S01]  /*0810*/  @P1 FFMA.FTZ R59, R86, R87, R59 ;  /* 0x00000057563b1223 */ /* 0x010fe2000001003b */
[----:B------:R-:W-:-:S03]  /*0820*/  @P1 HADD2.F32 R85, -RZ, R53.H0_H0 ;  /* 0x20000035ff551230 */ /* 0x000fc60000004100 */
[----:B------:R-:W2:Y:S01]  /*0830*/  @P1 LDC R87, c[0x0][0x40c] ;  /* 0x00010300ff571b82 */ /* 0x000ea20000000800 */
[----:B------:R-:W-:Y:S02]  /*0840*/  @P1 HADD2.F32 R86, -RZ, R54.H1_H1 ;  /* 0x30000036ff561230 */ /* 0x000fe40000004100 */
[----:B-1----:R-:W-:-:S05]  /*0850*/  @P1 FFMA.FTZ R57, R88, R89, R57 ;  /* 0x0000005958391223 */ /* 0x002fca0000010039 */
[----:B------:R-:W1:Y:S08]  /*0860*/  @P1 LDC R88, c[0x0][0x40c] ;  /* 0x00010300ff581b82 */ /* 0x000e700000000800 */
[----:B------:R-:W3:Y:S01]  /*0870*/  @P1 LDC R89, c[0x0][0x40c] ;  /* 0x00010300ff591b82 */ /* 0x000ee20000000800 */
[----:B-1----:R-:W-:Y:S01]  /*0880*/  @P1 FFMA.FTZ R58, R85, R88, R58 ;  /* 0x00000058553a1223 */ /* 0x002fe2000001003a */
[----:B------:R-:W-:-:S06]  /*0890*/  @P1 HADD2.F32 R85, -RZ, R54.H0_H0 ;  /* 0x20000036ff551230 */ /* 0x000fcc0000004100 */
[----:B------:R-:W1:Y:S01]  /*08a0*/  @P1 LDC R88, c[0x0][0x40c] ;  /* 0x00010300ff581b82 */ /* 0x000e620000000800 */
[----:B---3--:R-:W-:-:S07]  /*08b0*/  @P1 FFMA.FTZ R60, R85, R89, R60 ;  /* 0x00000059553c1223 */ /* 0x008fce000001003c */
[----:B------:R-:W3:Y:S02]  /*08c0*/  @P1 LDC R85, c[0x0][0x40c] ;  /* 0x00010300ff551b82 */ /* 0x000ee40000000800 */
[----:B---3--:R-:W-:Y:S01]  /*08d0*/  @P1 FFMA.FTZ R61, R86, R85, R61 ;  /* 0x00000055563d1223 */ /* 0x008fe2000001003d */
[--C-:B------:R-:W-:Y:S02]  /*08e0*/  @P1 HADD2.F32 R85, -RZ, R55.reuse.H0_H0 ;  /* 0x20000037ff551230 */ /* 0x100fe40000004100 */
[----:B------:R-:W-:-:S03]  /*08f0*/  @P1 HADD2.F32 R86, -RZ, R55.H1_H1 ;  /* 0x30000037ff561230 */ /* 0x000fc60000004100 */
[----:B--2---:R-:W-:Y:S02]  /*0900*/  @P1 FFMA.FTZ R62, R85, R87, R62 ;  /* 0x00000057553e1223 */ /* 0x004fe4000001003e */
[----:B-1----:R-:W-:Y:S01]  /*0910*/  @P1 FFMA.FTZ R63, R86, R88, R63 ;  /* 0x00000058563f1223 */ /* 0x002fe2000001003f */
[----:B------:R-:W-:Y:S06]  /*0920*/  BRA `(.L_x_19909) ;  /* 0x0000000000807947 */ /* 0x000fec0003800000 */
.L_x_19908:
[----:B------:R-:W1:Y:S01]  /*0930*/  @P3 LDC R58, c[0x0][0x40c] ;  /* 0x00010300ff3a3b82 */ /* 0x000e620000000800 */
[--C-:B-----5:R-:W-:Y:S01]  /*0940*/  @P3 HADD2.F32 R57, -RZ, R52.reuse.H0_H0 ;  /* 0x20000034ff393230 */ /* 0x120fe20000004100 */
[----:B------:R-:W-:Y:S01]  /*0950*/  MOV R56, RZ ;  /* 0x000000ff00387202 */ /* 0x000fe20000000f00 */
[----:B------:R-:W-:Y:S02]  /*0960*/  @P3 HADD2.F32 R59, -RZ, R52.H1_H1 ;  /* 0x30000034ff3b3230 */ /* 0x000fe40000004100 */
[----:B------:R-:W-:-:S03]  /*0970*/  @P3 HADD2.F32 R61, -RZ, R53.H0_H0 ;  /* 0x20000035ff3d3230 */ /* 0x000fc60000004100 */
[----:B------:R-:W2:Y:S08]  /*0980*/  @P3 LDC R60, c[0x0][0x40c] ;  /* 0x00010300ff3c3b82 */ /* 0x000eb00000000800 */
[----:B------:R-:W3:Y:S08]  /*0990*/  @P3 LDC R62, c[0x0][0x40c] ;  /* 0x00010300ff3e3b82 */ /* 0x000ef00000000800 */
[----:B------:R-:W4:Y:S01]  /*09a0*/  @P3 LDC R63, c[0x0][0x40c] ;  /* 0x00010300ff3f3b82 */ /* 0x000f220000000800 */
[----:B-1----:R-:W-:Y:S01]  /*09b0*/  @P3 FMUL.FTZ R56, R57, R58 ;  /* 0x0000003a39383220 */ /* 0x002fe20000410000 */
[----:B------:R-:W-:Y:S01]  /*09c0*/  HFMA2 R57, -RZ, RZ, 0, 0 ;  /* 0x00000000ff397431 */ /* 0x000fe200000001ff */
[----:B------:R-:W-:-:S05]  /*09d0*/  MOV R58, RZ ;  /* 0x000000ff003a7202 */ /* 0x000fca0000000f00 */
[----:B------:R-:W1:Y:S01]  /*09e0*/  @P3 LDC R86, c[0x0][0x40c] ;  /* 0x00010300ff563b82 */ /* 0x000e620000000800 */
[----:B--2---:R-:W-:Y:S01]  /*09f0*/  @P3 FMUL.FTZ R57, R59, R60 ;  /* 0x0000003c3b393220 */ /* 0x004fe20000410000 */
[----:B------:R-:W-:Y:S02]  /*0a00*/  @P3 HADD2.F32 R60, -RZ, R53.H1_H1 ;  /* 0x30000035ff3c3230 */ /* 0x000fe40000004100 */
[----:B------:R-:W-:Y:S02]  /*0a10*/  HFMA2 R59, -RZ, RZ, 0, 0 ;  /* 0x00000000ff3b7431 */ /* 0x000fe400000001ff */
[----:B---3--:R-:W-:Y:S02]  /*0a20*/  @P3 FMUL.FTZ R58, R61, R62 ;  /* 0x0000003e3d3a3220 */ /* 0x008fe40000410000 */
[----:B------:R-:W2:Y:S01]  /*0a30*/  @P3 LDC R85, c[0x0][0x40c] ;  /* 0x00010300ff553b82 */ /* 0x000ea20000000800 */
[--C-:B------:R-:W-:Y:S02]  /*0a40*/  @P3 HADD2.F32 R61, -RZ, R54.reuse.H0_H0 ;  /* 0x20000036ff3d3230 */ /* 0x100fe40000004100 */
[----:B------:R-:W-:-:S02]  /*0a50*/  @P3 HADD2.F32 R62, -RZ, R54.H1_H1 ;  /* 0x30000036ff3e3230 */ /* 0x000fc40000004100 */
[----:B----4-:R-:W-:-:S03]  /*0a60*/  @P3 FMUL.FTZ R59, R60, R63 ;  /* 0x0000003f3c3b3220 */ /* 0x010fc60000410000 */
[----:B------:R-:W3:Y:S01]  /*0a70*/  @P3 LDC R88, c[0x0][0x40c] ;  /* 0x00010300ff583b82 */ /* 0x000ee20000000800 */
[----:B------:R-:W-:Y:S01]  /*0a80*/  MOV R60, RZ ;  /* 0x000000ff003c7202 */ /* 0x000fe20000000f00 */
[----:B------:R-:W-:Y:S02]  /*0a90*/  @P3 HADD2.F32 R63, -RZ, R55.H0_H0 ;  /* 0x20000037ff3f3230 */ /* 0x000fe40000004100 */
[----:B-1----:R-:W-:Y:S01]  /*0aa0*/  @P3 FMUL.FTZ R60, R61, R86 ;  /* 0x000000563d3c3220 */ /* 0x002fe20000410000 */
[----:B------:R-:W-:-:S03]  /*0ab0*/  HFMA2 R61, -RZ, RZ, 0, 0 ;  /* 0x00000000ff3d7431 */ /* 0x000fc600000001ff */
[----:B------:R-:W1:Y:S01]  /*0ac0*/  @P3 LDC R86, c[0x0][0x40c] ;  /* 0x00010300ff563b82 */ /* 0x000e620000000800 */
[----:B--2---:R-:W-:Y:S01]  /*0ad0*/  @P3 FMUL.FTZ R61, R62, R85 ;  /* 0x000000553e3d3220 */ /* 0x004fe20000410000 */
[----:B------:R-:W-:Y:S01]  /*0ae0*/  @P3 HADD2.F32 R85, -RZ, R55.H1_H1 ;  /* 0x30000037ff553230 */ /* 0x000fe20000004100 */
[----:B------:R-:W-:Y:S01]  /*0af0*/  MOV R62, RZ ;  /* 0x000000ff003e7202 */ /* 0x000fe20000000f00 */
[----:B---3--:R-:W-:Y:S01]  /*0b00*/  @P3 FMUL.FTZ R62, R63, R88 ;  /* 0x000000583f3e3220 */ /* 0x008fe20000410000 */
[----:B------:R-:W-:Y:S02]  /*0b10*/  HFMA2 R63, -RZ, RZ, 0, 0 ;  /* 0x00000000ff3f7431 */ /* 0x000fe400000001ff */
[----:B-1----:R-:W-:-:S07]  /*0b20*/  @P3 FMUL.FTZ R63, R85, R86 ;  /* 0x00000056553f3220 */ /* 0x002fce0000410000 */
.L_x_19909:
[----:B------:R-:W1:Y:S01]  /*0b30*/  LDC.64 R86, c[0x0][0x3a8] ;  /* 0x0000ea00ff567b82 */ /* 0x000e620000000a00 */
[----:B------:R-:W-:Y:S01]  /*0b40*/  IADD3 R84, PT, PT, R84, 0x20, RZ ;  /* 0x0000002054547810 */ /* 0x000fe20007ffe0ff */
[C---:B-1----:R-:W-:Y:S01]  /*0b50*/  IMAD.WIDE.U32 R86, R83.reuse, 0x20, R86 ;  /* 0x0000002053567825 */ /* 0x042fe200078e0056 */
[----:B------:R-:W-:-:S04]  /*0b60*/  IADD3 R83, PT, PT, R83, 0x20, RZ ;  /* 0x0000002053537810 */ /* 0x000fc80007ffe0ff */
[----:B------:R1:W-:Y:S04]  /*0b70*/  STG.E.128 desc[UR6][R86.64], R56 ;  /* 0x0000003856007986 */ /* 0x0003e8000c101d06 */
[----:B------:R1:W-:Y:S02]  /*0b80*/  STG.E.128 desc[UR6][R86.64+0x10], R60 ;  /* 0x0000103c56007986 */ /* 0x0003e4000c101d06 */
.L_x_19905:
[----:B------:R-:W-:Y:S05]  /*0b90*/  BSYNC.RECONVERGENT B0 ;  /* 0x0000000000007941 */ /* 0x000fea0003800200 */
.L_x_19904:
        /* <DEDUP_REMOVED lines=8> */
.L_x_19913:
[----:B------:R-:W-:Y:S05]  /*0c20*/  BSYNC.RECONVERGENT B1 ;  /* 0x0000000000017941 */ /* 0x000fea0003800200 */
.L_x_19912:
        /* <DEDUP_REMOVED lines=33> */
.L_x_19914:
[----:B------:R-:W2:Y:S01]  /*0e40*/  @P3 LDC R66, c[0x0][0x40c] ;  /* 0x00010300ff423b82 */ /* 0x000ea20000000800 */
[--C-:B-----5:R-:W-:Y:S01]  /*0e50*/  @P3 HADD2.F32 R65, -RZ, R52.reuse.H0_H0 ;  /* 0x20000034ff413230 */ /* 0x120fe20000004100 */
[----:B------:R-:W-:Y:S01]  /*0e60*/  MOV R64, RZ ;  /* 0x000000ff00407202 */ /* 0x000fe20000000f00 */
[----:B------:R-:W-:Y:S02]  /*0e70*/  @P3 HADD2.F32 R67, -RZ, R52.H1_H1 ;  /* 0x30000034ff433230 */ /* 0x000fe40000004100 */
[----:B------:R-:W-:-:S03]  /*0e80*/  @P3 HADD2.F32 R69, -RZ, R53.H0_H0 ;  /* 0x20000035ff453230 */ /* 0x000fc60000004100 */
[----:B------:R-:W3:Y:S08]  /*0e90*/  @P3 LDC R68, c[0x0][0x40c] ;  /* 0x00010300ff443b82 */ /* 0x000ef00000000800 */
[----:B------:R-:W4:Y:S08]  /*0ea0*/  @P3 LDC R70, c[0x0][0x40c] ;  /* 0x00010300ff463b82 */ /* 0x000f300000000800 */
[----:B------:R-:W0:Y:S01]  /*0eb0*/  @P3 LDC R71, c[0x0][0x40c] ;  /* 0x00010300ff473b82 */ /* 0x000e220000000800 */
[----:B--2---:R-:W-:Y:S01]  /*0ec0*/  @P3 FMUL.FTZ R64, R65, R66 ;  /* 0x0000004241403220 */ /* 0x004fe20000410000 */
[----:B------:R-:W-:Y:S01]  /*0ed0*/  HFMA2 R65, -RZ, RZ, 0, 0 ;  /* 0x00000000ff417431 */ /* 0x000fe200000001ff */
[----:B------:R-:W-:-:S05]  /*0ee0*/  MOV R66, RZ ;  /* 0x000000ff00427202 */ /* 0x000fca0000000f00 */
[----:B-1----:R-:W1:Y:S01]  /*0ef0*/  @P3 LDC R86, c[0x0][0x40c] ;  /* 0x00010300ff563b82 */ /* 0x002e620000000800 */
[----:B---3--:R-:W-:Y:S01]  /*0f00*/  @P3 FMUL.FTZ R65, R67, R68 ;  /* 0x0000004443413220 */ /* 0x008fe20000410000 */
[----:B------:R-:W-:Y:S02]  /*0f10*/  @P3 HADD2.F32 R68, -RZ, R53.H1_H1 ;  /* 0x30000035ff443230 */ /* 0x000fe40000004100 */
[----:B------:R-:W-:Y:S02]  /*0f20*/  HFMA2 R67, -RZ, RZ, 0, 0 ;  /* 0x00000000ff437431 */ /* 0x000fe400000001ff */
[----:B----4-:R-:W-:Y:S02]  /*0f30*/  @P3 FMUL.FTZ R66, R69, R70 ;  /* 0x0000004645423220 */ /* 0x010fe40000410000 */
[----:B------:R-:W2:Y:S01]  /*0f40*/  @P3 LDC R85, c[0x0][0x40c] ;  /* 0x00010300ff553b82 */ /* 0x000ea20000000800 */
[--C-:B------:R-:W-:Y:S02]  /*0f50*/  @P3 HADD2.F32 R69, -RZ, R54.reuse.H0_H0 ;  /* 0x20000036ff453230 */ /* 0x100fe40000004100 */
[----:B------:R-:W-:-:S02]  /*0f60*/  @P3 HADD2.F32 R70, -RZ, R54.H1_H1 ;  /* 0x30000036ff463230 */ /* 0x000fc40000004100 */
[----:B0-----:R-:W-:-:S03]  /*0f70*/  @P3 FMUL.FTZ R67, R68, R71 ;  /* 0x0000004744433220 */ /* 0x001fc60000410000 */
[----:B------:R-:W0:Y:S01]  /*0f80*/  @P3 LDC R88, c[0x0][0x40c] ;  /* 0x00010300ff583b82 */ /* 0x000e220000000800 */
        /* <DEDUP_REMOVED lines=8> */
[----:B0-----:R-:W-:Y:S01]  /*1010*/  @P3 FMUL.FTZ R70, R71, R88 ;  /* 0x0000005847463220 */ /* 0x001fe20000410000 */
[----:B------:R-:W-:Y:S02]  /*1020*/  HFMA2 R71, -RZ, RZ, 0, 0 ;  /* 0x00000000ff477431 */ /* 0x000fe400000001ff */
[----:B-1----:R-:W-:-:S07]  /*1030*/  @P3 FMUL.FTZ R71, R85, R86 ;  /* 0x0000005655473220 */ /* 0x002fce0000410000 */
.L_x_19915:
[----:B------:R-:W1:Y:S01]  /*1040*/  LDC.64 R86, c[0x0][0x3a8] ;  /* 0x0000ea00ff567b82 */ /* 0x000e620000000a00 */
[----:B------:R-:W-:Y:S01]  /*1050*/  IADD3 R84, PT, PT, R84, 0x20, RZ ;  /* 0x0000002054547810 */ /* 0x000fe20007ffe0ff */
[C---:B-1----:R-:W-:Y:S01]  /*1060*/  IMAD.WIDE.U32 R86, R83.reuse, 0x20, R86 ;  /* 0x0000002053567825 */ /* 0x042fe200078e0056 */
[----:B------:R-:W-:-:S04]  /*1070*/  IADD3 R83, PT, PT, R83, 0x20, RZ ;  /* 0x0000002053537810 */ /* 0x000fc80007ffe0ff */
[----:B------:R2:W-:Y:S04]  /*1080*/  STG.E.128 desc[UR6][R86.64], R64 ;  /* 0x0000004056007986 */ /* 0x0005e8000c101d06 */
[----:B------:R2:W-:Y:S02]  /*1090*/  STG.E.128 desc[UR6][R86.64+0x10], R68 ;  /* 0x0000104456007986 */ /* 0x0005e4000c101d06 */
.L_x_19911:
[----:B------:R-:W-:Y:S05]  /*10a0*/  BSYNC.RECONVERGENT B0 ;  /* 0x0000000000007941 */ /* 0x000fea0003800200 */
.L_x_19910:
        /* <DEDUP_REMOVED lines=8> */
.L_x_19919:
[----:B------:R-:W-:Y:S05]  /*1130*/  BSYNC.RECONVERGENT B1 ;  /* 0x0000000000017941 */ /* 0x000fea0003800200 */
.L_x_19918:
        /* <DEDUP_REMOVED lines=9> */
[----:B-12--5:R-:W-:Y:S02]  /*11d0*/  @P3 HADD2.F32 R87, -RZ, R52.H0_H0 ;  /* 0x20000034ff573230 */ /* 0x026fe40000004100 */
[----:B----4-:R-:W-:-:S05]  /*11e0*/  @P3 HADD2.F32 R85, -RZ, R53.H0_H0 ;  /* 0x20000035ff553230 */ /* 0x010fca0000004100 */
[----:B------:R-:W1:Y:S08]  /*11f0*/  @P3 LDC R86, c[0x0][0x40c] ;  /* 0x00010300ff563b82 */ /* 0x000e700000000800 */
[----:B------:R-:W2:Y:S01]  /*1200*/  @P3 LDC R84, c[0x0][0x40c] ;  /* 0x00010300ff543b82 */ /* 0x000ea20000000800 */
[----:B---3--:R-:W-:Y:S01]  /*1210*/  @P3 FFMA.FTZ R72, R87, R82, R72 ;  /* 0x0000005257483223 */ /* 0x008fe20000010048 */
[----:B------:R-:W-:-:S06]  /*1220*/  @P3 HADD2.F32 R82, -RZ, R52.H1_H1 ;  /* 0x30000034ff523230 */ /* 0x000fcc0000004100 */
[----:B------:R-:W3:Y:S01]  /*1230*/  @P3 LDC R87, c[0x0][0x40c] ;  /* 0x00010300ff573b82 */ /* 0x000ee20000000800 */
[----:B-1----:R-:W-:Y:S01]  /*1240*/  @P3 FFMA.FTZ R73, R82, R86, R73 ;  /* 0x0000005652493223 */ /* 0x002fe20000010049 */
[----:B------:R-:W-:-:S06]  /*1250*/  @P3 HADD2.F32 R82, -RZ, R53.H1_H1 ;  /* 0x30000035ff523230 */ /* 0x000fcc0000004100 */
[----:B------:R-:W1:Y:S01]  /*1260*/  @P3 LDC R86, c[0x0][0x40c] ;  /* 0x00010300ff563b82 */ /* 0x000e620000000800 */
[----:B--2---:R-:W-:Y:S01]  /*1270*/  @P3 FFMA.FTZ R75, R82, R84, R75 ;  /* 0x00000054524b3223 */ /* 0x004fe2000001004b */
[----:B------:R-:W-:-:S06]  /*1280*/  @P3 HADD2.F32 R82, -RZ, R54.H1_H1 ;  /* 0x30000036ff523230 */ /* 0x000fcc0000004100 */
[----:B------:R-:W2:Y:S01]  /*1290*/  @P3 LDC R84, c[0x0][0x40c] ;  /* 0x00010300ff543b82 */ /* 0x000ea20000000800 */
[----:B---3--:R-:W-:Y:S01]  /*12a0*/  @P3 FFMA.FTZ R74, R85, R87, R74 ;  /* 0x00000057554a3223 */ /* 0x008fe2000001004a */
[----:B------:R-:W-:-:S06]  /*12b0*/  @P3 HADD2.F32 R85, -RZ, R54.H0_H0 ;  /* 0x20000036ff553230 */ /* 0x000fcc0000004100 */
[----:B------:R-:W3:Y:S01]  /*12c0*/  @P3 LDC R87, c[0x0][0x40c] ;  /* 0x00010300ff573b82 */ /* 0x000ee20000000800 */
[----:B-1----:R-:W-:Y:S01]  /*12d0*/  @P3 FFMA.FTZ R76, R85, R86, R76 ;  /* 0x00000056554c3223 */ /* 0x002fe2000001004c */
[----:B------:R-:W-:-:S06]  /*12e0*/  @P3 HADD2.F32 R85, -RZ, R55.H0_H0 ;  /* 0x20000037ff553230 */ /* 0x000fcc0000004100 */
[----:B------:R-:W1:Y:S01]  /*12f0*/  @P3 LDC R86, c[0x0][0x40c] ;  /* 0x00010300ff563b82 */ /* 0x000e620000000800 */
[----:B--2---:R-:W-:Y:S01]  /*1300*/  @P3 FFMA.FTZ R77, R82, R84, R77 ;  /* 0x00000054524d3223 */ /* 0x004fe2000001004d */
[----:B------:R-:W-:-:S05]  /*1310*/  @P3 HADD2.F32 R82, -RZ, R55.H1_H1 ;  /* 0x30000037ff523230 */ /* 0x000fca0000004100 */
[----:B---3--:R-:W-:Y:S01]  /*1320*/  @P3 FFMA.FTZ R79, R82, R87, R79 ;  /* 0x00000057524f3223 */ /* 0x008fe2000001004f */
[----:B-1----:R-:W-:Y:S01]  /*1330*/  @P3 FFMA.FTZ R78, R85, R86, R78 ;  /* 0x00000056554e3223 */ /* 0x002fe2000001004e */
[----:B------:R-:W-:Y:S06]  /*1340*/  BRA `(.L_x_19921) ;  /* 0x00000000007c7947 */ /* 0x000fec0003800000 */
.L_x_19920:
[----:B------:R-:W3:Y:S01]  /*1350*/  @P3 LDC R74, c[0x0][0x40c] ;  /* 0x00010300ff4a3b82 */ /* 0x000ee20000000800 */
[--C-:B-----5:R-:W-:Y:S01]  /*1360*/  @P3 HADD2.F32 R73, -RZ, R52.reuse.H0_H0 ;  /* 0x20000034ff493230 */ /* 0x120fe20000004100 */
[----:B------:R-:W-:Y:S01]  /*1370*/  MOV R72, RZ ;  /* 0x000000ff00487202 */ /* 0x000fe20000000f00 */
[----:B------:R-:W-:Y:S02]  /*1380*/  @P3 HADD2.F32 R75, -RZ, R52.H1_H1 ;  /* 0x30000034ff4b3230 */ /* 0x000fe40000004100 */
[----:B------:R-:W-:-:S03]  /*1390*/  @P3 HADD2.F32 R77, -RZ, R53.H0_H0 ;  /* 0x20000035ff4d3230 */ /* 0x000fc60000004100 */
[----:B------:R-:W4:Y:S08]  /*13a0*/  @P3 LDC R76, c[0x0][0x40c] ;  /* 0x00010300ff4c3b82 */ /* 0x000f300000000800 */
[----:B------:R-:W0:Y:S08]  /*13b0*/  @P3 LDC R78, c[0x0][0x40c] ;  /* 0x00010300ff4e3b82 */ /* 0x000e300000000800 */
[----:B------:R-:W1:Y:S01]  /*13c0*/  @P3 LDC R79, c[0x0][0x40c] ;  /* 0x00010300ff4f3b82 */ /* 0x000e620000000800 */
[----:B---3--:R-:W-:Y:S01]  /*13d0*/  @P3 FMUL.FTZ R72, R73, R74 ;  /* 0x0000004a49483220 */ /* 0x008fe20000410000 */
[----:B------:R-:W-:-:S06]  /*13e0*/  HFMA2 R73, -RZ, RZ, 0, 0 ;  /* 0x00000000ff497431 */ /* 0x000fcc00000001ff */
[----:B------:R-:W3:Y:S01]  /*13f0*/  @P3 LDC R82, c[0x0][0x40c] ;  /* 0x00010300ff523b82 */ /* 0x000ee20000000800 */
[----:B----4-:R-:W-:Y:S01]  /*1400*/  @P3 FMUL.FTZ R73, R75, R76 ;  /* 0x0000004c4b493220 */ /* 0x010fe20000410000 */
[----:B------:R-:W-:Y:S01]  /*1410*/  CS2R R74, SRZ ;  /* 0x00000000004a7805 */ /* 0x000fe2000001ff00 */
[----:B------:R-:W-:-:S05]  /*1420*/  @P3 HADD2.F32 R76, -RZ, R53.H1_H1 ;  /* 0x30000035ff4c3230 */ /* 0x000fca0000004100 */
[----:B------:R-:W4:Y:S01]  /*1430*/  @P3 LDC R85, c[0x0][0x40c] ;  /* 0x00010300ff553b82 */ /* 0x000f220000000800 */
[----:B0-----:R-:W-:Y:S01]  /*1440*/  @P3 FMUL.FTZ R74, R77, R78 ;  /* 0x0000004e4d4a3220 */ /* 0x001fe20000410000 */
[--C-:B------:R-:W-:Y:S02]  /*1450*/  @P3 HADD2.F32 R77, -RZ, R54.reuse.H0_H0 ;  /* 0x20000036ff4d3230 */ /* 0x100fe40000004100 */
[----:B------:R-:W-:-:S04]  /*1460*/  @P3 HADD2.F32 R78, -RZ, R54.H1_H1 ;  /* 0x30000036ff4e3230 */ /* 0x000fc80000004100 */
[----:B------:R-:W0:Y:S01]  /*1470*/  @P3 LDC R84, c[0x0][0x40c] ;  /* 0x00010300ff543b82 */ /* 0x000e220000000800 */
[----:B-1----:R-:W-:Y:S01]  /*1480*/  @P3 FMUL.FTZ R75, R76, R79 ;  /* 0x0000004f4c4b3220 */ /* 0x002fe20000410000 */
[----:B------:R-:W-:Y:S01]  /*1490*/  MOV R76, RZ ;  /* 0x000000ff004c7202 */ /* 0x000fe20000000f00 */
[----:B------:R-:W-:-:S05]  /*14a0*/  @P3 HADD2.F32 R79, -RZ, R55.H0_H0 ;  /* 0x20000037ff4f3230 */ /* 0x000fca0000004100 */
[----:B--2---:R-:W1:Y:S01]  /*14b0*/  @P3 LDC R87, c[0x0][0x40c] ;  /* 0x00010300ff573b82 */ /* 0x004e620000000800 */
[----:B---3--:R-:W-:Y:S01]  /*14c0*/  @P3 FMUL.FTZ R76, R77, R82 ;  /* 0x000000524d4c3220 */ /* 0x008fe20000410000 */
[----:B------:R-:W-:Y:S02]  /*14d0*/  HFMA2 R77, -RZ, RZ, 0, 0 ;  /* 0x00000000ff4d7431 */ /* 0x000fe400000001ff */
[----:B------:R-:W-:Y:S02]  /*14e0*/  @P3 HADD2.F32 R82, -RZ, R55.H1_H1 ;  /* 0x30000037ff523230 */ /* 0x000fe40000004100 */
[----:B----4-:R-:W-:Y:S01]  /*14f0*/  @P3 FMUL.FTZ R77, R78, R85 ;  /* 0x000000554e4d3220 */ /* 0x010fe20000410000 */
[----:B------:R-:W-:Y:S01]  /*1500*/  MOV R78, RZ ;  /* 0x000000ff004e7202 */ /* 0x000fe20000000f00 */
[----:B0-----:R-:W-:Y:S01]  /*1510*/  @P3 FMUL.FTZ R78, R79, R84 ;  /* 0x000000544f4e3220 */ /* 0x001fe20000410000 */
[----:B------:R-:W-:Y:S02]  /*1520*/  HFMA2 R79, -RZ, RZ, 0, 0 ;  /* 0x00000000ff4f7431 */ /* 0x000fe400000001ff */
[----:B-1----:R-:W-:-:S07]  /*1530*/  @P3 FMUL.FTZ R79, R82, R87 ;  /* 0x00000057524f3220 */ /* 0x002fce0000410000 */
.L_x_19921:
[----:B------:R-:W1:Y:S02]  /*1540*/  LDC.64 R84, c[0x0][0x3a8] ;  /* 0x0000ea00ff547b82 */ /* 0x000e640000000a00 */
[----:B-1----:R-:W-:-:S05]  /*1550*/  IMAD.WIDE.U32 R82, R83, 0x20, R84 ;  /* 0x0000002053527825 */ /* 0x002fca00078e0054 */
[----:B------:R3:W-:Y:S04]  /*1560*/  STG.E.128 desc[UR6][R82.64], R72 ;  /* 0x0000004852007986 */ /* 0x0007e8000c101d06 */
[----:B------:R3:W-:Y:S02]  /*1570*/  STG.E.128 desc[UR6][R82.64+0x10], R76 ;  /* 0x0000104c52007986 */ /* 0x0007e4000c101d06 */
.L_x_19917:
[----:B------:R-:W-:Y:S05]  /*1580*/  BSYNC.RECONVERGENT B0 ;  /* 0x0000000000007941 */ /* 0x000fea0003800200 */
.L_x_19916:
        /* <DEDUP_REMOVED lines=100> */
.L_x_19941:
        /* <DEDUP_REMOVED lines=37> */
[----:B------:R-:W-:Y:S01]  /*1e20*/  F2FP.F16.F32.PACK_AB R81, R82, R81 ;  /* 0x000000515251723e */ /* 0x000fe200000000ff */
[----:B------:R-:W-:Y:S01]  /*1e30*/  FADD.FTZ R82, R62, -R88 ;  /* 0x800000583e527221 */ /* 0x000fe20000010000 */
[----:B------:R-:W-:-:S03]  /*1e40*/  FMUL.FTZ R80, R85, R80 ;  /* 0x0000005055507220 */ /* 0x000fc60000410000 */
[----:B------:R-:W-:Y:S01]  /*1e50*/  FMUL.FTZ R87, R85, R82 ;  /* 0x0000005255577220 */ /* 0x000fe20000410000 */
[----:B------:R-:W-:Y:S01]  /*1e60*/  FFMA.FTZ R82, R83, R8, R16 ;  /* 0x0000000853527223 */ /* 0x000fe20000010010 */
[----:B------:R-:W-:Y:S02]  /*1e70*/  FFMA.FTZ R83, R80, R9, R17 ;  /* 0x0000000950537223 */ /* 0x000fe40000010011 */
[----:B------:R-:W-:Y:S02]  /*1e80*/  FFMA.FTZ R80, R87, R10, R18 ;  /* 0x0000000a57507223 */ /* 0x000fe40000010012 */
[----:B------:R-:W2:Y:S01]  /*1e90*/  LDC.64 R86, c[0x0][0x428] ;  /* 0x00010a00ff567b82 */ /* 0x000ea20000000a00 */
[----:B------:R-:W-:Y:S02]  /*1ea0*/  F2FP.F16.F32.PACK_AB R82, R83, R82 ;  /* 0x000000525352723e */ /* 0x000fe400000000ff */
[----:B------:R-:W-:Y:S01]  /*1eb0*/  F2FP.F16.F32.PACK_AB R83, R89, R80 ;  /* 0x000000505953723e */ /* 0x000fe200000000ff */
[----:B------:R-:W-:Y:S01]  /*1ec0*/  FADD.FTZ R80, R57, -R88 ;  /* 0x8000005839507221 */ /* 0x000fe20000010000 */
[----:B------:R-:W-:-:S03]  /*1ed0*/  FMUL.FTZ R89, R85, R90 ;  /* 0x0000005a55597220 */ /* 0x000fc60000410000 */
[----:B------:R-:W-:Y:S01]  /*1ee0*/  FMUL.FTZ R80, R85, R80 ;  /* 0x0000005055507220 */ /* 0x000fe20000410000 */
[----:B------:R-:W-:-:S03]  /*1ef0*/  FFMA.FTZ R89, R89, R4, R12 ;  /* 0x0000000459597223 */ /* 0x000fc6000001000c */
[----:B------:R-:W-:-:S05]  /*1f00*/  FFMA.FTZ R80, R80, R5, R13 ;  /* 0x0000000550507223 */ /* 0x000fca000001000d */
[----:B------:R-:W-:Y:S01]  /*1f10*/  F2FP.F16.F32.PACK_AB R80, R80, R89 ;  /* 0x000000595050723e */ /* 0x000fe200000000ff */
[C---:B--2---:R-:W-:Y:S01]  /*1f20*/  IMAD.WIDE.U32 R86, R84.reuse, 0x10, R86 ;  /* 0x0000001054567825 */ /* 0x044fe200078e0056 */
[----:B------:R-:W-:-:S04]  /*1f30*/  IADD3 R84, PT, PT, R84, 0x20, RZ ;  /* 0x0000002054547810 */ /* 0x000fc80007ffe0ff */
[----:B------:R2:W-:Y:S03]  /*1f40*/  STG.E.128 desc[UR6][R86.64], R80 ;  /* 0x0000005056007986 */ /* 0x0005e6000c101d06 */
.L_x_19926:
[----:B------:R-:W-:Y:S05]  /*1f50*/  BSYNC.RECONVERGENT B1 ;  /* 0x0000000000017941 */ /* 0x000fea0003800200 */
.L_x_19925:
        /* <DEDUP_REMOVED lines=16> */
[----:B------:R-:W-:Y:S01]  /*2060*/  F2FP.F16.F32.PACK_AB R80, R81, R80 ;  /* 0x000000505150723e */ /* 0x000fe200000000ff */
        /* <DEDUP_REMOVED lines=8> */
[----:B------:R-:W-:Y:S02]  /*20f0*/  F2FP.F16.F32.PACK_AB R81, R82, R81 ;  /* 0x000000515251723e */ /* 0x000fe400000000ff */
[----:B------:R-:W-:Y:S01]  /*2100*/  F2FP.F16.F32.PACK_AB R82, R90, R83 ;  /* 0x000000535a52723e */ /* 0x000fe200000000ff */
[----:B------:R-:W-:Y:S01]  /*2110*/  FADD.FTZ R90, R70, -R88 ;  /* 0x80000058465a7221 */ /* 0x000fe20000010000 */
[----:B--2---:R-:W-:-:S04]  /*2120*/  IMAD.WIDE.U32 R86, R84, 0x10, R86 ;  /* 0x0000001054567825 */ /* 0x004fc800078e0056 */
[----:B------:R-:W-:Y:S01]  /*2130*/  FMUL.FTZ R83, R85, R90 ;  /* 0x0000005a55537220 */ /* 0x000fe20000410000 */
[----:B------:R-:W-:-:S03]  /*2140*/  IADD3 R84, PT, PT, R84, 0x20, RZ ;  /* 0x0000002054547810 */ /* 0x000fc60007ffe0ff */
[----:B------:R-:W-:-:S05]  /*2150*/  FFMA.FTZ R83, R83, R26, R34 ;  /* 0x0000001a53537223 */ /* 0x000fca0000010022 */
[----:B------:R-:W-:-:S05]  /*2160*/  F2FP.F16.F32.PACK_AB R83, R92, R83 ;  /* 0x000000535c53723e */ /* 0x000fca00000000ff */
[----:B------:R3:W-:Y:S02]  /*2170*/  STG.E.128 desc[UR6][R86.64], R80 ;  /* 0x0000005056007986 */ /* 0x0007e4000c101d06 */
.L_x_19928:
[----:B------:R-:W-:Y:S05]  /*2180*/  BSYNC.RECONVERGENT B1 ;  /* 0x0000000000017941 */ /* 0x000fea0003800200 */
.L_x_19927:
        /* <DEDUP_REMOVED lines=28> */
[----:B------:R-:W-:Y:S02]  /*2350*/  F2FP.F16.F32.PACK_AB R81, R88, R81 ;  /* 0x000000515851723e */ /* 0x000fe400000000ff */
[----:B------:R-:W-:Y:S01]  /*2360*/  F2FP.F16.F32.PACK_AB R80, R80, R85 ;  /* 0x000000555050723e */ /* 0x000fe200000000ff */
[----:B-1----:R-:W-:-:S05]  /*2370*/  IMAD.WIDE.U32 R86, R84, 0x10, R86 ;  /* 0x0000001054567825 */ /* 0x002fca00078e0056 */
[----:B------:R4:W-:Y:S02]  /*2380*/  STG.E.128 desc[UR6][R86.64], R80 ;  /* 0x0000005056007986 */ /* 0x0009e4000c101d06 */
.L_x_19924:
[----:B------:R-:W-:Y:S05]  /*2390*/  BSYNC.RECONVERGENT B0 ;  /* 0x0000000000007941 */ /* 0x000fea0003800200 */
.L_x_19923:
[----:B--234-:R-:W2:Y:S02]  /*23a0*/  LDC.64 R80, c[0x0][0x380] ;  /* 0x0000e000ff507b82 */ /* 0x01cea40000000a00 */
[----:B--2---:R-:W-:-:S04]  /*23b0*/  LEA R3, R80, R3, 0x2 ;  /* 0x0000000350037211 */ /* 0x004fc800078e10ff */
[----:B------:R-:W-:-:S13]  /*23c0*/  ISETP.GE.AND P0, PT, R3, R81, PT ;  /* 0x000000510300720c */ /* 0x000fda0003f06270 */
[----:B------:R-:W-:Y:S05]  /*23d0*/  @!P0 BRA `(.L_x_19929) ;  /* 0xffffffe000648947 */ /* 0x000fea000383ffff */
[----:B------:R-:W-:Y:S05]  /*23e0*/  EXIT ;  /* 0x000000000000794d */ /* 0x000fea0003800000 */
.L_x_19922:
        /* <DEDUP_REMOVED lines=8> */
.L_x_19931:
[----:B------:R-:W-:Y:S05]  /*2470*/  BSYNC B0 ;  /* 0x0000000000007941 */ /* 0x000fea0003800000 */
.L_x_19930:
        /* <DEDUP_REMOVED lines=8> */
.L_x_19932:
[----:B------:R-:W-:Y:S02]  /*2500*/  HFMA2 R87, -RZ, RZ, 0, 2.384185791015625e-07 ;  /* 0x00000004ff577431 */ /* 0x000fe400000001ff */
[----:B------:R-:W-:-:S05]  /*2510*/  FADD.FTZ R91, R90, R88 ;  /* 0x000000585a5b7221 */ /* 0x000fca0000010000 */
[----:B------:R-:W-:-:S07]  /*2520*/  MOV R90, R91 ;  /* 0x0000005b005a7202 */ /* 0x000fce0000000f00 */
[----:B------:R-:W-:Y:S05]  /*2530*/  WARPSYNC.COLLECTIVE R85, `(.L_x_19933) ;  /* 0x0000000055087348 */ /* 0x000fea0003c00000 */
[----:B------:R0:W1:Y:S02]  /*2540*/  SHFL.BFLY P6, R88, R90, R87, R86 ;  /* 0x0c0000575a587389 */ /* 0x00006400000c0056 */
[----:B01----:R-:W-:Y:S05]  /*2550*/  ENDCOLLECTIVE ;  /* 0x000000000000791b */ /* 0x003fea0003800000 */
.L_x_19933:
[----:B------:R-:W-:Y:S02]  /*2560*/  HFMA2 R87, -RZ, RZ, 0, 4.76837158203125e-07 ;  /* 0x00000008ff577431 */ /* 0x000fe400000001ff */
[----:B------:R-:W-:-:S05]  /*2570*/  FADD.FTZ R92, R91, R88 ;  /* 0x000000585b5c7221 */ /* 0x000fca0000010000 */
[----:B------:R-:W-:-:S07]  /*2580*/  MOV R90, R92 ;  /* 0x0000005c005a7202 */ /* 0x000fce0000000f00 */
[----:B------:R-:W-:Y:S05]  /*2590*/  WARPSYNC.COLLECTIVE R85, `(.L_x_19934) ;  /* 0x0000000055087348 */ /* 0x000fea0003c00000 */
[----:B------:R0:W1:Y:S02]  /*25a0*/  SHFL.BFLY P6, R88, R90, R87, R86 ;  /* 0x0c0000575a587389 */ /* 0x00006400000c0056 */
[----:B01----:R-:W-:Y:S05]  /*25b0*/  ENDCOLLECTIVE ;  /* 0x000000000000791b */ /* 0x003fea0003800000 */
.L_x_19934:
[----:B------:R-:W-:Y:S02]  /*25c0*/  HFMA2 R87, -RZ, RZ, 0, 9.5367431640625e-07 ;  /* 0x00000010ff577431 */ /* 0x000fe400000001ff */
[----:B------:R-:W-:-:S05]  /*25d0*/  FADD.FTZ R93, R92, R88 ;  /* 0x000000585c5d7221 */ /* 0x000fca0000010000 */
[----:B------:R-:W-:-:S07]  /*25e0*/  MOV R90, R93 ;  /* 0x0000005d005a7202 */ /* 0x000fce0000000f00 */
[----:B------:R-:W-:Y:S05]  /*25f0*/  WARPSYNC.COLLECTIVE R85, `(.L_x_19935) ;  /* 0x0000000055087348 */ /* 0x000fea0003c00000 */
[----:B------:R0:W1:Y:S02]  /*2600*/  SHFL.BFLY P6, R88, R90, R87, R86 ;  /* 0x0c0000575a587389 */ /* 0x00006400000c0056 */
[----:B01----:R-:W-:Y:S05]  /*2610*/  ENDCOLLECTIVE ;  /* 0x000000000000791b */ /* 0x003fea0003800000 */
.L_x_19935:
        /* <DEDUP_REMOVED lines=57> */
.L_x_19936:
[----:B------:R-:W-:Y:S02]  /*29b0*/  HFMA2 R87, -RZ, RZ, 0, 1.1920928955078125e-07 ;  /* 0x00000002ff577431 */ /* 0x000fe400000001ff */
[----:B------:R-:W-:-:S05]  /*29c0*/  FADD.FTZ R83, R82, R88 ;  /* 0x0000005852537221 */ /* 0x000fca0000010000 */
[----:B------:R-:W-:-:S07]  /*29d0*/  MOV R90, R83 ;  /* 0x00000053005a7202 */ /* 0x000fce0000000f00 */
[----:B------:R-:W-:Y:S05]  /*29e0*/  WARPSYNC.COLLECTIVE R85, `(.L_x_19937) ;  /* 0x0000000055087348 */ /* 0x000fea0003c00000 */
[----:B------:R0:W1:Y:S02]  /*29f0*/  SHFL.BFLY P6, R88, R90, R87, R86 ;  /* 0x0c0000575a587389 */ /* 0x00006400000c0056 */
[----:B01----:R-:W-:Y:S05]  /*2a00*/  ENDCOLLECTIVE ;  /* 0x000000000000791b */ /* 0x003fea0003800000 */
.L_x_19937:
[----:B------:R-:W-:Y:S01]  /*2a10*/  MOV R87, 0x4 ;  /* 0x0000000400577802 */ /* 0x000fe20000000f00 */
[----:B------:R-:W-:-:S07]  /*2a20*/  FADD.FTZ R90, R83, R88 ;  /* 0x00000058535a7221 */ /* 0x000fce0000010000 */
[----:B------:R-:W-:Y:S05]  /*2a30*/  WARPSYNC.COLLECTIVE R85, `(.L_x_19938) ;  /* 0x0000000055087348 */ /* 0x000fea0003c00000 */
[----:B------:R0:W1:Y:S02]  /*2a40*/  SHFL.BFLY P6, R88, R90, R87, R86 ;  /* 0x0c0000575a587389 */ /* 0x00006400000c0056 */
[----:B01----:R-:W-:Y:S05]  /*2a50*/  ENDCOLLECTIVE ;  /* 0x000000000000791b */ /* 0x003fea0003800000 */
.L_x_19938:
[----:B------:R-:W-:Y:S02]  /*2a60*/  HFMA2 R87, -RZ, RZ, 0, 4.76837158203125e-07 ;  /* 0x00000008ff577431 */ /* 0x000fe400000001ff */
[----:B------:R-:W-:-:S05]  /*2a70*/  FADD.FTZ R91, R90, R88 ;  /* 0x000000585a5b7221 */ /* 0x000fca0000010000 */
[----:B------:R-:W-:-:S07]  /*2a80*/  MOV R90, R91 ;  /* 0x0000005b005a7202 */ /* 0x000fce0000000f00 */
[----:B------:R-:W-:Y:S05]  /*2a90*/  WARPSYNC.COLLECTIVE R85, `(.L_x_19939) ;  /* 0x0000000055087348 */ /* 0x000fea0003c00000 */
[----:B------:R0:W1:Y:S02]  /*2aa0*/  SHFL.BFLY P6, R88, R90, R87, R86 ;  /* 0x0c0000575a587389 */ /* 0x00006400000c0056 */
[----:B01----:R-:W-:Y:S05]  /*2ab0*/  ENDCOLLECTIVE ;  /* 0x000000000000791b */ /* 0x003fea0003800000 */
.L_x_19939:
[----:B------:R-:W-:Y:S02]  /*2ac0*/  HFMA2 R87, -RZ, RZ, 0, 9.5367431640625e-07 ;  /* 0x00000010ff577431 */ /* 0x000fe400000001ff */
[----:B------:R-:W-:-:S05]  /*2ad0*/  FADD.FTZ R92, R91, R88 ;  /* 0x000000585b5c7221 */ /* 0x000fca0000010000 */
[----:B------:R-:W-:-:S07]  /*2ae0*/  MOV R90, R92 ;  /* 0x0000005c005a7202 */ /* 0x000fce0000000f00 */
[----:B------:R-:W-:Y:S05]  /*2af0*/  WARPSYNC.COLLECTIVE R85, `(.L_x_19940) ;  /* 0x0000000055087348 */ /* 0x000fea0003c00000 */
[----:B------:R0:W1:Y:S02]  /*2b00*/  SHFL.BFLY P6, R88, R90, R87, R86 ;  /* 0x0c0000575a587389 */ /* 0x00006400000c0056 */
[----:B01----:R-:W-:Y:S05]  /*2b10*/  ENDCOLLECTIVE ;  /* 0x000000000000791b */ /* 0x003fea0003800000 */
.L_x_19940:
[----:B------:R-:W-:Y:S05]  /*2b20*/  BRA `(.L_x_19941) ;  /* 0xfffffff000287947 */ /* 0x000fea000383ffff */
.L_x_19942:
        /* <DEDUP_REMOVED lines=13> */
.L_x_28816:


//--------------------- .text._ZN10layer_norm13ln_fwd_kernelINS_13Kernel_traitsIf6__halffS2_fjLj768ELj1ELj4ELj1ELj16ENS_18Kernel_traits_baseILj768EfS2_fS2_fjLj128EEEEELb0ELb0ELb1ELb1EEEvNS_9FwdParamsE --------------------------
	.section	.text._ZN10layer_norm13ln_fwd_kernelINS_13Kernel_traitsIf6__halffS2_fjLj768ELj1ELj4ELj1ELj16ENS_18Kernel_traits_baseILj768EfS2_fS2_fjLj128EEEEELb0ELb0ELb1ELb1EEEvNS_9FwdParamsE,"ax",@progbits
	.align	128
        .global         _ZN10layer_norm13ln_fwd_kernelINS_13Kernel_traitsIf6__halffS2_fjLj768ELj1ELj4ELj1ELj16ENS_18Kernel_traits_baseILj768EfS2_fS2_fjLj128EEEEELb0ELb0ELb1ELb1EEEvNS_9FwdParamsE
        .type           _ZN10layer_norm13ln_fwd_kernelINS_13Kernel_traitsIf6__halffS2_fjLj768ELj1ELj4ELj1ELj16ENS_18Kernel_traits_baseILj768EfS2_fS2_fjLj128EEEEELb0ELb0ELb1ELb1EEEvNS_9FwdParamsE,@function
        .size           _ZN10layer_norm13ln_fwd_kernelINS_13Kernel_traitsIf6__halffS2_fjLj768ELj1ELj4ELj1ELj16ENS_18Kernel_traits_baseILj768EfS2_fS2_fjLj128EEEEELb0ELb0ELb1ELb1EEEvNS_9FwdParamsE,(.L_x_28817 - _ZN10layer_norm13ln_fwd_kernelINS_13Kernel_traitsIf6__halffS2_fjLj768ELj1ELj4ELj1ELj16ENS_18Kernel_traits_baseILj768EfS2_fS2_fjLj128EEEEELb0ELb0ELb1ELb1EEEvNS_9FwdParamsE)
        .other          _ZN10layer_norm13ln_fwd_kernelINS_13Kernel_traitsIf6__halffS2_fjLj768ELj1ELj4ELj1ELj16ENS_18Kernel_traits_baseILj768EfS2_fS2_fjLj128EEEEELb0ELb0ELb1ELb1EEEvNS_9FwdParamsE,@"STO_CUDA_ENTRY STV_DEFAULT"
_ZN10layer_norm13ln_fwd_kernelINS_13Kernel_traitsIf6__halffS2_fjLj768ELj1ELj4ELj1ELj16ENS_18Kernel_traits_baseILj768EfS2_fS2_fjLj128EEEEELb0ELb0ELb1ELb1EEEvNS_9FwdParamsE:
.text._ZN10layer_norm13ln_fwd_kernelINS_13Kernel_traitsIf6__halffS2_fjLj768ELj1ELj4ELj1ELj16ENS_18Kernel_traits_baseILj768EfS2_fS2_fjLj128EEEEELb0ELb0ELb1ELb1EEEvNS_9FwdParamsE:
        /* <DEDUP_REMOVED lines=29> */
.L_x_19943:
        /* <DEDUP_REMOVED lines=20> */
.L_x_19944:
[----:B------:R-:W1:Y:S01]  /*0310*/  LDCU UR4, c[0x0][0x384] ;  /* 0x00007080ff0477ac */ /* 0x000e620008000800 */
[----:B------:R-:W2:Y:S01]  /*0320*/  LDCU.U8 UR5, c[0x0][0x410] ;  /* 0x00008200ff0577ac */ /* 0x000ea20008000000 */
[----:B------:R-:W3:Y:S01]  /*0330*/  LDCU UR10, c[0x0][0x448] ;  /* 0x00008900ff0a77ac */ /* 0x000ee20008000800 */
[----:B------:R-:W4:Y:S01]  /*0340*/  LDCU.64 UR8, c[0x0][0x3a0] ;  /* 0x00007400ff0877ac */ /* 0x000f220008000a00 */
[----:B-1----:R-:W-:-:S13]  /*0350*/  ISETP.GE.AND P0, PT, R2, UR4, PT ;  /* 0x0000000402007c0c */ /* 0x002fda000bf06270 */
[----:B--234-:R-:W-:Y:S05]  /*0360*/  @P0 EXIT ;  /* 0x000000000000094d */ /* 0x01cfea0003800000 */
.L_x_19958:
        /* <DEDUP_REMOVED lines=16> */
[----:B0-----:R1:W5:Y:S01]  /*0470*/  @P1 LDG.E.128 R52, desc[UR6][R58.64] ;  /* 0x000000063a341981 */ /* 0x001362000c1e1d00 */
        /* <DEDUP_REMOVED lines=12> */
[----:B------:R-:W2:Y:S01]  /*0540*/  @P2 LDC R62, c[0x0][0x40c] ;  /* 0x00010300ff3e2b82 */ /* 0x000ea20000000800 */
[--C-:B-----5:R-:W-:Y:S02]  /*0550*/  @P2 HADD2.F32 R59, -RZ, R52.reuse.H0_H0 ;  /* 0x20000034ff3b2230 */ /* 0x120fe40000004100 */
[----:B------:R-:W-:Y:S02]  /*0560*/  @P2 HADD2.F32 R58, -RZ, R52.H1_H1 ;  /* 0x30000034ff3a2230 */ /* 0x000fe40000004100 */
[--C-:B0-----:R-:W-:Y:S02]  /*0570*/  @P2 HADD2.F32 R57, -RZ, R53.reuse.H0_H0 ;  /* 0x20000035ff392230 */ /* 0x101fe40000004100 */
[----:B------:R-:W-:Y:S01]  /*0580*/  @P2 HADD2.F32 R56, -RZ, R53.H1_H1 ;  /* 0x30000035ff382230 */ /* 0x000fe20000004100 */
[----:B------:R-:W0:Y:S08]  /*0590*/  @P2 LDC R63, c[0x0][0x40c] ;  /* 0x00010300ff3f2b82 */ /* 0x000e300000000800 */
        /* <DEDUP_REMOVED lines=8> */
[----:B-1----:R-:W-:Y:S01]  /*0620*/  @P2 FFMA.FTZ R78, R57, R68, R78 ;  /* 0x00000044394e2223 */ /* 0x002fe2000001004e */
[----:B------:R-:W-:-:S02]  /*0630*/  @P2 HADD2.F32 R57, -RZ, R54.H0_H0 ;  /* 0x20000036ff392230 */ /* 0x000fc40000004100 */
[----:B----4-:R-:W-:Y:S01]  /*0640*/  @P2 FFMA.FTZ R79, R56, R69, R79 ;  /* 0x00000045384f2223 */ /* 0x010fe2000001004f */
[----:B------:R-:W-:Y:S02]  /*0650*/  @P2 HADD2.F32 R58, -RZ, R54.H1_H1 ;  /* 0x30000036ff3a2230 */ /* 0x000fe40000004100 */
[--C-:B------:R-:W-:Y:S02]  /*0660*/  @P2 HADD2.F32 R59, -RZ, R55.reuse.H0_H0 ;  /* 0x20000037ff3b2230 */ /* 0x100fe40000004100 */
[----:B---3--:R-:W-:Y:S01]  /*0670*/  @P2 FFMA.FTZ R64, R57, R70, R64 ;  /* 0x0000004639402223 */ /* 0x008fe20000010040 */
[----:B------:R-:W-:Y:S02]  /*0680*/  @P2 HADD2.F32 R62, -RZ, R55.H1_H1 ;  /* 0x30000037ff3e2230 */ /* 0x000fe40000004100 */
[----:B------:R-:W-:Y:S01]  /*0690*/  @P2 FFMA.FTZ R65, R58, R71, R65 ;  /* 0x000000473a412223 */ /* 0x000fe20000010041 */
[----:B------:R-:W-:Y:S02]  /*06a0*/  @P2 FFMA.FTZ R66, R59, R72, R66 ;  /* 0x000000483b422223 */ /* 0x000fe40000010042 */
[----:B------:R-:W-:Y:S01]  /*06b0*/  @P2 FFMA.FTZ R67, R62, R73, R67 ;  /* 0x000000493e432223 */ /* 0x000fe20000010043 */
[----:B------:R-:W-:Y:S06]  /*06c0*/  BRA `(.L_x_19946) ;  /* 0x0000000000707947 */ /* 0x000fec0003800000 */
.L_x_19945:
        /* <DEDUP_REMOVED lines=28> */
.L_x_19946:
        /* <DEDUP_REMOVED lines=10> */
.L_x_19948:
[----:B------:R-:W-:Y:S05]  /*0930*/  BSYNC.RECONVERGENT B0 ;  /* 0x0000000000007941 */ /* 0x000fea0003800200 */
.L_x_19947:
        /* <DEDUP_REMOVED lines=14> */
[----:B------:R-:W4:Y:S01]  /*0a20*/  @P2 LDC R85, c[0x0][0x40c] ;  /* 0x00010300ff552b82 */ /* 0x000f220000000800 */
[----:B--2---:R-:W-:Y:S01]  /*0a30*/  @P2 FFMA.FTZ R68, R73, R72, R68 ;  /* 0x0000004849442223 */ /* 0x004fe20000010044 */
[----:B0-----:R-:W-:-:S06]  /*0a40*/  @P2 FFMA.FTZ R69, R74, R75, R69 ;  /* 0x0000004b4a452223 */ /* 0x001fcc0000010045 */
[----:B------:R-:W3:Y:S01]  /*0a50*/  @P2 LDC R72, c[0x0][0x40c] ;  /* 0x00010300ff482b82 */ /* 0x000ee20000000800 */
[----:B-1----:R-:W-:Y:S01]  /*0a60*/  @P2 FFMA.FTZ R70, R63, R84, R70 ;  /* 0x000000543f462223 */ /* 0x002fe20000010046 */
[----:B----4-:R-:W-:Y:S01]  /*0a70*/  @P2 FFMA.FTZ R71, R62, R85, R71 ;  /* 0x000000553e472223 */ /* 0x010fe20000010047 */
[--C-:B------:R-:W-:Y:S02]  /*0a80*/  @P2 HADD2.F32 R63, -RZ, R54.reuse.H0_H0 ;  /* 0x20000036ff3f2230 */ /* 0x100fe40000004100 */
[----:B------:R-:W-:-:S03]  /*0a90*/  @P2 HADD2.F32 R62, -RZ, R54.H1_H1 ;  /* 0x30000036ff3e2230 */ /* 0x000fc60000004100 */
[----:B------:R-:W0:Y:S08]  /*0aa0*/  @P2 LDC R73, c[0x0][0x40c] ;  /* 0x00010300ff492b82 */ /* 0x000e300000000800 */
[----:B------:R-:W1:Y:S08]  /*0ab0*/  @P2 LDC R74, c[0x0][0x40c] ;  /* 0x00010300ff4a2b82 */ /* 0x000e700000000800 */
[----:B------:R-:W2:Y:S01]  /*0ac0*/  @P2 LDC R75, c[0x0][0x40c] ;  /* 0x00010300ff4b2b82 */ /* 0x000ea20000000800 */
[----:B---3--:R-:W-:Y:S01]  /*0ad0*/  @P2 FFMA.FTZ R56, R63, R72, R56 ;  /* 0x000000483f382223 */ /* 0x008fe20000010038 */
[----:B------:R-:W-:-:S02]  /*0ae0*/  @P2 HADD2.F32 R63, -RZ, R55.H0_H0 ;  /* 0x20000037ff3f2230 */ /* 0x000fc40000004100 */
[----:B0-----:R-:W-:Y:S01]  /*0af0*/  @P2 FFMA.FTZ R57, R62, R73, R57 ;  /* 0x000000493e392223 */ /* 0x001fe20000010039 */
[----:B------:R-:W-:Y:S02]  /*0b00*/  @P2 HADD2.F32 R62, -RZ, R55.H1_H1 ;  /* 0x30000037ff3e2230 */ /* 0x000fe40000004100 */
[----:B-1----:R-:W-:-:S03]  /*0b10*/  @P2 FFMA.FTZ R58, R63, R74, R58 ;  /* 0x0000004a3f3a2223 */ /* 0x002fc6000001003a */
[----:B--2---:R-:W-:Y:S01]  /*0b20*/  @P2 FFMA.FTZ R59, R62, R75, R59 ;  /* 0x0000004b3e3b2223 */ /* 0x004fe2000001003b */
[----:B------:R-:W-:Y:S06]  /*0b30*/  BRA `(.L_x_19950) ;  /* 0x0000000000747947 */ /* 0x000fec0003800000 */
.L_x_19949:
[----:B0-----:R-:W0:Y:S01]  /*0b40*/  @P1 LDC R57, c[0x0][0x40c] ;  /* 0x00010300ff391b82 */ /* 0x001e220000000800 */
[--C-:B-----5:R-:W-:Y:S01]  /*0b50*/  @P1 HADD2.F32 R56, -RZ, R52.reuse.H0_H0 ;  /* 0x20000034ff381230 */ /* 0x120fe20000004100 */
[----:B------:R-:W-:Y:S01]  /*0b60*/  CS2R R68, SRZ ;  /* 0x0000000000447805 */ /* 0x000fe2000001ff00 */
[----:B------:R-:W-:Y:S01]  /*0b70*/  @P1 HADD2.F32 R58, -RZ, R52.H1_H1 ;  /* 0x30000034ff3a1230 */ /* 0x000fe20000004100 */
[----:B------:R-:W-:-:S04]  /*0b80*/  CS2R R70, SRZ ;  /* 0x0000000000467805 */ /* 0x000fc8000001ff00 */
[----:B------:R-:W1:Y:S08]  /*0b90*/  @P1 LDC R59, c[0x0][0x40c] ;  /* 0x00010300ff3b1b82 */ /* 0x000e700000000800 */
[----:B------:R-:W2:Y:S08]  /*0ba0*/  @P1 LDC R62, c[0x0][0x40c] ;  /* 0x00010300ff3e1b82 */ /* 0x000eb00000000800 */
[----:B------:R-:W3:Y:S01]  /*0bb0*/  @P1 LDC R63, c[0x0][0x40c] ;  /* 0x00010300ff3f1b82 */ /* 0x000ee20000000800 */
[----:B0-----:R-:W-:Y:S01]  /*0bc0*/  @P1 FMUL.FTZ R68, R56, R57 ;  /* 0x0000003938441220 */ /* 0x001fe20000410000 */
[----:B------:R-:W-:Y:S01]  /*0bd0*/  @P1 HADD2.F32 R57, -RZ, R53.H0_H0 ;  /* 0x20000035ff391230 */ /* 0x000fe20000004100 */
[----:B------:R-:W-:-:S05]  /*0be0*/  MOV R56, RZ ;  /* 0x000000ff00387202 */ /* 0x000fca0000000f00 */
[----:B------:R-:W0:Y:S01]  /*0bf0*/  @P1 LDC R72, c[0x0][0x40c] ;  /* 0x00010300ff481b82 */ /* 0x000e220000000800 */
[----:B-1----:R-:W-:Y:S01]  /*0c00*/  @P1 FMUL.FTZ R69, R58, R59 ;  /* 0x0000003b3a451220 */ /* 0x002fe20000410000 */
[----:B------:R-:W-:Y:S02]  /*0c10*/  @P1 HADD2.F32 R58, -RZ, R53.H1_H1 ;  /* 0x30000035ff3a1230 */ /* 0x000fe40000004100 */
[----:B------:R-:W-:-:S04]  /*0c20*/  @P1 HADD2.F32 R59, -RZ, R54.H0_H0 ;  /* 0x20000036ff3b1230 */ /* 0x000fc80000004100 */
[----:B------:R-:W1:Y:S01]  /*0c30*/  @P1 LDC R73, c[0x0][0x40c] ;  /* 0x00010300ff491b82 */ /* 0x000e620000000800 */
[----:B--2---:R-:W-:Y:S01]  /*0c40*/  @P1 FMUL.FTZ R70, R57, R62 ;  /* 0x0000003e39461220 */ /* 0x004fe20000410000 */
[----:B------:R-:W-:Y:S02]  /*0c50*/  @P1 HADD2.F32 R62, -RZ, R54.H1_H1 ;  /* 0x30000036ff3e1230 */ /* 0x000fe40000004100 */
[----:B------:R-:W-:-:S04]  /*0c60*/  HFMA2 R57, -RZ, RZ, 0, 0 ;  /* 0x00000000ff397431 */ /* 0x000fc800000001ff */
[----:B------:R-:W2:Y:S01]  /*0c70*/  @P1 LDC R74, c[0x0][0x40c] ;  /* 0x00010300ff4a1b82 */ /* 0x000ea20000000800 */
[----:B---3--:R-:W-:Y:S01]  /*0c80*/  @P1 FMUL.FTZ R71, R58, R63 ;  /* 0x0000003f3a471220 */ /* 0x008fe20000410000 */
[----:B------:R-:W-:-:S06]  /*0c90*/  @P1 HADD2.F32 R63, -RZ, R55.H0_H0 ;  /* 0x20000037ff3f1230 */ /* 0x000fcc0000004100 */
[----:B------:R-:W3:Y:S01]  /*0ca0*/  @P1 LDC R75, c[0x0][0x40c] ;  /* 0x00010300ff4b1b82 */ /* 0x000ee20000000800 */
[----:B0-----:R-:W-:Y:S01]  /*0cb0*/  @P1 FMUL.FTZ R56, R59, R72 ;  /* 0x000000483b381220 */ /* 0x001fe20000410000 */
[----:B------:R-:W-:Y:S01]  /*0cc0*/  @P1 HADD2.F32 R72, -RZ, R55.H1_H1 ;  /* 0x30000037ff481230 */ /* 0x000fe20000004100 */
[----:B------:R-:W-:Y:S01]  /*0cd0*/  CS2R R58, SRZ ;  /* 0x00000000003a7805 */ /* 0x000fe2000001ff00 */
[----:B-1----:R-:W-:Y:S01]  /*0ce0*/  @P1 FMUL.FTZ R57, R62, R73 ;  /* 0x000000493e391220 */ /* 0x002fe20000410000 */
[----:B--2---:R-:W-:Y:S02]  /*0cf0*/  @P1 FMUL.FTZ R58, R63, R74 ;  /* 0x0000004a3f3a1220 */ /* 0x004fe40000410000 */
[----:B---3--:R-:W-:-:S07]  /*0d00*/  @P1 FMUL.FTZ R59, R72, R75 ;  /* 0x0000004b483b1220 */ /* 0x008fce0000410000 */
.L_x_19950:
        /* <DEDUP_REMOVED lines=10> */
.L_x_19952:
[----:B------:R-:W-:Y:S05]  /*0db0*/  BSYNC.RECONVERGENT B0 ;  /* 0x0000000000007941 */ /* 0x000fea0003800200 */
.L_x_19951:
        /* <DEDUP_REMOVED lines=8> */
[----:B-----5:R-:W-:-:S07]  /*0e40*/  @P0 HADD2.F32 R3, -RZ, R52.H0_H0 ;  /* 0x20000034ff030230 */ /* 0x020fce0000004100 */
[----:B------:R-:W1:Y:S08]  /*0e50*/  @P0 LDC R88, c[0x0][0x40c] ;  /* 0x00010300ff580b82 */ /* 0x000e700000000800 */
[----:B0-----:R-:W3:Y:S08]  /*0e60*/  @P0 LDC R87, c[0x0][0x40c] ;  /* 0x00010300ff570b82 */ /* 0x001ef00000000800 */
[----:B------:R-:W0:Y:S01]  /*0e70*/  @P0 LDC R86, c[0x0][0x40c] ;  /* 0x00010300ff560b82 */ /* 0x000e220000000800 */
[----:B--2---:R-:W-:Y:S01]  /*0e80*/  @P0 FFMA.FTZ R60, R3, R84, R60 ;  /* 0x00000054033c0223 */ /* 0x004fe2000001003c */
[----:B------:R-:W-:-:S02]  /*0e90*/  @P0 HADD2.F32 R84, -RZ, R52.H1_H1 ;  /* 0x30000034ff540230 */ /* 0x000fc40000004100 */
[----:B------:R-:W-:-:S03]  /*0ea0*/  @P0 HADD2.F32 R3, -RZ, R53.H0_H0 ;  /* 0x20000035ff030230 */ /* 0x000fc60000004100 */
[----:B-1----:R-:W-:Y:S02]  /*0eb0*/  @P0 FFMA.FTZ R61, R84, R88, R61 ;  /* 0x00000058543d0223 */ /* 0x002fe4000001003d */
[----:B------:R-:W1:Y:S02]  /*0ec0*/  @P0 LDC R84, c[0x0][0x40c] ;  /* 0x00010300ff540b82 */ /* 0x000e640000000800 */
[----:B-1----:R-:W-:Y:S01]  /*0ed0*/  @P0 FFMA.FTZ R62, R3, R84, R62 ;  /* 0x00000054033e0223 */ /* 0x002fe2000001003e */
[----:B------:R-:W-:Y:S02]  /*0ee0*/  @P0 HADD2.F32 R3, -RZ, R54.H0_H0 ;  /* 0x20000036ff030230 */ /* 0x000fe40000004100 */
[----:B------:R-:W-:-:S03]  /*0ef0*/  @P0 HADD2.F32 R84, -RZ, R53.H1_H1 ;  /* 0x30000035ff540230 */ /* 0x000fc60000004100 */
[----:B---3--:R-:W-:Y:S02]  /*0f00*/  @P0 FFMA.FTZ R72, R3, R87, R72 ;  /* 0x0000005703480223 */ /* 0x008fe40000010048 */
[----:B------:R-:W1:Y:S01]  /*0f10*/  @P0 LDC R3, c[0x0][0x40c] ;  /* 0x00010300ff030b82 */ /* 0x000e620000000800 */
[----:B0-----:R-:W-:Y:S01]  /*0f20*/  @P0 FFMA.FTZ R63, R84, R86, R63 ;  /* 0x00000056543f0223 */ /* 0x001fe2000001003f */
[----:B------:R-:W-:-:S06]  /*0f30*/  @P0 HADD2.F32 R84, -RZ, R54.H1_H1 ;  /* 0x30000036ff540230 */ /* 0x000fcc0000004100 */
[----:B------:R-:W0:Y:S08]  /*0f40*/  @P0 LDC R86, c[0x0][0x40c] ;  /* 0x00010300ff560b82 */ /* 0x000e300000000800 */
[----:B------:R-:W2:Y:S01]  /*0f50*/  @P0 LDC R87, c[0x0][0x40c] ;  /* 0x00010300ff570b82 */ /* 0x000ea20000000800 */
[----:B-1----:R-:W-:Y:S01]  /*0f60*/  @P0 FFMA.FTZ R73, R84, R3, R73 ;  /* 0x0000000354490223 */ /* 0x002fe20000010049 */
[----:B------:R-:W-:-:S02]  /*0f70*/  @P0 HADD2.F32 R3, -RZ, R55.H0_H0 ;  /* 0x20000037ff030230 */ /* 0x000fc40000004100 */
[----:B------:R-:W-:-:S03]  /*0f80*/  @P0 HADD2.F32 R84, -RZ, R55.H1_H1 ;  /* 0x30000037ff540230 */ /* 0x000fc60000004100 */
[----:B0-----:R-:W-:Y:S02]  /*0f90*/  @P0 FFMA.FTZ R74, R3, R86, R74 ;  /* 0x00000056034a0223 */ /* 0x001fe4000001004a */
[----:B--2---:R-:W-:Y:S01]  /*0fa0*/  @P0 FFMA.FTZ R75, R84, R87, R75 ;  /* 0x00000057544b0223 */ /* 0x004fe2000001004b */
[----:B------:R-:W-:Y:S06]  /*0fb0*/  BRA `(.L_x_19954) ;  /* 0x0000000000747947 */ /* 0x000fec0003800000 */
.L_x_19953:
[----:B0-----:R-:W0:Y:S01]  /*0fc0*/  @P1 LDC R62, c[0x0][0x40c] ;  /* 0x00010300ff3e1b82 */ /* 0x001e220000000800 */
[--C-:B-----5:R-:W-:Y:S01]  /*0fd0*/  @P1 HADD2.F32 R3, -RZ, R52.reuse.H0_H0 ;  /* 0x20000034ff031230 */ /* 0x120fe20000004100 */
[----:B------:R-:W-:Y:S01]  /*0fe0*/  CS2R R60, SRZ ;  /* 0x00000000003c7805 */ /* 0x000fe2000001ff00 */
[----:B------:R-:W-:-:S05]  /*0ff0*/  @P1 HADD2.F32 R63, -RZ, R52.H1_H1 ;  /* 0x30000034ff3f1230 */ /* 0x000fca0000004100 */
        /* <DEDUP_REMOVED lines=8> */
[----:B------:R-:W-:Y:S01]  /*1080*/  @P1 HADD2.F32 R3, -RZ, R53.H1_H1 ;  /* 0x30000035ff031230 */ /* 0x000fe20000004100 */
[----:B------:R-:W-:-:S05]  /*1090*/  CS2R R74, SRZ ;  /* 0x00000000004a7805 */ /* 0x000fca000001ff00 */
[----:B------:R-:W1:Y:S01]  /*10a0*/  @P1 LDC R88, c[0x0][0x40c] ;  /* 0x00010300ff581b82 */ /* 0x000e620000000800 */
[----:B--2---:R-:W-:Y:S01]  /*10b0*/  @P1 FMUL.FTZ R61, R63, R72 ;  /* 0x000000483f3d1220 */ /* 0x004fe20000410000 */
[----:B------:R-:W-:Y:S01]  /*10c0*/  HFMA2 R63, -RZ, RZ, 0, 0 ;  /* 0x00000000ff3f7431 */ /* 0x000fe200000001ff */
[----:B------:R-:W-:-:S05]  /*10d0*/  CS2R R72, SRZ ;  /* 0x0000000000487805 */ /* 0x000fca000001ff00 */
[----:B------:R-:W2:Y:S01]  /*10e0*/  @P1 LDC R90, c[0x0][0x40c] ;  /* 0x00010300ff5a1b82 */ /* 0x000ea20000000800 */
[----:B---3--:R-:W-:Y:S01]  /*10f0*/  @P1 FMUL.FTZ R63, R3, R84 ;  /* 0x00000054033f1220 */ /* 0x008fe20000410000 */
[----:B------:R-:W-:-:S06]  /*1100*/  @P1 HADD2.F32 R3, -RZ, R54.H0_H0 ;  /* 0x20000036ff031230 */ /* 0x000fcc0000004100 */
[----:B------:R-:W3:Y:S01]  /*1110*/  @P1 LDC R84, c[0x0][0x40c] ;  /* 0x00010300ff541b82 */ /* 0x000ee20000000800 */
[----:B0-----:R-:W-:Y:S01]  /*1120*/  @P1 FMUL.FTZ R72, R3, R86 ;  /* 0x0000005603481220 */ /* 0x001fe20000410000 */
[----:B------:R-:W-:-:S05]  /*1130*/  @P1 HADD2.F32 R3, -RZ, R54.H1_H1 ;  /* 0x30000036ff031230 */ /* 0x000fca0000004100 */
[----:B-1----:R-:W-:Y:S01]  /*1140*/  @P1 FMUL.FTZ R73, R3, R88 ;  /* 0x0000005803491220 */ /* 0x002fe20000410000 */
[----:B------:R-:W-:-:S05]  /*1150*/  @P1 HADD2.F32 R3, -RZ, R55.H0_H0 ;  /* 0x20000037ff031230 */ /* 0x000fca0000004100 */
[----:B--2---:R-:W-:Y:S01]  /*1160*/  @P1 FMUL.FTZ R74, R3, R90 ;  /* 0x0000005a034a1220 */ /* 0x004fe20000410000 */
[----:B------:R-:W-:-:S05]  /*1170*/  @P1 HADD2.F32 R3, -RZ, R55.H1_H1 ;  /* 0x30000037ff031230 */ /* 0x000fca0000004100 */
[----:B---3--:R-:W-:-:S07]  /*1180*/  @P1 FMUL.FTZ R75, R3, R84 ;  /* 0x00000054034b1220 */ /* 0x008fce0000410000 */
.L_x_19954:
        /* <DEDUP_REMOVED lines=99> */
.L_x_19970:
        /* <DEDUP_REMOVED lines=78> */
[----:B------:R-:W-:Y:S01]  /*1ca0*/  F2FP.F16.F32.PACK_AB R58, R3, R58 ;  /* 0x0000003a033a723e */ /* 0x000fe200000000ff */
        /* <DEDUP_REMOVED lines=28> */
[----:B------:R1:W-:Y:S01]  /*1e70*/  STG.E.128 desc[UR6][R64.64], R56 ;  /* 0x0000003840007986 */ /* 0x0003e2000c101d06 */
[----:B------:R-:W-:Y:S02]  /*1e80*/  F2FP.F16.F32.PACK_AB R60, R90, R75 ;  /* 0x0000004b5a3c723e */ /* 0x000fe400000000ff */
[----:B------:R-:W-:Y:S02]  /*1e90*/  F2FP.F16.F32.PACK_AB R71, R80, R71 ;  /* 0x000000475047723e */ /* 0x000fe400000000ff */
[----:B------:R-:W-:Y:S01]  /*1ea0*/  F2FP.F16.F32.PACK_AB R70, R74, R93 ;  /* 0x0000005d4a46723e */ /* 0x000fe200000000ff */
[----:B------:R1:W-:Y:S01]  /*1eb0*/  STG.E.128 desc[UR6][R66.64], R60 ;  /* 0x0000003c42007986 */ /* 0x0003e2000c101d06 */
[----:B------:R-:W-:-:S02]  /*1ec0*/  F2FP.F16.F32.PACK_AB R69, R72, R69 ;  /* 0x000000454845723e */ /* 0x000fc400000000ff */
[----:B------:R-:W-:-:S05]  /*1ed0*/  F2FP.F16.F32.PACK_AB R68, R3, R68 ;  /* 0x000000440344723e */ /* 0x000fca00000000ff */
[----:B------:R1:W-:Y:S02]  /*1ee0*/  STG.E.128 desc[UR6][R78.64], R68 ;  /* 0x000000444e007986 */ /* 0x0003e4000c101d06 */
.L_x_19957:
[----:B------:R-:W-:Y:S05]  /*1ef0*/  BSYNC.RECONVERGENT B0 ;  /* 0x0000000000007941 */ /* 0x000fea0003800200 */
.L_x_19956:
[----:B-1----:R-:W1:Y:S02]  /*1f00*/  LDC.64 R56, c[0x0][0x380] ;  /* 0x0000e000ff387b82 */ /* 0x002e640000000a00 */
[----:B-1----:R-:W-:-:S04]  /*1f10*/  LEA R2, R56, R2, 0x2 ;  /* 0x0000000238027211 */ /* 0x002fc800078e10ff */
[----:B------:R-:W-:-:S13]  /*1f20*/  ISETP.GE.AND P0, PT, R2, R57, PT ;  /* 0x000000390200720c */ /* 0x000fda0003f06270 */
[----:B------:R-:W-:Y:S05]  /*1f30*/  @!P0 BRA `(.L_x_19958) ;  /* 0xffffffe4000c8947 */ /* 0x000fea000383ffff */
[----:B------:R-:W-:Y:S05]  /*1f40*/  EXIT ;  /* 0x000000000000794d */ /* 0x000fea0003800000 */
.L_x_19955:
        /* <DEDUP_REMOVED lines=8> */
.L_x_19960:
[----:B------:R-:W-:Y:S05]  /*1fd0*/  BSYNC B0 ;  /* 0x0000000000007941 */ /* 0x000fea0003800000 */
.L_x_19959:
        /* <DEDUP_REMOVED lines=9> */
.L_x_19961:
[----:B------:R-:W-:Y:S01]  /*2070*/  HFMA2 R86, -RZ, RZ, 0, 2.384185791015625e-07 ;  /* 0x00000004ff567431 */ /* 0x000fe200000001ff */
[----:B------:R-:W-:-:S05]  /*2080*/  MOV R82, R91 ;  /* 0x0000005b00527202 */ /* 0x000fca0000000f00 */
[----:B------:R-:W-:-:S05]  /*2090*/  FADD.FTZ R88, R87, R82 ;  /* 0x0000005257587221 */ /* 0x000fca0000010000 */
[----:B------:R-:W-:-:S07]  /*20a0*/  MOV R93, R88 ;  /* 0x00000058005d7202 */ /* 0x000fce0000000f00 */
[----:B------:R-:W-:Y:S05]  /*20b0*/  WARPSYNC.COLLECTIVE R84, `(.L_x_19962) ;  /* 0x0000000054087348 */ /* 0x000fea0003c00000 */
[----:B------:R0:W1:Y:S02]  /*20c0*/  SHFL.BFLY P0, R91, R93, R86, R85 ;  /* 0x0c0000565d5b7389 */ /* 0x0000640000000055 */
[----:B01----:R-:W-:Y:S05]  /*20d0*/  ENDCOLLECTIVE ;  /* 0x000000000000791b */ /* 0x003fea0003800000 */
.L_x_19962:
        /* <DEDUP_REMOVED lines=8> */
.L_x_19963:
[----:B------:R-:W-:Y:S01]  /*2160*/  HFMA2 R86, -RZ, RZ, 0, 9.5367431640625e-07 ;  /* 0x00000010ff567431 */ /* 0x000fe200000001ff */
[----:B------:R-:W-:-:S05]  /*2170*/  MOV R82, R91 ;  /* 0x0000005b00527202 */ /* 0x000fca0000000f00 */
[----:B------:R-:W-:-:S05]  /*2180*/  FADD.FTZ R90, R89, R82 ;  /* 0x00000052595a7221 */ /* 0x000fca0000010000 */
[----:B------:R-:W-:-:S07]  /*2190*/  MOV R93, R90 ;  /* 0x0000005a005d7202 */ /* 0x000fce0000000f00 */
[----:B------:R-:W-:Y:S05]  /*21a0*/  WARPSYNC.COLLECTIVE R84, `(.L_x_19964) ;  /* 0x0000000054087348 */ /* 0x000fea0003c00000 */
[----:B------:R0:W1:Y:S02]  /*21b0*/  SHFL.BFLY P0, R91, R93, R86, R85 ;  /* 0x0c0000565d5b7389 */ /* 0x0000640000000055 */
[----:B01----:R-:W-:Y:S05]  /*21c0*/  ENDCOLLECTIVE ;  /* 0x000000000000791b */ /* 0x003fea0003800000 */
.L_x_19964:
        /* <DEDUP_REMOVED lines=56> */
.L_x_19965:
[----:B------:R-:W-:Y:S01]  /*2550*/  HFMA2 R86, -RZ, RZ, 0, 1.1920928955078125e-07 ;  /* 0x00000002ff567431 */ /* 0x000fe200000001ff */
[----:B------:R-:W-:-:S05]  /*2560*/  MOV R88, R91 ;  /* 0x0000005b00587202 */ /* 0x000fca0000000f00 */
[----:B------:R-:W-:-:S05]  /*2570*/  FADD.FTZ R88, R3, R88 ;  /* 0x0000005803587221 */ /* 0x000fca0000010000 */
[----:B------:R-:W-:-:S07]  /*2580*/  MOV R93, R88 ;  /* 0x00000058005d7202 */ /* 0x000fce0000000f00 */
[----:B------:R-:W-:Y:S05]  /*2590*/  WARPSYNC.COLLECTIVE R84, `(.L_x_19966) ;  /* 0x0000000054087348 */ /* 0x000fea0003c00000 */
[----:B------:R0:W1:Y:S02]  /*25a0*/  SHFL.BFLY P0, R91, R93, R86, R85 ;  /* 0x0c0000565d5b7389 */ /* 0x0000640000000055 */
[----:B01----:R-:W-:Y:S05]  /*25b0*/  ENDCOLLECTIVE ;  /* 0x000000000000791b */ /* 0x003fea0003800000 */
.L_x_19966:
[----:B------:R-:W-:Y:S01]  /*25c0*/  HFMA2 R86, -RZ, RZ, 0, 2.384185791015625e-07 ;  /* 0x00000004ff567431 */ /* 0x000fe200000001ff */
[----:B------:R-:W-:-:S05]  /*25d0*/  MOV R87, R91 ;  /* 0x0000005b00577202 */ /* 0x000fca0000000f00 */
[----:B------:R-:W-:-:S05]  /*25e0*/  FADD.FTZ R87, R88, R87 ;  /* 0x0000005758577221 */ /* 0x000fca0000010000 */
[----:B------:R-:W-:-:S07]  /*25f0*/  MOV R93, R87 ;  /* 0x00000057005d7202 */ /* 0x000fce0000000f00 */
[----:B------:R-:W-:Y:S05]  /*2600*/  WARPSYNC.COLLECTIVE R84, `(.L_x_19967) ;  /* 0x0000000054087348 */ /* 0x000fea0003c00000 */
[----:B------:R0:W1:Y:S02]  /*2610*/  SHFL.BFLY P0, R91, R93, R86, R85 ;  /* 0x0c0000565d5b7389 */ /* 0x0000640000000055 */
[----:B01----:R-:W-:Y:S05]  /*2620*/  ENDCOLLECTIVE ;  /* 0x000000000000791b */ /* 0x003fea0003800000 */
.L_x_19967:
[----:B------:R-:W-:Y:S01]  /*2630*/  HFMA2 R86, -RZ, RZ, 0, 4.76837158203125e-07 ;  /* 0x00000008ff567431 */ /* 0x000fe200000001ff */
[----:B------:R-:W-:-:S05]  /*2640*/  MOV R90, R91 ;  /* 0x0000005b005a7202 */ /* 0x000fca0000000f00 */
[----:B------:R-:W-:-:S05]  /*2650*/  FADD.FTZ R90, R87, R90 ;  /* 0x0000005a575a7221 */ /* 0x000fca0000010000 */
[----:B------:R-:W-:-:S07]  /*2660*/  MOV R93, R90 ;  /* 0x0000005a005d7202 */ /* 0x000fce0000000f00 */
[----:B------:R-:W-:Y:S05]  /*2670*/  WARPSYNC.COLLECTIVE R84, `(.L_x_19968) ;  /* 0x0000000054087348 */ /* 0x000fea0003c00000 */
[----:B------:R0:W1:Y:S02]  /*2680*/  SHFL.BFLY P0, R91, R93, R86, R85 ;  /* 0x0c0000565d5b7389 */ /* 0x0000640000000055 */
[----:B01----:R-:W-:Y:S05]  /*2690*/  ENDCOLLECTIVE ;  /* 0x000000000000791b */ /* 0x003fea0003800000 */
.L_x_19968:
[----:B------:R-:W-:Y:S01]  /*26a0*/  HFMA2 R86, -RZ, RZ, 0, 9.5367431640625e-07 ;  /* 0x00000010ff567431 */ /* 0x000fe200000001ff */
[----:B------:R-:W-:-:S05]  /*26b0*/  MOV R89, R91 ;  /* 0x0000005b00597202 */ /* 0x000fca0000000f00 */
[----:B------:R-:W-:-:S05]  /*26c0*/  FADD.FTZ R89, R90, R89 ;  /* 0x000000595a597221 */ /* 0x000fca0000010000 */
[----:B------:R-:W-:-:S07]  /*26d0*/  MOV R93, R89 ;  /* 0x00000059005d7202 */ /* 0x000fce0000000f00 */
[----:B------:R-:W-:Y:S05]  /*26e0*/  WARPSYNC.COLLECTIVE R84, `(.L_x_19969) ;  /* 0x0000000054087348 */ /* 0x000fea0003c00000 */
[----:B------:R0:W1:Y:S02]  /*26f0*/  SHFL.BFLY P0, R91, R93, R86, R85 ;  /* 0x0c0000565d5b7389 */ /* 0x0000640000000055 */
[----:B01----:R-:W-:Y:S05]  /*2700*/  ENDCOLLECTIVE ;  /* 0x000000000000791b */ /* 0x003fea0003800000 */
.L_x_19969:
[----:B------:R-:W-:Y:S01]  /*2710*/  MOV R92, R91 ;  /* 0x0000005b005c7202 */ /* 0x000fe20000000f00 */
[----:B------:R-:W-:Y:S06]  /*2720*/  BRA `(.L_x_19970) ;  /* 0xfffffff000247947 */ /* 0x000fec000383ffff */
.L_x_19971:
        /* <DEDUP_REMOVED lines=13> */
.L_x_28817:


//--------------------- .text._ZN10layer_norm13ln_fwd_kernelINS_13Kernel_traitsIf6__halffS2_fjLj768ELj1ELj4ELj1ELj16ENS_18Kernel_traits_baseILj768EfS2_fS2_fjLj128EEEEELb0ELb1ELb0ELb0EEEvNS_9FwdParamsE --------------------------
	.section	.text._ZN10layer_norm13ln_fwd_kernelINS_13Kernel_traitsIf6__halffS2_fjLj768ELj1ELj4ELj1ELj16ENS_18Kernel_traits_baseILj768EfS2_fS2_fjLj128EEEEELb0ELb1ELb0ELb0EEEvNS_9FwdParamsE,"ax",@progbits
	.align	128
        .global         _ZN10layer_norm13ln_fwd_kernelINS_13Kernel_traitsIf6__halffS2_fjLj768ELj1ELj4ELj1ELj16ENS_18Kernel_traits_baseILj768EfS2_fS2_fjLj128EEEEELb0ELb1ELb0ELb0EEEvNS_9FwdParamsE
        .type           _ZN10layer_norm13ln_fwd_kernelINS_13Kernel_traitsIf6__halffS2_fjLj768ELj1ELj4ELj1ELj16ENS_18Kernel_traits_baseILj768EfS2_fS2_fjLj128EEEEELb0ELb1ELb0ELb0EEEvNS_9FwdParamsE,@function
        .size           _ZN10layer_norm13ln_fwd_kernelINS_13Kernel_traitsIf6__halffS2_fjLj768ELj1ELj4ELj1ELj16ENS_18Kernel_traits_baseILj768EfS2_fS2_fjLj128EEEEELb0ELb1ELb0ELb0EEEvNS_9FwdParamsE,(.L_x_28818 - _ZN10layer_norm13ln_fwd_kernelINS_13Kernel_traitsIf6__halffS2_fjLj768ELj1ELj4ELj1ELj16ENS_18Kernel_traits_baseILj768EfS2_fS2_fjLj128EEEEELb0ELb1ELb0ELb0EEEvNS_9FwdParamsE)
        .other          _ZN10layer_norm13ln_fwd_kernelINS_13Kernel_traitsIf6__halffS2_fjLj768ELj1ELj4ELj1ELj16ENS_18Kernel_traits_baseILj768EfS2_fS2_fjLj128EEEEELb0ELb1ELb0ELb0EEEvNS_9FwdParamsE,@"STO_CUDA_ENTRY STV_DEFAULT"
_ZN10layer_norm13ln_fwd_kernelINS_13Kernel_traitsIf6__halffS2_fjLj768ELj1ELj4ELj1ELj16ENS_18Kernel_traits_baseILj768EfS2_fS2_fjLj128EEEEELb0ELb1ELb0ELb0EEEvNS_9FwdParamsE:
.text._ZN10layer_norm13ln_fwd_kernelINS_13Kernel_traitsIf6__halffS2_fjLj768ELj1ELj4ELj1ELj16ENS_18Kernel_traits_baseILj768EfS2_fS2_fjLj128EEEEELb0ELb1ELb0ELb0EEEvNS_9FwdParamsE:
        /* <DEDUP_REMOVED lines=62> */
.L_x_19973:
        /* <DEDUP_REMOVED lines=42> */
.L_x_19974:
[----:B------:R-:W-:Y:S05]  /*0680*/  BSYNC.RECONVERGENT B0 ;  /* 0x0000000000007941 */ /* 0x000fea0003800200 */
.L_x_19972:
        /* <DEDUP_REMOVED lines=10> */
.L_x_19994:
        /* <DEDUP_REMOVED lines=24> */
[--C-:B------:R-:W-:Y:S02]  /*08b0*/  HADD2.F32 R91, -RZ, R84.reuse.H0_H0 ;  /* 0x20000054ff5b7230 */ /* 0x100fe40000004100 */
[----:B------:R-:W-:Y:S02]  /*08c0*/  HADD2.F32 R109, -RZ, R84.H1_H1 ;  /* 0x30000054ff6d7230 */ /* 0x000fe40000004100 */
[----:B------:R-:W-:Y:S01]  /*08d0*/  FMUL.FTZ R111, R111, R0 ;  /* 0x000000006f6f7220 */ /* 0x000fe20000410000 */
[----:B------:R-:W-:-:S02]  /*08e0*/  HADD2.F32 R85, -RZ, R85.H1_H1 ;  /* 0x30000055ff557230 */ /* 0x000fc40000004100 */
[-C--:B------:R-:W-:Y:S01]  /*08f0*/  FMUL.FTZ R91, R91, R0.reuse ;  /* 0x000000005b5b7220 */ /* 0x080fe20000410000 */
[--C-:B------:R-:W-:Y:S02]  /*0900*/  HADD2.F32 R117, -RZ, R86.reuse.H1_H1 ;  /* 0x30000056ff757230 */ /* 0x100fe40000004100 */
[--C-:B------:R-:W-:Y:S02]  /*0910*/  HADD2.F32 R119, -RZ, R87.reuse.H0_H0 ;  /* 0x20000057ff777230 */ /* 0x100fe40000004100 */
[-C--:B0-----:R-:W-:Y:S01]  /*0920*/  FMUL.FTZ R88, R85, R0.reuse ;  /* 0x0000000055587220 */ /* 0x081fe20000410000 */
[----:B------:R-:W-:Y:S02]  /*0930*/  HADD2.F32 R115, -RZ, R86.H0_H0 ;  /* 0x20000056ff737230 */ /* 0x000fe40000004100 */
[-C--:B------:R-:W-:Y:S01]  /*0940*/  FMUL.FTZ R86, R109, R0.reuse ;  /* 0x000000006d567220 */ /* 0x080fe20000410000 */
[----:B------:R-:W-:Y:S02]  /*0950*/  HADD2.F32 R87, -RZ, R87.H1_H1 ;  /* 0x30000057ff577230 */ /* 0x000fe40000004100 */
[-C--:B------:R-:W-:Y:S01]  /*0960*/  FMUL.FTZ R90, R117, R0.reuse ;  /* 0x00000000755a7220 */ /* 0x080fe20000410000 */
[-C--:B------:R-:W-:Y:S01]  /*0970*/  FMUL.FTZ R119, R119, R0.reuse ;  /* 0x0000000077777220 */ /* 0x080fe20000410000 */
[-C--:B------:R-:W-:Y:S01]  /*0980*/  FMUL.FTZ R115, R115, R0.reuse ;  /* 0x0000000073737220 */ /* 0x080fe20000410000 */
        /* <DEDUP_REMOVED lines=10> */
.L_x_19977:
[--C-:B-----5:R-:W-:Y:S02]  /*0a30*/  HADD2.F32 R89, -RZ, R84.reuse.H0_H0 ;  /* 0x20000054ff597230 */ /* 0x120fe40000004100 */
[--C-:B------:R-:W-:Y:S02]  /*0a40*/  HADD2.F32 R109, -RZ, R85.reuse.H0_H0 ;  /* 0x20000055ff6d7230 */ /* 0x100fe40000004100 */
[----:B------:R-:W-:Y:S02]  /*0a50*/  HADD2.F32 R91, -RZ, R84.H1_H1 ;  /* 0x30000054ff5b7230 */ /* 0x000fe40000004100 */
[-C--:B------:R-:W-:Y:S01]  /*0a60*/  FMUL.FTZ R89, R89, R0.reuse ;  /* 0x0000000059597220 */ /* 0x080fe20000410000 */
[----:B------:R-:W-:Y:S02]  /*0a70*/  HADD2.F32 R85, -RZ, R85.H1_H1 ;  /* 0x30000055ff557230 */ /* 0x000fe40000004100 */
[----:B------:R-:W-:Y:S01]  /*0a80*/  FMUL.FTZ R109, R109, R0 ;  /* 0x000000006d6d7220 */ /* 0x000fe20000410000 */
[----:B------:R-:W-:-:S02]  /*0a90*/  HADD2.F32 R115, -RZ, R86.H1_H1 ;  /* 0x30000056ff737230 */ /* 0x000fc40000004100 */
[----:B------:R-:W-:Y:S01]  /*0aa0*/  FMUL.FTZ R84, R89, R20 ;  /* 0x0000001459547220 */ /* 0x000fe20000410000 */
[--C-:B------:R-:W-:Y:S02]  /*0ab0*/  HADD2.F32 R117, -RZ, R87.reuse.H0_H0 ;  /* 0x20000057ff757230 */ /* 0x100fe40000004100 */
[-C--:B------:R-:W-:Y:S01]  /*0ac0*/  FMUL.FTZ R88, R85, R0.reuse ;  /* 0x0000000055587220 */ /* 0x080fe20000410000 */
[----:B------:R-:W-:Y:S02]  /*0ad0*/  HADD2.F32 R111, -RZ, R86.H0_H0 ;  /* 0x20000056ff6f7230 */ /* 0x000fe40000004100 */
        /* <DEDUP_REMOVED lines=13> */
.L_x_19978:
[----:B------:R-:W0:Y:S01]  /*0bb0*/  LDC.64 R110, c[0x0][0x3a8] ;  /* 0x0000ea00ff6e7b82 */ /* 0x000e220000000a00 */
[C---:B------:R-:W-:Y:S01]  /*0bc0*/  IADD3 R108, PT, PT, R2.reuse, 0x20, RZ ;  /* 0x00000020026c7810 */ /* 0x040fe20007ffe0ff */
[----:B0-----:R-:W-:-:S05]  /*0bd0*/  IMAD.WIDE.U32 R110, R2, 0x20, R110 ;  /* 0x00000020026e7825 */ /* 0x001fca00078e006e */
[----:B------:R0:W-:Y:S04]  /*0be0*/  STG.E.128 desc[UR6][R110.64], R84 ;  /* 0x000000546e007986 */ /* 0x0001e8000c101d06 */
[----:B------:R0:W-:Y:S02]  /*0bf0*/  STG.E.128 desc[UR6][R110.64+0x10], R88 ;  /* 0x000010586e007986 */ /* 0x0001e4000c101d06 */
.L_x_19976:
[----:B------:R-:W-:Y:S05]  /*0c00*/  BSYNC.RECONVERGENT B0 ;  /* 0x0000000000007941 */ /* 0x000fea0003800200 */
.L_x_19975:
        /* <DEDUP_REMOVED lines=14> */
[--C-:B-1---5:R-:W-:Y:S02]  /*0cf0*/  HADD2.F32 R97, -RZ, R92.reuse.H0_H0 ;  /* 0x2000005cff617230 */ /* 0x122fe40000004100 */
[--C-:B------:R-:W-:Y:S02]  /*0d00*/  HADD2.F32 R109, -RZ, R93.reuse.H0_H0 ;  /* 0x2000005dff6d7230 */ /* 0x100fe40000004100 */
[----:B------:R-:W-:Y:S02]  /*0d10*/  HADD2.F32 R99, -RZ, R92.H1_H1 ;  /* 0x3000005cff637230 */ /* 0x000fe40000004100 */
[-C--:B------:R-:W-:Y:S01]  /*0d20*/  FMUL.FTZ R97, R97, R0.reuse ;  /* 0x0000000061617220 */ /* 0x080fe20000410000 */
[----:B------:R-:W-:Y:S02]  /*0d30*/  HADD2.F32 R93, -RZ, R93.H1_H1 ;  /* 0x3000005dff5d7230 */ /* 0x000fe40000004100 */
[----:B------:R-:W-:Y:S01]  /*0d40*/  FMUL.FTZ R109, R109, R0 ;  /* 0x000000006d6d7220 */ /* 0x000fe20000410000 */
[----:B------:R-:W-:-:S02]  /*0d50*/  HADD2.F32 R115, -RZ, R94.H1_H1 ;  /* 0x3000005eff737230 */ /* 0x000fc40000004100 */
[----:B------:R-:W-:Y:S01]  /*0d60*/  FFMA.FTZ R92, R97, R44, R76 ;  /* 0x0000002c615c7223 */ /* 0x000fe2000001004c */
[--C-:B------:R-:W-:Y:S02]  /*0d70*/  HADD2.F32 R117, -RZ, R95.reuse.H0_H0 ;  /* 0x2000005fff757230 */ /* 0x100fe40000004100 */
[-C--:B------:R-:W-:Y:S01]  /*0d80*/  FMUL.FTZ R96, R93, R0.reuse ;  /* 0x000000005d607220 */ /* 0x080fe20000410000 */
[----:B0-----:R-:W-:Y:S02]  /*0d90*/  HADD2.F32 R111, -RZ, R94.H0_H0 ;  /* 0x2000005eff6f7230 */ /* 0x001fe40000004100 */
[-C--:B------:R-:W-:Y:S01]  /*0da0*/  FMUL.FTZ R94, R99, R0.reuse ;  /* 0x00000000635e7220 */ /* 0x080fe20000410000 */
[----:B------:R-:W-:Y:S02]  /*0db0*/  HADD2.F32 R95, -RZ, R95.H1_H1 ;  /* 0x3000005fff5f7230 */ /* 0x000fe40000004100 */
        /* <DEDUP_REMOVED lines=12> */
.L_x_19981:
[--C-:B-1---5:R-:W-:Y:S02]  /*0e80*/  HADD2.F32 R97, -RZ, R92.reuse.H0_H0 ;  /* 0x2000005cff617230 */ /* 0x122fe40000004100 */
        /* <DEDUP_REMOVED lines=23> */
.L_x_19982:
[----:B------:R-:W0:Y:S02]  /*1000*/  LDC.64 R110, c[0x0][0x3a8] ;  /* 0x0000ea00ff6e7b82 */ /* 0x000e240000000a00 */
[C---:B0-----:R-:W-:Y:S01]  /*1010*/  IMAD.WIDE.U32 R110, R108.reuse, 0x20, R110 ;  /* 0x000000206c6e7825 */ /* 0x041fe200078e006e */
[----:B------:R-:W-:-:S04]  /*1020*/  IADD3 R108, PT, PT, R108, 0x20, RZ ;  /* 0x000000206c6c7810 */ /* 0x000fc80007ffe0ff */
[----:B------:R1:W-:Y:S04]  /*1030*/  STG.E.128 desc[UR6][R110.64], R92 ;  /* 0x0000005c6e007986 */ /* 0x0003e8000c101d06 */
[----:B------:R1:W-:Y:S02]  /*1040*/  STG.E.128 desc[UR6][R110.64+0x10], R96 ;  /* 0x000010606e007986 */ /* 0x0003e4000c101d06 */
.L_x_19980:
[----:B------:R-:W-:Y:S05]  /*1050*/  BSYNC.RECONVERGENT B0 ;  /* 0x0000000000007941 */ /* 0x000fea0003800200 */
.L_x_19979:
        /* <DEDUP_REMOVED lines=14> */
[--C-:B------:R-:W-:Y:S02]  /*1140*/  HADD2.F32 R109, -RZ, R101.reuse.H0_H0 ;  /* 0x20000065ff6d7230 */ /* 0x100fe40000004100 */
[----:B------:R-:W-:Y:S02]  /*1150*/  HADD2.F32 R107, -RZ, R100.H1_H1 ;  /* 0x30000064ff6b7230 */ /* 0x000fe40000004100 */
[-C--:B------:R-:W-:Y:S01]  /*1160*/  FMUL.FTZ R105, R105, R0.reuse ;  /* 0x0000000069697220 */ /* 0x080fe20000410000 */
[----:B------:R-:W-:Y:S02]  /*1170*/  HADD2.F32 R101, -RZ, R101.H1_H1 ;  /* 0x30000065ff657230 */ /* 0x000fe40000004100 */
[----:B------:R-:W-:Y:S01]  /*1180*/  FMUL.FTZ R109, R109, R0 ;  /* 0x000000006d6d7220 */ /* 0x000fe20000410000 */
[----:B01----:R-:W-:-:S02]  /*1190*/  HADD2.F32 R111, -RZ, R102.H0_H0 ;  /* 0x20000066ff6f7230 */ /* 0x003fc40000004100 */
[----:B------:R-:W-:Y:S01]  /*11a0*/  FFMA.FTZ R100, R105, R68, R76 ;  /* 0x0000004469647223 */ /* 0x000fe2000001004c */
        /* <DEDUP_REMOVED lines=17> */
.L_x_19985:
[--C-:B--2--5:R-:W-:Y:S02]  /*12c0*/  HADD2.F32 R105, -RZ, R100.reuse.H0_H0 ;  /* 0x20000064ff697230 */ /* 0x124fe40000004100 */
[--C-:B------:R-:W-:Y:S02]  /*12d0*/  HADD2.F32 R109, -RZ, R101.reuse.H0_H0 ;  /* 0x20000065ff6d7230 */ /* 0x100fe40000004100 */
[----:B------:R-:W-:Y:S02]  /*12e0*/  HADD2.F32 R107, -RZ, R100.H1_H1 ;  /* 0x30000064ff6b7230 */ /* 0x000fe40000004100 */
[-C--:B------:R-:W-:Y:S01]  /*12f0*/  FMUL.FTZ R105, R105, R0.reuse ;  /* 0x0000000069697220 */ /* 0x080fe20000410000 */
[----:B------:R-:W-:Y:S02]  /*1300*/  HADD2.F32 R101, -RZ, R101.H1_H1 ;  /* 0x30000065ff657230 */ /* 0x000fe40000004100 */
[----:B------:R-:W-:Y:S01]  /*1310*/  FMUL.FTZ R109, R109, R0 ;  /* 0x000000006d6d7220 */ /* 0x000fe20000410000 */
[----:B01----:R-:W-:-:S02]  /*1320*/  HADD2.F32 R111, -RZ, R102.H0_H0 ;  /* 0x20000066ff6f7230 */ /* 0x003fc40000004100 */
[----:B------:R-:W-:Y:S01]  /*1330*/  FMUL.FTZ R100, R105, R68 ;  /* 0x0000004469647220 */ /* 0x000fe20000410000 */
        /* <DEDUP_REMOVED lines=16> */
.L_x_19986:
[----:B------:R-:W0:Y:S02]  /*1440*/  LDC.64 R110, c[0x0][0x3a8] ;  /* 0x0000ea00ff6e7b82 */ /* 0x000e240000000a00 */
[----:B0-----:R-:W-:-:S05]  /*1450*/  IMAD.WIDE.U32 R108, R108, 0x20, R110 ;  /* 0x000000206c6c7825 */ /* 0x001fca00078e006e */
[----:B------:R2:W-:Y:S04]  /*1460*/  STG.E.128 desc[UR6][R108.64], R100 ;  /* 0x000000646c007986 */ /* 0x0005e8000c101d06 */
[----:B------:R2:W-:Y:S02]  /*1470*/  STG.E.128 desc[UR6][R108.64+0x10], R104 ;  /* 0x000010686c007986 */ /* 0x0005e4000c101d06 */
.L_x_19984:
[----:B------:R-:W-:Y:S05]  /*1480*/  BSYNC.RECONVERGENT B0 ;  /* 0x0000000000007941 */ /* 0x000fea0003800200 */
.L_x_19983:
        /* <DEDUP_REMOVED lines=100> */
.L_x_20006:
        /* <DEDUP_REMOVED lines=30> */
[----:B------:R-:W-:Y:S01]  /*1cb0*/  F2FP.F16.F32.PACK_AB R108, R109, R108 ;  /* 0x0000006c6d6c723e */ /* 0x000fe200000000ff */
        /* <DEDUP_REMOVED lines=13> */
[----:B------:R-:W-:Y:S02]  /*1d90*/  F2FP.F16.F32.PACK_AB R109, R110, R109 ;  /* 0x0000006d6e6d723e */ /* 0x000fe400000000ff */
[----:B------:R-:W-:Y:S02]  /*1da0*/  F2FP.F16.F32.PACK_AB R110, R118, R115 ;  /* 0x00000073766e723e */ /* 0x000fe400000000ff */
[----:B------:R-:W-:-:S05]  /*1db0*/  F2FP.F16.F32.PACK_AB R111, R120, R111 ;  /* 0x0000006f786f723e */ /* 0x000fca00000000ff */
[----:B------:R1:W-:Y:S02]  /*1dc0*/  STG.E.128 desc[UR6][R116.64], R108 ;  /* 0x0000006c74007986 */ /* 0x0003e4000c101d06 */
.L_x_19989:
[----:B------:R-:W-:Y:S05]  /*1dd0*/  BSYNC.RECONVERGENT B0 ;  /* 0x0000000000007941 */ /* 0x000fea0003800200 */
.L_x_19988:
        /* <DEDUP_REMOVED lines=35> */
.L_x_19991:
[----:B------:R-:W-:Y:S05]  /*2010*/  BSYNC.RECONVERGENT B0 ;  /* 0x0000000000007941 */ /* 0x000fea0003800200 */
.L_x_19990:
        /* <DEDUP_REMOVED lines=33> */
.L_x_19993:
[----:B------:R-:W-:Y:S05]  /*2230*/  BSYNC.RECONVERGENT B0 ;  /* 0x0000000000007941 */ /* 0x000fea0003800200 */
.L_x_19992:
[----:B0123--:R-:W0:Y:S02]  /*2240*/  LDC.64 R108, c[0x0][0x380] ;  /* 0x0000e000ff6c7b82 */ /* 0x00fe240000000a00 */
[----:B0-----:R-:W-:-:S04]  /*2250*/  LEA R3, R108, R3, 0x2 ;  /* 0x000000036c037211 */ /* 0x001fc800078e10ff */
[----:B------:R-:W-:-:S13]  /*2260*/  ISETP.GE.AND P1, PT, R3, R109, PT ;  /* 0x0000006d0300720c */ /* 0x000fda0003f26270 */
[----:B------:R-:W-:Y:S05]  /*2270*/  @!P1 BRA `(.L_x_19994) ;  /* 0xffffffe4002c9947 */ /* 0x000fea000383ffff */
[----:B------:R-:W-:Y:S05]  /*2280*/  EXIT ;  /* 0x000000000000794d */ /* 0x000fea0003800000 */
.L_x_19987:
        /* <DEDUP_REMOVED lines=8> */
.L_x_19996:
[----:B------:R-:W-:Y:S05]  /*2310*/  BSYNC B0 ;  /* 0x0000000000007941 */ /* 0x000fea0003800000 */
.L_x_19995:
        /* <DEDUP_REMOVED lines=9> */
.L_x_19997:
[----:B------:R-:W-:Y:S01]  /*23b0*/  HFMA2 R120, -RZ, RZ, 0, 2.384185791015625e-07 ;  /* 0x00000004ff787431 */ /* 0x000fe200000001ff */
[----:B------:R-:W-:-:S05]  /*23c0*/  MOV R109, R117 ;  /* 0x00000075006d7202 */ /* 0x000fca0000000f00 */
[----:B------:R-:W-:-:S05]  /*23d0*/  FADD.FTZ R114, R110, R109 ;  /* 0x0000006d6e727221 */ /* 0x000fca0000010000 */
[----:B------:R-:W-:-:S07]  /*23e0*/  MOV R119, R114 ;  /* 0x0000007200777202 */ /* 0x000fce0000000f00 */
[----:B------:R-:W-:Y:S05]  /*23f0*/  WARPSYNC.COLLECTIVE R118, `(.L_x_19998) ;  /* 0x0000000076087348 */ /* 0x000fea0003c00000 */
[----:B------:R0:W1:Y:S02]  /*2400*/  SHFL.BFLY P6, R117, R119, R120, R121 ;  /* 0x0c00007877757389 */ /* 0x00006400000c0079 */
[----:B01----:R-:W-:Y:S05]  /*2410*/  ENDCOLLECTIVE ;  /* 0x000000000000791b */ /* 0x003fea0003800000 */
.L_x_19998:
        /* <DEDUP_REMOVED lines=8> */
.L_x_19999:
[----:B------:R-:W-:Y:S01]  /*24a0*/  HFMA2 R120, -RZ, RZ, 0, 9.5367431640625e-07 ;  /* 0x00000010ff787431 */ /* 0x000fe200000001ff */
[----:B------:R-:W-:-:S05]  /*24b0*/  MOV R0, R117 ;  /* 0x0000007500007202 */ /* 0x000fca0000000f00 */
[----:B------:R-:W-:-:S05]  /*24c0*/  FADD.FTZ R116, R115, R0 ;  /* 0x0000000073747221 */ /* 0x000fca0000010000 */
[----:B------:R-:W-:-:S07]  /*24d0*/  MOV R119, R116 ;  /* 0x0000007400777202 */ /* 0x000fce0000000f00 */
[----:B------:R-:W-:Y:S05]  /*24e0*/  WARPSYNC.COLLECTIVE R118, `(.L_x_20000) ;  /* 0x0000000076087348 */ /* 0x000fea0003c00000 */
[----:B------:R0:W1:Y:S02]  /*24f0*/  SHFL.BFLY P6, R117, R119, R120, R121 ;  /* 0x0c00007877757389 */ /* 0x00006400000c0079 */
[----:B01----:R-:W-:Y:S05]  /*2500*/  ENDCOLLECTIVE ;  /* 0x000000000000791b */ /* 0x003fea0003800000 */
.L_x_20000:
        /* <DEDUP_REMOVED lines=56> */
.L_x_20001:
[----:B------:R-:W-:Y:S01]  /*2890*/  HFMA2 R120, -RZ, RZ, 0, 1.1920928955078125e-07 ;  /* 0x00000002ff787431 */ /* 0x000fe200000001ff */
[----:B------:R-:W-:-:S05]  /*28a0*/  MOV R111, R117 ;  /* 0x00000075006f7202 */ /* 0x000fca0000000f00 */
[----:B------:R-:W-:-:S05]  /*28b0*/  FADD.FTZ R111, R0, R111 ;  /* 0x0000006f006f7221 */ /* 0x000fca0000010000 */
[----:B------:R-:W-:-:S07]  /*28c0*/  MOV R119, R111 ;  /* 0x0000006f00777202 */ /* 0x000fce0000000f00 */
[----:B------:R-:W-:Y:S05]  /*28d0*/  WARPSYNC.COLLECTIVE R118, `(.L_x_20002) ;  /* 0x0000000076087348 */ /* 0x000fea0003c00000 */
[----:B------:R0:W1:Y:S02]  /*28e0*/  SHFL.BFLY P6, R117, R119, R120, R121 ;  /* 0x0c00007877757389 */ /* 0x00006400000c0079 */
[----:B01----:R-:W-:Y:S05]  /*28f0*/  ENDCOLLECTIVE ;  /* 0x000000000000791b */ /* 0x003fea0003800000 */
.L_x_20002:
[----:B------:R-:W-:Y:S01]  /*2900*/  HFMA2 R120, -RZ, RZ, 0, 2.384185791015625e-07 ;  /* 0x00000004ff787431 */ /* 0x000fe200000001ff */
[----:B------:R-:W-:-:S05]  /*2910*/  MOV R110, R117 ;  /* 0x00000075006e7202 */ /* 0x000fca0000000f00 */
[----:B------:R-:W-:-:S05]  /*2920*/  FADD.FTZ R110, R111, R110 ;  /* 0x0000006e6f6e7221 */ /* 0x000fca0000010000 */
[----:B------:R-:W-:-:S07]  /*2930*/  MOV R119, R110 ;  /* 0x0000006e00777202 */ /* 0x000fce0000000f00 */
[----:B------:R-:W-:Y:S05]  /*2940*/  WARPSYNC.COLLECTIVE R118, `(.L_x_20003) ;  /* 0x0000000076087348 */ /* 0x000fea0003c00000 */
[----:B------:R0:W1:Y:S02]  /*2950*/  SHFL.BFLY P6, R117, R119, R120, R121 ;  /* 0x0c00007877757389 */ /* 0x00006400000c0079 */
[----:B01----:R-:W-:Y:S05]  /*2960*/  ENDCOLLECTIVE ;  /* 0x000000000000791b */ /* 0x003fea0003800000 */
.L_x_20003:
[----:B------:R-:W-:Y:S01]  /*2970*/  HFMA2 R120, -RZ, RZ, 0, 4.76837158203125e-07 ;  /* 0x00000008ff787431 */ /* 0x000fe200000001ff */
[----:B------:R-:W-:-:S05]  /*2980*/  MOV R115, R117 ;  /* 0x0000007500737202 */ /* 0x000fca0000000f00 */
[----:B------:R-:W-:-:S05]  /*2990*/  FADD.FTZ R115, R110, R115 ;  /* 0x000000736e737221 */ /* 0x000fca0000010000 */
[----:B------:R-:W-:-:S07]  /*29a0*/  MOV R119, R115 ;  /* 0x0000007300777202 */ /* 0x000fce0000000f00 */
[----:B------:R-:W-:Y:S05]  /*29b0*/  WARPSYNC.COLLECTIVE R118, `(.L_x_20004) ;  /* 0x0000000076087348 */ /* 0x000fea0003c00000 */
[----:B------:R0:W1:Y:S02]  /*29c0*/  SHFL.BFLY P6, R117, R119, R120, R121 ;  /* 0x0c00007877757389 */ /* 0x00006400000c0079 */
[----:B01----:R-:W-:Y:S05]  /*29d0*/  ENDCOLLECTIVE ;  /* 0x000000000000791b */ /* 0x003fea0003800000 */
.L_x_20004:
[----:B------:R-:W-:Y:S01]  /*29e0*/  HFMA2 R120, -RZ, RZ, 0, 9.5367431640625e-07 ;  /* 0x00000010ff787431 */ /* 0x000fe200000001ff */
[----:B------:R-:W-:-:S05]  /*29f0*/  MOV R114, R117 ;  /* 0x0000007500727202 */ /* 0x000fca0000000f00 */
[----:B------:R-:W-:-:S05]  /*2a00*/  FADD.FTZ R114, R115, R114 ;  /* 0x0000007273727221 */ /* 0x000fca0000010000 */
[----:B------:R-:W-:-:S07]  /*2a10*/  MOV R119, R114 ;  /* 0x0000007200777202 */ /* 0x000fce0000000f00 */
[----:B------:R-:W-:Y:S05]  /*2a20*/  WARPSYNC.COLLECTIVE R118, `(.L_x_20005) ;  /* 0x0000000076087348 */ /* 0x000fea0003c00000 */
[----:B------:R0:W1:Y:S02]  /*2a30*/  SHFL.BFLY P6, R117, R119, R120, R121 ;  /* 0x0c00007877757389 */ /* 0x00006400000c0079 */
[----:B01----:R-:W-:Y:S05]  /*2a40*/  ENDCOLLECTIVE ;  /* 0x000000000000791b */ /* 0x003fea0003800000 */
.L_x_20005:
[----:B------:R-:W-:Y:S05]  /*2a50*/  BRA `(.L_x_20006) ;  /* 0xfffffff0001c7947 */ /* 0x000fea000383ffff */
.L_x_20007:
        /* <DEDUP_REMOVED lines=10> */
.L_x_28818:


//--------------------- .text._ZN10layer_norm13ln_fwd_kernelINS_13Kernel_traitsIf6__halffS2_fjLj768ELj1ELj4ELj1ELj16ENS_18Kernel_traits_baseILj768EfS2_fS2_fjLj128EEEEELb0ELb1ELb0ELb1EEEvNS_9FwdParamsE --------------------------
	.section	.text._ZN10layer_norm13ln_fwd_kernelINS_13Kernel_traitsIf6__halffS2_fjLj768ELj1ELj4ELj1ELj16ENS_18Kernel_traits_baseILj768EfS2_fS2_fjLj128EEEEELb0ELb1ELb0ELb1EEEvNS_9FwdParamsE,"ax",@progbits
	.align	128
        .global         _ZN10layer_norm13ln_fwd_kernelINS_13Kernel_traitsIf6__halffS2_fjLj768ELj1ELj4ELj1ELj16ENS_18Kernel_traits_baseILj768EfS2_fS2_fjLj128EEEEELb0ELb1ELb0ELb1EEEvNS_9FwdParamsE
        .type           _ZN10layer_norm13ln_fwd_kernelINS_13Kernel_traitsIf6__halffS2_fjLj768ELj1ELj4ELj1ELj16ENS_18Kernel_traits_baseILj768EfS2_fS2_fjLj128EEEEELb0ELb1ELb0ELb1EEEvNS_9FwdParamsE,@function
        .size           _ZN10layer_norm13ln_fwd_kernelINS_13Kernel_traitsIf6__halffS2_fjLj768ELj1ELj4ELj1ELj16ENS_18Kernel_traits_baseILj768EfS2_fS2_fjLj128EEEEELb0ELb1ELb0ELb1EEEvNS_9FwdParamsE,(.L_x_28819 - _ZN10layer_norm13ln_fwd_kernelINS_13Kernel_traitsIf6__halffS2_fjLj768ELj1ELj4ELj1ELj16ENS_18Kernel_traits_baseILj768EfS2_fS2_fjLj128EEEEELb0ELb1ELb0ELb1EEEvNS_9FwdParamsE)
        .other          _ZN10layer_norm13ln_fwd_kernelINS_13Kernel_traitsIf6__halffS2_fjLj768ELj1ELj4ELj1ELj16ENS_18Kernel_traits_baseILj768EfS2_fS2_fjLj128EEEEELb0ELb1ELb0ELb1EEEvNS_9FwdParamsE,@"STO_CUDA_ENTRY STV_DEFAULT"
_ZN10layer_norm13ln_fwd_kernelINS_13Kernel_traitsIf6__halffS2_fjLj768ELj1ELj4ELj1ELj16ENS_18Kernel_traits_baseILj768EfS2_fS2_fjLj128EEEEELb0ELb1ELb0ELb1EEEvNS_9FwdParamsE:
.text._ZN10layer_norm13ln_fwd_kernelINS_13Kernel_traitsIf6__halffS2_fjLj768ELj1ELj4ELj1ELj16ENS_18Kernel_traits_baseILj768EfS2_fS2_fjLj128EEEEELb0ELb1ELb0ELb1EEEvNS_9FwdParamsE:
        /* <DEDUP_REMOVED lines=37> */
.L_x_20008:
        /* <DEDUP_REMOVED lines=28> */
.L_x_20009:
        /* <DEDUP_REMOVED lines=11> */
.L_x_20017:
        /* <DEDUP_REMOVED lines=19> */
[--C-:B-----5:R-:W-:Y:S02]  /*05f0*/  HADD2.F32 R12, -RZ, R8.reuse.H0_H0 ;  /* 0x20000008ff0c7230 */ /* 0x120fe40000004100 */
[----:B------:R-:W-:Y:S02]  /*0600*/  HADD2.F32 R8, -RZ, R8.H1_H1 ;  /* 0x30000008ff087230 */ /* 0x000fe40000004100 */
[--C-:B------:R-:W-:Y:S02]  /*0610*/  HADD2.F32 R98, -RZ, R10.reuse.H0_H0 ;  /* 0x2000000aff627230 */ /* 0x100fe40000004100 */
[----:B------:R-:W-:Y:S01]  /*0620*/  FMUL.FTZ R7, R12, R3 ;  /* 0x000000030c077220 */ /* 0x000fe20000410000 */
[----:B------:R-:W-:-:S02]  /*0630*/  HADD2.F32 R10, -RZ, R10.H1_H1 ;  /* 0x3000000aff0a7230 */ /* 0x000fc40000004100 */
[-C--:B------:R-:W-:Y:S01]  /*0640*/  FMUL.FTZ R8, R8, R3.reuse ;  /* 0x0000000308087220 */ /* 0x080fe20000410000 */
[----:B------:R-:W-:Y:S02]  /*0650*/  HADD2.F32 R100, -RZ, R11.H0_H0 ;  /* 0x2000000bff647230 */ /* 0x000fe40000004100 */
[--C-:B------:R-:W-:Y:S02]  /*0660*/  HADD2.F32 R14, -RZ, R9.reuse.H0_H0 ;  /* 0x20000009ff0e7230 */ /* 0x100fe40000004100 */
[-C--:B------:R-:W-:Y:S01]  /*0670*/  FMUL.FTZ R10, R10, R3.reuse ;  /* 0x000000030a0a7220 */ /* 0x080fe20000410000 */
[----:B------:R-:W-:Y:S02]  /*0680*/  HADD2.F32 R96, -RZ, R9.H1_H1 ;  /* 0x30000009ff607230 */ /* 0x000fe40000004100 */
[-C--:B------:R-:W-:Y:S01]  /*0690*/  FMUL.FTZ R9, R98, R3.reuse ;  /* 0x0000000362097220 */ /* 0x080fe20000410000 */
[----:B------:R-:W-:Y:S02]  /*06a0*/  HADD2.F32 R102, -RZ, R11.H1_H1 ;  /* 0x3000000bff667230 */ /* 0x000fe40000004100 */
[-C--:B------:R-:W-:Y:S01]  /*06b0*/  FMUL.FTZ R11, R100, R3.reuse ;  /* 0x00000003640b7220 */ /* 0x080fe20000410000 */
[-C--:B0-----:R-:W-:Y:S01]  /*06c0*/  FMUL.FTZ R5, R14, R3.reuse ;  /* 0x000000030e057220 */ /* 0x081fe20000410000 */
        /* <DEDUP_REMOVED lines=11> */
.L_x_20010:
[--C-:B-----5:R-:W-:Y:S02]  /*0780*/  HADD2.F32 R4, -RZ, R8.reuse.H0_H0 ;  /* 0x20000008ff047230 */ /* 0x120fe40000004100 */
[----:B------:R-:W-:Y:S02]  /*0790*/  HADD2.F32 R8, -RZ, R8.H1_H1 ;  /* 0x30000008ff087230 */ /* 0x000fe40000004100 */
[--C-:B------:R-:W-:Y:S02]  /*07a0*/  HADD2.F32 R96, -RZ, R10.reuse.H0_H0 ;  /* 0x2000000aff607230 */ /* 0x100fe40000004100 */
[-C--:B------:R-:W-:Y:S01]  /*07b0*/  FMUL.FTZ R5, R4, R3.reuse ;  /* 0x0000000304057220 */ /* 0x080fe20000410000 */
[----:B------:R-:W-:Y:S02]  /*07c0*/  HADD2.F32 R10, -RZ, R10.H1_H1 ;  /* 0x3000000aff0a7230 */ /* 0x000fe40000004100 */
[----:B------:R-:W-:Y:S01]  /*07d0*/  FMUL.FTZ R8, R8, R3 ;  /* 0x0000000308087220 */ /* 0x000fe20000410000 */
[----:B------:R-:W-:-:S02]  /*07e0*/  HADD2.F32 R98, -RZ, R11.H0_H0 ;  /* 0x2000000bff627230 */ /* 0x000fc40000004100 */
[--C-:B------:R-:W-:Y:S02]  /*07f0*/  HADD2.F32 R12, -RZ, R9.reuse.H0_H0 ;  /* 0x20000009ff0c7230 */ /* 0x100fe40000004100 */
[-C--:B------:R-:W-:Y:S01]  /*0800*/  FMUL.FTZ R10, R10, R3.reuse ;  /* 0x000000030a0a7220 */ /* 0x080fe20000410000 */
[----:B------:R-:W-:Y:S02]  /*0810*/  HADD2.F32 R14, -RZ, R9.H1_H1 ;  /* 0x30000009ff0e7230 */ /* 0x000fe40000004100 */
[-C--:B------:R-:W-:Y:S01]  /*0820*/  FMUL.FTZ R9, R96, R3.reuse ;  /* 0x0000000360097220 */ /* 0x080fe20000410000 */
[----:B------:R-:W-:Y:S02]  /*0830*/  HADD2.F32 R100, -RZ, R11.H1_H1 ;  /* 0x3000000bff647230 */ /* 0x000fe40000004100 */
        /* <DEDUP_REMOVED lines=12> */
.L_x_20011:
        /* <DEDUP_REMOVED lines=12> */
[--C-:B0----5:R-:W-:Y:S02]  /*09c0*/  HADD2.F32 R100, -RZ, R97.reuse.H0_H0 ;  /* 0x20000061ff647230 */ /* 0x121fe40000004100 */
[----:B------:R-:W-:Y:S02]  /*09d0*/  HADD2.F32 R102, -RZ, R97.H1_H1 ;  /* 0x30000061ff667230 */ /* 0x000fe40000004100 */
        /* <DEDUP_REMOVED lines=23> */
.L_x_20012:
        /* <DEDUP_REMOVED lines=24> */
.L_x_20013:
        /* <DEDUP_REMOVED lines=11> */
[--C-:B-1---5:R-:W-:Y:S02]  /*0d80*/  HADD2.F32 R108, -RZ, R104.reuse.H0_H0 ;  /* 0x20000068ff6c7230 */ /* 0x122fe40000004100 */
[----:B------:R-:W-:Y:S02]  /*0d90*/  HADD2.F32 R104, -RZ, R104.H1_H1 ;  /* 0x30000068ff687230 */ /* 0x000fe40000004100 */
[----:B------:R-:W-:Y:S02]  /*0da0*/  HADD2.F32 R110, -RZ, R105.H0_H0 ;  /* 0x20000069ff6e7230 */ /* 0x000fe40000004100 */
[----:B------:R-:W-:Y:S01]  /*0db0*/  FMUL.FTZ R7, R108, R3 ;  /* 0x000000036c077220 */ /* 0x000fe20000410000 */
[----:B------:R-:W-:Y:S02]  /*0dc0*/  HADD2.F32 R116, -RZ, R106.H0_H0 ;  /* 0x2000006aff747230 */ /* 0x000fe40000004100 */
[----:B------:R-:W-:Y:S02]  /*0dd0*/  HADD2.F32 R120, -RZ, R107.H0_H0 ;  /* 0x2000006bff787230 */ /* 0x000fe40000004100 */
        /* <DEDUP_REMOVED lines=8> */
[-C--:B------:R-:W-:Y:S01]  /*0e60*/  FMUL.FTZ R118, R118, R3.reuse ;  /* 0x0000000376767220 */ /* 0x080fe20000410000 */
        /* <DEDUP_REMOVED lines=10> */
.L_x_20014:
        /* <DEDUP_REMOVED lines=24> */
.L_x_20015:
        /* <DEDUP_REMOVED lines=99> */
.L_x_20029:
        /* <DEDUP_REMOVED lines=56> */
[----:B------:R-:W0:Y:S01]  /*1a40*/  @!P1 LDC.64 R114, c[0x0][0x3c0] ;  /* 0x0000f000ff729b82 */ /* 0x000e220000000a00 */
[----:B------:R-:W-:Y:S01]  /*1a50*/  F2FP.F16.F32.PACK_AB R7, R110, R7 ;  /* 0x000000076e07723e */ /* 0x000fe200000000ff */
[C---:B------:R-:W-:Y:S01]  /*1a60*/  FMUL.FTZ R13, R9.reuse, R96 ;  /* 0x00000060090d7220 */ /* 0x040fe20000410000 */
[----:B------:R-:W-:Y:S01]  /*1a70*/  FMUL.FTZ R10, R9, R10 ;  /* 0x0000000a090a7220 */ /* 0x000fe20000410000 */
[----:B------:R-:W-:Y:S01]  /*1a80*/  F2FP.F16.F32.PACK_AB R6, R15, R6 ;  /* 0x000000060f06723e */ /* 0x000fe200000000ff */
[C---:B------:R-:W-:Y:S01]  /*1a90*/  FMUL.FTZ R99, R9.reuse, R118 ;  /* 0x0000007609637220 */ /* 0x040fe20000410000 */
[----:B------:R-:W-:Y:S01]  /*1aa0*/  F2FP.F16.F32.PACK_AB R15, R8, R97 ;  /* 0x00000061080f723e */ /* 0x000fe200000000ff */
[----:B------:R-:W-:Y:S01]  /*1ab0*/  FMUL.FTZ R8, R9, R11 ;  /* 0x0000000b09087220 */ /* 0x000fe20000410000 */
[----:B------:R-:W1:Y:S01]  /*1ac0*/  @!P1 LDC.64 R110, c[0x0][0x3c8] ;  /* 0x0000f200ff6e9b82 */ /* 0x000e620000000a00 */
[----:B------:R-:W-:Y:S01]  /*1ad0*/  F2FP.F16.F32.PACK_AB R5, R12, R5 ;  /* 0x000000050c05723e */ /* 0x000fe200000000ff */
[----:B------:R-:W-:Y:S01]  /*1ae0*/  FFMA.FTZ R12, R13, R84, R60 ;  /* 0x000000540d0c7223 */ /* 0x000fe2000001003c */
[----:B------:R-:W-:Y:S01]  /*1af0*/  FFMA.FTZ R11, R10, R85, R61 ;  /* 0x000000550a0b7223 */ /* 0x000fe2000001003d */
[C---:B------:R-:W-:Y:S01]  /*1b00*/  FMUL.FTZ R97, R9.reuse, R98 ;  /* 0x0000006209617220 */ /* 0x040fe20000410000 */
[C---:B------:R-:W-:Y:S01]  /*1b10*/  FMUL.FTZ R122, R9.reuse, R122 ;  /* 0x0000007a097a7220 */ /* 0x040fe20000410000 */
[----:B------:R-:W-:Y:S01]  /*1b20*/  FMUL.FTZ R105, R9, R124 ;  /* 0x0000007c09697220 */ /* 0x000fe20000410000 */
[----:B------:R-:W-:Y:S01]  /*1b30*/  FFMA.FTZ R14, R99, R80, R56 ;  /* 0x00000050630e7223 */ /* 0x000fe20000010038 */
[----:B------:R-:W-:Y:S01]  /*1b40*/  F2FP.F16.F32.PACK_AB R12, R11, R12 ;  /* 0x0000000c0b0c723e */ /* 0x000fe200000000ff */
[----:B------:R-:W-:Y:S01]  /*1b50*/  FFMA.FTZ R13, R97, R86, R62 ;  /* 0x00000056610d7223 */ /* 0x000fe2000001003e */
[----:B------:R-:W2:Y:S01]  /*1b60*/  LDC.64 R10, c[0x0][0x380] ;  /* 0x0000e000ff0a7b82 */ /* 0x000ea20000000a00 */
[----:B------:R-:W-:Y:S01]  /*1b70*/  FFMA.FTZ R97, R122, R81, R57 ;  /* 0x000000517a617223 */ /* 0x000fe20000010039 */
[----:B------:R-:W-:Y:S01]  /*1b80*/  FFMA.FTZ R99, R105, R74, R50 ;  /* 0x0000004a69637223 */ /* 0x000fe20000010032 */
[----:B------:R-:W-:Y:S01]  /*1b90*/  FFMA.FTZ R8, R8, R75, R51 ;  /* 0x0000004b08087223 */ /* 0x000fe20000010033 */
[C---:B------:R-:W-:Y:S01]  /*1ba0*/  FMUL.FTZ R116, R9.reuse, R116 ;  /* 0x0000007409747220 */ /* 0x040fe20000410000 */
        /* <DEDUP_REMOVED lines=30> */
.L_x_20016:
        /* <DEDUP_REMOVED lines=8> */
.L_x_20019:
[----:B------:R-:W-:Y:S05]  /*1e10*/  BSYNC B0 ;  /* 0x0000000000007941 */ /* 0x000fea0003800000 */
.L_x_20018:
        /* <DEDUP_REMOVED lines=9> */
.L_x_20020:
[----:B------:R-:W-:Y:S01]  /*1eb0*/  HFMA2 R121, -RZ, RZ, 0, 2.384185791015625e-07 ;  /* 0x00000004ff797431 */ /* 0x000fe200000001ff */
[----:B------:R-:W-:-:S05]  /*1ec0*/  MOV R112, R118 ;  /* 0x0000007600707202 */ /* 0x000fca0000000f00 */
[----:B------:R-:W-:-:S05]  /*1ed0*/  FADD.FTZ R115, R113, R112 ;  /* 0x0000007071737221 */ /* 0x000fca0000010000 */
[----:B------:R-:W-:-:S07]  /*1ee0*/  MOV R120, R115 ;  /* 0x0000007300787202 */ /* 0x000fce0000000f00 */
[----:B------:R-:W-:Y:S05]  /*1ef0*/  WARPSYNC.COLLECTIVE R119, `(.L_x_20021) ;  /* 0x0000000077087348 */ /* 0x000fea0003c00000 */
[----:B------:R0:W1:Y:S02]  /*1f00*/  SHFL.BFLY P3, R118, R120, R121, R122 ;  /* 0x0c00007978767389 */ /* 0x000064000006007a */
[----:B01----:R-:W-:Y:S05]  /*1f10*/  ENDCOLLECTIVE ;  /* 0x000000000000791b */ /* 0x003fea0003800000 */
.L_x_20021:
        /* <DEDUP_REMOVED lines=8> */
.L_x_20022:
[----:B------:R-:W-:Y:S01]  /*1fa0*/  HFMA2 R121, -RZ, RZ, 0, 9.5367431640625e-07 ;  /* 0x00000010ff797431 */ /* 0x000fe200000001ff */
[----:B------:R-:W-:-:S05]  /*1fb0*/  MOV R3, R118 ;  /* 0x0000007600037202 */ /* 0x000fca0000000f00 */
[----:B------:R-:W-:-:S05]  /*1fc0*/  FADD.FTZ R117, R116, R3 ;  /* 0x0000000374757221 */ /* 0x000fca0000010000 */
[----:B------:R-:W-:-:S07]  /*1fd0*/  MOV R120, R117 ;  /* 0x0000007500787202 */ /* 0x000fce0000000f00 */
[----:B------:R-:W-:Y:S05]  /*1fe0*/  WARPSYNC.COLLECTIVE R119, `(.L_x_20023) ;  /* 0x0000000077087348 */ /* 0x000fea0003c00000 */
[----:B------:R0:W1:Y:S02]  /*1ff0*/  SHFL.BFLY P3, R118, R120, R121, R122 ;  /* 0x0c00007978767389 */ /* 0x000064000006007a */
[----:B01----:R-:W-:Y:S05]  /*2000*/  ENDCOLLECTIVE ;  /* 0x000000000000791b */ /* 0x003fea0003800000 */
.L_x_20023:
        /* <DEDUP_REMOVED lines=55> */
.L_x_20024:
[----:B------:R-:W-:Y:S01]  /*2380*/  HFMA2 R121, -RZ, RZ, 0, 1.1920928955078125e-07 ;  /* 0x00000002ff797431 */ /* 0x000fe200000001ff */
[----:B------:R-:W-:-:S05]  /*2390*/  MOV R114, R118 ;  /* 0x0000007600727202 */ /* 0x000fca0000000f00 */
[----:B------:R-:W-:-:S05]  /*23a0*/  FADD.FTZ R114, R7, R114 ;  /* 0x0000007207727221 */ /* 0x000fca0000010000 */
[----:B------:R-:W-:-:S07]  /*23b0*/  MOV R120, R114 ;  /* 0x0000007200787202 */ /* 0x000fce0000000f00 */
[----:B------:R-:W-:Y:S05]  /*23c0*/  WARPSYNC.COLLECTIVE R119, `(.L_x_20025) ;  /* 0x0000000077087348 */ /* 0x000fea0003c00000 */
[----:B------:R0:W1:Y:S02]  /*23d0*/  SHFL.BFLY P3, R118, R120, R121, R122 ;  /* 0x0c00007978767389 */ /* 0x000064000006007a */
[----:B01----:R-:W-:Y:S05]  /*23e0*/  ENDCOLLECTIVE ;  /* 0x000000000000791b */ /* 0x003fea0003800000 */
.L_x_20025:
[----:B------:R-:W-:Y:S01]  /*23f0*/  HFMA2 R121, -RZ, RZ, 0, 2.384185791015625e-07 ;  /* 0x00000004ff797431 */ /* 0x000fe200000001ff */
[----:B------:R-:W-:-:S05]  /*2400*/  MOV R113, R118 ;  /* 0x0000007600717202 */ /* 0x000fca0000000f00 */
[----:B------:R-:W-:-:S05]  /*2410*/  FADD.FTZ R113, R114, R113 ;  /* 0x0000007172717221 */ /* 0x000fca0000010000 */
[----:B------:R-:W-:-:S07]  /*2420*/  MOV R120, R113 ;  /* 0x0000007100787202 */ /* 0x000fce0000000f00 */
[----:B------:R-:W-:Y:S05]  /*2430*/  WARPSYNC.COLLECTIVE R119, `(.L_x_20026) ;  /* 0x0000000077087348 */ /* 0x000fea0003c00000 */
[----:B------:R0:W1:Y:S02]  /*2440*/  SHFL.BFLY P3, R118, R120, R121, R122 ;  /* 0x0c00007978767389 */ /* 0x000064000006007a */
[----:B01----:R-:W-:Y:S05]  /*2450*/  ENDCOLLECTIVE ;  /* 0x000000000000791b */ /* 0x003fea0003800000 */
.L_x_20026:
[----:B------:R-:W-:Y:S01]  /*2460*/  HFMA2 R121, -RZ, RZ, 0, 4.76837158203125e-07 ;  /* 0x00000008ff797431 */ /* 0x000fe200000001ff */
[----:B------:R-:W-:-:S05]  /*2470*/  MOV R116, R118 ;  /* 0x0000007600747202 */ /* 0x000fca0000000f00 */
[----:B------:R-:W-:-:S05]  /*2480*/  FADD.FTZ R116, R113, R116 ;  /* 0x0000007471747221 */ /* 0x000fca0000010000 */
[----:B------:R-:W-:-:S07]  /*2490*/  MOV R120, R116 ;  /* 0x0000007400787202 */ /* 0x000fce0000000f00 */
[----:B------:R-:W-:Y:S05]  /*24a0*/  WARPSYNC.COLLECTIVE R119, `(.L_x_20027) ;  /* 0x0000000077087348 */ /* 0x000fea0003c00000 */
[----:B------:R0:W1:Y:S02]  /*24b0*/  SHFL.BFLY P3, R118, R120, R121, R122 ;  /* 0x0c00007978767389 */ /* 0x000064000006007a */
[----:B01----:R-:W-:Y:S05]  /*24c0*/  ENDCOLLECTIVE ;  /* 0x000000000000791b */ /* 0x003fea0003800000 */
.L_x_20027:
[----:B------:R-:W-:Y:S01]  /*24d0*/  HFMA2 R121, -RZ, RZ, 0, 9.5367431640625e-07 ;  /* 0x00000010ff797431 */ /* 0x000fe200000001ff */
[----:B------:R-:W-:-:S05]  /*24e0*/  MOV R115, R118 ;  /* 0x0000007600737202 */ /* 0x000fca0000000f00 */
[----:B------:R-:W-:-:S05]  /*24f0*/  FADD.FTZ R115, R116, R115 ;  /* 0x0000007374737221 */ /* 0x000fca0000010000 */
[----:B------:R-:W-:-:S07]  /*2500*/  MOV R120, R115 ;  /* 0x0000007300787202 */ /* 0x000fce0000000f00 */
[----:B------:R-:W-:Y:S05]  /*2510*/  WARPSYNC.COLLECTIVE R119, `(.L_x_20028) ;  /* 0x0000000077087348 */ /* 0x000fea0003c00000 */
[----:B------:R0:W1:Y:S02]  /*2520*/  SHFL.BFLY P3, R118, R120, R121, R122 ;  /* 0x0c00007978767389 */ /* 0x000064000006007a */
[----:B01----:R-:W-:Y:S05]  /*2530*/  ENDCOLLECTIVE ;  /* 0x000000000000791b */ /* 0x003fea0003800000 */
.L_x_20028:
[----:B------:R-:W-:Y:S05]  /*2540*/  BRA `(.L_x_20029) ;  /* 0xfffffff0005c7947 */ /* 0x000fea000383ffff */
.L_x_20030:
        /* <DEDUP_REMOVED lines=11> */
.L_x_28819:


//--------------------- .text._ZN10layer_norm13ln_fwd_kernelINS_13Kernel_traitsIf6__halffS2_fjLj768ELj1ELj4ELj1ELj16ENS_18Kernel_traits_baseILj768EfS2_fS2_fjLj128EEEEELb0ELb1ELb1ELb0EEEvNS_9FwdParamsE --------------------------
	.section	.text._ZN10layer_norm13ln_fwd_kernelINS_13Kernel_traitsIf6__halffS2_fjLj768ELj1ELj4ELj1ELj16ENS_18Kernel_traits_baseILj768EfS2_fS2_fjLj128EEEEELb0ELb1ELb1ELb0EEEvNS_9FwdParamsE,"ax",@progbits
	.align	128
        .global         _ZN10layer_norm13ln_fwd_kernelINS_13Kernel_traitsIf6__halffS2_fjLj768ELj1ELj4ELj1ELj16ENS_18Kernel_traits_baseILj768EfS2_fS2_fjLj128EEEEELb0ELb1ELb1ELb0EEEvNS_9FwdParamsE
        .type           _ZN10layer_norm13ln_fwd_kernelINS_13Kernel_traitsIf6__halffS2_fjLj768ELj1ELj4ELj1ELj16ENS_18Kernel_traits_baseILj768EfS2_fS2_fjLj128EEEEELb0ELb1ELb1ELb0EEEvNS_9FwdParamsE,@function
        .size           _ZN10layer_norm13ln_fwd_kernelINS_13Kernel_traitsIf6__halffS2_fjLj768ELj1ELj4ELj1ELj16ENS_18Kernel_traits_baseILj768EfS2_fS2_fjLj128EEEEELb0ELb1ELb1ELb0EEEvNS_9FwdParamsE,(.L_x_28820 - _ZN10layer_norm13ln_fwd_kernelINS_13Kernel_traitsIf6__halffS2_fjLj768ELj1ELj4ELj1ELj16ENS_18Kernel_traits_baseILj768EfS2_fS2_fjLj128EEEEELb0ELb1ELb1ELb0EEEvNS_9FwdParamsE)
        .other          _ZN10layer_norm13ln_fwd_kernelINS_13Kernel_traitsIf6__halffS2_fjLj768ELj1ELj4ELj1ELj16ENS_18Kernel_traits_baseILj768EfS2_fS2_fjLj128EEEEELb0ELb1ELb1ELb0EEEvNS_9FwdParamsE,@"STO_CUDA_ENTRY STV_DEFAULT"
_ZN10layer_norm13ln_fwd_kernelINS_13Kernel_traitsIf6__halffS2_fjLj768ELj1ELj4ELj1ELj16ENS_18Kernel_traits_baseILj768EfS2_fS2_fjLj128EEEEELb0ELb1ELb1ELb0EEEvNS_9FwdParamsE:
.text._ZN10layer_norm13ln_fwd_kernelINS_13Kernel_traitsIf6__halffS2_fjLj768ELj1ELj4ELj1ELj16ENS_18Kernel_traits_baseILj768EfS2_fS2_fjLj128EEEEELb0ELb1ELb1ELb0EEEvNS_9FwdParamsE:
        /* <DEDUP_REMOVED lines=62> */
.L_x_20032:
        /* <DEDUP_REMOVED lines=42> */
.L_x_20033:
[----:B------:R-:W-:Y:S05]  /*0680*/  BSYNC.RECONVERGENT B0 ;  /* 0x0000000000007941 */ /* 0x000fea0003800200 */
.L_x_20031:
[----:B------:R-:W1:Y:S01]  /*0690*/  LDCU UR4, c[0x0][0x384] ;  /* 0x00007080ff0477ac */ /* 0x000e620008000800 */
[----:B------:R-:W2:Y:S01]  /*06a0*/  LDCU UR11, c[0x0][0x40c] ;  /* 0x00008180ff0b77ac */ /* 0x000ea20008000800 */
[----:B------:R-:W3:Y:S01]  /*06b0*/  LDCU.U8 UR5, c[0x0][0x410] ;  /* 0x00008200ff0577ac */ /* 0x000ee20008000000 */
[----:B------:R-:W4:Y:S01]  /*06c0*/  LDCU UR10, c[0x0][0x448] ;  /* 0x00008900ff0a77ac */ /* 0x000f220008000800 */
[----:B------:R-:W0:Y:S01]  /*06d0*/  LDCU.64 UR8, c[0x0][0x3a0] ;  /* 0x00007400ff0877ac */ /* 0x000e220008000a00 */
[----:B-1----:R-:W-:-:S13]  /*06e0*/  ISETP.GE.AND P0, PT, R3, UR4, PT ;  /* 0x0000000403007c0c */ /* 0x002fda000bf06270 */
[----:B0-234-:R-:W-:Y:S05]  /*06f0*/  @P0 EXIT ;  /* 0x000000000000094d */ /* 0x01dfea0003800000 */
.L_x_20058:
[----:B------:R-:W0:Y:S08]  /*0700*/  LDC.64 R112, c[0x0][0x3f0] ;  /* 0x0000fc00ff707b82 */ /* 0x000e300000000a00 */
[----:B------:R-:W1:Y:S08]  /*0710*/  LDC R116, c[0x0][0x388] ;  /* 0x0000e200ff747b82 */ /* 0x000e700000000800 */
[----:B------:R-:W2:Y:S01]  /*0720*/  LDC.64 R118, c[0x0][0x3f8] ;  /* 0x0000fe00ff767b82 */ /* 0x000ea20000000a00 */
[----:B0-----:R-:W-:-:S05]  /*0730*/  IMAD.WIDE R112, R3, 0x4, R112 ;  /* 0x0000000403707825 */ /* 0x001fca00078e0270 */
[----:B------:R-:W3:Y:S01]  /*0740*/  LDG.E R115, desc[UR6][R112.64] ;  /* 0x0000000670737981 */ /* 0x000ee2000c1e1900 */
[----:B------:R-:W-:Y:S01]  /*0750*/  ISETP.GE.U32.AND P2, PT, R0, 0x20, PT ;  /* 0x000000200000780c */ /* 0x000fe20003f46070 */
[----:B-1----:R-:W-:-:S05]  /*0760*/  IMAD R117, R3, R116, RZ ;  /* 0x0000007403757224 */ /* 0x002fca00078e02ff */
[----:B------:R-:W-:Y:S01]  /*0770*/  SHF.R.S32.HI R120, RZ, 0x1f, R117 ;  /* 0x0000001fff787819 */ /* 0x000fe20000011475 */
[----:B--2---:R-:W-:Y:S01]  /*0780*/  IMAD.WIDE R118, R3, 0x4, R118 ;  /* 0x0000000403767825 */ /* 0x004fe200078e0276 */
[----:B------:R-:W-:Y:S04]  /*0790*/  BSSY.RECONVERGENT B0, `(.L_x_20034) ;  /* 0x0000072000007945 */ /* 0x000fe80003800200 */
[----:B-----5:R0:W5:Y:S01]  /*07a0*/  LDG.E R114, desc[UR6][R118.64] ;  /* 0x0000000676727981 */ /* 0x020162000c1e1900 */
[----:B---3--:R-:W-:-:S13]  /*07b0*/  ISETP.GE.AND P3, PT, R115, 0x1, PT ;  /* 0x000000017300780c */ /* 0x008fda0003f66270 */
[----:B------:R-:W-:-:S05]  /*07c0*/  @P3 IADD3 R121, PT, PT, R115, -0x1, RZ ;  /* 0xffffffff73793810 */ /* 0x000fca0007ffe0ff */
[----:B------:R-:W-:Y:S01]  /*07d0*/  @P3 IMAD R122, R121, R116, RZ ;  /* 0x00000074797a3224 */ /* 0x000fe200078e02ff */
[----:B------:R-:W-:Y:S01]  /*07e0*/  LEA.HI R121, R120, R117, RZ, 0x3 ;  /* 0x0000007578797211 */ /* 0x000fe200078f18ff */
[----:B------:R-:W-:-:S03]  /*07f0*/  HFMA2 R117, -RZ, RZ, 0, 0 ;  /* 0x00000000ff757431 */ /* 0x000fc600000001ff */
[----:B------:R-:W-:Y:S02]  /*0800*/  @P3 SHF.R.S32.HI R113, RZ, 0x1f, R122 ;  /* 0x0000001fff713819 */ /* 0x000fe4000001147a */
[----:B0-----:R-:W-:Y:S02]  /*0810*/  LEA.HI.SX32 R119, R121, R2, 0x1d ;  /* 0x0000000279777211 */ /* 0x001fe400078feaff */
[----:B------:R-:W-:-:S04]  /*0820*/  @P3 LEA.HI R113, R113, R122, RZ, 0x3 ;  /* 0x0000007a71713211 */ /* 0x000fc800078f18ff */
[----:B------:R-:W-:Y:S01]  /*0830*/  @P3 LEA.HI.SX32 R117, R113, R2, 0x1d ;  /* 0x0000000271753211 */ /* 0x000fe200078feaff */
[----:B------:R-:W-:Y:S06]  /*0840*/  @!P2 BRA `(.L_x_20035) ;  /* 0x000000040098a947 */ /* 0x000fec0003800000 */
[----:B------:R-:W-:Y:S04]  /*0850*/  BSSY.RECONVERGENT B1, `(.L_x_20036) ;  /* 0x0000005000017945 */ /* 0x000fe80003800200 */
[----:B------:R-:W-:Y:S05]  /*0860*/  @!P3 BRA `(.L_x_20037) ;  /* 0x00000000000cb947 */ /* 0x000fea0003800000 */
[----:B------:R-:W0:Y:S02]  /*0870*/  LDC.64 R76, c[0x0][0x390] ;  /* 0x0000e400ff4c7b82 */ /* 0x000e240000000a00 */
[----:B0-----:R-:W-:-:S06]  /*0880*/  IMAD.WIDE.U32 R76, R117, 0x10, R76 ;  /* 0x00000010754c7825 */ /* 0x001fcc00078e004c */
[----:B------:R-:W5:Y:S02]  /*0890*/  LDG.E.128 R76, desc[UR6][R76.64] ;  /* 0x000000064c4c7981 */ /* 0x000f64000c1e1d00 */
.L_x_20037:
[----:B------:R-:W-:Y:S05]  /*08a0*/  BSYNC.RECONVERGENT B1 ;  /* 0x0000000000017941 */ /* 0x000fea0003800200 */
.L_x_20036:
        /* <DEDUP_REMOVED lines=12> */
[----:B0-----:R-:W-:-:S03]  /*0970*/  @P0 HADD2.F32 R90, -RZ, R77.H0_H0 ;  /* 0x2000004dff5a0230 */ /* 0x001fc60000004100 */
[----:B------:R-:W0:Y:S08]  /*0980*/  @P0 LDC R92, c[0x0][0x40c] ;  /* 0x00010300ff5c0b82 */ /* 0x000e300000000800 */
[----:B------:R-:W4:Y:S08]  /*0990*/  @P0 LDC R95, c[0x0][0x40c] ;  /* 0x00010300ff5f0b82 */ /* 0x000f300000000800 */
[----:B------:R-:W2:Y:S01]  /*09a0*/  @P0 LDC R113, c[0x0][0x40c] ;  /* 0x00010300ff710b82 */ /* 0x000ea20000000800 */
[----:B-1----:R-:W-:Y:S01]  /*09b0*/  @P0 FMUL.FTZ R93, R88, R93 ;  /* 0x0000005d585d0220 */ /* 0x002fe20000410000 */
[----:B0-----:R-:W-:-:S06]  /*09c0*/  @P0 FMUL.FTZ R92, R89, R92 ;  /* 0x0000005c595c0220 */ /* 0x001fcc0000410000 */
[----:B------:R-:W0:Y:S01]  /*09d0*/  @P0 LDC R94, c[0x0][0x40c] ;  /* 0x00010300ff5e0b82 */ /* 0x000e220000000800 */
[----:B----4-:R-:W-:-:S07]  /*09e0*/  @P0 FMUL.FTZ R91, R90, R95 ;  /* 0x0000005f5a5b0220 */ /* 0x010fce0000410000 */
[----:B------:R-:W1:Y:S01]  /*09f0*/  @P0 LDC R95, c[0x0][0x40c] ;  /* 0x00010300ff5f0b82 */ /* 0x000e620000000800 */
[----:B--2---:R-:W-:Y:S01]  /*0a00*/  @!P0 MOV R88, R80 ;  /* 0x0000005000588202 */ /* 0x004fe20000000f00 */
[----:B------:R-:W-:Y:S01]  /*0a10*/  @P0 FFMA.FTZ R88, R93, R20, R80 ;  /* 0x000000145d580223 */ /* 0x000fe20000010050 */
[----:B------:R-:W-:-:S05]  /*0a20*/  MOV R89, R81 ;  /* 0x0000005100597202 */ /* 0x000fca0000000f00 */
[----:B------:R-:W2:Y:S01]  /*0a30*/  @P0 LDC R93, c[0x0][0x40c] ;  /* 0x00010300ff5d0b82 */ /* 0x000ea20000000800 */
[----:B------:R-:W-:Y:S01]  /*0a40*/  @P0 FFMA.FTZ R89, R92, R21, R81 ;  /* 0x000000155c590223 */ /* 0x000fe20000010051 */
[----:B------:R-:W-:Y:S01]  /*0a50*/  @P0 HADD2.F32 R92, -RZ, R77.H1_H1 ;  /* 0x3000004dff5c0230 */ /* 0x000fe20000004100 */
[----:B------:R-:W-:Y:S01]  /*0a60*/  MOV R90, R82 ;  /* 0x00000052005a7202 */ /* 0x000fe20000000f00 */
[----:B------:R-:W-:Y:S01]  /*0a70*/  @P0 FFMA.FTZ R90, R91, R22, R82 ;  /* 0x000000165b5a0223 */ /* 0x000fe20000010052 */
[----:B------:R-:W-:Y:S02]  /*0a80*/  MOV R91, R83 ;  /* 0x00000053005b7202 */ /* 0x000fe40000000f00 */
[----:B------:R-:W-:-:S04]  /*0a90*/  @P0 FMUL.FTZ R92, R92, R113 ;  /* 0x000000715c5c0220 */ /* 0x000fc80000410000 */
[----:B------:R-:W-:Y:S01]  /*0aa0*/  @P0 FFMA.FTZ R91, R92, R23, R83 ;  /* 0x000000175c5b0223 */ /* 0x000fe20000010053 */
[----:B------:R-:W-:-:S05]  /*0ab0*/  @P0 HADD2.F32 R92, -RZ, R78.H0_H0 ;  /* 0x2000004eff5c0230 */ /* 0x000fca0000004100 */
[----:B--2---:R-:W-:Y:S01]  /*0ac0*/  @P0 FMUL.FTZ R93, R92, R93 ;  /* 0x0000005d5c5d0220 */ /* 0x004fe20000410000 */
[----:B---3--:R-:W-:-:S03]  /*0ad0*/  MOV R92, R84 ;  /* 0x00000054005c7202 */ /* 0x008fc60000000f00 */
[----:B------:R-:W-:Y:S01]  /*0ae0*/  @P0 FFMA.FTZ R92, R93, R24, R84 ;  /* 0x000000185d5c0223 */ /* 0x000fe20000010054 */
[----:B------:R-:W-:-:S05]  /*0af0*/  @P0 HADD2.F32 R93, -RZ, R78.H1_H1 ;  /* 0x3000004eff5d0230 */ /* 0x000fca0000004100 */
[----:B0-----:R-:W-:Y:S01]  /*0b00*/  @P0 FMUL.FTZ R94, R93, R94 ;  /* 0x0000005e5d5e0220 */ /* 0x001fe20000410000 */
[----:B------:R-:W-:-:S03]  /*0b10*/  MOV R93, R85 ;  /* 0x00000055005d7202 */ /* 0x000fc60000000f00 */
[----:B------:R-:W-:Y:S01]  /*0b20*/  @P0 FFMA.FTZ R93, R94, R25, R85 ;  /* 0x000000195e5d0223 */ /* 0x000fe20000010055 */
[----:B------:R-:W-:-:S05]  /*0b30*/  @P0 HADD2.F32 R94, -RZ, R79.H0_H0 ;  /* 0x2000004fff5e0230 */ /* 0x000fca0000004100 */
[----:B-1----:R-:W-:Y:S01]  /*0b40*/  @P0 FMUL.FTZ R95, R94, R95 ;  /* 0x0000005f5e5f0220 */ /* 0x002fe20000410000 */
[----:B------:R-:W-:-:S03]  /*0b50*/  MOV R94, R86 ;  /* 0x00000056005e7202 */ /* 0x000fc60000000f00 */
[----:B------:R-:W-:Y:S01]  /*0b60*/  @P0 FFMA.FTZ R94, R95, R26, R86 ;  /* 0x0000001a5f5e0223 */ /* 0x000fe20000010056 */
[----:B------:R-:W-:Y:S01]  /*0b70*/  MOV R95, R87 ;  /* 0x00000057005f7202 */ /* 0x000fe20000000f00 */
[----:B------:R-:W-:Y:S06]  /*0b80*/  @!P0 BRA `(.L_x_20040) ;  /* 0x0000000000ac8947 */ /* 0x000fec0003800000 */
[----:B------:R-:W-:-:S05]  /*0b90*/  HADD2.F32 R95, -RZ, R79.H1_H1 ;  /* 0x3000004fff5f7230 */ /* 0x000fca0000004100 */
[----:B------:R-:W-:-:S04]  /*0ba0*/  FMUL.FTZ R112, R95, UR11 ;  /* 0x0000000b5f707c20 */ /* 0x000fc80008410000 */
[----:B------:R-:W-:Y:S01]  /*0bb0*/  FFMA.FTZ R95, R112, R27, R87 ;  /* 0x0000001b705f7223 */ /* 0x000fe20000010057 */
[----:B------:R-:W-:Y:S06]  /*0bc0*/  BRA `(.L_x_20040) ;  /* 0x00000000009c7947 */ /* 0x000fec0003800000 */
.L_x_20039:
[----:B------:R-:W0:Y:S01]  /*0bd0*/  @P3 LDC R93, c[0x0][0x40c] ;  /* 0x00010300ff5d3b82 */ /* 0x000e220000000800 */
[--C-:B-----5:R-:W-:Y:S02]  /*0be0*/  @P3 HADD2.F32 R90, -RZ, R76.reuse.H1_H1 ;  /* 0x3000004cff5a3230 */ /* 0x120fe40000004100 */
[----:B------:R-:W-:-:S05]  /*0bf0*/  @P3 HADD2.F32 R88, -RZ, R76.H0_H0 ;  /* 0x2000004cff583230 */ /* 0x000fca0000004100 */
[----:B------:R-:W1:Y:S08]  /*0c00*/  @P3 LDC R89, c[0x0][0x40c] ;  /* 0x00010300ff593b82 */ /* 0x000e700000000800 */
[----:B------:R-:W2:Y:S08]  /*0c10*/  @P3 LDC R95, c[0x0][0x40c] ;  /* 0x00010300ff5f3b82 */ /* 0x000eb00000000800 */
[----:B------:R-:W3:Y:S01]  /*0c20*/  @P3 LDC R92, c[0x0][0x40c] ;  /* 0x00010300ff5c3b82 */ /* 0x000ee20000000800 */
[----:B0-----:R-:W-:-:S07]  /*0c30*/  @P3 FMUL.FTZ R90, R90, R93 ;  /* 0x0000005d5a5a3220 */ /* 0x001fce0000410000 */
[----:B------:R-:W0:Y:S01]  /*0c40*/  @P3 LDC R93, c[0x0][0x40c] ;  /* 0x00010300ff5d3b82 */ /* 0x000e220000000800 */
[----:B-1----:R-:W-:Y:S01]  /*0c50*/  @P3 FMUL.FTZ R91, R88, R89 ;  /* 0x00000059585b3220 */ /* 0x002fe20000410000 */
[----:B------:R-:W-:Y:S02]  /*0c60*/  CS2R R88, SRZ ;  /* 0x0000000000587805 */ /* 0x000fe4000001ff00 */
[----:B------:R-:W-:Y:S01]  /*0c70*/  @P3 FMUL.FTZ R89, R90, R21 ;  /* 0x000000155a593220 */ /* 0x000fe20000410000 */
[----:B------:R-:W-:Y:S01]  /*0c80*/  @P3 FMUL.FTZ R88, R91, R20 ;  /* 0x000000145b583220 */ /* 0x000fe20000410000 */
[--C-:B------:R-:W-:Y:S02]  /*0c90*/  @P3 HADD2.F32 R90, -RZ, R77.reuse.H0_H0 ;  /* 0x2000004dff5a3230 */ /* 0x100fe40000004100 */
[----:B------:R-:W-:Y:S01]  /*0ca0*/  @P3 HADD2.F32 R91, -RZ, R77.H1_H1 ;  /* 0x3000004dff5b3230 */ /* 0x000fe20000004100 */
[----:B------:R-:W1:Y:S02]  /*0cb0*/  @P3 LDC R94, c[0x0][0x40c] ;  /* 0x00010300ff5e3b82 */ /* 0x000e640000000800 */
[----:B--2---:R-:W-:Y:S01]  /*0cc0*/  @P3 FMUL.FTZ R95, R90, R95 ;  /* 0x0000005f5a5f3220 */ /* 0x004fe20000410000 */
[----:B------:R-:W-:-:S03]  /*0cd0*/  HFMA2 R90, -RZ, RZ, 0, 0 ;  /* 0x00000000ff5a7431 */ /* 0x000fc600000001ff */
[----:B------:R-:W-:Y:S01]  /*0ce0*/  @P3 FMUL.FTZ R90, R95, R22 ;  /* 0x000000165f5a3220 */ /* 0x000fe20000410000 */
[----:B---3--:R-:W-:Y:S01]  /*0cf0*/  @P3 FMUL.FTZ R92, R91, R92 ;  /* 0x0000005c5b5c3220 */ /* 0x008fe20000410000 */
[----:B------:R-:W-:Y:S01]  /*0d00*/  MOV R91, RZ ;  /* 0x000000ff005b7202 */ /* 0x000fe20000000f00 */
[----:B------:R-:W2:Y:S02]  /*0d10*/  @P3 LDC R95, c[0x0][0x40c] ;  /* 0x00010300ff5f3b82 */ /* 0x000ea40000000800 */
[----:B------:R-:W-:Y:S01]  /*0d20*/  @P3 FMUL.FTZ R91, R92, R23 ;  /* 0x000000175c5b3220 */ /* 0x000fe20000410000 */
[----:B------:R-:W-:-:S05]  /*0d30*/  @P3 HADD2.F32 R92, -RZ, R78.H0_H0 ;  /* 0x2000004eff5c3230 */ /* 0x000fca0000004100 */
[----:B0-----:R-:W-:Y:S01]  /*0d40*/  @P3 FMUL.FTZ R93, R92, R93 ;  /* 0x0000005d5c5d3220 */ /* 0x001fe20000410000 */
[----:B------:R-:W-:Y:S01]  /*0d50*/  HFMA2 R92, -RZ, RZ, 0, 0 ;  /* 0x00000000ff5c7431 */ /* 0x000fe200000001ff */
[----:B------:R-:W0:Y:S02]  /*0d60*/  @P3 LDC R112, c[0x0][0x40c] ;  /* 0x00010300ff703b82 */ /* 0x000e240000000800 */
[----:B------:R-:W-:Y:S01]  /*0d70*/  @P3 FMUL.FTZ R92, R93, R24 ;  /* 0x000000185d5c3220 */ /* 0x000fe20000410000 */
[----:B------:R-:W-:-:S05]  /*0d80*/  @P3 HADD2.F32 R93, -RZ, R78.H1_H1 ;  /* 0x3000004eff5d3230 */ /* 0x000fca0000004100 */
[----:B-1----:R-:W-:Y:S01]  /*0d90*/  @P3 FMUL.FTZ R94, R93, R94 ;  /* 0x0000005e5d5e3220 */ /* 0x002fe20000410000 */
[----:B------:R-:W-:-:S03]  /*0da0*/  MOV R93, RZ ;  /* 0x000000ff005d7202 */ /* 0x000fc60000000f00 */
[----:B------:R-:W-:Y:S01]  /*0db0*/  @P3 FMUL.FTZ R93, R94, R25 ;  /* 0x000000195e5d3220 */ /* 0x000fe20000410000 */
[----:B------:R-:W-:-:S05]  /*0dc0*/  @P3 HADD2.F32 R94, -RZ, R79.H0_H0 ;  /* 0x2000004fff5e3230 */ /* 0x000fca0000004100 */
[----:B--2---:R-:W-:Y:S01]  /*0dd0*/  @P3 FMUL.FTZ R95, R94, R95 ;  /* 0x0000005f5e5f3220 */ /* 0x004fe20000410000 */
[----:B------:R-:W-:-:S03]  /*0de0*/  HFMA2 R94, -RZ, RZ, 0, 0 ;  /* 0x00000000ff5e7431 */ /* 0x000fc600000001ff */
[----:B------:R-:W-:Y:S01]  /*0df0*/  @P3 FMUL.FTZ R94, R95, R26 ;  /* 0x0000001a5f5e3220 */ /* 0x000fe20000410000 */
[----:B------:R-:W-:-:S05]  /*0e00*/  @P3 HADD2.F32 R95, -RZ, R79.H1_H1 ;  /* 0x3000004fff5f3230 */ /* 0x000fca0000004100 */
[----:B0-----:R-:W-:Y:S01]  /*0e10*/  @P3 FMUL.FTZ R112, R95, R112 ;  /* 0x000000705f703220 */ /* 0x001fe20000410000 */
[----:B------:R-:W-:-:S03]  /*0e20*/  MOV R95, RZ ;  /* 0x000000ff005f7202 */ /* 0x000fc60000000f00 */
[----:B------:R-:W-:-:S07]  /*0e30*/  @P3 FMUL.FTZ R95, R112, R27 ;  /* 0x0000001b705f3220 */ /* 0x000fce0000410000 */
.L_x_20040:
[----:B------:R-:W-:Y:S05]  /*0e40*/  BSYNC.RECONVERGENT B1 ;  /* 0x0000000000017941 */ /* 0x000fea0003800200 */
.L_x_20038:
[----:B------:R-:W0:Y:S01]  /*0e50*/  LDC.64 R112, c[0x0][0x3a8] ;  /* 0x0000ea00ff707b82 */ /* 0x000e220000000a00 */
[----:B------:R-:W-:Y:S01]  /*0e60*/  IADD3 R117, PT, PT, R117, 0x20, RZ ;  /* 0x0000002075757810 */ /* 0x000fe20007ffe0ff */
[C---:B0-----:R-:W-:Y:S01]  /*0e70*/  IMAD.WIDE.U32 R112, R119.reuse, 0x20, R112 ;  /* 0x0000002077707825 */ /* 0x041fe200078e0070 */
[----:B------:R-:W-:-:S04]  /*0e80*/  IADD3 R119, PT, PT, R119, 0x20, RZ ;  /* 0x0000002077777810 */ /* 0x000fc80007ffe0ff */
[----:B------:R0:W-:Y:S04]  /*0e90*/  STG.E.128 desc[UR6][R112.64], R88 ;  /* 0x0000005870007986 */ /* 0x0001e8000c101d06 */
[----:B------:R0:W-:Y:S02]  /*0ea0*/  STG.E.128 desc[UR6][R112.64+0x10], R92 ;  /* 0x0000105c70007986 */ /* 0x0001e4000c101d06 */
.L_x_20035:
[----:B------:R-:W-:Y:S05]  /*0eb0*/  BSYNC.RECONVERGENT B0 ;  /* 0x0000000000007941 */ /* 0x000fea0003800200 */
.L_x_20034:
        /* <DEDUP_REMOVED lines=15> */
[----:B------:R-:W2:Y:S01]  /*0fb0*/  @P0 LDC R101, c[0x0][0x40c] ;  /* 0x00010300ff650b82 */ /* 0x000ea20000000800 */
[--C-:B-1---5:R-:W-:Y:S02]  /*0fc0*/  @P0 HADD2.F32 R98, -RZ, R76.reuse.H1_H1 ;  /* 0x3000004cff620230 */ /* 0x122fe40000004100 */
[----:B------:R-:W-:-:S05]  /*0fd0*/  @P0 HADD2.F32 R96, -RZ, R76.H0_H0 ;  /* 0x2000004cff600230 */ /* 0x000fca0000004100 */
[----:B------:R-:W1:Y:S08]  /*0fe0*/  @P0 LDC R97, c[0x0][0x40c] ;  /* 0x00010300ff610b82 */ /* 0x000e700000000800 */
[----:B------:R-:W3:Y:S08]  /*0ff0*/  @P0 LDC R103, c[0x0][0x40c] ;  /* 0x00010300ff670b82 */ /* 0x000ef00000000800 */
[----:B------:R-:W4:Y:S01]  /*1000*/  @P0 LDC R100, c[0x0][0x40c] ;  /* 0x00010300ff640b82 */ /* 0x000f220000000800 */
[----:B--2---:R-:W-:-:S07]  /*1010*/  @P0 FMUL.FTZ R98, R98, R101 ;  /* 0x0000006562620220 */ /* 0x004fce0000410000 */
[----:B------:R-:W2:Y:S01]  /*1020*/  @P0 LDC R101, c[0x0][0x40c] ;  /* 0x00010300ff650b82 */ /* 0x000ea20000000800 */
[----:B-1----:R-:W-:Y:S01]  /*1030*/  @P0 FMUL.FTZ R99, R96, R97 ;  /* 0x0000006160630220 */ /* 0x002fe20000410000 */
[----:B------:R-:W-:Y:S02]  /*1040*/  MOV R96, R80 ;  /* 0x0000005000607202 */ /* 0x000fe40000000f00 */
[----:B------:R-:W-:Y:S01]  /*1050*/  MOV R97, R81 ;  /* 0x0000005100617202 */ /* 0x000fe20000000f00 */
[----:B------:R-:W-:Y:S01]  /*1060*/  @P0 FFMA.FTZ R96, R99, R44, R80 ;  /* 0x0000002c63600223 */ /* 0x000fe20000010050 */
[----:B------:R-:W-:Y:S01]  /*1070*/  @P0 FFMA.FTZ R97, R98, R45, R81 ;  /* 0x0000002d62610223 */ /* 0x000fe20000010051 */
[--C-:B------:R-:W-:Y:S01]  /*1080*/  @P0 HADD2.F32 R98, -RZ, R77.reuse.H0_H0 ;  /* 0x2000004dff620230 */ /* 0x100fe20000004100 */
[----:B------:R-:W1:Y:S01]  /*1090*/  @P0 LDC R102, c[0x0][0x40c] ;  /* 0x00010300ff660b82 */ /* 0x000e620000000800 */
[----:B------:R-:W-:-:S03]  /*10a0*/  @P0 HADD2.F32 R99, -RZ, R77.H1_H1 ;  /* 0x3000004dff630230 */ /* 0x000fc60000004100 */
[----:B---3--:R-:W-:Y:S01]  /*10b0*/  @P0 FMUL.FTZ R103, R98, R103 ;  /* 0x0000006762670220 */ /* 0x008fe20000410000 */
[----:B------:R-:W-:Y:S01]  /*10c0*/  MOV R98, R82 ;  /* 0x0000005200627202 */ /* 0x000fe20000000f00 */
[----:B----4-:R-:W-:Y:S01]  /*10d0*/  @P0 FMUL.FTZ R100, R99, R100 ;  /* 0x0000006463640220 */ /* 0x010fe20000410000 */
[----:B------:R-:W-:Y:S01]  /*10e0*/  MOV R99, R83 ;  /* 0x0000005300637202 */ /* 0x000fe20000000f00 */
[----:B------:R-:W-:Y:S02]  /*10f0*/  @P0 FFMA.FTZ R98, R103, R46, R82 ;  /* 0x0000002e67620223 */ /* 0x000fe40000010052 */
[----:B------:R-:W-:Y:S01]  /*1100*/  @P0 FFMA.FTZ R99, R100, R47, R83 ;  /* 0x0000002f64630223 */ /* 0x000fe20000010053 */
[----:B------:R-:W-:Y:S01]  /*1110*/  @P0 HADD2.F32 R100, -RZ, R78.H0_H0 ;  /* 0x2000004eff640230 */ /* 0x000fe20000004100 */
[----:B------:R-:W3:Y:S04]  /*1120*/  @P0 LDC R103, c[0x0][0x40c] ;  /* 0x00010300ff670b82 */ /* 0x000ee80000000800 */
[----:B--2---:R-:W-:Y:S01]  /*1130*/  @P0 FMUL.FTZ R101, R100, R101 ;  /* 0x0000006564650220 */ /* 0x004fe20000410000 */
[----:B------:R-:W-:-:S03]  /*1140*/  MOV R100, R84 ;  /* 0x0000005400647202 */ /* 0x000fc60000000f00 */
[----:B------:R-:W-:Y:S01]  /*1150*/  @P0 FFMA.FTZ R100, R101, R48, R84 ;  /* 0x0000003065640223 */ /* 0x000fe20000010054 */
[----:B------:R-:W-:-:S05]  /*1160*/  @P0 HADD2.F32 R101, -RZ, R78.H1_H1 ;  /* 0x3000004eff650230 */ /* 0x000fca0000004100 */
[----:B-1----:R-:W-:Y:S01]  /*1170*/  @P0 FMUL.FTZ R102, R101, R102 ;  /* 0x0000006665660220 */ /* 0x002fe20000410000 */
[----:B------:R-:W-:-:S03]  /*1180*/  MOV R101, R85 ;  /* 0x0000005500657202 */ /* 0x000fc60000000f00 */
[----:B------:R-:W-:Y:S01]  /*1190*/  @P0 FFMA.FTZ R101, R102, R49, R85 ;  /* 0x0000003166650223 */ /* 0x000fe20000010055 */
[----:B------:R-:W-:-:S05]  /*11a0*/  @P0 HADD2.F32 R102, -RZ, R79.H0_H0 ;  /* 0x2000004fff660230 */ /* 0x000fca0000004100 */
[----:B---3--:R-:W-:Y:S01]  /*11b0*/  @P0 FMUL.FTZ R103, R102, R103 ;  /* 0x0000006766670220 */ /* 0x008fe20000410000 */
[----:B------:R-:W-:-:S03]  /*11c0*/  MOV R102, R86 ;  /* 0x0000005600667202 */ /* 0x000fc60000000f00 */
[----:B------:R-:W-:Y:S01]  /*11d0*/  @P0 FFMA.FTZ R102, R103, R50, R86 ;  /* 0x0000003267660223 */ /* 0x000fe20000010056 */
[----:B------:R-:W-:Y:S01]  /*11e0*/  MOV R103, R87 ;  /* 0x0000005700677202 */ /* 0x000fe20000000f00 */
[----:B------:R-:W-:Y:S06]  /*11f0*/  @!P0 BRA `(.L_x_20045) ;  /* 0x0000000000ac8947 */ /* 0x000fec0003800000 */
[----:B------:R-:W-:-:S05]  /*1200*/  HADD2.F32 R103, -RZ, R79.H1_H1 ;  /* 0x3000004fff677230 */ /* 0x000fca0000004100 */
[----:B0-----:R-:W-:-:S04]  /*1210*/  FMUL.FTZ R112, R103, UR11 ;  /* 0x0000000b67707c20 */ /* 0x001fc80008410000 */
[----:B------:R-:W-:Y:S01]  /*1220*/  FFMA.FTZ R103, R112, R51, R87 ;  /* 0x0000003370677223 */ /* 0x000fe20000010057 */
[----:B------:R-:W-:Y:S06]  /*1230*/  BRA `(.L_x_20045) ;  /* 0x00000000009c7947 */ /* 0x000fec0003800000 */
.L_x_20044:
        /* <DEDUP_REMOVED lines=9> */
[----:B------:R-:W-:Y:S02]  /*12d0*/  CS2R R96, SRZ ;  /* 0x0000000000607805 */ /* 0x000fe4000001ff00 */
[----:B------:R-:W-:Y:S01]  /*12e0*/  @P3 FMUL.FTZ R97, R98, R45 ;  /* 0x0000002d62613220 */ /* 0x000fe20000410000 */
[----:B------:R-:W-:Y:S01]  /*12f0*/  @P3 FMUL.FTZ R96, R99, R44 ;  /* 0x0000002c63603220 */ /* 0x000fe20000410000 */
[--C-:B------:R-:W-:Y:S02]  /*1300*/  @P3 HADD2.F32 R98, -RZ, R77.reuse.H0_H0 ;  /* 0x2000004dff623230 */ /* 0x100fe40000004100 */
[----:B------:R-:W-:Y:S01]  /*1310*/  @P3 HADD2.F32 R99, -RZ, R77.H1_H1 ;  /* 0x3000004dff633230 */ /* 0x000fe20000004100 */
[----:B------:R-:W1:Y:S02]  /*1320*/  @P3 LDC R102, c[0x0][0x40c] ;  /* 0x00010300ff663b82 */ /* 0x000e640000000800 */
[----:B---3--:R-:W-:Y:S01]  /*1330*/  @P3 FMUL.FTZ R103, R98, R103 ;  /* 0x0000006762673220 */ /* 0x008fe20000410000 */
[----:B------:R-:W-:-:S03]  /*1340*/  HFMA2 R98, -RZ, RZ, 0, 0 ;  /* 0x00000000ff627431 */ /* 0x000fc600000001ff */
[----:B------:R-:W-:Y:S01]  /*1350*/  @P3 FMUL.FTZ R98, R103, R46 ;  /* 0x0000002e67623220 */ /* 0x000fe20000410000 */
[----:B----4-:R-:W-:Y:S01]  /*1360*/  @P3 FMUL.FTZ R100, R99, R100 ;  /* 0x0000006463643220 */ /* 0x010fe20000410000 */
[----:B------:R-:W-:Y:S01]  /*1370*/  MOV R99, RZ ;  /* 0x000000ff00637202 */ /* 0x000fe20000000f00 */
[----:B------:R-:W3:Y:S02]  /*1380*/  @P3 LDC R103, c[0x0][0x40c] ;  /* 0x00010300ff673b82 */ /* 0x000ee40000000800 */
[----:B------:R-:W-:Y:S01]  /*1390*/  @P3 FMUL.FTZ R99, R100, R47 ;  /* 0x0000002f64633220 */ /* 0x000fe20000410000 */
[----:B------:R-:W-:-:S05]  /*13a0*/  @P3 HADD2.F32 R100, -RZ, R78.H0_H0 ;  /* 0x2000004eff643230 */ /* 0x000fca0000004100 */
[----:B--2---:R-:W-:Y:S01]  /*13b0*/  @P3 FMUL.FTZ R101, R100, R101 ;  /* 0x0000006564653220 */ /* 0x004fe20000410000 */
[----:B------:R-:W-:Y:S01]  /*13c0*/  HFMA2 R100, -RZ, RZ, 0, 0 ;  /* 0x00000000ff647431 */ /* 0x000fe200000001ff */
[----:B0-----:R-:W0:Y:S02]  /*13d0*/  @P3 LDC R112, c[0x0][0x40c] ;  /* 0x00010300ff703b82 */ /* 0x001e240000000800 */
[----:B------:R-:W-:Y:S01]  /*13e0*/  @P3 FMUL.FTZ R100, R101, R48 ;  /* 0x0000003065643220 */ /* 0x000fe20000410000 */
[----:B------:R-:W-:-:S05]  /*13f0*/  @P3 HADD2.F32 R101, -RZ, R78.H1_H1 ;  /* 0x3000004eff653230 */ /* 0x000fca0000004100 */
[----:B-1----:R-:W-:Y:S01]  /*1400*/  @P3 FMUL.FTZ R102, R101, R102 ;  /* 0x0000006665663220 */ /* 0x002fe20000410000 */
[----:B------:R-:W-:-:S03]  /*1410*/  MOV R101, RZ ;  /* 0x000000ff00657202 */ /* 0x000fc60000000f00 */
[----:B------:R-:W-:Y:S01]  /*1420*/  @P3 FMUL.FTZ R101, R102, R49 ;  /* 0x0000003166653220 */ /* 0x000fe20000410000 */
[----:B------:R-:W-:-:S05]  /*1430*/  @P3 HADD2.F32 R102, -RZ, R79.H0_H0 ;  /* 0x2000004fff663230 */ /* 0x000fca0000004100 */
[----:B---3--:R-:W-:Y:S01]  /*1440*/  @P3 FMUL.FTZ R103, R102, R103 ;  /* 0x0000006766673220 */ /* 0x008fe20000410000 */
[----:B------:R-:W-:-:S03]  /*1450*/  HFMA2 R102, -RZ, RZ, 0, 0 ;  /* 0x00000000ff667431 */ /* 0x000fc600000001ff */
[----:B------:R-:W-:Y:S01]  /*1460*/  @P3 FMUL.FTZ R102, R103, R50 ;  /* 0x0000003267663220 */ /* 0x000fe20000410000 */
[----:B------:R-:W-:-:S05]  /*1470*/  @P3 HADD2.F32 R103, -RZ, R79.H1_H1 ;  /* 0x3000004fff673230 */ /* 0x000fca0000004100 */
[----:B0-----:R-:W-:Y:S01]  /*1480*/  @P3 FMUL.FTZ R112, R103, R112 ;  /* 0x0000007067703220 */ /* 0x001fe20000410000 */
[----:B------:R-:W-:-:S03]  /*1490*/  MOV R103, RZ ;  /* 0x000000ff00677202 */ /* 0x000fc60000000f00 */
[----:B------:R-:W-:-:S07]  /*14a0*/  @P3 FMUL.FTZ R103, R112, R51 ;  /* 0x0000003370673220 */ /* 0x000fce0000410000 */
.L_x_20045:
[----:B------:R-:W-:Y:S05]  /*14b0*/  BSYNC.RECONVERGENT B1 ;  /* 0x0000000000017941 */ /* 0x000fea0003800200 */
.L_x_20043:
[----:B0-----:R-:W0:Y:S01]  /*14c0*/  LDC.64 R112, c[0x0][0x3a8] ;  /* 0x0000ea00ff707b82 */ /* 0x001e220000000a00 */
[----:B------:R-:W-:Y:S01]  /*14d0*/  IADD3 R117, PT, PT, R117, 0x20, RZ ;  /* 0x0000002075757810 */ /* 0x000fe20007ffe0ff */
[C---:B0-----:R-:W-:Y:S01]  /*14e0*/  IMAD.WIDE.U32 R112, R119.reuse, 0x20, R112 ;  /* 0x0000002077707825 */ /* 0x041fe200078e0070 */
[----:B------:R-:W-:-:S04]  /*14f0*/  IADD3 R119, PT, PT, R119, 0x20, RZ ;  /* 0x0000002077777810 */ /* 0x000fc80007ffe0ff */
[----:B------:R1:W-:Y:S04]  /*1500*/  STG.E.128 desc[UR6][R112.64], R96 ;  /* 0x0000006070007986 */ /* 0x0003e8000c101d06 */
[----:B------:R1:W-:Y:S02]  /*1510*/  STG.E.128 desc[UR6][R112.64+0x10], R100 ;  /* 0x0000106470007986 */ /* 0x0003e4000c101d06 */
.L_x_20042:
[----:B------:R-:W-:Y:S05]  /*1520*/  BSYNC.RECONVERGENT B0 ;  /* 0x0000000000007941 */ /* 0x000fea0003800200 */
.L_x_20041:
        /* <DEDUP_REMOVED lines=18> */
[----:B------:R-:W-:-:S03]  /*1650*/  @P0 HADD2.F32 R108, -RZ, R77.H0_H0 ;  /* 0x2000004dff6c0230 */ /* 0x000fc60000004100 */
[----:B------:R-:W3:Y:S08]  /*1660*/  @P0 LDC R110, c[0x0][0x40c] ;  /* 0x00010300ff6e0b82 */ /* 0x000ef00000000800 */
[----:B------:R-:W4:Y:S08]  /*1670*/  @P0 LDC R109, c[0x0][0x40c] ;  /* 0x00010300ff6d0b82 */ /* 0x000f300000000800 */
[----:B------:R-:W4:Y:S01]  /*1680*/  @P0 LDC R111, c[0x0][0x40c] ;  /* 0x00010300ff6f0b82 */ /* 0x000f220000000800 */
[----:B--2---:R-:W-:Y:S01]  /*1690*/  @P0 FMUL.FTZ R107, R104, R105 ;  /* 0x00000069686b0220 */ /* 0x004fe20000410000 */
[----:B------:R-:W-:-:S02]  /*16a0*/  MOV R104, R80 ;  /* 0x0000005000687202 */ /* 0x000fc40000000f00 */
[----:B------:R-:W-:Y:S01]  /*16b0*/  MOV R105, R81 ;  /* 0x0000005100697202 */ /* 0x000fe20000000f00 */
[----:B------:R-:W-:Y:S01]  /*16c0*/  @P0 FFMA.FTZ R104, R107, R68, R80 ;  /* 0x000000446b680223 */ /* 0x000fe20000010050 */
[----:B------:R-:W-:Y:S02]  /*16d0*/  @P0 HADD2.F32 R107, -RZ, R77.H1_H1 ;  /* 0x3000004dff6b0230 */ /* 0x000fe40000004100 */
[----:B01----:R-:W0:Y:S03]  /*16e0*/  @P0 LDC R113, c[0x0][0x40c] ;  /* 0x00010300ff710b82 */ /* 0x003e260000000800 */
[----:B---3--:R-:W-:Y:S01]  /*16f0*/  @P0 FMUL.FTZ R110, R107, R110 ;  /* 0x0000006e6b6e0220 */ /* 0x008fe20000410000 */
[----:B------:R-:W-:-:S03]  /*1700*/  MOV R107, R83 ;  /* 0x00000053006b7202 */ /* 0x000fc60000000f00 */
[----:B------:R-:W-:Y:S01]  /*1710*/  @P0 FFMA.FTZ R107, R110, R71, R83 ;  /* 0x000000476e6b0223 */ /* 0x000fe20000010053 */
[----:B------:R-:W1:Y:S01]  /*1720*/  @P0 LDC R112, c[0x0][0x40c] ;  /* 0x00010300ff700b82 */ /* 0x000e620000000800 */
[----:B----4-:R-:W-:Y:S01]  /*1730*/  @P0 FMUL.FTZ R106, R106, R109 ;  /* 0x0000006d6a6a0220 */ /* 0x010fe20000410000 */
[--C-:B------:R-:W-:Y:S02]  /*1740*/  @P0 HADD2.F32 R109, -RZ, R78.reuse.H1_H1 ;  /* 0x3000004eff6d0230 */ /* 0x100fe40000004100 */
[----:B------:R-:W-:Y:S02]  /*1750*/  @P0 HADD2.F32 R110, -RZ, R79.H0_H0 ;  /* 0x2000004fff6e0230 */ /* 0x000fe40000004100 */
[----:B------:R-:W-:Y:S01]  /*1760*/  @P0 FFMA.FTZ R105, R106, R69, R81 ;  /* 0x000000456a690223 */ /* 0x000fe20000010051 */
[----:B------:R-:W-:Y:S01]  /*1770*/  MOV R106, R82 ;  /* 0x00000052006a7202 */ /* 0x000fe20000000f00 */
[----:B------:R-:W2:Y:S01]  /*1780*/  @P0 LDC R115, c[0x0][0x40c] ;  /* 0x00010300ff730b82 */ /* 0x000ea20000000800 */
[----:B------:R-:W-:Y:S01]  /*1790*/  @P0 FMUL.FTZ R111, R108, R111 ;  /* 0x0000006f6c6f0220 */ /* 0x000fe20000410000 */
[----:B------:R-:W-:-:S03]  /*17a0*/  @P0 HADD2.F32 R108, -RZ, R78.H0_H0 ;  /* 0x2000004eff6c0230 */ /* 0x000fc60000004100 */
[----:B------:R-:W-:Y:S01]  /*17b0*/  @P0 FFMA.FTZ R106, R111, R70, R82 ;  /* 0x000000466f6a0223 */ /* 0x000fe20000010052 */
[----:B------:R-:W-:Y:S01]  /*17c0*/  MOV R111, R87 ;  /* 0x00000057006f7202 */ /* 0x000fe20000000f00 */
[----:B0-----:R-:W-:Y:S01]  /*17d0*/  @P0 FMUL.FTZ R113, R108, R113 ;  /* 0x000000716c710220 */ /* 0x001fe20000410000 */
[----:B------:R-:W-:-:S03]  /*17e0*/  MOV R108, R84 ;  /* 0x00000054006c7202 */ /* 0x000fc60000000f00 */
[----:B------:R-:W-:Y:S01]  /*17f0*/  @P0 FFMA.FTZ R108, R113, R72, R84 ;  /* 0x00000048716c0223 */ /* 0x000fe20000010054 */
[----:B-1----:R-:W-:Y:S01]  /*1800*/  @P0 FMUL.FTZ R112, R109, R112 ;  /* 0x000000706d700220 */ /* 0x002fe20000410000 */
[----:B------:R-:W-:-:S03]  /*1810*/  MOV R109, R85 ;  /* 0x00000055006d7202 */ /* 0x000fc60000000f00 */
[----:B------:R-:W-:Y:S01]  /*1820*/  @P0 FFMA.FTZ R109, R112, R73, R85 ;  /* 0x00000049706d0223 */ /* 0x000fe20000010055 */
[----:B--2---:R-:W-:Y:S01]  /*1830*/  @P0 FMUL.FTZ R115, R110, R115 ;  /* 0x000000736e730220 */ /* 0x004fe20000410000 */
[----:B------:R-:W-:-:S03]  /*1840*/  MOV R110, R86 ;  /* 0x00000056006e7202 */ /* 0x000fc60000000f00 */
[----:B------:R-:W-:Y:S01]  /*1850*/  @P0 FFMA.FTZ R110, R115, R74, R86 ;  /* 0x0000004a736e0223 */ /* 0x000fe20000010056 */
[----:B------:R-:W-:Y:S06]  /*1860*/  @!P0 BRA `(.L_x_20050) ;  /* 0x0000000000ac8947 */ /* 0x000fec0003800000 */
[----:B------:R-:W-:-:S05]  /*1870*/  HADD2.F32 R111, -RZ, R79.H1_H1 ;  /* 0x3000004fff6f7230 */ /* 0x000fca0000004100 */
[----:B------:R-:W-:-:S04]  /*1880*/  FMUL.FTZ R112, R111, UR11 ;  /* 0x0000000b6f707c20 */ /* 0x000fc80008410000 */
[----:B------:R-:W-:Y:S01]  /*1890*/  FFMA.FTZ R111, R112, R75, R87 ;  /* 0x0000004b706f7223 */ /* 0x000fe20000010057 */
[----:B------:R-:W-:Y:S06]  /*18a0*/  BRA `(.L_x_20050) ;  /* 0x00000000009c7947 */ /* 0x000fec0003800000 */
.L_x_20049:
[----:B--2---:R-:W2:Y:S01]  /*18b0*/  @P3 LDC R107, c[0x0][0x40c] ;  /* 0x00010300ff6b3b82 */ /* 0x004ea20000000800 */
[--C-:B-----5:R-:W-:Y:S02]  /*18c0*/  @P3 HADD2.F32 R106, -RZ, R76.reuse.H1_H1 ;  /* 0x3000004cff6a3230 */ /* 0x120fe40000004100 */
[----:B------:R-:W-:Y:S02]  /*18d0*/  @P3 HADD2.F32 R108, -RZ, R77.H0_H0 ;  /* 0x2000004dff6c3230 */ /* 0x000fe40000004100 */
[----:B------:R-:W-:-:S03]  /*18e0*/  @P3 HADD2.F32 R104, -RZ, R76.H0_H0 ;  /* 0x2000004cff683230 */ /* 0x000fc60000004100 */
[----:B------:R-:W3:Y:S08]  /*18f0*/  @P3 LDC R109, c[0x0][0x40c] ;  /* 0x00010300ff6d3b82 */ /* 0x000ef00000000800 */
[----:B------:R-:W4:Y:S08]  /*1900*/  @P3 LDC R105, c[0x0][0x40c] ;  /* 0x00010300ff693b82 */ /* 0x000f300000000800 */
[----:B------:R-:W4:Y:S01]  /*1910*/  @P3 LDC R110, c[0x0][0x40c] ;  /* 0x00010300ff6e3b82 */ /* 0x000f220000000800 */
[----:B--2---:R-:W-:Y:S01]  /*1920*/  @P3 FMUL.FTZ R106, R106, R107 ;  /* 0x0000006b6a6a3220 */ /* 0x004fe20000410000 */
[----:B------:R-:W-:-:S06]  /*1930*/  @P3 HADD2.F32 R107, -RZ, R77.H1_H1 ;  /* 0x3000004dff6b3230 */ /* 0x000fcc0000004100 */
[----:B------:R-:W2:Y:S01]  /*1940*/  @P3 LDC R111, c[0x0][0x40c] ;  /* 0x00010300ff6f3b82 */ /* 0x000ea20000000800 */
[----:B---3--:R-:W-:Y:S01]  /*1950*/  @P3 FMUL.FTZ R109, R108, R109 ;  /* 0x0000006d6c6d3220 */ /* 0x008fe20000410000 */
[----:B------:R-:W-:-:S06]  /*1960*/  @P3 HADD2.F32 R108, -RZ, R78.H0_H0 ;  /* 0x2000004eff6c3230 */ /* 0x000fcc0000004100 */
[----:B01----:R-:W0:Y:S01]  /*1970*/  @P3 LDC R112, c[0x0][0x40c] ;  /* 0x00010300ff703b82 */ /* 0x003e220000000800 */
[----:B----4-:R-:W-:Y:S01]  /*1980*/  @P3 FMUL.FTZ R105, R104, R105 ;  /* 0x0000006968693220 */ /* 0x010fe20000410000 */
[----:B------:R-:W-:-:S03]  /*1990*/  HFMA2 R104, -RZ, RZ, 0, 0 ;  /* 0x00000000ff687431 */ /* 0x000fc600000001ff */
[----:B------:R-:W-:Y:S01]  /*19a0*/  @P3 FMUL.FTZ R104, R105, R68 ;  /* 0x0000004469683220 */ /* 0x000fe20000410000 */
[----:B------:R-:W-:Y:S01]  /*19b0*/  MOV R105, RZ ;  /* 0x000000ff00697202 */ /* 0x000fe20000000f00 */
[----:B------:R-:W-:Y:S01]  /*19c0*/  @P3 FMUL.FTZ R105, R106, R69 ;  /* 0x000000456a693220 */ /* 0x000fe20000410000 */
[----:B------:R-:W1:Y:S01]  /*19d0*/  @P3 LDC R113, c[0x0][0x40c] ;  /* 0x00010300ff713b82 */ /* 0x000e620000000800 */
[----:B------:R-:W-:Y:S01]  /*19e0*/  @P3 FMUL.FTZ R110, R107, R110 ;  /* 0x0000006e6b6e3220 */ /* 0x000fe20000410000 */
[----:B------:R-:W-:Y:S02]  /*19f0*/  CS2R R106, SRZ ;  /* 0x00000000006a7805 */ /* 0x000fe4000001ff00 */
[----:B------:R-:W-:Y:S01]  /*1a00*/  @P3 FMUL.FTZ R106, R109, R70 ;  /* 0x000000466d6a3220 */ /* 0x000fe20000410000 */
[----:B------:R-:W-:Y:S01]  /*1a10*/  @P3 FMUL.FTZ R107, R110, R71 ;  /* 0x000000476e6b3220 */ /* 0x000fe20000410000 */
[----:B------:R-:W-:Y:S02]  /*1a20*/  @P3 HADD2.F32 R109, -RZ, R78.H1_H1 ;  /* 0x3000004eff6d3230 */ /* 0x000fe40000004100 */
[----:B------:R-:W3:Y:S01]  /*1a30*/  @P3 LDC R118, c[0x0][0x40c] ;  /* 0x00010300ff763b82 */ /* 0x000ee20000000800 */
[----:B--2---:R-:W-:Y:S01]  /*1a40*/  @P3 FMUL.FTZ R111, R108, R111 ;  /* 0x0000006f6c6f3220 */ /* 0x004fe20000410000 */
[----:B------:R-:W-:-:S02]  /*1a50*/  HFMA2 R108, -RZ, RZ, 0, 0 ;  /* 0x00000000ff6c7431 */ /* 0x000fc400000001ff */
[--C-:B------:R-:W-:Y:S02]  /*1a60*/  @P3 HADD2.F32 R110, -RZ, R79.reuse.H0_H0 ;  /* 0x2000004fff6e3230 */ /* 0x100fe40000004100 */
[----:B------:R-:W-:Y:S01]  /*1a70*/  @P3 FMUL.FTZ R108, R111, R72 ;  /* 0x000000486f6c3220 */ /* 0x000fe20000410000 */
[----:B------:R-:W-:Y:S02]  /*1a80*/  @P3 HADD2.F32 R111, -RZ, R79.H1_H1 ;  /* 0x3000004fff6f3230 */ /* 0x000fe40000004100 */
[----:B0-----:R-:W-:Y:S01]  /*1a90*/  @P3 FMUL.FTZ R112, R109, R112 ;  /* 0x000000706d703220 */ /* 0x001fe20000410000 */
[----:B------:R-:W-:-:S03]  /*1aa0*/  MOV R109, RZ ;  /* 0x000000ff006d7202 */ /* 0x000fc60000000f00 */
[----:B------:R-:W-:Y:S01]  /*1ab0*/  @P3 FMUL.FTZ R109, R112, R73 ;  /* 0x00000049706d3220 */ /* 0x000fe20000410000 */
[----:B-1----:R-:W-:Y:S01]  /*1ac0*/  @P3 FMUL.FTZ R113, R110, R113 ;  /* 0x000000716e713220 */ /* 0x002fe20000410000 */
[----:B------:R-:W-:-:S03]  /*1ad0*/  HFMA2 R110, -RZ, RZ, 0, 0 ;  /* 0x00000000ff6e7431 */ /* 0x000fc600000001ff */
[----:B------:R-:W-:Y:S01]  /*1ae0*/  @P3 FMUL.FTZ R110, R113, R74 ;  /* 0x0000004a716e3220 */ /* 0x000fe20000410000 */
[----:B---3--:R-:W-:Y:S01]  /*1af0*/  @P3 FMUL.FTZ R118, R111, R118 ;  /* 0x000000766f763220 */ /* 0x008fe20000410000 */
[----:B------:R-:W-:-:S03]  /*1b00*/  MOV R111, RZ ;  /* 0x000000ff006f7202 */ /* 0x000fc60000000f00 */
[----:B------:R-:W-:-:S07]  /*1b10*/  @P3 FMUL.FTZ R111, R118, R75 ;  /* 0x0000004b766f3220 */ /* 0x000fce0000410000 */
.L_x_20050:
[----:B------:R-:W-:Y:S05]  /*1b20*/  BSYNC.RECONVERGENT B1 ;  /* 0x0000000000017941 */ /* 0x000fea0003800200 */
.L_x_20048:
[----:B------:R-:W0:Y:S02]  /*1b30*/  LDC.64 R112, c[0x0][0x3a8] ;  /* 0x0000ea00ff707b82 */ /* 0x000e240000000a00 */
[----:B0-----:R-:W-:-:S05]  /*1b40*/  IMAD.WIDE.U32 R112, R119, 0x20, R112 ;  /* 0x0000002077707825 */ /* 0x001fca00078e0070 */
[----:B------:R2:W-:Y:S04]  /*1b50*/  STG.E.128 desc[UR6][R112.64], R104 ;  /* 0x0000006870007986 */ /* 0x0005e8000c101d06 */
[----:B------:R2:W-:Y:S02]  /*1b60*/  STG.E.128 desc[UR6][R112.64+0x10], R108 ;  /* 0x0000106c70007986 */ /* 0x0005e4000c101d06 */
.L_x_20047:
[----:B------:R-:W-:Y:S05]  /*1b70*/  BSYNC.RECONVERGENT B0 ;  /* 0x0000000000007941 */ /* 0x000fea0003800200 */
.L_x_20046:
        /* <DEDUP_REMOVED lines=100> */
.L_x_20070:
        /* <DEDUP_REMOVED lines=44> */
[----:B------:R-:W0:Y:S01]  /*2480*/  LDC.64 R118, c[0x0][0x428] ;  /* 0x00010a00ff767b82 */ /* 0x000e220000000a00 */
        /* <DEDUP_REMOVED lines=8> */
[C---:B0-----:R-:W-:Y:S01]  /*2510*/  IMAD.WIDE.U32 R118, R116.reuse, 0x10, R118 ;  /* 0x0000001074767825 */ /* 0x041fe200078e0076 */
[----:B------:R-:W-:-:S04]  /*2520*/  IADD3 R116, PT, PT, R116, 0x20, RZ ;  /* 0x0000002074747810 */ /* 0x000fc80007ffe0ff */
[----:B------:R0:W-:Y:S03]  /*2530*/  STG.E.128 desc[UR6][R118.64], R112 ;  /* 0x0000007076007986 */ /* 0x0001e6000c101d06 */
.L_x_20055:
[----:B------:R-:W-:Y:S05]  /*2540*/  BSYNC.RECONVERGENT B1 ;  /* 0x0000000000017941 */ /* 0x000fea0003800200 */
.L_x_20054:
        /* <DEDUP_REMOVED lines=16> */
[----:B------:R-:W-:Y:S01]  /*2650*/  F2FP.F16.F32.PACK_AB R112, R113, R112 ;  /* 0x000000707170723e */ /* 0x000fe200000000ff */
        /* <DEDUP_REMOVED lines=11> */
[----:B0-----:R-:W-:-:S04]  /*2710*/  IMAD.WIDE.U32 R118, R116, 0x10, R118 ;  /* 0x0000001074767825 */ /* 0x001fc800078e0076 */
[----:B------:R-:W-:Y:S01]  /*2720*/  FMUL.FTZ R115, R117, R122 ;  /* 0x0000007a75737220 */ /* 0x000fe20000410000 */
[----:B------:R-:W-:-:S03]  /*2730*/  IADD3 R116, PT, PT, R116, 0x20, RZ ;  /* 0x0000002074747810 */ /* 0x000fc60007ffe0ff */
[----:B------:R-:W-:-:S05]  /*2740*/  FFMA.FTZ R115, R115, R34, R42 ;  /* 0x0000002273737223 */ /* 0x000fca000001002a */
[----:B------:R-:W-:-:S05]  /*2750*/  F2FP.F16.F32.PACK_AB R115, R124, R115 ;  /* 0x000000737c73723e */ /* 0x000fca00000000ff */
[----:B------:R1:W-:Y:S02]  /*2760*/  STG.E.128 desc[UR6][R118.64], R112 ;  /* 0x0000007076007986 */ /* 0x0003e4000c101d06 */
.L_x_20057:
[----:B------:R-:W-:Y:S05]  /*2770*/  BSYNC.RECONVERGENT B1 ;  /* 0x0000000000017941 */ /* 0x000fea0003800200 */
.L_x_20056:
        /* <DEDUP_REMOVED lines=30> */
[----:B0-----:R-:W-:-:S05]  /*2960*/  IMAD.WIDE.U32 R118, R116, 0x10, R118 ;  /* 0x0000001074767825 */ /* 0x001fca00078e0076 */
[----:B------:R2:W-:Y:S02]  /*2970*/  STG.E.128 desc[UR6][R118.64], R112 ;  /* 0x0000007076007986 */ /* 0x0005e4000c101d06 */
.L_x_20053:
[----:B------:R-:W-:Y:S05]  /*2980*/  BSYNC.RECONVERGENT B0 ;  /* 0x0000000000007941 */ /* 0x000fea0003800200 */
.L_x_20052:
[----:B012---:R-:W0:Y:S02]  /*2990*/  LDC.64 R112, c[0x0][0x380] ;  /* 0x0000e000ff707b82 */ /* 0x007e240000000a00 */
[----:B0-----:R-:W-:-:S04]  /*29a0*/  LEA R3, R112, R3, 0x2 ;  /* 0x0000000370037211 */ /* 0x001fc800078e10ff */
[----:B------:R-:W-:-:S13]  /*29b0*/  ISETP.GE.AND P0, PT, R3, R113, PT ;  /* 0x000000710300720c */ /* 0x000fda0003f06270 */
[----:B------:R-:W-:Y:S05]  /*29c0*/  @!P0 BRA `(.L_x_20058) ;  /* 0xffffffdc004c8947 */ /* 0x000fea000383ffff */
[----:B------:R-:W-:Y:S05]  /*29d0*/  EXIT ;  /* 0x000000000000794d */ /* 0x000fea0003800000 */
.L_x_20051:
        /* <DEDUP_REMOVED lines=8> */
.L_x_20060:
[----:B------:R-:W-:Y:S05]  /*2a60*/  BSYNC B0 ;  /* 0x0000000000007941 */ /* 0x000fea0003800000 */
.L_x_20059:
        /* <DEDUP_REMOVED lines=9> */
.L_x_20061:
[----:B------:R-:W-:Y:S02]  /*2b00*/  HFMA2 R120, -RZ, RZ, 0, 2.384185791015625e-07 ;  /* 0x00000004ff787431 */ /* 0x000fe400000001ff */
[----:B------:R-:W-:-:S05]  /*2b10*/  FADD.FTZ R123, R122, R121 ;  /* 0x000000797a7b7221 */ /* 0x000fca0000010000 */
[----:B------:R-:W-:-:S07]  /*2b20*/  MOV R125, R123 ;  /* 0x0000007b007d7202 */ /* 0x000fce0000000f00 */
[----:B------:R-:W-:Y:S05]  /*2b30*/  WARPSYNC.COLLECTIVE R118, `(.L_x_20062) ;  /* 0x0000000076087348 */ /* 0x000fea0003c00000 */
[----:B------:R0:W1:Y:S02]  /*2b40*/  SHFL.BFLY P6, R121, R125, R120, R119 ;  /* 0x0c0000787d797389 */ /* 0x00006400000c0077 */
[----:B01----:R-:W-:Y:S05]  /*2b50*/  ENDCOLLECTIVE ;  /* 0x000000000000791b */ /* 0x003fea0003800000 */
.L_x_20062:
[----:B------:R-:W-:Y:S02]  /*2b60*/  HFMA2 R120, -RZ, RZ, 0, 4.76837158203125e-07 ;  /* 0x00000008ff787431 */ /* 0x000fe400000001ff */
[----:B------:R-:W-:-:S05]  /*2b70*/  FADD.FTZ R124, R123, R121 ;  /* 0x000000797b7c7221 */ /* 0x000fca0000010000 */
[----:B------:R-:W-:-:S07]  /*2b80*/  MOV R125, R124 ;  /* 0x0000007c007d7202 */ /* 0x000fce0000000f00 */
[----:B------:R-:W-:Y:S05]  /*2b90*/  WARPSYNC.COLLECTIVE R118, `(.L_x_20063) ;  /* 0x0000000076087348 */ /* 0x000fea0003c00000 */
[----:B------:R0:W1:Y:S02]  /*2ba0*/  SHFL.BFLY P6, R121, R125, R120, R119 ;  /* 0x0c0000787d797389 */ /* 0x00006400000c0077 */
[----:B01----:R-:W-:Y:S05]  /*2bb0*/  ENDCOLLECTIVE ;  /* 0x000000000000791b */ /* 0x003fea0003800000 */
.L_x_20063:
[----:B------:R-:W-:Y:S01]  /*2bc0*/  MOV R120, 0x10 ;  /* 0x0000001000787802 */ /* 0x000fe20000000f00 */
[----:B------:R-:W-:-:S07]  /*2bd0*/  FADD.FTZ R125, R124, R121 ;  /* 0x000000797c7d7221 */ /* 0x000fce0000010000 */
[----:B------:R-:W-:Y:S05]  /*2be0*/  WARPSYNC.COLLECTIVE R118, `(.L_x_20064) ;  /* 0x0000000076087348 */ /* 0x000fea0003c00000 */
[----:B------:R0:W1:Y:S02]  /*2bf0*/  SHFL.BFLY P6, R121, R125, R120, R119 ;  /* 0x0c0000787d797389 */ /* 0x00006400000c0077 */
[----:B01----:R-:W-:Y:S05]  /*2c00*/  ENDCOLLECTIVE ;  /* 0x000000000000791b */ /* 0x003fea0003800000 */
.L_x_20064:
        /* <DEDUP_REMOVED lines=57> */
.L_x_20065:
[----:B------:R-:W-:Y:S02]  /*2fa0*/  HFMA2 R120, -RZ, RZ, 0, 1.1920928955078125e-07 ;  /* 0x00000002ff787431 */ /* 0x000fe400000001ff */
[----:B------:R-:W-:-:S05]  /*2fb0*/  FADD.FTZ R113, R112, R121 ;  /* 0x0000007970717221 */ /* 0x000fca0000010000 */
[----:B------:R-:W-:-:S07]  /*2fc0*/  MOV R125, R113 ;  /* 0x00000071007d7202 */ /* 0x000fce0000000f00 */
[----:B------:R-:W-:Y:S05]  /*2fd0*/  WARPSYNC.COLLECTIVE R118, `(.L_x_20066) ;  /* 0x0000000076087348 */ /* 0x000fea0003c00000 */
[----:B------:R0:W1:Y:S02]  /*2fe0*/  SHFL.BFLY P6, R121, R125, R120, R119 ;  /* 0x0c0000787d797389 */ /* 0x00006400000c0077 */
[----:B01----:R-:W-:Y:S05]  /*2ff0*/  ENDCOLLECTIVE ;  /* 0x000000000000791b */ /* 0x003fea0003800000 */
.L_x_20066:
[----:B------:R-:W-:Y:S02]  /*3000*/  HFMA2 R120, -RZ, RZ, 0, 2.384185791015625e-07 ;  /* 0x00000004ff787431 */ /* 0x000fe400000001ff */
[----:B------:R-:W-:-:S05]  /*3010*/  FADD.FTZ R122, R113, R121 ;  /* 0x00000079717a7221 */ /* 0x000fca0000010000 */
[----:B------:R-:W-:-:S07]  /*3020*/  MOV R125, R122 ;  /* 0x0000007a007d7202 */ /* 0x000fce0000000f00 */
[----:B------:R-:W-:Y:S05]  /*3030*/  WARPSYNC.COLLECTIVE R118, `(.L_x_20067) ;  /* 0x0000000076087348 */ /* 0x000fea0003c00000 */
[----:B------:R0:W1:Y:S02]  /*3040*/  SHFL.BFLY P6, R121, R125, R120, R119 ;  /* 0x0c0000787d797389 */ /* 0x00006400000c0077 */
[----:B01----:R-:W-:Y:S05]  /*3050*/  ENDCOLLECTIVE ;  /* 0x000000000000791b */ /* 0x003fea0003800000 */
.L_x_20067:
[----:B------:R-:W-:Y:S02]  /*3060*/  HFMA2 R120, -RZ, RZ, 0, 4.76837158203125e-07 ;  /* 0x00000008ff787431 */ /* 0x000fe400000001ff */
[----:B------:R-:W-:-:S05]  /*3070*/  FADD.FTZ R123, R122, R121 ;  /* 0x000000797a7b7221 */ /* 0x000fca0000010000 */
[----:B------:R-:W-:-:S07]  /*3080*/  MOV R125, R123 ;  /* 0x0000007b007d7202 */ /* 0x000fce0000000f00 */
[----:B------:R-:W-:Y:S05]  /*3090*/  WARPSYNC.COLLECTIVE R118, `(.L_x_20068) ;  /* 0x0000000076087348 */ /* 0x000fea0003c00000 */
[----:B------:R0:W1:Y:S02]  /*30a0*/  SHFL.BFLY P6, R121, R125, R120, R119 ;  /* 0x0c0000787d797389 */ /* 0x00006400000c0077 */
[----:B01----:R-:W-:Y:S05]  /*30b0*/  ENDCOLLECTIVE ;  /* 0x000000000000791b */ /* 0x003fea0003800000 */
.L_x_20068:
[----:B------:R-:W-:Y:S02]  /*30c0*/  HFMA2 R120, -RZ, RZ, 0, 9.5367431640625e-07 ;  /* 0x00000010ff787431 */ /* 0x000fe400000001ff */
[----:B------:R-:W-:-:S05]  /*30d0*/  FADD.FTZ R124, R123, R121 ;  /* 0x000000797b7c7221 */ /* 0x000fca0000010000 */
[----:B------:R-:W-:-:S07]  /*30e0*/  MOV R125, R124 ;  /* 0x0000007c007d7202 */ /* 0x000fce0000000f00 */
[----:B------:R-:W-:Y:S05]  /*30f0*/  WARPSYNC.COLLECTIVE R118, `(.L_x_20069) ;  /* 0x0000000076087348 */ /* 0x000fea0003c00000 */
[----:B------:R0:W1:Y:S02]  /*3100*/  SHFL.BFLY P6, R121, R125, R120, R119 ;  /* 0x0c0000787d797389 */ /* 0x00006400000c0077 */
[----:B01----:R-:W-:Y:S05]  /*3110*/  ENDCOLLECTIVE ;  /* 0x000000000000791b */ /* 0x003fea0003800000 */
.L_x_20069:
[----:B------:R-:W-:Y:S05]  /*3120*/  BRA `(.L_x_20070) ;  /* 0xfffffff000247947 */ /* 0x000fea000383ffff */
.L_x_20071:
        /* <DEDUP_REMOVED lines=13> */
.L_x_28820:


//--------------------- .text._ZN10layer_norm13ln_fwd_kernelINS_13Kernel_traitsIf6__halffS2_fjLj768ELj1ELj4ELj1ELj16ENS_18Kernel_traits_baseILj768EfS2_fS2_fjLj128EEEEELb0ELb1ELb1ELb1EEEvNS_9FwdParamsE --------------------------
	.section	.text._ZN10layer_norm13ln_fwd_kernelINS_13Kernel_traitsIf6__halffS2_fjLj768ELj1ELj4ELj1ELj16ENS_18Kernel_traits_baseILj768EfS2_fS2_fjLj128EEEEELb0ELb1ELb1ELb1EEEvNS_9FwdParamsE,"ax",@progbits
	.align	128
        .global         _ZN10layer_norm13ln_fwd_kernelINS_13Kernel_traitsIf6__halffS2_fjLj768ELj1ELj4ELj1ELj16ENS_18Kernel_traits_baseILj768EfS2_fS2_fjLj128EEEEELb0ELb1ELb1ELb1EEEvNS_9FwdParamsE
        .type           _ZN10layer_norm13ln_fwd_kernelINS_13Kernel_traitsIf6__halffS2_fjLj768ELj1ELj4ELj1ELj16ENS_18Kernel_traits_baseILj768EfS2_fS2_fjLj128EEEEELb0ELb1ELb1ELb1EEEvNS_9FwdParamsE,@function
        .size           _ZN10layer_norm13ln_fwd_kernelINS_13Kernel_traitsIf6__halffS2_fjLj768ELj1ELj4ELj1ELj16ENS_18Kernel_traits_baseILj768EfS2_fS2_fjLj128EEEEELb0ELb1ELb1ELb1EEEvNS_9FwdParamsE,(.L_x_28821 - _ZN10layer_norm13ln_fwd_kernelINS_13Kernel_traitsIf6__halffS2_fjLj768ELj1ELj4ELj1ELj16ENS_18Kernel_traits_baseILj768EfS2_fS2_fjLj128EEEEELb0ELb1ELb1ELb1EEEvNS_9FwdParamsE)
        .other          _ZN10layer_norm13ln_fwd_kernelINS_13Kernel_traitsIf6__halffS2_fjLj768ELj1ELj4ELj1ELj16ENS_18Kernel_traits_baseILj768EfS2_fS2_fjLj128EEEEELb0ELb1ELb1ELb1EEEvNS_9FwdParamsE,@"STO_CUDA_ENTRY STV_DEFAULT"
_ZN10layer_norm13ln_fwd_kernelINS_13Kernel_traitsIf6__halffS2_fjLj768ELj1ELj4ELj1ELj16ENS_18Kernel_traits_baseILj768EfS2_fS2_fjLj128EEEEELb0ELb1ELb1ELb1EEEvNS_9FwdParamsE:
.text._ZN10layer_norm13ln_fwd_kernelINS_13Kernel_traitsIf6__halffS2_fjLj768ELj1ELj4ELj1ELj16ENS_18Kernel_traits_baseILj768EfS2_fS2_fjLj128EEEEELb0ELb1ELb1ELb1EEEvNS_9FwdParamsE:
        /* <DEDUP_REMOVED lines=37> */
.L_x_20072:
        /* <DEDUP_REMOVED lines=28> */
.L_x_20073:
[----:B------:R-:W1:Y:S01]  /*0410*/  LDCU UR4, c[0x0][0x384] ;  /* 0x00007080ff0477ac */ /* 0x000e620008000800 */
[----:B------:R-:W2:Y:S01]  /*0420*/  LDCU UR11, c[0x0][0x40c] ;  /* 0x00008180ff0b77ac */ /* 0x000ea20008000800 */
[----:B------:R-:W3:Y:S01]  /*0430*/  LDCU.U8 UR5, c[0x0][0x410] ;  /* 0x00008200ff0577ac */ /* 0x000ee20008000000 */
[----:B------:R-:W4:Y:S01]  /*0440*/  LDCU UR10, c[0x0][0x448] ;  /* 0x00008900ff0a77ac */ /* 0x000f220008000800 */
[----:B------:R-:W0:Y:S01]  /*0450*/  LDCU.64 UR8, c[0x0][0x3a0] ;  /* 0x00007400ff0877ac */ /* 0x000e220008000a00 */
[----:B-1----:R-:W-:-:S13]  /*0460*/  ISETP.GE.AND P0, PT, R2, UR4, PT ;  /* 0x0000000402007c0c */ /* 0x002fda000bf06270 */
[----:B0-234-:R-:W-:Y:S05]  /*0470*/  @P0 EXIT ;  /* 0x000000000000094d */ /* 0x01dfea0003800000 */
.L_x_20086:
[----:B0-----:R-:W0:Y:S08]  /*0480*/  LDC.64 R88, c[0x0][0x3f0] ;  /* 0x0000fc00ff587b82 */ /* 0x001e300000000a00 */
[----:B------:R-:W1:Y:S08]  /*0490*/  LDC R115, c[0x0][0x388] ;  /* 0x0000e200ff737b82 */ /* 0x000e700000000800 */
[----:B------:R-:W2:Y:S01]  /*04a0*/  LDC.64 R90, c[0x0][0x3f8] ;  /* 0x0000fe00ff5a7b82 */ /* 0x000ea20000000a00 */
[----:B0-----:R-:W-:-:S05]  /*04b0*/  IMAD.WIDE R88, R2, 0x4, R88 ;  /* 0x0000000402587825 */ /* 0x001fca00078e0258 */
[----:B------:R2:W3:Y:S02]  /*04c0*/  LDG.E R3, desc[UR6][R88.64] ;  /* 0x0000000658037981 */ /* 0x0004e4000c1e1900 */
[----:B--2---:R-:W-:-:S05]  /*04d0*/  IMAD.WIDE R88, R2, 0x4, R90 ;  /* 0x0000000402587825 */ /* 0x004fca00078e025a */
[----:B-----5:R0:W5:Y:S01]  /*04e0*/  LDG.E R114, desc[UR6][R88.64] ;  /* 0x0000000658727981 */ /* 0x020162000c1e1900 */
[----:B---3--:R-:W-:-:S13]  /*04f0*/  ISETP.GE.AND P1, PT, R3, 0x1, PT ;  /* 0x000000010300780c */ /* 0x008fda0003f26270 */
[----:B------:R-:W2:Y:S01]  /*0500*/  @P1 LDC.64 R94, c[0x0][0x390] ;  /* 0x0000e400ff5e1b82 */ /* 0x000ea20000000a00 */
[----:B------:R-:W-:-:S05]  /*0510*/  @P1 IADD3 R92, PT, PT, R3, -0x1, RZ ;  /* 0xffffffff035c1810 */ /* 0x000fca0007ffe0ff */
[----:B-1----:R-:W-:-:S05]  /*0520*/  @P1 IMAD R92, R92, R115, RZ ;  /* 0x000000735c5c1224 */ /* 0x002fca00078e02ff */
[----:B------:R-:W-:-:S04]  /*0530*/  @P1 SHF.R.S32.HI R93, RZ, 0x1f, R92 ;  /* 0x0000001fff5d1819 */ /* 0x000fc8000001145c */
[----:B------:R-:W-:Y:S01]  /*0540*/  @P1 LEA.HI R93, R93, R92, RZ, 0x3 ;  /* 0x0000005c5d5d1211 */ /* 0x000fe200078f18ff */
[----:B------:R-:W-:-:S03]  /*0550*/  HFMA2 R92, -RZ, RZ, 0, 0 ;  /* 0x00000000ff5c7431 */ /* 0x000fc600000001ff */
        /* <DEDUP_REMOVED lines=16> */
[----:B------:R-:W0:Y:S01]  /*0660*/  @P2 LDC R95, c[0x0][0x40c] ;  /* 0x00010300ff5f2b82 */ /* 0x000e220000000800 */
[--C-:B-----5:R-:W-:Y:S02]  /*0670*/  @P2 HADD2.F32 R90, -RZ, R76.reuse.H0_H0 ;  /* 0x2000004cff5a2230 */ /* 0x120fe40000004100 */
[--C-:B------:R-:W-:Y:S02]  /*0680*/  @P2 HADD2.F32 R93, -RZ, R77.reuse.H0_H0 ;  /* 0x2000004dff5d2230 */ /* 0x100fe40000004100 */
[----:B------:R-:W-:Y:S02]  /*0690*/  @P2 HADD2.F32 R91, -RZ, R76.H1_H1 ;  /* 0x3000004cff5b2230 */ /* 0x000fe40000004100 */
[----:B------:R-:W-:Y:S01]  /*06a0*/  @P2 HADD2.F32 R94, -RZ, R77.H1_H1 ;  /* 0x3000004dff5e2230 */ /* 0x000fe20000004100 */
[----:B------:R-:W1:Y:S08]  /*06b0*/  @P2 LDC R98, c[0x0][0x40c] ;  /* 0x00010300ff622b82 */ /* 0x000e700000000800 */
[----:B------:R-:W4:Y:S08]  /*06c0*/  @P2 LDC R96, c[0x0][0x40c] ;  /* 0x00010300ff602b82 */ /* 0x000f300000000800 */
[----:B------:R-:W4:Y:S01]  /*06d0*/  @P2 LDC R99, c[0x0][0x40c] ;  /* 0x00010300ff632b82 */ /* 0x000f220000000800 */
[----:B0-----:R-:W-:Y:S01]  /*06e0*/  @P2 FMUL.FTZ R89, R90, R95 ;  /* 0x0000005f5a592220 */ /* 0x001fe20000410000 */
[----:B------:R-:W-:-:S02]  /*06f0*/  @P2 HADD2.F32 R90, -RZ, R78.H0_H0 ;  /* 0x2000004eff5a2230 */ /* 0x000fc40000004100 */
[----:B------:R-:W-:-:S04]  /*0700*/  @P2 HADD2.F32 R95, -RZ, R78.H1_H1 ;  /* 0x3000004eff5f2230 */ /* 0x000fc80000004100 */
[----:B------:R-:W0:Y:S01]  /*0710*/  @P2 LDC R100, c[0x0][0x40c] ;  /* 0x00010300ff642b82 */ /* 0x000e220000000800 */
[----:B-1----:R-:W-:Y:S01]  /*0720*/  @P2 FMUL.FTZ R93, R93, R98 ;  /* 0x000000625d5d2220 */ /* 0x002fe20000410000 */
[----:B------:R-:W-:-:S06]  /*0730*/  @P2 HADD2.F32 R98, -RZ, R79.H0_H0 ;  /* 0x2000004fff622230 */ /* 0x000fcc0000004100 */
[----:B------:R-:W1:Y:S01]  /*0740*/  @P2 LDC R97, c[0x0][0x40c] ;  /* 0x00010300ff612b82 */ /* 0x000e620000000800 */
[----:B----4-:R-:W-:-:S07]  /*0750*/  @P2 FMUL.FTZ R88, R91, R96 ;  /* 0x000000605b582220 */ /* 0x010fce0000410000 */
[----:B------:R-:W4:Y:S01]  /*0760*/  @P2 LDC R101, c[0x0][0x40c] ;  /* 0x00010300ff652b82 */ /* 0x000f220000000800 */
[----:B------:R-:W-:Y:S01]  /*0770*/  @P2 FMUL.FTZ R91, R90, R99 ;  /* 0x000000635a5b2220 */ /* 0x000fe20000410000 */
[----:B0-----:R-:W-:Y:S01]  /*0780*/  @P2 FMUL.FTZ R90, R95, R100 ;  /* 0x000000645f5a2220 */ /* 0x001fe20000410000 */
[----:B-1----:R-:W-:Y:S01]  /*0790*/  @P2 FMUL.FTZ R94, R94, R97 ;  /* 0x000000615e5e2220 */ /* 0x002fe20000410000 */
[----:B----4-:R-:W-:Y:S01]  /*07a0*/  @P2 FMUL.FTZ R95, R98, R101 ;  /* 0x00000065625f2220 */ /* 0x010fe20000410000 */
        /* <DEDUP_REMOVED lines=16> */
[----:B------:R-:W-:-:S05]  /*08b0*/  HADD2.F32 R88, -RZ, R79.H1_H1 ;  /* 0x3000004fff587230 */ /* 0x000fca0000004100 */
[----:B------:R-:W-:-:S04]  /*08c0*/  FMUL.FTZ R88, R88, UR11 ;  /* 0x0000000b58587c20 */ /* 0x000fc80008410000 */
[----:B------:R-:W-:Y:S01]  /*08d0*/  FFMA.FTZ R103, R88, R59, R87 ;  /* 0x0000003b58677223 */ /* 0x000fe20000010057 */
[----:B------:R-:W-:Y:S06]  /*08e0*/  BRA `(.L_x_20076) ;  /* 0x0000000000947947 */ /* 0x000fec0003800000 */
.L_x_20075:
[----:B------:R-:W0:Y:S01]  /*08f0*/  @P1 LDC R89, c[0x0][0x40c] ;  /* 0x00010300ff591b82 */ /* 0x000e220000000800 */
[----:B-----5:R-:W-:Y:S02]  /*0900*/  @P1 HADD2.F32 R88, -RZ, R76.H0_H0 ;  /* 0x2000004cff581230 */ /* 0x020fe40000004100 */
[--C-:B------:R-:W-:Y:S02]  /*0910*/  @P1 HADD2.F32 R90, -RZ, R77.reuse.H0_H0 ;  /* 0x2000004dff5a1230 */ /* 0x100fe40000004100 */
[----:B------:R-:W-:Y:S02]  /*0920*/  @P1 HADD2.F32 R94, -RZ, R77.H1_H1 ;  /* 0x3000004dff5e1230 */ /* 0x000fe40000004100 */
[--C-:B------:R-:W-:Y:S01]  /*0930*/  @P1 HADD2.F32 R98, -RZ, R78.reuse.H1_H1 ;  /* 0x3000004eff621230 */ /* 0x100fe20000004100 */
[----:B------:R-:W1:Y:S01]  /*0940*/  @P1 LDC R93, c[0x0][0x40c] ;  /* 0x00010300ff5d1b82 */ /* 0x000e620000000800 */
[----:B------:R-:W-:-:S07]  /*0950*/  @P1 HADD2.F32 R96, -RZ, R78.H0_H0 ;  /* 0x2000004eff601230 */ /* 0x000fce0000004100 */
[----:B------:R-:W2:Y:S08]  /*0960*/  @P1 LDC R95, c[0x0][0x40c] ;  /* 0x00010300ff5f1b82 */ /* 0x000eb00000000800 */
[----:B------:R-:W3:Y:S01]  /*0970*/  @P1 LDC R99, c[0x0][0x40c] ;  /* 0x00010300ff631b82 */ /* 0x000ee20000000800 */
[----:B0-----:R-:W-:Y:S01]  /*0980*/  @P1 FMUL.FTZ R89, R88, R89 ;  /* 0x0000005958591220 */ /* 0x001fe20000410000 */
[----:B------:R-:W-:-:S06]  /*0990*/  @P1 HADD2.F32 R88, -RZ, R76.H1_H1 ;  /* 0x3000004cff581230 */ /* 0x000fcc0000004100 */
[----:B------:R-:W0:Y:S01]  /*09a0*/  @P1 LDC R91, c[0x0][0x40c] ;  /* 0x00010300ff5b1b82 */ /* 0x000e220000000800 */
[----:B-1----:R-:W-:-:S07]  /*09b0*/  @P1 FMUL.FTZ R93, R90, R93 ;  /* 0x0000005d5a5d1220 */ /* 0x002fce0000410000 */
[----:B------:R-:W1:Y:S01]  /*09c0*/  @P1 LDC R97, c[0x0][0x40c] ;  /* 0x00010300ff611b82 */ /* 0x000e620000000800 */
[----:B--2---:R-:W-:Y:S01]  /*09d0*/  @P1 FMUL.FTZ R94, R94, R95 ;  /* 0x0000005f5e5e1220 */ /* 0x004fe20000410000 */
[----:B------:R-:W-:-:S06]  /*09e0*/  @P1 HADD2.F32 R95, -RZ, R79.H0_H0 ;  /* 0x2000004fff5f1230 */ /* 0x000fcc0000004100 */
[----:B------:R-:W2:Y:S01]  /*09f0*/  @P1 LDC R100, c[0x0][0x40c] ;  /* 0x00010300ff641b82 */ /* 0x000ea20000000800 */
[----:B---3--:R-:W-:Y:S01]  /*0a00*/  @P1 FMUL.FTZ R90, R98, R99 ;  /* 0x00000063625a1220 */ /* 0x008fe20000410000 */
[----:B------:R-:W-:Y:S01]  /*0a10*/  @P1 HADD2.F32 R99, -RZ, R79.H1_H1 ;  /* 0x3000004fff631230 */ /* 0x000fe20000004100 */
[----:B------:R-:W-:Y:S01]  /*0a20*/  MOV R98, RZ ;  /* 0x000000ff00627202 */ /* 0x000fe20000000f00 */
[----:B------:R-:W-:-:S04]  /*0a30*/  @P1 FMUL.FTZ R98, R93, R54 ;  /* 0x000000365d621220 */ /* 0x000fc80000410000 */
[----:B------:R-:W3:Y:S01]  /*0a40*/  @P1 LDC R102, c[0x0][0x40c] ;  /* 0x00010300ff661b82 */ /* 0x000ee20000000800 */
[----:B0-----:R-:W-:Y:S01]  /*0a50*/  @P1 FMUL.FTZ R88, R88, R91 ;  /* 0x0000005b58581220 */ /* 0x001fe20000410000 */
[----:B-1----:R-:W-:Y:S01]  /*0a60*/  @P1 FMUL.FTZ R91, R96, R97 ;  /* 0x00000061605b1220 */ /* 0x002fe20000410000 */
[----:B------:R-:W-:Y:S02]  /*0a70*/  CS2R R96, SRZ ;  /* 0x0000000000607805 */ /* 0x000fe4000001ff00 */
[----:B------:R-:W-:Y:S01]  /*0a80*/  @P1 FMUL.FTZ R96, R89, R52 ;  /* 0x0000003459601220 */ /* 0x000fe20000410000 */
[----:B------:R-:W-:Y:S01]  /*0a90*/  @P1 FMUL.FTZ R97, R88, R53 ;  /* 0x0000003558611220 */ /* 0x000fe20000410000 */
[----:B--2---:R-:W-:Y:S01]  /*0aa0*/  @P1 FMUL.FTZ R95, R95, R100 ;  /* 0x000000645f5f1220 */ /* 0x004fe20000410000 */
[----:B------:R-:W-:Y:S02]  /*0ab0*/  CS2R R100, SRZ ;  /* 0x0000000000647805 */ /* 0x000fe4000001ff00 */
[----:B------:R-:W-:Y:S01]  /*0ac0*/  @P1 FMUL.FTZ R100, R91, R56 ;  /* 0x000000385b641220 */ /* 0x000fe20000410000 */
[----:B------:R-:W-:Y:S01]  /*0ad0*/  @P1 FMUL.FTZ R101, R90, R57 ;  /* 0x000000395a651220 */ /* 0x000fe20000410000 */
[----:B---3--:R-:W-:Y:S01]  /*0ae0*/  @P1 FMUL.FTZ R104, R99, R102 ;  /* 0x0000006663681220 */ /* 0x008fe20000410000 */
[----:B------:R-:W-:-:S02]  /*0af0*/  CS2R R102, SRZ ;  /* 0x0000000000667805 */ /* 0x000fc4000001ff00 */
[----:B------:R-:W-:Y:S01]  /*0b00*/  MOV R99, RZ ;  /* 0x000000ff00637202 */ /* 0x000fe20000000f00 */
[----:B------:R-:W-:Y:S01]  /*0b10*/  @P1 FMUL.FTZ R99, R94, R55 ;  /* 0x000000375e631220 */ /* 0x000fe20000410000 */
[----:B------:R-:W-:Y:S01]  /*0b20*/  @P1 FMUL.FTZ R102, R95, R58 ;  /* 0x0000003a5f661220 */ /* 0x000fe20000410000 */
[----:B------:R-:W-:-:S07]  /*0b30*/  @P1 FMUL.FTZ R103, R104, R59 ;  /* 0x0000003b68671220 */ /* 0x000fce0000410000 */
.L_x_20076:
[----:B------:R-:W-:Y:S05]  /*0b40*/  BSYNC.RECONVERGENT B0 ;  /* 0x0000000000007941 */ /* 0x000fea0003800200 */
.L_x_20074:
        /* <DEDUP_REMOVED lines=15> */
[----:B------:R-:W-:Y:S02]  /*0c40*/  ISETP.GT.AND P2, PT, R3, RZ, PT ;  /* 0x000000ff0300720c */ /* 0x000fe40003f44270 */
[----:B-----5:R-:W-:-:S11]  /*0c50*/  MOV R105, R81 ;  /* 0x0000005100697202 */ /* 0x020fd60000000f00 */
[----:B0-----:R-:W0:Y:S01]  /*0c60*/  @P2 LDC R89, c[0x0][0x40c] ;  /* 0x00010300ff592b82 */ /* 0x001e220000000800 */
[--C-:B------:R-:W-:Y:S02]  /*0c70*/  @P2 HADD2.F32 R88, -RZ, R76.reuse.H0_H0 ;  /* 0x2000004cff582230 */ /* 0x100fe40000004100 */
[--C-:B------:R-:W-:Y:S02]  /*0c80*/  @P2 HADD2.F32 R93, -RZ, R77.reuse.H0_H0 ;  /* 0x2000004dff5d2230 */ /* 0x100fe40000004100 */
[----:B------:R-:W-:Y:S02]  /*0c90*/  @P2 HADD2.F32 R95, -RZ, R77.H1_H1 ;  /* 0x3000004dff5f2230 */ /* 0x000fe40000004100 */
        /* <DEDUP_REMOVED lines=12> */
[----:B------:R-:W-:Y:S01]  /*0d60*/  MOV R104, R80 ;  /* 0x0000005000687202 */ /* 0x000fe20000000f00 */
[----:B------:R-:W-:Y:S01]  /*0d70*/  @P2 FFMA.FTZ R104, R89, R60, R80 ;  /* 0x0000003c59682223 */ /* 0x000fe20000010050 */
[----:B------:R-:W-:-:S03]  /*0d80*/  MOV R89, R85 ;  /* 0x0000005500597202 */ /* 0x000fc60000000f00 */
[----:B------:R-:W2:Y:S01]  /*0d90*/  @P2 LDC R110, c[0x0][0x40c] ;  /* 0x00010300ff6e2b82 */ /* 0x000ea20000000800 */
[----:B---3--:R-:W-:-:S04]  /*0da0*/  @P2 FMUL.FTZ R90, R90, R91 ;  /* 0x0000005b5a5a2220 */ /* 0x008fc80000410000 */
[----:B------:R-:W-:Y:S01]  /*0db0*/  @P2 FFMA.FTZ R105, R90, R61, R81 ;  /* 0x0000003d5a692223 */ /* 0x000fe20000010051 */
[----:B------:R-:W-:Y:S01]  /*0dc0*/  MOV R90, R86 ;  /* 0x00000056005a7202 */ /* 0x000fe20000000f00 */
[----:B0-----:R-:W-:Y:S01]  /*0dd0*/  @P2 FMUL.FTZ R91, R88, R107 ;  /* 0x0000006b585b2220 */ /* 0x001fe20000410000 */
[----:B------:R-:W-:Y:S02]  /*0de0*/  MOV R88, R84 ;  /* 0x0000005400587202 */ /* 0x000fe40000000f00 */
[----:B------:R-:W-:Y:S01]  /*0df0*/  MOV R107, R83 ;  /* 0x00000053006b7202 */ /* 0x000fe20000000f00 */
[----:B------:R-:W-:Y:S01]  /*0e00*/  @P2 FFMA.FTZ R88, R91, R64, R84 ;  /* 0x000000405b582223 */ /* 0x000fe20000010054 */
[----:B------:R-:W-:Y:S01]  /*0e10*/  @P2 FFMA.FTZ R107, R94, R63, R83 ;  /* 0x0000003f5e6b2223 */ /* 0x000fe20000010053 */
[----:B------:R-:W-:Y:S01]  /*0e20*/  MOV R91, R87 ;  /* 0x00000057005b7202 */ /* 0x000fe20000000f00 */
[----:B-1----:R-:W-:Y:S01]  /*0e30*/  @P2 FMUL.FTZ R108, R95, R106 ;  /* 0x0000006a5f6c2220 */ /* 0x002fe20000410000 */
[----:B------:R-:W-:Y:S01]  /*0e40*/  MOV R106, R82 ;  /* 0x00000052006a7202 */ /* 0x000fe20000000f00 */
[----:B------:R-:W-:-:S02]  /*0e50*/  @P2 FFMA.FTZ R106, R93, R62, R82 ;  /* 0x0000003e5d6a2223 */ /* 0x000fc40000010052 */
[----:B------:R-:W-:Y:S01]  /*0e60*/  @P2 FFMA.FTZ R89, R108, R65, R85 ;  /* 0x000000416c592223 */ /* 0x000fe20000010055 */
[----:B--2---:R-:W-:-:S04]  /*0e70*/  @P2 FMUL.FTZ R109, R109, R110 ;  /* 0x0000006e6d6d2220 */ /* 0x004fc80000410000 */
[----:B------:R-:W-:Y:S01]  /*0e80*/  @P2 FFMA.FTZ R90, R109, R66, R86 ;  /* 0x000000426d5a2223 */ /* 0x000fe20000010056 */
[----:B------:R-:W-:Y:S06]  /*0e90*/  @!P2 BRA `(.L_x_20079) ;  /* 0x0000000000a0a947 */ /* 0x000fec0003800000 */
[----:B------:R-:W-:-:S05]  /*0ea0*/  HADD2.F32 R91, -RZ, R79.H1_H1 ;  /* 0x3000004fff5b7230 */ /* 0x000fca0000004100 */
[----:B------:R-:W-:-:S04]  /*0eb0*/  FMUL.FTZ R94, R91, UR11 ;  /* 0x0000000b5b5e7c20 */ /* 0x000fc80008410000 */
[----:B------:R-:W-:Y:S01]  /*0ec0*/  FFMA.FTZ R91, R94, R67, R87 ;  /* 0x000000435e5b7223 */ /* 0x000fe20000010057 */
[----:B------:R-:W-:Y:S06]  /*0ed0*/  BRA `(.L_x_20079) ;  /* 0x0000000000907947 */ /* 0x000fec0003800000 */
.L_x_20078:
[----:B0-----:R-:W0:Y:S01]  /*0ee0*/  @P1 LDC R90, c[0x0][0x40c] ;  /* 0x00010300ff5a1b82 */ /* 0x001e220000000800 */
[----:B-----5:R-:W-:Y:S02]  /*0ef0*/  @P1 HADD2.F32 R89, -RZ, R76.H0_H0 ;  /* 0x2000004cff591230 */ /* 0x020fe40000004100 */
[--C-:B------:R-:W-:Y:S02]  /*0f00*/  @P1 HADD2.F32 R94, -RZ, R77.reuse.H0_H0 ;  /* 0x2000004dff5e1230 */ /* 0x100fe40000004100 */
[----:B------:R-:W-:Y:S02]  /*0f10*/  @P1 HADD2.F32 R104, -RZ, R77.H1_H1 ;  /* 0x3000004dff681230 */ /* 0x000fe40000004100 */
[--C-:B------:R-:W-:Y:S01]  /*0f20*/  @P1 HADD2.F32 R106, -RZ, R78.reuse.H0_H0 ;  /* 0x2000004eff6a1230 */ /* 0x100fe20000004100 */
[----:B------:R-:W1:Y:S01]  /*0f30*/  @P1 LDC R95, c[0x0][0x40c] ;  /* 0x00010300ff5f1b82 */ /* 0x000e620000000800 */
[----:B------:R-:W-:-:S07]  /*0f40*/  @P1 HADD2.F32 R108, -RZ, R78.H1_H1 ;  /* 0x3000004eff6c1230 */ /* 0x000fce0000004100 */
        /* <DEDUP_REMOVED lines=8> */
[----:B------:R-:W-:Y:S02]  /*0fd0*/  CS2R R104, SRZ ;  /* 0x0000000000687805 */ /* 0x000fe4000001ff00 */
[----:B------:R-:W-:-:S04]  /*0fe0*/  @P1 FMUL.FTZ R104, R89, R60 ;  /* 0x0000003c59681220 */ /* 0x000fc80000410000 */
[----:B------:R-:W2:Y:S01]  /*0ff0*/  @P1 LDC R88, c[0x0][0x40c] ;  /* 0x00010300ff581b82 */ /* 0x000ea20000000800 */
[----:B---3--:R-:W-:Y:S01]  /*1000*/  @P1 FMUL.FTZ R109, R106, R107 ;  /* 0x0000006b6a6d1220 */ /* 0x008fe20000410000 */
[----:B------:R-:W-:Y:S02]  /*1010*/  CS2R R106, SRZ ;  /* 0x00000000006a7805 */ /* 0x000fe4000001ff00 */
[----:B------:R-:W-:Y:S01]  /*1020*/  @P1 FMUL.FTZ R107, R94, R63 ;  /* 0x0000003f5e6b1220 */ /* 0x000fe20000410000 */
[--C-:B------:R-:W-:Y:S02]  /*1030*/  @P1 HADD2.F32 R94, -RZ, R79.reuse.H1_H1 ;  /* 0x3000004fff5e1230 */ /* 0x100fe40000004100 */
[----:B------:R-:W-:Y:S01]  /*1040*/  @P1 FMUL.FTZ R106, R95, R62 ;  /* 0x0000003e5f6a1220 */ /* 0x000fe20000410000 */
[----:B------:R-:W3:Y:S01]  /*1050*/  @P1 LDC R93, c[0x0][0x40c] ;  /* 0x00010300ff5d1b82 */ /* 0x000ee20000000800 */
[----:B0-----:R-:W-:Y:S01]  /*1060*/  @P1 FMUL.FTZ R90, R90, R91 ;  /* 0x0000005b5a5a1220 */ /* 0x001fe20000410000 */
[----:B------:R-:W-:-:S03]  /*1070*/  @P1 HADD2.F32 R91, -RZ, R79.H0_H0 ;  /* 0x2000004fff5b1230 */ /* 0x000fc60000004100 */
[----:B------:R-:W-:Y:S01]  /*1080*/  @P1 FMUL.FTZ R105, R90, R61 ;  /* 0x0000003d5a691220 */ /* 0x000fe20000410000 */
[----:B-1----:R-:W-:Y:S01]  /*1090*/  @P1 FMUL.FTZ R108, R108, R111 ;  /* 0x0000006f6c6c1220 */ /* 0x002fe20000410000 */
[----:B--2---:R-:W-:Y:S01]  /*10a0*/  @P1 FMUL.FTZ R111, R91, R88 ;  /* 0x000000585b6f1220 */ /* 0x004fe20000410000 */
[----:B------:R-:W-:Y:S02]  /*10b0*/  CS2R R88, SRZ ;  /* 0x0000000000587805 */ /* 0x000fe4000001ff00 */
[----:B------:R-:W-:Y:S01]  /*10c0*/  CS2R R90, SRZ ;  /* 0x00000000005a7805 */ /* 0x000fe2000001ff00 */
[----:B------:R-:W-:Y:S01]  /*10d0*/  @P1 FMUL.FTZ R88, R109, R64 ;  /* 0x000000406d581220 */ /* 0x000fe20000410000 */
[----:B------:R-:W-:Y:S01]  /*10e0*/  @P1 FMUL.FTZ R89, R108, R65 ;  /* 0x000000416c591220 */ /* 0x000fe20000410000 */
[----:B------:R-:W-:Y:S01]  /*10f0*/  @P1 FMUL.FTZ R90, R111, R66 ;  /* 0x000000426f5a1220 */ /* 0x000fe20000410000 */
[----:B---3--:R-:W-:-:S04]  /*1100*/  @P1 FMUL.FTZ R94, R94, R93 ;  /* 0x0000005d5e5e1220 */ /* 0x008fc80000410000 */
[----:B------:R-:W-:-:S07]  /*1110*/  @P1 FMUL.FTZ R91, R94, R67 ;  /* 0x000000435e5b1220 */ /* 0x000fce0000410000 */
.L_x_20079:
[----:B------:R-:W-:Y:S05]  /*1120*/  BSYNC.RECONVERGENT B0 ;  /* 0x0000000000007941 */ /* 0x000fea0003800200 */
.L_x_20077:
        /* <DEDUP_REMOVED lines=15> */
[----:B------:R-:W-:Y:S02]  /*1220*/  ISETP.GT.AND P0, PT, R3, RZ, PT ;  /* 0x000000ff0300720c */ /* 0x000fe40003f04270 */
[----:B0----5:R-:W-:Y:S02]  /*1230*/  MOV R109, R85 ;  /* 0x00000055006d7202 */ /* 0x021fe40000000f00 */
[----:B------:R-:W-:-:S09]  /*1240*/  MOV R111, R87 ;  /* 0x00000057006f7202 */ /* 0x000fd20000000f00 */
[----:B------:R-:W0:Y:S01]  /*1250*/  @P0 LDC R92, c[0x0][0x40c] ;  /* 0x00010300ff5c0b82 */ /* 0x000e220000000800 */
[--C-:B------:R-:W-:Y:S02]  /*1260*/  @P0 HADD2.F32 R3, -RZ, R76.reuse.H0_H0 ;  /* 0x2000004cff030230 */ /* 0x100fe40000004100 */
[----:B------:R-:W-:-:S05]  /*1270*/  @P0 HADD2.F32 R93, -RZ, R76.H1_H1 ;  /* 0x3000004cff5d0230 */ /* 0x000fca0000004100 */
[----:B------:R-:W1:Y:S08]  /*1280*/  @P0 LDC R94, c[0x0][0x40c] ;  /* 0x00010300ff5e0b82 */ /* 0x000e700000000800 */
[----:B------:R-:W2:Y:S08]  /*1290*/  @P0 LDC R110, c[0x0][0x40c] ;  /* 0x00010300ff6e0b82 */ /* 0x000eb00000000800 */
[----:B------:R-:W3:Y:S01]  /*12a0*/  @P0 LDC R116, c[0x0][0x40c] ;  /* 0x00010300ff740b82 */ /* 0x000ee20000000800 */
[----:B0-----:R-:W-:Y:S01]  /*12b0*/  @P0 FMUL.FTZ R3, R3, R92 ;  /* 0x0000005c03030220 */ /* 0x001fe20000410000 */
[----:B------:R-:W-:-:S03]  /*12c0*/  MOV R92, R80 ;  /* 0x00000050005c7202 */ /* 0x000fc60000000f00 */
[----:B------:R-:W-:Y:S01]  /*12d0*/  @P0 FFMA.FTZ R92, R3, R68, R80 ;  /* 0x00000044035c0223 */ /* 0x000fe20000010050 */
[--C-:B------:R-:W-:Y:S02]  /*12e0*/  @P0 HADD2.F32 R3, -RZ, R77.reuse.H1_H1 ;  /* 0x3000004dff030230 */ /* 0x100fe40000004100 */
[----:B------:R-:W0:Y:S01]  /*12f0*/  @P0 LDC R118, c[0x0][0x40c] ;  /* 0x00010300ff760b82 */ /* 0x000e220000000800 */
[----:B-1----:R-:W-:Y:S01]  /*1300*/  @P0 FMUL.FTZ R108, R93, R94 ;  /* 0x0000005e5d6c0220 */ /* 0x002fe20000410000 */
[----:B------:R-:W-:Y:S01]  /*1310*/  @P0 HADD2.F32 R93, -RZ, R77.H0_H0 ;  /* 0x2000004dff5d0230 */ /* 0x000fe20000004100 */
[----:B------:R-:W-:-:S04]  /*1320*/  MOV R94, R82 ;  /* 0x00000052005e7202 */ /* 0x000fc80000000f00 */
[----:B--2---:R-:W-:Y:S01]  /*1330*/  @P0 FMUL.FTZ R95, R93, R110 ;  /* 0x0000006e5d5f0220 */ /* 0x004fe20000410000 */
[----:B------:R-:W-:Y:S01]  /*1340*/  MOV R93, R81 ;  /* 0x00000051005d7202 */ /* 0x000fe20000000f00 */
[----:B------:R-:W1:Y:S01]  /*1350*/  @P0 LDC R110, c[0x0][0x40c] ;  /* 0x00010300ff6e0b82 */ /* 0x000e620000000800 */
[----:B------:R-:W-:Y:S01]  /*1360*/  @P0 FFMA.FTZ R93, R108, R69, R81 ;  /* 0x000000456c5d0223 */ /* 0x000fe20000010051 */
[----:B------:R-:W-:Y:S01]  /*1370*/  @P0 FFMA.FTZ R94, R95, R70, R82 ;  /* 0x000000465f5e0223 */ /* 0x000fe20000010052 */
[----:B------:R-:W-:Y:S02]  /*1380*/  MOV R95, R83 ;  /* 0x00000053005f7202 */ /* 0x000fe40000000f00 */
[----:B------:R-:W-:Y:S01]  /*1390*/  MOV R108, R84 ;  /* 0x00000054006c7202 */ /* 0x000fe20000000f00 */
[----:B---3--:R-:W-:Y:S01]  /*13a0*/  @P0 FMUL.FTZ R116, R3, R116 ;  /* 0x0000007403740220 */ /* 0x008fe20000410000 */
[----:B------:R-:W-:-:S03]  /*13b0*/  @P0 HADD2.F32 R3, -RZ, R78.H0_H0 ;  /* 0x2000004eff030230 */ /* 0x000fc60000004100 */
[----:B------:R-:W-:Y:S02]  /*13c0*/  @P0 FFMA.FTZ R95, R116, R71, R83 ;  /* 0x00000047745f0223 */ /* 0x000fe40000010053 */
[----:B------:R-:W2:Y:S01]  /*13d0*/  @P0 LDC R116, c[0x0][0x40c] ;  /* 0x00010300ff740b82 */ /* 0x000ea20000000800 */
[----:B0-----:R-:W-:-:S04]  /*13e0*/  @P0 FMUL.FTZ R3, R3, R118 ;  /* 0x0000007603030220 */ /* 0x001fc80000410000 */
[----:B------:R-:W-:Y:S01]  /*13f0*/  @P0 FFMA.FTZ R108, R3, R72, R84 ;  /* 0x00000048036c0223 */ /* 0x000fe20000010054 */
[----:B------:R-:W-:-:S05]  /*1400*/  @P0 HADD2.F32 R3, -RZ, R78.H1_H1 ;  /* 0x3000004eff030230 */ /* 0x000fca0000004100 */
[----:B-1----:R-:W-:Y:S01]  /*1410*/  @P0 FMUL.FTZ R110, R3, R110 ;  /* 0x0000006e036e0220 */ /* 0x002fe20000410000 */
[----:B------:R-:W-:-:S03]  /*1420*/  @P0 HADD2.F32 R3, -RZ, R79.H0_H0 ;  /* 0x2000004fff030230 */ /* 0x000fc60000004100 */
[----:B------:R-:W-:Y:S01]  /*1430*/  @P0 FFMA.FTZ R109, R110, R73, R85 ;  /* 0x000000496e6d0223 */ /* 0x000fe20000010055 */
[----:B------:R-:W-:Y:S01]  /*1440*/  MOV R110, R86 ;  /* 0x00000056006e7202 */ /* 0x000fe20000000f00 */
[----:B--2---:R-:W-:-:S04]  /*1450*/  @P0 FMUL.FTZ R3, R3, R116 ;  /* 0x0000007403030220 */ /* 0x004fc80000410000 */
[----:B------:R-:W-:Y:S01]  /*1460*/  @P0 FFMA.FTZ R110, R3, R74, R86 ;  /* 0x0000004a036e0223 */ /* 0x000fe20000010056 */
[----:B------:R-:W-:Y:S06]  /*1470*/  @!P0 BRA `(.L_x_20082) ;  /* 0x0000000000a88947 */ /* 0x000fec0003800000 */
[----:B------:R-:W-:-:S05]  /*1480*/  HADD2.F32 R3, -RZ, R79.H1_H1 ;  /* 0x3000004fff037230 */ /* 0x000fca0000004100 */
[----:B------:R-:W-:-:S04]  /*1490*/  FMUL.FTZ R116, R3, UR11 ;  /* 0x0000000b03747c20 */ /* 0x000fc80008410000 */
[----:B------:R-:W-:Y:S01]  /*14a0*/  FFMA.FTZ R111, R116, R75, R87 ;  /* 0x0000004b746f7223 */ /* 0x000fe20000010057 */
[----:B------:R-:W-:Y:S06]  /*14b0*/  BRA `(.L_x_20082) ;  /* 0x0000000000987947 */ /* 0x000fec0003800000 */
.L_x_20081:
[----:B0-----:R-:W0:Y:S01]  /*14c0*/  @P1 LDC R92, c[0x0][0x40c] ;  /* 0x00010300ff5c1b82 */ /* 0x001e220000000800 */
[--C-:B-----5:R-:W-:Y:S02]  /*14d0*/  @P1 HADD2.F32 R3, -RZ, R76.reuse.H0_H0 ;  /* 0x2000004cff031230 */ /* 0x120fe40000004100 */
[----:B------:R-:W-:-:S05]  /*14e0*/  @P1 HADD2.F32 R93, -RZ, R76.H1_H1 ;  /* 0x3000004cff5d1230 */ /* 0x000fca0000004100 */
[----:B------:R-:W1:Y:S08]  /*14f0*/  @P1 LDC R94, c[0x0][0x40c] ;  /* 0x00010300ff5e1b82 */ /* 0x000e700000000800 */
[----:B------:R-:W2:Y:S08]  /*1500*/  @P1 LDC R110, c[0x0][0x40c] ;  /* 0x00010300ff6e1b82 */ /* 0x000eb00000000800 */
[----:B------:R-:W3:Y:S01]  /*1510*/  @P1 LDC R116, c[0x0][0x40c] ;  /* 0x00010300ff741b82 */ /* 0x000ee20000000800 */
[----:B0-----:R-:W-:Y:S01]  /*1520*/  @P1 FMUL.FTZ R3, R3, R92 ;  /* 0x0000005c03031220 */ /* 0x001fe20000410000 */
[----:B------:R-:W-:-:S03]  /*1530*/  HFMA2 R92, -RZ, RZ, 0, 0 ;  /* 0x00000000ff5c7431 */ /* 0x000fc600000001ff */
[----:B------:R-:W-:Y:S01]  /*1540*/  @P1 FMUL.FTZ R92, R3, R68 ;  /* 0x00000044035c1220 */ /* 0x000fe20000410000 */
[--C-:B------:R-:W-:Y:S02]  /*1550*/  @P1 HADD2.F32 R3, -RZ, R77.reuse.H1_H1 ;  /* 0x3000004dff031230 */ /* 0x100fe40000004100 */
[----:B------:R-:W0:Y:S01]  /*1560*/  @P1 LDC R118, c[0x0][0x40c] ;  /* 0x00010300ff761b82 */ /* 0x000e220000000800 */
[----:B-1----:R-:W-:Y:S01]  /*1570*/  @P1 FMUL.FTZ R108, R93, R94 ;  /* 0x0000005e5d6c1220 */ /* 0x002fe20000410000 */
[----:B------:R-:W-:Y:S02]  /*1580*/  @P1 HADD2.F32 R93, -RZ, R77.H0_H0 ;  /* 0x2000004dff5d1230 */ /* 0x000fe40000004100 */
[----:B------:R-:W-:-:S03]  /*1590*/  HFMA2 R94, -RZ, RZ, 0, 0 ;  /* 0x00000000ff5e7431 */ /* 0x000fc600000001ff */
[----:B--2---:R-:W-:Y:S01]  /*15a0*/  @P1 FMUL.FTZ R95, R93, R110 ;  /* 0x0000006e5d5f1220 */ /* 0x004fe20000410000 */
[----:B------:R-:W-:Y:S01]  /*15b0*/  MOV R93, RZ ;  /* 0x000000ff005d7202 */ /* 0x000fe20000000f00 */
[----:B------:R-:W1:Y:S01]  /*15c0*/  @P1 LDC R110, c[0x0][0x40c] ;  /* 0x00010300ff6e1b82 */ /* 0x000e620000000800 */
[----:B------:R-:W-:Y:S01]  /*15d0*/  @P1 FMUL.FTZ R93, R108, R69 ;  /* 0x000000456c5d1220 */ /* 0x000fe20000410000 */
[----:B------:R-:W-:Y:S01]  /*15e0*/  @P1 FMUL.FTZ R94, R95, R70 ;  /* 0x000000465f5e1220 */ /* 0x000fe20000410000 */
[----:B------:R-:W-:Y:S02]  /*15f0*/  MOV R95, RZ ;  /* 0x000000ff005f7202 */ /* 0x000fe40000000f00 */
[----:B------:R-:W-:Y:S01]  /*1600*/  CS2R R108, SRZ ;  /* 0x00000000006c7805 */ /* 0x000fe2000001ff00 */
[----:B---3--:R-:W-:Y:S01]  /*1610*/  @P1 FMUL.FTZ R116, R3, R116 ;  /* 0x0000007403741220 */ /* 0x008fe20000410000 */
[----:B------:R-:W-:-:S03]  /*1620*/  @P1 HADD2.F32 R3, -RZ, R78.H0_H0 ;  /* 0x2000004eff031230 */ /* 0x000fc60000004100 */
[----:B------:R-:W-:Y:S02]  /*1630*/  @P1 FMUL.FTZ R95, R116, R71 ;  /* 0x00000047745f1220 */ /* 0x000fe40000410000 */
[----:B------:R-:W2:Y:S01]  /*1640*/  @P1 LDC R116, c[0x0][0x40c] ;  /* 0x00010300ff741b82 */ /* 0x000ea20000000800 */
[----:B0-----:R-:W-:-:S04]  /*1650*/  @P1 FMUL.FTZ R3, R3, R118 ;  /* 0x0000007603031220 */ /* 0x001fc80000410000 */
[----:B------:R-:W-:Y:S01]  /*1660*/  @P1 FMUL.FTZ R108, R3, R72 ;  /* 0x00000048036c1220 */ /* 0x000fe20000410000 */
[----:B------:R-:W-:Y:S02]  /*1670*/  @P1 HADD2.F32 R3, -RZ, R78.H1_H1 ;  /* 0x3000004eff031230 */ /* 0x000fe40000004100 */
[----:B------:R-:W0:Y:S03]  /*1680*/  @P1 LDC R118, c[0x0][0x40c] ;  /* 0x00010300ff761b82 */ /* 0x000e260000000800 */
[----:B-1----:R-:W-:Y:S01]  /*1690*/  @P1 FMUL.FTZ R110, R3, R110 ;  /* 0x0000006e036e1220 */ /* 0x002fe20000410000 */
[----:B------:R-:W-:-:S03]  /*16a0*/  @P1 HADD2.F32 R3, -RZ, R79.H0_H0 ;  /* 0x2000004fff031230 */ /* 0x000fc60000004100 */
[----:B------:R-:W-:Y:S01]  /*16b0*/  @P1 FMUL.FTZ R109, R110, R73 ;  /* 0x000000496e6d1220 */ /* 0x000fe20000410000 */
[----:B------:R-:W-:Y:S01]  /*16c0*/  CS2R R110, SRZ ;  /* 0x00000000006e7805 */ /* 0x000fe2000001ff00 */
[----:B--2---:R-:W-:-:S04]  /*16d0*/  @P1 FMUL.FTZ R3, R3, R116 ;  /* 0x0000007403031220 */ /* 0x004fc80000410000 */
[----:B------:R-:W-:Y:S01]  /*16e0*/  @P1 FMUL.FTZ R110, R3, R74 ;  /* 0x0000004a036e1220 */ /* 0x000fe20000410000 */
[----:B------:R-:W-:-:S05]  /*16f0*/  @P1 HADD2.F32 R3, -RZ, R79.H1_H1 ;  /* 0x3000004fff031230 */ /* 0x000fca0000004100 */
[----:B0-----:R-:W-:-:S04]  /*1700*/  @P1 FMUL.FTZ R118, R3, R118 ;  /* 0x0000007603761220 */ /* 0x001fc80000410000 */
[----:B------:R-:W-:-:S07]  /*1710*/  @P1 FMUL.FTZ R111, R118, R75 ;  /* 0x0000004b766f1220 */ /* 0x000fce0000410000 */
.L_x_20082:
[----:B------:R-:W-:Y:S05]  /*1720*/  BSYNC.RECONVERGENT B0 ;  /* 0x0000000000007941 */ /* 0x000fea0003800200 */
.L_x_20080:
        /* <DEDUP_REMOVED lines=99> */
.L_x_20098:
        /* <DEDUP_REMOVED lines=115> */
.L_x_20085:
[----:B------:R-:W-:Y:S05]  /*2490*/  BSYNC.RECONVERGENT B0 ;  /* 0x0000000000007941 */ /* 0x000fea0003800200 */
.L_x_20084:
[----:B-1----:R-:W1:Y:S02]  /*24a0*/  LDC.64 R88, c[0x0][0x380] ;  /* 0x0000e000ff587b82 */ /* 0x002e640000000a00 */
[----:B-1----:R-:W-:-:S04]  /*24b0*/  LEA R2, R88, R2, 0x2 ;  /* 0x0000000258027211 */ /* 0x002fc800078e10ff */
[----:B------:R-:W-:-:S13]  /*24c0*/  ISETP.GE.AND P0, PT, R2, R89, PT ;  /* 0x000000590200720c */ /* 0x000fda0003f06270 */
[----:B------:R-:W-:Y:S05]  /*24d0*/  @!P0 BRA `(.L_x_20086) ;  /* 0xffffffdc00e88947 */ /* 0x000fea000383ffff */
[----:B------:R-:W-:Y:S05]  /*24e0*/  EXIT ;  /* 0x000000000000794d */ /* 0x000fea0003800000 */
.L_x_20083:
        /* <DEDUP_REMOVED lines=8> */
.L_x_20088:
[----:B------:R-:W-:Y:S05]  /*2570*/  BSYNC B0 ;  /* 0x0000000000007941 */ /* 0x000fea0003800000 */
.L_x_20087:
        /* <DEDUP_REMOVED lines=10> */
.L_x_20089:
[----:B------:R-:W-:Y:S01]  /*2620*/  HFMA2 R118, -RZ, RZ, 0, 2.384185791015625e-07 ;  /* 0x00000004ff767431 */ /* 0x000fe200000001ff */
[----:B------:R-:W-:-:S05]  /*2630*/  MOV R120, R124 ;  /* 0x0000007c00787202 */ /* 0x000fca0000000f00 */
[----:B------:R-:W-:-:S05]  /*2640*/  FADD.FTZ R120, R119, R120 ;  /* 0x0000007877787221 */ /* 0x000fca0000010000 */
[----:B------:R-:W-:-:S07]  /*2650*/  MOV R123, R120 ;  /* 0x00000078007b7202 */ /* 0x000fce0000000f00 */
[----:B------:R-:W-:Y:S05]  /*2660*/  WARPSYNC.COLLECTIVE R116, `(.L_x_20090) ;  /* 0x0000000074087348 */ /* 0x000fea0003c00000 */
[----:B------:R0:W1:Y:S02]  /*2670*/  SHFL.BFLY P0, R124, R123, R118, R117 ;  /* 0x0c0000767b7c7389 */ /* 0x0000640000000075 */
[----:B01----:R-:W-:Y:S05]  /*2680*/  ENDCOLLECTIVE ;  /* 0x000000000000791b */ /* 0x003fea0003800000 */
.L_x_20090:
[----:B------:R-:W-:Y:S01]  /*2690*/  HFMA2 R118, -RZ, RZ, 0, 4.76837158203125e-07 ;  /* 0x00000008ff767431 */ /* 0x000fe200000001ff */
[----:B------:R-:W-:-:S05]  /*26a0*/  MOV R3, R124 ;  /* 0x0000007c00037202 */ /* 0x000fca0000000f00 */
[----:B------:R-:W-:-:S05]  /*26b0*/  FADD.FTZ R121, R120, R3 ;  /* 0x0000000378797221 */ /* 0x000fca0000010000 */
[----:B------:R-:W-:-:S07]  /*26c0*/  MOV R123, R121 ;  /* 0x00000079007b7202 */ /* 0x000fce0000000f00 */
[----:B------:R-:W-:Y:S05]  /*26d0*/  WARPSYNC.COLLECTIVE R116, `(.L_x_20091) ;  /* 0x0000000074087348 */ /* 0x000fea0003c00000 */
[----:B------:R0:W1:Y:S02]  /*26e0*/  SHFL.BFLY P0, R124, R123, R118, R117 ;  /* 0x0c0000767b7c7389 */ /* 0x0000640000000075 */
[----:B01----:R-:W-:Y:S05]  /*26f0*/  ENDCOLLECTIVE ;  /* 0x000000000000791b */ /* 0x003fea0003800000 */
.L_x_20091:
[----:B------:R-:W-:Y:S01]  /*2700*/  HFMA2 R118, -RZ, RZ, 0, 9.5367431640625e-07 ;  /* 0x00000010ff767431 */ /* 0x000fe200000001ff */
[----:B------:R-:W-:-:S05]  /*2710*/  MOV R122, R124 ;  /* 0x0000007c007a7202 */ /* 0x000fca0000000f00 */
[----:B------:R-:W-:-:S05]  /*2720*/  FADD.FTZ R122, R121, R122 ;  /* 0x0000007a797a7221 */ /* 0x000fca0000010000 */
[----:B------:R-:W-:-:S07]  /*2730*/  MOV R123, R122 ;  /* 0x0000007a007b7202 */ /* 0x000fce0000000f00 */
[----:B------:R-:W-:Y:S05]  /*2740*/  WARPSYNC.COLLECTIVE R116, `(.L_x_20092) ;  /* 0x0000000074087348 */ /* 0x000fea0003c00000 */
[----:B------:R0:W1:Y:S02]  /*2750*/  SHFL.BFLY P0, R124, R123, R118, R117 ;  /* 0x0c0000767b7c7389 */ /* 0x0000640000000075 */
[----:B01----:R-:W-:Y:S05]  /*2760*/  ENDCOLLECTIVE ;  /* 0x000000000000791b */ /* 0x003fea0003800000 */
.L_x_20092:
        /* <DEDUP_REMOVED lines=57> */
.L_x_20093:
[----:B------:R-:W-:Y:S01]  /*2b00*/  HFMA2 R118, -RZ, RZ, 0, 1.1920928955078125e-07 ;  /* 0x00000002ff767431 */ /* 0x000fe200000001ff */
[----:B------:R-:W-:-:S05]  /*2b10*/  MOV R120, R124 ;  /* 0x0000007c00787202 */ /* 0x000fca0000000f00 */
[----:B------:R-:W-:-:S05]  /*2b20*/  FADD.FTZ R120, R3, R120 ;  /* 0x0000007803787221 */ /* 0x000fca0000010000 */
[----:B------:R-:W-:-:S07]  /*2b30*/  MOV R123, R120 ;  /* 0x00000078007b7202 */ /* 0x000fce0000000f00 */
[----:B------:R-:W-:Y:S05]  /*2b40*/  WARPSYNC.COLLECTIVE R116, `(.L_x_20094) ;  /* 0x0000000074087348 */ /* 0x000fea0003c00000 */
[----:B------:R0:W1:Y:S02]  /*2b50*/  SHFL.BFLY P0, R124, R123, R118, R117 ;  /* 0x0c0000767b7c7389 */ /* 0x0000640000000075 */
[----:B01----:R-:W-:Y:S05]  /*2b60*/  ENDCOLLECTIVE ;  /* 0x000000000000791b */ /* 0x003fea0003800000 */
.L_x_20094:
[----:B------:R-:W-:Y:S01]  /*2b70*/  HFMA2 R118, -RZ, RZ, 0, 2.384185791015625e-07 ;  /* 0x00000004ff767431 */ /* 0x000fe200000001ff */
[----:B------:R-:W-:-:S05]  /*2b80*/  MOV R119, R124 ;  /* 0x0000007c00777202 */ /* 0x000fca0000000f00 */
[----:B------:R-:W-:-:S05]  /*2b90*/  FADD.FTZ R119, R120, R119 ;  /* 0x0000007778777221 */ /* 0x000fca0000010000 */
[----:B------:R-:W-:-:S07]  /*2ba0*/  MOV R123, R119 ;  /* 0x00000077007b7202 */ /* 0x000fce0000000f00 */
[----:B------:R-:W-:Y:S05]  /*2bb0*/  WARPSYNC.COLLECTIVE R116, `(.L_x_20095) ;  /* 0x0000000074087348 */ /* 0x000fea0003c00000 */
[----:B------:R0:W1:Y:S02]  /*2bc0*/  SHFL.BFLY P0, R124, R123, R118, R117 ;  /* 0x0c0000767b7c7389 */ /* 0x0000640000000075 */
[----:B01----:R-:W-:Y:S05]  /*2bd0*/  ENDCOLLECTIVE ;  /* 0x000000000000791b */ /* 0x003fea0003800000 */
.L_x_20095:
[----:B------:R-:W-:Y:S01]  /*2be0*/  HFMA2 R118, -RZ, RZ, 0, 4.76837158203125e-07 ;  /* 0x00000008ff767431 */ /* 0x000fe200000001ff */
[----:B------:R-:W-:-:S05]  /*2bf0*/  MOV R122, R124 ;  /* 0x0000007c007a7202 */ /* 0x000fca0000000f00 */
[----:B------:R-:W-:-:S05]  /*2c00*/  FADD.FTZ R122, R119, R122 ;  /* 0x0000007a777a7221 */ /* 0x000fca0000010000 */
[----:B------:R-:W-:-:S07]  /*2c10*/  MOV R123, R122 ;  /* 0x0000007a007b7202 */ /* 0x000fce0000000f00 */
[----:B------:R-:W-:Y:S05]  /*2c20*/  WARPSYNC.COLLECTIVE R116, `(.L_x_20096) ;  /* 0x0000000074087348 */ /* 0x000fea0003c00000 */
[----:B------:R0:W1:Y:S02]  /*2c30*/  SHFL.BFLY P0, R124, R123, R118, R117 ;  /* 0x0c0000767b7c7389 */ /* 0x0000640000000075 */
[----:B01----:R-:W-:Y:S05]  /*2c40*/  ENDCOLLECTIVE ;  /* 0x000000000000791b */ /* 0x003fea0003800000 */
.L_x_20096:
[----:B------:R-:W-:Y:S01]  /*2c50*/  HFMA2 R118, -RZ, RZ, 0, 9.5367431640625e-07 ;  /* 0x00000010ff767431 */ /* 0x000fe200000001ff */
[----:B------:R-:W-:-:S05]  /*2c60*/  MOV R121, R124 ;  /* 0x0000007c00797202 */ /* 0x000fca0000000f00 */
[----:B------:R-:W-:-:S05]  /*2c70*/  FADD.FTZ R121, R122, R121 ;  /* 0x000000797a797221 */ /* 0x000fca0000010000 */
[----:B------:R-:W-:-:S07]  /*2c80*/  MOV R123, R121 ;  /* 0x00000079007b7202 */ /* 0x000fce0000000f00 */
[----:B------:R-:W-:Y:S05]  /*2c90*/  WARPSYNC.COLLECTIVE R116, `(.L_x_20097) ;  /* 0x0000000074087348 */ /* 0x000fea0003c00000 */
[----:B------:R0:W1:Y:S02]  /*2ca0*/  SHFL.BFLY P0, R124, R123, R118, R117 ;  /* 0x0c0000767b7c7389 */ /* 0x0000640000000075 */
[----:B01----:R-:W-:Y:S05]  /*2cb0*/  ENDCOLLECTIVE ;  /* 0x000000000000791b */ /* 0x003fea0003800000 */
.L_x_20097:
[----:B------:R-:W-:Y:S05]  /*2cc0*/  BRA `(.L_x_20098) ;  /* 0xfffffff000247947 */ /* 0x000fea000383ffff */
.L_x_20099:
        /* <DEDUP_REMOVED lines=11> */
.L_x_28821:


//--------------------- .text._ZN10layer_norm13ln_fwd_kernelINS_13Kernel_traitsIf6__halffS2_fjLj768ELj1ELj4ELj1ELj16ENS_18Kernel_traits_baseILj768EfS2_fS2_fjLj128EEEEELb1ELb0ELb0ELb0EEEvNS_9FwdParamsE --------------------------
	.section	.text._ZN10layer_norm13ln_fwd_kernelINS_13Kernel_traitsIf6__halffS2_fjLj768ELj1ELj4ELj1ELj16ENS_18Kernel_traits_baseILj768EfS2_fS2_fjLj128EEEEELb1ELb0ELb0ELb0EEEvNS_9FwdParamsE,"ax",@progbits
	.align	128
        .global         _ZN10layer_norm13ln_fwd_kernelINS_13Kernel_traitsIf6__halffS2_fjLj768ELj1ELj4ELj1ELj16ENS_18Kernel_traits_baseILj768EfS2_fS2_fjLj128EEEEELb1ELb0ELb0ELb0EEEvNS_9FwdParamsE
        .type           _ZN10layer_norm13ln_fwd_kernelINS_13Kernel_traitsIf6__halffS2_fjLj768ELj1ELj4ELj1ELj16ENS_18Kernel_traits_baseILj768EfS2_fS2_fjLj128EEEEELb1ELb0ELb0ELb0EEEvNS_9FwdParamsE,@function
        .size           _ZN10layer_norm13ln_fwd_kernelINS_13Kernel_traitsIf6__halffS2_fjLj768ELj1ELj4ELj1ELj16ENS_18Kernel_traits_baseILj768EfS2_fS2_fjLj128EEEEELb1ELb0ELb0ELb0EEEvNS_9FwdParamsE,(.L_x_28822 - _ZN10layer_norm13ln_fwd_kernelINS_13Kernel_traitsIf6__halffS2_fjLj768ELj1ELj4ELj1ELj16ENS_18Kernel_traits_baseILj768EfS2_fS2_fjLj128EEEEELb1ELb0ELb0ELb0EEEvNS_9FwdParamsE)
        .other          _ZN10layer_norm13ln_fwd_kernelINS_13Kernel_traitsIf6__halffS2_fjLj768ELj1ELj4ELj1ELj16ENS_18Kernel_traits_baseILj768EfS2_fS2_fjLj128EEEEELb1ELb0ELb0ELb0EEEvNS_9FwdParamsE,@"STO_CUDA_ENTRY STV_DEFAULT"
_ZN10layer_norm13ln_fwd_kernelINS_13Kernel_traitsIf6__halffS2_fjLj768ELj1ELj4ELj1ELj16ENS_18Kernel_traits_baseILj768EfS2_fS2_fjLj128EEEEELb1ELb0ELb0ELb0EEEvNS_9FwdParamsE:
.text._ZN10layer_norm13ln_fwd_kernelINS_13Kernel_traitsIf6__halffS2_fjLj768ELj1ELj4ELj1ELj16ENS_18Kernel_traits_baseILj768EfS2_fS2_fjLj128EEEEELb1ELb0ELb0ELb0EEEvNS_9FwdParamsE:
        /* <DEDUP_REMOVED lines=86> */
.L_x_20101:
        /* <DEDUP_REMOVED lines=30> */
.L_x_20102:
[----:B------:R-:W-:Y:S05]  /*0740*/  BSYNC.RECONVERGENT B0 ;  /* 0x0000000000007941 */ /* 0x000fea0003800200 */
.L_x_20100:
        /* <DEDUP_REMOVED lines=73> */
.L_x_20362:
        /* <DEDUP_REMOVED lines=39> */
.L_x_28654:
[----:B------:R-:W-:Y:S05]  /*0e50*/  BRX R92 -0xe60                                         (*"BRANCH_TARGETS .L_x_28655,.L_x_28656,.L_x_28657"*) ;  /* 0xfffffff05c687949 */ /* 0x000fea000383ffff */
.L_x_28657:
[----:B------:R-:W-:Y:S01]  /*0e60*/  VIADD R97, R8, 0x1 ;  /* 0x0000000108617836 */ /* 0x000fe20000000000 */
[----:B------:R-:W-:Y:S01]  /*0e70*/  MOV R92, R10 ;  /* 0x0000000a005c7202 */ /* 0x000fe20000000f00 */
[----:B------:R-:W-:Y:S01]  /*0e80*/  IMAD.MOV.U32 R93, RZ, RZ, R7 ;  /* 0x000000ffff5d7224 */ /* 0x000fe200078e0007 */
[----:B------:R-:W-:Y:S06]  /*0e90*/  BRA `(.L_x_20108) ;  /* 0x0000000000f47947 */ /* 0x000fec0003800000 */
.L_x_28655:
[----:B------:R-:W-:Y:S01]  /*0ea0*/  IMAD.MOV.U32 R92, RZ, RZ, R10 ;  /* 0x000000ffff5c7224 */ /* 0x000fe200078e000a */
[----:B------:R-:W-:Y:S01]  /*0eb0*/  MOV R97, 0x3 ;  /* 0x0000000300617802 */ /* 0x000fe20000000f00 */
[----:B------:R-:W-:Y:S01]  /*0ec0*/  IMAD.MOV.U32 R93, RZ, RZ, R6 ;  /* 0x000000ffff5d7224 */ /* 0x000fe200078e0006 */
[----:B------:R-:W-:Y:S06]  /*0ed0*/  BRA `(.L_x_20108) ;  /* 0x0000000000e47947 */ /* 0x000fec0003800000 */
.L_x_28656:
        /* <DEDUP_REMOVED lines=13> */
.L_x_20110:
[----:B------:R-:W-:Y:S05]  /*0fb0*/  BSYNC.RECONVERGENT B3 ;  /* 0x0000000000037941 */ /* 0x000fea0003800200 */
.L_x_20109:
        /* <DEDUP_REMOVED lines=41> */
[----:B------:R-:W-:Y:S01]  /*1250*/  LOP3.LUT R6, R6, UR31, R95, 0x96, !PT ;  /* 0x0000001f06067c12 */ /* 0x000fe2000f8e965f */
[----:B------:R-:W-:-:S07]  /*1260*/  IMAD.MOV.U32 R93, RZ, RZ, R10 ;  /* 0x000000ffff5d7224 */ /* 0x000fce00078e000a */
.L_x_20108:
[----:B------:R-:W-:Y:S05]  /*1270*/  BSYNC.RECONVERGENT B2 ;  /* 0x0000000000027941 */ /* 0x000fea0003800200 */
.L_x_20107:
        /* <DEDUP_REMOVED lines=11> */
[----:B-1----:R-:W-:Y:S02]  /*1330*/  FSETP.GTU.FTZ.AND P0, PT, R8, R15, PT ;  /* 0x0000000f0800720b */ /* 0x002fe40003f1c000 */
[----:B------:R-:W-:Y:S02]  /*1340*/  MOV R8, R12 ;  /* 0x0000000c00087202 */ /* 0x000fe40000000f00 */
        /* <DEDUP_REMOVED lines=13> */
.L_x_20113:
        /* <DEDUP_REMOVED lines=13> */
.L_x_20115:
[----:B------:R-:W-:Y:S05]  /*14f0*/  BSYNC.RECONVERGENT B3 ;  /* 0x0000000000037941 */ /* 0x000fea0003800200 */
.L_x_20114:
        /* <DEDUP_REMOVED lines=43> */
.L_x_20112:
[----:B------:R-:W-:Y:S05]  /*17b0*/  BSYNC.RECONVERGENT B2 ;  /* 0x0000000000027941 */ /* 0x000fea0003800200 */
.L_x_20111:
        /* <DEDUP_REMOVED lines=22> */
.L_x_20118:
        /* <DEDUP_REMOVED lines=13> */
.L_x_20120:
[----:B------:R-:W-:Y:S05]  /*19f0*/  BSYNC.RECONVERGENT B3 ;  /* 0x0000000000037941 */ /* 0x000fea0003800200 */
.L_x_20119:
        /* <DEDUP_REMOVED lines=43> */
.L_x_20117:
[----:B------:R-:W-:Y:S05]  /*1cb0*/  BSYNC.RECONVERGENT B2 ;  /* 0x0000000000027941 */ /* 0x000fea0003800200 */
.L_x_20116:
        /* <DEDUP_REMOVED lines=22> */
.L_x_20123:
        /* <DEDUP_REMOVED lines=13> */
.L_x_20125:
[----:B------:R-:W-:Y:S05]  /*1ef0*/  BSYNC.RECONVERGENT B3 ;  /* 0x0000000000037941 */ /* 0x000fea0003800200 */
.L_x_20124:
        /* <DEDUP_REMOVED lines=43> */
.L_x_20122:
[----:B------:R-:W-:Y:S05]  /*21b0*/  BSYNC.RECONVERGENT B2 ;  /* 0x0000000000027941 */ /* 0x000fea0003800200 */
.L_x_20121:
        /* <DEDUP_REMOVED lines=22> */
.L_x_20128:
        /* <DEDUP_REMOVED lines=13> */
.L_x_20130:
[----:B------:R-:W-:Y:S05]  /*23f0*/  BSYNC.RECONVERGENT B3 ;  /* 0x0000000000037941 */ /* 0x000fea0003800200 */
.L_x_20129:
        /* <DEDUP_REMOVED lines=43> */
.L_x_20127:
[----:B------:R-:W-:Y:S05]  /*26b0*/  BSYNC.RECONVERGENT B2 ;  /* 0x0000000000027941 */ /* 0x000fea0003800200 */
.L_x_20126:
        /* <DEDUP_REMOVED lines=22> */
.L_x_20133:
        /* <DEDUP_REMOVED lines=13> */
.L_x_20135:
[----:B------:R-:W-:Y:S05]  /*28f0*/  BSYNC.RECONVERGENT B3 ;  /* 0x0000000000037941 */ /* 0x000fea0003800200 */
.L_x_20134:
        /* <DEDUP_REMOVED lines=43> */
.L_x_20132:
[----:B------:R-:W-:Y:S05]  /*2bb0*/  BSYNC.RECONVERGENT B2 ;  /* 0x0000000000027941 */ /* 0x000fea0003800200 */
.L_x_20131:
        /* <DEDUP_REMOVED lines=22> */
.L_x_20138:
        /* <DEDUP_REMOVED lines=13> */
.L_x_20140:
[----:B------:R-:W-:Y:S05]  /*2df0*/  BSYNC.RECONVERGENT B3 ;  /* 0x0000000000037941 */ /* 0x000fea0003800200 */
.L_x_20139:
        /* <DEDUP_REMOVED lines=43> */
.L_x_20137:
[----:B------:R-:W-:Y:S05]  /*30b0*/  BSYNC.RECONVERGENT B2 ;  /* 0x0000000000027941 */ /* 0x000fea0003800200 */
.L_x_20136:
        /* <DEDUP_REMOVED lines=22> */
.L_x_20143:
        /* <DEDUP_REMOVED lines=15> */
.L_x_20145:
[----:B------:R-:W-:Y:S05]  /*3310*/  BSYNC.RECONVERGENT B3 ;  /* 0x0000000000037941 */ /* 0x000fea0003800200 */
.L_x_20144:
        /* <DEDUP_REMOVED lines=43> */
.L_x_20142:
[----:B------:R-:W-:Y:S05]  /*35d0*/  BSYNC.RECONVERGENT B2 ;  /* 0x0000000000027941 */ /* 0x000fea0003800200 */
.L_x_20141:
        /* <DEDUP_REMOVED lines=10> */
.L_x_20106:
        /* <DEDUP_REMOVED lines=16> */
.L_x_20149:
        /* <DEDUP_REMOVED lines=13> */
.L_x_20151:
[----:B------:R-:W-:Y:S05]  /*3850*/  BSYNC.RECONVERGENT B3 ;  /* 0x0000000000037941 */ /* 0x000fea0003800200 */
.L_x_20150:
        /* <DEDUP_REMOVED lines=42> */
.L_x_20148:
[----:B------:R-:W-:Y:S05]  /*3b00*/  BSYNC.RECONVERGENT B2 ;  /* 0x0000000000027941 */ /* 0x000fea0003800200 */
.L_x_20147:
[----:B------:R-:W0:Y:S01]  /*3b10*/  LDC R10, c[0x0][0x404] ;  /* 0x00010100ff0a7b82 */ /* 0x000e220000000800 */
[----:B------:R-:W-:Y:S01]  /*3b20*/  ISETP.NE.AND P0, PT, R18, 0x1, PT ;  /* 0x000000011200780c */ /* 0x000fe20003f05270 */
[----:B-----5:R-:W-:Y:S01]  /*3b30*/  HADD2.F32 R19, -RZ, R84.H0_H0 ;  /* 0x20000054ff137230 */ /* 0x020fe20000004100 */
[----:B------:R-:W-:Y:S01]  /*3b40*/  I2FP.F32.U32 R17, R16 ;  /* 0x0000001000117245 */ /* 0x000fe20000201000 */
[----:B------:R-:W-:Y:S01]  /*3b50*/  IMAD.MOV.U32 R16, RZ, RZ, 0x2f800000 ;  /* 0x2f800000ff107424 */ /* 0x000fe200078e00ff */
[----:B------:R-:W-:Y:S01]  /*3b60*/  BSSY.RECONVERGENT B2, `(.L_x_20152) ;  /* 0x000004b000027945 */ /* 0x000fe20003800200 */
[----:B------:R-:W-:Y:S02]  /*3b70*/  HFMA2 R88, -RZ, RZ, 0, 1.1920928955078125e-07 ;  /* 0x00000002ff587431 */ /* 0x000fe400000001ff */
[----:B------:R-:W-:Y:S01]  /*3b80*/  FMUL.FTZ R90, R19, R14 ;  /* 0x0000000e135a7220 */ /* 0x000fe20000410000 */
[----:B------:R-:W1:Y:S01]  /*3b90*/  LDC R15, c[0x0][0x408] ;  /* 0x00010200ff0f7b82 */ /* 0x000e620000000800 */
[----:B------:R-:W-:Y:S01]  /*3ba0*/  FFMA.FTZ R17, R17, R16, 1.1641532182693481445e-10 ;  /* 0x2f00000011117423 */ /* 0x000fe20000010010 */
[----:B------:R-:W-:-:S04]  /*3bb0*/  IMAD.MOV.U32 R8, RZ, RZ, R12 ;  /* 0x000000ffff087224 */ /* 0x000fc800078e000c */
        /* <DEDUP_REMOVED lines=12> */
.L_x_20154:
        /* <DEDUP_REMOVED lines=13> */
.L_x_20156:
[----:B------:R-:W-:Y:S05]  /*3d50*/  BSYNC.RECONVERGENT B3 ;  /* 0x0000000000037941 */ /* 0x000fea0003800200 */
.L_x_20155:
        /* <DEDUP_REMOVED lines=43> */
.L_x_20153:
[----:B------:R-:W-:Y:S05]  /*4010*/  BSYNC.RECONVERGENT B2 ;  /* 0x0000000000027941 */ /* 0x000fea0003800200 */
.L_x_20152:
[----:B------:R-:W-:Y:S01]  /*4020*/  ISETP.NE.AND P1, PT, R88, 0x1, PT ;  /* 0x000000015800780c */ /* 0x000fe20003f25270 */
[----:B------:R-:W-:Y:S01]  /*4030*/  HADD2.F32 R19, -RZ, R84.H1_H1 ;  /* 0x30000054ff137230 */ /* 0x000fe20000004100 */
        /* <DEDUP_REMOVED lines=17> */
.L_x_20159:
        /* <DEDUP_REMOVED lines=13> */
.L_x_20161:
[----:B------:R-:W-:Y:S05]  /*4220*/  BSYNC.RECONVERGENT B3 ;  /* 0x0000000000037941 */ /* 0x000fea0003800200 */
.L_x_20160:
        /* <DEDUP_REMOVED lines=43> */
.L_x_20158:
[----:B------:R-:W-:Y:S05]  /*44e0*/  BSYNC.RECONVERGENT B2 ;  /* 0x0000000000027941 */ /* 0x000fea0003800200 */
.L_x_20157:
[----:B------:R-:W-:Y:S01]  /*44f0*/  ISETP.NE.AND P2, PT, R84, 0x1, PT ;  /* 0x000000015400780c */ /* 0x000fe20003f45270 */
[----:B------:R-:W-:Y:S01]  /*4500*/  HADD2.F32 R89, -RZ, R85.H0_H0 ;  /* 0x20000055ff597230 */ /* 0x000fe20000004100 */
[----:B------:R-:W-:Y:S01]  /*4510*/  I2FP.F32.U32 R19, R8 ;  /* 0x0000000800137245 */ /* 0x000fe20000201000 */
[----:B------:R-:W-:Y:S01]  /*4520*/  BSSY.RECONVERGENT B2, `(.L_x_20162) ;  /* 0x0000049000027945 */ /* 0x000fe20003800200 */
[----:B------:R-:W-:Y:S02]  /*4530*/  IMAD.MOV.U32 R88, RZ, RZ, 0x2 ;  /* 0x00000002ff587424 */ /* 0x000fe400078e00ff */
        /* <DEDUP_REMOVED lines=14> */
.L_x_20164:
        /* <DEDUP_REMOVED lines=13> */
.L_x_20166:
[----:B------:R-:W-:Y:S05]  /*46f0*/  BSYNC.RECONVERGENT B3 ;  /* 0x0000000000037941 */ /* 0x000fea0003800200 */
.L_x_20165:
        /* <DEDUP_REMOVED lines=43> */
.L_x_20163:
[----:B------:R-:W-:Y:S05]  /*49b0*/  BSYNC.RECONVERGENT B2 ;  /* 0x0000000000027941 */ /* 0x000fea0003800200 */
.L_x_20162:
[----:B------:R-:W-:Y:S01]  /*49c0*/  ISETP.NE.AND P3, PT, R88, 0x1, PT ;  /* 0x000000015800780c */ /* 0x000fe20003f65270 */
[----:B------:R-:W-:Y:S01]  /*49d0*/  HADD2.F32 R85, -RZ, R85.H1_H1 ;  /* 0x30000055ff557230 */ /* 0x000fe20000004100 */
[----:B------:R-:W-:Y:S01]  /*49e0*/  I2FP.F32.U32 R19, R8 ;  /* 0x0000000800137245 */ /* 0x000fe20000201000 */
[----:B------:R-:W-:Y:S01]  /*49f0*/  BSSY.RECONVERGENT B2, `(.L_x_20167) ;  /* 0x0000049000027945 */ /* 0x000fe20003800200 */
[----:B------:R-:W-:Y:S02]  /*4a00*/  HFMA2 R91, -RZ, RZ, 0, 1.1920928955078125e-07 ;  /* 0x00000002ff5b7431 */ /* 0x000fe400000001ff */
[----:B------:R-:W-:Y:S02]  /*4a10*/  IMAD.MOV.U32 R8, RZ, RZ, R12 ;  /* 0x000000ffff087224 */ /* 0x000fe400078e000c */
        /* <DEDUP_REMOVED lines=13> */
.L_x_20169:
        /* <DEDUP_REMOVED lines=13> */
.L_x_20171:
[----:B------:R-:W-:Y:S05]  /*4bc0*/  BSYNC.RECONVERGENT B3 ;  /* 0x0000000000037941 */ /* 0x000fea0003800200 */
.L_x_20170:
        /* <DEDUP_REMOVED lines=43> */
.L_x_20168:
[----:B------:R-:W-:Y:S05]  /*4e80*/  BSYNC.RECONVERGENT B2 ;  /* 0x0000000000027941 */ /* 0x000fea0003800200 */
.L_x_20167:
        /* <DEDUP_REMOVED lines=19> */
.L_x_20174:
        /* <DEDUP_REMOVED lines=13> */
.L_x_20176:
[----:B------:R-:W-:Y:S05]  /*5090*/  BSYNC.RECONVERGENT B3 ;  /* 0x0000000000037941 */ /* 0x000fea0003800200 */
.L_x_20175:
        /* <DEDUP_REMOVED lines=43> */
.L_x_20173:
[----:B------:R-:W-:Y:S05]  /*5350*/  BSYNC.RECONVERGENT B2 ;  /* 0x0000000000027941 */ /* 0x000fea0003800200 */
.L_x_20172:
[----:B------:R-:W-:Y:S01]  /*5360*/  ISETP.NE.AND P5, PT, R93, 0x1, PT ;  /* 0x000000015d00780c */ /* 0x000fe20003fa5270 */
[----:B------:R-:W-:Y:S01]  /*5370*/  HADD2.F32 R89, -RZ, R86.H1_H1 ;  /* 0x30000056ff597230 */ /* 0x000fe20000004100 */
        /* <DEDUP_REMOVED lines=17> */
.L_x_20179:
        /* <DEDUP_REMOVED lines=13> */
.L_x_20181:
[----:B------:R-:W-:Y:S05]  /*5560*/  BSYNC.RECONVERGENT B3 ;  /* 0x0000000000037941 */ /* 0x000fea0003800200 */
.L_x_20180:
        /* <DEDUP_REMOVED lines=43> */
.L_x_20178:
[----:B------:R-:W-:Y:S05]  /*5820*/  BSYNC.RECONVERGENT B2 ;  /* 0x0000000000027941 */ /* 0x000fea0003800200 */
.L_x_20177:
        /* <DEDUP_REMOVED lines=19> */
.L_x_20184:
        /* <DEDUP_REMOVED lines=15> */
.L_x_20186:
[----:B------:R-:W-:Y:S05]  /*5a50*/  BSYNC.RECONVERGENT B3 ;  /* 0x0000000000037941 */ /* 0x000fea0003800200 */
.L_x_20185:
        /* <DEDUP_REMOVED lines=43> */
.L_x_20183:
[----:B------:R-:W-:Y:S05]  /*5d10*/  BSYNC.RECONVERGENT B2 ;  /* 0x0000000000027941 */ /* 0x000fea0003800200 */
.L_x_20182:
        /* <DEDUP_REMOVED lines=16> */
.L_x_20146:
        /* <DEDUP_REMOVED lines=22> */
.L_x_20105:
[----:B------:R-:W-:Y:S05]  /*5f80*/  BSYNC.RECONVERGENT B1 ;  /* 0x0000000000017941 */ /* 0x000fea0003800200 */
.L_x_20104:
        /* <DEDUP_REMOVED lines=30> */
.L_x_20192:
        /* <DEDUP_REMOVED lines=13> */
.L_x_20194:
[----:B------:R-:W-:Y:S05]  /*6240*/  BSYNC.RECONVERGENT B3 ;  /* 0x0000000000037941 */ /* 0x000fea0003800200 */
.L_x_20193:
        /* <DEDUP_REMOVED lines=43> */
.L_x_20191:
[----:B------:R-:W-:Y:S05]  /*6500*/  BSYNC.RECONVERGENT B2 ;  /* 0x0000000000027941 */ /* 0x000fea0003800200 */
.L_x_20190:
        /* <DEDUP_REMOVED lines=26> */
.L_x_20197:
        /* <DEDUP_REMOVED lines=13> */
.L_x_20199:
[----:B------:R-:W-:Y:S05]  /*6780*/  BSYNC.RECONVERGENT B3 ;  /* 0x0000000000037941 */ /* 0x000fea0003800200 */
.L_x_20198:
        /* <DEDUP_REMOVED lines=43> */
.L_x_20196:
[----:B------:R-:W-:Y:S05]  /*6a40*/  BSYNC.RECONVERGENT B2 ;  /* 0x0000000000027941 */ /* 0x000fea0003800200 */
.L_x_20195:
        /* <DEDUP_REMOVED lines=22> */
.L_x_20202:
        /* <DEDUP_REMOVED lines=13> */
.L_x_20204:
[----:B------:R-:W-:Y:S05]  /*6c80*/  BSYNC.RECONVERGENT B3 ;  /* 0x0000000000037941 */ /* 0x000fea0003800200 */
.L_x_20203:
        /* <DEDUP_REMOVED lines=43> */
.L_x_20201:
[----:B------:R-:W-:Y:S05]  /*6f40*/  BSYNC.RECONVERGENT B2 ;  /* 0x0000000000027941 */ /* 0x000fea0003800200 */
.L_x_20200:
        /* <DEDUP_REMOVED lines=22> */
.L_x_20207:
        /* <DEDUP_REMOVED lines=13> */
.L_x_20209:
[----:B------:R-:W-:Y:S05]  /*7180*/  BSYNC.RECONVERGENT B3 ;  /* 0x0000000000037941 */ /* 0x000fea0003800200 */
.L_x_20208:
        /* <DEDUP_REMOVED lines=41> */
[----:B------:R-:W-:Y:S01]  /*7420*/  IMAD.MOV.U32 R96, RZ, RZ, RZ ;  /* 0x000000ffff607224 */ /* 0x000fe200078e00ff */
[----:B------:R-:W-:-:S07]  /*7430*/  MOV R92, R100 ;  /* 0x00000064005c7202 */ /* 0x000fce0000000f00 */
.L_x_20206:
[----:B------:R-:W-:Y:S05]  /*7440*/  BSYNC.RECONVERGENT B2 ;  /* 0x0000000000027941 */ /* 0x000fea0003800200 */
.L_x_20205:
        /* <DEDUP_REMOVED lines=22> */
.L_x_20212:
        /* <DEDUP_REMOVED lines=13> */
.L_x_20214:
[----:B------:R-:W-:Y:S05]  /*7680*/  BSYNC.RECONVERGENT B3 ;  /* 0x0000000000037941 */ /* 0x000fea0003800200 */
.L_x_20213:
        /* <DEDUP_REMOVED lines=43> */
.L_x_20211:
[----:B------:R-:W-:Y:S05]  /*7940*/  BSYNC.RECONVERGENT B2 ;  /* 0x0000000000027941 */ /* 0x000fea0003800200 */
.L_x_20210:
        /* <DEDUP_REMOVED lines=22> */
.L_x_20217:
        /* <DEDUP_REMOVED lines=13> */
.L_x_20219:
[----:B------:R-:W-:Y:S05]  /*7b80*/  BSYNC.RECONVERGENT B3 ;  /* 0x0000000000037941 */ /* 0x000fea0003800200 */
.L_x_20218:
        /* <DEDUP_REMOVED lines=43> */
.L_x_20216:
[----:B------:R-:W-:Y:S05]  /*7e40*/  BSYNC.RECONVERGENT B2 ;  /* 0x0000000000027941 */ /* 0x000fea0003800200 */
.L_x_20215:
        /* <DEDUP_REMOVED lines=22> */
.L_x_20222:
        /* <DEDUP_REMOVED lines=13> */
.L_x_20224:
[----:B------:R-:W-:Y:S05]  /*8080*/  BSYNC.RECONVERGENT B3 ;  /* 0x0000000000037941 */ /* 0x000fea0003800200 */
.L_x_20223:
        /* <DEDUP_REMOVED lines=43> */
.L_x_20221:
[----:B------:R-:W-:Y:S05]  /*8340*/  BSYNC.RECONVERGENT B2 ;  /* 0x0000000000027941 */ /* 0x000fea0003800200 */
.L_x_20220:
        /* <DEDUP_REMOVED lines=22> */
.L_x_20227:
        /* <DEDUP_REMOVED lines=15> */
.L_x_20229:
[----:B------:R-:W-:Y:S05]  /*85a0*/  BSYNC.RECONVERGENT B3 ;  /* 0x0000000000037941 */ /* 0x000fea0003800200 */
.L_x_20228:
        /* <DEDUP_REMOVED lines=43> */
.L_x_20226:
[----:B------:R-:W-:Y:S05]  /*8860*/  BSYNC.RECONVERGENT B2 ;  /* 0x0000000000027941 */ /* 0x000fea0003800200 */
.L_x_20225:
        /* <DEDUP_REMOVED lines=10> */
.L_x_20189:
        /* <DEDUP_REMOVED lines=16> */
.L_x_20233:
        /* <DEDUP_REMOVED lines=13> */
.L_x_20235:
[----:B------:R-:W-:Y:S05]  /*8ae0*/  BSYNC.RECONVERGENT B3 ;  /* 0x0000000000037941 */ /* 0x000fea0003800200 */
.L_x_20234:
        /* <DEDUP_REMOVED lines=42> */
.L_x_20232:
[----:B------:R-:W-:Y:S05]  /*8d90*/  BSYNC.RECONVERGENT B2 ;  /* 0x0000000000027941 */ /* 0x000fea0003800200 */
.L_x_20231:
[----:B------:R-:W0:Y:S01]  /*8da0*/  LDC R10, c[0x0][0x404] ;  /* 0x00010100ff0a7b82 */ /* 0x000e220000000800 */
[----:B------:R-:W-:Y:S01]  /*8db0*/  ISETP.NE.AND P0, PT, R84, 0x1, PT ;  /* 0x000000015400780c */ /* 0x000fe20003f05270 */
[----:B-----5:R-:W-:Y:S01]  /*8dc0*/  HADD2.F32 R85, -RZ, R72.H0_H0 ;  /* 0x20000048ff557230 */ /* 0x020fe20000004100 */
[----:B------:R-:W-:Y:S01]  /*8dd0*/  I2FP.F32.U32 R71, R68 ;  /* 0x0000004400477245 */ /* 0x000fe20000201000 */
[----:B------:R-:W-:Y:S01]  /*8de0*/  IMAD.MOV.U32 R68, RZ, RZ, 0x2f800000 ;  /* 0x2f800000ff447424 */ /* 0x000fe200078e00ff */
[----:B------:R-:W-:Y:S01]  /*8df0*/  BSSY.RECONVERGENT B2, `(.L_x_20236) ;  /* 0x000004b000027945 */ /* 0x000fe20003800200 */
[----:B------:R-:W-:Y:S01]  /*8e00*/  MOV R86, 0x2 ;  /* 0x0000000200567802 */ /* 0x000fe20000000f00 */
        /* <DEDUP_REMOVED lines=16> */
.L_x_20238:
        /* <DEDUP_REMOVED lines=13> */
.L_x_20240:
[----:B------:R-:W-:Y:S05]  /*8fe0*/  BSYNC.RECONVERGENT B3 ;  /* 0x0000000000037941 */ /* 0x000fea0003800200 */
.L_x_20239:
        /* <DEDUP_REMOVED lines=43> */
.L_x_20237:
[----:B------:R-:W-:Y:S05]  /*92a0*/  BSYNC.RECONVERGENT B2 ;  /* 0x0000000000027941 */ /* 0x000fea0003800200 */
.L_x_20236:
[----:B------:R-:W-:Y:S01]  /*92b0*/  ISETP.NE.AND P1, PT, R86, 0x1, PT ;  /* 0x000000015600780c */ /* 0x000fe20003f25270 */
[----:B------:R-:W-:Y:S01]  /*92c0*/  HADD2.F32 R87, -RZ, R72.H1_H1 ;  /* 0x30000048ff577230 */ /* 0x000fe20000004100 */
        /* <DEDUP_REMOVED lines=17> */
.L_x_20243:
        /* <DEDUP_REMOVED lines=13> */
.L_x_20245:
[----:B------:R-:W-:Y:S05]  /*94b0*/  BSYNC.RECONVERGENT B3 ;  /* 0x0000000000037941 */ /* 0x000fea0003800200 */
.L_x_20244:
        /* <DEDUP_REMOVED lines=43> */
.L_x_20242:
[----:B------:R-:W-:Y:S05]  /*9770*/  BSYNC.RECONVERGENT B2 ;  /* 0x0000000000027941 */ /* 0x000fea0003800200 */
.L_x_20241:
        /* <DEDUP_REMOVED lines=19> */
.L_x_20248:
        /* <DEDUP_REMOVED lines=13> */
.L_x_20250:
[----:B------:R-:W-:Y:S05]  /*9980*/  BSYNC.RECONVERGENT B3 ;  /* 0x0000000000037941 */ /* 0x000fea0003800200 */
.L_x_20249:
        /* <DEDUP_REMOVED lines=43> */
.L_x_20247:
[----:B------:R-:W-:Y:S05]  /*9c40*/  BSYNC.RECONVERGENT B2 ;  /* 0x0000000000027941 */ /* 0x000fea0003800200 */
.L_x_20246:
        /* <DEDUP_REMOVED lines=19> */
.L_x_20253:
        /* <DEDUP_REMOVED lines=13> */
.L_x_20255:
[----:B------:R-:W-:Y:S05]  /*9e50*/  BSYNC.RECONVERGENT B3 ;  /* 0x0000000000037941 */ /* 0x000fea0003800200 */
.L_x_20254:
        /* <DEDUP_REMOVED lines=43> */
.L_x_20252:
[----:B------:R-:W-:Y:S05]  /*a110*/  BSYNC.RECONVERGENT B2 ;  /* 0x0000000000027941 */ /* 0x000fea0003800200 */
.L_x_20251:
        /* <DEDUP_REMOVED lines=19> */
.L_x_20258:
        /* <DEDUP_REMOVED lines=13> */
.L_x_20260:
[----:B------:R-:W-:Y:S05]  /*a320*/  BSYNC.RECONVERGENT B3 ;  /* 0x0000000000037941 */ /* 0x000fea0003800200 */
.L_x_20259:
        /* <DEDUP_REMOVED lines=43> */
.L_x_20257:
[----:B------:R-:W-:Y:S05]  /*a5e0*/  BSYNC.RECONVERGENT B2 ;  /* 0x0000000000027941 */ /* 0x000fea0003800200 */
.L_x_20256:
        /* <DEDUP_REMOVED lines=19> */
.L_x_20263:
        /* <DEDUP_REMOVED lines=13> */
.L_x_20265:
[----:B------:R-:W-:Y:S05]  /*a7f0*/  BSYNC.RECONVERGENT B3 ;  /* 0x0000000000037941 */ /* 0x000fea0003800200 */
.L_x_20264:
        /* <DEDUP_REMOVED lines=43> */
.L_x_20262:
[----:B------:R-:W-:Y:S05]  /*aab0*/  BSYNC.RECONVERGENT B2 ;  /* 0x0000000000027941 */ /* 0x000fea0003800200 */
.L_x_20261:
[----:B------:R-:W-:Y:S01]  /*aac0*/  ISETP.NE.AND P6, PT, R94, 0x1, PT ;  /* 0x000000015e00780c */ /* 0x000fe20003fc5270 */
[----:B------:R-:W-:Y:S01]  /*aad0*/  HADD2.F32 R93, -RZ, R75.H0_H0 ;  /* 0x2000004bff5d7230 */ /* 0x000fe20000004100 */
        /* <DEDUP_REMOVED lines=17> */
.L_x_20268:
        /* <DEDUP_REMOVED lines=15> */
.L_x_20270:
[----:B------:R-:W-:Y:S05]  /*ace0*/  BSYNC.RECONVERGENT B3 ;  /* 0x0000000000037941 */ /* 0x000fea0003800200 */
.L_x_20269:
        /* <DEDUP_REMOVED lines=43> */
.L_x_20267:
[----:B------:R-:W-:Y:S05]  /*afa0*/  BSYNC.RECONVERGENT B2 ;  /* 0x0000000000027941 */ /* 0x000fea0003800200 */
.L_x_20266:
        /* <DEDUP_REMOVED lines=12> */
[----:B------:R-:W-:Y:S02]  /*b070*/  FSEL R73, R74, RZ, P4 ;  /* 0x000000ff4a497208 */ /* 0x000fe40002000000 */
[----:B------:R-:W-:Y:S02]  /*b080*/  PLOP3.LUT P6, PT, P6, PT, PT, 0x8, 0x80 ;  /* 0x000000000080781c */ /* 0x000fe400037ce170 */
[----:B------:R-:W-:Y:S02]  /*b090*/  FSEL R72, R84, RZ, P3 ;  /* 0x000000ff54487208 */ /* 0x000fe40001800000 */
[----:B------:R-:W-:-:S09]  /*b0a0*/  FSEL R74, R85, RZ, P5 ;  /* 0x000000ff554a7208 */ /* 0x000fd20002800000 */
.L_x_20230:
        /* <DEDUP_REMOVED lines=22> */
.L_x_20188:
[----:B------:R-:W-:Y:S05]  /*b210*/  BSYNC.RECONVERGENT B1 ;  /* 0x0000000000017941 */ /* 0x000fea0003800200 */
.L_x_20187:
        /* <DEDUP_REMOVED lines=30> */
.L_x_20276:
        /* <DEDUP_REMOVED lines=13> */
.L_x_20278:
[----:B------:R-:W-:Y:S05]  /*b4d0*/  BSYNC.RECONVERGENT B3 ;  /* 0x0000000000037941 */ /* 0x000fea0003800200 */
.L_x_20277:
        /* <DEDUP_REMOVED lines=41> */
[----:B------:R-:W-:Y:S01]  /*b770*/  IMAD.MOV.U32 R96, RZ, RZ, R10 ;  /* 0x000000ffff607224 */ /* 0x000fe200078e000a */
[----:B------:R-:W-:-:S07]  /*b780*/  MOV R92, R94 ;  /* 0x0000005e005c7202 */ /* 0x000fce0000000f00 */
.L_x_20275:
[----:B------:R-:W-:Y:S05]  /*b790*/  BSYNC.RECONVERGENT B2 ;  /* 0x0000000000027941 */ /* 0x000fea0003800200 */
.L_x_20274:
        /* <DEDUP_REMOVED lines=26> */
.L_x_20281:
        /* <DEDUP_REMOVED lines=13> */
.L_x_20283:
[----:B------:R-:W-:Y:S05]  /*ba10*/  BSYNC.RECONVERGENT B3 ;  /* 0x0000000000037941 */ /* 0x000fea0003800200 */
.L_x_20282:
        /* <DEDUP_REMOVED lines=43> */
.L_x_20280:
[----:B------:R-:W-:Y:S05]  /*bcd0*/  BSYNC.RECONVERGENT B2 ;  /* 0x0000000000027941 */ /* 0x000fea0003800200 */
.L_x_20279:
        /* <DEDUP_REMOVED lines=22> */
.L_x_20286:
        /* <DEDUP_REMOVED lines=13> */
.L_x_20288:
[----:B------:R-:W-:Y:S05]  /*bf10*/  BSYNC.RECONVERGENT B3 ;  /* 0x0000000000037941 */ /* 0x000fea0003800200 */
.L_x_20287:
        /* <DEDUP_REMOVED lines=43> */
.L_x_20285:
[----:B------:R-:W-:Y:S05]  /*c1d0*/  BSYNC.RECONVERGENT B2 ;  /* 0x0000000000027941 */ /* 0x000fea0003800200 */
.L_x_20284:
        /* <DEDUP_REMOVED lines=22> */
.L_x_20291:
        /* <DEDUP_REMOVED lines=13> */
.L_x_20293:
[----:B------:R-:W-:Y:S05]  /*c410*/  BSYNC.RECONVERGENT B3 ;  /* 0x0000000000037941 */ /* 0x000fea0003800200 */
.L_x_20292:
        /* <DEDUP_REMOVED lines=43> */
.L_x_20290:
[----:B------:R-:W-:Y:S05]  /*c6d0*/  BSYNC.RECONVERGENT B2 ;  /* 0x0000000000027941 */ /* 0x000fea0003800200 */
.L_x_20289:
        /* <DEDUP_REMOVED lines=22> */
.L_x_20296:
        /* <DEDUP_REMOVED lines=13> */
.L_x_20298:
[----:B------:R-:W-:Y:S05]  /*c910*/  BSYNC.RECONVERGENT B3 ;  /* 0x0000000000037941 */ /* 0x000fea0003800200 */
.L_x_20297:
        /* <DEDUP_REMOVED lines=43> */
.L_x_20295:
[----:B------:R-:W-:Y:S05]  /*cbd0*/  BSYNC.RECONVERGENT B2 ;  /* 0x0000000000027941 */ /* 0x000fea0003800200 */
.L_x_20294:
        /* <DEDUP_REMOVED lines=22> */
.L_x_20301:
        /* <DEDUP_REMOVED lines=13> */
.L_x_20303:
[----:B------:R-:W-:Y:S05]  /*ce10*/  BSYNC.RECONVERGENT B3 ;  /* 0x0000000000037941 */ /* 0x000fea0003800200 */
.L_x_20302:
        /* <DEDUP_REMOVED lines=43> */
.L_x_20300:
[----:B------:R-:W-:Y:S05]  /*d0d0*/  BSYNC.RECONVERGENT B2 ;  /* 0x0000000000027941 */ /* 0x000fea0003800200 */
.L_x_20299:
        /* <DEDUP_REMOVED lines=22> */
.L_x_20306:
        /* <DEDUP_REMOVED lines=13> */
.L_x_20308:
[----:B------:R-:W-:Y:S05]  /*d310*/  BSYNC.RECONVERGENT B3 ;  /* 0x0000000000037941 */ /* 0x000fea0003800200 */
.L_x_20307:
        /* <DEDUP_REMOVED lines=43> */
.L_x_20305:
[----:B------:R-:W-:Y:S05]  /*d5d0*/  BSYNC.RECONVERGENT B2 ;  /* 0x0000000000027941 */ /* 0x000fea0003800200 */
.L_x_20304:
        /* <DEDUP_REMOVED lines=22> */
.L_x_20311:
        /* <DEDUP_REMOVED lines=15> */
.L_x_20313:
[----:B------:R-:W-:Y:S05]  /*d830*/  BSYNC.RECONVERGENT B3 ;  /* 0x0000000000037941 */ /* 0x000fea0003800200 */
.L_x_20312:
        /* <DEDUP_REMOVED lines=43> */
.L_x_20310:
[----:B------:R-:W-:Y:S05]  /*daf0*/  BSYNC.RECONVERGENT B2 ;  /* 0x0000000000027941 */ /* 0x000fea0003800200 */
.L_x_20309:
[----:B------:R-:W-:Y:S01]  /*db00*/  I2FP.F32.U32 R84, R84 ;  /* 0x0000005400547245 */ /* 0x000fe20000201000 */
[----:B------:R-:W-:Y:S02]  /*db10*/  HADD2.F32 R83, -RZ, R83.H1_H1 ;  /* 0x30000053ff537230 */ /* 0x000fe40000004100 */
[----:B------:R-:W-:-:S03]  /*db20*/  IMAD.MOV.U32 R85, RZ, RZ, 0x2f800000 ;  /* 0x2f800000ff557424 */ /* 0x000fc600078e00ff */
[----:B------:R-:W-:Y:S01]  /*db30*/  FMUL.FTZ R83, R83, R14 ;  /* 0x0000000e53537220 */ /* 0x000fe20000410000 */
[----:B------:R-:W-:-:S03]  /*db40*/  FFMA.FTZ R84, R84, R85, 1.1641532182693481445e-10 ;  /* 0x2f00000054547423 */ /* 0x000fc60000010055 */
[----:B------:R-:W-:Y:S02]  /*db50*/  FMUL.FTZ R83, R83, R10 ;  /* 0x0000000a53537220 */ /* 0x000fe40000410000 */
[----:B------:R-:W-:-:S04]  /*db60*/  FSETP.GTU.FTZ.AND P6, PT, R84, R93, PT ;  /* 0x0000005d5400720b */ /* 0x000fc80003fdc000 */
[----:B------:R-:W-:Y:S02]  /*db70*/  FSEL R10, R83, RZ, !P6 ;  /* 0x000000ff530a7208 */ /* 0x000fe40007000000 */
[----:B------:R-:W-:-:S03]  /*db80*/  PLOP3.LUT P6, PT, P6, PT, PT, 0x8, 0x80 ;  /* 0x000000000080781c */ /* 0x000fc600037ce170 */
[----:B------:R-:W-:Y:S01]  /*db90*/  FADD.FTZ R83, R87, R10 ;  /* 0x0000000a57537221 */ /* 0x000fe20000010000 */
[----:B------:R-:W-:Y:S09]  /*dba0*/  BRA `(.L_x_20314) ;  /* 0x0000002400e87947 */ /* 0x000ff20003800000 */
.L_x_20273:
        /* <DEDUP_REMOVED lines=16> */
.L_x_20317:
        /* <DEDUP_REMOVED lines=13> */
.L_x_20319:
[----:B------:R-:W-:Y:S05]  /*dd80*/  BSYNC.RECONVERGENT B3 ;  /* 0x0000000000037941 */ /* 0x000fea0003800200 */
.L_x_20318:
        /* <DEDUP_REMOVED lines=42> */
.L_x_20316:
[----:B------:R-:W-:Y:S05]  /*e030*/  BSYNC.RECONVERGENT B2 ;  /* 0x0000000000027941 */ /* 0x000fea0003800200 */
.L_x_20315:
        /* <DEDUP_REMOVED lines=23> */
.L_x_20322:
        /* <DEDUP_REMOVED lines=13> */
.L_x_20324:
[----:B------:R-:W-:Y:S05]  /*e280*/  BSYNC.RECONVERGENT B3 ;  /* 0x0000000000037941 */ /* 0x000fea0003800200 */
.L_x_20323:
        /* <DEDUP_REMOVED lines=43> */
.L_x_20321:
[----:B------:R-:W-:Y:S05]  /*e540*/  BSYNC.RECONVERGENT B2 ;  /* 0x0000000000027941 */ /* 0x000fea0003800200 */
.L_x_20320:
        /* <DEDUP_REMOVED lines=19> */
.L_x_20327:
        /* <DEDUP_REMOVED lines=13> */
.L_x_20329:
[----:B------:R-:W-:Y:S05]  /*e750*/  BSYNC.RECONVERGENT B3 ;  /* 0x0000000000037941 */ /* 0x000fea0003800200 */
.L_x_20328:
        /* <DEDUP_REMOVED lines=43> */
.L_x_20326:
[----:B------:R-:W-:Y:S05]  /*ea10*/  BSYNC.RECONVERGENT B2 ;  /* 0x0000000000027941 */ /* 0x000fea0003800200 */
.L_x_20325:
        /* <DEDUP_REMOVED lines=19> */
.L_x_20332:
        /* <DEDUP_REMOVED lines=13> */
.L_x_20334:
[----:B------:R-:W-:Y:S05]  /*ec20*/  BSYNC.RECONVERGENT B3 ;  /* 0x0000000000037941 */ /* 0x000fea0003800200 */
.L_x_20333:
        /* <DEDUP_REMOVED lines=43> */
.L_x_20331:
[----:B------:R-:W-:Y:S05]  /*eee0*/  BSYNC.RECONVERGENT B2 ;  /* 0x0000000000027941 */ /* 0x000fea0003800200 */
.L_x_20330:
        /* <DEDUP_REMOVED lines=19> */
.L_x_20337:
        /* <DEDUP_REMOVED lines=13> */
.L_x_20339:
[----:B------:R-:W-:Y:S05]  /*f0f0*/  BSYNC.RECONVERGENT B3 ;  /* 0x0000000000037941 */ /* 0x000fea0003800200 */
.L_x_20338:
        /* <DEDUP_REMOVED lines=43> */
.L_x_20336:
[----:B------:R-:W-:Y:S05]  /*f3b0*/  BSYNC.RECONVERGENT B2 ;  /* 0x0000000000027941 */ /* 0x000fea0003800200 */
.L_x_20335:
        /* <DEDUP_REMOVED lines=19> */
.L_x_20342:
        /* <DEDUP_REMOVED lines=13> */
.L_x_20344:
[----:B------:R-:W-:Y:S05]  /*f5c0*/  BSYNC.RECONVERGENT B3 ;  /* 0x0000000000037941 */ /* 0x000fea0003800200 */
.L_x_20343:
        /* <DEDUP_REMOVED lines=43> */
.L_x_20341:
[----:B------:R-:W-:Y:S05]  /*f880*/  BSYNC.RECONVERGENT B2 ;  /* 0x0000000000027941 */ /* 0x000fea0003800200 */
.L_x_20340:
        /* <DEDUP_REMOVED lines=19> */
.L_x_20347:
        /* <DEDUP_REMOVED lines=13> */
.L_x_20349:
[----:B------:R-:W-:Y:S05]  /*fa90*/  BSYNC.RECONVERGENT B3 ;  /* 0x0000000000037941 */ /* 0x000fea0003800200 */
.L_x_20348:
        /* <DEDUP_REMOVED lines=43> */
.L_x_20346:
[----:B------:R-:W-:Y:S05]  /*fd50*/  BSYNC.RECONVERGENT B2 ;  /* 0x0000000000027941 */ /* 0x000fea0003800200 */
.L_x_20345:
        /* <DEDUP_REMOVED lines=19> */
.L_x_20352:
        /* <DEDUP_REMOVED lines=15> */
.L_x_20354:
[----:B------:R-:W-:Y:S05]  /*ff80*/  BSYNC.RECONVERGENT B3 ;  /* 0x0000000000037941 */ /* 0x000fea0003800200 */
.L_x_20353:
        /* <DEDUP_REMOVED lines=43> */
.L_x_20351:
[----:B------:R-:W-:Y:S05]  /*10240*/  BSYNC.RECONVERGENT B2 ;  /* 0x0000000000027941 */ /* 0x000fea0003800200 */
.L_x_20350:
        /* <DEDUP_REMOVED lines=16> */
.L_x_20314:
        /* <DEDUP_REMOVED lines=21> */
.L_x_20272:
[----:B------:R-:W-:Y:S05]  /*104a0*/  BSYNC.RECONVERGENT B1 ;  /* 0x0000000000017941 */ /* 0x000fea0003800200 */
.L_x_20271:
        /* <DEDUP_REMOVED lines=101> */
.L_x_20374:
        /* <DEDUP_REMOVED lines=48> */
.L_x_20357:
[----:B------:R-:W-:Y:S05]  /*10e00*/  BSYNC.RECONVERGENT B1 ;  /* 0x0000000000017941 */ /* 0x000fea0003800200 */
.L_x_20356:
        /* <DEDUP_REMOVED lines=35> */
.L_x_20359:
[----:B------:R-:W-:Y:S05]  /*11040*/  BSYNC.RECONVERGENT B1 ;  /* 0x0000000000017941 */ /* 0x000fea0003800200 */
.L_x_20358:
        /* <DEDUP_REMOVED lines=34> */
.L_x_20361:
[----:B------:R-:W-:Y:S05]  /*11270*/  BSYNC.RECONVERGENT B1 ;  /* 0x0000000000017941 */ /* 0x000fea0003800200 */
.L_x_20360:
[----:B0123--:R-:W0:Y:S02]  /*11280*/  LDC.64 R14, c[0x0][0x380] ;  /* 0x0000e000ff0e7b82 */ /* 0x00fe240000000a00 */
[----:B0-----:R-:W-:-:S04]  /*11290*/  LEA R3, R14, R3, 0x2 ;  /* 0x000000030e037211 */ /* 0x001fc800078e10ff */
[----:B------:R-:W-:-:S13]  /*112a0*/  ISETP.GE.AND P0, PT, R3, R15, PT ;  /* 0x0000000f0300720c */ /* 0x000fda0003f06270 */
[----:B------:R-:W-:Y:S05]  /*112b0*/  @!P0 BRA `(.L_x_20362) ;  /* 0xfffffef800488947 */ /* 0x000fea000383ffff */
[----:B------:R-:W-:Y:S05]  /*112c0*/  BSYNC B0 ;  /* 0x0000000000007941 */ /* 0x000fea0003800000 */
.L_x_20103:
[----:B------:R-:W-:Y:S05]  /*112d0*/  EXIT ;  /* 0x000000000000794d */ /* 0x000fea0003800000 */
.L_x_20355:
        /* <DEDUP_REMOVED lines=8> */
.L_x_20364:
[----:B------:R-:W-:Y:S05]  /*11360*/  BSYNC B1 ;  /* 0x0000000000017941 */ /* 0x000fea0003800000 */
.L_x_20363:
        /* <DEDUP_REMOVED lines=10> */
.L_x_20365:
[----:B------:R-:W-:Y:S01]  /*11410*/  HFMA2 R96, -RZ, RZ, 0, 2.384185791015625e-07 ;  /* 0x00000004ff607431 */ /* 0x000fe200000001ff */
[----:B------:R-:W-:-:S05]  /*11420*/  MOV R14, R93 ;  /* 0x0000005d000e7202 */ /* 0x000fca0000000f00 */
[----:B------:R-:W-:-:S04]  /*11430*/  FADD.FTZ R86, R85, R14 ;  /* 0x0000000e55567221 */ /* 0x000fc80000010000 */
[----:B------:R-:W-:-:S07]  /*11440*/  IMAD.MOV.U32 R95, RZ, RZ, R86 ;  /* 0x000000ffff5f7224 */ /* 0x000fce00078e0056 */
[----:B------:R-:W-:Y:S05]  /*11450*/  WARPSYNC.COLLECTIVE R94, `(.L_x_20366) ;  /* 0x000000005e087348 */ /* 0x000fea0003c00000 */
[----:B------:R0:W1:Y:S02]  /*11460*/  SHFL.BFLY P3, R93, R95, R96, R97 ;  /* 0x0c0000605f5d7389 */ /* 0x0000640000060061 */
[----:B01----:R-:W-:Y:S05]  /*11470*/  ENDCOLLECTIVE ;  /* 0x000000000000791b */ /* 0x003fea0003800000 */
.L_x_20366:
[----:B------:R-:W-:Y:S02]  /*11480*/  IMAD.MOV.U32 R96, RZ, RZ, 0x8 ;  /* 0x00000008ff607424 */ /* 0x000fe400078e00ff */
[----:B------:R-:W-:-:S04]  /*11490*/  IMAD.MOV.U32 R87, RZ, RZ, R93 ;  /* 0x000000ffff577224 */ /* 0x000fc800078e005d */
[----:B------:R-:W-:-:S05]  /*114a0*/  FADD.FTZ R87, R86, R87 ;  /* 0x0000005756577221 */ /* 0x000fca0000010000 */
[----:B------:R-:W-:-:S07]  /*114b0*/  MOV R95, R87 ;  /* 0x00000057005f7202 */ /* 0x000fce0000000f00 */
[----:B------:R-:W-:Y:S05]  /*114c0*/  WARPSYNC.COLLECTIVE R94, `(.L_x_20367) ;  /* 0x000000005e087348 */ /* 0x000fea0003c00000 */
[----:B------:R0:W1:Y:S02]  /*114d0*/  SHFL.BFLY P3, R93, R95, R96, R97 ;  /* 0x0c0000605f5d7389 */ /* 0x0000640000060061 */
[----:B01----:R-:W-:Y:S05]  /*114e0*/  ENDCOLLECTIVE ;  /* 0x000000000000791b */ /* 0x003fea0003800000 */
.L_x_20367:
[----:B------:R-:W-:Y:S01]  /*114f0*/  HFMA2 R96, -RZ, RZ, 0, 9.5367431640625e-07 ;  /* 0x00000010ff607431 */ /* 0x000fe200000001ff */
[----:B------:R-:W-:-:S05]  /*11500*/  MOV R14, R93 ;  /* 0x0000005d000e7202 */ /* 0x000fca0000000f00 */
[----:B------:R-:W-:-:S04]  /*11510*/  FADD.FTZ R92, R87, R14 ;  /* 0x0000000e575c7221 */ /* 0x000fc80000010000 */
[----:B------:R-:W-:-:S07]  /*11520*/  IMAD.MOV.U32 R95, RZ, RZ, R92 ;  /* 0x000000ffff5f7224 */ /* 0x000fce00078e005c */
[----:B------:R-:W-:Y:S05]  /*11530*/  WARPSYNC.COLLECTIVE R94, `(.L_x_20368) ;  /* 0x000000005e087348 */ /* 0x000fea0003c00000 */
[----:B------:R0:W1:Y:S02]  /*11540*/  SHFL.BFLY P3, R93, R95, R96, R97 ;  /* 0x0c0000605f5d7389 */ /* 0x0000640000060061 */
[----:B01----:R-:W-:Y:S05]  /*11550*/  ENDCOLLECTIVE ;  /* 0x000000000000791b */ /* 0x003fea0003800000 */
.L_x_20368:
        /* <DEDUP_REMOVED lines=56> */
.L_x_20369:
[----:B------:R-:W-:Y:S02]  /*118e0*/  IMAD.MOV.U32 R96, RZ, RZ, 0x2 ;  /* 0x00000002ff607424 */ /* 0x000fe400078e00ff */
[----:B------:R-:W-:-:S04]  /*118f0*/  IMAD.MOV.U32 R85, RZ, RZ, R93 ;  /* 0x000000ffff557224 */ /* 0x000fc800078e005d */
[----:B------:R-:W-:-:S05]  /*11900*/  FADD.FTZ R85, R14, R85 ;  /* 0x000000550e557221 */ /* 0x000fca0000010000 */
[----:B------:R-:W-:-:S07]  /*11910*/  MOV R95, R85 ;  /* 0x00000055005f7202 */ /* 0x000fce0000000f00 */
[----:B------:R-:W-:Y:S05]  /*11920*/  WARPSYNC.COLLECTIVE R94, `(.L_x_20370) ;  /* 0x000000005e087348 */ /* 0x000fea0003c00000 */
[----:B------:R0:W1:Y:S02]  /*11930*/  SHFL.BFLY P3, R93, R95, R96, R97 ;  /* 0x0c0000605f5d7389 */ /* 0x0000640000060061 */
[----:B01----:R-:W-:Y:S05]  /*11940*/  ENDCOLLECTIVE ;  /* 0x000000000000791b */ /* 0x003fea0003800000 */
.L_x_20370:
[----:B------:R-:W-:Y:S01]  /*11950*/  HFMA2 R96, -RZ, RZ, 0, 2.384185791015625e-07 ;  /* 0x00000004ff607431 */ /* 0x000fe200000001ff */
[----:B------:R-:W-:-:S05]  /*11960*/  MOV R86, R93 ;  /* 0x0000005d00567202 */ /* 0x000fca0000000f00 */
[----:B------:R-:W-:-:S04]  /*11970*/  FADD.FTZ R86, R85, R86 ;  /* 0x0000005655567221 */ /* 0x000fc80000010000 */
[----:B------:R-:W-:-:S07]  /*11980*/  IMAD.MOV.U32 R95, RZ, RZ, R86 ;  /* 0x000000ffff5f7224 */ /* 0x000fce00078e0056 */
[----:B------:R-:W-:Y:S05]  /*11990*/  WARPSYNC.COLLECTIVE R94, `(.L_x_20371) ;  /* 0x000000005e087348 */ /* 0x000fea0003c00000 */
[----:B------:R0:W1:Y:S02]  /*119a0*/  SHFL.BFLY P3, R93, R95, R96, R97 ;  /* 0x0c0000605f5d7389 */ /* 0x0000640000060061 */
[----:B01----:R-:W-:Y:S05]  /*119b0*/  ENDCOLLECTIVE ;  /* 0x000000000000791b */ /* 0x003fea0003800000 */
.L_x_20371:
[----:B------:R-:W-:Y:S02]  /*119c0*/  IMAD.MOV.U32 R96, RZ, RZ, 0x8 ;  /* 0x00000008ff607424 */ /* 0x000fe400078e00ff */
[----:B------:R-:W-:-:S04]  /*119d0*/  IMAD.MOV.U32 R87, RZ, RZ, R93 ;  /* 0x000000ffff577224 */ /* 0x000fc800078e005d */
[----:B------:R-:W-:-:S05]  /*119e0*/  FADD.FTZ R87, R86, R87 ;  /* 0x0000005756577221 */ /* 0x000fca0000010000 */
[----:B------:R-:W-:-:S07]  /*119f0*/  MOV R95, R87 ;  /* 0x00000057005f7202 */ /* 0x000fce0000000f00 */
[----:B------:R-:W-:Y:S05]  /*11a00*/  WARPSYNC.COLLECTIVE R94, `(.L_x_20372) ;  /* 0x000000005e087348 */ /* 0x000fea0003c00000 */
[----:B------:R0:W1:Y:S02]  /*11a10*/  SHFL.BFLY P3, R93, R95, R96, R97 ;  /* 0x0c0000605f5d7389 */ /* 0x0000640000060061 */
[----:B01----:R-:W-:Y:S05]  /*11a20*/  ENDCOLLECTIVE ;  /* 0x000000000000791b */ /* 0x003fea0003800000 */
.L_x_20372:
[----:B------:R-:W-:Y:S01]  /*11a30*/  HFMA2 R96, -RZ, RZ, 0, 9.5367431640625e-07 ;  /* 0x00000010ff607431 */ /* 0x000fe200000001ff */
[----:B------:R-:W-:-:S05]  /*11a40*/  MOV R92, R93 ;  /* 0x0000005d005c7202 */ /* 0x000fca0000000f00 */
[----:B------:R-:W-:-:S04]  /*11a50*/  FADD.FTZ R92, R87, R92 ;  /* 0x0000005c575c7221 */ /* 0x000fc80000010000 */
[----:B------:R-:W-:-:S07]  /*11a60*/  IMAD.MOV.U32 R95, RZ, RZ, R92 ;  /* 0x000000ffff5f7224 */ /* 0x000fce00078e005c */
[----:B------:R-:W-:Y:S05]  /*11a70*/  WARPSYNC.COLLECTIVE R94, `(.L_x_20373) ;  /* 0x000000005e087348 */ /* 0x000fea0003c00000 */
[----:B------:R0:W1:Y:S02]  /*11a80*/  SHFL.BFLY P3, R93, R95, R96, R97 ;  /* 0x0c0000605f5d7389 */ /* 0x0000640000060061 */
[----:B01----:R-:W-:Y:S05]  /*11a90*/  ENDCOLLECTIVE ;  /* 0x000000000000791b */ /* 0x003fea0003800000 */
.L_x_20373:
[----:B------:R-:W-:Y:S05]  /*11aa0*/  BRA `(.L_x_20374) ;  /* 0xfffffff000147947 */ /* 0x000fea000383ffff */
.L_x_20375:
        /* <DEDUP_REMOVED lines=13> */
.L_x_28822:


//--------------------- .text._ZN10layer_norm13ln_fwd_kernelINS_13Kernel_traitsIf6__halffS2_fjLj768ELj1ELj4ELj1ELj16ENS_18Kernel_traits_baseILj768EfS2_fS2_fjLj128EEEEELb1ELb0ELb0ELb1EEEvNS_9FwdParamsE --------------------------
	.section	.text._ZN10layer_norm13ln_fwd_kernelINS_13Kernel_traitsIf6__halffS2_fjLj768ELj1ELj4ELj1ELj16ENS_18Kernel_traits_baseILj768EfS2_fS2_fjLj128EEEEELb1ELb0ELb0ELb1EEEvNS_9FwdParamsE,"ax",@progbits
	.align	128
        .global         _ZN10layer_norm13ln_fwd_kernelINS_13Kernel_traitsIf6__halffS2_fjLj768ELj1ELj4ELj1ELj16ENS_18Kernel_traits_baseILj768EfS2_fS2_fjLj128EEEEELb1ELb0ELb0ELb1EEEvNS_9FwdParamsE
        .type           _ZN10layer_norm13ln_fwd_kernelINS_13Kernel_traitsIf6__halffS2_fjLj768ELj1ELj4ELj1ELj16ENS_18Kernel_traits_baseILj768EfS2_fS2_fjLj128EEEEELb1ELb0ELb0ELb1EEEvNS_9FwdParamsE,@function
        .size           _ZN10layer_norm13ln_fwd_kernelINS_13Kernel_traitsIf6__halffS2_fjLj768ELj1ELj4ELj1ELj16ENS_18Kernel_traits_baseILj768EfS2_fS2_fjLj128EEEEELb1ELb0ELb0ELb1EEEvNS_9FwdParamsE,(.L_x_28823 - _ZN10layer_norm13ln_fwd_kernelINS_13Kernel_traitsIf6__halffS2_fjLj768ELj1ELj4ELj1ELj16ENS_18Kernel_traits_baseILj768EfS2_fS2_fjLj128EEEEELb1ELb0ELb0ELb1EEEvNS_9FwdParamsE)
        .other          _ZN10layer_norm13ln_fwd_kernelINS_13Kernel_traitsIf6__halffS2_fjLj768ELj1ELj4ELj1ELj16ENS_18Kernel_traits_baseILj768EfS2_fS2_fjLj128EEEEELb1ELb0ELb0ELb1EEEvNS_9FwdParamsE,@"STO_CUDA_ENTRY STV_DEFAULT"
_ZN10layer_norm13ln_fwd_kernelINS_13Kernel_traitsIf6__halffS2_fjLj768ELj1ELj4ELj1ELj16ENS_18Kernel_traits_baseILj768EfS2_fS2_fjLj128EEEEELb1ELb0ELb0ELb1EEEvNS_9FwdParamsE:
.text._ZN10layer_norm13ln_fwd_kernelINS_13Kernel_traitsIf6__halffS2_fjLj768ELj1ELj4ELj1ELj16ENS_18Kernel_traits_baseILj768EfS2_fS2_fjLj128EEEEELb1ELb0ELb0ELb1EEEvNS_9FwdParamsE:
        /* <DEDUP_REMOVED lines=68> */
.L_x_20376:
        /* <DEDUP_REMOVED lines=92> */
.L_x_20624:
        /* <DEDUP_REMOVED lines=37> */
.L_x_28658:
[----:B------:R-:W-:Y:S05]  /*0c50*/  BRX R2 -0xc60                                          (*"BRANCH_TARGETS .L_x_28659,.L_x_28660,.L_x_28661"*) ;  /* 0xfffffff002e87949 */ /* 0x000fea000383ffff */
.L_x_28661:
[----:B------:R-:W-:Y:S01]  /*0c60*/  VIADD R64, R74, 0x1 ;  /* 0x000000014a407836 */ /* 0x000fe20000000000 */
[----:B------:R-:W-:Y:S01]  /*0c70*/  MOV R76, R96 ;  /* 0x00000060004c7202 */ /* 0x000fe20000000f00 */
[----:B------:R-:W-:Y:S01]  /*0c80*/  IMAD.MOV.U32 R65, RZ, RZ, R85 ;  /* 0x000000ffff417224 */ /* 0x000fe200078e0055 */
[----:B------:R-:W-:Y:S06]  /*0c90*/  BRA `(.L_x_20380) ;  /* 0x0000000000f07947 */ /* 0x000fec0003800000 */
.L_x_28659:
[----:B------:R-:W-:Y:S02]  /*0ca0*/  HFMA2 R64, -RZ, RZ, 0, 1.78813934326171875e-07 ;  /* 0x00000003ff407431 */ /* 0x000fe400000001ff */
[----:B------:R-:W-:Y:S02]  /*0cb0*/  IMAD.MOV.U32 R76, RZ, RZ, R96 ;  /* 0x000000ffff4c7224 */ /* 0x000fe400078e0060 */
[----:B------:R-:W-:Y:S01]  /*0cc0*/  IMAD.MOV.U32 R65, RZ, RZ, R86 ;  /* 0x000000ffff417224 */ /* 0x000fe200078e0056 */
[----:B------:R-:W-:Y:S06]  /*0cd0*/  BRA `(.L_x_20380) ;  /* 0x0000000000e07947 */ /* 0x000fec0003800000 */
.L_x_28660:
        /* <DEDUP_REMOVED lines=13> */
.L_x_20382:
[----:B------:R-:W-:Y:S05]  /*0db0*/  BSYNC.RECONVERGENT B2 ;  /* 0x0000000000027941 */ /* 0x000fea0003800200 */
.L_x_20381:
        /* <DEDUP_REMOVED lines=42> */
.L_x_20380:
[----:B------:R-:W-:Y:S05]  /*1060*/  BSYNC.RECONVERGENT B1 ;  /* 0x0000000000017941 */ /* 0x000fea0003800200 */
.L_x_20379:
[----:B------:R-:W-:Y:S01]  /*1070*/  I2FP.F32.U32 R2, R65 ;  /* 0x0000004100027245 */ /* 0x000fe20000201000 */
[----:B-----5:R-:W-:Y:S01]  /*1080*/  HADD2.F32 R3, -RZ, R56.H0_H0 ;  /* 0x20000038ff037230 */ /* 0x020fe20000004100 */
[----:B------:R-:W-:Y:S01]  /*1090*/  MOV R92, UR35 ;  /* 0x00000023005c7c02 */ /* 0x000fe20008000f00 */
[----:B------:R-:W-:Y:S01]  /*10a0*/  IMAD.U32 R93, RZ, RZ, UR34 ;  /* 0x00000022ff5d7e24 */ /* 0x000fe2000f8e00ff */
[----:B------:R-:W-:Y:S01]  /*10b0*/  ISETP.NE.AND P1, PT, R64, 0x1, PT ;  /* 0x000000014000780c */ /* 0x000fe20003f25270 */
[----:B------:R-:W-:Y:S01]  /*10c0*/  FFMA.FTZ R2, R2, R91, 1.1641532182693481445e-10 ;  /* 0x2f00000002027423 */ /* 0x000fe2000001005b */
[----:B------:R-:W-:Y:S01]  /*10d0*/  FMUL.FTZ R3, R3, R0 ;  /* 0x0000000003037220 */ /* 0x000fe20000410000 */
[----:B------:R-:W-:Y:S01]  /*10e0*/  BSSY.RECONVERGENT B1, `(.L_x_20383) ;  /* 0x000004b000017945 */ /* 0x000fe20003800200 */
[----:B------:R-:W-:Y:S02]  /*10f0*/  IMAD.MOV.U32 R65, RZ, RZ, 0x2 ;  /* 0x00000002ff417424 */ /* 0x000fe400078e00ff */
[----:B------:R-:W-:Y:S01]  /*1100*/  FMUL.FTZ R3, R3, R92 ;  /* 0x0000005c03037220 */ /* 0x000fe20000410000 */
[----:B------:R-:W-:-:S02]  /*1110*/  FSETP.GTU.FTZ.AND P0, PT, R2, R93, PT ;  /* 0x0000005d0200720b */ /* 0x000fc40003f1c000 */
        /* <DEDUP_REMOVED lines=14> */
.L_x_20385:
        /* <DEDUP_REMOVED lines=13> */
.L_x_20387:
[----:B------:R-:W-:Y:S05]  /*12d0*/  BSYNC.RECONVERGENT B2 ;  /* 0x0000000000027941 */ /* 0x000fea0003800200 */
.L_x_20386:
        /* <DEDUP_REMOVED lines=43> */
.L_x_20384:
[----:B------:R-:W-:Y:S05]  /*1590*/  BSYNC.RECONVERGENT B1 ;  /* 0x0000000000017941 */ /* 0x000fea0003800200 */
.L_x_20383:
        /* <DEDUP_REMOVED lines=22> */
.L_x_20390:
        /* <DEDUP_REMOVED lines=13> */
.L_x_20392:
[----:B------:R-:W-:Y:S05]  /*17d0*/  BSYNC.RECONVERGENT B2 ;  /* 0x0000000000027941 */ /* 0x000fea0003800200 */
.L_x_20391:
        /* <DEDUP_REMOVED lines=43> */
.L_x_20389:
[----:B------:R-:W-:Y:S05]  /*1a90*/  BSYNC.RECONVERGENT B1 ;  /* 0x0000000000017941 */ /* 0x000fea0003800200 */
.L_x_20388:
        /* <DEDUP_REMOVED lines=22> */
.L_x_20395:
        /* <DEDUP_REMOVED lines=13> */
.L_x_20397:
[----:B------:R-:W-:Y:S05]  /*1cd0*/  BSYNC.RECONVERGENT B2 ;  /* 0x0000000000027941 */ /* 0x000fea0003800200 */
.L_x_20396:
        /* <DEDUP_REMOVED lines=43> */
.L_x_20394:
[----:B------:R-:W-:Y:S05]  /*1f90*/  BSYNC.RECONVERGENT B1 ;  /* 0x0000000000017941 */ /* 0x000fea0003800200 */
.L_x_20393:
        /* <DEDUP_REMOVED lines=22> */
.L_x_20400:
        /* <DEDUP_REMOVED lines=13> */
.L_x_20402:
[----:B------:R-:W-:Y:S05]  /*21d0*/  BSYNC.RECONVERGENT B2 ;  /* 0x0000000000027941 */ /* 0x000fea0003800200 */
.L_x_20401:
        /* <DEDUP_REMOVED lines=43> */
.L_x_20399:
[----:B------:R-:W-:Y:S05]  /*2490*/  BSYNC.RECONVERGENT B1 ;  /* 0x0000000000017941 */ /* 0x000fea0003800200 */
.L_x_20398:
        /* <DEDUP_REMOVED lines=22> */
.L_x_20405:
        /* <DEDUP_REMOVED lines=13> */
.L_x_20407:
[----:B------:R-:W-:Y:S05]  /*26d0*/  BSYNC.RECONVERGENT B2 ;  /* 0x0000000000027941 */ /* 0x000fea0003800200 */
.L_x_20406:
        /* <DEDUP_REMOVED lines=43> */
.L_x_20404:
[----:B------:R-:W-:Y:S05]  /*2990*/  BSYNC.RECONVERGENT B1 ;  /* 0x0000000000017941 */ /* 0x000fea0003800200 */
.L_x_20403:
        /* <DEDUP_REMOVED lines=22> */
.L_x_20410:
        /* <DEDUP_REMOVED lines=13> */
.L_x_20412:
[----:B------:R-:W-:Y:S05]  /*2bd0*/  BSYNC.RECONVERGENT B2 ;  /* 0x0000000000027941 */ /* 0x000fea0003800200 */
.L_x_20411:
        /* <DEDUP_REMOVED lines=43> */
.L_x_20409:
[----:B------:R-:W-:Y:S05]  /*2e90*/  BSYNC.RECONVERGENT B1 ;  /* 0x0000000000017941 */ /* 0x000fea0003800200 */
.L_x_20408:
        /* <DEDUP_REMOVED lines=22> */
.L_x_20415:
        /* <DEDUP_REMOVED lines=15> */
.L_x_20417:
[----:B------:R-:W-:Y:S05]  /*30f0*/  BSYNC.RECONVERGENT B2 ;  /* 0x0000000000027941 */ /* 0x000fea0003800200 */
.L_x_20416:
        /* <DEDUP_REMOVED lines=43> */
.L_x_20414:
[----:B------:R-:W-:Y:S05]  /*33b0*/  BSYNC.RECONVERGENT B1 ;  /* 0x0000000000017941 */ /* 0x000fea0003800200 */
.L_x_20413:
        /* <DEDUP_REMOVED lines=10> */
.L_x_20378:
        /* <DEDUP_REMOVED lines=16> */
.L_x_20421:
        /* <DEDUP_REMOVED lines=13> */
.L_x_20423:
[----:B------:R-:W-:Y:S05]  /*3630*/  BSYNC.RECONVERGENT B2 ;  /* 0x0000000000027941 */ /* 0x000fea0003800200 */
.L_x_20422:
        /* <DEDUP_REMOVED lines=42> */
.L_x_20420:
[----:B------:R-:W-:Y:S05]  /*38e0*/  BSYNC.RECONVERGENT B1 ;  /* 0x0000000000017941 */ /* 0x000fea0003800200 */
.L_x_20419:
[----:B------:R-:W-:Y:S01]  /*38f0*/  ISETP.NE.AND P0, PT, R53, 0x1, PT ;  /* 0x000000013500780c */ /* 0x000fe20003f05270 */
[----:B------:R-:W-:Y:S01]  /*3900*/  IMAD.U32 R93, RZ, RZ, UR34 ;  /* 0x00000022ff5d7e24 */ /* 0x000fe2000f8e00ff */
[----:B------:R-:W-:Y:S01]  /*3910*/  I2FP.F32.U32 R2, R2 ;  /* 0x0000000200027245 */ /* 0x000fe20000201000 */
[----:B-----5:R-:W-:Y:S01]  /*3920*/  HADD2.F32 R3, -RZ, R56.H0_H0 ;  /* 0x20000038ff037230 */ /* 0x020fe20000004100 */
[----:B------:R-:W-:Y:S01]  /*3930*/  MOV R92, UR35 ;  /* 0x00000023005c7c02 */ /* 0x000fe20008000f00 */
[----:B------:R-:W-:Y:S01]  /*3940*/  BSSY.RECONVERGENT B1, `(.L_x_20424) ;  /* 0x000004a000017945 */ /* 0x000fe20003800200 */
[----:B------:R-:W-:Y:S02]  /*3950*/  IMAD.MOV.U32 R54, RZ, RZ, 0x2 ;  /* 0x00000002ff367424 */ /* 0x000fe400078e00ff */
        /* <DEDUP_REMOVED lines=15> */
.L_x_20426:
        /* <DEDUP_REMOVED lines=13> */
.L_x_20428:
[----:B------:R-:W-:Y:S05]  /*3b20*/  BSYNC.RECONVERGENT B2 ;  /* 0x0000000000027941 */ /* 0x000fea0003800200 */
.L_x_20427:
        /* <DEDUP_REMOVED lines=43> */
.L_x_20425:
[----:B------:R-:W-:Y:S05]  /*3de0*/  BSYNC.RECONVERGENT B1 ;  /* 0x0000000000017941 */ /* 0x000fea0003800200 */
.L_x_20424:
        /* <DEDUP_REMOVED lines=19> */
.L_x_20431:
        /* <DEDUP_REMOVED lines=13> */
.L_x_20433:
[----:B------:R-:W-:Y:S05]  /*3ff0*/  BSYNC.RECONVERGENT B2 ;  /* 0x0000000000027941 */ /* 0x000fea0003800200 */
.L_x_20432:
        /* <DEDUP_REMOVED lines=43> */
.L_x_20430:
[----:B------:R-:W-:Y:S05]  /*42b0*/  BSYNC.RECONVERGENT B1 ;  /* 0x0000000000017941 */ /* 0x000fea0003800200 */
.L_x_20429:
        /* <DEDUP_REMOVED lines=19> */
.L_x_20436:
        /* <DEDUP_REMOVED lines=13> */
.L_x_20438:
[----:B------:R-:W-:Y:S05]  /*44c0*/  BSYNC.RECONVERGENT B2 ;  /* 0x0000000000027941 */ /* 0x000fea0003800200 */
.L_x_20437:
        /* <DEDUP_REMOVED lines=43> */
.L_x_20435:
[----:B------:R-:W-:Y:S05]  /*4780*/  BSYNC.RECONVERGENT B1 ;  /* 0x0000000000017941 */ /* 0x000fea0003800200 */
.L_x_20434:
[----:B------:R-:W-:Y:S01]  /*4790*/  ISETP.NE.AND P3, PT, R56, 0x1, PT ;  /* 0x000000013800780c */ /* 0x000fe20003f65270 */
[----:B------:R-:W-:Y:S01]  /*47a0*/  HADD2.F32 R57, -RZ, R57.H1_H1 ;  /* 0x30000039ff397230 */ /* 0x000fe20000004100 */
[----:B------:R-:W-:Y:S01]  /*47b0*/  I2FP.F32.U32 R2, R2 ;  /* 0x0000000200027245 */ /* 0x000fe20000201000 */
[----:B------:R-:W-:Y:S03]  /*47c0*/  BSSY.RECONVERGENT B1, `(.L_x_20439) ;  /* 0x0000049000017945 */ /* 0x000fe60003800200 */
[----:B------:R-:W-:Y:S01]  /*47d0*/  FMUL.FTZ R55, R57, R0 ;  /* 0x0000000039377220 */ /* 0x000fe20000410000 */
[----:B------:R-:W-:Y:S01]  /*47e0*/  FFMA.FTZ R2, R2, R91, 1.1641532182693481445e-10 ;  /* 0x2f00000002027423 */ /* 0x000fe2000001005b */
[----:B------:R-:W-:Y:S02]  /*47f0*/  IMAD.MOV.U32 R57, RZ, RZ, 0x2 ;  /* 0x00000002ff397424 */ /* 0x000fe400078e00ff */
[----:B------:R-:W-:-:S02]  /*4800*/  FMUL.FTZ R55, R55, R92 ;  /* 0x0000005c37377220 */ /* 0x000fc40000410000 */
        /* <DEDUP_REMOVED lines=11> */
.L_x_20441:
        /* <DEDUP_REMOVED lines=13> */
.L_x_20443:
[----:B------:R-:W-:Y:S05]  /*4990*/  BSYNC.RECONVERGENT B2 ;  /* 0x0000000000027941 */ /* 0x000fea0003800200 */
.L_x_20442:
        /* <DEDUP_REMOVED lines=43> */
.L_x_20440:
[----:B------:R-:W-:Y:S05]  /*4c50*/  BSYNC.RECONVERGENT B1 ;  /* 0x0000000000017941 */ /* 0x000fea0003800200 */
.L_x_20439:
        /* <DEDUP_REMOVED lines=19> */
.L_x_20446:
        /* <DEDUP_REMOVED lines=13> */
.L_x_20448:
[----:B------:R-:W-:Y:S05]  /*4e60*/  BSYNC.RECONVERGENT B2 ;  /* 0x0000000000027941 */ /* 0x000fea0003800200 */
.L_x_20447:
        /* <DEDUP_REMOVED lines=43> */
.L_x_20445:
[----:B------:R-:W-:Y:S05]  /*5120*/  BSYNC.RECONVERGENT B1 ;  /* 0x0000000000017941 */ /* 0x000fea0003800200 */
.L_x_20444:
        /* <DEDUP_REMOVED lines=19> */
.L_x_20451:
        /* <DEDUP_REMOVED lines=13> */
.L_x_20453:
[----:B------:R-:W-:Y:S05]  /*5330*/  BSYNC.RECONVERGENT B2 ;  /* 0x0000000000027941 */ /* 0x000fea0003800200 */
.L_x_20452:
        /* <DEDUP_REMOVED lines=43> */
.L_x_20450:
[----:B------:R-:W-:Y:S05]  /*55f0*/  BSYNC.RECONVERGENT B1 ;  /* 0x0000000000017941 */ /* 0x000fea0003800200 */
.L_x_20449:
        /* <DEDUP_REMOVED lines=19> */
.L_x_20456:
        /* <DEDUP_REMOVED lines=15> */
.L_x_20458:
[----:B------:R-:W-:Y:S05]  /*5820*/  BSYNC.RECONVERGENT B2 ;  /* 0x0000000000027941 */ /* 0x000fea0003800200 */
.L_x_20457:
        /* <DEDUP_REMOVED lines=43> */
.L_x_20455:
[----:B------:R-:W-:Y:S05]  /*5ae0*/  BSYNC.RECONVERGENT B1 ;  /* 0x0000000000017941 */ /* 0x000fea0003800200 */
.L_x_20454:
        /* <DEDUP_REMOVED lines=16> */
.L_x_20418:
        /* <DEDUP_REMOVED lines=45> */
.L_x_20462:
        /* <DEDUP_REMOVED lines=13> */
.L_x_20464:
[----:B------:R-:W-:Y:S05]  /*5f90*/  BSYNC.RECONVERGENT B2 ;  /* 0x0000000000027941 */ /* 0x000fea0003800200 */
.L_x_20463:
        /* <DEDUP_REMOVED lines=42> */
.L_x_20461:
[----:B------:R-:W-:Y:S05]  /*6240*/  BSYNC.RECONVERGENT B1 ;  /* 0x0000000000017941 */ /* 0x000fea0003800200 */
.L_x_20460:
[----:B------:R-:W-:Y:S01]  /*6250*/  I2FP.F32.U32 R74, R96 ;  /* 0x00000060004a7245 */ /* 0x000fe20000201000 */
[----:B-----5:R-:W-:Y:S01]  /*6260*/  HADD2.F32 R79, -RZ, R64.H0_H0 ;  /* 0x20000040ff4f7230 */ /* 0x020fe20000004100 */
        /* <DEDUP_REMOVED lines=21> */
.L_x_20467:
        /* <DEDUP_REMOVED lines=13> */
.L_x_20469:
[----:B------:R-:W-:Y:S05]  /*6490*/  BSYNC.RECONVERGENT B2 ;  /* 0x0000000000027941 */ /* 0x000fea0003800200 */
.L_x_20468:
        /* <DEDUP_REMOVED lines=43> */
.L_x_20466:
[----:B------:R-:W-:Y:S05]  /*6750*/  BSYNC.RECONVERGENT B1 ;  /* 0x0000000000017941 */ /* 0x000fea0003800200 */
.L_x_20465:
        /* <DEDUP_REMOVED lines=22> */
.L_x_20472:
        /* <DEDUP_REMOVED lines=13> */
.L_x_20474:
[----:B------:R-:W-:Y:S05]  /*6990*/  BSYNC.RECONVERGENT B2 ;  /* 0x0000000000027941 */ /* 0x000fea0003800200 */
.L_x_20473:
        /* <DEDUP_REMOVED lines=43> */
.L_x_20471:
[----:B------:R-:W-:Y:S05]  /*6c50*/  BSYNC.RECONVERGENT B1 ;  /* 0x0000000000017941 */ /* 0x000fea0003800200 */
.L_x_20470:
        /* <DEDUP_REMOVED lines=22> */
.L_x_20477:
        /* <DEDUP_REMOVED lines=13> */
.L_x_20479:
[----:B------:R-:W-:Y:S05]  /*6e90*/  BSYNC.RECONVERGENT B2 ;  /* 0x0000000000027941 */ /* 0x000fea0003800200 */
.L_x_20478:
        /* <DEDUP_REMOVED lines=43> */
.L_x_20476:
[----:B------:R-:W-:Y:S05]  /*7150*/  BSYNC.RECONVERGENT B1 ;  /* 0x0000000000017941 */ /* 0x000fea0003800200 */
.L_x_20475:
        /* <DEDUP_REMOVED lines=22> */
.L_x_20482:
        /* <DEDUP_REMOVED lines=13> */
.L_x_20484:
[----:B------:R-:W-:Y:S05]  /*7390*/  BSYNC.RECONVERGENT B2 ;  /* 0x0000000000027941 */ /* 0x000fea0003800200 */
.L_x_20483:
        /* <DEDUP_REMOVED lines=43> */
.L_x_20481:
[----:B------:R-:W-:Y:S05]  /*7650*/  BSYNC.RECONVERGENT B1 ;  /* 0x0000000000017941 */ /* 0x000fea0003800200 */
.L_x_20480:
        /* <DEDUP_REMOVED lines=22> */
.L_x_20487:
        /* <DEDUP_REMOVED lines=13> */
.L_x_20489:
[----:B------:R-:W-:Y:S05]  /*7890*/  BSYNC.RECONVERGENT B2 ;  /* 0x0000000000027941 */ /* 0x000fea0003800200 */
.L_x_20488:
        /* <DEDUP_REMOVED lines=43> */
.L_x_20486:
[----:B------:R-:W-:Y:S05]  /*7b50*/  BSYNC.RECONVERGENT B1 ;  /* 0x0000000000017941 */ /* 0x000fea0003800200 */
.L_x_20485:
        /* <DEDUP_REMOVED lines=22> */
.L_x_20492:
        /* <DEDUP_REMOVED lines=13> */
.L_x_20494:
[----:B------:R-:W-:Y:S05]  /*7d90*/  BSYNC.RECONVERGENT B2 ;  /* 0x0000000000027941 */ /* 0x000fea0003800200 */
.L_x_20493:
        /* <DEDUP_REMOVED lines=43> */
.L_x_20491:
[----:B------:R-:W-:Y:S05]  /*8050*/  BSYNC.RECONVERGENT B1 ;  /* 0x0000000000017941 */ /* 0x000fea0003800200 */
.L_x_20490:
        /* <DEDUP_REMOVED lines=22> */
.L_x_20497:
        /* <DEDUP_REMOVED lines=15> */
.L_x_20499:
[----:B------:R-:W-:Y:S05]  /*82b0*/  BSYNC.RECONVERGENT B2 ;  /* 0x0000000000027941 */ /* 0x000fea0003800200 */
.L_x_20498:
        /* <DEDUP_REMOVED lines=43> */
.L_x_20496:
[----:B------:R-:W-:Y:S05]  /*8570*/  BSYNC.RECONVERGENT B1 ;  /* 0x0000000000017941 */ /* 0x000fea0003800200 */
.L_x_20495:
        /* <DEDUP_REMOVED lines=10> */
.L_x_20459:
        /* <DEDUP_REMOVED lines=16> */
.L_x_20503:
        /* <DEDUP_REMOVED lines=13> */
.L_x_20505:
[----:B------:R-:W-:Y:S05]  /*87f0*/  BSYNC.RECONVERGENT B2 ;  /* 0x0000000000027941 */ /* 0x000fea0003800200 */
.L_x_20504:
        /* <DEDUP_REMOVED lines=42> */
.L_x_20502:
[----:B------:R-:W-:Y:S05]  /*8aa0*/  BSYNC.RECONVERGENT B1 ;  /* 0x0000000000017941 */ /* 0x000fea0003800200 */
.L_x_20501:
[----:B------:R-:W-:Y:S01]  /*8ab0*/  ISETP.NE.AND P0, PT, R62, 0x1, PT ;  /* 0x000000013e00780c */ /* 0x000fe20003f05270 */
[----:B-----5:R-:W-:Y:S01]  /*8ac0*/  HADD2.F32 R61, -RZ, R64.H0_H0 ;  /* 0x20000040ff3d7230 */ /* 0x020fe20000004100 */
[----:B------:R-:W-:Y:S01]  /*8ad0*/  I2FP.F32.U32 R60, R60 ;  /* 0x0000003c003c7245 */ /* 0x000fe20000201000 */
[----:B------:R-:W-:Y:S01]  /*8ae0*/  BSSY.RECONVERGENT B1, `(.L_x_20506) ;  /* 0x000004a000017945 */ /* 0x000fe20003800200 */
[----:B------:R-:W-:Y:S02]  /*8af0*/  IMAD.MOV.U32 R68, RZ, RZ, 0x2 ;  /* 0x00000002ff447424 */ /* 0x000fe400078e00ff */
[----:B------:R-:W-:Y:S01]  /*8b00*/  FMUL.FTZ R63, R61, R0 ;  /* 0x000000003d3f7220 */ /* 0x000fe20000410000 */
[----:B------:R-:W-:Y:S01]  /*8b10*/  FFMA.FTZ R60, R60, R91, 1.1641532182693481445e-10 ;  /* 0x2f0000003c3c7423 */ /* 0x000fe2000001005b */
[----:B------:R-:W-:-:S04]  /*8b20*/  MOV R61, R82 ;  /* 0x00000052003d7202 */ /* 0x000fc80000000f00 */
[----:B------:R-:W-:Y:S01]  /*8b30*/  FSETP.LE.FTZ.AND P1, PT, R60, R93, PT ;  /* 0x0000005d3c00720b */ /* 0x000fe20003f33000 */
[----:B------:R-:W-:-:S03]  /*8b40*/  FMUL.FTZ R60, R63, R92 ;  /* 0x0000005c3f3c7220 */ /* 0x000fc60000410000 */
        /* <DEDUP_REMOVED lines=10> */
.L_x_20508:
        /* <DEDUP_REMOVED lines=13> */
.L_x_20510:
[----:B------:R-:W-:Y:S05]  /*8cc0*/  BSYNC.RECONVERGENT B2 ;  /* 0x0000000000027941 */ /* 0x000fea0003800200 */
.L_x_20509:
        /* <DEDUP_REMOVED lines=43> */
.L_x_20507:
[----:B------:R-:W-:Y:S05]  /*8f80*/  BSYNC.RECONVERGENT B1 ;  /* 0x0000000000017941 */ /* 0x000fea0003800200 */
.L_x_20506:
[----:B------:R-:W-:Y:S01]  /*8f90*/  ISETP.NE.AND P1, PT, R68, 0x1, PT ;  /* 0x000000014400780c */ /* 0x000fe20003f25270 */
[----:B------:R-:W-:Y:S01]  /*8fa0*/  BSSY.RECONVERGENT B1, `(.L_x_20511) ;  /* 0x000004b000017945 */ /* 0x000fe20003800200 */
[----:B------:R-:W-:Y:S01]  /*8fb0*/  I2FP.F32.U32 R62, R61 ;  /* 0x0000003d003e7245 */ /* 0x000fe20000201000 */
[----:B------:R-:W-:Y:S02]  /*8fc0*/  HADD2.F32 R61, -RZ, R64.H1_H1 ;  /* 0x30000040ff3d7230 */ /* 0x000fe40000004100 */
[----:B------:R-:W-:Y:S02]  /*8fd0*/  HFMA2 R64, -RZ, RZ, 0, 1.1920928955078125e-07 ;  /* 0x00000002ff407431 */ /* 0x000fe400000001ff */
[----:B------:R-:W-:Y:S01]  /*8fe0*/  FFMA.FTZ R62, R62, R91, 1.1641532182693481445e-10 ;  /* 0x2f0000003e3e7423 */ /* 0x000fe2000001005b */
[----:B------:R-:W-:-:S04]  /*8ff0*/  FMUL.FTZ R61, R61, R0 ;  /* 0x000000003d3d7220 */ /* 0x000fc80000410000 */
        /* <DEDUP_REMOVED lines=12> */
.L_x_20513:
        /* <DEDUP_REMOVED lines=13> */
.L_x_20515:
[----:B------:R-:W-:Y:S05]  /*9190*/  BSYNC.RECONVERGENT B2 ;  /* 0x0000000000027941 */ /* 0x000fea0003800200 */
.L_x_20514:
        /* <DEDUP_REMOVED lines=43> */
.L_x_20512:
[----:B------:R-:W-:Y:S05]  /*9450*/  BSYNC.RECONVERGENT B1 ;  /* 0x0000000000017941 */ /* 0x000fea0003800200 */
.L_x_20511:
[----:B------:R-:W-:Y:S01]  /*9460*/  ISETP.NE.AND P2, PT, R64, 0x1, PT ;  /* 0x000000014000780c */ /* 0x000fe20003f45270 */
[----:B------:R-:W-:Y:S01]  /*9470*/  HADD2.F32 R63, -RZ, R65.H0_H0 ;  /* 0x20000041ff3f7230 */ /* 0x000fe20000004100 */
[----:B------:R-:W-:Y:S01]  /*9480*/  I2FP.F32.U32 R62, R62 ;  /* 0x0000003e003e7245 */ /* 0x000fe20000201000 */
[----:B------:R-:W-:Y:S01]  /*9490*/  BSSY.RECONVERGENT B1, `(.L_x_20516) ;  /* 0x0000049000017945 */ /* 0x000fe20003800200 */
[----:B------:R-:W-:Y:S02]  /*94a0*/  IMAD.MOV.U32 R68, RZ, RZ, 0x2 ;  /* 0x00000002ff447424 */ /* 0x000fe400078e00ff */
[----:B------:R-:W-:Y:S01]  /*94b0*/  FMUL.FTZ R69, R63, R0 ;  /* 0x000000003f457220 */ /* 0x000fe20000410000 */
[----:B------:R-:W-:Y:S01]  /*94c0*/  FFMA.FTZ R62, R62, R91, 1.1641532182693481445e-10 ;  /* 0x2f0000003e3e7423 */ /* 0x000fe2000001005b */
[----:B------:R-:W-:-:S04]  /*94d0*/  MOV R63, R82 ;  /* 0x00000052003f7202 */ /* 0x000fc80000000f00 */
        /* <DEDUP_REMOVED lines=11> */
.L_x_20518:
        /* <DEDUP_REMOVED lines=13> */
.L_x_20520:
[----:B------:R-:W-:Y:S05]  /*9660*/  BSYNC.RECONVERGENT B2 ;  /* 0x0000000000027941 */ /* 0x000fea0003800200 */
.L_x_20519:
        /* <DEDUP_REMOVED lines=43> */
.L_x_20517:
[----:B------:R-:W-:Y:S05]  /*9920*/  BSYNC.RECONVERGENT B1 ;  /* 0x0000000000017941 */ /* 0x000fea0003800200 */
.L_x_20516:
        /* <DEDUP_REMOVED lines=19> */
.L_x_20523:
        /* <DEDUP_REMOVED lines=13> */
.L_x_20525:
[----:B------:R-:W-:Y:S05]  /*9b30*/  BSYNC.RECONVERGENT B2 ;  /* 0x0000000000027941 */ /* 0x000fea0003800200 */
.L_x_20524:
        /* <DEDUP_REMOVED lines=43> */
.L_x_20522:
[----:B------:R-:W-:Y:S05]  /*9df0*/  BSYNC.RECONVERGENT B1 ;  /* 0x0000000000017941 */ /* 0x000fea0003800200 */
.L_x_20521:
        /* <DEDUP_REMOVED lines=19> */
.L_x_20528:
        /* <DEDUP_REMOVED lines=13> */
.L_x_20530:
[----:B------:R-:W-:Y:S05]  /*a000*/  BSYNC.RECONVERGENT B2 ;  /* 0x0000000000027941 */ /* 0x000fea0003800200 */
.L_x_20529:
        /* <DEDUP_REMOVED lines=43> */
.L_x_20527:
[----:B------:R-:W-:Y:S05]  /*a2c0*/  BSYNC.RECONVERGENT B1 ;  /* 0x0000000000017941 */ /* 0x000fea0003800200 */
.L_x_20526:
[----:B------:R-:W-:Y:S01]  /*a2d0*/  ISETP.NE.AND P5, PT, R71, 0x1, PT ;  /* 0x000000014700780c */ /* 0x000fe20003fa5270 */
[----:B------:R-:W-:Y:S01]  /*a2e0*/  BSSY.RECONVERGENT B1, `(.L_x_20531) ;  /* 0x000004b000017945 */ /* 0x000fe20003800200 */
[----:B------:R-:W-:Y:S01]  /*a2f0*/  I2FP.F32.U32 R68, R65 ;  /* 0x0000004100447245 */ /* 0x000fe20000201000 */
[----:B------:R-:W-:Y:S02]  /*a300*/  HADD2.F32 R65, -RZ, R66.H1_H1 ;  /* 0x30000042ff417230 */ /* 0x000fe40000004100 */
[----:B------:R-:W-:Y:S02]  /*a310*/  HFMA2 R70, -RZ, RZ, 0, 1.1920928955078125e-07 ;  /* 0x00000002ff467431 */ /* 0x000fe400000001ff */
        /* <DEDUP_REMOVED lines=14> */
.L_x_20533:
        /* <DEDUP_REMOVED lines=13> */
.L_x_20535:
[----:B------:R-:W-:Y:S05]  /*a4d0*/  BSYNC.RECONVERGENT B2 ;  /* 0x0000000000027941 */ /* 0x000fea0003800200 */
.L_x_20534:
        /* <DEDUP_REMOVED lines=43> */
.L_x_20532:
[----:B------:R-:W-:Y:S05]  /*a790*/  BSYNC.RECONVERGENT B1 ;  /* 0x0000000000017941 */ /* 0x000fea0003800200 */
.L_x_20531:
        /* <DEDUP_REMOVED lines=19> */
.L_x_20538:
        /* <DEDUP_REMOVED lines=15> */
.L_x_20540:
[----:B------:R-:W-:Y:S05]  /*a9c0*/  BSYNC.RECONVERGENT B2 ;  /* 0x0000000000027941 */ /* 0x000fea0003800200 */
.L_x_20539:
        /* <DEDUP_REMOVED lines=43> */
.L_x_20537:
[----:B------:R-:W-:Y:S05]  /*ac80*/  BSYNC.RECONVERGENT B1 ;  /* 0x0000000000017941 */ /* 0x000fea0003800200 */
.L_x_20536:
        /* <DEDUP_REMOVED lines=16> */
.L_x_20500:
        /* <DEDUP_REMOVED lines=43> */
.L_x_20544:
        /* <DEDUP_REMOVED lines=13> */
.L_x_20546:
[----:B------:R-:W-:Y:S05]  /*b110*/  BSYNC.RECONVERGENT B2 ;  /* 0x0000000000027941 */ /* 0x000fea0003800200 */
.L_x_20545:
        /* <DEDUP_REMOVED lines=43> */
.L_x_20543:
[----:B------:R-:W-:Y:S05]  /*b3d0*/  BSYNC.RECONVERGENT B1 ;  /* 0x0000000000017941 */ /* 0x000fea0003800200 */
.L_x_20542:
        /* <DEDUP_REMOVED lines=23> */
.L_x_20549:
        /* <DEDUP_REMOVED lines=13> */
.L_x_20551:
[----:B------:R-:W-:Y:S05]  /*b620*/  BSYNC.RECONVERGENT B2 ;  /* 0x0000000000027941 */ /* 0x000fea0003800200 */
.L_x_20550:
        /* <DEDUP_REMOVED lines=43> */
.L_x_20548:
[----:B------:R-:W-:Y:S05]  /*b8e0*/  BSYNC.RECONVERGENT B1 ;  /* 0x0000000000017941 */ /* 0x000fea0003800200 */
.L_x_20547:
        /* <DEDUP_REMOVED lines=22> */
.L_x_20554:
        /* <DEDUP_REMOVED lines=13> */
.L_x_20556:
[----:B------:R-:W-:Y:S05]  /*bb20*/  BSYNC.RECONVERGENT B2 ;  /* 0x0000000000027941 */ /* 0x000fea0003800200 */
.L_x_20555:
        /* <DEDUP_REMOVED lines=43> */
.L_x_20553:
[----:B------:R-:W-:Y:S05]  /*bde0*/  BSYNC.RECONVERGENT B1 ;  /* 0x0000000000017941 */ /* 0x000fea0003800200 */
.L_x_20552:
        /* <DEDUP_REMOVED lines=22> */
.L_x_20559:
        /* <DEDUP_REMOVED lines=13> */
.L_x_20561:
[----:B------:R-:W-:Y:S05]  /*c020*/  BSYNC.RECONVERGENT B2 ;  /* 0x0000000000027941 */ /* 0x000fea0003800200 */
.L_x_20560:
        /* <DEDUP_REMOVED lines=43> */
.L_x_20558:
[----:B------:R-:W-:Y:S05]  /*c2e0*/  BSYNC.RECONVERGENT B1 ;  /* 0x0000000000017941 */ /* 0x000fea0003800200 */
.L_x_20557:
        /* <DEDUP_REMOVED lines=22> */
.L_x_20564:
        /* <DEDUP_REMOVED lines=13> */
.L_x_20566:
[----:B------:R-:W-:Y:S05]  /*c520*/  BSYNC.RECONVERGENT B2 ;  /* 0x0000000000027941 */ /* 0x000fea0003800200 */
.L_x_20565:
        /* <DEDUP_REMOVED lines=43> */
.L_x_20563:
[----:B------:R-:W-:Y:S05]  /*c7e0*/  BSYNC.RECONVERGENT B1 ;  /* 0x0000000000017941 */ /* 0x000fea0003800200 */
.L_x_20562:
        /* <DEDUP_REMOVED lines=22> */
.L_x_20569:
        /* <DEDUP_REMOVED lines=13> */
.L_x_20571:
[----:B------:R-:W-:Y:S05]  /*ca20*/  BSYNC.RECONVERGENT B2 ;  /* 0x0000000000027941 */ /* 0x000fea0003800200 */
.L_x_20570:
        /* <DEDUP_REMOVED lines=43> */
.L_x_20568:
[----:B------:R-:W-:Y:S05]  /*cce0*/  BSYNC.RECONVERGENT B1 ;  /* 0x0000000000017941 */ /* 0x000fea0003800200 */
.L_x_20567:
        /* <DEDUP_REMOVED lines=22> */
.L_x_20574:
        /* <DEDUP_REMOVED lines=13> */
.L_x_20576:
[----:B------:R-:W-:Y:S05]  /*cf20*/  BSYNC.RECONVERGENT B2 ;  /* 0x0000000000027941 */ /* 0x000fea0003800200 */
.L_x_20575:
        /* <DEDUP_REMOVED lines=43> */
.L_x_20573:
[----:B------:R-:W-:Y:S05]  /*d1e0*/  BSYNC.RECONVERGENT B1 ;  /* 0x0000000000017941 */ /* 0x000fea0003800200 */
.L_x_20572:
        /* <DEDUP_REMOVED lines=22> */
.L_x_20579:
        /* <DEDUP_REMOVED lines=15> */
.L_x_20581:
[----:B------:R-:W-:Y:S05]  /*d440*/  BSYNC.RECONVERGENT B2 ;  /* 0x0000000000027941 */ /* 0x000fea0003800200 */
.L_x_20580:
        /* <DEDUP_REMOVED lines=43> */
.L_x_20578:
[----:B------:R-:W-:Y:S05]  /*d700*/  BSYNC.RECONVERGENT B1 ;  /* 0x0000000000017941 */ /* 0x000fea0003800200 */
.L_x_20577:
        /* <DEDUP_REMOVED lines=10> */
.L_x_20541:
        /* <DEDUP_REMOVED lines=16> */
.L_x_20585:
        /* <DEDUP_REMOVED lines=13> */
.L_x_20587:
[----:B------:R-:W-:Y:S05]  /*d980*/  BSYNC.RECONVERGENT B2 ;  /* 0x0000000000027941 */ /* 0x000fea0003800200 */
.L_x_20586:
        /* <DEDUP_REMOVED lines=43> */
.L_x_20584:
[----:B------:R-:W-:Y:S05]  /*dc40*/  BSYNC.RECONVERGENT B1 ;  /* 0x0000000000017941 */ /* 0x000fea0003800200 */
.L_x_20583:
[----:B------:R-:W-:Y:S01]  /*dc50*/  ISETP.NE.AND P0, PT, R70, 0x1, PT ;  /* 0x000000014600780c */ /* 0x000fe20003f05270 */
[----:B-----5:R-:W-:Y:S01]  /*dc60*/  HADD2.F32 R69, -RZ, R72.H0_H0 ;  /* 0x20000048ff457230 */ /* 0x020fe20000004100 */
[----:B------:R-:W-:Y:S01]  /*dc70*/  I2FP.F32.U32 R68, R68 ;  /* 0x0000004400447245 */ /* 0x000fe20000201000 */
[----:B------:R-:W-:Y:S01]  /*dc80*/  BSSY.RECONVERGENT B1, `(.L_x_20588) ;  /* 0x000004a000017945 */ /* 0x000fe20003800200 */
[----:B------:R-:W-:Y:S02]  /*dc90*/  HFMA2 R71, -RZ, RZ, 0, 1.1920928955078125e-07 ;  /* 0x00000002ff477431 */ /* 0x000fe400000001ff */
[----:B------:R-:W-:Y:S01]  /*dca0*/  FMUL.FTZ R69, R69, R0 ;  /* 0x0000000045457220 */ /* 0x000fe20000410000 */
[----:B------:R-:W-:-:S03]  /*dcb0*/  FFMA.FTZ R68, R68, R91, 1.1641532182693481445e-10 ;  /* 0x2f00000044447423 */ /* 0x000fc6000001005b */
[----:B------:R-:W-:Y:S02]  /*dcc0*/  FMUL.FTZ R79, R69, R92 ;  /* 0x0000005c454f7220 */ /* 0x000fe40000410000 */
[----:B------:R-:W-:Y:S01]  /*dcd0*/  FSETP.LE.FTZ.AND P1, PT, R68, R93, PT ;  /* 0x0000005d4400720b */ /* 0x000fe20003f33000 */
[----:B------:R-:W-:-:S03]  /*dce0*/  IMAD.MOV.U32 R68, RZ, RZ, R82 ;  /* 0x000000ffff447224 */ /* 0x000fc600078e0052 */
        /* <DEDUP_REMOVED lines=10> */
.L_x_20590:
        /* <DEDUP_REMOVED lines=13> */
.L_x_20592:
[----:B------:R-:W-:Y:S05]  /*de60*/  BSYNC.RECONVERGENT B2 ;  /* 0x0000000000027941 */ /* 0x000fea0003800200 */
.L_x_20591:
        /* <DEDUP_REMOVED lines=43> */
.L_x_20589:
[----:B------:R-:W-:Y:S05]  /*e120*/  BSYNC.RECONVERGENT B1 ;  /* 0x0000000000017941 */ /* 0x000fea0003800200 */
.L_x_20588:
        /* <DEDUP_REMOVED lines=19> */
.L_x_20595:
        /* <DEDUP_REMOVED lines=13> */
.L_x_20597:
[----:B------:R-:W-:Y:S05]  /*e330*/  BSYNC.RECONVERGENT B2 ;  /* 0x0000000000027941 */ /* 0x000fea0003800200 */
.L_x_20596:
        /* <DEDUP_REMOVED lines=43> */
.L_x_20594:
[----:B------:R-:W-:Y:S05]  /*e5f0*/  BSYNC.RECONVERGENT B1 ;  /* 0x0000000000017941 */ /* 0x000fea0003800200 */
.L_x_20593:
        /* <DEDUP_REMOVED lines=19> */
.L_x_20600:
        /* <DEDUP_REMOVED lines=13> */
.L_x_20602:
[----:B------:R-:W-:Y:S05]  /*e800*/  BSYNC.RECONVERGENT B2 ;  /* 0x0000000000027941 */ /* 0x000fea0003800200 */
.L_x_20601:
        /* <DEDUP_REMOVED lines=43> */
.L_x_20599:
[----:B------:R-:W-:Y:S05]  /*eac0*/  BSYNC.RECONVERGENT B1 ;  /* 0x0000000000017941 */ /* 0x000fea0003800200 */
.L_x_20598:
        /* <DEDUP_REMOVED lines=19> */
.L_x_20605:
        /* <DEDUP_REMOVED lines=13> */
.L_x_20607:
[----:B------:R-:W-:Y:S05]  /*ecd0*/  BSYNC.RECONVERGENT B2 ;  /* 0x0000000000027941 */ /* 0x000fea0003800200 */
.L_x_20606:
        /* <DEDUP_REMOVED lines=43> */
.L_x_20604:
[----:B------:R-:W-:Y:S05]  /*ef90*/  BSYNC.RECONVERGENT B1 ;  /* 0x0000000000017941 */ /* 0x000fea0003800200 */
.L_x_20603:
[----:B------:R-:W-:Y:S01]  /*efa0*/  ISETP.NE.AND P4, PT, R70, 0x1, PT ;  /* 0x000000014600780c */ /* 0x000fe20003f85270 */
[----:B------:R-:W-:Y:S01]  /*efb0*/  BSSY.RECONVERGENT B1, `(.L_x_20608) ;  /* 0x000004b000017945 */ /* 0x000fe20003800200 */
[----:B------:R-:W-:Y:S01]  /*efc0*/  I2FP.F32.U32 R68, R69 ;  /* 0x0000004500447245 */ /* 0x000fe20000201000 */
[----:B------:R-:W-:Y:S02]  /*efd0*/  HADD2.F32 R69, -RZ, R74.H0_H0 ;  /* 0x2000004aff457230 */ /* 0x000fe40000004100 */
        /* <DEDUP_REMOVED lines=15> */
.L_x_20610:
        /* <DEDUP_REMOVED lines=13> */
.L_x_20612:
[----:B------:R-:W-:Y:S05]  /*f1a0*/  BSYNC.RECONVERGENT B2 ;  /* 0x0000000000027941 */ /* 0x000fea0003800200 */
.L_x_20611:
        /* <DEDUP_REMOVED lines=43> */
.L_x_20609:
[----:B------:R-:W-:Y:S05]  /*f460*/  BSYNC.RECONVERGENT B1 ;  /* 0x0000000000017941 */ /* 0x000fea0003800200 */
.L_x_20608:
        /* <DEDUP_REMOVED lines=19> */
.L_x_20615:
        /* <DEDUP_REMOVED lines=13> */
.L_x_20617:
[----:B------:R-:W-:Y:S05]  /*f670*/  BSYNC.RECONVERGENT B2 ;  /* 0x0000000000027941 */ /* 0x000fea0003800200 */
.L_x_20616:
        /* <DEDUP_REMOVED lines=43> */
.L_x_20614:
[----:B------:R-:W-:Y:S05]  /*f930*/  BSYNC.RECONVERGENT B1 ;  /* 0x0000000000017941 */ /* 0x000fea0003800200 */
.L_x_20613:
        /* <DEDUP_REMOVED lines=19> */
.L_x_20620:
        /* <DEDUP_REMOVED lines=15> */
.L_x_20622:
[----:B------:R-:W-:Y:S05]  /*fb60*/  BSYNC.RECONVERGENT B2 ;  /* 0x0000000000027941 */ /* 0x000fea0003800200 */
.L_x_20621:
        /* <DEDUP_REMOVED lines=43> */
.L_x_20619:
[----:B------:R-:W-:Y:S05]  /*fe20*/  BSYNC.RECONVERGENT B1 ;  /* 0x0000000000017941 */ /* 0x000fea0003800200 */
.L_x_20618:
        /* <DEDUP_REMOVED lines=16> */
.L_x_20582:
        /* <DEDUP_REMOVED lines=114> */
.L_x_20636:
        /* <DEDUP_REMOVED lines=52> */
[----:B------:R-:W-:Y:S01]  /*10990*/  F2FP.F16.F32.PACK_AB R52, R61, R52 ;  /* 0x000000343d34723e */ /* 0x000fe200000000ff */
[----:B------:R-:W-:Y:S01]  /*109a0*/  FMUL.FTZ R78, R0, R79 ;  /* 0x0000004f004e7220 */ /* 0x000fe20000410000 */
[----:B------:R-:W2:Y:S01]  /*109b0*/  @!P0 LDC.64 R60, c[0x0][0x3c0] ;  /* 0x0000f000ff3c8b82 */ /* 0x000ea20000000a00 */
[----:B------:R-:W-:Y:S01]  /*109c0*/  F2FP.F16.F32.PACK_AB R53, R56, R53 ;  /* 0x000000353835723e */ /* 0x000fe200000000ff */
        /* <DEDUP_REMOVED lines=20> */
[----:B------:R-:W-:Y:S01]  /*10b10*/  F2FP.F16.F32.PACK_AB R59, R76, R59 ;  /* 0x0000003b4c3b723e */ /* 0x000fe200000000ff */
[----:B------:R-:W-:Y:S01]  /*10b20*/  FMUL.FTZ R93, R0, R93 ;  /* 0x0000005d005d7220 */ /* 0x000fe20000410000 */
        /* <DEDUP_REMOVED lines=18> */
[----:B---3--:R-:W-:Y:S01]  /*10c50*/  @!P0 IMAD.WIDE R68, R88, 0x4, R68 ;  /* 0x0000000458448825 */ /* 0x008fe200078e0244 */
[----:B------:R-:W-:Y:S01]  /*10c60*/  F2FP.F16.F32.PACK_AB R61, R80, R91 ;  /* 0x0000005b503d723e */ /* 0x000fe200000000ff */
[----:B------:R0:W-:Y:S01]  /*10c70*/  @!P0 STG.E desc[UR8][R70.64], R72 ;  /* 0x0000004846008986 */ /* 0x0001e2000c101908 */
[----:B------:R-:W-:Y:S01]  /*10c80*/  F2FP.F16.F32.PACK_AB R60, R76, R73 ;  /* 0x000000494c3c723e */ /* 0x000fe200000000ff */
        /* <DEDUP_REMOVED lines=11> */
.L_x_20377:
[----:B------:R-:W-:Y:S05]  /*10d40*/  EXIT ;  /* 0x000000000000794d */ /* 0x000fea0003800000 */
.L_x_20623:
        /* <DEDUP_REMOVED lines=8> */
.L_x_20626:
[----:B------:R-:W-:Y:S05]  /*10dd0*/  BSYNC B1 ;  /* 0x0000000000017941 */ /* 0x000fea0003800000 */
.L_x_20625:
        /* <DEDUP_REMOVED lines=9> */
.L_x_20627:
[----:B------:R-:W-:Y:S02]  /*10e70*/  IMAD.MOV.U32 R93, RZ, RZ, 0x4 ;  /* 0x00000004ff5d7424 */ /* 0x000fe400078e00ff */
[----:B------:R-:W-:-:S04]  /*10e80*/  IMAD.MOV.U32 R2, RZ, RZ, R81 ;  /* 0x000000ffff027224 */ /* 0x000fc800078e0051 */
[----:B------:R-:W-:-:S05]  /*10e90*/  FADD.FTZ R73, R3, R2 ;  /* 0x0000000203497221 */ /* 0x000fca0000010000 */
[----:B------:R-:W-:-:S07]  /*10ea0*/  MOV R98, R73 ;  /* 0x0000004900627202 */ /* 0x000fce0000000f00 */
[----:B------:R-:W-:Y:S05]  /*10eb0*/  WARPSYNC.COLLECTIVE R91, `(.L_x_20628) ;  /* 0x000000005b087348 */ /* 0x000fea0003c00000 */
[----:B------:R0:W1:Y:S02]  /*10ec0*/  SHFL.BFLY P1, R81, R98, R93, R100 ;  /* 0x0c00005d62517389 */ /* 0x0000640000020064 */
[----:B01----:R-:W-:Y:S05]  /*10ed0*/  ENDCOLLECTIVE ;  /* 0x000000000000791b */ /* 0x003fea0003800000 */
.L_x_20628:
[----:B------:R-:W-:Y:S01]  /*10ee0*/  HFMA2 R93, -RZ, RZ, 0, 4.76837158203125e-07 ;  /* 0x00000008ff5d7431 */ /* 0x000fe200000001ff */
[----:B------:R-:W-:-:S05]  /*10ef0*/  MOV R2, R81 ;  /* 0x0000005100027202 */ /* 0x000fca0000000f00 */
[----:B------:R-:W-:-:S04]  /*10f00*/  FADD.FTZ R75, R73, R2 ;  /* 0x00000002494b7221 */ /* 0x000fc80000010000 */
[----:B------:R-:W-:-:S07]  /*10f10*/  IMAD.MOV.U32 R98, RZ, RZ, R75 ;  /* 0x000000ffff627224 */ /* 0x000fce00078e004b */
[----:B------:R-:W-:Y:S05]  /*10f20*/  WARPSYNC.COLLECTIVE R91, `(.L_x_20629) ;  /* 0x000000005b087348 */ /* 0x000fea0003c00000 */
[----:B------:R0:W1:Y:S02]  /*10f30*/  SHFL.BFLY P1, R81, R98, R93, R100 ;  /* 0x0c00005d62517389 */ /* 0x0000640000020064 */
[----:B01----:R-:W-:Y:S05]  /*10f40*/  ENDCOLLECTIVE ;  /* 0x000000000000791b */ /* 0x003fea0003800000 */
.L_x_20629:
        /* <DEDUP_REMOVED lines=8> */
.L_x_20630:
        /* <DEDUP_REMOVED lines=55> */
.L_x_20631:
[----:B------:R-:W-:Y:S01]  /*11340*/  HFMA2 R93, -RZ, RZ, 0, 1.1920928955078125e-07 ;  /* 0x00000002ff5d7431 */ /* 0x000fe200000001ff */
[----:B------:R-:W-:-:S05]  /*11350*/  MOV R3, R81 ;  /* 0x0000005100037202 */ /* 0x000fca0000000f00 */
[----:B------:R-:W-:-:S04]  /*11360*/  FADD.FTZ R3, R0, R3 ;  /* 0x0000000300037221 */ /* 0x000fc80000010000 */
[----:B------:R-:W-:-:S07]  /*11370*/  IMAD.MOV.U32 R98, RZ, RZ, R3 ;  /* 0x000000ffff627224 */ /* 0x000fce00078e0003 */
[----:B------:R-:W-:Y:S05]  /*11380*/  WARPSYNC.COLLECTIVE R91, `(.L_x_20632) ;  /* 0x000000005b087348 */ /* 0x000fea0003c00000 */
[----:B------:R0:W1:Y:S02]  /*11390*/  SHFL.BFLY P1, R81, R98, R93, R100 ;  /* 0x0c00005d62517389 */ /* 0x0000640000020064 */
[----:B01----:R-:W-:Y:S05]  /*113a0*/  ENDCOLLECTIVE ;  /* 0x000000000000791b */ /* 0x003fea0003800000 */
.L_x_20632:
[----:B------:R-:W-:Y:S02]  /*113b0*/  IMAD.MOV.U32 R93, RZ, RZ, 0x4 ;  /* 0x00000004ff5d7424 */ /* 0x000fe400078e00ff */
[----:B------:R-:W-:-:S04]  /*113c0*/  IMAD.MOV.U32 R80, RZ, RZ, R81 ;  /* 0x000000ffff507224 */ /* 0x000fc800078e0051 */
[----:B------:R-:W-:-:S05]  /*113d0*/  FADD.FTZ R80, R3, R80 ;  /* 0x0000005003507221 */ /* 0x000fca0000010000 */
[----:B------:R-:W-:-:S07]  /*113e0*/  MOV R98, R80 ;  /* 0x0000005000627202 */ /* 0x000fce0000000f00 */
[----:B------:R-:W-:Y:S05]  /*113f0*/  WARPSYNC.COLLECTIVE R91, `(.L_x_20633) ;  /* 0x000000005b087348 */ /* 0x000fea0003c00000 */
[----:B------:R0:W1:Y:S02]  /*11400*/  SHFL.BFLY P1, R81, R98, R93, R100 ;  /* 0x0c00005d62517389 */ /* 0x0000640000020064 */
[----:B01----:R-:W-:Y:S05]  /*11410*/  ENDCOLLECTIVE ;  /* 0x000000000000791b */ /* 0x003fea0003800000 */
.L_x_20633:
[----:B------:R-:W-:Y:S01]  /*11420*/  HFMA2 R93, -RZ, RZ, 0, 4.76837158203125e-07 ;  /* 0x00000008ff5d7431 */ /* 0x000fe200000001ff */
[----:B------:R-:W-:-:S05]  /*11430*/  MOV R73, R81 ;  /* 0x0000005100497202 */ /* 0x000fca0000000f00 */
[----:B------:R-:W-:-:S04]  /*11440*/  FADD.FTZ R73, R80, R73 ;  /* 0x0000004950497221 */ /* 0x000fc80000010000 */
[----:B------:R-:W-:-:S07]  /*11450*/  IMAD.MOV.U32 R98, RZ, RZ, R73 ;  /* 0x000000ffff627224 */ /* 0x000fce00078e0049 */
[----:B------:R-:W-:Y:S05]  /*11460*/  WARPSYNC.COLLECTIVE R91, `(.L_x_20634) ;  /* 0x000000005b087348 */ /* 0x000fea0003c00000 */
[----:B------:R0:W1:Y:S02]  /*11470*/  SHFL.BFLY P1, R81, R98, R93, R100 ;  /* 0x0c00005d62517389 */ /* 0x0000640000020064 */
[----:B01----:R-:W-:Y:S05]  /*11480*/  ENDCOLLECTIVE ;  /* 0x000000000000791b */ /* 0x003fea0003800000 */
.L_x_20634:
[----:B------:R-:W-:Y:S02]  /*11490*/  IMAD.MOV.U32 R93, RZ, RZ, 0x10 ;  /* 0x00000010ff5d7424 */ /* 0x000fe400078e00ff */
[----:B------:R-:W-:-:S04]  /*114a0*/  IMAD.MOV.U32 R92, RZ, RZ, R81 ;  /* 0x000000ffff5c7224 */ /* 0x000fc800078e0051 */
[----:B------:R-:W-:-:S05]  /*114b0*/  FADD.FTZ R92, R73, R92 ;  /* 0x0000005c495c7221 */ /* 0x000fca0000010000 */
[----:B------:R-:W-:-:S07]  /*114c0*/  MOV R98, R92 ;  /* 0x0000005c00627202 */ /* 0x000fce0000000f00 */
[----:B------:R-:W-:Y:S05]  /*114d0*/  WARPSYNC.COLLECTIVE R91, `(.L_x_20635) ;  /* 0x000000005b087348 */ /* 0x000fea0003c00000 */
[----:B------:R0:W1:Y:S02]  /*114e0*/  SHFL.BFLY P1, R81, R98, R93, R100 ;  /* 0x0c00005d62517389 */ /* 0x0000640000020064 */
[----:B01----:R-:W-:Y:S05]  /*114f0*/  ENDCOLLECTIVE ;  /* 0x000000000000791b */ /* 0x003fea0003800000 */
.L_x_20635:
[----:B------:R-:W-:Y:S01]  /*11500*/  MOV R75, R81 ;  /* 0x00000051004b7202 */ /* 0x000fe20000000f00 */
[----:B------:R-:W-:Y:S06]  /*11510*/  BRA `(.L_x_20636) ;  /* 0xfffffff0004c7947 */ /* 0x000fec000383ffff */
.L_x_20637:
        /* <DEDUP_REMOVED lines=14> */
.L_x_28823:


//--------------------- .text._ZN10layer_norm13ln_fwd_kernelINS_13Kernel_traitsIf6__halffS2_fjLj768ELj1ELj4ELj1ELj16ENS_18Kernel_traits_baseILj768EfS2_fS2_fjLj128EEEEELb1ELb0ELb1ELb0EEEvNS_9FwdParamsE --------------------------
	.section	.text._ZN10layer_norm13ln_fwd_kernelINS_13Kernel_traitsIf6__halffS2_fjLj768ELj1ELj4ELj1ELj16ENS_18Kernel_traits_baseILj768EfS2_fS2_fjLj128EEEEELb1ELb0ELb1ELb0EEEvNS_9FwdParamsE,"ax",@progbits
	.align	128
        .global         _ZN10layer_norm13ln_fwd_kernelINS_13Kernel_traitsIf6__halffS2_fjLj768ELj1ELj4ELj1ELj16ENS_18Kernel_traits_baseILj768EfS2_fS2_fjLj128EEEEELb1ELb0ELb1ELb0EEEvNS_9FwdParamsE
        .type           _ZN10layer_norm13ln_fwd_kernelINS_13Kernel_traitsIf6__halffS2_fjLj768ELj1ELj4ELj1ELj16ENS_18Kernel_traits_baseILj768EfS2_fS2_fjLj128EEEEELb1ELb0ELb1ELb0EEEvNS_9FwdParamsE,@function
        .size           _ZN10layer_norm13ln_fwd_kernelINS_13Kernel_traitsIf6__halffS2_fjLj768ELj1ELj4ELj1ELj16ENS_18Kernel_traits_baseILj768EfS2_fS2_fjLj128EEEEELb1ELb0ELb1ELb0EEEvNS_9FwdParamsE,(.L_x_28824 - _ZN10layer_norm13ln_fwd_kernelINS_13Kernel_traitsIf6__halffS2_fjLj768ELj1ELj4ELj1ELj16ENS_18Kernel_traits_baseILj768EfS2_fS2_fjLj128EEEEELb1ELb0ELb1ELb0EEEvNS_9FwdParamsE)
        .other          _ZN10layer_norm13ln_fwd_kernelINS_13Kernel_traitsIf6__halffS2_fjLj768ELj1ELj4ELj1ELj16ENS_18Kernel_traits_baseILj768EfS2_fS2_fjLj128EEEEELb1ELb0ELb1ELb0EEEvNS_9FwdParamsE,@"STO_CUDA_ENTRY STV_DEFAULT"
_ZN10layer_norm13ln_fwd_kernelINS_13Kernel_traitsIf6__halffS2_fjLj768ELj1ELj4ELj1ELj16ENS_18Kernel_traits_baseILj768EfS2_fS2_fjLj128EEEEELb1ELb0ELb1ELb0EEEvNS_9FwdParamsE:
.text._ZN10layer_norm13ln_fwd_kernelINS_13Kernel_traitsIf6__halffS2_fjLj768ELj1ELj4ELj1ELj16ENS_18Kernel_traits_baseILj768EfS2_fS2_fjLj128EEEEELb1ELb0ELb1ELb0EEEvNS_9FwdParamsE:
        /* <DEDUP_REMOVED lines=87> */
.L_x_20639:
        /* <DEDUP_REMOVED lines=29> */
.L_x_20640:
[----:B------:R-:W-:Y:S05]  /*0740*/  BSYNC.RECONVERGENT B0 ;  /* 0x0000000000007941 */ /* 0x000fea0003800200 */
.L_x_20638:
        /* <DEDUP_REMOVED lines=71> */
.L_x_20998:
        /* <DEDUP_REMOVED lines=28> */
.L_x_20645:
[----:B------:R-:W-:Y:S05]  /*0d80*/  BSYNC.RECONVERGENT B2 ;  /* 0x0000000000027941 */ /* 0x000fea0003800200 */
.L_x_20644:
        /* <DEDUP_REMOVED lines=33> */
.L_x_20652:
        /* <DEDUP_REMOVED lines=13> */
.L_x_20654:
[----:B------:R-:W-:Y:S05]  /*1070*/  BSYNC.RECONVERGENT B5 ;  /* 0x0000000000057941 */ /* 0x000fea0003800200 */
.L_x_20653:
        /* <DEDUP_REMOVED lines=46> */
.L_x_20651:
[----:B------:R-:W-:Y:S05]  /*1360*/  BSYNC.RECONVERGENT B4 ;  /* 0x0000000000047941 */ /* 0x000fea0003800200 */
.L_x_20650:
        /* <DEDUP_REMOVED lines=10> */
.L_x_20649:
[----:B------:R-:W-:Y:S05]  /*1410*/  BSYNC.RECONVERGENT B3 ;  /* 0x0000000000037941 */ /* 0x000fea0003800200 */
.L_x_20648:
        /* <DEDUP_REMOVED lines=20> */
.L_x_20659:
        /* <DEDUP_REMOVED lines=13> */
.L_x_20661:
[----:B------:R-:W-:Y:S05]  /*1630*/  BSYNC.RECONVERGENT B5 ;  /* 0x0000000000057941 */ /* 0x000fea0003800200 */
.L_x_20660:
        /* <DEDUP_REMOVED lines=43> */
[----:B------:R-:W-:Y:S02]  /*18f0*/  IMAD.MOV.U32 R4, RZ, RZ, R104 ;  /* 0x000000ffff047224 */ /* 0x000fe400078e0068 */
[----:B------:R-:W-:Y:S01]  /*1900*/  HFMA2 R104, -RZ, RZ, 0, 0 ;  /* 0x00000000ff687431 */ /* 0x000fe200000001ff */
[----:B------:R-:W-:-:S07]  /*1910*/  LOP3.LUT R95, R106, UR27, R105, 0x96, !PT ;  /* 0x0000001b6a5f7c12 */ /* 0x000fce000f8e9669 */
.L_x_20658:
[----:B------:R-:W-:Y:S05]  /*1920*/  BSYNC.RECONVERGENT B4 ;  /* 0x0000000000047941 */ /* 0x000fea0003800200 */
.L_x_20657:
        /* <DEDUP_REMOVED lines=10> */
.L_x_20656:
[----:B------:R-:W-:Y:S05]  /*19d0*/  BSYNC.RECONVERGENT B3 ;  /* 0x0000000000037941 */ /* 0x000fea0003800200 */
.L_x_20655:
        /* <DEDUP_REMOVED lines=20> */
.L_x_20666:
        /* <DEDUP_REMOVED lines=13> */
.L_x_20668:
[----:B------:R-:W-:Y:S05]  /*1bf0*/  BSYNC.RECONVERGENT B5 ;  /* 0x0000000000057941 */ /* 0x000fea0003800200 */
.L_x_20667:
        /* <DEDUP_REMOVED lines=45> */
[----:B------:R-:W-:Y:S01]  /*1ed0*/  IMAD.MOV.U32 R105, RZ, RZ, RZ ;  /* 0x000000ffff697224 */ /* 0x000fe200078e00ff */
[----:B------:R-:W-:-:S07]  /*1ee0*/  MOV R2, R104 ;  /* 0x0000006800027202 */ /* 0x000fce0000000f00 */
.L_x_20665:
[----:B------:R-:W-:Y:S05]  /*1ef0*/  BSYNC.RECONVERGENT B4 ;  /* 0x0000000000047941 */ /* 0x000fea0003800200 */
.L_x_20664:
        /* <DEDUP_REMOVED lines=10> */
.L_x_20663:
[----:B------:R-:W-:Y:S05]  /*1fa0*/  BSYNC.RECONVERGENT B3 ;  /* 0x0000000000037941 */ /* 0x000fea0003800200 */
.L_x_20662:
        /* <DEDUP_REMOVED lines=20> */
.L_x_20673:
        /* <DEDUP_REMOVED lines=13> */
.L_x_20675:
[----:B------:R-:W-:Y:S05]  /*21c0*/  BSYNC.RECONVERGENT B5 ;  /* 0x0000000000057941 */ /* 0x000fea0003800200 */
.L_x_20674:
        /* <DEDUP_REMOVED lines=47> */
.L_x_20672:
[----:B------:R-:W-:Y:S05]  /*24c0*/  BSYNC.RECONVERGENT B4 ;  /* 0x0000000000047941 */ /* 0x000fea0003800200 */
.L_x_20671:
        /* <DEDUP_REMOVED lines=10> */
.L_x_20670:
[----:B------:R-:W-:Y:S05]  /*2570*/  BSYNC.RECONVERGENT B3 ;  /* 0x0000000000037941 */ /* 0x000fea0003800200 */
.L_x_20669:
        /* <DEDUP_REMOVED lines=20> */
.L_x_20680:
        /* <DEDUP_REMOVED lines=13> */
.L_x_20682:
[----:B------:R-:W-:Y:S05]  /*2790*/  BSYNC.RECONVERGENT B5 ;  /* 0x0000000000057941 */ /* 0x000fea0003800200 */
.L_x_20681:
        /* <DEDUP_REMOVED lines=46> */
[----:B------:R-:W-:-:S07]  /*2a80*/  HFMA2 R105, -RZ, RZ, 0, 0 ;  /* 0x00000000ff697431 */ /* 0x000fce00000001ff */
.L_x_20679:
[----:B------:R-:W-:Y:S05]  /*2a90*/  BSYNC.RECONVERGENT B4 ;  /* 0x0000000000047941 */ /* 0x000fea0003800200 */
.L_x_20678:
        /* <DEDUP_REMOVED lines=10> */
.L_x_20677:
[----:B------:R-:W-:Y:S05]  /*2b40*/  BSYNC.RECONVERGENT B3 ;  /* 0x0000000000037941 */ /* 0x000fea0003800200 */
.L_x_20676:
        /* <DEDUP_REMOVED lines=20> */
.L_x_20687:
        /* <DEDUP_REMOVED lines=13> */
.L_x_20689:
[----:B------:R-:W-:Y:S05]  /*2d60*/  BSYNC.RECONVERGENT B5 ;  /* 0x0000000000057941 */ /* 0x000fea0003800200 */
.L_x_20688:
        /* <DEDUP_REMOVED lines=45> */
[----:B------:R-:W-:Y:S01]  /*3040*/  IMAD.MOV.U32 R104, RZ, RZ, RZ ;  /* 0x000000ffff687224 */ /* 0x000fe200078e00ff */
[----:B------:R-:W-:-:S07]  /*3050*/  LOP3.LUT R95, R106, UR27, R105, 0x96, !PT ;  /* 0x0000001b6a5f7c12 */ /* 0x000fce000f8e9669 */
.L_x_20686:
[----:B------:R-:W-:Y:S05]  /*3060*/  BSYNC.RECONVERGENT B4 ;  /* 0x0000000000047941 */ /* 0x000fea0003800200 */
.L_x_20685:
        /* <DEDUP_REMOVED lines=10> */
.L_x_20684:
[----:B------:R-:W-:Y:S05]  /*3110*/  BSYNC.RECONVERGENT B3 ;  /* 0x0000000000037941 */ /* 0x000fea0003800200 */
.L_x_20683:
        /* <DEDUP_REMOVED lines=20> */
.L_x_20694:
        /* <DEDUP_REMOVED lines=13> */
.L_x_20696:
[----:B------:R-:W-:Y:S05]  /*3330*/  BSYNC.RECONVERGENT B5 ;  /* 0x0000000000057941 */ /* 0x000fea0003800200 */
.L_x_20695:
        /* <DEDUP_REMOVED lines=47> */
.L_x_20693:
[----:B------:R-:W-:Y:S05]  /*3630*/  BSYNC.RECONVERGENT B4 ;  /* 0x0000000000047941 */ /* 0x000fea0003800200 */
.L_x_20692:
        /* <DEDUP_REMOVED lines=10> */
.L_x_20691:
[----:B------:R-:W-:Y:S05]  /*36e0*/  BSYNC.RECONVERGENT B3 ;  /* 0x0000000000037941 */ /* 0x000fea0003800200 */
.L_x_20690:
        /* <DEDUP_REMOVED lines=19> */
.L_x_20700:
        /* <DEDUP_REMOVED lines=13> */
.L_x_20702:
[----:B------:R-:W-:Y:S05]  /*38f0*/  BSYNC.RECONVERGENT B4 ;  /* 0x0000000000047941 */ /* 0x000fea0003800200 */
.L_x_20701:
        /* <DEDUP_REMOVED lines=44> */
[----:B------:R-:W-:Y:S02]  /*3bc0*/  MOV R6, R106 ;  /* 0x0000006a00067202 */ /* 0x000fe40000000f00 */
[----:B------:R-:W-:-:S07]  /*3bd0*/  LOP3.LUT R95, R102, UR27, R111, 0x96, !PT ;  /* 0x0000001b665f7c12 */ /* 0x000fce000f8e966f */
.L_x_20699:
[----:B------:R-:W-:Y:S05]  /*3be0*/  BSYNC.RECONVERGENT B3 ;  /* 0x0000000000037941 */ /* 0x000fea0003800200 */
.L_x_20698:
        /* <DEDUP_REMOVED lines=11> */
.L_x_20647:
[----:B------:R-:W-:Y:S01]  /*3ca0*/  IMAD.U32 R111, RZ, RZ, UR5 ;  /* 0x00000005ff6f7e24 */ /* 0x000fe2000f8e00ff */
[----:B------:R-:W-:Y:S01]  /*3cb0*/  BSSY.RECONVERGENT B3, `(.L_x_20703) ;  /* 0x000005d000037945 */ /* 0x000fe20003800200 */
[----:B------:R-:W-:Y:S01]  /*3cc0*/  IMAD.U32 R112, RZ, RZ, UR4 ;  /* 0x00000004ff707e24 */ /* 0x000fe2000f8e00ff */
[----:B------:R-:W-:Y:S01]  /*3cd0*/  MOV R110, R4 ;  /* 0x00000004006e7202 */ /* 0x000fe20000000f00 */
[----:B------:R-:W-:Y:S01]  /*3ce0*/  IMAD.MOV.U32 R66, RZ, RZ, R2 ;  /* 0x000000ffff427224 */ /* 0x000fe200078e0002 */
[----:B------:R-:W-:Y:S01]  /*3cf0*/  IADD3 R111, PT, PT, R111, 0x1fd5c5a3, RZ ;  /* 0x1fd5c5a36f6f7810 */ /* 0x000fe20007ffe0ff */
[----:B------:R-:W-:Y:S02]  /*3d00*/  IMAD.MOV.U32 R64, RZ, RZ, RZ ;  /* 0x000000ffff407224 */ /* 0x000fe400078e00ff */
        /* <DEDUP_REMOVED lines=18> */
.L_x_20707:
        /* <DEDUP_REMOVED lines=13> */
.L_x_20709:
[----:B------:R-:W-:Y:S05]  /*3f00*/  BSYNC.RECONVERGENT B5 ;  /* 0x0000000000057941 */ /* 0x000fea0003800200 */
.L_x_20708:
        /* <DEDUP_REMOVED lines=44> */
[----:B------:R-:W-:-:S07]  /*41d0*/  HFMA2 R66, -RZ, RZ, 0, 0 ;  /* 0x00000000ff427431 */ /* 0x000fce00000001ff */
.L_x_20706:
[----:B------:R-:W-:Y:S05]  /*41e0*/  BSYNC.RECONVERGENT B4 ;  /* 0x0000000000047941 */ /* 0x000fea0003800200 */
.L_x_20705:
        /* <DEDUP_REMOVED lines=9> */
.L_x_20704:
[----:B------:R-:W-:Y:S05]  /*4280*/  BSYNC.RECONVERGENT B3 ;  /* 0x0000000000037941 */ /* 0x000fea0003800200 */
.L_x_20703:
        /* <DEDUP_REMOVED lines=17> */
.L_x_20714:
        /* <DEDUP_REMOVED lines=13> */
.L_x_20716:
[----:B------:R-:W-:Y:S05]  /*4470*/  BSYNC.RECONVERGENT B5 ;  /* 0x0000000000057941 */ /* 0x000fea0003800200 */
.L_x_20715:
        /* <DEDUP_REMOVED lines=44> */
.L_x_20713:
[----:B------:R-:W-:Y:S05]  /*4740*/  BSYNC.RECONVERGENT B4 ;  /* 0x0000000000047941 */ /* 0x000fea0003800200 */
.L_x_20712:
        /* <DEDUP_REMOVED lines=9> */
.L_x_20711:
[----:B------:R-:W-:Y:S05]  /*47e0*/  BSYNC.RECONVERGENT B3 ;  /* 0x0000000000037941 */ /* 0x000fea0003800200 */
.L_x_20710:
        /* <DEDUP_REMOVED lines=17> */
.L_x_20721:
        /* <DEDUP_REMOVED lines=13> */
.L_x_20723:
[----:B------:R-:W-:Y:S05]  /*49d0*/  BSYNC.RECONVERGENT B5 ;  /* 0x0000000000057941 */ /* 0x000fea0003800200 */
.L_x_20722:
        /* <DEDUP_REMOVED lines=44> */
[----:B------:R-:W-:-:S07]  /*4ca0*/  LOP3.LUT R95, R68, UR27, R67, 0x96, !PT ;  /* 0x0000001b445f7c12 */ /* 0x000fce000f8e9643 */
.L_x_20720:
[----:B------:R-:W-:Y:S05]  /*4cb0*/  BSYNC.RECONVERGENT B4 ;  /* 0x0000000000047941 */ /* 0x000fea0003800200 */
.L_x_20719:
        /* <DEDUP_REMOVED lines=9> */
.L_x_20718:
[----:B------:R-:W-:Y:S05]  /*4d50*/  BSYNC.RECONVERGENT B3 ;  /* 0x0000000000037941 */ /* 0x000fea0003800200 */
.L_x_20717:
        /* <DEDUP_REMOVED lines=17> */
.L_x_20728:
        /* <DEDUP_REMOVED lines=13> */
.L_x_20730:
[----:B------:R-:W-:Y:S05]  /*4f40*/  BSYNC.RECONVERGENT B5 ;  /* 0x0000000000057941 */ /* 0x000fea0003800200 */
.L_x_20729:
        /* <DEDUP_REMOVED lines=45> */
.L_x_20727:
[----:B------:R-:W-:Y:S05]  /*5220*/  BSYNC.RECONVERGENT B4 ;  /* 0x0000000000047941 */ /* 0x000fea0003800200 */
.L_x_20726:
        /* <DEDUP_REMOVED lines=9> */
.L_x_20725:
[----:B------:R-:W-:Y:S05]  /*52c0*/  BSYNC.RECONVERGENT B3 ;  /* 0x0000000000037941 */ /* 0x000fea0003800200 */
.L_x_20724:
        /* <DEDUP_REMOVED lines=17> */
.L_x_20735:
        /* <DEDUP_REMOVED lines=13> */
.L_x_20737:
[----:B------:R-:W-:Y:S05]  /*54b0*/  BSYNC.RECONVERGENT B5 ;  /* 0x0000000000057941 */ /* 0x000fea0003800200 */
.L_x_20736:
        /* <DEDUP_REMOVED lines=45> */
.L_x_20734:
[----:B------:R-:W-:Y:S05]  /*5790*/  BSYNC.RECONVERGENT B4 ;  /* 0x0000000000047941 */ /* 0x000fea0003800200 */
.L_x_20733:
        /* <DEDUP_REMOVED lines=9> */
.L_x_20732:
[----:B------:R-:W-:Y:S05]  /*5830*/  BSYNC.RECONVERGENT B3 ;  /* 0x0000000000037941 */ /* 0x000fea0003800200 */
.L_x_20731:
        /* <DEDUP_REMOVED lines=17> */
.L_x_20742:
        /* <DEDUP_REMOVED lines=13> */
.L_x_20744:
[----:B------:R-:W-:Y:S05]  /*5a20*/  BSYNC.RECONVERGENT B5 ;  /* 0x0000000000057941 */ /* 0x000fea0003800200 */
.L_x_20743:
        /* <DEDUP_REMOVED lines=45> */
.L_x_20741:
[----:B------:R-:W-:Y:S05]  /*5d00*/  BSYNC.RECONVERGENT B4 ;  /* 0x0000000000047941 */ /* 0x000fea0003800200 */
.L_x_20740:
        /* <DEDUP_REMOVED lines=9> */
.L_x_20739:
[----:B------:R-:W-:Y:S05]  /*5da0*/  BSYNC.RECONVERGENT B3 ;  /* 0x0000000000037941 */ /* 0x000fea0003800200 */
.L_x_20738:
        /* <DEDUP_REMOVED lines=17> */
.L_x_20749:
        /* <DEDUP_REMOVED lines=13> */
.L_x_20751:
[----:B------:R-:W-:Y:S05]  /*5f90*/  BSYNC.RECONVERGENT B5 ;  /* 0x0000000000057941 */ /* 0x000fea0003800200 */
.L_x_20750:
        /* <DEDUP_REMOVED lines=45> */
.L_x_20748:
[----:B------:R-:W-:Y:S05]  /*6270*/  BSYNC.RECONVERGENT B4 ;  /* 0x0000000000047941 */ /* 0x000fea0003800200 */
.L_x_20747:
        /* <DEDUP_REMOVED lines=9> */
.L_x_20746:
[----:B------:R-:W-:Y:S05]  /*6310*/  BSYNC.RECONVERGENT B3 ;  /* 0x0000000000037941 */ /* 0x000fea0003800200 */
.L_x_20745:
        /* <DEDUP_REMOVED lines=16> */
.L_x_20754:
        /* <DEDUP_REMOVED lines=13> */
.L_x_20756:
[----:B------:R-:W-:Y:S05]  /*64f0*/  BSYNC.RECONVERGENT B4 ;  /* 0x0000000000047941 */ /* 0x000fea0003800200 */
.L_x_20755:
        /* <DEDUP_REMOVED lines=45> */
.L_x_20753:
[----:B------:R-:W-:Y:S05]  /*67d0*/  BSYNC.RECONVERGENT B3 ;  /* 0x0000000000037941 */ /* 0x000fea0003800200 */
.L_x_20752:
        /* <DEDUP_REMOVED lines=9> */
.L_x_20697:
[----:B------:R-:W-:Y:S05]  /*6870*/  BSYNC.RECONVERGENT B2 ;  /* 0x0000000000027941 */ /* 0x000fea0003800200 */
.L_x_20646:
        /* <DEDUP_REMOVED lines=27> */
.L_x_20758:
[----:B------:R-:W-:Y:S05]  /*6a30*/  BSYNC.RECONVERGENT B2 ;  /* 0x0000000000027941 */ /* 0x000fea0003800200 */
.L_x_20757:
[----:B------:R-:W-:Y:S01]  /*6a40*/  VIADD R91, R91, 0x20 ;  /* 0x000000205b5b7836 */ /* 0x000fe20000000000 */
[----:B------:R-:W-:-:S07]  /*6a50*/  IADD3 R101, PT, PT, R101, 0x20, RZ ;  /* 0x0000002065657810 */ /* 0x000fce0007ffe0ff */
.L_x_20643:
[----:B------:R-:W-:Y:S05]  /*6a60*/  BSYNC.RECONVERGENT B1 ;  /* 0x0000000000017941 */ /* 0x000fea0003800200 */
.L_x_20642:
        /* <DEDUP_REMOVED lines=8> */
.L_x_20762:
[----:B------:R-:W-:Y:S05]  /*6af0*/  BSYNC.RECONVERGENT B2 ;  /* 0x0000000000027941 */ /* 0x000fea0003800200 */
.L_x_20761:
        /* <DEDUP_REMOVED lines=33> */
.L_x_20769:
        /* <DEDUP_REMOVED lines=13> */
.L_x_20771:
[----:B------:R-:W-:Y:S05]  /*6de0*/  BSYNC.RECONVERGENT B5 ;  /* 0x0000000000057941 */ /* 0x000fea0003800200 */
.L_x_20770:
        /* <DEDUP_REMOVED lines=46> */
.L_x_20768:
[----:B------:R-:W-:Y:S05]  /*70d0*/  BSYNC.RECONVERGENT B4 ;  /* 0x0000000000047941 */ /* 0x000fea0003800200 */
.L_x_20767:
        /* <DEDUP_REMOVED lines=10> */
.L_x_20766:
[----:B------:R-:W-:Y:S05]  /*7180*/  BSYNC.RECONVERGENT B3 ;  /* 0x0000000000037941 */ /* 0x000fea0003800200 */
.L_x_20765:
        /* <DEDUP_REMOVED lines=20> */
.L_x_20776:
        /* <DEDUP_REMOVED lines=13> */
.L_x_20778:
[----:B------:R-:W-:Y:S05]  /*73a0*/  BSYNC.RECONVERGENT B5 ;  /* 0x0000000000057941 */ /* 0x000fea0003800200 */
.L_x_20777:
        /* <DEDUP_REMOVED lines=46> */
.L_x_20775:
[----:B------:R-:W-:Y:S05]  /*7690*/  BSYNC.RECONVERGENT B4 ;  /* 0x0000000000047941 */ /* 0x000fea0003800200 */
.L_x_20774:
        /* <DEDUP_REMOVED lines=10> */
.L_x_20773:
[----:B------:R-:W-:Y:S05]  /*7740*/  BSYNC.RECONVERGENT B3 ;  /* 0x0000000000037941 */ /* 0x000fea0003800200 */
.L_x_20772:
        /* <DEDUP_REMOVED lines=20> */
.L_x_20783:
        /* <DEDUP_REMOVED lines=13> */
.L_x_20785:
[----:B------:R-:W-:Y:S05]  /*7960*/  BSYNC.RECONVERGENT B5 ;  /* 0x0000000000057941 */ /* 0x000fea0003800200 */
.L_x_20784:
        /* <DEDUP_REMOVED lines=47> */
.L_x_20782:
[----:B------:R-:W-:Y:S05]  /*7c60*/  BSYNC.RECONVERGENT B4 ;  /* 0x0000000000047941 */ /* 0x000fea0003800200 */
.L_x_20781:
        /* <DEDUP_REMOVED lines=10> */
.L_x_20780:
[----:B------:R-:W-:Y:S05]  /*7d10*/  BSYNC.RECONVERGENT B3 ;  /* 0x0000000000037941 */ /* 0x000fea0003800200 */
.L_x_20779:
        /* <DEDUP_REMOVED lines=20> */
.L_x_20790:
        /* <DEDUP_REMOVED lines=13> */
.L_x_20792:
[----:B------:R-:W-:Y:S05]  /*7f30*/  BSYNC.RECONVERGENT B5 ;  /* 0x0000000000057941 */ /* 0x000fea0003800200 */
.L_x_20791:
        /* <DEDUP_REMOVED lines=47> */
.L_x_20789:
[----:B------:R-:W-:Y:S05]  /*8230*/  BSYNC.RECONVERGENT B4 ;  /* 0x0000000000047941 */ /* 0x000fea0003800200 */
.L_x_20788:
        /* <DEDUP_REMOVED lines=10> */
.L_x_20787:
[----:B------:R-:W-:Y:S05]  /*82e0*/  BSYNC.RECONVERGENT B3 ;  /* 0x0000000000037941 */ /* 0x000fea0003800200 */
.L_x_20786:
        /* <DEDUP_REMOVED lines=20> */
.L_x_20797:
        /* <DEDUP_REMOVED lines=13> */
.L_x_20799:
[----:B------:R-:W-:Y:S05]  /*8500*/  BSYNC.RECONVERGENT B5 ;  /* 0x0000000000057941 */ /* 0x000fea0003800200 */
.L_x_20798:
        /* <DEDUP_REMOVED lines=47> */
.L_x_20796:
[----:B------:R-:W-:Y:S05]  /*8800*/  BSYNC.RECONVERGENT B4 ;  /* 0x0000000000047941 */ /* 0x000fea0003800200 */
.L_x_20795:
        /* <DEDUP_REMOVED lines=10> */
.L_x_20794:
[----:B------:R-:W-:Y:S05]  /*88b0*/  BSYNC.RECONVERGENT B3 ;  /* 0x0000000000037941 */ /* 0x000fea0003800200 */
.L_x_20793:
        /* <DEDUP_REMOVED lines=20> */
.L_x_20804:
        /* <DEDUP_REMOVED lines=13> */
.L_x_20806:
[----:B------:R-:W-:Y:S05]  /*8ad0*/  BSYNC.RECONVERGENT B5 ;  /* 0x0000000000057941 */ /* 0x000fea0003800200 */
.L_x_20805:
        /* <DEDUP_REMOVED lines=47> */
.L_x_20803:
[----:B------:R-:W-:Y:S05]  /*8dd0*/  BSYNC.RECONVERGENT B4 ;  /* 0x0000000000047941 */ /* 0x000fea0003800200 */
.L_x_20802:
        /* <DEDUP_REMOVED lines=10> */
.L_x_20801:
[----:B------:R-:W-:Y:S05]  /*8e80*/  BSYNC.RECONVERGENT B3 ;  /* 0x0000000000037941 */ /* 0x000fea0003800200 */
.L_x_20800:
        /* <DEDUP_REMOVED lines=20> */
.L_x_20811:
        /* <DEDUP_REMOVED lines=13> */
.L_x_20813:
[----:B------:R-:W-:Y:S05]  /*90a0*/  BSYNC.RECONVERGENT B5 ;  /* 0x0000000000057941 */ /* 0x000fea0003800200 */
.L_x_20812:
        /* <DEDUP_REMOVED lines=47> */
.L_x_20810:
[----:B------:R-:W-:Y:S05]  /*93a0*/  BSYNC.RECONVERGENT B4 ;  /* 0x0000000000047941 */ /* 0x000fea0003800200 */
.L_x_20809:
        /* <DEDUP_REMOVED lines=10> */
.L_x_20808:
[----:B------:R-:W-:Y:S05]  /*9450*/  BSYNC.RECONVERGENT B3 ;  /* 0x0000000000037941 */ /* 0x000fea0003800200 */
.L_x_20807:
        /* <DEDUP_REMOVED lines=19> */
.L_x_20817:
        /* <DEDUP_REMOVED lines=13> */
.L_x_20819:
[----:B------:R-:W-:Y:S05]  /*9660*/  BSYNC.RECONVERGENT B4 ;  /* 0x0000000000047941 */ /* 0x000fea0003800200 */
.L_x_20818:
        /* <DEDUP_REMOVED lines=46> */
.L_x_20816:
[----:B------:R-:W-:Y:S05]  /*9950*/  BSYNC.RECONVERGENT B3 ;  /* 0x0000000000037941 */ /* 0x000fea0003800200 */
.L_x_20815:
        /* <DEDUP_REMOVED lines=11> */
.L_x_20764:
        /* <DEDUP_REMOVED lines=25> */
.L_x_20824:
        /* <DEDUP_REMOVED lines=13> */
.L_x_20826:
[----:B------:R-:W-:Y:S05]  /*9c70*/  BSYNC.RECONVERGENT B5 ;  /* 0x0000000000057941 */ /* 0x000fea0003800200 */
.L_x_20825:
        /* <DEDUP_REMOVED lines=45> */
.L_x_20823:
[----:B------:R-:W-:Y:S05]  /*9f50*/  BSYNC.RECONVERGENT B4 ;  /* 0x0000000000047941 */ /* 0x000fea0003800200 */
.L_x_20822:
        /* <DEDUP_REMOVED lines=9> */
.L_x_20821:
[----:B------:R-:W-:Y:S05]  /*9ff0*/  BSYNC.RECONVERGENT B3 ;  /* 0x0000000000037941 */ /* 0x000fea0003800200 */
.L_x_20820:
        /* <DEDUP_REMOVED lines=17> */
.L_x_20831:
        /* <DEDUP_REMOVED lines=13> */
.L_x_20833:
[----:B------:R-:W-:Y:S05]  /*a1e0*/  BSYNC.RECONVERGENT B5 ;  /* 0x0000000000057941 */ /* 0x000fea0003800200 */
.L_x_20832:
        /* <DEDUP_REMOVED lines=44> */
.L_x_20830:
[----:B------:R-:W-:Y:S05]  /*a4b0*/  BSYNC.RECONVERGENT B4 ;  /* 0x0000000000047941 */ /* 0x000fea0003800200 */
.L_x_20829:
        /* <DEDUP_REMOVED lines=9> */
.L_x_20828:
[----:B------:R-:W-:Y:S05]  /*a550*/  BSYNC.RECONVERGENT B3 ;  /* 0x0000000000037941 */ /* 0x000fea0003800200 */
.L_x_20827:
        /* <DEDUP_REMOVED lines=17> */
.L_x_20838:
        /* <DEDUP_REMOVED lines=13> */
.L_x_20840:
[----:B------:R-:W-:Y:S05]  /*a740*/  BSYNC.RECONVERGENT B5 ;  /* 0x0000000000057941 */ /* 0x000fea0003800200 */
.L_x_20839:
        /* <DEDUP_REMOVED lines=45> */
.L_x_20837:
[----:B------:R-:W-:Y:S05]  /*aa20*/  BSYNC.RECONVERGENT B4 ;  /* 0x0000000000047941 */ /* 0x000fea0003800200 */
.L_x_20836:
        /* <DEDUP_REMOVED lines=9> */
.L_x_20835:
[----:B------:R-:W-:Y:S05]  /*aac0*/  BSYNC.RECONVERGENT B3 ;  /* 0x0000000000037941 */ /* 0x000fea0003800200 */
.L_x_20834:
        /* <DEDUP_REMOVED lines=17> */
.L_x_20845:
        /* <DEDUP_REMOVED lines=13> */
.L_x_20847:
[----:B------:R-:W-:Y:S05]  /*acb0*/  BSYNC.RECONVERGENT B5 ;  /* 0x0000000000057941 */ /* 0x000fea0003800200 */
.L_x_20846:
        /* <DEDUP_REMOVED lines=45> */
.L_x_20844:
[----:B------:R-:W-:Y:S05]  /*af90*/  BSYNC.RECONVERGENT B4 ;  /* 0x0000000000047941 */ /* 0x000fea0003800200 */
.L_x_20843:
        /* <DEDUP_REMOVED lines=9> */
.L_x_20842:
[----:B------:R-:W-:Y:S05]  /*b030*/  BSYNC.RECONVERGENT B3 ;  /* 0x0000000000037941 */ /* 0x000fea0003800200 */
.L_x_20841:
        /* <DEDUP_REMOVED lines=17> */
.L_x_20852:
        /* <DEDUP_REMOVED lines=13> */
.L_x_20854:
[----:B------:R-:W-:Y:S05]  /*b220*/  BSYNC.RECONVERGENT B5 ;  /* 0x0000000000057941 */ /* 0x000fea0003800200 */
.L_x_20853:
        /* <DEDUP_REMOVED lines=45> */
.L_x_20851:
[----:B------:R-:W-:Y:S05]  /*b500*/  BSYNC.RECONVERGENT B4 ;  /* 0x0000000000047941 */ /* 0x000fea0003800200 */
.L_x_20850:
        /* <DEDUP_REMOVED lines=9> */
.L_x_20849:
[----:B------:R-:W-:Y:S05]  /*b5a0*/  BSYNC.RECONVERGENT B3 ;  /* 0x0000000000037941 */ /* 0x000fea0003800200 */
.L_x_20848:
        /* <DEDUP_REMOVED lines=17> */
.L_x_20859:
        /* <DEDUP_REMOVED lines=13> */
.L_x_20861:
[----:B------:R-:W-:Y:S05]  /*b790*/  BSYNC.RECONVERGENT B5 ;  /* 0x0000000000057941 */ /* 0x000fea0003800200 */
.L_x_20860:
        /* <DEDUP_REMOVED lines=45> */
.L_x_20858:
[----:B------:R-:W-:Y:S05]  /*ba70*/  BSYNC.RECONVERGENT B4 ;  /* 0x0000000000047941 */ /* 0x000fea0003800200 */
.L_x_20857:
        /* <DEDUP_REMOVED lines=9> */
.L_x_20856:
[----:B------:R-:W-:Y:S05]  /*bb10*/  BSYNC.RECONVERGENT B3 ;  /* 0x0000000000037941 */ /* 0x000fea0003800200 */
.L_x_20855:
        /* <DEDUP_REMOVED lines=17> */
.L_x_20866:
        /* <DEDUP_REMOVED lines=13> */
.L_x_20868:
[----:B------:R-:W-:Y:S05]  /*bd00*/  BSYNC.RECONVERGENT B5 ;  /* 0x0000000000057941 */ /* 0x000fea0003800200 */
.L_x_20867:
        /* <DEDUP_REMOVED lines=45> */
.L_x_20865:
[----:B------:R-:W-:Y:S05]  /*bfe0*/  BSYNC.RECONVERGENT B4 ;  /* 0x0000000000047941 */ /* 0x000fea0003800200 */
.L_x_20864:
        /* <DEDUP_REMOVED lines=9> */
.L_x_20863:
[----:B------:R-:W-:Y:S05]  /*c080*/  BSYNC.RECONVERGENT B3 ;  /* 0x0000000000037941 */ /* 0x000fea0003800200 */
.L_x_20862:
        /* <DEDUP_REMOVED lines=16> */
.L_x_20871:
        /* <DEDUP_REMOVED lines=13> */
.L_x_20873:
[----:B------:R-:W-:Y:S05]  /*c260*/  BSYNC.RECONVERGENT B4 ;  /* 0x0000000000047941 */ /* 0x000fea0003800200 */
.L_x_20872:
        /* <DEDUP_REMOVED lines=45> */
.L_x_20870:
[----:B------:R-:W-:Y:S05]  /*c540*/  BSYNC.RECONVERGENT B3 ;  /* 0x0000000000037941 */ /* 0x000fea0003800200 */
.L_x_20869:
        /* <DEDUP_REMOVED lines=9> */
.L_x_20814:
[----:B------:R-:W-:Y:S05]  /*c5e0*/  BSYNC.RECONVERGENT B2 ;  /* 0x0000000000027941 */ /* 0x000fea0003800200 */
.L_x_20763:
        /* <DEDUP_REMOVED lines=27> */
.L_x_20875:
[----:B------:R-:W-:Y:S05]  /*c7a0*/  BSYNC.RECONVERGENT B2 ;  /* 0x0000000000027941 */ /* 0x000fea0003800200 */
.L_x_20874:
[----:B------:R-:W-:Y:S01]  /*c7b0*/  VIADD R91, R91, 0x20 ;  /* 0x000000205b5b7836 */ /* 0x000fe20000000000 */
[----:B------:R-:W-:-:S07]  /*c7c0*/  IADD3 R101, PT, PT, R101, 0x20, RZ ;  /* 0x0000002065657810 */ /* 0x000fce0007ffe0ff */
.L_x_20760:
[----:B------:R-:W-:Y:S05]  /*c7d0*/  BSYNC.RECONVERGENT B1 ;  /* 0x0000000000017941 */ /* 0x000fea0003800200 */
.L_x_20759:
        /* <DEDUP_REMOVED lines=8> */
.L_x_20879:
[----:B------:R-:W-:Y:S05]  /*c860*/  BSYNC.RECONVERGENT B2 ;  /* 0x0000000000027941 */ /* 0x000fea0003800200 */
.L_x_20878:
        /* <DEDUP_REMOVED lines=33> */
.L_x_20886:
        /* <DEDUP_REMOVED lines=13> */
.L_x_20888:
[----:B------:R-:W-:Y:S05]  /*cb50*/  BSYNC.RECONVERGENT B5 ;  /* 0x0000000000057941 */ /* 0x000fea0003800200 */
.L_x_20887:
        /* <DEDUP_REMOVED lines=47> */
.L_x_20885:
[----:B------:R-:W-:Y:S05]  /*ce50*/  BSYNC.RECONVERGENT B4 ;  /* 0x0000000000047941 */ /* 0x000fea0003800200 */
.L_x_20884:
        /* <DEDUP_REMOVED lines=10> */
.L_x_20883:
[----:B------:R-:W-:Y:S05]  /*cf00*/  BSYNC.RECONVERGENT B3 ;  /* 0x0000000000037941 */ /* 0x000fea0003800200 */
.L_x_20882:
        /* <DEDUP_REMOVED lines=20> */
.L_x_20893:
        /* <DEDUP_REMOVED lines=13> */
.L_x_20895:
[----:B------:R-:W-:Y:S05]  /*d120*/  BSYNC.RECONVERGENT B5 ;  /* 0x0000000000057941 */ /* 0x000fea0003800200 */
.L_x_20894:
        /* <DEDUP_REMOVED lines=44> */
[----:B------:R-:W-:Y:S01]  /*d3f0*/  HFMA2 R104, -RZ, RZ, 0, 0 ;  /* 0x00000000ff687431 */ /* 0x000fe200000001ff */
[----:B------:R-:W-:-:S07]  /*d400*/  LOP3.LUT R95, R106, UR27, R105, 0x96, !PT ;  /* 0x0000001b6a5f7c12 */ /* 0x000fce000f8e9669 */
.L_x_20892:
[----:B------:R-:W-:Y:S05]  /*d410*/  BSYNC.RECONVERGENT B4 ;  /* 0x0000000000047941 */ /* 0x000fea0003800200 */
.L_x_20891:
        /* <DEDUP_REMOVED lines=10> */
.L_x_20890:
[----:B------:R-:W-:Y:S05]  /*d4c0*/  BSYNC.RECONVERGENT B3 ;  /* 0x0000000000037941 */ /* 0x000fea0003800200 */
.L_x_20889:
        /* <DEDUP_REMOVED lines=20> */
.L_x_20900:
        /* <DEDUP_REMOVED lines=13> */
.L_x_20902:
[----:B------:R-:W-:Y:S05]  /*d6e0*/  BSYNC.RECONVERGENT B5 ;  /* 0x0000000000057941 */ /* 0x000fea0003800200 */
.L_x_20901:
        /* <DEDUP_REMOVED lines=47> */
.L_x_20899:
[----:B------:R-:W-:Y:S05]  /*d9e0*/  BSYNC.RECONVERGENT B4 ;  /* 0x0000000000047941 */ /* 0x000fea0003800200 */
.L_x_20898:
        /* <DEDUP_REMOVED lines=10> */
.L_x_20897:
[----:B------:R-:W-:Y:S05]  /*da90*/  BSYNC.RECONVERGENT B3 ;  /* 0x0000000000037941 */ /* 0x000fea0003800200 */
.L_x_20896:
        /* <DEDUP_REMOVED lines=20> */
.L_x_20907:
        /* <DEDUP_REMOVED lines=13> */
.L_x_20909:
[----:B------:R-:W-:Y:S05]  /*dcb0*/  BSYNC.RECONVERGENT B5 ;  /* 0x0000000000057941 */ /* 0x000fea0003800200 */
.L_x_20908:
        /* <DEDUP_REMOVED lines=47> */
.L_x_20906:
[----:B------:R-:W-:Y:S05]  /*dfb0*/  BSYNC.RECONVERGENT B4 ;  /* 0x0000000000047941 */ /* 0x000fea0003800200 */
.L_x_20905:
        /* <DEDUP_REMOVED lines=10> */
.L_x_20904:
[----:B------:R-:W-:Y:S05]  /*e060*/  BSYNC.RECONVERGENT B3 ;  /* 0x0000000000037941 */ /* 0x000fea0003800200 */
.L_x_20903:
        /* <DEDUP_REMOVED lines=20> */
.L_x_20914:
        /* <DEDUP_REMOVED lines=13> */
.L_x_20916:
[----:B------:R-:W-:Y:S05]  /*e280*/  BSYNC.RECONVERGENT B5 ;  /* 0x0000000000057941 */ /* 0x000fea0003800200 */
.L_x_20915:
        /* <DEDUP_REMOVED lines=47> */
.L_x_20913:
[----:B------:R-:W-:Y:S05]  /*e580*/  BSYNC.RECONVERGENT B4 ;  /* 0x0000000000047941 */ /* 0x000fea0003800200 */
.L_x_20912:
        /* <DEDUP_REMOVED lines=10> */
.L_x_20911:
[----:B------:R-:W-:Y:S05]  /*e630*/  BSYNC.RECONVERGENT B3 ;  /* 0x0000000000037941 */ /* 0x000fea0003800200 */
.L_x_20910:
        /* <DEDUP_REMOVED lines=20> */
.L_x_20921:
        /* <DEDUP_REMOVED lines=13> */
.L_x_20923:
[----:B------:R-:W-:Y:S05]  /*e850*/  BSYNC.RECONVERGENT B5 ;  /* 0x0000000000057941 */ /* 0x000fea0003800200 */
.L_x_20922:
        /* <DEDUP_REMOVED lines=47> */
.L_x_20920:
[----:B------:R-:W-:Y:S05]  /*eb50*/  BSYNC.RECONVERGENT B4 ;  /* 0x0000000000047941 */ /* 0x000fea0003800200 */
.L_x_20919:
        /* <DEDUP_REMOVED lines=10> */
.L_x_20918:
[----:B------:R-:W-:Y:S05]  /*ec00*/  BSYNC.RECONVERGENT B3 ;  /* 0x0000000000037941 */ /* 0x000fea0003800200 */
.L_x_20917:
        /* <DEDUP_REMOVED lines=20> */
.L_x_20928:
        /* <DEDUP_REMOVED lines=13> */
.L_x_20930:
[----:B------:R-:W-:Y:S05]  /*ee20*/  BSYNC.RECONVERGENT B5 ;  /* 0x0000000000057941 */ /* 0x000fea0003800200 */
.L_x_20929:
        /* <DEDUP_REMOVED lines=47> */
.L_x_20927:
[----:B------:R-:W-:Y:S05]  /*f120*/  BSYNC.RECONVERGENT B4 ;  /* 0x0000000000047941 */ /* 0x000fea0003800200 */
.L_x_20926:
        /* <DEDUP_REMOVED lines=10> */
.L_x_20925:
[----:B------:R-:W-:Y:S05]  /*f1d0*/  BSYNC.RECONVERGENT B3 ;  /* 0x0000000000037941 */ /* 0x000fea0003800200 */
.L_x_20924:
        /* <DEDUP_REMOVED lines=19> */
.L_x_20934:
        /* <DEDUP_REMOVED lines=13> */
.L_x_20936:
[----:B------:R-:W-:Y:S05]  /*f3e0*/  BSYNC.RECONVERGENT B4 ;  /* 0x0000000000047941 */ /* 0x000fea0003800200 */
.L_x_20935:
        /* <DEDUP_REMOVED lines=45> */
[----:B------:R-:W-:Y:S02]  /*f6c0*/  LOP3.LUT R95, R104, UR27, R103, 0x96, !PT ;  /* 0x0000001b685f7c12 */ /* 0x000fe4000f8e9667 */
[----:B------:R-:W-:-:S07]  /*f6d0*/  MOV R4, R102 ;  /* 0x0000006600047202 */ /* 0x000fce0000000f00 */
.L_x_20933:
[----:B------:R-:W-:Y:S05]  /*f6e0*/  BSYNC.RECONVERGENT B3 ;  /* 0x0000000000037941 */ /* 0x000fea0003800200 */
.L_x_20932:
        /* <DEDUP_REMOVED lines=11> */
.L_x_20881:
        /* <DEDUP_REMOVED lines=25> */
.L_x_20941:
        /* <DEDUP_REMOVED lines=13> */
.L_x_20943:
[----:B------:R-:W-:Y:S05]  /*fa00*/  BSYNC.RECONVERGENT B5 ;  /* 0x0000000000057941 */ /* 0x000fea0003800200 */
.L_x_20942:
        /* <DEDUP_REMOVED lines=45> */
.L_x_20940:
[----:B------:R-:W-:Y:S05]  /*fce0*/  BSYNC.RECONVERGENT B4 ;  /* 0x0000000000047941 */ /* 0x000fea0003800200 */
.L_x_20939:
        /* <DEDUP_REMOVED lines=9> */
.L_x_20938:
[----:B------:R-:W-:Y:S05]  /*fd80*/  BSYNC.RECONVERGENT B3 ;  /* 0x0000000000037941 */ /* 0x000fea0003800200 */
.L_x_20937:
        /* <DEDUP_REMOVED lines=17> */
.L_x_20948:
        /* <DEDUP_REMOVED lines=13> */
.L_x_20950:
[----:B------:R-:W-:Y:S05]  /*ff70*/  BSYNC.RECONVERGENT B5 ;  /* 0x0000000000057941 */ /* 0x000fea0003800200 */
.L_x_20949:
        /* <DEDUP_REMOVED lines=44> */
.L_x_20947:
[----:B------:R-:W-:Y:S05]  /*10240*/  BSYNC.RECONVERGENT B4 ;  /* 0x0000000000047941 */ /* 0x000fea0003800200 */
.L_x_20946:
        /* <DEDUP_REMOVED lines=9> */
.L_x_20945:
[----:B------:R-:W-:Y:S05]  /*102e0*/  BSYNC.RECONVERGENT B3 ;  /* 0x0000000000037941 */ /* 0x000fea0003800200 */
.L_x_20944:
        /* <DEDUP_REMOVED lines=17> */
.L_x_20955:
        /* <DEDUP_REMOVED lines=13> */
.L_x_20957:
[----:B------:R-:W-:Y:S05]  /*104d0*/  BSYNC.RECONVERGENT B5 ;  /* 0x0000000000057941 */ /* 0x000fea0003800200 */
.L_x_20956:
        /* <DEDUP_REMOVED lines=45> */
.L_x_20954:
[----:B------:R-:W-:Y:S05]  /*107b0*/  BSYNC.RECONVERGENT B4 ;  /* 0x0000000000047941 */ /* 0x000fea0003800200 */
.L_x_20953:
        /* <DEDUP_REMOVED lines=9> */
.L_x_20952:
[----:B------:R-:W-:Y:S05]  /*10850*/  BSYNC.RECONVERGENT B3 ;  /* 0x0000000000037941 */ /* 0x000fea0003800200 */
.L_x_20951:
        /* <DEDUP_REMOVED lines=17> */
.L_x_20962:
        /* <DEDUP_REMOVED lines=13> */
.L_x_20964:
[----:B------:R-:W-:Y:S05]  /*10a40*/  BSYNC.RECONVERGENT B5 ;  /* 0x0000000000057941 */ /* 0x000fea0003800200 */
.L_x_20963:
        /* <DEDUP_REMOVED lines=45> */
.L_x_20961:
[----:B------:R-:W-:Y:S05]  /*10d20*/  BSYNC.RECONVERGENT B4 ;  /* 0x0000000000047941 */ /* 0x000fea0003800200 */
.L_x_20960:
        /* <DEDUP_REMOVED lines=9> */
.L_x_20959:
[----:B------:R-:W-:Y:S05]  /*10dc0*/  BSYNC.RECONVERGENT B3 ;  /* 0x0000000000037941 */ /* 0x000fea0003800200 */
.L_x_20958:
        /* <DEDUP_REMOVED lines=17> */
.L_x_20969:
        /* <DEDUP_REMOVED lines=13> */
.L_x_20971:
[----:B------:R-:W-:Y:S05]  /*10fb0*/  BSYNC.RECONVERGENT B5 ;  /* 0x0000000000057941 */ /* 0x000fea0003800200 */
.L_x_20970:
        /* <DEDUP_REMOVED lines=45> */
.L_x_20968:
[----:B------:R-:W-:Y:S05]  /*11290*/  BSYNC.RECONVERGENT B4 ;  /* 0x0000000000047941 */ /* 0x000fea0003800200 */
.L_x_20967:
        /* <DEDUP_REMOVED lines=9> */
.L_x_20966:
[----:B------:R-:W-:Y:S05]  /*11330*/  BSYNC.RECONVERGENT B3 ;  /* 0x0000000000037941 */ /* 0x000fea0003800200 */
.L_x_20965:
        /* <DEDUP_REMOVED lines=17> */
.L_x_20976:
        /* <DEDUP_REMOVED lines=13> */
.L_x_20978:
[----:B------:R-:W-:Y:S05]  /*11520*/  BSYNC.RECONVERGENT B5 ;  /* 0x0000000000057941 */ /* 0x000fea0003800200 */
.L_x_20977:
        /* <DEDUP_REMOVED lines=45> */
.L_x_20975:
[----:B------:R-:W-:Y:S05]  /*11800*/  BSYNC.RECONVERGENT B4 ;  /* 0x0000000000047941 */ /* 0x000fea0003800200 */
.L_x_20974:
        /* <DEDUP_REMOVED lines=9> */
.L_x_20973:
[----:B------:R-:W-:Y:S05]  /*118a0*/  BSYNC.RECONVERGENT B3 ;  /* 0x0000000000037941 */ /* 0x000fea0003800200 */
.L_x_20972:
        /* <DEDUP_REMOVED lines=17> */
.L_x_20983:
        /* <DEDUP_REMOVED lines=13> */
.L_x_20985:
[----:B------:R-:W-:Y:S05]  /*11a90*/  BSYNC.RECONVERGENT B5 ;  /* 0x0000000000057941 */ /* 0x000fea0003800200 */
.L_x_20984:
        /* <DEDUP_REMOVED lines=45> */
.L_x_20982:
[----:B------:R-:W-:Y:S05]  /*11d70*/  BSYNC.RECONVERGENT B4 ;  /* 0x0000000000047941 */ /* 0x000fea0003800200 */
.L_x_20981:
        /* <DEDUP_REMOVED lines=9> */
.L_x_20980:
[----:B------:R-:W-:Y:S05]  /*11e10*/  BSYNC.RECONVERGENT B3 ;  /* 0x0000000000037941 */ /* 0x000fea0003800200 */
.L_x_20979:
        /* <DEDUP_REMOVED lines=20> */
.L_x_20988:
        /* <DEDUP_REMOVED lines=13> */
.L_x_20990:
[----:B------:R-:W-:Y:S05]  /*12030*/  BSYNC.RECONVERGENT B4 ;  /* 0x0000000000047941 */ /* 0x000fea0003800200 */
.L_x_20989:
        /* <DEDUP_REMOVED lines=45> */
.L_x_20987:
[----:B------:R-:W-:Y:S05]  /*12310*/  BSYNC.RECONVERGENT B3 ;  /* 0x0000000000037941 */ /* 0x000fea0003800200 */
.L_x_20986:
        /* <DEDUP_REMOVED lines=9> */
.L_x_20931:
[----:B------:R-:W-:Y:S05]  /*123b0*/  BSYNC.RECONVERGENT B2 ;  /* 0x0000000000027941 */ /* 0x000fea0003800200 */
.L_x_20880:
        /* <DEDUP_REMOVED lines=25> */
.L_x_20877:
[----:B------:R-:W-:Y:S05]  /*12550*/  BSYNC.RECONVERGENT B1 ;  /* 0x0000000000017941 */ /* 0x000fea0003800200 */
.L_x_20876:
        /* <DEDUP_REMOVED lines=101> */
.L_x_21010:
        /* <DEDUP_REMOVED lines=57> */
.L_x_20995:
[----:B------:R-:W-:Y:S05]  /*12f40*/  BSYNC.RECONVERGENT B2 ;  /* 0x0000000000027941 */ /* 0x000fea0003800200 */
.L_x_20994:
        /* <DEDUP_REMOVED lines=34> */
.L_x_20997:
[----:B------:R-:W-:Y:S05]  /*13170*/  BSYNC.RECONVERGENT B2 ;  /* 0x0000000000027941 */ /* 0x000fea0003800200 */
.L_x_20996:
        /* <DEDUP_REMOVED lines=32> */
.L_x_20993:
[----:B------:R-:W-:Y:S05]  /*13380*/  BSYNC.RECONVERGENT B1 ;  /* 0x0000000000017941 */ /* 0x000fea0003800200 */
.L_x_20992:
[----:B012---:R-:W0:Y:S02]  /*13390*/  LDC.64 R88, c[0x0][0x380] ;  /* 0x0000e000ff587b82 */ /* 0x007e240000000a00 */
[----:B0-----:R-:W-:-:S05]  /*133a0*/  IMAD R99, R88, 0x4, R99 ;  /* 0x0000000458637824 */ /* 0x001fca00078e0263 */
[----:B------:R-:W-:-:S13]  /*133b0*/  ISETP.GE.AND P0, PT, R99, R89, PT ;  /* 0x000000596300720c */ /* 0x000fda0003f06270 */
[----:B------:R-:W-:Y:S05]  /*133c0*/  @!P0 BRA `(.L_x_20998) ;  /* 0xfffffed400fc8947 */ /* 0x000fea000383ffff */
[----:B------:R-:W-:Y:S05]  /*133d0*/  BSYNC B0 ;  /* 0x0000000000007941 */ /* 0x000fea0003800000 */
.L_x_20641:
[----:B------:R-:W-:Y:S05]  /*133e0*/  EXIT ;  /* 0x000000000000794d */ /* 0x000fea0003800000 */
.L_x_20991:
        /* <DEDUP_REMOVED lines=8> */
.L_x_21000:
[----:B------:R-:W-:Y:S05]  /*13470*/  BSYNC B1 ;  /* 0x0000000000017941 */ /* 0x000fea0003800000 */
.L_x_20999:
        /* <DEDUP_REMOVED lines=9> */
.L_x_21001:
[----:B------:R-:W-:Y:S02]  /*13510*/  IMAD.MOV.U32 R110, RZ, RZ, 0x4 ;  /* 0x00000004ff6e7424 */ /* 0x000fe400078e00ff */
[----:B------:R-:W-:-:S04]  /*13520*/  IMAD.MOV.U32 R101, RZ, RZ, R109 ;  /* 0x000000ffff657224 */ /* 0x000fc800078e006d */
[----:B------:R-:W-:-:S05]  /*13530*/  FADD.FTZ R104, R102, R101 ;  /* 0x0000006566687221 */ /* 0x000fca0000010000 */
[----:B------:R-:W-:-:S07]  /*13540*/  MOV R111, R104 ;  /* 0x00000068006f7202 */ /* 0x000fce0000000f00 */
[----:B------:R-:W-:Y:S05]  /*13550*/  WARPSYNC.COLLECTIVE R108, `(.L_x_21002) ;  /* 0x000000006c087348 */ /* 0x000fea0003c00000 */
[----:B------:R0:W1:Y:S02]  /*13560*/  SHFL.BFLY P6, R109, R111, R110, R113 ;  /* 0x0c00006e6f6d7389 */ /* 0x00006400000c0071 */
[----:B01----:R-:W-:Y:S05]  /*13570*/  ENDCOLLECTIVE ;  /* 0x000000000000791b */ /* 0x003fea0003800000 */
.L_x_21002:
        /* <DEDUP_REMOVED lines=8> */
.L_x_21003:
[----:B------:R-:W-:Y:S02]  /*13600*/  IMAD.MOV.U32 R110, RZ, RZ, 0x10 ;  /* 0x00000010ff6e7424 */ /* 0x000fe400078e00ff */
[----:B------:R-:W-:-:S04]  /*13610*/  IMAD.MOV.U32 R88, RZ, RZ, R109 ;  /* 0x000000ffff587224 */ /* 0x000fc800078e006d */
[----:B------:R-:W-:-:S05]  /*13620*/  FADD.FTZ R106, R105, R88 ;  /* 0x00000058696a7221 */ /* 0x000fca0000010000 */
[----:B------:R-:W-:-:S07]  /*13630*/  MOV R111, R106 ;  /* 0x0000006a006f7202 */ /* 0x000fce0000000f00 */
[----:B------:R-:W-:Y:S05]  /*13640*/  WARPSYNC.COLLECTIVE R108, `(.L_x_21004) ;  /* 0x000000006c087348 */ /* 0x000fea0003c00000 */
[----:B------:R0:W1:Y:S02]  /*13650*/  SHFL.BFLY P6, R109, R111, R110, R113 ;  /* 0x0c00006e6f6d7389 */ /* 0x00006400000c0071 */
[----:B01----:R-:W-:Y:S05]  /*13660*/  ENDCOLLECTIVE ;  /* 0x000000000000791b */ /* 0x003fea0003800000 */
.L_x_21004:
        /* <DEDUP_REMOVED lines=57> */
.L_x_21005:
[----:B------:R-:W-:Y:S02]  /*13a00*/  IMAD.MOV.U32 R110, RZ, RZ, 0x2 ;  /* 0x00000002ff6e7424 */ /* 0x000fe400078e00ff */
[----:B------:R-:W-:-:S04]  /*13a10*/  IMAD.MOV.U32 R103, RZ, RZ, R109 ;  /* 0x000000ffff677224 */ /* 0x000fc800078e006d */
[----:B------:R-:W-:-:S05]  /*13a20*/  FADD.FTZ R103, R88, R103 ;  /* 0x0000006758677221 */ /* 0x000fca0000010000 */
[----:B------:R-:W-:-:S07]  /*13a30*/  MOV R111, R103 ;  /* 0x00000067006f7202 */ /* 0x000fce0000000f00 */
[----:B------:R-:W-:Y:S05]  /*13a40*/  WARPSYNC.COLLECTIVE R108, `(.L_x_21006) ;  /* 0x000000006c087348 */ /* 0x000fea0003c00000 */
[----:B------:R0:W1:Y:S02]  /*13a50*/  SHFL.BFLY P6, R109, R111, R110, R113 ;  /* 0x0c00006e6f6d7389 */ /* 0x00006400000c0071 */
[----:B01----:R-:W-:Y:S05]  /*13a60*/  ENDCOLLECTIVE ;  /* 0x000000000000791b */ /* 0x003fea0003800000 */
.L_x_21006:
[----:B------:R-:W-:Y:S01]  /*13a70*/  HFMA2 R110, -RZ, RZ, 0, 2.384185791015625e-07 ;  /* 0x00000004ff6e7431 */ /* 0x000fe200000001ff */
[----:B------:R-:W-:-:S05]  /*13a80*/  MOV R102, R109 ;  /* 0x0000006d00667202 */ /* 0x000fca0000000f00 */
[----:B------:R-:W-:-:S04]  /*13a90*/  FADD.FTZ R102, R103, R102 ;  /* 0x0000006667667221 */ /* 0x000fc80000010000 */
[----:B------:R-:W-:-:S07]  /*13aa0*/  IMAD.MOV.U32 R111, RZ, RZ, R102 ;  /* 0x000000ffff6f7224 */ /* 0x000fce00078e0066 */
[----:B------:R-:W-:Y:S05]  /*13ab0*/  WARPSYNC.COLLECTIVE R108, `(.L_x_21007) ;  /* 0x000000006c087348 */ /* 0x000fea0003c00000 */
[----:B------:R0:W1:Y:S02]  /*13ac0*/  SHFL.BFLY P6, R109, R111, R110, R113 ;  /* 0x0c00006e6f6d7389 */ /* 0x00006400000c0071 */
[----:B01----:R-:W-:Y:S05]  /*13ad0*/  ENDCOLLECTIVE ;  /* 0x000000000000791b */ /* 0x003fea0003800000 */
.L_x_21007:
[----:B------:R-:W-:Y:S02]  /*13ae0*/  IMAD.MOV.U32 R110, RZ, RZ, 0x8 ;  /* 0x00000008ff6e7424 */ /* 0x000fe400078e00ff */
[----:B------:R-:W-:-:S04]  /*13af0*/  IMAD.MOV.U32 R105, RZ, RZ, R109 ;  /* 0x000000ffff697224 */ /* 0x000fc800078e006d */
[----:B------:R-:W-:-:S05]  /*13b00*/  FADD.FTZ R105, R102, R105 ;  /* 0x0000006966697221 */ /* 0x000fca0000010000 */
[----:B------:R-:W-:-:S07]  /*13b10*/  MOV R111, R105 ;  /* 0x00000069006f7202 */ /* 0x000fce0000000f00 */
[----:B------:R-:W-:Y:S05]  /*13b20*/  WARPSYNC.COLLECTIVE R108, `(.L_x_21008) ;  /* 0x000000006c087348 */ /* 0x000fea0003c00000 */
[----:B------:R0:W1:Y:S02]  /*13b30*/  SHFL.BFLY P6, R109, R111, R110, R113 ;  /* 0x0c00006e6f6d7389 */ /* 0x00006400000c0071 */
[----:B01----:R-:W-:Y:S05]  /*13b40*/  ENDCOLLECTIVE ;  /* 0x000000000000791b */ /* 0x003fea0003800000 */
.L_x_21008:
[----:B------:R-:W-:Y:S01]  /*13b50*/  HFMA2 R110, -RZ, RZ, 0, 9.5367431640625e-07 ;  /* 0x00000010ff6e7431 */ /* 0x000fe200000001ff */
[----:B------:R-:W-:-:S05]  /*13b60*/  MOV R104, R109 ;  /* 0x0000006d00687202 */ /* 0x000fca0000000f00 */
[----:B------:R-:W-:-:S04]  /*13b70*/  FADD.FTZ R104, R105, R104 ;  /* 0x0000006869687221 */ /* 0x000fc80000010000 */
[----:B------:R-:W-:-:S07]  /*13b80*/  IMAD.MOV.U32 R111, RZ, RZ, R104 ;  /* 0x000000ffff6f7224 */ /* 0x000fce00078e0068 */
[----:B------:R-:W-:Y:S05]  /*13b90*/  WARPSYNC.COLLECTIVE R108, `(.L_x_21009) ;  /* 0x000000006c087348 */ /* 0x000fea0003c00000 */
[----:B------:R0:W1:Y:S02]  /*13ba0*/  SHFL.BFLY P6, R109, R111, R110, R113 ;  /* 0x0c00006e6f6d7389 */ /* 0x00006400000c0071 */
[----:B01----:R-:W-:Y:S05]  /*13bb0*/  ENDCOLLECTIVE ;  /* 0x000000000000791b */ /* 0x003fea0003800000 */
.L_x_21009:
[----:B------:R-:W-:Y:S05]  /*13bc0*/  BRA `(.L_x_21010) ;  /* 0xffffffec00f87947 */ /* 0x000fea000383ffff */
.L_x_21011:
        /* <DEDUP_REMOVED lines=11> */
.L_x_28824:


//--------------------- .text._ZN10layer_norm13ln_fwd_kernelINS_13Kernel_traitsIf6__halffS2_fjLj768ELj1ELj4ELj1ELj16ENS_18Kernel_traits_baseILj768EfS2_fS2_fjLj128EEEEELb1ELb0ELb1ELb1EEEvNS_9FwdParamsE --------------------------
	.section	.text._ZN10layer_norm13ln_fwd_kernelINS_13Kernel_traitsIf6__halffS2_fjLj768ELj1ELj4ELj1ELj16ENS_18Kernel_traits_baseILj768EfS2_fS2_fjLj128EEEEELb1ELb0ELb1ELb1EEEvNS_9FwdParamsE,"ax",@progbits
	.align	128
        .global         _ZN10layer_norm13ln_fwd_kernelINS_13Kernel_traitsIf6__halffS2_fjLj768ELj1ELj4ELj1ELj16ENS_18Kernel_traits_baseILj768EfS2_fS2_fjLj128EEEEELb1ELb0ELb1ELb1EEEvNS_9FwdParamsE
        .type           _ZN10layer_norm13ln_fwd_kernelINS_13Kernel_traitsIf6__halffS2_fjLj768ELj1ELj4ELj1ELj16ENS_18Kernel_traits_baseILj768EfS2_fS2_fjLj128EEEEELb1ELb0ELb1ELb1EEEvNS_9FwdParamsE,@function
        .size           _ZN10layer_norm13ln_fwd_kernelINS_13Kernel_traitsIf6__halffS2_fjLj768ELj1ELj4ELj1ELj16ENS_18Kernel_traits_baseILj768EfS2_fS2_fjLj128EEEEELb1ELb0ELb1ELb1EEEvNS_9FwdParamsE,(.L_x_28825 - _ZN10layer_norm13ln_fwd_kernelINS_13Kernel_traitsIf6__halffS2_fjLj768ELj1ELj4ELj1ELj16ENS_18Kernel_traits_baseILj768EfS2_fS2_fjLj128EEEEELb1ELb0ELb1ELb1EEEvNS_9FwdParamsE)
        .other          _ZN10layer_norm13ln_fwd_kernelINS_13Kernel_traitsIf6__halffS2_fjLj768ELj1ELj4ELj1ELj16ENS_18Kernel_traits_baseILj768EfS2_fS2_fjLj128EEEEELb1ELb0ELb1ELb1EEEvNS_9FwdParamsE,@"STO_CUDA_ENTRY STV_DEFAULT"
_ZN10layer_norm13ln_fwd_kernelINS_13Kernel_traitsIf6__halffS2_fjLj768ELj1ELj4ELj1ELj16ENS_18Kernel_traits_baseILj768EfS2_fS2_fjLj128EEEEELb1ELb0ELb1ELb1EEEvNS_9FwdParamsE:
.text._ZN10layer_norm13ln_fwd_kernelINS_13Kernel_traitsIf6__halffS2_fjLj768ELj1ELj4ELj1ELj16ENS_18Kernel_traits_baseILj768EfS2_fS2_fjLj128EEEEELb1ELb0ELb1ELb1EEEvNS_9FwdParamsE:
        /* <DEDUP_REMOVED lines=69> */
.L_x_21012:
        /* <DEDUP_REMOVED lines=86> */
.L_x_21360:
        /* <DEDUP_REMOVED lines=52> */
.L_x_21020:
        /* <DEDUP_REMOVED lines=13> */
.L_x_21022:
[----:B------:R-:W-:Y:S05]  /*0dc0*/  BSYNC.RECONVERGENT B4 ;  /* 0x0000000000047941 */ /* 0x000fea0003800200 */
.L_x_21021:
        /* <DEDUP_REMOVED lines=43> */
.L_x_21019:
[----:B------:R-:W-:Y:S05]  /*1080*/  BSYNC.RECONVERGENT B3 ;  /* 0x0000000000037941 */ /* 0x000fea0003800200 */
.L_x_21018:
        /* <DEDUP_REMOVED lines=10> */
.L_x_21017:
[----:B------:R-:W-:Y:S05]  /*1130*/  BSYNC.RECONVERGENT B2 ;  /* 0x0000000000027941 */ /* 0x000fea0003800200 */
.L_x_21016:
        /* <DEDUP_REMOVED lines=20> */
.L_x_21027:
        /* <DEDUP_REMOVED lines=13> */
.L_x_21029:
[----:B------:R-:W-:Y:S05]  /*1350*/  BSYNC.RECONVERGENT B4 ;  /* 0x0000000000047941 */ /* 0x000fea0003800200 */
.L_x_21028:
        /* <DEDUP_REMOVED lines=43> */
.L_x_21026:
[----:B------:R-:W-:Y:S05]  /*1610*/  BSYNC.RECONVERGENT B3 ;  /* 0x0000000000037941 */ /* 0x000fea0003800200 */
.L_x_21025:
        /* <DEDUP_REMOVED lines=10> */
.L_x_21024:
[----:B------:R-:W-:Y:S05]  /*16c0*/  BSYNC.RECONVERGENT B2 ;  /* 0x0000000000027941 */ /* 0x000fea0003800200 */
.L_x_21023:
        /* <DEDUP_REMOVED lines=20> */
.L_x_21034:
        /* <DEDUP_REMOVED lines=13> */
.L_x_21036:
[----:B------:R-:W-:Y:S05]  /*18e0*/  BSYNC.RECONVERGENT B4 ;  /* 0x0000000000047941 */ /* 0x000fea0003800200 */
.L_x_21035:
        /* <DEDUP_REMOVED lines=43> */
.L_x_21033:
[----:B------:R-:W-:Y:S05]  /*1ba0*/  BSYNC.RECONVERGENT B3 ;  /* 0x0000000000037941 */ /* 0x000fea0003800200 */
.L_x_21032:
        /* <DEDUP_REMOVED lines=10> */
.L_x_21031:
[----:B------:R-:W-:Y:S05]  /*1c50*/  BSYNC.RECONVERGENT B2 ;  /* 0x0000000000027941 */ /* 0x000fea0003800200 */
.L_x_21030:
        /* <DEDUP_REMOVED lines=20> */
.L_x_21041:
        /* <DEDUP_REMOVED lines=13> */
.L_x_21043:
[----:B------:R-:W-:Y:S05]  /*1e70*/  BSYNC.RECONVERGENT B4 ;  /* 0x0000000000047941 */ /* 0x000fea0003800200 */
.L_x_21042:
        /* <DEDUP_REMOVED lines=43> */
.L_x_21040:
[----:B------:R-:W-:Y:S05]  /*2130*/  BSYNC.RECONVERGENT B3 ;  /* 0x0000000000037941 */ /* 0x000fea0003800200 */
.L_x_21039:
        /* <DEDUP_REMOVED lines=10> */
.L_x_21038:
[----:B------:R-:W-:Y:S05]  /*21e0*/  BSYNC.RECONVERGENT B2 ;  /* 0x0000000000027941 */ /* 0x000fea0003800200 */
.L_x_21037:
        /* <DEDUP_REMOVED lines=20> */
.L_x_21048:
        /* <DEDUP_REMOVED lines=13> */
.L_x_21050:
[----:B------:R-:W-:Y:S05]  /*2400*/  BSYNC.RECONVERGENT B4 ;  /* 0x0000000000047941 */ /* 0x000fea0003800200 */
.L_x_21049:
        /* <DEDUP_REMOVED lines=43> */
.L_x_21047:
[----:B------:R-:W-:Y:S05]  /*26c0*/  BSYNC.RECONVERGENT B3 ;  /* 0x0000000000037941 */ /* 0x000fea0003800200 */
.L_x_21046:
        /* <DEDUP_REMOVED lines=10> */
.L_x_21045:
[----:B------:R-:W-:Y:S05]  /*2770*/  BSYNC.RECONVERGENT B2 ;  /* 0x0000000000027941 */ /* 0x000fea0003800200 */
.L_x_21044:
        /* <DEDUP_REMOVED lines=20> */
.L_x_21055:
        /* <DEDUP_REMOVED lines=13> */
.L_x_21057:
[----:B------:R-:W-:Y:S05]  /*2990*/  BSYNC.RECONVERGENT B4 ;  /* 0x0000000000047941 */ /* 0x000fea0003800200 */
.L_x_21056:
        /* <DEDUP_REMOVED lines=43> */
.L_x_21054:
[----:B------:R-:W-:Y:S05]  /*2c50*/  BSYNC.RECONVERGENT B3 ;  /* 0x0000000000037941 */ /* 0x000fea0003800200 */
.L_x_21053:
        /* <DEDUP_REMOVED lines=10> */
.L_x_21052:
[----:B------:R-:W-:Y:S05]  /*2d00*/  BSYNC.RECONVERGENT B2 ;  /* 0x0000000000027941 */ /* 0x000fea0003800200 */
.L_x_21051:
        /* <DEDUP_REMOVED lines=20> */
.L_x_21062:
        /* <DEDUP_REMOVED lines=13> */
.L_x_21064:
[----:B------:R-:W-:Y:S05]  /*2f20*/  BSYNC.RECONVERGENT B4 ;  /* 0x0000000000047941 */ /* 0x000fea0003800200 */
.L_x_21063:
        /* <DEDUP_REMOVED lines=43> */
.L_x_21061:
[----:B------:R-:W-:Y:S05]  /*31e0*/  BSYNC.RECONVERGENT B3 ;  /* 0x0000000000037941 */ /* 0x000fea0003800200 */
.L_x_21060:
        /* <DEDUP_REMOVED lines=10> */
.L_x_21059:
[----:B------:R-:W-:Y:S05]  /*3290*/  BSYNC.RECONVERGENT B2 ;  /* 0x0000000000027941 */ /* 0x000fea0003800200 */
.L_x_21058:
        /* <DEDUP_REMOVED lines=19> */
.L_x_21068:
        /* <DEDUP_REMOVED lines=13> */
.L_x_21070:
[----:B------:R-:W-:Y:S05]  /*34a0*/  BSYNC.RECONVERGENT B3 ;  /* 0x0000000000037941 */ /* 0x000fea0003800200 */
.L_x_21069:
        /* <DEDUP_REMOVED lines=42> */
.L_x_21067:
[----:B------:R-:W-:Y:S05]  /*3750*/  BSYNC.RECONVERGENT B2 ;  /* 0x0000000000027941 */ /* 0x000fea0003800200 */
.L_x_21066:
        /* <DEDUP_REMOVED lines=11> */
.L_x_21015:
        /* <DEDUP_REMOVED lines=21> */
.L_x_21075:
        /* <DEDUP_REMOVED lines=13> */
.L_x_21077:
[----:B------:R-:W-:Y:S05]  /*3a30*/  BSYNC.RECONVERGENT B4 ;  /* 0x0000000000047941 */ /* 0x000fea0003800200 */
.L_x_21076:
        /* <DEDUP_REMOVED lines=42> */
.L_x_21074:
[----:B------:R-:W-:Y:S05]  /*3ce0*/  BSYNC.RECONVERGENT B3 ;  /* 0x0000000000037941 */ /* 0x000fea0003800200 */
.L_x_21073:
        /* <DEDUP_REMOVED lines=9> */
.L_x_21072:
[----:B------:R-:W-:Y:S05]  /*3d80*/  BSYNC.RECONVERGENT B2 ;  /* 0x0000000000027941 */ /* 0x000fea0003800200 */
.L_x_21071:
        /* <DEDUP_REMOVED lines=17> */
.L_x_21082:
        /* <DEDUP_REMOVED lines=13> */
.L_x_21084:
[----:B------:R-:W-:Y:S05]  /*3f70*/  BSYNC.RECONVERGENT B4 ;  /* 0x0000000000047941 */ /* 0x000fea0003800200 */
.L_x_21083:
        /* <DEDUP_REMOVED lines=43> */
.L_x_21081:
[----:B------:R-:W-:Y:S05]  /*4230*/  BSYNC.RECONVERGENT B3 ;  /* 0x0000000000037941 */ /* 0x000fea0003800200 */
.L_x_21080:
        /* <DEDUP_REMOVED lines=9> */
.L_x_21079:
[----:B------:R-:W-:Y:S05]  /*42d0*/  BSYNC.RECONVERGENT B2 ;  /* 0x0000000000027941 */ /* 0x000fea0003800200 */
.L_x_21078:
        /* <DEDUP_REMOVED lines=17> */
.L_x_21089:
        /* <DEDUP_REMOVED lines=13> */
.L_x_21091:
[----:B------:R-:W-:Y:S05]  /*44c0*/  BSYNC.RECONVERGENT B4 ;  /* 0x0000000000047941 */ /* 0x000fea0003800200 */
.L_x_21090:
        /* <DEDUP_REMOVED lines=43> */
.L_x_21088:
[----:B------:R-:W-:Y:S05]  /*4780*/  BSYNC.RECONVERGENT B3 ;  /* 0x0000000000037941 */ /* 0x000fea0003800200 */
.L_x_21087:
        /* <DEDUP_REMOVED lines=9> */
.L_x_21086:
[----:B------:R-:W-:Y:S05]  /*4820*/  BSYNC.RECONVERGENT B2 ;  /* 0x0000000000027941 */ /* 0x000fea0003800200 */
.L_x_21085:
        /* <DEDUP_REMOVED lines=17> */
.L_x_21096:
        /* <DEDUP_REMOVED lines=13> */
.L_x_21098:
[----:B------:R-:W-:Y:S05]  /*4a10*/  BSYNC.RECONVERGENT B4 ;  /* 0x0000000000047941 */ /* 0x000fea0003800200 */
.L_x_21097:
        /* <DEDUP_REMOVED lines=43> */
.L_x_21095:
[----:B------:R-:W-:Y:S05]  /*4cd0*/  BSYNC.RECONVERGENT B3 ;  /* 0x0000000000037941 */ /* 0x000fea0003800200 */
.L_x_21094:
        /* <DEDUP_REMOVED lines=9> */
.L_x_21093:
[----:B------:R-:W-:Y:S05]  /*4d70*/  BSYNC.RECONVERGENT B2 ;  /* 0x0000000000027941 */ /* 0x000fea0003800200 */
.L_x_21092:
        /* <DEDUP_REMOVED lines=17> */
.L_x_21103:
        /* <DEDUP_REMOVED lines=13> */
.L_x_21105:
[----:B------:R-:W-:Y:S05]  /*4f60*/  BSYNC.RECONVERGENT B4 ;  /* 0x0000000000047941 */ /* 0x000fea0003800200 */
.L_x_21104:
        /* <DEDUP_REMOVED lines=43> */
.L_x_21102:
[----:B------:R-:W-:Y:S05]  /*5220*/  BSYNC.RECONVERGENT B3 ;  /* 0x0000000000037941 */ /* 0x000fea0003800200 */
.L_x_21101:
        /* <DEDUP_REMOVED lines=9> */
.L_x_21100:
[----:B------:R-:W-:Y:S05]  /*52c0*/  BSYNC.RECONVERGENT B2 ;  /* 0x0000000000027941 */ /* 0x000fea0003800200 */
.L_x_21099:
        /* <DEDUP_REMOVED lines=17> */
.L_x_21110:
        /* <DEDUP_REMOVED lines=13> */
.L_x_21112:
[----:B------:R-:W-:Y:S05]  /*54b0*/  BSYNC.RECONVERGENT B4 ;  /* 0x0000000000047941 */ /* 0x000fea0003800200 */
.L_x_21111:
        /* <DEDUP_REMOVED lines=43> */
.L_x_21109:
[----:B------:R-:W-:Y:S05]  /*5770*/  BSYNC.RECONVERGENT B3 ;  /* 0x0000000000037941 */ /* 0x000fea0003800200 */
.L_x_21108:
        /* <DEDUP_REMOVED lines=9> */
.L_x_21107:
[----:B------:R-:W-:Y:S05]  /*5810*/  BSYNC.RECONVERGENT B2 ;  /* 0x0000000000027941 */ /* 0x000fea0003800200 */
.L_x_21106:
        /* <DEDUP_REMOVED lines=17> */
.L_x_21117:
        /* <DEDUP_REMOVED lines=13> */
.L_x_21119:
[----:B------:R-:W-:Y:S05]  /*5a00*/  BSYNC.RECONVERGENT B4 ;  /* 0x0000000000047941 */ /* 0x000fea0003800200 */
.L_x_21118:
        /* <DEDUP_REMOVED lines=43> */
.L_x_21116:
[----:B------:R-:W-:Y:S05]  /*5cc0*/  BSYNC.RECONVERGENT B3 ;  /* 0x0000000000037941 */ /* 0x000fea0003800200 */
.L_x_21115:
        /* <DEDUP_REMOVED lines=9> */
.L_x_21114:
[----:B------:R-:W-:Y:S05]  /*5d60*/  BSYNC.RECONVERGENT B2 ;  /* 0x0000000000027941 */ /* 0x000fea0003800200 */
.L_x_21113:
        /* <DEDUP_REMOVED lines=16> */
.L_x_21122:
        /* <DEDUP_REMOVED lines=13> */
.L_x_21124:
[----:B------:R-:W-:Y:S05]  /*5f40*/  BSYNC.RECONVERGENT B3 ;  /* 0x0000000000037941 */ /* 0x000fea0003800200 */
.L_x_21123:
        /* <DEDUP_REMOVED lines=43> */
.L_x_21121:
[----:B------:R-:W-:Y:S05]  /*6200*/  BSYNC.RECONVERGENT B2 ;  /* 0x0000000000027941 */ /* 0x000fea0003800200 */
.L_x_21120:
        /* <DEDUP_REMOVED lines=9> */
.L_x_21065:
[----:B------:R-:W-:Y:S05]  /*62a0*/  BSYNC.RECONVERGENT B1 ;  /* 0x0000000000017941 */ /* 0x000fea0003800200 */
.L_x_21014:
        /* <DEDUP_REMOVED lines=26> */
.L_x_21126:
[----:B------:R-:W-:Y:S05]  /*6450*/  BSYNC.RECONVERGENT B1 ;  /* 0x0000000000017941 */ /* 0x000fea0003800200 */
.L_x_21125:
[----:B------:R-:W-:Y:S04]  /*6460*/  BSSY.RECONVERGENT B1, `(.L_x_21127) ;  /* 0x0000006000017945 */ /* 0x000fe80003800200 */
[----:B------:R-:W-:Y:S05]  /*6470*/  @!P1 BRA `(.L_x_21128) ;  /* 0x0000000000109947 */ /* 0x000fea0003800000 */
[----:B------:R-:W2:Y:S01]  /*6480*/  LDC.64 R28, c[0x0][0x390] ;  /* 0x0000e400ff1c7b82 */ /* 0x000ea20000000a00 */
[----:B01----:R-:W-:-:S05]  /*6490*/  IADD3 R13, PT, PT, R105, 0x20, RZ ;  /* 0x00000020690d7810 */ /* 0x003fca0007ffe0ff */
[----:B--2---:R-:W-:-:S06]  /*64a0*/  IMAD.WIDE.U32 R28, R13, 0x10, R28 ;  /* 0x000000100d1c7825 */ /* 0x004fcc00078e001c */
[----:B------:R-:W5:Y:S02]  /*64b0*/  LDG.E.128 R28, desc[UR8][R28.64] ;  /* 0x000000081c1c7981 */ /* 0x000f64000c1e1d00 */
.L_x_21128:
[----:B------:R-:W-:Y:S05]  /*64c0*/  BSYNC.RECONVERGENT B1 ;  /* 0x0000000000017941 */ /* 0x000fea0003800200 */
.L_x_21127:
        /* <DEDUP_REMOVED lines=28> */
.L_x_21135:
        /* <DEDUP_REMOVED lines=13> */
.L_x_21137:
[----:B------:R-:W-:Y:S05]  /*6760*/  BSYNC.RECONVERGENT B4 ;  /* 0x0000000000047941 */ /* 0x000fea0003800200 */
.L_x_21136:
        /* <DEDUP_REMOVED lines=43> */
.L_x_21134:
[----:B------:R-:W-:Y:S05]  /*6a20*/  BSYNC.RECONVERGENT B3 ;  /* 0x0000000000037941 */ /* 0x000fea0003800200 */
.L_x_21133:
        /* <DEDUP_REMOVED lines=10> */
.L_x_21132:
[----:B------:R-:W-:Y:S05]  /*6ad0*/  BSYNC.RECONVERGENT B2 ;  /* 0x0000000000027941 */ /* 0x000fea0003800200 */
.L_x_21131:
        /* <DEDUP_REMOVED lines=20> */
.L_x_21142:
        /* <DEDUP_REMOVED lines=13> */
.L_x_21144:
[----:B------:R-:W-:Y:S05]  /*6cf0*/  BSYNC.RECONVERGENT B4 ;  /* 0x0000000000047941 */ /* 0x000fea0003800200 */
.L_x_21143:
        /* <DEDUP_REMOVED lines=43> */
.L_x_21141:
[----:B------:R-:W-:Y:S05]  /*6fb0*/  BSYNC.RECONVERGENT B3 ;  /* 0x0000000000037941 */ /* 0x000fea0003800200 */
.L_x_21140:
        /* <DEDUP_REMOVED lines=10> */
.L_x_21139:
[----:B------:R-:W-:Y:S05]  /*7060*/  BSYNC.RECONVERGENT B2 ;  /* 0x0000000000027941 */ /* 0x000fea0003800200 */
.L_x_21138:
        /* <DEDUP_REMOVED lines=20> */
.L_x_21149:
        /* <DEDUP_REMOVED lines=13> */
.L_x_21151:
[----:B------:R-:W-:Y:S05]  /*7280*/  BSYNC.RECONVERGENT B4 ;  /* 0x0000000000047941 */ /* 0x000fea0003800200 */
.L_x_21150:
        /* <DEDUP_REMOVED lines=43> */
.L_x_21148:
[----:B------:R-:W-:Y:S05]  /*7540*/  BSYNC.RECONVERGENT B3 ;  /* 0x0000000000037941 */ /* 0x000fea0003800200 */
.L_x_21147:
        /* <DEDUP_REMOVED lines=10> */
.L_x_21146:
[----:B------:R-:W-:Y:S05]  /*75f0*/  BSYNC.RECONVERGENT B2 ;  /* 0x0000000000027941 */ /* 0x000fea0003800200 */
.L_x_21145:
        /* <DEDUP_REMOVED lines=20> */
.L_x_21156:
        /* <DEDUP_REMOVED lines=13> */
.L_x_21158:
[----:B------:R-:W-:Y:S05]  /*7810*/  BSYNC.RECONVERGENT B4 ;  /* 0x0000000000047941 */ /* 0x000fea0003800200 */
.L_x_21157:
        /* <DEDUP_REMOVED lines=43> */
.L_x_21155:
[----:B------:R-:W-:Y:S05]  /*7ad0*/  BSYNC.RECONVERGENT B3 ;  /* 0x0000000000037941 */ /* 0x000fea0003800200 */
.L_x_21154:
        /* <DEDUP_REMOVED lines=10> */
.L_x_21153:
[----:B------:R-:W-:Y:S05]  /*7b80*/  BSYNC.RECONVERGENT B2 ;  /* 0x0000000000027941 */ /* 0x000fea0003800200 */
.L_x_21152:
        /* <DEDUP_REMOVED lines=20> */
.L_x_21163:
        /* <DEDUP_REMOVED lines=13> */
.L_x_21165:
[----:B------:R-:W-:Y:S05]  /*7da0*/  BSYNC.RECONVERGENT B4 ;  /* 0x0000000000047941 */ /* 0x000fea0003800200 */
.L_x_21164:
        /* <DEDUP_REMOVED lines=43> */
.L_x_21162:
[----:B------:R-:W-:Y:S05]  /*8060*/  BSYNC.RECONVERGENT B3 ;  /* 0x0000000000037941 */ /* 0x000fea0003800200 */
.L_x_21161:
        /* <DEDUP_REMOVED lines=10> */
.L_x_21160:
[----:B------:R-:W-:Y:S05]  /*8110*/  BSYNC.RECONVERGENT B2 ;  /* 0x0000000000027941 */ /* 0x000fea0003800200 */
.L_x_21159:
        /* <DEDUP_REMOVED lines=20> */
.L_x_21170:
        /* <DEDUP_REMOVED lines=13> */
.L_x_21172:
[----:B------:R-:W-:Y:S05]  /*8330*/  BSYNC.RECONVERGENT B4 ;  /* 0x0000000000047941 */ /* 0x000fea0003800200 */
.L_x_21171:
        /* <DEDUP_REMOVED lines=43> */
.L_x_21169:
[----:B------:R-:W-:Y:S05]  /*85f0*/  BSYNC.RECONVERGENT B3 ;  /* 0x0000000000037941 */ /* 0x000fea0003800200 */
.L_x_21168:
        /* <DEDUP_REMOVED lines=10> */
.L_x_21167:
[----:B------:R-:W-:Y:S05]  /*86a0*/  BSYNC.RECONVERGENT B2 ;  /* 0x0000000000027941 */ /* 0x000fea0003800200 */
.L_x_21166:
        /* <DEDUP_REMOVED lines=20> */
.L_x_21177:
        /* <DEDUP_REMOVED lines=13> */
.L_x_21179:
[----:B------:R-:W-:Y:S05]  /*88c0*/  BSYNC.RECONVERGENT B4 ;  /* 0x0000000000047941 */ /* 0x000fea0003800200 */
.L_x_21178:
        /* <DEDUP_REMOVED lines=43> */
.L_x_21176:
[----:B------:R-:W-:Y:S05]  /*8b80*/  BSYNC.RECONVERGENT B3 ;  /* 0x0000000000037941 */ /* 0x000fea0003800200 */
.L_x_21175:
        /* <DEDUP_REMOVED lines=10> */
.L_x_21174:
[----:B------:R-:W-:Y:S05]  /*8c30*/  BSYNC.RECONVERGENT B2 ;  /* 0x0000000000027941 */ /* 0x000fea0003800200 */
.L_x_21173:
        /* <DEDUP_REMOVED lines=19> */
.L_x_21183:
        /* <DEDUP_REMOVED lines=13> */
.L_x_21185:
[----:B------:R-:W-:Y:S05]  /*8e40*/  BSYNC.RECONVERGENT B3 ;  /* 0x0000000000037941 */ /* 0x000fea0003800200 */
.L_x_21184:
        /* <DEDUP_REMOVED lines=43> */
.L_x_21182:
[----:B------:R-:W-:Y:S05]  /*9100*/  BSYNC.RECONVERGENT B2 ;  /* 0x0000000000027941 */ /* 0x000fea0003800200 */
.L_x_21181:
        /* <DEDUP_REMOVED lines=11> */
.L_x_21130:
        /* <DEDUP_REMOVED lines=21> */
.L_x_21190:
        /* <DEDUP_REMOVED lines=13> */
.L_x_21192:
[----:B------:R-:W-:Y:S05]  /*93e0*/  BSYNC.RECONVERGENT B4 ;  /* 0x0000000000047941 */ /* 0x000fea0003800200 */
.L_x_21191:
        /* <DEDUP_REMOVED lines=43> */
.L_x_21189:
[----:B------:R-:W-:Y:S05]  /*96a0*/  BSYNC.RECONVERGENT B3 ;  /* 0x0000000000037941 */ /* 0x000fea0003800200 */
.L_x_21188:
        /* <DEDUP_REMOVED lines=9> */
.L_x_21187:
[----:B------:R-:W-:Y:S05]  /*9740*/  BSYNC.RECONVERGENT B2 ;  /* 0x0000000000027941 */ /* 0x000fea0003800200 */
.L_x_21186:
        /* <DEDUP_REMOVED lines=17> */
.L_x_21197:
        /* <DEDUP_REMOVED lines=13> */
.L_x_21199:
[----:B------:R-:W-:Y:S05]  /*9930*/  BSYNC.RECONVERGENT B4 ;  /* 0x0000000000047941 */ /* 0x000fea0003800200 */
.L_x_21198:
        /* <DEDUP_REMOVED lines=43> */
.L_x_21196:
[----:B------:R-:W-:Y:S05]  /*9bf0*/  BSYNC.RECONVERGENT B3 ;  /* 0x0000000000037941 */ /* 0x000fea0003800200 */
.L_x_21195:
        /* <DEDUP_REMOVED lines=9> */
.L_x_21194:
[----:B------:R-:W-:Y:S05]  /*9c90*/  BSYNC.RECONVERGENT B2 ;  /* 0x0000000000027941 */ /* 0x000fea0003800200 */
.L_x_21193:
        /* <DEDUP_REMOVED lines=17> */
.L_x_21204:
        /* <DEDUP_REMOVED lines=13> */
.L_x_21206:
[----:B------:R-:W-:Y:S05]  /*9e80*/  BSYNC.RECONVERGENT B4 ;  /* 0x0000000000047941 */ /* 0x000fea0003800200 */
.L_x_21205:
        /* <DEDUP_REMOVED lines=43> */
.L_x_21203:
[----:B------:R-:W-:Y:S05]  /*a140*/  BSYNC.RECONVERGENT B3 ;  /* 0x0000000000037941 */ /* 0x000fea0003800200 */
.L_x_21202:
        /* <DEDUP_REMOVED lines=9> */
.L_x_21201:
[----:B------:R-:W-:Y:S05]  /*a1e0*/  BSYNC.RECONVERGENT B2 ;  /* 0x0000000000027941 */ /* 0x000fea0003800200 */
.L_x_21200:
        /* <DEDUP_REMOVED lines=17> */
.L_x_21211:
        /* <DEDUP_REMOVED lines=13> */
.L_x_21213:
[----:B------:R-:W-:Y:S05]  /*a3d0*/  BSYNC.RECONVERGENT B4 ;  /* 0x0000000000047941 */ /* 0x000fea0003800200 */
.L_x_21212:
        /* <DEDUP_REMOVED lines=43> */
.L_x_21210:
[----:B------:R-:W-:Y:S05]  /*a690*/  BSYNC.RECONVERGENT B3 ;  /* 0x0000000000037941 */ /* 0x000fea0003800200 */
.L_x_21209:
        /* <DEDUP_REMOVED lines=9> */
.L_x_21208:
[----:B------:R-:W-:Y:S05]  /*a730*/  BSYNC.RECONVERGENT B2 ;  /* 0x0000000000027941 */ /* 0x000fea0003800200 */
.L_x_21207:
        /* <DEDUP_REMOVED lines=17> */
.L_x_21218:
        /* <DEDUP_REMOVED lines=13> */
.L_x_21220:
[----:B------:R-:W-:Y:S05]  /*a920*/  BSYNC.RECONVERGENT B4 ;  /* 0x0000000000047941 */ /* 0x000fea0003800200 */
.L_x_21219:
        /* <DEDUP_REMOVED lines=43> */
.L_x_21217:
[----:B------:R-:W-:Y:S05]  /*abe0*/  BSYNC.RECONVERGENT B3 ;  /* 0x0000000000037941 */ /* 0x000fea0003800200 */
.L_x_21216:
        /* <DEDUP_REMOVED lines=9> */
.L_x_21215:
[----:B------:R-:W-:Y:S05]  /*ac80*/  BSYNC.RECONVERGENT B2 ;  /* 0x0000000000027941 */ /* 0x000fea0003800200 */
.L_x_21214:
        /* <DEDUP_REMOVED lines=17> */
.L_x_21225:
        /* <DEDUP_REMOVED lines=13> */
.L_x_21227:
[----:B------:R-:W-:Y:S05]  /*ae70*/  BSYNC.RECONVERGENT B4 ;  /* 0x0000000000047941 */ /* 0x000fea0003800200 */
.L_x_21226:
        /* <DEDUP_REMOVED lines=43> */
.L_x_21224:
[----:B------:R-:W-:Y:S05]  /*b130*/  BSYNC.RECONVERGENT B3 ;  /* 0x0000000000037941 */ /* 0x000fea0003800200 */
.L_x_21223:
        /* <DEDUP_REMOVED lines=9> */
.L_x_21222:
[----:B------:R-:W-:Y:S05]  /*b1d0*/  BSYNC.RECONVERGENT B2 ;  /* 0x0000000000027941 */ /* 0x000fea0003800200 */
.L_x_21221:
        /* <DEDUP_REMOVED lines=17> */
.L_x_21232:
        /* <DEDUP_REMOVED lines=13> */
.L_x_21234:
[----:B------:R-:W-:Y:S05]  /*b3c0*/  BSYNC.RECONVERGENT B4 ;  /* 0x0000000000047941 */ /* 0x000fea0003800200 */
.L_x_21233:
        /* <DEDUP_REMOVED lines=43> */
.L_x_21231:
[----:B------:R-:W-:Y:S05]  /*b680*/  BSYNC.RECONVERGENT B3 ;  /* 0x0000000000037941 */ /* 0x000fea0003800200 */
.L_x_21230:
        /* <DEDUP_REMOVED lines=9> */
.L_x_21229:
[----:B------:R-:W-:Y:S05]  /*b720*/  BSYNC.RECONVERGENT B2 ;  /* 0x0000000000027941 */ /* 0x000fea0003800200 */
.L_x_21228:
        /* <DEDUP_REMOVED lines=16> */
.L_x_21237:
        /* <DEDUP_REMOVED lines=13> */
.L_x_21239:
[----:B------:R-:W-:Y:S05]  /*b900*/  BSYNC.RECONVERGENT B3 ;  /* 0x0000000000037941 */ /* 0x000fea0003800200 */
.L_x_21238:
        /* <DEDUP_REMOVED lines=43> */
.L_x_21236:
[----:B------:R-:W-:Y:S05]  /*bbc0*/  BSYNC.RECONVERGENT B2 ;  /* 0x0000000000027941 */ /* 0x000fea0003800200 */
.L_x_21235:
        /* <DEDUP_REMOVED lines=9> */
.L_x_21180:
[----:B------:R-:W-:Y:S05]  /*bc60*/  BSYNC.RECONVERGENT B1 ;  /* 0x0000000000017941 */ /* 0x000fea0003800200 */
.L_x_21129:
        /* <DEDUP_REMOVED lines=28> */
.L_x_21241:
[----:B------:R-:W-:Y:S05]  /*be30*/  BSYNC.RECONVERGENT B1 ;  /* 0x0000000000017941 */ /* 0x000fea0003800200 */
.L_x_21240:
[----:B------:R-:W-:Y:S04]  /*be40*/  BSSY.RECONVERGENT B1, `(.L_x_21242) ;  /* 0x0000005000017945 */ /* 0x000fe80003800200 */
[----:B------:R-:W-:Y:S05]  /*be50*/  @!P1 BRA `(.L_x_21243) ;  /* 0x00000000000c9947 */ /* 0x000fea0003800000 */
[----:B------:R-:W2:Y:S02]  /*be60*/  LDC.64 R28, c[0x0][0x390] ;  /* 0x0000e400ff1c7b82 */ /* 0x000ea40000000a00 */
[----:B--2---:R-:W-:-:S06]  /*be70*/  IMAD.WIDE.U32 R28, R101, 0x10, R28 ;  /* 0x00000010651c7825 */ /* 0x004fcc00078e001c */
[----:B------:R-:W5:Y:S02]  /*be80*/  LDG.E.128 R28, desc[UR8][R28.64] ;  /* 0x000000081c1c7981 */ /* 0x000f64000c1e1d00 */
.L_x_21243:
[----:B------:R-:W-:Y:S05]  /*be90*/  BSYNC.RECONVERGENT B1 ;  /* 0x0000000000017941 */ /* 0x000fea0003800200 */
.L_x_21242:
        /* <DEDUP_REMOVED lines=28> */
.L_x_21250:
        /* <DEDUP_REMOVED lines=13> */
.L_x_21252:
[----:B------:R-:W-:Y:S05]  /*c130*/  BSYNC.RECONVERGENT B4 ;  /* 0x0000000000047941 */ /* 0x000fea0003800200 */
.L_x_21251:
        /* <DEDUP_REMOVED lines=43> */
.L_x_21249:
[----:B------:R-:W-:Y:S05]  /*c3f0*/  BSYNC.RECONVERGENT B3 ;  /* 0x0000000000037941 */ /* 0x000fea0003800200 */
.L_x_21248:
        /* <DEDUP_REMOVED lines=10> */
.L_x_21247:
[----:B------:R-:W-:Y:S05]  /*c4a0*/  BSYNC.RECONVERGENT B2 ;  /* 0x0000000000027941 */ /* 0x000fea0003800200 */
.L_x_21246:
        /* <DEDUP_REMOVED lines=20> */
.L_x_21257:
        /* <DEDUP_REMOVED lines=13> */
.L_x_21259:
[----:B------:R-:W-:Y:S05]  /*c6c0*/  BSYNC.RECONVERGENT B4 ;  /* 0x0000000000047941 */ /* 0x000fea0003800200 */
.L_x_21258:
        /* <DEDUP_REMOVED lines=43> */
.L_x_21256:
[----:B------:R-:W-:Y:S05]  /*c980*/  BSYNC.RECONVERGENT B3 ;  /* 0x0000000000037941 */ /* 0x000fea0003800200 */
.L_x_21255:
        /* <DEDUP_REMOVED lines=10> */
.L_x_21254:
[----:B------:R-:W-:Y:S05]  /*ca30*/  BSYNC.RECONVERGENT B2 ;  /* 0x0000000000027941 */ /* 0x000fea0003800200 */
.L_x_21253:
        /* <DEDUP_REMOVED lines=20> */
.L_x_21264:
        /* <DEDUP_REMOVED lines=13> */
.L_x_21266:
[----:B------:R-:W-:Y:S05]  /*cc50*/  BSYNC.RECONVERGENT B4 ;  /* 0x0000000000047941 */ /* 0x000fea0003800200 */
.L_x_21265:
        /* <DEDUP_REMOVED lines=43> */
.L_x_21263:
[----:B------:R-:W-:Y:S05]  /*cf10*/  BSYNC.RECONVERGENT B3 ;  /* 0x0000000000037941 */ /* 0x000fea0003800200 */
.L_x_21262:
        /* <DEDUP_REMOVED lines=10> */
.L_x_21261:
[----:B------:R-:W-:Y:S05]  /*cfc0*/  BSYNC.RECONVERGENT B2 ;  /* 0x0000000000027941 */ /* 0x000fea0003800200 */
.L_x_21260:
        /* <DEDUP_REMOVED lines=20> */
.L_x_21271:
        /* <DEDUP_REMOVED lines=13> */
.L_x_21273:
[----:B------:R-:W-:Y:S05]  /*d1e0*/  BSYNC.RECONVERGENT B4 ;  /* 0x0000000000047941 */ /* 0x000fea0003800200 */
.L_x_21272:
        /* <DEDUP_REMOVED lines=43> */
.L_x_21270:
[----:B------:R-:W-:Y:S05]  /*d4a0*/  BSYNC.RECONVERGENT B3 ;  /* 0x0000000000037941 */ /* 0x000fea0003800200 */
.L_x_21269:
        /* <DEDUP_REMOVED lines=10> */
.L_x_21268:
[----:B------:R-:W-:Y:S05]  /*d550*/  BSYNC.RECONVERGENT B2 ;  /* 0x0000000000027941 */ /* 0x000fea0003800200 */
.L_x_21267:
        /* <DEDUP_REMOVED lines=20> */
.L_x_21278:
        /* <DEDUP_REMOVED lines=13> */
.L_x_21280:
[----:B------:R-:W-:Y:S05]  /*d770*/  BSYNC.RECONVERGENT B4 ;  /* 0x0000000000047941 */ /* 0x000fea0003800200 */
.L_x_21279:
        /* <DEDUP_REMOVED lines=43> */
.L_x_21277:
[----:B------:R-:W-:Y:S05]  /*da30*/  BSYNC.RECONVERGENT B3 ;  /* 0x0000000000037941 */ /* 0x000fea0003800200 */
.L_x_21276:
        /* <DEDUP_REMOVED lines=10> */
.L_x_21275:
[----:B------:R-:W-:Y:S05]  /*dae0*/  BSYNC.RECONVERGENT B2 ;  /* 0x0000000000027941 */ /* 0x000fea0003800200 */
.L_x_21274:
        /* <DEDUP_REMOVED lines=20> */
.L_x_21285:
        /* <DEDUP_REMOVED lines=13> */
.L_x_21287:
[----:B------:R-:W-:Y:S05]  /*dd00*/  BSYNC.RECONVERGENT B4 ;  /* 0x0000000000047941 */ /* 0x000fea0003800200 */
.L_x_21286:
        /* <DEDUP_REMOVED lines=43> */
.L_x_21284:
[----:B------:R-:W-:Y:S05]  /*dfc0*/  BSYNC.RECONVERGENT B3 ;  /* 0x0000000000037941 */ /* 0x000fea0003800200 */
.L_x_21283:
        /* <DEDUP_REMOVED lines=10> */
.L_x_21282:
[----:B------:R-:W-:Y:S05]  /*e070*/  BSYNC.RECONVERGENT B2 ;  /* 0x0000000000027941 */ /* 0x000fea0003800200 */
.L_x_21281:
        /* <DEDUP_REMOVED lines=20> */
.L_x_21292:
        /* <DEDUP_REMOVED lines=13> */
.L_x_21294:
[----:B------:R-:W-:Y:S05]  /*e290*/  BSYNC.RECONVERGENT B4 ;  /* 0x0000000000047941 */ /* 0x000fea0003800200 */
.L_x_21293:
        /* <DEDUP_REMOVED lines=43> */
.L_x_21291:
[----:B------:R-:W-:Y:S05]  /*e550*/  BSYNC.RECONVERGENT B3 ;  /* 0x0000000000037941 */ /* 0x000fea0003800200 */
.L_x_21290:
        /* <DEDUP_REMOVED lines=10> */
.L_x_21289:
[----:B------:R-:W-:Y:S05]  /*e600*/  BSYNC.RECONVERGENT B2 ;  /* 0x0000000000027941 */ /* 0x000fea0003800200 */
.L_x_21288:
        /* <DEDUP_REMOVED lines=19> */
.L_x_21298:
        /* <DEDUP_REMOVED lines=13> */
.L_x_21300:
[----:B------:R-:W-:Y:S05]  /*e810*/  BSYNC.RECONVERGENT B3 ;  /* 0x0000000000037941 */ /* 0x000fea0003800200 */
.L_x_21299:
        /* <DEDUP_REMOVED lines=43> */
.L_x_21297:
[----:B------:R-:W-:Y:S05]  /*ead0*/  BSYNC.RECONVERGENT B2 ;  /* 0x0000000000027941 */ /* 0x000fea0003800200 */
.L_x_21296:
        /* <DEDUP_REMOVED lines=11> */
.L_x_21245:
        /* <DEDUP_REMOVED lines=21> */
.L_x_21305:
        /* <DEDUP_REMOVED lines=13> */
.L_x_21307:
[----:B------:R-:W-:Y:S05]  /*edb0*/  BSYNC.RECONVERGENT B4 ;  /* 0x0000000000047941 */ /* 0x000fea0003800200 */
.L_x_21306:
        /* <DEDUP_REMOVED lines=43> */
.L_x_21304:
[----:B------:R-:W-:Y:S05]  /*f070*/  BSYNC.RECONVERGENT B3 ;  /* 0x0000000000037941 */ /* 0x000fea0003800200 */
.L_x_21303:
        /* <DEDUP_REMOVED lines=9> */
.L_x_21302:
[----:B------:R-:W-:Y:S05]  /*f110*/  BSYNC.RECONVERGENT B2 ;  /* 0x0000000000027941 */ /* 0x000fea0003800200 */
.L_x_21301:
        /* <DEDUP_REMOVED lines=17> */
.L_x_21312:
        /* <DEDUP_REMOVED lines=13> */
.L_x_21314:
[----:B------:R-:W-:Y:S05]  /*f300*/  BSYNC.RECONVERGENT B4 ;  /* 0x0000000000047941 */ /* 0x000fea0003800200 */
.L_x_21313:
        /* <DEDUP_REMOVED lines=43> */
.L_x_21311:
[----:B------:R-:W-:Y:S05]  /*f5c0*/  BSYNC.RECONVERGENT B3 ;  /* 0x0000000000037941 */ /* 0x000fea0003800200 */
.L_x_21310:
        /* <DEDUP_REMOVED lines=9> */
.L_x_21309:
[----:B------:R-:W-:Y:S05]  /*f660*/  BSYNC.RECONVERGENT B2 ;  /* 0x0000000000027941 */ /* 0x000fea0003800200 */
.L_x_21308:
        /* <DEDUP_REMOVED lines=17> */
.L_x_21319:
        /* <DEDUP_REMOVED lines=13> */
.L_x_21321:
[----:B------:R-:W-:Y:S05]  /*f850*/  BSYNC.RECONVERGENT B4 ;  /* 0x0000000000047941 */ /* 0x000fea0003800200 */
.L_x_21320:
        /* <DEDUP_REMOVED lines=43> */
.L_x_21318:
[----:B------:R-:W-:Y:S05]  /*fb10*/  BSYNC.RECONVERGENT B3 ;  /* 0x0000000000037941 */ /* 0x000fea0003800200 */
.L_x_21317:
        /* <DEDUP_REMOVED lines=9> */
.L_x_21316:
[----:B------:R-:W-:Y:S05]  /*fbb0*/  BSYNC.RECONVERGENT B2 ;  /* 0x0000000000027941 */ /* 0x000fea0003800200 */
.L_x_21315:
        /* <DEDUP_REMOVED lines=17> */
.L_x_21326:
        /* <DEDUP_REMOVED lines=13> */
.L_x_21328:
[----:B------:R-:W-:Y:S05]  /*fda0*/  BSYNC.RECONVERGENT B4 ;  /* 0x0000000000047941 */ /* 0x000fea0003800200 */
.L_x_21327:
        /* <DEDUP_REMOVED lines=43> */
.L_x_21325:
[----:B------:R-:W-:Y:S05]  /*10060*/  BSYNC.RECONVERGENT B3 ;  /* 0x0000000000037941 */ /* 0x000fea0003800200 */
.L_x_21324:
        /* <DEDUP_REMOVED lines=9> */
.L_x_21323:
[----:B------:R-:W-:Y:S05]  /*10100*/  BSYNC.RECONVERGENT B2 ;  /* 0x0000000000027941 */ /* 0x000fea0003800200 */
.L_x_21322:
        /* <DEDUP_REMOVED lines=17> */
.L_x_21333:
        /* <DEDUP_REMOVED lines=13> */
.L_x_21335:
[----:B------:R-:W-:Y:S05]  /*102f0*/  BSYNC.RECONVERGENT B4 ;  /* 0x0000000000047941 */ /* 0x000fea0003800200 */
.L_x_21334:
        /* <DEDUP_REMOVED lines=43> */
.L_x_21332:
[----:B------:R-:W-:Y:S05]  /*105b0*/  BSYNC.RECONVERGENT B3 ;  /* 0x0000000000037941 */ /* 0x000fea0003800200 */
.L_x_21331:
        /* <DEDUP_REMOVED lines=9> */
.L_x_21330:
[----:B------:R-:W-:Y:S05]  /*10650*/  BSYNC.RECONVERGENT B2 ;  /* 0x0000000000027941 */ /* 0x000fea0003800200 */
.L_x_21329:
        /* <DEDUP_REMOVED lines=17> */
.L_x_21340:
        /* <DEDUP_REMOVED lines=13> */
.L_x_21342:
[----:B------:R-:W-:Y:S05]  /*10840*/  BSYNC.RECONVERGENT B4 ;  /* 0x0000000000047941 */ /* 0x000fea0003800200 */
.L_x_21341:
        /* <DEDUP_REMOVED lines=43> */
.L_x_21339:
[----:B------:R-:W-:Y:S05]  /*10b00*/  BSYNC.RECONVERGENT B3 ;  /* 0x0000000000037941 */ /* 0x000fea0003800200 */
.L_x_21338:
        /* <DEDUP_REMOVED lines=9> */
.L_x_21337:
[----:B------:R-:W-:Y:S05]  /*10ba0*/  BSYNC.RECONVERGENT B2 ;  /* 0x0000000000027941 */ /* 0x000fea0003800200 */
.L_x_21336:
        /* <DEDUP_REMOVED lines=17> */
.L_x_21347:
        /* <DEDUP_REMOVED lines=13> */
.L_x_21349:
[----:B------:R-:W-:Y:S05]  /*10d90*/  BSYNC.RECONVERGENT B4 ;  /* 0x0000000000047941 */ /* 0x000fea0003800200 */
.L_x_21348:
        /* <DEDUP_REMOVED lines=43> */
.L_x_21346:
[----:B------:R-:W-:Y:S05]  /*11050*/  BSYNC.RECONVERGENT B3 ;  /* 0x0000000000037941 */ /* 0x000fea0003800200 */
.L_x_21345:
        /* <DEDUP_REMOVED lines=9> */
.L_x_21344:
[----:B------:R-:W-:Y:S05]  /*110f0*/  BSYNC.RECONVERGENT B2 ;  /* 0x0000000000027941 */ /* 0x000fea0003800200 */
.L_x_21343:
        /* <DEDUP_REMOVED lines=16> */
.L_x_21352:
        /* <DEDUP_REMOVED lines=13> */
.L_x_21354:
[----:B------:R-:W-:Y:S05]  /*112d0*/  BSYNC.RECONVERGENT B3 ;  /* 0x0000000000037941 */ /* 0x000fea0003800200 */
.L_x_21353:
        /* <DEDUP_REMOVED lines=43> */
.L_x_21351:
[----:B------:R-:W-:Y:S05]  /*11590*/  BSYNC.RECONVERGENT B2 ;  /* 0x0000000000027941 */ /* 0x000fea0003800200 */
.L_x_21350:
        /* <DEDUP_REMOVED lines=9> */
.L_x_21295:
[----:B------:R-:W-:Y:S05]  /*11630*/  BSYNC.RECONVERGENT B1 ;  /* 0x0000000000017941 */ /* 0x000fea0003800200 */
.L_x_21244:
        /* <DEDUP_REMOVED lines=50> */
.L_x_21356:
[----:B------:R-:W-:Y:S05]  /*11960*/  BSYNC.RECONVERGENT B1 ;  /* 0x0000000000017941 */ /* 0x000fea0003800200 */
.L_x_21355:
        /* <DEDUP_REMOVED lines=72> */
.L_x_21372:
        /* <DEDUP_REMOVED lines=106> */
[----:B------:R-:W-:Y:S02]  /*12490*/  F2FP.F16.F32.PACK_AB R19, R120, R19 ;  /* 0x000000137813723e */ /* 0x000fe400000000ff */
[----:B------:R-:W-:Y:S01]  /*124a0*/  F2FP.F16.F32.PACK_AB R18, R118, R85 ;  /* 0x000000557612723e */ /* 0x000fe200000000ff */
[----:B------:R0:W-:Y:S01]  /*124b0*/  STG.E.128 desc[UR8][R24.64], R12 ;  /* 0x0000000c18007986 */ /* 0x0001e2000c101d08 */
[----:B------:R-:W-:Y:S02]  /*124c0*/  F2FP.F16.F32.PACK_AB R16, R21, R16 ;  /* 0x000000101510723e */ /* 0x000fe400000000ff */
[----:B------:R-:W-:-:S02]  /*124d0*/  F2FP.F16.F32.PACK_AB R23, R84, R23 ;  /* 0x000000175417723e */ /* 0x000fc400000000ff */
[----:B------:R-:W-:Y:S01]  /*124e0*/  F2FP.F16.F32.PACK_AB R22, R114, R97 ;  /* 0x000000617216723e */ /* 0x000fe200000000ff */
[----:B------:R0:W-:Y:S01]  /*124f0*/  STG.E.128 desc[UR8][R26.64], R16 ;  /* 0x000000101a007986 */ /* 0x0001e2000c101d08 */
[----:B------:R-:W-:Y:S02]  /*12500*/  F2FP.F16.F32.PACK_AB R21, R112, R87 ;  /* 0x000000577015723e */ /* 0x000fe400000000ff */
[----:B------:R-:W-:-:S05]  /*12510*/  F2FP.F16.F32.PACK_AB R20, R83, R20 ;  /* 0x000000145314723e */ /* 0x000fca00000000ff */
[----:B------:R0:W-:Y:S02]  /*12520*/  STG.E.128 desc[UR8][R80.64], R20 ;  /* 0x0000001450007986 */ /* 0x0001e4000c101d08 */
.L_x_21359:
[----:B------:R-:W-:Y:S05]  /*12530*/  BSYNC.RECONVERGENT B1 ;  /* 0x0000000000017941 */ /* 0x000fea0003800200 */
.L_x_21358:
[----:B0-----:R-:W0:Y:S02]  /*12540*/  LDC.64 R12, c[0x0][0x380] ;  /* 0x0000e000ff0c7b82 */ /* 0x001e240000000a00 */
[----:B0-----:R-:W-:-:S05]  /*12550*/  IMAD R92, R12, 0x4, R92 ;  /* 0x000000040c5c7824 */ /* 0x001fca00078e025c */
[----:B------:R-:W-:-:S13]  /*12560*/  ISETP.GE.AND P0, PT, R92, R13, PT ;  /* 0x0000000d5c00720c */ /* 0x000fda0003f06270 */
[----:B------:R-:W-:Y:S05]  /*12570*/  @!P0 BRA `(.L_x_21360) ;  /* 0xfffffee4000c8947 */ /* 0x000fea000383ffff */
[----:B------:R-:W-:Y:S05]  /*12580*/  BSYNC B0 ;  /* 0x0000000000007941 */ /* 0x000fea0003800000 */
.L_x_21013:
[----:B------:R-:W-:Y:S05]  /*12590*/  EXIT ;  /* 0x000000000000794d */ /* 0x000fea0003800000 */
.L_x_21357:
        /* <DEDUP_REMOVED lines=8> */
.L_x_21362:
[----:B------:R-:W-:Y:S05]  /*12620*/  BSYNC B1 ;  /* 0x0000000000017941 */ /* 0x000fea0003800000 */
.L_x_21361:
        /* <DEDUP_REMOVED lines=9> */
.L_x_21363:
[----:B------:R-:W-:Y:S02]  /*126c0*/  IMAD.MOV.U32 R110, RZ, RZ, 0x4 ;  /* 0x00000004ff6e7424 */ /* 0x000fe400078e00ff */
[----:B------:R-:W-:-:S04]  /*126d0*/  IMAD.MOV.U32 R94, RZ, RZ, R107 ;  /* 0x000000ffff5e7224 */ /* 0x000fc800078e006b */
[----:B------:R-:W-:-:S05]  /*126e0*/  FADD.FTZ R102, R95, R94 ;  /* 0x0000005e5f667221 */ /* 0x000fca0000010000 */
[----:B------:R-:W-:-:S07]  /*126f0*/  MOV R109, R102 ;  /* 0x00000066006d7202 */ /* 0x000fce0000000f00 */
[----:B------:R-:W-:Y:S05]  /*12700*/  WARPSYNC.COLLECTIVE R106, `(.L_x_21364) ;  /* 0x000000006a087348 */ /* 0x000fea0003c00000 */
[----:B------:R0:W1:Y:S02]  /*12710*/  SHFL.BFLY P1, R107, R109, R110, R111 ;  /* 0x0c00006e6d6b7389 */ /* 0x000064000002006f */
[----:B01----:R-:W-:Y:S05]  /*12720*/  ENDCOLLECTIVE ;  /* 0x000000000000791b */ /* 0x003fea0003800000 */
.L_x_21364:
        /* <DEDUP_REMOVED lines=8> */
.L_x_21365:
[----:B------:R-:W-:Y:S02]  /*127b0*/  IMAD.MOV.U32 R110, RZ, RZ, 0x10 ;  /* 0x00000010ff6e7424 */ /* 0x000fe400078e00ff */
[----:B------:R-:W-:-:S04]  /*127c0*/  IMAD.MOV.U32 R94, RZ, RZ, R107 ;  /* 0x000000ffff5e7224 */ /* 0x000fc800078e006b */
[----:B------:R-:W-:-:S05]  /*127d0*/  FADD.FTZ R104, R103, R94 ;  /* 0x0000005e67687221 */ /* 0x000fca0000010000 */
[----:B------:R-:W-:-:S07]  /*127e0*/  MOV R109, R104 ;  /* 0x00000068006d7202 */ /* 0x000fce0000000f00 */
[----:B------:R-:W-:Y:S05]  /*127f0*/  WARPSYNC.COLLECTIVE R106, `(.L_x_21366) ;  /* 0x000000006a087348 */ /* 0x000fea0003c00000 */
[----:B------:R0:W1:Y:S02]  /*12800*/  SHFL.BFLY P1, R107, R109, R110, R111 ;  /* 0x0c00006e6d6b7389 */ /* 0x000064000002006f */
[----:B01----:R-:W-:Y:S05]  /*12810*/  ENDCOLLECTIVE ;  /* 0x000000000000791b */ /* 0x003fea0003800000 */
.L_x_21366:
        /* <DEDUP_REMOVED lines=56> */
.L_x_21367:
[----:B------:R-:W-:Y:S02]  /*12ba0*/  IMAD.MOV.U32 R110, RZ, RZ, 0x2 ;  /* 0x00000002ff6e7424 */ /* 0x000fe400078e00ff */
[----:B------:R-:W-:-:S04]  /*12bb0*/  IMAD.MOV.U32 R95, RZ, RZ, R107 ;  /* 0x000000ffff5f7224 */ /* 0x000fc800078e006b */
[----:B------:R-:W-:-:S05]  /*12bc0*/  FADD.FTZ R95, R94, R95 ;  /* 0x0000005f5e5f7221 */ /* 0x000fca0000010000 */
[----:B------:R-:W-:-:S07]  /*12bd0*/  MOV R109, R95 ;  /* 0x0000005f006d7202 */ /* 0x000fce0000000f00 */
[----:B------:R-:W-:Y:S05]  /*12be0*/  WARPSYNC.COLLECTIVE R106, `(.L_x_21368) ;  /* 0x000000006a087348 */ /* 0x000fea0003c00000 */
[----:B------:R0:W1:Y:S02]  /*12bf0*/  SHFL.BFLY P1, R107, R109, R110, R111 ;  /* 0x0c00006e6d6b7389 */ /* 0x000064000002006f */
[----:B01----:R-:W-:Y:S05]  /*12c00*/  ENDCOLLECTIVE ;  /* 0x000000000000791b */ /* 0x003fea0003800000 */
.L_x_21368:
[----:B------:R-:W-:Y:S01]  /*12c10*/  HFMA2 R110, -RZ, RZ, 0, 2.384185791015625e-07 ;  /* 0x00000004ff6e7431 */ /* 0x000fe200000001ff */
[----:B------:R-:W-:-:S05]  /*12c20*/  MOV R102, R107 ;  /* 0x0000006b00667202 */ /* 0x000fca0000000f00 */
[----:B------:R-:W-:-:S04]  /*12c30*/  FADD.FTZ R102, R95, R102 ;  /* 0x000000665f667221 */ /* 0x000fc80000010000 */
[----:B------:R-:W-:-:S07]  /*12c40*/  IMAD.MOV.U32 R109, RZ, RZ, R102 ;  /* 0x000000ffff6d7224 */ /* 0x000fce00078e0066 */
[----:B------:R-:W-:Y:S05]  /*12c50*/  WARPSYNC.COLLECTIVE R106, `(.L_x_21369) ;  /* 0x000000006a087348 */ /* 0x000fea0003c00000 */
[----:B------:R0:W1:Y:S02]  /*12c60*/  SHFL.BFLY P1, R107, R109, R110, R111 ;  /* 0x0c00006e6d6b7389 */ /* 0x000064000002006f */
[----:B01----:R-:W-:Y:S05]  /*12c70*/  ENDCOLLECTIVE ;  /* 0x000000000000791b */ /* 0x003fea0003800000 */
.L_x_21369:
[----:B------:R-:W-:Y:S02]  /*12c80*/  IMAD.MOV.U32 R110, RZ, RZ, 0x8 ;  /* 0x00000008ff6e7424 */ /* 0x000fe400078e00ff */
[----:B------:R-:W-:-:S04]  /*12c90*/  IMAD.MOV.U32 R103, RZ, RZ, R107 ;  /* 0x000000ffff677224 */ /* 0x000fc800078e006b */
[----:B------:R-:W-:-:S05]  /*12ca0*/  FADD.FTZ R103, R102, R103 ;  /* 0x0000006766677221 */ /* 0x000fca0000010000 */
[----:B------:R-:W-:-:S07]  /*12cb0*/  MOV R109, R103 ;  /* 0x00000067006d7202 */ /* 0x000fce0000000f00 */
[----:B------:R-:W-:Y:S05]  /*12cc0*/  WARPSYNC.COLLECTIVE R106, `(.L_x_21370) ;  /* 0x000000006a087348 */ /* 0x000fea0003c00000 */
[----:B------:R0:W1:Y:S02]  /*12cd0*/  SHFL.BFLY P1, R107, R109, R110, R111 ;  /* 0x0c00006e6d6b7389 */ /* 0x000064000002006f */
[----:B01----:R-:W-:Y:S05]  /*12ce0*/  ENDCOLLECTIVE ;  /* 0x000000000000791b */ /* 0x003fea0003800000 */
.L_x_21370:
[----:B------:R-:W-:Y:S01]  /*12cf0*/  HFMA2 R110, -RZ, RZ, 0, 9.5367431640625e-07 ;  /* 0x00000010ff6e7431 */ /* 0x000fe200000001ff */
[----:B------:R-:W-:-:S05]  /*12d00*/  MOV R104, R107 ;  /* 0x0000006b00687202 */ /* 0x000fca0000000f00 */
[----:B------:R-:W-:-:S04]  /*12d10*/  FADD.FTZ R104, R103, R104 ;  /* 0x0000006867687221 */ /* 0x000fc80000010000 */
[----:B------:R-:W-:-:S07]  /*12d20*/  IMAD.MOV.U32 R109, RZ, RZ, R104 ;  /* 0x000000ffff6d7224 */ /* 0x000fce00078e0068 */
[----:B------:R-:W-:Y:S05]  /*12d30*/  WARPSYNC.COLLECTIVE R106, `(.L_x_21371) ;  /* 0x000000006a087348 */ /* 0x000fea0003c00000 */
[----:B------:R0:W1:Y:S02]  /*12d40*/  SHFL.BFLY P1, R107, R109, R110, R111 ;  /* 0x0c00006e6d6b7389 */ /* 0x000064000002006f */
[----:B01----:R-:W-:Y:S05]  /*12d50*/  ENDCOLLECTIVE ;  /* 0x000000000000791b */ /* 0x003fea0003800000 */
.L_x_21371:
[----:B------:R-:W-:Y:S05]  /*12d60*/  BRA `(.L_x_21372) ;  /* 0xfffffff000207947 */ /* 0x000fea000383ffff */
.L_x_21373:
        /* <DEDUP_REMOVED lines=9> */
.L_x_28825:


//--------------------- .text._ZN10layer_norm13ln_fwd_kernelINS_13Kernel_traitsIf6__halffS2_fjLj768ELj1ELj4ELj1ELj16ENS_18Kernel_traits_baseILj768EfS2_fS2_fjLj128EEEEELb1ELb1ELb0ELb0EEEvNS_9FwdParamsE --------------------------
	.section	.text._ZN10layer_norm13ln_fwd_kernelINS_13Kernel_traitsIf6__halffS2_fjLj768ELj1ELj4ELj1ELj16ENS_18Kernel_traits_baseILj768EfS2_fS2_fjLj128EEEEELb1ELb1ELb0ELb0EEEvNS_9FwdParamsE,"ax",@progbits
	.align	128
        .global         _ZN10layer_norm13ln_fwd_kernelINS_13Kernel_traitsIf6__halffS2_fjLj768ELj1ELj4ELj1ELj16ENS_18Kernel_traits_baseILj768EfS2_fS2_fjLj128EEEEELb1ELb1ELb0ELb0EEEvNS_9FwdParamsE
        .type           _ZN10layer_norm13ln_fwd_kernelINS_13Kernel_traitsIf6__halffS2_fjLj768ELj1ELj4ELj1ELj16ENS_18Kernel_traits_baseILj768EfS2_fS2_fjLj128EEEEELb1ELb1ELb0ELb0EEEvNS_9FwdParamsE,@function
        .size           _ZN10layer_norm13ln_fwd_kernelINS_13Kernel_traitsIf6__halffS2_fjLj768ELj1ELj4ELj1ELj16ENS_18Kernel_traits_baseILj768EfS2_fS2_fjLj128EEEEELb1ELb1ELb0ELb0EEEvNS_9FwdParamsE,(.L_x_28826 - _ZN10layer_norm13ln_fwd_kernelINS_13Kernel_traitsIf6__halffS2_fjLj768ELj1ELj4ELj1ELj16ENS_18Kernel_traits_baseILj768EfS2_fS2_fjLj128EEEEELb1ELb1ELb0ELb0EEEvNS_9FwdParamsE)
        .other          _ZN10layer_norm13ln_fwd_kernelINS_13Kernel_traitsIf6__halffS2_fjLj768ELj1ELj4ELj1ELj16ENS_18Kernel_traits_baseILj768EfS2_fS2_fjLj128EEEEELb1ELb1ELb0ELb0EEEvNS_9FwdParamsE,@"STO_CUDA_ENTRY STV_DEFAULT"
_ZN10layer_norm13ln_fwd_kernelINS_13Kernel_traitsIf6__halffS2_fjLj768ELj1ELj4ELj1ELj16ENS_18Kernel_traits_baseILj768EfS2_fS2_fjLj128EEEEELb1ELb1ELb0ELb0EEEvNS_9FwdParamsE:
.text._ZN10layer_norm13ln_fwd_kernelINS_13Kernel_traitsIf6__halffS2_fjLj768ELj1ELj4ELj1ELj16ENS_18Kernel_traits_baseILj768EfS2_fS2_fjLj128EEEEELb1ELb1ELb0ELb0EEEvNS_9FwdParamsE:
        /* <DEDUP_REMOVED lines=100> */
.L_x_21375:
        /* <DEDUP_REMOVED lines=42> */
.L_x_21376:
[----:B------:R-:W-:Y:S05]  /*08e0*/  BSYNC.RECONVERGENT B0 ;  /* 0x0000000000007941 */ /* 0x000fea0003800200 */
.L_x_21374:
        /* <DEDUP_REMOVED lines=74> */
.L_x_21636:
        /* <DEDUP_REMOVED lines=13> */
[----:B------:R-:W-:-:S03]  /*0e60*/  HFMA2 R0, -RZ, RZ, 1.875, 0 ;  /* 0x3f800000ff007431 */ /* 0x000fc600000001ff */
        /* <DEDUP_REMOVED lines=25> */
.L_x_28662:
[----:B------:R-:W-:Y:S05]  /*1000*/  BRX R84 -0x1010                                        (*"BRANCH_TARGETS .L_x_28663,.L_x_28664,.L_x_28665"*) ;  /* 0xffffffec54fc7949 */ /* 0x000fea000383ffff */
.L_x_28665:
[----:B------:R-:W-:Y:S01]  /*1010*/  VIADD R86, R109, 0x1 ;  /* 0x000000016d567836 */ /* 0x000fe20000000000 */
[----:B------:R-:W-:Y:S01]  /*1020*/  MOV R87, R110 ;  /* 0x0000006e00577202 */ /* 0x000fe20000000f00 */
[----:B------:R-:W-:Y:S01]  /*1030*/  IMAD.MOV.U32 R118, RZ, RZ, R117 ;  /* 0x000000ffff767224 */ /* 0x000fe200078e0075 */
[----:B------:R-:W-:Y:S06]  /*1040*/  BRA `(.L_x_21382) ;  /* 0x0000000000ec7947 */ /* 0x000fec0003800000 */
.L_x_28663:
[----:B------:R-:W-:Y:S01]  /*1050*/  IMAD.MOV.U32 R118, RZ, RZ, R117 ;  /* 0x000000ffff767224 */ /* 0x000fe200078e0075 */
[----:B------:R-:W-:Y:S01]  /*1060*/  MOV R87, R111 ;  /* 0x0000006f00577202 */ /* 0x000fe20000000f00 */
[----:B------:R-:W-:Y:S01]  /*1070*/  IMAD.MOV.U32 R86, RZ, RZ, 0x3 ;  /* 0x00000003ff567424 */ /* 0x000fe200078e00ff */
[----:B------:R-:W-:Y:S06]  /*1080*/  BRA `(.L_x_21382) ;  /* 0x0000000000dc7947 */ /* 0x000fec0003800000 */
.L_x_28664:
        /* <DEDUP_REMOVED lines=13> */
.L_x_21384:
[----:B------:R-:W-:Y:S05]  /*1160*/  BSYNC.RECONVERGENT B3 ;  /* 0x0000000000037941 */ /* 0x000fea0003800200 */
.L_x_21383:
        /* <DEDUP_REMOVED lines=41> */
.L_x_21382:
[----:B------:R-:W-:Y:S05]  /*1400*/  BSYNC.RECONVERGENT B2 ;  /* 0x0000000000027941 */ /* 0x000fea0003800200 */
.L_x_21381:
        /* <DEDUP_REMOVED lines=9> */
[----:B------:R-:W-:Y:S01]  /*14a0*/  FMUL.FTZ R84, R87, R0 ;  /* 0x0000000057547220 */ /* 0x000fe20000410000 */
[----:B------:R-:W-:-:S03]  /*14b0*/  MOV R87, R108 ;  /* 0x0000006c00577202 */ /* 0x000fc60000000f00 */
        /* <DEDUP_REMOVED lines=15> */
.L_x_21387:
        /* <DEDUP_REMOVED lines=13> */
.L_x_21389:
[----:B------:R-:W-:Y:S05]  /*1680*/  BSYNC.RECONVERGENT B3 ;  /* 0x0000000000037941 */ /* 0x000fea0003800200 */
.L_x_21388:
        /* <DEDUP_REMOVED lines=43> */
.L_x_21386:
[----:B------:R-:W-:Y:S05]  /*1940*/  BSYNC.RECONVERGENT B2 ;  /* 0x0000000000027941 */ /* 0x000fea0003800200 */
.L_x_21385:
        /* <DEDUP_REMOVED lines=22> */
.L_x_21392:
        /* <DEDUP_REMOVED lines=13> */
.L_x_21394:
[----:B------:R-:W-:Y:S05]  /*1b80*/  BSYNC.RECONVERGENT B3 ;  /* 0x0000000000037941 */ /* 0x000fea0003800200 */
.L_x_21393:
        /* <DEDUP_REMOVED lines=43> */
.L_x_21391:
[----:B------:R-:W-:Y:S05]  /*1e40*/  BSYNC.RECONVERGENT B2 ;  /* 0x0000000000027941 */ /* 0x000fea0003800200 */
.L_x_21390:
[----:B------:R-:W-:Y:S01]  /*1e50*/  I2FP.F32.U32 R86, R87 ;  /* 0x0000005700567245 */ /* 0x000fe20000201000 */
[----:B------:R-:W-:Y:S01]  /*1e60*/  HADD2.F32 R109, -RZ, R97.H0_H0 ;  /* 0x20000061ff6d7230 */ /* 0x000fe20000004100 */
[----:B------:R-:W-:Y:S01]  /*1e70*/  ISETP.NE.AND P3, PT, R122, 0x1, PT ;  /* 0x000000017a00780c */ /* 0x000fe20003f65270 */
[----:B------:R-:W-:Y:S01]  /*1e80*/  BSSY.RECONVERGENT B2, `(.L_x_21395) ;  /* 0x000004b000027945 */ /* 0x000fe20003800200 */
[----:B------:R-:W-:Y:S02]  /*1e90*/  IMAD.MOV.U32 R96, RZ, RZ, R108 ;  /* 0x000000ffff607224 */ /* 0x000fe400078e006c */
        /* <DEDUP_REMOVED lines=17> */
.L_x_21397:
        /* <DEDUP_REMOVED lines=13> */
.L_x_21399:
[----:B------:R-:W-:Y:S05]  /*2080*/  BSYNC.RECONVERGENT B3 ;  /* 0x0000000000037941 */ /* 0x000fea0003800200 */
.L_x_21398:
        /* <DEDUP_REMOVED lines=42> */
.L_x_21396:
[----:B------:R-:W-:Y:S05]  /*2330*/  BSYNC.RECONVERGENT B2 ;  /* 0x0000000000027941 */ /* 0x000fea0003800200 */
.L_x_21395:
        /* <DEDUP_REMOVED lines=22> */
.L_x_21402:
        /* <DEDUP_REMOVED lines=13> */
.L_x_21404:
[----:B------:R-:W-:Y:S05]  /*2570*/  BSYNC.RECONVERGENT B3 ;  /* 0x0000000000037941 */ /* 0x000fea0003800200 */
.L_x_21403:
        /* <DEDUP_REMOVED lines=43> */
.L_x_21401:
[----:B------:R-:W-:Y:S05]  /*2830*/  BSYNC.RECONVERGENT B2 ;  /* 0x0000000000027941 */ /* 0x000fea0003800200 */
.L_x_21400:
        /* <DEDUP_REMOVED lines=22> */
.L_x_21407:
        /* <DEDUP_REMOVED lines=13> */
.L_x_21409:
[----:B------:R-:W-:Y:S05]  /*2a70*/  BSYNC.RECONVERGENT B3 ;  /* 0x0000000000037941 */ /* 0x000fea0003800200 */
.L_x_21408:
        /* <DEDUP_REMOVED lines=42> */
.L_x_21406:
[----:B------:R-:W-:Y:S05]  /*2d20*/  BSYNC.RECONVERGENT B2 ;  /* 0x0000000000027941 */ /* 0x000fea0003800200 */
.L_x_21405:
[----:B------:R-:W-:Y:S01]  /*2d30*/  I2FP.F32.U32 R122, R109 ;  /* 0x0000006d007a7245 */ /* 0x000fe20000201000 */
[----:B------:R-:W-:Y:S01]  /*2d40*/  HADD2.F32 R109, -RZ, R98.H1_H1 ;  /* 0x30000062ff6d7230 */ /* 0x000fe20000004100 */
[----:B------:R-:W-:Y:S01]  /*2d50*/  ISETP.NE.AND P5, PT, R123, 0x1, PT ;  /* 0x000000017b00780c */ /* 0x000fe20003fa5270 */
[----:B------:R-:W-:Y:S02]  /*2d60*/  BSSY.RECONVERGENT B2, `(.L_x_21410) ;  /* 0x000004b000027945 */ /* 0x000fe40003800200 */
        /* <DEDUP_REMOVED lines=18> */
.L_x_21412:
        /* <DEDUP_REMOVED lines=13> */
.L_x_21414:
[----:B------:R-:W-:Y:S05]  /*2f60*/  BSYNC.RECONVERGENT B3 ;  /* 0x0000000000037941 */ /* 0x000fea0003800200 */
.L_x_21413:
        /* <DEDUP_REMOVED lines=42> */
.L_x_21411:
[----:B------:R-:W-:Y:S05]  /*3210*/  BSYNC.RECONVERGENT B2 ;  /* 0x0000000000027941 */ /* 0x000fea0003800200 */
.L_x_21410:
        /* <DEDUP_REMOVED lines=22> */
.L_x_21417:
        /* <DEDUP_REMOVED lines=15> */
.L_x_21419:
[----:B------:R-:W-:Y:S05]  /*3470*/  BSYNC.RECONVERGENT B3 ;  /* 0x0000000000037941 */ /* 0x000fea0003800200 */
.L_x_21418:
        /* <DEDUP_REMOVED lines=42> */
.L_x_21416:
[----:B------:R-:W-:Y:S05]  /*3720*/  BSYNC.RECONVERGENT B2 ;  /* 0x0000000000027941 */ /* 0x000fea0003800200 */
.L_x_21415:
        /* <DEDUP_REMOVED lines=10> */
.L_x_21380:
        /* <DEDUP_REMOVED lines=16> */
.L_x_21423:
        /* <DEDUP_REMOVED lines=13> */
.L_x_21425:
[----:B------:R-:W-:Y:S05]  /*39a0*/  BSYNC.RECONVERGENT B3 ;  /* 0x0000000000037941 */ /* 0x000fea0003800200 */
.L_x_21424:
        /* <DEDUP_REMOVED lines=40> */
[----:B------:R-:W-:-:S07]  /*3c30*/  IMAD.MOV.U32 R119, RZ, RZ, RZ ;  /* 0x000000ffff777224 */ /* 0x000fce00078e00ff */
.L_x_21422:
[----:B------:R-:W-:Y:S05]  /*3c40*/  BSYNC.RECONVERGENT B2 ;  /* 0x0000000000027941 */ /* 0x000fea0003800200 */
.L_x_21421:
[----:B------:R-:W0:Y:S01]  /*3c50*/  LDC R86, c[0x0][0x404] ;  /* 0x00010100ff567b82 */ /* 0x000e220000000800 */
[----:B------:R-:W-:Y:S01]  /*3c60*/  I2FP.F32.U32 R87, R84 ;  /* 0x0000005400577245 */ /* 0x000fe20000201000 */
[----:B------:R-:W-:Y:S01]  /*3c70*/  HFMA2 R84, -RZ, RZ, 0.1171875, 0 ;  /* 0x2f800000ff547431 */ /* 0x000fe200000001ff */
[----:B------:R-:W-:Y:S01]  /*3c80*/  ISETP.NE.AND P1, PT, R119, 0x1, PT ;  /* 0x000000017700780c */ /* 0x000fe20003f25270 */
[----:B-----5:R-:W-:Y:S01]  /*3c90*/  HADD2.F32 R109, -RZ, R96.H0_H0 ;  /* 0x20000060ff6d7230 */ /* 0x020fe20000004100 */
[----:B------:R-:W-:Y:S02]  /*3ca0*/  BSSY.RECONVERGENT B2, `(.L_x_21426) ;  /* 0x000004c000027945 */ /* 0x000fe40003800200 */
[----:B------:R-:W-:Y:S01]  /*3cb0*/  FFMA.FTZ R87, R87, R84, 1.1641532182693481445e-10 ;  /* 0x2f00000057577423 */ /* 0x000fe20000010054 */
[----:B------:R-:W1:Y:S01]  /*3cc0*/  LDC R85, c[0x0][0x408] ;  /* 0x00010200ff557b82 */ /* 0x000e620000000800 */
[----:B------:R-:W-:Y:S01]  /*3cd0*/  FMUL.FTZ R120, R109, R0 ;  /* 0x000000006d787220 */ /* 0x000fe20000410000 */
[----:B------:R-:W-:-:S02]  /*3ce0*/  IMAD.MOV.U32 R109, RZ, RZ, R108 ;  /* 0x000000ffff6d7224 */ /* 0x000fc400078e006c */
[----:B0-----:R-:W-:-:S04]  /*3cf0*/  FSETP.GTU.FTZ.AND P0, PT, R87, R86, PT ;  /* 0x000000565700720b */ /* 0x001fc80003f1c000 */
[----:B------:R-:W-:Y:S01]  /*3d00*/  PLOP3.LUT P2, PT, P0, PT, PT, 0x8, 0x80 ;  /* 0x000000000080781c */ /* 0x000fe2000074e170 */
[----:B-1----:R-:W-:Y:S01]  /*3d10*/  FMUL.FTZ R87, R120, R85 ;  /* 0x0000005578577220 */ /* 0x002fe20000410000 */
[----:B------:R-:W-:Y:S02]  /*3d20*/  IMAD.MOV.U32 R120, RZ, RZ, 0x2 ;  /* 0x00000002ff787424 */ /* 0x000fe400078e00ff */
        /* <DEDUP_REMOVED lines=11> */
.L_x_21428:
        /* <DEDUP_REMOVED lines=13> */
.L_x_21430:
[----:B------:R-:W-:Y:S05]  /*3eb0*/  BSYNC.RECONVERGENT B3 ;  /* 0x0000000000037941 */ /* 0x000fea0003800200 */
.L_x_21429:
        /* <DEDUP_REMOVED lines=42> */
.L_x_21427:
[----:B------:R-:W-:Y:S05]  /*4160*/  BSYNC.RECONVERGENT B2 ;  /* 0x0000000000027941 */ /* 0x000fea0003800200 */
.L_x_21426:
        /* <DEDUP_REMOVED lines=21> */
.L_x_21433:
        /* <DEDUP_REMOVED lines=13> */
.L_x_21435:
[----:B------:R-:W-:Y:S05]  /*4390*/  BSYNC.RECONVERGENT B3 ;  /* 0x0000000000037941 */ /* 0x000fea0003800200 */
.L_x_21434:
        /* <DEDUP_REMOVED lines=42> */
.L_x_21432:
[----:B------:R-:W-:Y:S05]  /*4640*/  BSYNC.RECONVERGENT B2 ;  /* 0x0000000000027941 */ /* 0x000fea0003800200 */
.L_x_21431:
        /* <DEDUP_REMOVED lines=21> */
.L_x_21438:
        /* <DEDUP_REMOVED lines=13> */
.L_x_21440:
[----:B------:R-:W-:Y:S05]  /*4870*/  BSYNC.RECONVERGENT B3 ;  /* 0x0000000000037941 */ /* 0x000fea0003800200 */
.L_x_21439:
        /* <DEDUP_REMOVED lines=42> */
.L_x_21437:
[----:B------:R-:W-:Y:S05]  /*4b20*/  BSYNC.RECONVERGENT B2 ;  /* 0x0000000000027941 */ /* 0x000fea0003800200 */
.L_x_21436:
        /* <DEDUP_REMOVED lines=9> */
[----:B------:R-:W-:-:S04]  /*4bc0*/  FSETP.GTU.FTZ.AND P3, PT, R109, R86, PT ;  /* 0x000000566d00720b */ /* 0x000fc80003f7c000 */
        /* <DEDUP_REMOVED lines=11> */
.L_x_21443:
        /* <DEDUP_REMOVED lines=13> */
.L_x_21445:
[----:B------:R-:W-:Y:S05]  /*4d50*/  BSYNC.RECONVERGENT B3 ;  /* 0x0000000000037941 */ /* 0x000fea0003800200 */
.L_x_21444:
        /* <DEDUP_REMOVED lines=42> */
.L_x_21442:
[----:B------:R-:W-:Y:S05]  /*5000*/  BSYNC.RECONVERGENT B2 ;  /* 0x0000000000027941 */ /* 0x000fea0003800200 */
.L_x_21441:
[----:B------:R-:W-:Y:S01]  /*5010*/  I2FP.F32.U32 R97, R97 ;  /* 0x0000006100617245 */ /* 0x000fe20000201000 */
[----:B------:R-:W-:Y:S01]  /*5020*/  HADD2.F32 R109, -RZ, R98.H0_H0 ;  /* 0x20000062ff6d7230 */ /* 0x000fe20000004100 */
[----:B------:R-:W-:Y:S01]  /*5030*/  ISETP.NE.AND P4, PT, R119, 0x1, PT ;  /* 0x000000017700780c */ /* 0x000fe20003f85270 */
[----:B------:R-:W-:Y:S02]  /*5040*/  BSSY.RECONVERGENT B2, `(.L_x_21446) ;  /* 0x000004a000027945 */ /* 0x000fe40003800200 */
        /* <DEDUP_REMOVED lines=17> */
.L_x_21448:
        /* <DEDUP_REMOVED lines=13> */
.L_x_21450:
[----:B------:R-:W-:Y:S05]  /*5230*/  BSYNC.RECONVERGENT B3 ;  /* 0x0000000000037941 */ /* 0x000fea0003800200 */
.L_x_21449:
        /* <DEDUP_REMOVED lines=42> */
.L_x_21447:
[----:B------:R-:W-:Y:S05]  /*54e0*/  BSYNC.RECONVERGENT B2 ;  /* 0x0000000000027941 */ /* 0x000fea0003800200 */
.L_x_21446:
        /* <DEDUP_REMOVED lines=21> */
.L_x_21453:
        /* <DEDUP_REMOVED lines=13> */
.L_x_21455:
[----:B------:R-:W-:Y:S05]  /*5710*/  BSYNC.RECONVERGENT B3 ;  /* 0x0000000000037941 */ /* 0x000fea0003800200 */
.L_x_21454:
        /* <DEDUP_REMOVED lines=42> */
.L_x_21452:
[----:B------:R-:W-:Y:S05]  /*59c0*/  BSYNC.RECONVERGENT B2 ;  /* 0x0000000000027941 */ /* 0x000fea0003800200 */
.L_x_21451:
[----:B------:R-:W-:Y:S01]  /*59d0*/  I2FP.F32.U32 R109, R109 ;  /* 0x0000006d006d7245 */ /* 0x000fe20000201000 */
[----:B------:R-:W-:Y:S01]  /*59e0*/  HADD2.F32 R123, -RZ, R99.H0_H0 ;  /* 0x20000063ff7b7230 */ /* 0x000fe20000004100 */
        /* <DEDUP_REMOVED lines=19> */
.L_x_21458:
        /* <DEDUP_REMOVED lines=15> */
.L_x_21460:
[----:B------:R-:W-:Y:S05]  /*5c10*/  BSYNC.RECONVERGENT B3 ;  /* 0x0000000000037941 */ /* 0x000fea0003800200 */
.L_x_21459:
        /* <DEDUP_REMOVED lines=42> */
.L_x_21457:
[----:B------:R-:W-:Y:S05]  /*5ec0*/  BSYNC.RECONVERGENT B2 ;  /* 0x0000000000027941 */ /* 0x000fea0003800200 */
.L_x_21456:
[----:B------:R-:W-:Y:S01]  /*5ed0*/  HADD2.F32 R125, -RZ, R99.H1_H1 ;  /* 0x30000063ff7d7230 */ /* 0x000fe20000004100 */
[----:B------:R-:W-:-:S04]  /*5ee0*/  I2FP.F32.U32 R99, R123 ;  /* 0x0000007b00637245 */ /* 0x000fc80000201000 */
        /* <DEDUP_REMOVED lines=14> */
.L_x_21420:
        /* <DEDUP_REMOVED lines=15> */
[----:B0-----:R-:W-:-:S04]  /*60c0*/  IMAD.WIDE.U32 R122, R2, 0x8, R122 ;  /* 0x00000008027a7825 */ /* 0x001fc800078e007a */
[----:B------:R-:W-:Y:S01]  /*60d0*/  IMAD.MOV.U32 R117, RZ, RZ, R118 ;  /* 0x000000ffff757224 */ /* 0x000fe200078e0076 */
[C---:B------:R-:W-:Y:S01]  /*60e0*/  IADD3 R118, PT, PT, R2.reuse, 0x20, RZ ;  /* 0x0000002002767810 */ /* 0x040fe20007ffe0ff */
[----:B-1----:R-:W-:-:S05]  /*60f0*/  IMAD.WIDE.U32 R120, R2, 0x20, R120 ;  /* 0x0000002002787825 */ /* 0x002fca00078e0078 */
[----:B------:R0:W-:Y:S04]  /*6100*/  STG.E.128 desc[UR8][R120.64], R84 ;  /* 0x0000005478007986 */ /* 0x0001e8000c101d08 */
[----:B------:R0:W-:Y:S04]  /*6110*/  STG.E.128 desc[UR8][R120.64+0x10], R96 ;  /* 0x0000106078007986 */ /* 0x0001e8000c101d08 */
[----:B------:R0:W-:Y:S02]  /*6120*/  STG.E.64 desc[UR8][R122.64], R126 ;  /* 0x0000007e7a007986 */ /* 0x0001e4000c101b08 */
.L_x_21379:
[----:B------:R-:W-:Y:S05]  /*6130*/  BSYNC.RECONVERGENT B1 ;  /* 0x0000000000017941 */ /* 0x000fea0003800200 */
.L_x_21378:
        /* <DEDUP_REMOVED lines=17> */
[----:B0-----:R-:W-:Y:S01]  /*6250*/  MOV R120, R117 ;  /* 0x0000007500787202 */ /* 0x001fe20000000f00 */
        /* <DEDUP_REMOVED lines=12> */
.L_x_21466:
        /* <DEDUP_REMOVED lines=13> */
.L_x_21468:
[----:B------:R-:W-:Y:S05]  /*63f0*/  BSYNC.RECONVERGENT B3 ;  /* 0x0000000000037941 */ /* 0x000fea0003800200 */
.L_x_21467:
        /* <DEDUP_REMOVED lines=41> */
.L_x_21465:
[----:B------:R-:W-:Y:S05]  /*6690*/  BSYNC.RECONVERGENT B2 ;  /* 0x0000000000027941 */ /* 0x000fea0003800200 */
.L_x_21464:
        /* <DEDUP_REMOVED lines=26> */
.L_x_21471:
        /* <DEDUP_REMOVED lines=13> */
.L_x_21473:
[----:B------:R-:W-:Y:S05]  /*6910*/  BSYNC.RECONVERGENT B3 ;  /* 0x0000000000037941 */ /* 0x000fea0003800200 */
.L_x_21472:
        /* <DEDUP_REMOVED lines=43> */
.L_x_21470:
[----:B------:R-:W-:Y:S05]  /*6bd0*/  BSYNC.RECONVERGENT B2 ;  /* 0x0000000000027941 */ /* 0x000fea0003800200 */
.L_x_21469:
        /* <DEDUP_REMOVED lines=22> */
.L_x_21476:
        /* <DEDUP_REMOVED lines=13> */
.L_x_21478:
[----:B------:R-:W-:Y:S05]  /*6e10*/  BSYNC.RECONVERGENT B3 ;  /* 0x0000000000037941 */ /* 0x000fea0003800200 */
.L_x_21477:
        /* <DEDUP_REMOVED lines=43> */
.L_x_21475:
[----:B------:R-:W-:Y:S05]  /*70d0*/  BSYNC.RECONVERGENT B2 ;  /* 0x0000000000027941 */ /* 0x000fea0003800200 */
.L_x_21474:
        /* <DEDUP_REMOVED lines=22> */
.L_x_21481:
        /* <DEDUP_REMOVED lines=13> */
.L_x_21483:
[----:B------:R-:W-:Y:S05]  /*7310*/  BSYNC.RECONVERGENT B3 ;  /* 0x0000000000037941 */ /* 0x000fea0003800200 */
.L_x_21482:
        /* <DEDUP_REMOVED lines=42> */
.L_x_21480:
[----:B------:R-:W-:Y:S05]  /*75c0*/  BSYNC.RECONVERGENT B2 ;  /* 0x0000000000027941 */ /* 0x000fea0003800200 */
.L_x_21479:
        /* <DEDUP_REMOVED lines=22> */
.L_x_21486:
        /* <DEDUP_REMOVED lines=13> */
.L_x_21488:
[----:B------:R-:W-:Y:S05]  /*7800*/  BSYNC.RECONVERGENT B3 ;  /* 0x0000000000037941 */ /* 0x000fea0003800200 */
.L_x_21487:
        /* <DEDUP_REMOVED lines=43> */
.L_x_21485:
[----:B------:R-:W-:Y:S05]  /*7ac0*/  BSYNC.RECONVERGENT B2 ;  /* 0x0000000000027941 */ /* 0x000fea0003800200 */
.L_x_21484:
        /* <DEDUP_REMOVED lines=22> */
.L_x_21491:
        /* <DEDUP_REMOVED lines=13> */
.L_x_21493:
[----:B------:R-:W-:Y:S05]  /*7d00*/  BSYNC.RECONVERGENT B3 ;  /* 0x0000000000037941 */ /* 0x000fea0003800200 */
.L_x_21492:
        /* <DEDUP_REMOVED lines=42> */
.L_x_21490:
[----:B------:R-:W-:Y:S05]  /*7fb0*/  BSYNC.RECONVERGENT B2 ;  /* 0x0000000000027941 */ /* 0x000fea0003800200 */
.L_x_21489:
        /* <DEDUP_REMOVED lines=22> */
.L_x_21496:
        /* <DEDUP_REMOVED lines=13> */
.L_x_21498:
[----:B------:R-:W-:Y:S05]  /*81f0*/  BSYNC.RECONVERGENT B3 ;  /* 0x0000000000037941 */ /* 0x000fea0003800200 */
.L_x_21497:
        /* <DEDUP_REMOVED lines=42> */
.L_x_21495:
[----:B------:R-:W-:Y:S05]  /*84a0*/  BSYNC.RECONVERGENT B2 ;  /* 0x0000000000027941 */ /* 0x000fea0003800200 */
.L_x_21494:
[----:B------:R-:W-:Y:S01]  /*84b0*/  I2FP.F32.U32 R102, R109 ;  /* 0x0000006d00667245 */ /* 0x000fe20000201000 */
[----:B------:R-:W-:Y:S01]  /*84c0*/  HADD2.F32 R109, -RZ, R103.H0_H0 ;  /* 0x20000067ff6d7230 */ /* 0x000fe20000004100 */
[----:B------:R-:W-:Y:S01]  /*84d0*/  ISETP.NE.AND P6, PT, R127, 0x1, PT ;  /* 0x000000017f00780c */ /* 0x000fe20003fc5270 */
[----:B------:R-:W-:Y:S01]  /*84e0*/  BSSY.RECONVERGENT B2, `(.L_x_21499) ;  /* 0x000004d000027945 */ /* 0x000fe20003800200 */
[----:B------:R-:W-:Y:S01]  /*84f0*/  MOV R126, R108 ;  /* 0x0000006c007e7202 */ /* 0x000fe20000000f00 */
        /* <DEDUP_REMOVED lines=17> */
.L_x_21501:
        /* <DEDUP_REMOVED lines=15> */
.L_x_21503:
[----:B------:R-:W-:Y:S05]  /*8700*/  BSYNC.RECONVERGENT B3 ;  /* 0x0000000000037941 */ /* 0x000fea0003800200 */
.L_x_21502:
        /* <DEDUP_REMOVED lines=41> */
[----:B------:R-:W-:-:S07]  /*89a0*/  LOP3.LUT R111, R128, UR32, R123, 0x96, !PT ;  /* 0x00000020806f7c12 */ /* 0x000fce000f8e967b */
.L_x_21500:
[----:B------:R-:W-:Y:S05]  /*89b0*/  BSYNC.RECONVERGENT B2 ;  /* 0x0000000000027941 */ /* 0x000fea0003800200 */
.L_x_21499:
        /* <DEDUP_REMOVED lines=10> */
.L_x_21463:
[----:B------:R-:W-:Y:S01]  /*8a60*/  ISETP.NE.AND P0, PT, R109, 0x1, PT ;  /* 0x000000016d00780c */ /* 0x000fe20003f05270 */
[----:B------:R-:W-:Y:S01]  /*8a70*/  BSSY.RECONVERGENT B2, `(.L_x_21505) ;  /* 0x0000046000027945 */ /* 0x000fe20003800200 */
[----:B------:R-:W-:Y:S01]  /*8a80*/  IMAD.MOV.U32 R119, RZ, RZ, 0x2 ;  /* 0x00000002ff777424 */ /* 0x000fe200078e00ff */
[----:B-1----:R-:W-:Y:S01]  /*8a90*/  MOV R88, R108 ;  /* 0x0000006c00587202 */ /* 0x002fe20000000f00 */
        /* <DEDUP_REMOVED lines=12> */
.L_x_21507:
        /* <DEDUP_REMOVED lines=13> */
.L_x_21509:
[----:B------:R-:W-:Y:S05]  /*8c30*/  BSYNC.RECONVERGENT B3 ;  /* 0x0000000000037941 */ /* 0x000fea0003800200 */
.L_x_21508:
        /* <DEDUP_REMOVED lines=41> */
.L_x_21506:
[----:B------:R-:W-:Y:S05]  /*8ed0*/  BSYNC.RECONVERGENT B2 ;  /* 0x0000000000027941 */ /* 0x000fea0003800200 */
.L_x_21505:
        /* <DEDUP_REMOVED lines=9> */
[----:B------:R-:W-:Y:S01]  /*8f70*/  FMUL.FTZ R122, R109, R0 ;  /* 0x000000006d7a7220 */ /* 0x000fe20000410000 */
[----:B------:R-:W-:Y:S01]  /*8f80*/  IMAD.MOV.U32 R109, RZ, RZ, R108 ;  /* 0x000000ffff6d7224 */ /* 0x000fe200078e006c */
[----:B0-----:R-:W-:-:S04]  /*8f90*/  FSETP.GTU.FTZ.AND P0, PT, R91, R90, PT ;  /* 0x0000005a5b00720b */ /* 0x001fc80003f1c000 */
        /* <DEDUP_REMOVED lines=13> */
.L_x_21512:
        /* <DEDUP_REMOVED lines=13> */
.L_x_21514:
[----:B------:R-:W-:Y:S05]  /*9140*/  BSYNC.RECONVERGENT B3 ;  /* 0x0000000000037941 */ /* 0x000fea0003800200 */
.L_x_21513:
        /* <DEDUP_REMOVED lines=42> */
.L_x_21511:
[----:B------:R-:W-:Y:S05]  /*93f0*/  BSYNC.RECONVERGENT B2 ;  /* 0x0000000000027941 */ /* 0x000fea0003800200 */
.L_x_21510:
        /* <DEDUP_REMOVED lines=21> */
.L_x_21517:
        /* <DEDUP_REMOVED lines=13> */
.L_x_21519:
[----:B------:R-:W-:Y:S05]  /*9620*/  BSYNC.RECONVERGENT B3 ;  /* 0x0000000000037941 */ /* 0x000fea0003800200 */
.L_x_21518:
        /* <DEDUP_REMOVED lines=42> */
.L_x_21516:
[----:B------:R-:W-:Y:S05]  /*98d0*/  BSYNC.RECONVERGENT B2 ;  /* 0x0000000000027941 */ /* 0x000fea0003800200 */
.L_x_21515:
        /* <DEDUP_REMOVED lines=21> */
.L_x_21522:
        /* <DEDUP_REMOVED lines=13> */
.L_x_21524:
[----:B------:R-:W-:Y:S05]  /*9b00*/  BSYNC.RECONVERGENT B3 ;  /* 0x0000000000037941 */ /* 0x000fea0003800200 */
.L_x_21523:
        /* <DEDUP_REMOVED lines=42> */
.L_x_21521:
[----:B------:R-:W-:Y:S05]  /*9db0*/  BSYNC.RECONVERGENT B2 ;  /* 0x0000000000027941 */ /* 0x000fea0003800200 */
.L_x_21520:
        /* <DEDUP_REMOVED lines=21> */
.L_x_21527:
        /* <DEDUP_REMOVED lines=13> */
.L_x_21529:
[----:B------:R-:W-:Y:S05]  /*9fe0*/  BSYNC.RECONVERGENT B3 ;  /* 0x0000000000037941 */ /* 0x000fea0003800200 */
.L_x_21528:
        /* <DEDUP_REMOVED lines=42> */
.L_x_21526:
[----:B------:R-:W-:Y:S05]  /*a290*/  BSYNC.RECONVERGENT B2 ;  /* 0x0000000000027941 */ /* 0x000fea0003800200 */
.L_x_21525:
        /* <DEDUP_REMOVED lines=21> */
.L_x_21532:
        /* <DEDUP_REMOVED lines=13> */
.L_x_21534:
[----:B------:R-:W-:Y:S05]  /*a4c0*/  BSYNC.RECONVERGENT B3 ;  /* 0x0000000000037941 */ /* 0x000fea0003800200 */
.L_x_21533:
        /* <DEDUP_REMOVED lines=42> */
.L_x_21531:
[----:B------:R-:W-:Y:S05]  /*a770*/  BSYNC.RECONVERGENT B2 ;  /* 0x0000000000027941 */ /* 0x000fea0003800200 */
.L_x_21530:
        /* <DEDUP_REMOVED lines=21> */
.L_x_21537:
        /* <DEDUP_REMOVED lines=13> */
.L_x_21539:
[----:B------:R-:W-:Y:S05]  /*a9a0*/  BSYNC.RECONVERGENT B3 ;  /* 0x0000000000037941 */ /* 0x000fea0003800200 */
.L_x_21538:
        /* <DEDUP_REMOVED lines=42> */
.L_x_21536:
[----:B------:R-:W-:Y:S05]  /*ac50*/  BSYNC.RECONVERGENT B2 ;  /* 0x0000000000027941 */ /* 0x000fea0003800200 */
.L_x_21535:
[----:B------:R-:W-:Y:S01]  /*ac60*/  I2FP.F32.U32 R109, R119 ;  /* 0x00000077006d7245 */ /* 0x000fe20000201000 */
[----:B------:R-:W-:Y:S01]  /*ac70*/  HADD2.F32 R121, -RZ, R103.H0_H0 ;  /* 0x20000067ff797230 */ /* 0x000fe20000004100 */
[----:B------:R-:W-:Y:S01]  /*ac80*/  ISETP.NE.AND P6, PT, R123, 0x1, PT ;  /* 0x000000017b00780c */ /* 0x000fe20003fc5270 */
[----:B------:R-:W-:Y:S02]  /*ac90*/  BSSY.RECONVERGENT B2, `(.L_x_21540) ;  /* 0x000004c000027945 */ /* 0x000fe40003800200 */
[----:B------:R-:W-:Y:S01]  /*aca0*/  FFMA.FTZ R119, R109, R88, 1.1641532182693481445e-10 ;  /* 0x2f0000006d777423 */ /* 0x000fe20000010058 */
[----:B------:R-:W-:Y:S01]  /*acb0*/  FMUL.FTZ R126, R121, R0 ;  /* 0x00000000797e7220 */ /* 0x000fe20000410000 */
[----:B------:R-:W-:Y:S02]  /*acc0*/  HFMA2 R109, -RZ, RZ, 0, 1.1920928955078125e-07 ;  /* 0x00000002ff6d7431 */ /* 0x000fe400000001ff */
        /* <DEDUP_REMOVED lines=14> */
.L_x_21542:
        /* <DEDUP_REMOVED lines=15> */
.L_x_21544:
[----:B------:R-:W-:Y:S05]  /*aea0*/  BSYNC.RECONVERGENT B3 ;  /* 0x0000000000037941 */ /* 0x000fea0003800200 */
.L_x_21543:
        /* <DEDUP_REMOVED lines=42> */
.L_x_21541:
[----:B------:R-:W-:Y:S05]  /*b150*/  BSYNC.RECONVERGENT B2 ;  /* 0x0000000000027941 */ /* 0x000fea0003800200 */
.L_x_21540:
        /* <DEDUP_REMOVED lines=16> */
.L_x_21504:
        /* <DEDUP_REMOVED lines=18> */
[----:B-1----:R-:W-:-:S03]  /*b380*/  IMAD.WIDE.U32 R126, R118, 0x8, R126 ;  /* 0x00000008767e7825 */ /* 0x002fc600078e007e */
[----:B------:R2:W-:Y:S01]  /*b390*/  STG.E.128 desc[UR8][R122.64+0x10], R100 ;  /* 0x000010647a007986 */ /* 0x0005e2000c101d08 */
[----:B------:R-:W-:-:S03]  /*b3a0*/  VIADD R118, R118, 0x20 ;  /* 0x0000002076767836 */ /* 0x000fc60000000000 */
[----:B------:R2:W-:Y:S04]  /*b3b0*/  STG.E.64 desc[UR8][R126.64], R128 ;  /* 0x000000807e007986 */ /* 0x0005e8000c101b08 */
.L_x_21462:
[----:B------:R-:W-:Y:S05]  /*b3c0*/  BSYNC.RECONVERGENT B1 ;  /* 0x0000000000017941 */ /* 0x000fea0003800200 */
.L_x_21461:
        /* <DEDUP_REMOVED lines=15> */
[----:B------:R-:W-:Y:S02]  /*b4c0*/  HFMA2 R95, -RZ, RZ, 0, 1.1920928955078125e-07 ;  /* 0x00000002ff5f7431 */ /* 0x000fe400000001ff */
[----:B-1----:R-:W-:Y:S01]  /*b4d0*/  IMAD.MOV.U32 R92, RZ, RZ, R108 ;  /* 0x000000ffff5c7224 */ /* 0x002fe200078e006c */
        /* <DEDUP_REMOVED lines=12> */
.L_x_21550:
        /* <DEDUP_REMOVED lines=13> */
.L_x_21552:
[----:B------:R-:W-:Y:S05]  /*b670*/  BSYNC.RECONVERGENT B3 ;  /* 0x0000000000037941 */ /* 0x000fea0003800200 */
.L_x_21551:
        /* <DEDUP_REMOVED lines=41> */
.L_x_21549:
[----:B------:R-:W-:Y:S05]  /*b910*/  BSYNC.RECONVERGENT B2 ;  /* 0x0000000000027941 */ /* 0x000fea0003800200 */
.L_x_21548:
        /* <DEDUP_REMOVED lines=26> */
.L_x_21555:
        /* <DEDUP_REMOVED lines=13> */
.L_x_21557:
[----:B------:R-:W-:Y:S05]  /*bb90*/  BSYNC.RECONVERGENT B3 ;  /* 0x0000000000037941 */ /* 0x000fea0003800200 */
.L_x_21556:
        /* <DEDUP_REMOVED lines=43> */
.L_x_21554:
[----:B------:R-:W-:Y:S05]  /*be50*/  BSYNC.RECONVERGENT B2 ;  /* 0x0000000000027941 */ /* 0x000fea0003800200 */
.L_x_21553:
[----:B------:R-:W-:Y:S01]  /*be60*/  I2FP.F32.U32 R94, R94 ;  /* 0x0000005e005e7245 */ /* 0x000fe20000201000 */
[----:B------:R-:W-:Y:S01]  /*be70*/  HADD2.F32 R93, -RZ, R104.H1_H1 ;  /* 0x30000068ff5d7230 */ /* 0x000fe20000004100 */
[----:B------:R-:W-:Y:S01]  /*be80*/  ISETP.NE.AND P2, PT, R109, 0x1, PT ;  /* 0x000000016d00780c */ /* 0x000fe20003f45270 */
[----:B------:R-:W-:Y:S01]  /*be90*/  BSSY.RECONVERGENT B2, `(.L_x_21558) ;  /* 0x000004d000027945 */ /* 0x000fe20003800200 */
[----:B--2---:R-:W-:Y:S02]  /*bea0*/  HFMA2 R122, -RZ, RZ, 0, 1.1920928955078125e-07 ;  /* 0x00000002ff7a7431 */ /* 0x004fe400000001ff */
        /* <DEDUP_REMOVED lines=18> */
.L_x_21560:
        /* <DEDUP_REMOVED lines=13> */
.L_x_21562:
[----:B------:R-:W-:Y:S05]  /*c0a0*/  BSYNC.RECONVERGENT B3 ;  /* 0x0000000000037941 */ /* 0x000fea0003800200 */
.L_x_21561:
        /* <DEDUP_REMOVED lines=43> */
.L_x_21559:
[----:B------:R-:W-:Y:S05]  /*c360*/  BSYNC.RECONVERGENT B2 ;  /* 0x0000000000027941 */ /* 0x000fea0003800200 */
.L_x_21558:
        /* <DEDUP_REMOVED lines=22> */
.L_x_21565:
        /* <DEDUP_REMOVED lines=13> */
.L_x_21567:
[----:B------:R-:W-:Y:S05]  /*c5a0*/  BSYNC.RECONVERGENT B3 ;  /* 0x0000000000037941 */ /* 0x000fea0003800200 */
.L_x_21566:
        /* <DEDUP_REMOVED lines=42> */
.L_x_21564:
[----:B------:R-:W-:Y:S05]  /*c850*/  BSYNC.RECONVERGENT B2 ;  /* 0x0000000000027941 */ /* 0x000fea0003800200 */
.L_x_21563:
        /* <DEDUP_REMOVED lines=22> */
.L_x_21570:
        /* <DEDUP_REMOVED lines=13> */
.L_x_21572:
[----:B------:R-:W-:Y:S05]  /*ca90*/  BSYNC.RECONVERGENT B3 ;  /* 0x0000000000037941 */ /* 0x000fea0003800200 */
.L_x_21571:
        /* <DEDUP_REMOVED lines=43> */
.L_x_21569:
[----:B------:R-:W-:Y:S05]  /*cd50*/  BSYNC.RECONVERGENT B2 ;  /* 0x0000000000027941 */ /* 0x000fea0003800200 */
.L_x_21568:
        /* <DEDUP_REMOVED lines=22> */
.L_x_21575:
        /* <DEDUP_REMOVED lines=13> */
.L_x_21577:
[----:B------:R-:W-:Y:S05]  /*cf90*/  BSYNC.RECONVERGENT B3 ;  /* 0x0000000000037941 */ /* 0x000fea0003800200 */
.L_x_21576:
        /* <DEDUP_REMOVED lines=42> */
.L_x_21574:
[----:B------:R-:W-:Y:S05]  /*d240*/  BSYNC.RECONVERGENT B2 ;  /* 0x0000000000027941 */ /* 0x000fea0003800200 */
.L_x_21573:
        /* <DEDUP_REMOVED lines=22> */
.L_x_21580:
        /* <DEDUP_REMOVED lines=13> */
.L_x_21582:
[----:B------:R-:W-:Y:S05]  /*d480*/  BSYNC.RECONVERGENT B3 ;  /* 0x0000000000037941 */ /* 0x000fea0003800200 */
.L_x_21581:
        /* <DEDUP_REMOVED lines=42> */
.L_x_21579:
[----:B------:R-:W-:Y:S05]  /*d730*/  BSYNC.RECONVERGENT B2 ;  /* 0x0000000000027941 */ /* 0x000fea0003800200 */
.L_x_21578:
        /* <DEDUP_REMOVED lines=22> */
.L_x_21585:
        /* <DEDUP_REMOVED lines=15> */
.L_x_21587:
[----:B------:R-:W-:Y:S05]  /*d990*/  BSYNC.RECONVERGENT B3 ;  /* 0x0000000000037941 */ /* 0x000fea0003800200 */
.L_x_21586:
        /* <DEDUP_REMOVED lines=42> */
.L_x_21584:
[----:B------:R-:W-:Y:S05]  /*dc40*/  BSYNC.RECONVERGENT B2 ;  /* 0x0000000000027941 */ /* 0x000fea0003800200 */
.L_x_21583:
        /* <DEDUP_REMOVED lines=10> */
.L_x_21547:
        /* <DEDUP_REMOVED lines=16> */
.L_x_21591:
        /* <DEDUP_REMOVED lines=13> */
.L_x_21593:
[----:B------:R-:W-:Y:S05]  /*dec0*/  BSYNC.RECONVERGENT B3 ;  /* 0x0000000000037941 */ /* 0x000fea0003800200 */
.L_x_21592:
        /* <DEDUP_REMOVED lines=41> */
.L_x_21590:
[----:B------:R-:W-:Y:S05]  /*e160*/  BSYNC.RECONVERGENT B2 ;  /* 0x0000000000027941 */ /* 0x000fea0003800200 */
.L_x_21589:
        /* <DEDUP_REMOVED lines=9> */
[----:B--2---:R-:W-:Y:S01]  /*e200*/  FMUL.FTZ R122, R109, R0 ;  /* 0x000000006d7a7220 */ /* 0x004fe20000410000 */
[----:B------:R-:W-:-:S02]  /*e210*/  MOV R109, R108 ;  /* 0x0000006c006d7202 */ /* 0x000fc40000000f00 */
        /* <DEDUP_REMOVED lines=14> */
.L_x_21596:
        /* <DEDUP_REMOVED lines=13> */
.L_x_21598:
[----:B------:R-:W-:Y:S05]  /*e3d0*/  BSYNC.RECONVERGENT B3 ;  /* 0x0000000000037941 */ /* 0x000fea0003800200 */
.L_x_21597:
        /* <DEDUP_REMOVED lines=42> */
.L_x_21595:
[----:B------:R-:W-:Y:S05]  /*e680*/  BSYNC.RECONVERGENT B2 ;  /* 0x0000000000027941 */ /* 0x000fea0003800200 */
.L_x_21594:
        /* <DEDUP_REMOVED lines=22> */
.L_x_21601:
        /* <DEDUP_REMOVED lines=13> */
.L_x_21603:
[----:B------:R-:W-:Y:S05]  /*e8c0*/  BSYNC.RECONVERGENT B3 ;  /* 0x0000000000037941 */ /* 0x000fea0003800200 */
.L_x_21602:
        /* <DEDUP_REMOVED lines=42> */
.L_x_21600:
[----:B------:R-:W-:Y:S05]  /*eb70*/  BSYNC.RECONVERGENT B2 ;  /* 0x0000000000027941 */ /* 0x000fea0003800200 */
.L_x_21599:
        /* <DEDUP_REMOVED lines=21> */
.L_x_21606:
        /* <DEDUP_REMOVED lines=13> */
.L_x_21608:
[----:B------:R-:W-:Y:S05]  /*eda0*/  BSYNC.RECONVERGENT B3 ;  /* 0x0000000000037941 */ /* 0x000fea0003800200 */
.L_x_21607:
        /* <DEDUP_REMOVED lines=42> */
.L_x_21605:
[----:B------:R-:W-:Y:S05]  /*f050*/  BSYNC.RECONVERGENT B2 ;  /* 0x0000000000027941 */ /* 0x000fea0003800200 */
.L_x_21604:
        /* <DEDUP_REMOVED lines=21> */
.L_x_21611:
        /* <DEDUP_REMOVED lines=13> */
.L_x_21613:
[----:B------:R-:W-:Y:S05]  /*f280*/  BSYNC.RECONVERGENT B3 ;  /* 0x0000000000037941 */ /* 0x000fea0003800200 */
.L_x_21612:
        /* <DEDUP_REMOVED lines=42> */
.L_x_21610:
[----:B------:R-:W-:Y:S05]  /*f530*/  BSYNC.RECONVERGENT B2 ;  /* 0x0000000000027941 */ /* 0x000fea0003800200 */
.L_x_21609:
        /* <DEDUP_REMOVED lines=21> */
.L_x_21616:
        /* <DEDUP_REMOVED lines=13> */
.L_x_21618:
[----:B------:R-:W-:Y:S05]  /*f760*/  BSYNC.RECONVERGENT B3 ;  /* 0x0000000000037941 */ /* 0x000fea0003800200 */
.L_x_21617:
        /* <DEDUP_REMOVED lines=42> */
.L_x_21615:
[----:B------:R-:W-:Y:S05]  /*fa10*/  BSYNC.RECONVERGENT B2 ;  /* 0x0000000000027941 */ /* 0x000fea0003800200 */
.L_x_21614:
        /* <DEDUP_REMOVED lines=21> */
.L_x_21621:
        /* <DEDUP_REMOVED lines=13> */
.L_x_21623:
[----:B------:R-:W-:Y:S05]  /*fc40*/  BSYNC.RECONVERGENT B3 ;  /* 0x0000000000037941 */ /* 0x000fea0003800200 */
.L_x_21622:
        /* <DEDUP_REMOVED lines=42> */
.L_x_21620:
[----:B------:R-:W-:Y:S05]  /*fef0*/  BSYNC.RECONVERGENT B2 ;  /* 0x0000000000027941 */ /* 0x000fea0003800200 */
.L_x_21619:
[----:B------:R-:W-:Y:S01]  /*ff00*/  I2FP.F32.U32 R109, R119 ;  /* 0x00000077006d7245 */ /* 0x000fe20000201000 */
[----:B------:R-:W-:Y:S01]  /*ff10*/  HADD2.F32 R121, -RZ, R107.H0_H0 ;  /* 0x2000006bff797230 */ /* 0x000fe20000004100 */
[----:B------:R-:W-:Y:S01]  /*ff20*/  ISETP.NE.AND P6, PT, R123, 0x1, PT ;  /* 0x000000017b00780c */ /* 0x000fe20003fc5270 */
[----:B------:R-:W-:Y:S02]  /*ff30*/  BSSY.RECONVERGENT B2, `(.L_x_21624) ;  /* 0x000004c000027945 */ /* 0x000fe40003800200 */
[----:B------:R-:W-:Y:S01]  /*ff40*/  FFMA.FTZ R119, R109, R92, 1.1641532182693481445e-10 ;  /* 0x2f0000006d777423 */ /* 0x000fe2000001005c */
[----:B------:R-:W-:Y:S01]  /*ff50*/  FMUL.FTZ R126, R121, R0 ;  /* 0x00000000797e7220 */ /* 0x000fe20000410000 */
[----:B------:R-:W-:Y:S01]  /*ff60*/  IMAD.MOV.U32 R109, RZ, RZ, 0x2 ;  /* 0x00000002ff6d7424 */ /* 0x000fe200078e00ff */
[----:B------:R-:W-:Y:S02]  /*ff70*/  MOV R121, R108 ;  /* 0x0000006c00797202 */ /* 0x000fe40000000f00 */
        /* <DEDUP_REMOVED lines=13> */
.L_x_21626:
        /* <DEDUP_REMOVED lines=15> */
.L_x_21628:
[----:B------:R-:W-:Y:S05]  /*10140*/  BSYNC.RECONVERGENT B3 ;  /* 0x0000000000037941 */ /* 0x000fea0003800200 */
.L_x_21627:
        /* <DEDUP_REMOVED lines=42> */
.L_x_21625:
[----:B------:R-:W-:Y:S05]  /*103f0*/  BSYNC.RECONVERGENT B2 ;  /* 0x0000000000027941 */ /* 0x000fea0003800200 */
.L_x_21624:
        /* <DEDUP_REMOVED lines=16> */
.L_x_21588:
        /* <DEDUP_REMOVED lines=22> */
.L_x_21546:
[----:B------:R-:W-:Y:S05]  /*10660*/  BSYNC.RECONVERGENT B1 ;  /* 0x0000000000017941 */ /* 0x000fea0003800200 */
.L_x_21545:
[----:B------:R-:W-:Y:S01]  /*10670*/  FADD.FTZ R0, RZ, R84 ;  /* 0x00000054ff007221 */ /* 0x000fe20000010000 */
[C---:B------:R-:W-:Y:S01]  /*10680*/  ISETP.GE.U32.AND P5, PT, R116.reuse, 0x20, PT ;  /* 0x000000207400780c */ /* 0x040fe20003fa6070 */
[----:B------:R-:W-:Y:S01]  /*10690*/  UMOV UR4, 0xffffffff ;  /* 0xffffffff00047882 */ /* 0x000fe20000000000 */
[C---:B------:R-:W-:Y:S01]  /*106a0*/  ISETP.GT.U32.AND P3, PT, R116.reuse, 0x3f, PT ;  /* 0x0000003f7400780c */ /* 0x040fe20003f64070 */
[----:B---3--:R-:W-:Y:S01]  /*106b0*/  FADD.FTZ R119, R85, R0 ;  /* 0x0000000055777221 */ /* 0x008fe20000010000 */
        /* <DEDUP_REMOVED lines=28> */
[----:B------:R-:W2:Y:S02]  /*10880*/  SHFL.BFLY PT, R119, R120, 0x2, 0x1f ;  /* 0x0c401f0078777f89 */ /* 0x000ea400000e0000 */
[----:B--2---:R-:W-:-:S05]  /*10890*/  FADD.FTZ R122, R120, R119 ;  /* 0x00000077787a7221 */ /* 0x004fca0000010000 */
        /* <DEDUP_REMOVED lines=66> */
.L_x_21648:
        /* <DEDUP_REMOVED lines=49> */
.L_x_21631:
[----:B------:R-:W-:Y:S05]  /*10fd0*/  BSYNC.RECONVERGENT B1 ;  /* 0x0000000000017941 */ /* 0x000fea0003800200 */
.L_x_21630:
        /* <DEDUP_REMOVED lines=35> */
.L_x_21633:
[----:B------:R-:W-:Y:S05]  /*11210*/  BSYNC.RECONVERGENT B1 ;  /* 0x0000000000017941 */ /* 0x000fea0003800200 */
.L_x_21632:
        /* <DEDUP_REMOVED lines=33> */
.L_x_21635:
[----:B------:R-:W-:Y:S05]  /*11430*/  BSYNC.RECONVERGENT B1 ;  /* 0x0000000000017941 */ /* 0x000fea0003800200 */
.L_x_21634:
[----:B0123--:R-:W0:Y:S02]  /*11440*/  LDC.64 R118, c[0x0][0x380] ;  /* 0x0000e000ff767b82 */ /* 0x00fe240000000a00 */
[----:B0-----:R-:W-:-:S04]  /*11450*/  LEA R113, R118, R113, 0x2 ;  /* 0x0000007176717211 */ /* 0x001fc800078e10ff */
[----:B------:R-:W-:-:S13]  /*11460*/  ISETP.GE.AND P0, PT, R113, R119, PT ;  /* 0x000000777100720c */ /* 0x000fda0003f06270 */
[----:B------:R-:W-:Y:S05]  /*11470*/  @!P0 BRA `(.L_x_21636) ;  /* 0xfffffef800448947 */ /* 0x000fea000383ffff */
[----:B------:R-:W-:Y:S05]  /*11480*/  BSYNC B0 ;  /* 0x0000000000007941 */ /* 0x000fea0003800000 */
.L_x_21377:
[----:B------:R-:W-:Y:S05]  /*11490*/  EXIT ;  /* 0x000000000000794d */ /* 0x000fea0003800000 */
.L_x_21629:
[----:B--2---:R-:W-:Y:S01]  /*114a0*/  HFMA2 R128, -RZ, RZ, 0, 5.9604644775390625e-08 ;  /* 0x00000001ff807431 */ /* 0x004fe200000001ff */
[----:B------:R-:W-:Y:S01]  /*114b0*/  BSSY B1, `(.L_x_21637) ;  /* 0x0000007000017945 */ /* 0x000fe20003800000 */
[----:B------:R-:W-:Y:S01]  /*114c0*/  IMAD.MOV.U32 R129, RZ, RZ, R121 ;  /* 0x000000ffff817224 */ /* 0x000fe200078e0079 */
[----:B------:R-:W-:Y:S01]  /*114d0*/  MOV R126, 0xffffffff ;  /* 0xffffffff007e7802 */ /* 0x000fe20000000f00 */
[----:B------:R-:W-:-:S07]  /*114e0*/  IMAD.MOV.U32 R131, RZ, RZ, 0x1f ;  /* 0x0000001fff837424 */ /* 0x000fce00078e00ff */
[----:B-----5:R-:W-:Y:S05]  /*114f0*/  WARPSYNC.COLLECTIVE R126, `(.L_x_21638) ;  /* 0x000000007e087348 */ /* 0x020fea0003c00000 */
[----:B------:R0:W1:Y:S02]  /*11500*/  SHFL.BFLY P4, R127, R129, R128, R131 ;  /* 0x0c000080817f7389 */ /* 0x0000640000080083 */
[----:B01---5:R-:W-:Y:S05]  /*11510*/  ENDCOLLECTIVE ;  /* 0x000000000000791b */ /* 0x023fea0003800000 */
.L_x_21638:
[----:B------:R-:W-:Y:S05]  /*11520*/  BSYNC B1 ;  /* 0x0000000000017941 */ /* 0x000fea0003800000 */
.L_x_21637:
        /* <DEDUP_REMOVED lines=9> */
.L_x_21639:
[----:B------:R-:W-:Y:S01]  /*115c0*/  HFMA2 R128, -RZ, RZ, 0, 2.384185791015625e-07 ;  /* 0x00000004ff807431 */ /* 0x000fe200000001ff */
[----:B------:R-:W-:-:S05]  /*115d0*/  MOV R119, R127 ;  /* 0x0000007f00777202 */ /* 0x000fca0000000f00 */
[----:B------:R-:W-:-:S04]  /*115e0*/  FADD.FTZ R122, R120, R119 ;  /* 0x00000077787a7221 */ /* 0x000fc80000010000 */
[----:B------:R-:W-:-:S07]  /*115f0*/  IMAD.MOV.U32 R129, RZ, RZ, R122 ;  /* 0x000000ffff817224 */ /* 0x000fce00078e007a */
[----:B------:R-:W-:Y:S05]  /*11600*/  WARPSYNC.COLLECTIVE R126, `(.L_x_21640) ;  /* 0x000000007e087348 */ /* 0x000fea0003c00000 */
[----:B------:R0:W1:Y:S02]  /*11610*/  SHFL.BFLY P4, R127, R129, R128, R131 ;  /* 0x0c000080817f7389 */ /* 0x0000640000080083 */
[----:B01----:R-:W-:Y:S05]  /*11620*/  ENDCOLLECTIVE ;  /* 0x000000000000791b */ /* 0x003fea0003800000 */
.L_x_21640:
        /* <DEDUP_REMOVED lines=8> */
.L_x_21641:
[----:B------:R-:W-:Y:S01]  /*116b0*/  HFMA2 R128, -RZ, RZ, 0, 9.5367431640625e-07 ;  /* 0x00000010ff807431 */ /* 0x000fe200000001ff */
[----:B------:R-:W-:-:S05]  /*116c0*/  MOV R0, R127 ;  /* 0x0000007f00007202 */ /* 0x000fca0000000f00 */
[----:B------:R-:W-:-:S04]  /*116d0*/  FADD.FTZ R125, R123, R0 ;  /* 0x000000007b7d7221 */ /* 0x000fc80000010000 */
[----:B------:R-:W-:-:S07]  /*116e0*/  IMAD.MOV.U32 R129, RZ, RZ, R125 ;  /* 0x000000ffff817224 */ /* 0x000fce00078e007d */
[----:B------:R-:W-:Y:S05]  /*116f0*/  WARPSYNC.COLLECTIVE R126, `(.L_x_21642) ;  /* 0x000000007e087348 */ /* 0x000fea0003c00000 */
[----:B------:R0:W1:Y:S02]  /*11700*/  SHFL.BFLY P4, R127, R129, R128, R131 ;  /* 0x0c000080817f7389 */ /* 0x0000640000080083 */
[----:B01----:R-:W-:Y:S05]  /*11710*/  ENDCOLLECTIVE ;  /* 0x000000000000791b */ /* 0x003fea0003800000 */
.L_x_21642:
        /* <DEDUP_REMOVED lines=57> */
.L_x_21643:
[----:B------:R-:W-:Y:S01]  /*11ab0*/  HFMA2 R128, -RZ, RZ, 0, 1.1920928955078125e-07 ;  /* 0x00000002ff807431 */ /* 0x000fe200000001ff */
[----:B------:R-:W-:-:S05]  /*11ac0*/  MOV R121, R127 ;  /* 0x0000007f00797202 */ /* 0x000fca0000000f00 */
[----:B------:R-:W-:-:S04]  /*11ad0*/  FADD.FTZ R121, R0, R121 ;  /* 0x0000007900797221 */ /* 0x000fc80000010000 */
[----:B------:R-:W-:-:S07]  /*11ae0*/  IMAD.MOV.U32 R129, RZ, RZ, R121 ;  /* 0x000000ffff817224 */ /* 0x000fce00078e0079 */
[----:B------:R-:W-:Y:S05]  /*11af0*/  WARPSYNC.COLLECTIVE R126, `(.L_x_21644) ;  /* 0x000000007e087348 */ /* 0x000fea0003c00000 */
[----:B------:R0:W1:Y:S02]  /*11b00*/  SHFL.BFLY P4, R127, R129, R128, R131 ;  /* 0x0c000080817f7389 */ /* 0x0000640000080083 */
[----:B01----:R-:W-:Y:S05]  /*11b10*/  ENDCOLLECTIVE ;  /* 0x000000000000791b */ /* 0x003fea0003800000 */
.L_x_21644:
[----:B------:R-:W-:Y:S02]  /*11b20*/  IMAD.MOV.U32 R128, RZ, RZ, 0x4 ;  /* 0x00000004ff807424 */ /* 0x000fe400078e00ff */
[----:B------:R-:W-:-:S04]  /*11b30*/  IMAD.MOV.U32 R120, RZ, RZ, R127 ;  /* 0x000000ffff787224 */ /* 0x000fc800078e007f */
[----:B------:R-:W-:-:S05]  /*11b40*/  FADD.FTZ R120, R121, R120 ;  /* 0x0000007879787221 */ /* 0x000fca0000010000 */
[----:B------:R-:W-:-:S07]  /*11b50*/  MOV R129, R120 ;  /* 0x0000007800817202 */ /* 0x000fce0000000f00 */
[----:B------:R-:W-:Y:S05]  /*11b60*/  WARPSYNC.COLLECTIVE R126, `(.L_x_21645) ;  /* 0x000000007e087348 */ /* 0x000fea0003c00000 */
[----:B------:R0:W1:Y:S02]  /*11b70*/  SHFL.BFLY P4, R127, R129, R128, R131 ;  /* 0x0c000080817f7389 */ /* 0x0000640000080083 */
[----:B01----:R-:W-:Y:S05]  /*11b80*/  ENDCOLLECTIVE ;  /* 0x000000000000791b */ /* 0x003fea0003800000 */
.L_x_21645:
[----:B------:R-:W-:Y:S01]  /*11b90*/  HFMA2 R128, -RZ, RZ, 0, 4.76837158203125e-07 ;  /* 0x00000008ff807431 */ /* 0x000fe200000001ff */
[----:B------:R-:W-:-:S05]  /*11ba0*/  MOV R123, R127 ;  /* 0x0000007f007b7202 */ /* 0x000fca0000000f00 */
[----:B------:R-:W-:-:S04]  /*11bb0*/  FADD.FTZ R123, R120, R123 ;  /* 0x0000007b787b7221 */ /* 0x000fc80000010000 */
[----:B------:R-:W-:-:S07]  /*11bc0*/  IMAD.MOV.U32 R129, RZ, RZ, R123 ;  /* 0x000000ffff817224 */ /* 0x000fce00078e007b */
[----:B------:R-:W-:Y:S05]  /*11bd0*/  WARPSYNC.COLLECTIVE R126, `(.L_x_21646) ;  /* 0x000000007e087348 */ /* 0x000fea0003c00000 */
[----:B------:R0:W1:Y:S02]  /*11be0*/  SHFL.BFLY P4, R127, R129, R128, R131 ;  /* 0x0c000080817f7389 */ /* 0x0000640000080083 */
[----:B01----:R-:W-:Y:S05]  /*11bf0*/  ENDCOLLECTIVE ;  /* 0x000000000000791b */ /* 0x003fea0003800000 */
.L_x_21646:
[----:B------:R-:W-:Y:S02]  /*11c00*/  IMAD.MOV.U32 R128, RZ, RZ, 0x10 ;  /* 0x00000010ff807424 */ /* 0x000fe400078e00ff */
[----:B------:R-:W-:-:S04]  /*11c10*/  IMAD.MOV.U32 R122, RZ, RZ, R127 ;  /* 0x000000ffff7a7224 */ /* 0x000fc800078e007f */
[----:B------:R-:W-:-:S05]  /*11c20*/  FADD.FTZ R122, R123, R122 ;  /* 0x0000007a7b7a7221 */ /* 0x000fca0000010000 */
[----:B------:R-:W-:-:S07]  /*11c30*/  MOV R129, R122 ;  /* 0x0000007a00817202 */ /* 0x000fce0000000f00 */
[----:B------:R-:W-:Y:S05]  /*11c40*/  WARPSYNC.COLLECTIVE R126, `(.L_x_21647) ;  /* 0x000000007e087348 */ /* 0x000fea0003c00000 */
[----:B------:R0:W1:Y:S02]  /*11c50*/  SHFL.BFLY P4, R127, R129, R128, R131 ;  /* 0x0c000080817f7389 */ /* 0x0000640000080083 */
[----:B01----:R-:W-:Y:S05]  /*11c60*/  ENDCOLLECTIVE ;  /* 0x000000000000791b */ /* 0x003fea0003800000 */
.L_x_21647:
[----:B------:R-:W-:Y:S01]  /*11c70*/  MOV R125, R127 ;  /* 0x0000007f007d7202 */ /* 0x000fe20000000f00 */
[----:B------:R-:W-:Y:S06]  /*11c80*/  BRA `(.L_x_21648) ;  /* 0xfffffff0000c7947 */ /* 0x000fec000383ffff */
.L_x_21649:
        /* <DEDUP_REMOVED lines=15> */
.L_x_28826:


//--------------------- .text._ZN10layer_norm13ln_fwd_kernelINS_13Kernel_traitsIf6__halffS2_fjLj768ELj1ELj4ELj1ELj16ENS_18Kernel_traits_baseILj768EfS2_fS2_fjLj128EEEEELb1ELb1ELb0ELb1EEEvNS_9FwdParamsE --------------------------
	.section	.text._ZN10layer_norm13ln_fwd_kernelINS_13Kernel_traitsIf6__halffS2_fjLj768ELj1ELj4ELj1ELj16ENS_18Kernel_traits_baseILj768EfS2_fS2_fjLj128EEEEELb1ELb1ELb0ELb1EEEvNS_9FwdParamsE,"ax",@progbits
	.align	128
        .global         _ZN10layer_norm13ln_fwd_kernelINS_13Kernel_traitsIf6__halffS2_fjLj768ELj1ELj4ELj1ELj16ENS_18Kernel_traits_baseILj768EfS2_fS2_fjLj128EEEEELb1ELb1ELb0ELb1EEEvNS_9FwdParamsE
        .type           _ZN10layer_norm13ln_fwd_kernelINS_13Kernel_traitsIf6__halffS2_fjLj768ELj1ELj4ELj1ELj16ENS_18Kernel_traits_baseILj768EfS2_fS2_fjLj128EEEEELb1ELb1ELb0ELb1EEEvNS_9FwdParamsE,@function
        .size           _ZN10layer_norm13ln_fwd_kernelINS_13Kernel_traitsIf6__halffS2_fjLj768ELj1ELj4ELj1ELj16ENS_18Kernel_traits_baseILj768EfS2_fS2_fjLj128EEEEELb1ELb1ELb0ELb1EEEvNS_9FwdParamsE,(.L_x_28827 - _ZN10layer_norm13ln_fwd_kernelINS_13Kernel_traitsIf6__halffS2_fjLj768ELj1ELj4ELj1ELj16ENS_18Kernel_traits_baseILj768EfS2_fS2_fjLj128EEEEELb1ELb1ELb0ELb1EEEvNS_9FwdParamsE)
        .other          _ZN10layer_norm13ln_fwd_kernelINS_13Kernel_traitsIf6__halffS2_fjLj768ELj1ELj4ELj1ELj16ENS_18Kernel_traits_baseILj768EfS2_fS2_fjLj128EEEEELb1ELb1ELb0ELb1EEEvNS_9FwdParamsE,@"STO_CUDA_ENTRY STV_DEFAULT"
_ZN10layer_norm13ln_fwd_kernelINS_13Kernel_traitsIf6__halffS2_fjLj768ELj1ELj4ELj1ELj16ENS_18Kernel_traits_baseILj768EfS2_fS2_fjLj128EEEEELb1ELb1ELb0ELb1EEEvNS_9FwdParamsE:
.text._ZN10layer_norm13ln_fwd_kernelINS_13Kernel_traitsIf6__halffS2_fjLj768ELj1ELj4ELj1ELj16ENS_18Kernel_traits_baseILj768EfS2_fS2_fjLj128EEEEELb1ELb1ELb0ELb1EEEvNS_9FwdParamsE:
        /* <DEDUP_REMOVED lines=73> */
.L_x_21650:
        /* <DEDUP_REMOVED lines=28> */
.L_x_21651:
        /* <DEDUP_REMOVED lines=76> */
.L_x_21899:
        /* <DEDUP_REMOVED lines=35> */
.L_x_28666:
[----:B------:R-:W-:Y:S05]  /*0d40*/  BRX R4 -0xd50                                          (*"BRANCH_TARGETS .L_x_28667,.L_x_28668,.L_x_28669"*) ;  /* 0xfffffff004ac7949 */ /* 0x000fea000383ffff */
.L_x_28669:
[----:B------:R-:W-:Y:S01]  /*0d50*/  VIADD R6, R120, 0x1 ;  /* 0x0000000178067836 */ /* 0x000fe20000000000 */
[----:B------:R-:W-:Y:S01]  /*0d60*/  MOV R7, R108 ;  /* 0x0000006c00077202 */ /* 0x000fe20000000f00 */
[----:B------:R-:W-:Y:S01]  /*0d70*/  IMAD.MOV.U32 R92, RZ, RZ, R118 ;  /* 0x000000ffff5c7224 */ /* 0x000fe200078e0076 */
[----:B------:R-:W-:Y:S06]  /*0d80*/  BRA `(.L_x_21655) ;  /* 0x0000000000f07947 */ /* 0x000fec0003800000 */
.L_x_28667:
[----:B------:R-:W-:Y:S01]  /*0d90*/  IMAD.MOV.U32 R92, RZ, RZ, R118 ;  /* 0x000000ffff5c7224 */ /* 0x000fe200078e0076 */
[----:B------:R-:W-:Y:S01]  /*0da0*/  MOV R7, R109 ;  /* 0x0000006d00077202 */ /* 0x000fe20000000f00 */
[----:B------:R-:W-:Y:S01]  /*0db0*/  IMAD.MOV.U32 R6, RZ, RZ, 0x3 ;  /* 0x00000003ff067424 */ /* 0x000fe200078e00ff */
[----:B------:R-:W-:Y:S06]  /*0dc0*/  BRA `(.L_x_21655) ;  /* 0x0000000000e07947 */ /* 0x000fec0003800000 */
.L_x_28668:
        /* <DEDUP_REMOVED lines=13> */
.L_x_21657:
[----:B------:R-:W-:Y:S05]  /*0ea0*/  BSYNC.RECONVERGENT B2 ;  /* 0x0000000000027941 */ /* 0x000fea0003800200 */
.L_x_21656:
        /* <DEDUP_REMOVED lines=42> */
.L_x_21655:
[----:B------:R-:W-:Y:S05]  /*1150*/  BSYNC.RECONVERGENT B1 ;  /* 0x0000000000017941 */ /* 0x000fea0003800200 */
.L_x_21654:
        /* <DEDUP_REMOVED lines=25> */
.L_x_21660:
        /* <DEDUP_REMOVED lines=13> */
.L_x_21662:
[----:B------:R-:W-:Y:S05]  /*13c0*/  BSYNC.RECONVERGENT B2 ;  /* 0x0000000000027941 */ /* 0x000fea0003800200 */
.L_x_21661:
        /* <DEDUP_REMOVED lines=43> */
.L_x_21659:
[----:B------:R-:W-:Y:S05]  /*1680*/  BSYNC.RECONVERGENT B1 ;  /* 0x0000000000017941 */ /* 0x000fea0003800200 */
.L_x_21658:
        /* <DEDUP_REMOVED lines=23> */
.L_x_21665:
        /* <DEDUP_REMOVED lines=13> */
.L_x_21667:
[----:B------:R-:W-:Y:S05]  /*18d0*/  BSYNC.RECONVERGENT B2 ;  /* 0x0000000000027941 */ /* 0x000fea0003800200 */
.L_x_21666:
        /* <DEDUP_REMOVED lines=43> */
.L_x_21664:
[----:B------:R-:W-:Y:S05]  /*1b90*/  BSYNC.RECONVERGENT B1 ;  /* 0x0000000000017941 */ /* 0x000fea0003800200 */
.L_x_21663:
        /* <DEDUP_REMOVED lines=22> */
.L_x_21670:
        /* <DEDUP_REMOVED lines=13> */
.L_x_21672:
[----:B------:R-:W-:Y:S05]  /*1dd0*/  BSYNC.RECONVERGENT B2 ;  /* 0x0000000000027941 */ /* 0x000fea0003800200 */
.L_x_21671:
        /* <DEDUP_REMOVED lines=43> */
.L_x_21669:
[----:B------:R-:W-:Y:S05]  /*2090*/  BSYNC.RECONVERGENT B1 ;  /* 0x0000000000017941 */ /* 0x000fea0003800200 */
.L_x_21668:
        /* <DEDUP_REMOVED lines=22> */
.L_x_21675:
        /* <DEDUP_REMOVED lines=13> */
.L_x_21677:
[----:B------:R-:W-:Y:S05]  /*22d0*/  BSYNC.RECONVERGENT B2 ;  /* 0x0000000000027941 */ /* 0x000fea0003800200 */
.L_x_21676:
        /* <DEDUP_REMOVED lines=43> */
.L_x_21674:
[----:B------:R-:W-:Y:S05]  /*2590*/  BSYNC.RECONVERGENT B1 ;  /* 0x0000000000017941 */ /* 0x000fea0003800200 */
.L_x_21673:
        /* <DEDUP_REMOVED lines=22> */
.L_x_21680:
        /* <DEDUP_REMOVED lines=13> */
.L_x_21682:
[----:B------:R-:W-:Y:S05]  /*27d0*/  BSYNC.RECONVERGENT B2 ;  /* 0x0000000000027941 */ /* 0x000fea0003800200 */
.L_x_21681:
        /* <DEDUP_REMOVED lines=43> */
.L_x_21679:
[----:B------:R-:W-:Y:S05]  /*2a90*/  BSYNC.RECONVERGENT B1 ;  /* 0x0000000000017941 */ /* 0x000fea0003800200 */
.L_x_21678:
        /* <DEDUP_REMOVED lines=22> */
.L_x_21685:
        /* <DEDUP_REMOVED lines=13> */
.L_x_21687:
[----:B------:R-:W-:Y:S05]  /*2cd0*/  BSYNC.RECONVERGENT B2 ;  /* 0x0000000000027941 */ /* 0x000fea0003800200 */
.L_x_21686:
        /* <DEDUP_REMOVED lines=43> */
.L_x_21684:
[----:B------:R-:W-:Y:S05]  /*2f90*/  BSYNC.RECONVERGENT B1 ;  /* 0x0000000000017941 */ /* 0x000fea0003800200 */
.L_x_21683:
[----:B------:R-:W-:Y:S01]  /*2fa0*/  I2FP.F32.U32 R93, R93 ;  /* 0x0000005d005d7245 */ /* 0x000fe20000201000 */
[----:B------:R-:W-:Y:S01]  /*2fb0*/  HADD2.F32 R95, -RZ, R91.H0_H0 ;  /* 0x2000005bff5f7230 */ /* 0x000fe20000004100 */
        /* <DEDUP_REMOVED lines=20> */
.L_x_21690:
        /* <DEDUP_REMOVED lines=15> */
.L_x_21692:
[----:B------:R-:W-:Y:S05]  /*31f0*/  BSYNC.RECONVERGENT B2 ;  /* 0x0000000000027941 */ /* 0x000fea0003800200 */
.L_x_21691:
        /* <DEDUP_REMOVED lines=43> */
.L_x_21689:
[----:B------:R-:W-:Y:S05]  /*34b0*/  BSYNC.RECONVERGENT B1 ;  /* 0x0000000000017941 */ /* 0x000fea0003800200 */
.L_x_21688:
        /* <DEDUP_REMOVED lines=10> */
.L_x_21653:
        /* <DEDUP_REMOVED lines=16> */
.L_x_21696:
        /* <DEDUP_REMOVED lines=13> */
.L_x_21698:
[----:B------:R-:W-:Y:S05]  /*3730*/  BSYNC.RECONVERGENT B2 ;  /* 0x0000000000027941 */ /* 0x000fea0003800200 */
.L_x_21697:
        /* <DEDUP_REMOVED lines=42> */
.L_x_21695:
[----:B------:R-:W-:Y:S05]  /*39e0*/  BSYNC.RECONVERGENT B1 ;  /* 0x0000000000017941 */ /* 0x000fea0003800200 */
.L_x_21694:
[----:B------:R-:W-:Y:S01]  /*39f0*/  I2FP.F32.U32 R5, R4 ;  /* 0x0000000400057245 */ /* 0x000fe20000201000 */
[----:B-----5:R-:W-:Y:S01]  /*3a00*/  HADD2.F32 R7, -RZ, R88.H0_H0 ;  /* 0x20000058ff077230 */ /* 0x020fe20000004100 */
[----:B------:R-:W-:Y:S01]  /*3a10*/  ISETP.NE.AND P2, PT, R6, 0x1, PT ;  /* 0x000000010600780c */ /* 0x000fe20003f45270 */
[----:B------:R-:W-:Y:S01]  /*3a20*/  IMAD.U32 R124, RZ, RZ, UR34 ;  /* 0x00000022ff7c7e24 */ /* 0x000fe2000f8e00ff */
[----:B------:R-:W-:Y:S01]  /*3a30*/  BSSY.RECONVERGENT B1, `(.L_x_21699) ;  /* 0x000004d000017945 */ /* 0x000fe20003800200 */
[----:B------:R-:W-:Y:S01]  /*3a40*/  FFMA.FTZ R5, R5, R122, 1.1641532182693481445e-10 ;  /* 0x2f00000005057423 */ /* 0x000fe2000001007a */
[----:B------:R-:W-:Y:S02]  /*3a50*/  IMAD.U32 R125, RZ, RZ, UR35 ;  /* 0x00000023ff7d7e24 */ /* 0x000fe4000f8e00ff */
[----:B------:R-:W-:Y:S01]  /*3a60*/  FMUL.FTZ R4, R7, R0 ;  /* 0x0000000007047220 */ /* 0x000fe20000410000 */
[----:B------:R-:W-:Y:S01]  /*3a70*/  HFMA2 R94, -RZ, RZ, 0, 1.1920928955078125e-07 ;  /* 0x00000002ff5e7431 */ /* 0x000fe200000001ff */
[----:B------:R-:W-:-:S02]  /*3a80*/  FSETP.GTU.FTZ.AND P1, PT, R5, R124, PT ;  /* 0x0000007c0500720b */ /* 0x000fc40003f3c000 */
[----:B------:R-:W-:Y:S01]  /*3a90*/  FMUL.FTZ R5, R4, R125 ;  /* 0x0000007d04057220 */ /* 0x000fe20000410000 */
[----:B------:R-:W-:Y:S01]  /*3aa0*/  IMAD.MOV.U32 R4, RZ, RZ, R2 ;  /* 0x000000ffff047224 */ /* 0x000fe200078e0002 */
[----:B------:R-:W-:-:S03]  /*3ab0*/  PLOP3.LUT P3, PT, P1, PT, PT, 0x8, 0x80 ;  /* 0x000000000080781c */ /* 0x000fc60000f6e170 */
[----:B------:R-:W-:Y:S02]  /*3ac0*/  FSEL R5, R5, RZ, !P1 ;  /* 0x000000ff05057208 */ /* 0x000fe40004800000 */
[----:B------:R-:W-:Y:S01]  /*3ad0*/  P2R R102, PR, RZ, 0x8 ;  /* 0x00000008ff667803 */ /* 0x000fe20000000000 */
        /* <DEDUP_REMOVED lines=9> */
.L_x_21701:
        /* <DEDUP_REMOVED lines=13> */
.L_x_21703:
[----:B------:R-:W-:Y:S05]  /*3c40*/  BSYNC.RECONVERGENT B2 ;  /* 0x0000000000027941 */ /* 0x000fea0003800200 */
.L_x_21702:
        /* <DEDUP_REMOVED lines=43> */
.L_x_21700:
[----:B------:R-:W-:Y:S05]  /*3f00*/  BSYNC.RECONVERGENT B1 ;  /* 0x0000000000017941 */ /* 0x000fea0003800200 */
.L_x_21699:
        /* <DEDUP_REMOVED lines=22> */
.L_x_21706:
        /* <DEDUP_REMOVED lines=13> */
.L_x_21708:
[----:B------:R-:W-:Y:S05]  /*4140*/  BSYNC.RECONVERGENT B2 ;  /* 0x0000000000027941 */ /* 0x000fea0003800200 */
.L_x_21707:
        /* <DEDUP_REMOVED lines=43> */
.L_x_21705:
[----:B------:R-:W-:Y:S05]  /*4400*/  BSYNC.RECONVERGENT B1 ;  /* 0x0000000000017941 */ /* 0x000fea0003800200 */
.L_x_21704:
        /* <DEDUP_REMOVED lines=21> */
.L_x_21711:
        /* <DEDUP_REMOVED lines=13> */
.L_x_21713:
[----:B------:R-:W-:Y:S05]  /*4630*/  BSYNC.RECONVERGENT B2 ;  /* 0x0000000000027941 */ /* 0x000fea0003800200 */
.L_x_21712:
        /* <DEDUP_REMOVED lines=43> */
.L_x_21710:
[----:B------:R-:W-:Y:S05]  /*48f0*/  BSYNC.RECONVERGENT B1 ;  /* 0x0000000000017941 */ /* 0x000fea0003800200 */
.L_x_21709:
[----:B------:R-:W-:Y:S01]  /*4900*/  ISETP.NE.AND P4, PT, R94, 0x1, PT ;  /* 0x000000015e00780c */ /* 0x000fe20003f85270 */
[----:B------:R-:W-:Y:S01]  /*4910*/  HADD2.F32 R89, -RZ, R89.H1_H1 ;  /* 0x30000059ff597230 */ /* 0x000fe20000004100 */
[----:B------:R-:W-:Y:S01]  /*4920*/  I2FP.F32.U32 R93, R4 ;  /* 0x00000004005d7245 */ /* 0x000fe20000201000 */
[----:B------:R-:W-:Y:S01]  /*4930*/  BSSY.RECONVERGENT B1, `(.L_x_21714) ;  /* 0x000004b000017945 */ /* 0x000fe20003800200 */
[----:B------:R-:W-:Y:S02]  /*4940*/  HFMA2 R95, -RZ, RZ, 0, 1.1920928955078125e-07 ;  /* 0x00000002ff5f7431 */ /* 0x000fe400000001ff */
[----:B------:R-:W-:Y:S01]  /*4950*/  FMUL.FTZ R4, R89, R0 ;  /* 0x0000000059047220 */ /* 0x000fe20000410000 */
[----:B------:R-:W-:-:S03]  /*4960*/  FFMA.FTZ R93, R93, R122, 1.1641532182693481445e-10 ;  /* 0x2f0000005d5d7423 */ /* 0x000fc6000001007a */
[----:B------:R-:W-:Y:S01]  /*4970*/  FMUL.FTZ R88, R4, R125 ;  /* 0x0000007d04587220 */ /* 0x000fe20000410000 */
[----:B------:R-:W-:Y:S01]  /*4980*/  IMAD.MOV.U32 R4, RZ, RZ, R2 ;  /* 0x000000ffff047224 */ /* 0x000fe200078e0002 */
        /* <DEDUP_REMOVED lines=12> */
.L_x_21716:
        /* <DEDUP_REMOVED lines=13> */
.L_x_21718:
[----:B------:R-:W-:Y:S05]  /*4b20*/  BSYNC.RECONVERGENT B2 ;  /* 0x0000000000027941 */ /* 0x000fea0003800200 */
.L_x_21717:
        /* <DEDUP_REMOVED lines=43> */
.L_x_21715:
[----:B------:R-:W-:Y:S05]  /*4de0*/  BSYNC.RECONVERGENT B1 ;  /* 0x0000000000017941 */ /* 0x000fea0003800200 */
.L_x_21714:
        /* <DEDUP_REMOVED lines=21> */
.L_x_21721:
        /* <DEDUP_REMOVED lines=13> */
.L_x_21723:
[----:B------:R-:W-:Y:S05]  /*5010*/  BSYNC.RECONVERGENT B2 ;  /* 0x0000000000027941 */ /* 0x000fea0003800200 */
.L_x_21722:
        /* <DEDUP_REMOVED lines=43> */
.L_x_21720:
[----:B------:R-:W-:Y:S05]  /*52d0*/  BSYNC.RECONVERGENT B1 ;  /* 0x0000000000017941 */ /* 0x000fea0003800200 */
.L_x_21719:
        /* <DEDUP_REMOVED lines=21> */
.L_x_21726:
        /* <DEDUP_REMOVED lines=13> */
.L_x_21728:
[----:B------:R-:W-:Y:S05]  /*5500*/  BSYNC.RECONVERGENT B2 ;  /* 0x0000000000027941 */ /* 0x000fea0003800200 */
.L_x_21727:
        /* <DEDUP_REMOVED lines=43> */
.L_x_21725:
[----:B------:R-:W-:Y:S05]  /*57c0*/  BSYNC.RECONVERGENT B1 ;  /* 0x0000000000017941 */ /* 0x000fea0003800200 */
.L_x_21724:
        /* <DEDUP_REMOVED lines=21> */
.L_x_21731:
        /* <DEDUP_REMOVED lines=15> */
.L_x_21733:
[----:B------:R-:W-:Y:S05]  /*5a10*/  BSYNC.RECONVERGENT B2 ;  /* 0x0000000000027941 */ /* 0x000fea0003800200 */
.L_x_21732:
        /* <DEDUP_REMOVED lines=43> */
.L_x_21730:
[----:B------:R-:W-:Y:S05]  /*5cd0*/  BSYNC.RECONVERGENT B1 ;  /* 0x0000000000017941 */ /* 0x000fea0003800200 */
.L_x_21729:
[----:B------:R-:W-:Y:S01]  /*5ce0*/  I2FP.F32.U32 R95, R4 ;  /* 0x00000004005f7245 */ /* 0x000fe20000201000 */
[----:B------:R-:W-:Y:S02]  /*5cf0*/  HADD2.F32 R91, -RZ, R91.H1_H1 ;  /* 0x3000005bff5b7230 */ /* 0x000fe40000004100 */
        /* <DEDUP_REMOVED lines=14> */
.L_x_21693:
[----:B------:R-:W0:Y:S01]  /*5de0*/  LDC.64 R116, c[0x0][0x3a8] ;  /* 0x0000ea00ff747b82 */ /* 0x000e220000000a00 */
[----:B------:R-:W-:Y:S02]  /*5df0*/  SEL R96, RZ, 0x10000, !P5 ;  /* 0x00010000ff607807 */ /* 0x000fe40006800000 */
[----:B------:R-:W-:Y:S02]  /*5e00*/  ISETP.NE.AND P5, PT, R103, RZ, PT ;  /* 0x000000ff6700720c */ /* 0x000fe40003fa5270 */
[----:B------:R-:W-:Y:S02]  /*5e10*/  SEL R97, RZ, 0x1000000, !P6 ;  /* 0x01000000ff617807 */ /* 0x000fe40007000000 */
[----:B------:R-:W-:Y:S01]  /*5e20*/  SEL R107, RZ, 0x100, !P4 ;  /* 0x00000100ff6b7807 */ /* 0x000fe20006000000 */
[----:B------:R-:W1:Y:S01]  /*5e30*/  LDC.64 R114, c[0x0][0x3b0] ;  /* 0x0000ec00ff727b82 */ /* 0x000e620000000a00 */
[----:B------:R-:W-:Y:S02]  /*5e40*/  ISETP.NE.AND P6, PT, R102, RZ, PT ;  /* 0x000000ff6600720c */ /* 0x000fe40003fc5270 */
        /* <DEDUP_REMOVED lines=38> */
.L_x_21737:
        /* <DEDUP_REMOVED lines=13> */
.L_x_21739:
[----:B------:R-:W-:Y:S05]  /*6180*/  BSYNC.RECONVERGENT B2 ;  /* 0x0000000000027941 */ /* 0x000fea0003800200 */
.L_x_21738:
        /* <DEDUP_REMOVED lines=42> */
.L_x_21736:
[----:B------:R-:W-:Y:S05]  /*6430*/  BSYNC.RECONVERGENT B1 ;  /* 0x0000000000017941 */ /* 0x000fea0003800200 */
.L_x_21735:
[----:B------:R-:W-:Y:S01]  /*6440*/  I2FP.F32.U32 R93, R93 ;  /* 0x0000005d005d7245 */ /* 0x000fe20000201000 */
[----:B-----5:R-:W-:Y:S01]  /*6450*/  HADD2.F32 R95, -RZ, R96.H0_H0 ;  /* 0x20000060ff5f7230 */ /* 0x020fe20000004100 */
        /* <DEDUP_REMOVED lines=21> */
.L_x_21742:
        /* <DEDUP_REMOVED lines=13> */
.L_x_21744:
[----:B------:R-:W-:Y:S05]  /*6680*/  BSYNC.RECONVERGENT B2 ;  /* 0x0000000000027941 */ /* 0x000fea0003800200 */
.L_x_21743:
        /* <DEDUP_REMOVED lines=43> */
.L_x_21741:
[----:B------:R-:W-:Y:S05]  /*6940*/  BSYNC.RECONVERGENT B1 ;  /* 0x0000000000017941 */ /* 0x000fea0003800200 */
.L_x_21740:
        /* <DEDUP_REMOVED lines=23> */
.L_x_21747:
        /* <DEDUP_REMOVED lines=13> */
.L_x_21749:
[----:B------:R-:W-:Y:S05]  /*6b90*/  BSYNC.RECONVERGENT B2 ;  /* 0x0000000000027941 */ /* 0x000fea0003800200 */
.L_x_21748:
        /* <DEDUP_REMOVED lines=43> */
.L_x_21746:
[----:B------:R-:W-:Y:S05]  /*6e50*/  BSYNC.RECONVERGENT B1 ;  /* 0x0000000000017941 */ /* 0x000fea0003800200 */
.L_x_21745:
        /* <DEDUP_REMOVED lines=22> */
.L_x_21752:
        /* <DEDUP_REMOVED lines=13> */
.L_x_21754:
[----:B------:R-:W-:Y:S05]  /*7090*/  BSYNC.RECONVERGENT B2 ;  /* 0x0000000000027941 */ /* 0x000fea0003800200 */
.L_x_21753:
        /* <DEDUP_REMOVED lines=43> */
.L_x_21751:
[----:B------:R-:W-:Y:S05]  /*7350*/  BSYNC.RECONVERGENT B1 ;  /* 0x0000000000017941 */ /* 0x000fea0003800200 */
.L_x_21750:
        /* <DEDUP_REMOVED lines=22> */
.L_x_21757:
        /* <DEDUP_REMOVED lines=13> */
.L_x_21759:
[----:B------:R-:W-:Y:S05]  /*7590*/  BSYNC.RECONVERGENT B2 ;  /* 0x0000000000027941 */ /* 0x000fea0003800200 */
.L_x_21758:
        /* <DEDUP_REMOVED lines=43> */
.L_x_21756:
[----:B------:R-:W-:Y:S05]  /*7850*/  BSYNC.RECONVERGENT B1 ;  /* 0x0000000000017941 */ /* 0x000fea0003800200 */
.L_x_21755:
        /* <DEDUP_REMOVED lines=22> */
.L_x_21762:
        /* <DEDUP_REMOVED lines=13> */
.L_x_21764:
[----:B------:R-:W-:Y:S05]  /*7a90*/  BSYNC.RECONVERGENT B2 ;  /* 0x0000000000027941 */ /* 0x000fea0003800200 */
.L_x_21763:
        /* <DEDUP_REMOVED lines=43> */
.L_x_21761:
[----:B------:R-:W-:Y:S05]  /*7d50*/  BSYNC.RECONVERGENT B1 ;  /* 0x0000000000017941 */ /* 0x000fea0003800200 */
.L_x_21760:
        /* <DEDUP_REMOVED lines=22> */
.L_x_21767:
        /* <DEDUP_REMOVED lines=13> */
.L_x_21769:
[----:B------:R-:W-:Y:S05]  /*7f90*/  BSYNC.RECONVERGENT B2 ;  /* 0x0000000000027941 */ /* 0x000fea0003800200 */
.L_x_21768:
        /* <DEDUP_REMOVED lines=43> */
.L_x_21766:
[----:B------:R-:W-:Y:S05]  /*8250*/  BSYNC.RECONVERGENT B1 ;  /* 0x0000000000017941 */ /* 0x000fea0003800200 */
.L_x_21765:
        /* <DEDUP_REMOVED lines=22> */
.L_x_21772:
        /* <DEDUP_REMOVED lines=15> */
.L_x_21774:
[----:B------:R-:W-:Y:S05]  /*84b0*/  BSYNC.RECONVERGENT B2 ;  /* 0x0000000000027941 */ /* 0x000fea0003800200 */
.L_x_21773:
        /* <DEDUP_REMOVED lines=43> */
.L_x_21771:
[----:B------:R-:W-:Y:S05]  /*8770*/  BSYNC.RECONVERGENT B1 ;  /* 0x0000000000017941 */ /* 0x000fea0003800200 */
.L_x_21770:
        /* <DEDUP_REMOVED lines=10> */
.L_x_21734:
        /* <DEDUP_REMOVED lines=16> */
.L_x_21778:
        /* <DEDUP_REMOVED lines=13> */
.L_x_21780:
[----:B------:R-:W-:Y:S05]  /*89f0*/  BSYNC.RECONVERGENT B2 ;  /* 0x0000000000027941 */ /* 0x000fea0003800200 */
.L_x_21779:
        /* <DEDUP_REMOVED lines=42> */
.L_x_21777:
[----:B------:R-:W-:Y:S05]  /*8ca0*/  BSYNC.RECONVERGENT B1 ;  /* 0x0000000000017941 */ /* 0x000fea0003800200 */
.L_x_21776:
        /* <DEDUP_REMOVED lines=22> */
.L_x_21783:
        /* <DEDUP_REMOVED lines=13> */
.L_x_21785:
[----:B------:R-:W-:Y:S05]  /*8ee0*/  BSYNC.RECONVERGENT B2 ;  /* 0x0000000000027941 */ /* 0x000fea0003800200 */
.L_x_21784:
        /* <DEDUP_REMOVED lines=43> */
.L_x_21782:
[----:B------:R-:W-:Y:S05]  /*91a0*/  BSYNC.RECONVERGENT B1 ;  /* 0x0000000000017941 */ /* 0x000fea0003800200 */
.L_x_21781:
        /* <DEDUP_REMOVED lines=22> */
.L_x_21788:
        /* <DEDUP_REMOVED lines=13> */
.L_x_21790:
[----:B------:R-:W-:Y:S05]  /*93e0*/  BSYNC.RECONVERGENT B2 ;  /* 0x0000000000027941 */ /* 0x000fea0003800200 */
.L_x_21789:
        /* <DEDUP_REMOVED lines=43> */
.L_x_21787:
[----:B------:R-:W-:Y:S05]  /*96a0*/  BSYNC.RECONVERGENT B1 ;  /* 0x0000000000017941 */ /* 0x000fea0003800200 */
.L_x_21786:
[----:B------:R-:W-:Y:S01]  /*96b0*/  I2FP.F32.U32 R95, R92 ;  /* 0x0000005c005f7245 */ /* 0x000fe20000201000 */
[----:B------:R-:W-:Y:S01]  /*96c0*/  HADD2.F32 R103, -RZ, R97.H0_H0 ;  /* 0x20000061ff677230 */ /* 0x000fe20000004100 */
        /* <DEDUP_REMOVED lines=19> */
.L_x_21793:
        /* <DEDUP_REMOVED lines=13> */
.L_x_21795:
[----:B------:R-:W-:Y:S05]  /*98d0*/  BSYNC.RECONVERGENT B2 ;  /* 0x0000000000027941 */ /* 0x000fea0003800200 */
.L_x_21794:
        /* <DEDUP_REMOVED lines=43> */
.L_x_21792:
[----:B------:R-:W-:Y:S05]  /*9b90*/  BSYNC.RECONVERGENT B1 ;  /* 0x0000000000017941 */ /* 0x000fea0003800200 */
.L_x_21791:
[----:B------:R-:W-:Y:S01]  /*9ba0*/  ISETP.NE.AND P4, PT, R104, 0x1, PT ;  /* 0x000000016800780c */ /* 0x000fe20003f85270 */
[----:B------:R-:W-:Y:S01]  /*9bb0*/  HADD2.F32 R97, -RZ, R97.H1_H1 ;  /* 0x30000061ff617230 */ /* 0x000fe20000004100 */
[----:B------:R-:W-:Y:S01]  /*9bc0*/  I2FP.F32.U32 R103, R92 ;  /* 0x0000005c00677245 */ /* 0x000fe20000201000 */
[----:B------:R-:W-:Y:S01]  /*9bd0*/  BSSY.RECONVERGENT B1, `(.L_x_21796) ;  /* 0x000004b000017945 */ /* 0x000fe20003800200 */
[----:B------:R-:W-:Y:S02]  /*9be0*/  IMAD.MOV.U32 R105, RZ, RZ, 0x2 ;  /* 0x00000002ff697424 */ /* 0x000fe400078e00ff */
[----:B------:R-:W-:Y:S01]  /*9bf0*/  FMUL.FTZ R92, R97, R0 ;  /* 0x00000000615c7220 */ /* 0x000fe20000410000 */
[----:B------:R-:W-:-:S03]  /*9c00*/  FFMA.FTZ R103, R103, R122, 1.1641532182693481445e-10 ;  /* 0x2f00000067677423 */ /* 0x000fc6000001007a */
[----:B------:R-:W-:Y:S01]  /*9c10*/  FMUL.FTZ R96, R92, R125 ;  /* 0x0000007d5c607220 */ /* 0x000fe20000410000 */
[----:B------:R-:W-:Y:S02]  /*9c20*/  MOV R92, R2 ;  /* 0x00000002005c7202 */ /* 0x000fe40000000f00 */
        /* <DEDUP_REMOVED lines=12> */
.L_x_21798:
        /* <DEDUP_REMOVED lines=13> */
.L_x_21800:
[----:B------:R-:W-:Y:S05]  /*9dc0*/  BSYNC.RECONVERGENT B2 ;  /* 0x0000000000027941 */ /* 0x000fea0003800200 */
.L_x_21799:
        /* <DEDUP_REMOVED lines=43> */
.L_x_21797:
[----:B------:R-:W-:Y:S05]  /*a080*/  BSYNC.RECONVERGENT B1 ;  /* 0x0000000000017941 */ /* 0x000fea0003800200 */
.L_x_21796:
        /* <DEDUP_REMOVED lines=21> */
.L_x_21803:
        /* <DEDUP_REMOVED lines=13> */
.L_x_21805:
[----:B------:R-:W-:Y:S05]  /*a2b0*/  BSYNC.RECONVERGENT B2 ;  /* 0x0000000000027941 */ /* 0x000fea0003800200 */
.L_x_21804:
        /* <DEDUP_REMOVED lines=43> */
.L_x_21802:
[----:B------:R-:W-:Y:S05]  /*a570*/  BSYNC.RECONVERGENT B1 ;  /* 0x0000000000017941 */ /* 0x000fea0003800200 */
.L_x_21801:
        /* <DEDUP_REMOVED lines=21> */
.L_x_21808:
        /* <DEDUP_REMOVED lines=13> */
.L_x_21810:
[----:B------:R-:W-:Y:S05]  /*a7a0*/  BSYNC.RECONVERGENT B2 ;  /* 0x0000000000027941 */ /* 0x000fea0003800200 */
.L_x_21809:
        /* <DEDUP_REMOVED lines=43> */
.L_x_21807:
[----:B------:R-:W-:Y:S05]  /*aa60*/  BSYNC.RECONVERGENT B1 ;  /* 0x0000000000017941 */ /* 0x000fea0003800200 */
.L_x_21806:
        /* <DEDUP_REMOVED lines=21> */
.L_x_21813:
        /* <DEDUP_REMOVED lines=15> */
.L_x_21815:
[----:B------:R-:W-:Y:S05]  /*acb0*/  BSYNC.RECONVERGENT B2 ;  /* 0x0000000000027941 */ /* 0x000fea0003800200 */
.L_x_21814:
        /* <DEDUP_REMOVED lines=43> */
.L_x_21812:
[----:B------:R-:W-:Y:S05]  /*af70*/  BSYNC.RECONVERGENT B1 ;  /* 0x0000000000017941 */ /* 0x000fea0003800200 */
.L_x_21811:
        /* <DEDUP_REMOVED lines=16> */
.L_x_21775:
[----:B------:R-:W0:Y:S01]  /*b080*/  @P0 LDC.64 R104, c[0x0][0x3a0] ;  /* 0x0000e800ff680b82 */ /* 0x000e220000000a00 */
[----:B------:R-:W-:Y:S01]  /*b090*/  SEL R123, RZ, 0x1000000, !P6 ;  /* 0x01000000ff7b7807 */ /* 0x000fe20007000000 */
[C---:B------:R-:W-:Y:S01]  /*b0a0*/  IMAD.WIDE.U32 R128, R121.reuse, 0x20, R116 ;  /* 0x0000002079807825 */ /* 0x040fe200078e0074 */
[----:B------:R-:W-:Y:S02]  /*b0b0*/  ISETP.NE.AND P6, PT, R118, RZ, PT ;  /* 0x000000ff7600720c */ /* 0x000fe40003fc5270 */
[----:B------:R-:W-:Y:S01]  /*b0c0*/  SEL R118, RZ, 0x10000, !P5 ;  /* 0x00010000ff767807 */ /* 0x000fe20006800000 */
[----:B------:R-:W-:Y:S01]  /*b0d0*/  IMAD.WIDE.U32 R130, R121, 0x8, R114 ;  /* 0x0000000879827825 */ /* 0x000fe200078e0072 */
[----:B------:R-:W-:Y:S01]  /*b0e0*/  ISETP.NE.AND P5, PT, R120, RZ, PT ;  /* 0x000000ff7800720c */ /* 0x000fe20003fa5270 */
[----:B------:R1:W-:Y:S01]  /*b0f0*/  STG.E.128 desc[UR8][R128.64], R92 ;  /* 0x0000005c80007986 */ /* 0x0003e2000c101d08 */
[----:B------:R-:W-:Y:S02]  /*b100*/  SEL R135, RZ, 0x100, !P4 ;  /* 0x00000100ff877807 */ /* 0x000fe40006000000 */
[----:B------:R-:W-:Y:S01]  /*b110*/  SEL R107, RZ, 0x1000000, !P2 ;  /* 0x01000000ff6b7807 */ /* 0x000fe20005000000 */
[----:B------:R1:W-:Y:S01]  /*b120*/  STG.E.128 desc[UR8][R128.64+0x10], R96 ;  /* 0x0000106080007986 */ /* 0x0003e2000c101d08 */
[----:B------:R-:W-:-:S02]  /*b130*/  SEL R106, RZ, 0x10000, !P1 ;  /* 0x00010000ff6a7807 */ /* 0x000fc40004800000 */
[----:B------:R-:W-:Y:S02]  /*b140*/  SEL R103, RZ, 0x100, !P5 ;  /* 0x00000100ff677807 */ /* 0x000fe40006800000 */
[----:B------:R-:W-:Y:S01]  /*b150*/  LOP3.LUT R135, R135, R123, R118, 0xfe, !PT ;  /* 0x0000007b87877212 */ /* 0x000fe200078efe76 */
[----:B------:R-:W-:Y:S01]  /*b160*/  VIADD R123, R119, 0x40 ;  /* 0x00000040777b7836 */ /* 0x000fe20000000000 */
[----:B------:R-:W-:Y:S02]  /*b170*/  LOP3.LUT R103, R103, R107, R106, 0xfe, !PT ;  /* 0x0000006b67677212 */ /* 0x000fe400078efe6a */
[----:B------:R-:W-:Y:S02]  /*b180*/  SEL R134, RZ, 0x1, !P3 ;  /* 0x00000001ff867807 */ /* 0x000fe40005800000 */
[----:B------:R-:W-:Y:S01]  /*b190*/  SEL R106, RZ, 0x1, !P6 ;  /* 0x00000001ff6a7807 */ /* 0x000fe20007000000 */
[----:B0-----:R-:W-:Y:S01]  /*b1a0*/  @P0 IMAD.WIDE.U32 R132, R123, 0x20, R104 ;  /* 0x000000207b840825 */ /* 0x001fe200078e0068 */
[----:B------:R-:W-:-:S02]  /*b1b0*/  LOP3.LUT R135, R135, R134, RZ, 0xfc, !PT ;  /* 0x0000008687877212 */ /* 0x000fc400078efcff */
[----:B------:R-:W-:Y:S01]  /*b1c0*/  LOP3.LUT R134, R103, R106, RZ, 0xfc, !PT ;  /* 0x0000006a67867212 */ /* 0x000fe200078efcff */
[----:B------:R-:W-:-:S04]  /*b1d0*/  IMAD.WIDE.U32 R104, R123, 0x10, R100 ;  /* 0x000000107b687825 */ /* 0x000fc800078e0064 */
[----:B------:R1:W-:Y:S04]  /*b1e0*/  STG.E.64 desc[UR8][R130.64], R134 ;  /* 0x0000008682007986 */ /* 0x0003e8000c101b08 */
[----:B------:R1:W5:Y:S04]  /*b1f0*/  @P0 LDG.E.128 R12, desc[UR8][R132.64] ;  /* 0x00000008840c0981 */ /* 0x000368000c1e1d00 */
[----:B------:R1:W5:Y:S04]  /*b200*/  @P0 LDG.E.128 R8, desc[UR8][R132.64+0x10] ;  /* 0x0000100884080981 */ /* 0x000368000c1e1d00 */
[----:B------:R-:W5:Y:S01]  /*b210*/  LDG.E.128 R104, desc[UR8][R104.64] ;  /* 0x0000000868687981 */ /* 0x000f62000c1e1d00 */
        /* <DEDUP_REMOVED lines=17> */
.L_x_21819:
        /* <DEDUP_REMOVED lines=13> */
.L_x_21821:
[----:B------:R-:W-:Y:S05]  /*b400*/  BSYNC.RECONVERGENT B2 ;  /* 0x0000000000027941 */ /* 0x000fea0003800200 */
.L_x_21820:
[----:B------:R-:W-:Y:S01]  /*b410*/  IMAD.WIDE.U32 R108, R113, -0x326172a9, RZ ;  /* 0xcd9e8d57716c7825 */ /* 0x000fe200078e00ff */
[----:B-1----:R-:W-:-:S03]  /*b420*/  LOP3.LUT R130, R3, UR7, R101, 0x96, !PT ;  /* 0x0000000703827c12 */ /* 0x002fc6000f8e9665 */
        /* <DEDUP_REMOVED lines=41> */
.L_x_21818:
[----:B------:R-:W-:Y:S05]  /*b6c0*/  BSYNC.RECONVERGENT B1 ;  /* 0x0000000000017941 */ /* 0x000fea0003800200 */
.L_x_21817:
        /* <DEDUP_REMOVED lines=13> */
[----:B-1----:R-:W-:Y:S01]  /*b7a0*/  P2R R132, PR, RZ, 0x4 ;  /* 0x00000004ff847803 */ /* 0x002fe20000000000 */
        /* <DEDUP_REMOVED lines=9> */
.L_x_21824:
        /* <DEDUP_REMOVED lines=13> */
.L_x_21826:
[----:B------:R-:W-:Y:S05]  /*b910*/  BSYNC.RECONVERGENT B2 ;  /* 0x0000000000027941 */ /* 0x000fea0003800200 */
.L_x_21825:
        /* <DEDUP_REMOVED lines=43> */
.L_x_21823:
[----:B------:R-:W-:Y:S05]  /*bbd0*/  BSYNC.RECONVERGENT B1 ;  /* 0x0000000000017941 */ /* 0x000fea0003800200 */
.L_x_21822:
        /* <DEDUP_REMOVED lines=22> */
.L_x_21829:
        /* <DEDUP_REMOVED lines=13> */
.L_x_21831:
[----:B------:R-:W-:Y:S05]  /*be10*/  BSYNC.RECONVERGENT B2 ;  /* 0x0000000000027941 */ /* 0x000fea0003800200 */
.L_x_21830:
        /* <DEDUP_REMOVED lines=43> */
.L_x_21828:
[----:B------:R-:W-:Y:S05]  /*c0d0*/  BSYNC.RECONVERGENT B1 ;  /* 0x0000000000017941 */ /* 0x000fea0003800200 */
.L_x_21827:
        /* <DEDUP_REMOVED lines=22> */
.L_x_21834:
        /* <DEDUP_REMOVED lines=13> */
.L_x_21836:
[----:B------:R-:W-:Y:S05]  /*c310*/  BSYNC.RECONVERGENT B2 ;  /* 0x0000000000027941 */ /* 0x000fea0003800200 */
.L_x_21835:
        /* <DEDUP_REMOVED lines=43> */
.L_x_21833:
[----:B------:R-:W-:Y:S05]  /*c5d0*/  BSYNC.RECONVERGENT B1 ;  /* 0x0000000000017941 */ /* 0x000fea0003800200 */
.L_x_21832:
        /* <DEDUP_REMOVED lines=22> */
.L_x_21839:
        /* <DEDUP_REMOVED lines=13> */
.L_x_21841:
[----:B------:R-:W-:Y:S05]  /*c810*/  BSYNC.RECONVERGENT B2 ;  /* 0x0000000000027941 */ /* 0x000fea0003800200 */
.L_x_21840:
        /* <DEDUP_REMOVED lines=43> */
.L_x_21838:
[----:B------:R-:W-:Y:S05]  /*cad0*/  BSYNC.RECONVERGENT B1 ;  /* 0x0000000000017941 */ /* 0x000fea0003800200 */
.L_x_21837:
        /* <DEDUP_REMOVED lines=22> */
.L_x_21844:
        /* <DEDUP_REMOVED lines=13> */
.L_x_21846:
[----:B------:R-:W-:Y:S05]  /*cd10*/  BSYNC.RECONVERGENT B2 ;  /* 0x0000000000027941 */ /* 0x000fea0003800200 */
.L_x_21845:
        /* <DEDUP_REMOVED lines=43> */
.L_x_21843:
[----:B------:R-:W-:Y:S05]  /*cfd0*/  BSYNC.RECONVERGENT B1 ;  /* 0x0000000000017941 */ /* 0x000fea0003800200 */
.L_x_21842:
        /* <DEDUP_REMOVED lines=22> */
.L_x_21849:
        /* <DEDUP_REMOVED lines=13> */
.L_x_21851:
[----:B------:R-:W-:Y:S05]  /*d210*/  BSYNC.RECONVERGENT B2 ;  /* 0x0000000000027941 */ /* 0x000fea0003800200 */
.L_x_21850:
        /* <DEDUP_REMOVED lines=43> */
.L_x_21848:
[----:B------:R-:W-:Y:S05]  /*d4d0*/  BSYNC.RECONVERGENT B1 ;  /* 0x0000000000017941 */ /* 0x000fea0003800200 */
.L_x_21847:
        /* <DEDUP_REMOVED lines=22> */
.L_x_21854:
        /* <DEDUP_REMOVED lines=15> */
.L_x_21856:
[----:B------:R-:W-:Y:S05]  /*d730*/  BSYNC.RECONVERGENT B2 ;  /* 0x0000000000027941 */ /* 0x000fea0003800200 */
.L_x_21855:
        /* <DEDUP_REMOVED lines=43> */
.L_x_21853:
[----:B------:R-:W-:Y:S05]  /*d9f0*/  BSYNC.RECONVERGENT B1 ;  /* 0x0000000000017941 */ /* 0x000fea0003800200 */
.L_x_21852:
        /* <DEDUP_REMOVED lines=10> */
.L_x_21816:
        /* <DEDUP_REMOVED lines=16> */
.L_x_21860:
        /* <DEDUP_REMOVED lines=13> */
.L_x_21862:
[----:B------:R-:W-:Y:S05]  /*dc70*/  BSYNC.RECONVERGENT B2 ;  /* 0x0000000000027941 */ /* 0x000fea0003800200 */
.L_x_21861:
[----:B------:R-:W-:Y:S01]  /*dc80*/  IMAD.WIDE.U32 R108, R113, -0x326172a9, RZ ;  /* 0xcd9e8d57716c7825 */ /* 0x000fe200078e00ff */
[----:B-1----:R-:W-:-:S03]  /*dc90*/  LOP3.LUT R130, R3, UR7, R101, 0x96, !PT ;  /* 0x0000000703827c12 */ /* 0x002fc6000f8e9665 */
        /* <DEDUP_REMOVED lines=41> */
.L_x_21859:
[----:B------:R-:W-:Y:S05]  /*df30*/  BSYNC.RECONVERGENT B1 ;  /* 0x0000000000017941 */ /* 0x000fea0003800200 */
.L_x_21858:
[----:B------:R-:W-:Y:S01]  /*df40*/  I2FP.F32.U32 R101, R100 ;  /* 0x0000006400657245 */ /* 0x000fe20000201000 */
[----:B-----5:R-:W-:Y:S01]  /*df50*/  HADD2.F32 R103, -RZ, R104.H0_H0 ;  /* 0x20000068ff677230 */ /* 0x020fe20000004100 */
[----:B------:R-:W-:Y:S01]  /*df60*/  ISETP.NE.AND P1, PT, R120, 0x1, PT ;  /* 0x000000017800780c */ /* 0x000fe20003f25270 */
[----:B------:R-:W-:Y:S01]  /*df70*/  BSSY.RECONVERGENT B1, `(.L_x_21863) ;  /* 0x000004c000017945 */ /* 0x000fe20003800200 */
[----:B-1----:R-:W-:Y:S02]  /*df80*/  IMAD.MOV.U32 R128, RZ, RZ, 0x2 ;  /* 0x00000002ff807424 */ /* 0x002fe400078e00ff */
        /* <DEDUP_REMOVED lines=17> */
.L_x_21865:
        /* <DEDUP_REMOVED lines=13> */
.L_x_21867:
[----:B------:R-:W-:Y:S05]  /*e170*/  BSYNC.RECONVERGENT B2 ;  /* 0x0000000000027941 */ /* 0x000fea0003800200 */
.L_x_21866:
        /* <DEDUP_REMOVED lines=43> */
.L_x_21864:
[----:B------:R-:W-:Y:S05]  /*e430*/  BSYNC.RECONVERGENT B1 ;  /* 0x0000000000017941 */ /* 0x000fea0003800200 */
.L_x_21863:
        /* <DEDUP_REMOVED lines=21> */
.L_x_21870:
        /* <DEDUP_REMOVED lines=13> */
.L_x_21872:
[----:B------:R-:W-:Y:S05]  /*e660*/  BSYNC.RECONVERGENT B2 ;  /* 0x0000000000027941 */ /* 0x000fea0003800200 */
.L_x_21871:
        /* <DEDUP_REMOVED lines=43> */
.L_x_21869:
[----:B------:R-:W-:Y:S05]  /*e920*/  BSYNC.RECONVERGENT B1 ;  /* 0x0000000000017941 */ /* 0x000fea0003800200 */
.L_x_21868:
        /* <DEDUP_REMOVED lines=21> */
.L_x_21875:
        /* <DEDUP_REMOVED lines=13> */
.L_x_21877:
[----:B------:R-:W-:Y:S05]  /*eb50*/  BSYNC.RECONVERGENT B2 ;  /* 0x0000000000027941 */ /* 0x000fea0003800200 */
.L_x_21876:
        /* <DEDUP_REMOVED lines=43> */
.L_x_21874:
[----:B------:R-:W-:Y:S05]  /*ee10*/  BSYNC.RECONVERGENT B1 ;  /* 0x0000000000017941 */ /* 0x000fea0003800200 */
.L_x_21873:
        /* <DEDUP_REMOVED lines=21> */
.L_x_21880:
        /* <DEDUP_REMOVED lines=13> */
.L_x_21882:
[----:B------:R-:W-:Y:S05]  /*f040*/  BSYNC.RECONVERGENT B2 ;  /* 0x0000000000027941 */ /* 0x000fea0003800200 */
.L_x_21881:
        /* <DEDUP_REMOVED lines=43> */
.L_x_21879:
[----:B------:R-:W-:Y:S05]  /*f300*/  BSYNC.RECONVERGENT B1 ;  /* 0x0000000000017941 */ /* 0x000fea0003800200 */
.L_x_21878:
        /* <DEDUP_REMOVED lines=21> */
.L_x_21885:
        /* <DEDUP_REMOVED lines=13> */
.L_x_21887:
[----:B------:R-:W-:Y:S05]  /*f530*/  BSYNC.RECONVERGENT B2 ;  /* 0x0000000000027941 */ /* 0x000fea0003800200 */
.L_x_21886:
        /* <DEDUP_REMOVED lines=43> */
.L_x_21884:
[----:B------:R-:W-:Y:S05]  /*f7f0*/  BSYNC.RECONVERGENT B1 ;  /* 0x0000000000017941 */ /* 0x000fea0003800200 */
.L_x_21883:
        /* <DEDUP_REMOVED lines=21> */
.L_x_21890:
        /* <DEDUP_REMOVED lines=13> */
.L_x_21892:
[----:B------:R-:W-:Y:S05]  /*fa20*/  BSYNC.RECONVERGENT B2 ;  /* 0x0000000000027941 */ /* 0x000fea0003800200 */
.L_x_21891:
        /* <DEDUP_REMOVED lines=43> */
.L_x_21889:
[----:B------:R-:W-:Y:S05]  /*fce0*/  BSYNC.RECONVERGENT B1 ;  /* 0x0000000000017941 */ /* 0x000fea0003800200 */
.L_x_21888:
        /* <DEDUP_REMOVED lines=21> */
.L_x_21895:
        /* <DEDUP_REMOVED lines=15> */
.L_x_21897:
[----:B------:R-:W-:Y:S05]  /*ff30*/  BSYNC.RECONVERGENT B2 ;  /* 0x0000000000027941 */ /* 0x000fea0003800200 */
.L_x_21896:
        /* <DEDUP_REMOVED lines=43> */
.L_x_21894:
[----:B------:R-:W-:Y:S05]  /*101f0*/  BSYNC.RECONVERGENT B1 ;  /* 0x0000000000017941 */ /* 0x000fea0003800200 */
.L_x_21893:
[----:B------:R-:W-:Y:S01]  /*10200*/  HADD2.F32 R129, -RZ, R107.H1_H1 ;  /* 0x3000006bff817230 */ /* 0x000fe20000004100 */
[----:B------:R-:W-:Y:S01]  /*10210*/  I2FP.F32.U32 R107, R100 ;  /* 0x00000064006b7245 */ /* 0x000fe20000201000 */
        /* <DEDUP_REMOVED lines=14> */
.L_x_21857:
        /* <DEDUP_REMOVED lines=114> */
.L_x_21911:
        /* <DEDUP_REMOVED lines=49> */
[C---:B------:R-:W-:Y:S01]  /*10d30*/  FMUL.FTZ R90, R0.reuse, R91 ;  /* 0x0000005b005a7220 */ /* 0x040fe20000410000 */
[----:B------:R-:W-:Y:S01]  /*10d40*/  F2FP.F16.F32.PACK_AB R4, R103, R4 ;  /* 0x000000046704723e */ /* 0x000fe200000000ff */
[C---:B------:R-:W-:Y:S01]  /*10d50*/  FMUL.FTZ R133, R0.reuse, R133 ;  /* 0x0000008500857220 */ /* 0x040fe20000410000 */
[C---:B------:R-:W-:Y:S01]  /*10d60*/  FMUL.FTZ R94, R0.reuse, R135 ;  /* 0x00000087005e7220 */ /* 0x040fe20000410000 */
[C---:B------:R-:W-:Y:S01]  /*10d70*/  FMUL.FTZ R153, R0.reuse, R153 ;  /* 0x0000009900997220 */ /* 0x040fe20000410000 */
[----:B------:R-:W-:Y:S01]  /*10d80*/  FMUL.FTZ R106, R0, R107 ;  /* 0x0000006b006a7220 */ /* 0x000fe20000410000 */
[----:B------:R-:W-:Y:S01]  /*10d90*/  F2FP.F16.F32.PACK_AB R7, R92, R7 ;  /* 0x000000075c07723e */ /* 0x000fe200000000ff */
[----:B------:R-:W2:Y:S01]  /*10da0*/  @!P0 LDC.64 R102, c[0x0][0x3c8] ;  /* 0x0000f200ff668b82 */ /* 0x000ea20000000a00 */
[----:B------:R-:W-:Y:S01]  /*10db0*/  F2FP.F16.F32.PACK_AB R5, R88, R5 ;  /* 0x000000055805723e */ /* 0x000fe200000000ff */
        /* <DEDUP_REMOVED lines=10> */
[----:B------:R-:W-:Y:S01]  /*10e60*/  F2FP.F16.F32.PACK_AB R88, R95, R88 ;  /* 0x000000585f58723e */ /* 0x000fe200000000ff */
        /* <DEDUP_REMOVED lines=25> */
[----:B---3--:R-:W-:-:S02]  /*11000*/  @!P0 IMAD.WIDE R104, R111, 0x4, R104 ;  /* 0x000000046f688825 */ /* 0x008fc400078e0268 */
[----:B------:R-:W-:Y:S02]  /*11010*/  F2FP.F16.F32.PACK_AB R94, R122, R129 ;  /* 0x000000817a5e723e */ /* 0x000fe400000000ff */
[----:B--2---:R-:W-:Y:S01]  /*11020*/  @!P0 IMAD.WIDE R102, R111, 0x4, R102 ;  /* 0x000000046f668825 */ /* 0x004fe200078e0266 */
[----:B------:R-:W-:Y:S01]  /*11030*/  F2FP.F16.F32.PACK_AB R93, R100, R93 ;  /* 0x0000005d645d723e */ /* 0x000fe200000000ff */
[----:B------:R2:W-:Y:S01]  /*11040*/  @!P0 STG.E desc[UR8][R104.64], R116 ;  /* 0x0000007468008986 */ /* 0x0005e2000c101908 */
[----:B------:R-:W-:Y:S01]  /*11050*/  F2FP.F16.F32.PACK_AB R92, R101, R92 ;  /* 0x0000005c655c723e */ /* 0x000fe200000000ff */
        /* <DEDUP_REMOVED lines=11> */
.L_x_21652:
[----:B------:R-:W-:Y:S05]  /*11110*/  EXIT ;  /* 0x000000000000794d */ /* 0x000fea0003800000 */
.L_x_21898:
        /* <DEDUP_REMOVED lines=8> */
.L_x_21901:
[----:B------:R-:W-:Y:S05]  /*111a0*/  BSYNC B1 ;  /* 0x0000000000017941 */ /* 0x000fea0003800000 */
.L_x_21900:
        /* <DEDUP_REMOVED lines=9> */
.L_x_21902:
[----:B------:R-:W-:Y:S01]  /*11240*/  HFMA2 R129, -RZ, RZ, 0, 2.384185791015625e-07 ;  /* 0x00000004ff817431 */ /* 0x000fe200000001ff */
[----:B------:R-:W-:-:S05]  /*11250*/  MOV R114, R128 ;  /* 0x0000008000727202 */ /* 0x000fca0000000f00 */
[----:B------:R-:W-:-:S04]  /*11260*/  FADD.FTZ R117, R115, R114 ;  /* 0x0000007273757221 */ /* 0x000fc80000010000 */
[----:B------:R-:W-:-:S07]  /*11270*/  IMAD.MOV.U32 R130, RZ, RZ, R117 ;  /* 0x000000ffff827224 */ /* 0x000fce00078e0075 */
[----:B------:R-:W-:Y:S05]  /*11280*/  WARPSYNC.COLLECTIVE R127, `(.L_x_21903) ;  /* 0x000000007f087348 */ /* 0x000fea0003c00000 */
[----:B------:R0:W1:Y:S02]  /*11290*/  SHFL.BFLY P1, R128, R130, R129, R132 ;  /* 0x0c00008182807389 */ /* 0x0000640000020084 */
[----:B01----:R-:W-:Y:S05]  /*112a0*/  ENDCOLLECTIVE ;  /* 0x000000000000791b */ /* 0x003fea0003800000 */
.L_x_21903:
        /* <DEDUP_REMOVED lines=8> */
.L_x_21904:
[----:B------:R-:W-:Y:S01]  /*11330*/  HFMA2 R129, -RZ, RZ, 0, 9.5367431640625e-07 ;  /* 0x00000010ff817431 */ /* 0x000fe200000001ff */
[----:B------:R-:W-:-:S05]  /*11340*/  MOV R125, R128 ;  /* 0x00000080007d7202 */ /* 0x000fca0000000f00 */
[----:B------:R-:W-:-:S04]  /*11350*/  FADD.FTZ R125, R122, R125 ;  /* 0x0000007d7a7d7221 */ /* 0x000fc80000010000 */
[----:B------:R-:W-:-:S07]  /*11360*/  IMAD.MOV.U32 R130, RZ, RZ, R125 ;  /* 0x000000ffff827224 */ /* 0x000fce00078e007d */
[----:B------:R-:W-:Y:S05]  /*11370*/  WARPSYNC.COLLECTIVE R127, `(.L_x_21905) ;  /* 0x000000007f087348 */ /* 0x000fea0003c00000 */
[----:B------:R0:W1:Y:S02]  /*11380*/  SHFL.BFLY P1, R128, R130, R129, R132 ;  /* 0x0c00008182807389 */ /* 0x0000640000020084 */
[----:B01----:R-:W-:Y:S05]  /*11390*/  ENDCOLLECTIVE ;  /* 0x000000000000791b */ /* 0x003fea0003800000 */
.L_x_21905:
        /* <DEDUP_REMOVED lines=56> */
.L_x_21906:
[----:B------:R-:W-:Y:S01]  /*11720*/  HFMA2 R129, -RZ, RZ, 0, 1.1920928955078125e-07 ;  /* 0x00000002ff817431 */ /* 0x000fe200000001ff */
[----:B------:R-:W-:-:S05]  /*11730*/  MOV R115, R128 ;  /* 0x0000008000737202 */ /* 0x000fca0000000f00 */
[----:B------:R-:W-:-:S04]  /*11740*/  FADD.FTZ R115, R0, R115 ;  /* 0x0000007300737221 */ /* 0x000fc80000010000 */
[----:B------:R-:W-:-:S07]  /*11750*/  IMAD.MOV.U32 R130, RZ, RZ, R115 ;  /* 0x000000ffff827224 */ /* 0x000fce00078e0073 */
[----:B------:R-:W-:Y:S05]  /*11760*/  WARPSYNC.COLLECTIVE R127, `(.L_x_21907) ;  /* 0x000000007f087348 */ /* 0x000fea0003c00000 */
[----:B------:R0:W1:Y:S02]  /*11770*/  SHFL.BFLY P1, R128, R130, R129, R132 ;  /* 0x0c00008182807389 */ /* 0x0000640000020084 */
[----:B01----:R-:W-:Y:S05]  /*11780*/  ENDCOLLECTIVE ;  /* 0x000000000000791b */ /* 0x003fea0003800000 */
.L_x_21907:
[----:B------:R-:W-:Y:S02]  /*11790*/  IMAD.MOV.U32 R129, RZ, RZ, 0x4 ;  /* 0x00000004ff817424 */ /* 0x000fe400078e00ff */
[----:B------:R-:W-:-:S04]  /*117a0*/  IMAD.MOV.U32 R122, RZ, RZ, R128 ;  /* 0x000000ffff7a7224 */ /* 0x000fc800078e0080 */
[----:B------:R-:W-:-:S05]  /*117b0*/  FADD.FTZ R122, R115, R122 ;  /* 0x0000007a737a7221 */ /* 0x000fca0000010000 */
[----:B------:R-:W-:-:S07]  /*117c0*/  MOV R130, R122 ;  /* 0x0000007a00827202 */ /* 0x000fce0000000f00 */
[----:B------:R-:W-:Y:S05]  /*117d0*/  WARPSYNC.COLLECTIVE R127, `(.L_x_21908) ;  /* 0x000000007f087348 */ /* 0x000fea0003c00000 */
[----:B------:R0:W1:Y:S02]  /*117e0*/  SHFL.BFLY P1, R128, R130, R129, R132 ;  /* 0x0c00008182807389 */ /* 0x0000640000020084 */
[----:B01----:R-:W-:Y:S05]  /*117f0*/  ENDCOLLECTIVE ;  /* 0x000000000000791b */ /* 0x003fea0003800000 */
.L_x_21908:
[----:B------:R-:W-:Y:S01]  /*11800*/  HFMA2 R129, -RZ, RZ, 0, 4.76837158203125e-07 ;  /* 0x00000008ff817431 */ /* 0x000fe200000001ff */
[----:B------:R-:W-:-:S05]  /*11810*/  MOV R117, R128 ;  /* 0x0000008000757202 */ /* 0x000fca0000000f00 */
[----:B------:R-:W-:-:S04]  /*11820*/  FADD.FTZ R117, R122, R117 ;  /* 0x000000757a757221 */ /* 0x000fc80000010000 */
[----:B------:R-:W-:-:S07]  /*11830*/  IMAD.MOV.U32 R130, RZ, RZ, R117 ;  /* 0x000000ffff827224 */ /* 0x000fce00078e0075 */
[----:B------:R-:W-:Y:S05]  /*11840*/  WARPSYNC.COLLECTIVE R127, `(.L_x_21909) ;  /* 0x000000007f087348 */ /* 0x000fea0003c00000 */
[----:B------:R0:W1:Y:S02]  /*11850*/  SHFL.BFLY P1, R128, R130, R129, R132 ;  /* 0x0c00008182807389 */ /* 0x0000640000020084 */
[----:B01----:R-:W-:Y:S05]  /*11860*/  ENDCOLLECTIVE ;  /* 0x000000000000791b */ /* 0x003fea0003800000 */
.L_x_21909:
[----:B------:R-:W-:Y:S02]  /*11870*/  IMAD.MOV.U32 R129, RZ, RZ, 0x10 ;  /* 0x00000010ff817424 */ /* 0x000fe400078e00ff */
[----:B------:R-:W-:-:S04]  /*11880*/  IMAD.MOV.U32 R124, RZ, RZ, R128 ;  /* 0x000000ffff7c7224 */ /* 0x000fc800078e0080 */
[----:B------:R-:W-:-:S05]  /*11890*/  FADD.FTZ R124, R117, R124 ;  /* 0x0000007c757c7221 */ /* 0x000fca0000010000 */
[----:B------:R-:W-:-:S07]  /*118a0*/  MOV R130, R124 ;  /* 0x0000007c00827202 */ /* 0x000fce0000000f00 */
[----:B------:R-:W-:Y:S05]  /*118b0*/  WARPSYNC.COLLECTIVE R127, `(.L_x_21910) ;  /* 0x000000007f087348 */ /* 0x000fea0003c00000 */
[----:B------:R0:W1:Y:S02]  /*118c0*/  SHFL.BFLY P1, R128, R130, R129, R132 ;  /* 0x0c00008182807389 */ /* 0x0000640000020084 */
[----:B01----:R-:W-:Y:S05]  /*118d0*/  ENDCOLLECTIVE ;  /* 0x000000000000791b */ /* 0x003fea0003800000 */
.L_x_21910:
[----:B------:R-:W-:Y:S01]  /*118e0*/  MOV R125, R128 ;  /* 0x00000080007d7202 */ /* 0x000fe20000000f00 */
[----:B------:R-:W-:Y:S06]  /*118f0*/  BRA `(.L_x_21911) ;  /* 0xfffffff000487947 */ /* 0x000fec000383ffff */
.L_x_21912:
        /* <DEDUP_REMOVED lines=16> */
.L_x_28827:


//--------------------- .text._ZN10layer_norm13ln_fwd_kernelINS_13Kernel_traitsIf6__halffS2_fjLj768ELj1ELj4ELj1ELj16ENS_18Kernel_traits_baseILj768EfS2_fS2_fjLj128EEEEELb1ELb1ELb1ELb0EEEvNS_9FwdParamsE --------------------------
	.section	.text._ZN10layer_norm13ln_fwd_kernelINS_13Kernel_traitsIf6__halffS2_fjLj768ELj1ELj4ELj1ELj16ENS_18Kernel_traits_baseILj768EfS2_fS2_fjLj128EEEEELb1ELb1ELb1ELb0EEEvNS_9FwdParamsE,"ax",@progbits
	.align	128
        .global         _ZN10layer_norm13ln_fwd_kernelINS_13Kernel_traitsIf6__halffS2_fjLj768ELj1ELj4ELj1ELj16ENS_18Kernel_traits_baseILj768EfS2_fS2_fjLj128EEEEELb1ELb1ELb1ELb0EEEvNS_9FwdParamsE
        .type           _ZN10layer_norm13ln_fwd_kernelINS_13Kernel_traitsIf6__halffS2_fjLj768ELj1ELj4ELj1ELj16ENS_18Kernel_traits_baseILj768EfS2_fS2_fjLj128EEEEELb1ELb1ELb1ELb0EEEvNS_9FwdParamsE,@function
        .size           _ZN10layer_norm13ln_fwd_kernelINS_13Kernel_traitsIf6__halffS2_fjLj768ELj1ELj4ELj1ELj16ENS_18Kernel_traits_baseILj768EfS2_fS2_fjLj128EEEEELb1ELb1ELb1ELb0EEEvNS_9FwdParamsE,(.L_x_28828 - _ZN10layer_norm13ln_fwd_kernelINS_13Kernel_traitsIf6__halffS2_fjLj768ELj1ELj4ELj1ELj16ENS_18Kernel_traits_baseILj768EfS2_fS2_fjLj128EEEEELb1ELb1ELb1ELb0EEEvNS_9FwdParamsE)
        .other          _ZN10layer_norm13ln_fwd_kernelINS_13Kernel_traitsIf6__halffS2_fjLj768ELj1ELj4ELj1ELj16ENS_18Kernel_traits_baseILj768EfS2_fS2_fjLj128EEEEELb1ELb1ELb1ELb0EEEvNS_9FwdParamsE,@"STO_CUDA_ENTRY STV_DEFAULT"
_ZN10layer_norm13ln_fwd_kernelINS_13Kernel_traitsIf6__halffS2_fjLj768ELj1ELj4ELj1ELj16ENS_18Kernel_traits_baseILj768EfS2_fS2_fjLj128EEEEELb1ELb1ELb1ELb0EEEvNS_9FwdParamsE:
.text._ZN10layer_norm13ln_fwd_kernelINS_13Kernel_traitsIf6__halffS2_fjLj768ELj1ELj4ELj1ELj16ENS_18Kernel_traits_baseILj768EfS2_fS2_fjLj128EEEEELb1ELb1ELb1ELb0EEEvNS_9FwdParamsE:
        /* <DEDUP_REMOVED lines=100> */
.L_x_21914:
        /* <DEDUP_REMOVED lines=42> */
.L_x_21915:
[----:B------:R-:W-:Y:S05]  /*08e0*/  BSYNC.RECONVERGENT B0 ;  /* 0x0000000000007941 */ /* 0x000fea0003800200 */
.L_x_21913:
        /* <DEDUP_REMOVED lines=71> */
.L_x_22269:
        /* <DEDUP_REMOVED lines=26> */
.L_x_21920:
[----:B------:R-:W-:Y:S05]  /*0f00*/  BSYNC.RECONVERGENT B2 ;  /* 0x0000000000027941 */ /* 0x000fea0003800200 */
.L_x_21919:
        /* <DEDUP_REMOVED lines=30> */
.L_x_21927:
        /* <DEDUP_REMOVED lines=13> */
.L_x_21929:
[----:B------:R-:W-:Y:S05]  /*11c0*/  BSYNC.RECONVERGENT B5 ;  /* 0x0000000000057941 */ /* 0x000fea0003800200 */
.L_x_21928:
        /* <DEDUP_REMOVED lines=43> */
.L_x_21926:
[----:B------:R-:W-:Y:S05]  /*1480*/  BSYNC.RECONVERGENT B4 ;  /* 0x0000000000047941 */ /* 0x000fea0003800200 */
.L_x_21925:
        /* <DEDUP_REMOVED lines=9> */
[----:B------:R-:W-:-:S07]  /*1520*/  FFMA.FTZ R80, R77, R20, R88 ;  /* 0x000000144d507223 */ /* 0x000fce0000010058 */
.L_x_21924:
[----:B------:R-:W-:Y:S05]  /*1530*/  BSYNC.RECONVERGENT B3 ;  /* 0x0000000000037941 */ /* 0x000fea0003800200 */
.L_x_21923:
        /* <DEDUP_REMOVED lines=17> */
.L_x_21934:
        /* <DEDUP_REMOVED lines=13> */
.L_x_21936:
[----:B------:R-:W-:Y:S05]  /*1720*/  BSYNC.RECONVERGENT B5 ;  /* 0x0000000000057941 */ /* 0x000fea0003800200 */
.L_x_21935:
        /* <DEDUP_REMOVED lines=43> */
.L_x_21933:
[----:B------:R-:W-:Y:S05]  /*19e0*/  BSYNC.RECONVERGENT B4 ;  /* 0x0000000000047941 */ /* 0x000fea0003800200 */
.L_x_21932:
        /* <DEDUP_REMOVED lines=9> */
[----:B------:R-:W-:-:S07]  /*1a80*/  FFMA.FTZ R81, R78, R21, R89 ;  /* 0x000000154e517223 */ /* 0x000fce0000010059 */
.L_x_21931:
[----:B------:R-:W-:Y:S05]  /*1a90*/  BSYNC.RECONVERGENT B3 ;  /* 0x0000000000037941 */ /* 0x000fea0003800200 */
.L_x_21930:
        /* <DEDUP_REMOVED lines=17> */
.L_x_21941:
        /* <DEDUP_REMOVED lines=13> */
.L_x_21943:
[----:B------:R-:W-:Y:S05]  /*1c80*/  BSYNC.RECONVERGENT B5 ;  /* 0x0000000000057941 */ /* 0x000fea0003800200 */
.L_x_21942:
        /* <DEDUP_REMOVED lines=43> */
.L_x_21940:
[----:B------:R-:W-:Y:S05]  /*1f40*/  BSYNC.RECONVERGENT B4 ;  /* 0x0000000000047941 */ /* 0x000fea0003800200 */
.L_x_21939:
        /* <DEDUP_REMOVED lines=10> */
.L_x_21938:
[----:B------:R-:W-:Y:S05]  /*1ff0*/  BSYNC.RECONVERGENT B3 ;  /* 0x0000000000037941 */ /* 0x000fea0003800200 */
.L_x_21937:
        /* <DEDUP_REMOVED lines=17> */
.L_x_21948:
        /* <DEDUP_REMOVED lines=13> */
.L_x_21950:
[----:B------:R-:W-:Y:S05]  /*21e0*/  BSYNC.RECONVERGENT B5 ;  /* 0x0000000000057941 */ /* 0x000fea0003800200 */
.L_x_21949:
        /* <DEDUP_REMOVED lines=43> */
.L_x_21947:
[----:B------:R-:W-:Y:S05]  /*24a0*/  BSYNC.RECONVERGENT B4 ;  /* 0x0000000000047941 */ /* 0x000fea0003800200 */
.L_x_21946:
        /* <DEDUP_REMOVED lines=9> */
[----:B------:R-:W-:-:S07]  /*2540*/  FFMA.FTZ R83, R76, R23, R91 ;  /* 0x000000174c537223 */ /* 0x000fce000001005b */
.L_x_21945:
[----:B------:R-:W-:Y:S05]  /*2550*/  BSYNC.RECONVERGENT B3 ;  /* 0x0000000000037941 */ /* 0x000fea0003800200 */
.L_x_21944:
[----:B------:R-:W-:Y:S01]  /*2560*/  BSSY.RECONVERGENT B3, `(.L_x_21951) ;  /* 0x0000055000037945 */ /* 0x000fe20003800200 */
[----:B------:R-:W-:Y:S02]  /*2570*/  IMAD.MOV.U32 R3, RZ, RZ, R77 ;  /* 0x000000ffff037224 */ /* 0x000fe400078e004d */
[----:B-----5:R-:W-:Y:S01]  /*2580*/  IMAD.MOV.U32 R76, RZ, RZ, R84 ;  /* 0x000000ffff4c7224 */ /* 0x020fe200078e0054 */
        /* <DEDUP_REMOVED lines=14> */
.L_x_21955:
        /* <DEDUP_REMOVED lines=13> */
.L_x_21957:
[----:B------:R-:W-:Y:S05]  /*2740*/  BSYNC.RECONVERGENT B5 ;  /* 0x0000000000057941 */ /* 0x000fea0003800200 */
.L_x_21956:
        /* <DEDUP_REMOVED lines=43> */
.L_x_21954:
[----:B------:R-:W-:Y:S05]  /*2a00*/  BSYNC.RECONVERGENT B4 ;  /* 0x0000000000047941 */ /* 0x000fea0003800200 */
.L_x_21953:
[----:B------:R-:W-:Y:S01]  /*2a10*/  I2FP.F32.U32 R76, R76 ;  /* 0x0000004c004c7245 */ /* 0x000fe20000201000 */
[----:B------:R-:W-:Y:S02]  /*2a20*/  HADD2.F32 R77, -RZ, R94.H0_H0 ;  /* 0x2000005eff4d7230 */ /* 0x000fe40000004100 */
        /* <DEDUP_REMOVED lines=8> */
.L_x_21952:
[----:B------:R-:W-:Y:S05]  /*2ab0*/  BSYNC.RECONVERGENT B3 ;  /* 0x0000000000037941 */ /* 0x000fea0003800200 */
.L_x_21951:
        /* <DEDUP_REMOVED lines=17> */
.L_x_21962:
        /* <DEDUP_REMOVED lines=13> */
.L_x_21964:
[----:B------:R-:W-:Y:S05]  /*2ca0*/  BSYNC.RECONVERGENT B5 ;  /* 0x0000000000057941 */ /* 0x000fea0003800200 */
.L_x_21963:
        /* <DEDUP_REMOVED lines=43> */
.L_x_21961:
[----:B------:R-:W-:Y:S05]  /*2f60*/  BSYNC.RECONVERGENT B4 ;  /* 0x0000000000047941 */ /* 0x000fea0003800200 */
.L_x_21960:
[----:B------:R-:W-:Y:S01]  /*2f70*/  I2FP.F32.U32 R3, R77 ;  /* 0x0000004d00037245 */ /* 0x000fe20000201000 */
[----:B------:R-:W-:Y:S02]  /*2f80*/  HADD2.F32 R77, -RZ, R94.H1_H1 ;  /* 0x3000005eff4d7230 */ /* 0x000fe40000004100 */
        /* <DEDUP_REMOVED lines=8> */
.L_x_21959:
[----:B------:R-:W-:Y:S05]  /*3010*/  BSYNC.RECONVERGENT B3 ;  /* 0x0000000000037941 */ /* 0x000fea0003800200 */
.L_x_21958:
        /* <DEDUP_REMOVED lines=17> */
.L_x_21969:
        /* <DEDUP_REMOVED lines=13> */
.L_x_21971:
[----:B------:R-:W-:Y:S05]  /*3200*/  BSYNC.RECONVERGENT B5 ;  /* 0x0000000000057941 */ /* 0x000fea0003800200 */
.L_x_21970:
        /* <DEDUP_REMOVED lines=43> */
.L_x_21968:
[----:B------:R-:W-:Y:S05]  /*34c0*/  BSYNC.RECONVERGENT B4 ;  /* 0x0000000000047941 */ /* 0x000fea0003800200 */
.L_x_21967:
[----:B------:R-:W-:Y:S01]  /*34d0*/  I2FP.F32.U32 R78, R78 ;  /* 0x0000004e004e7245 */ /* 0x000fe20000201000 */
[----:B------:R-:W-:Y:S02]  /*34e0*/  HFMA2 R113, -RZ, RZ, 0.1171875, 0 ;  /* 0x2f800000ff717431 */ /* 0x000fe400000001ff */
[----:B------:R-:W-:-:S03]  /*34f0*/  HADD2.F32 R79, -RZ, R95.H0_H0 ;  /* 0x2000005fff4f7230 */ /* 0x000fc60000004100 */
[----:B------:R-:W-:Y:S02]  /*3500*/  FFMA.FTZ R78, R78, R113, 1.1641532182693481445e-10 ;  /* 0x2f0000004e4e7423 */ /* 0x000fe40000010071 */
[----:B------:R-:W-:-:S04]  /*3510*/  FMUL.FTZ R79, R79, UR13 ;  /* 0x0000000d4f4f7c20 */ /* 0x000fc80008410000 */
[----:B------:R-:W-:Y:S01]  /*3520*/  FMUL.FTZ R79, R79, UR12 ;  /* 0x0000000c4f4f7c20 */ /* 0x000fe20008410000 */
[----:B------:R-:W-:-:S04]  /*3530*/  FSETP.GTU.FTZ.AND P1, PT, R78, UR10, PT ;  /* 0x0000000a4e007c0b */ /* 0x000fc8000bf3c000 */
[----:B------:R-:W-:Y:S02]  /*3540*/  FSEL R79, R79, RZ, !P1 ;  /* 0x000000ff4f4f7208 */ /* 0x000fe40004800000 */
[----:B------:R-:W-:-:S03]  /*3550*/  SEL R119, RZ, 0x1, P1 ;  /* 0x00000001ff777807 */ /* 0x000fc60000800000 */
[----:B------:R-:W-:-:S07]  /*3560*/  FFMA.FTZ R78, R79, R26, R86 ;  /* 0x0000001a4f4e7223 */ /* 0x000fce0000010056 */
.L_x_21966:
[----:B------:R-:W-:Y:S05]  /*3570*/  BSYNC.RECONVERGENT B3 ;  /* 0x0000000000037941 */ /* 0x000fea0003800200 */
.L_x_21965:
        /* <DEDUP_REMOVED lines=16> */
.L_x_21975:
        /* <DEDUP_REMOVED lines=13> */
.L_x_21977:
[----:B------:R-:W-:Y:S05]  /*3750*/  BSYNC.RECONVERGENT B4 ;  /* 0x0000000000047941 */ /* 0x000fea0003800200 */
.L_x_21976:
        /* <DEDUP_REMOVED lines=43> */
.L_x_21974:
[----:B------:R-:W-:Y:S05]  /*3a10*/  BSYNC.RECONVERGENT B3 ;  /* 0x0000000000037941 */ /* 0x000fea0003800200 */
.L_x_21973:
        /* <DEDUP_REMOVED lines=9> */
[----:B------:R-:W-:Y:S01]  /*3ab0*/  FFMA.FTZ R79, R112, R27, R87 ;  /* 0x0000001b704f7223 */ /* 0x000fe20000010057 */
[----:B------:R-:W-:Y:S06]  /*3ac0*/  BRA `(.L_x_21972) ;  /* 0x0000002800c87947 */ /* 0x000fec0003800000 */
.L_x_21922:
        /* <DEDUP_REMOVED lines=21> */
.L_x_21982:
        /* <DEDUP_REMOVED lines=13> */
.L_x_21984:
[----:B------:R-:W-:Y:S05]  /*3cf0*/  BSYNC.RECONVERGENT B5 ;  /* 0x0000000000057941 */ /* 0x000fea0003800200 */
.L_x_21983:
        /* <DEDUP_REMOVED lines=43> */
.L_x_21981:
[----:B------:R-:W-:Y:S05]  /*3fb0*/  BSYNC.RECONVERGENT B4 ;  /* 0x0000000000047941 */ /* 0x000fea0003800200 */
.L_x_21980:
        /* <DEDUP_REMOVED lines=10> */
.L_x_21979:
[----:B------:R-:W-:Y:S05]  /*4060*/  BSYNC.RECONVERGENT B3 ;  /* 0x0000000000037941 */ /* 0x000fea0003800200 */
.L_x_21978:
        /* <DEDUP_REMOVED lines=17> */
.L_x_21989:
        /* <DEDUP_REMOVED lines=13> */
.L_x_21991:
[----:B------:R-:W-:Y:S05]  /*4250*/  BSYNC.RECONVERGENT B5 ;  /* 0x0000000000057941 */ /* 0x000fea0003800200 */
.L_x_21990:
        /* <DEDUP_REMOVED lines=43> */
.L_x_21988:
[----:B------:R-:W-:Y:S05]  /*4510*/  BSYNC.RECONVERGENT B4 ;  /* 0x0000000000047941 */ /* 0x000fea0003800200 */
.L_x_21987:
        /* <DEDUP_REMOVED lines=10> */
.L_x_21986:
[----:B------:R-:W-:Y:S05]  /*45c0*/  BSYNC.RECONVERGENT B3 ;  /* 0x0000000000037941 */ /* 0x000fea0003800200 */
.L_x_21985:
        /* <DEDUP_REMOVED lines=17> */
.L_x_21996:
        /* <DEDUP_REMOVED lines=13> */
.L_x_21998:
[----:B------:R-:W-:Y:S05]  /*47b0*/  BSYNC.RECONVERGENT B5 ;  /* 0x0000000000057941 */ /* 0x000fea0003800200 */
.L_x_21997:
        /* <DEDUP_REMOVED lines=43> */
.L_x_21995:
[----:B------:R-:W-:Y:S05]  /*4a70*/  BSYNC.RECONVERGENT B4 ;  /* 0x0000000000047941 */ /* 0x000fea0003800200 */
.L_x_21994:
        /* <DEDUP_REMOVED lines=10> */
.L_x_21993:
[----:B------:R-:W-:Y:S05]  /*4b20*/  BSYNC.RECONVERGENT B3 ;  /* 0x0000000000037941 */ /* 0x000fea0003800200 */
.L_x_21992:
        /* <DEDUP_REMOVED lines=17> */
.L_x_22003:
        /* <DEDUP_REMOVED lines=13> */
.L_x_22005:
[----:B------:R-:W-:Y:S05]  /*4d10*/  BSYNC.RECONVERGENT B5 ;  /* 0x0000000000057941 */ /* 0x000fea0003800200 */
.L_x_22004:
        /* <DEDUP_REMOVED lines=43> */
.L_x_22002:
[----:B------:R-:W-:Y:S05]  /*4fd0*/  BSYNC.RECONVERGENT B4 ;  /* 0x0000000000047941 */ /* 0x000fea0003800200 */
.L_x_22001:
        /* <DEDUP_REMOVED lines=10> */
.L_x_22000:
[----:B------:R-:W-:Y:S05]  /*5080*/  BSYNC.RECONVERGENT B3 ;  /* 0x0000000000037941 */ /* 0x000fea0003800200 */
.L_x_21999:
        /* <DEDUP_REMOVED lines=17> */
.L_x_22010:
        /* <DEDUP_REMOVED lines=13> */
.L_x_22012:
[----:B------:R-:W-:Y:S05]  /*5270*/  BSYNC.RECONVERGENT B5 ;  /* 0x0000000000057941 */ /* 0x000fea0003800200 */
.L_x_22011:
        /* <DEDUP_REMOVED lines=43> */
.L_x_22009:
[----:B------:R-:W-:Y:S05]  /*5530*/  BSYNC.RECONVERGENT B4 ;  /* 0x0000000000047941 */ /* 0x000fea0003800200 */
.L_x_22008:
        /* <DEDUP_REMOVED lines=10> */
.L_x_22007:
[----:B------:R-:W-:Y:S05]  /*55e0*/  BSYNC.RECONVERGENT B3 ;  /* 0x0000000000037941 */ /* 0x000fea0003800200 */
.L_x_22006:
        /* <DEDUP_REMOVED lines=17> */
.L_x_22017:
        /* <DEDUP_REMOVED lines=13> */
.L_x_22019:
[----:B------:R-:W-:Y:S05]  /*57d0*/  BSYNC.RECONVERGENT B5 ;  /* 0x0000000000057941 */ /* 0x000fea0003800200 */
.L_x_22018:
        /* <DEDUP_REMOVED lines=43> */
.L_x_22016:
[----:B------:R-:W-:Y:S05]  /*5a90*/  BSYNC.RECONVERGENT B4 ;  /* 0x0000000000047941 */ /* 0x000fea0003800200 */
.L_x_22015:
        /* <DEDUP_REMOVED lines=10> */
.L_x_22014:
[----:B------:R-:W-:Y:S05]  /*5b40*/  BSYNC.RECONVERGENT B3 ;  /* 0x0000000000037941 */ /* 0x000fea0003800200 */
.L_x_22013:
        /* <DEDUP_REMOVED lines=17> */
.L_x_22024:
        /* <DEDUP_REMOVED lines=13> */
.L_x_22026:
[----:B------:R-:W-:Y:S05]  /*5d30*/  BSYNC.RECONVERGENT B5 ;  /* 0x0000000000057941 */ /* 0x000fea0003800200 */
.L_x_22025:
        /* <DEDUP_REMOVED lines=43> */
.L_x_22023:
[----:B------:R-:W-:Y:S05]  /*5ff0*/  BSYNC.RECONVERGENT B4 ;  /* 0x0000000000047941 */ /* 0x000fea0003800200 */
.L_x_22022:
        /* <DEDUP_REMOVED lines=10> */
.L_x_22021:
[----:B------:R-:W-:Y:S05]  /*60a0*/  BSYNC.RECONVERGENT B3 ;  /* 0x0000000000037941 */ /* 0x000fea0003800200 */
.L_x_22020:
        /* <DEDUP_REMOVED lines=16> */
.L_x_22029:
        /* <DEDUP_REMOVED lines=13> */
.L_x_22031:
[----:B------:R-:W-:Y:S05]  /*6280*/  BSYNC.RECONVERGENT B4 ;  /* 0x0000000000047941 */ /* 0x000fea0003800200 */
.L_x_22030:
        /* <DEDUP_REMOVED lines=43> */
.L_x_22028:
[----:B------:R-:W-:Y:S05]  /*6540*/  BSYNC.RECONVERGENT B3 ;  /* 0x0000000000037941 */ /* 0x000fea0003800200 */
.L_x_22027:
        /* <DEDUP_REMOVED lines=10> */
.L_x_21972:
[----:B------:R-:W-:Y:S05]  /*65f0*/  BSYNC.RECONVERGENT B2 ;  /* 0x0000000000027941 */ /* 0x000fea0003800200 */
.L_x_21921:
        /* <DEDUP_REMOVED lines=27> */
.L_x_22033:
[----:B------:R-:W-:Y:S05]  /*67b0*/  BSYNC.RECONVERGENT B2 ;  /* 0x0000000000027941 */ /* 0x000fea0003800200 */
.L_x_22032:
[----:B------:R-:W-:Y:S01]  /*67c0*/  IADD3 R0, PT, PT, R0, 0x20, RZ ;  /* 0x0000002000007810 */ /* 0x000fe20007ffe0ff */
[----:B------:R-:W-:-:S07]  /*67d0*/  VIADD R139, R139, 0x20 ;  /* 0x000000208b8b7836 */ /* 0x000fce0000000000 */
.L_x_21918:
[----:B------:R-:W-:Y:S05]  /*67e0*/  BSYNC.RECONVERGENT B1 ;  /* 0x0000000000017941 */ /* 0x000fea0003800200 */
.L_x_21917:
        /* <DEDUP_REMOVED lines=36> */
.L_x_22042:
        /* <DEDUP_REMOVED lines=13> */
.L_x_22044:
[----:B------:R-:W-:Y:S05]  /*6b00*/  BSYNC.RECONVERGENT B5 ;  /* 0x0000000000057941 */ /* 0x000fea0003800200 */
.L_x_22043:
        /* <DEDUP_REMOVED lines=43> */
.L_x_22041:
[----:B------:R-:W-:Y:S05]  /*6dc0*/  BSYNC.RECONVERGENT B4 ;  /* 0x0000000000047941 */ /* 0x000fea0003800200 */
.L_x_22040:
        /* <DEDUP_REMOVED lines=10> */
.L_x_22039:
[----:B------:R-:W-:Y:S05]  /*6e70*/  BSYNC.RECONVERGENT B3 ;  /* 0x0000000000037941 */ /* 0x000fea0003800200 */
.L_x_22038:
        /* <DEDUP_REMOVED lines=17> */
.L_x_22049:
        /* <DEDUP_REMOVED lines=13> */
.L_x_22051:
[----:B------:R-:W-:Y:S05]  /*7060*/  BSYNC.RECONVERGENT B5 ;  /* 0x0000000000057941 */ /* 0x000fea0003800200 */
.L_x_22050:
        /* <DEDUP_REMOVED lines=43> */
.L_x_22048:
[----:B------:R-:W-:Y:S05]  /*7320*/  BSYNC.RECONVERGENT B4 ;  /* 0x0000000000047941 */ /* 0x000fea0003800200 */
.L_x_22047:
        /* <DEDUP_REMOVED lines=10> */
.L_x_22046:
[----:B------:R-:W-:Y:S05]  /*73d0*/  BSYNC.RECONVERGENT B3 ;  /* 0x0000000000037941 */ /* 0x000fea0003800200 */
.L_x_22045:
        /* <DEDUP_REMOVED lines=17> */
.L_x_22056:
        /* <DEDUP_REMOVED lines=13> */
.L_x_22058:
[----:B------:R-:W-:Y:S05]  /*75c0*/  BSYNC.RECONVERGENT B5 ;  /* 0x0000000000057941 */ /* 0x000fea0003800200 */
.L_x_22057:
        /* <DEDUP_REMOVED lines=43> */
.L_x_22055:
[----:B------:R-:W-:Y:S05]  /*7880*/  BSYNC.RECONVERGENT B4 ;  /* 0x0000000000047941 */ /* 0x000fea0003800200 */
.L_x_22054:
        /* <DEDUP_REMOVED lines=10> */
.L_x_22053:
[----:B------:R-:W-:Y:S05]  /*7930*/  BSYNC.RECONVERGENT B3 ;  /* 0x0000000000037941 */ /* 0x000fea0003800200 */
.L_x_22052:
        /* <DEDUP_REMOVED lines=17> */
.L_x_22063:
        /* <DEDUP_REMOVED lines=13> */
.L_x_22065:
[----:B------:R-:W-:Y:S05]  /*7b20*/  BSYNC.RECONVERGENT B5 ;  /* 0x0000000000057941 */ /* 0x000fea0003800200 */
.L_x_22064:
        /* <DEDUP_REMOVED lines=43> */
.L_x_22062:
[----:B------:R-:W-:Y:S05]  /*7de0*/  BSYNC.RECONVERGENT B4 ;  /* 0x0000000000047941 */ /* 0x000fea0003800200 */
.L_x_22061:
        /* <DEDUP_REMOVED lines=10> */
.L_x_22060:
[----:B------:R-:W-:Y:S05]  /*7e90*/  BSYNC.RECONVERGENT B3 ;  /* 0x0000000000037941 */ /* 0x000fea0003800200 */
.L_x_22059:
        /* <DEDUP_REMOVED lines=17> */
.L_x_22070:
        /* <DEDUP_REMOVED lines=13> */
.L_x_22072:
[----:B------:R-:W-:Y:S05]  /*8080*/  BSYNC.RECONVERGENT B5 ;  /* 0x0000000000057941 */ /* 0x000fea0003800200 */
.L_x_22071:
        /* <DEDUP_REMOVED lines=43> */
.L_x_22069:
[----:B------:R-:W-:Y:S05]  /*8340*/  BSYNC.RECONVERGENT B4 ;  /* 0x0000000000047941 */ /* 0x000fea0003800200 */
.L_x_22068:
        /* <DEDUP_REMOVED lines=10> */
.L_x_22067:
[----:B------:R-:W-:Y:S05]  /*83f0*/  BSYNC.RECONVERGENT B3 ;  /* 0x0000000000037941 */ /* 0x000fea0003800200 */
.L_x_22066:
        /* <DEDUP_REMOVED lines=17> */
.L_x_22077:
        /* <DEDUP_REMOVED lines=13> */
.L_x_22079:
[----:B------:R-:W-:Y:S05]  /*85e0*/  BSYNC.RECONVERGENT B5 ;  /* 0x0000000000057941 */ /* 0x000fea0003800200 */
.L_x_22078:
        /* <DEDUP_REMOVED lines=43> */
.L_x_22076:
[----:B------:R-:W-:Y:S05]  /*88a0*/  BSYNC.RECONVERGENT B4 ;  /* 0x0000000000047941 */ /* 0x000fea0003800200 */
.L_x_22075:
        /* <DEDUP_REMOVED lines=10> */
.L_x_22074:
[----:B------:R-:W-:Y:S05]  /*8950*/  BSYNC.RECONVERGENT B3 ;  /* 0x0000000000037941 */ /* 0x000fea0003800200 */
.L_x_22073:
        /* <DEDUP_REMOVED lines=17> */
.L_x_22084:
        /* <DEDUP_REMOVED lines=13> */
.L_x_22086:
[----:B------:R-:W-:Y:S05]  /*8b40*/  BSYNC.RECONVERGENT B5 ;  /* 0x0000000000057941 */ /* 0x000fea0003800200 */
.L_x_22085:
        /* <DEDUP_REMOVED lines=43> */
.L_x_22083:
[----:B------:R-:W-:Y:S05]  /*8e00*/  BSYNC.RECONVERGENT B4 ;  /* 0x0000000000047941 */ /* 0x000fea0003800200 */
.L_x_22082:
[----:B------:R-:W-:Y:S01]  /*8e10*/  I2FP.F32.U32 R102, R102 ;  /* 0x0000006600667245 */ /* 0x000fe20000201000 */
[----:B0-----:R-:W-:Y:S02]  /*8e20*/  HADD2.F32 R112, -RZ, R95.H0_H0 ;  /* 0x2000005fff707230 */ /* 0x001fe40000004100 */
        /* <DEDUP_REMOVED lines=8> */
.L_x_22081:
[----:B------:R-:W-:Y:S05]  /*8eb0*/  BSYNC.RECONVERGENT B3 ;  /* 0x0000000000037941 */ /* 0x000fea0003800200 */
.L_x_22080:
        /* <DEDUP_REMOVED lines=16> */
.L_x_22090:
        /* <DEDUP_REMOVED lines=13> */
.L_x_22092:
[----:B------:R-:W-:Y:S05]  /*9090*/  BSYNC.RECONVERGENT B4 ;  /* 0x0000000000047941 */ /* 0x000fea0003800200 */
.L_x_22091:
        /* <DEDUP_REMOVED lines=43> */
.L_x_22089:
[----:B------:R-:W-:Y:S05]  /*9350*/  BSYNC.RECONVERGENT B3 ;  /* 0x0000000000037941 */ /* 0x000fea0003800200 */
.L_x_22088:
[----:B------:R-:W-:Y:S01]  /*9360*/  I2FP.F32.U32 R3, R103 ;  /* 0x0000006700037245 */ /* 0x000fe20000201000 */
[----:B------:R-:W-:Y:S02]  /*9370*/  HADD2.F32 R103, -RZ, R95.H1_H1 ;  /* 0x3000005fff677230 */ /* 0x000fe40000004100 */
[----:B0-----:R-:W-:-:S03]  /*9380*/  IMAD.MOV.U32 R112, RZ, RZ, 0x2f800000 ;  /* 0x2f800000ff707424 */ /* 0x001fc600078e00ff */
        /* <DEDUP_REMOVED lines=8> */
.L_x_22037:
        /* <DEDUP_REMOVED lines=21> */
.L_x_22097:
        /* <DEDUP_REMOVED lines=13> */
.L_x_22099:
[----:B------:R-:W-:Y:S05]  /*9630*/  BSYNC.RECONVERGENT B5 ;  /* 0x0000000000057941 */ /* 0x000fea0003800200 */
.L_x_22098:
        /* <DEDUP_REMOVED lines=43> */
.L_x_22096:
[----:B------:R-:W-:Y:S05]  /*98f0*/  BSYNC.RECONVERGENT B4 ;  /* 0x0000000000047941 */ /* 0x000fea0003800200 */
.L_x_22095:
        /* <DEDUP_REMOVED lines=10> */
.L_x_22094:
[----:B------:R-:W-:Y:S05]  /*99a0*/  BSYNC.RECONVERGENT B3 ;  /* 0x0000000000037941 */ /* 0x000fea0003800200 */
.L_x_22093:
        /* <DEDUP_REMOVED lines=17> */
.L_x_22104:
        /* <DEDUP_REMOVED lines=13> */
.L_x_22106:
[----:B------:R-:W-:Y:S05]  /*9b90*/  BSYNC.RECONVERGENT B5 ;  /* 0x0000000000057941 */ /* 0x000fea0003800200 */
.L_x_22105:
        /* <DEDUP_REMOVED lines=43> */
.L_x_22103:
[----:B------:R-:W-:Y:S05]  /*9e50*/  BSYNC.RECONVERGENT B4 ;  /* 0x0000000000047941 */ /* 0x000fea0003800200 */
.L_x_22102:
        /* <DEDUP_REMOVED lines=10> */
.L_x_22101:
[----:B------:R-:W-:Y:S05]  /*9f00*/  BSYNC.RECONVERGENT B3 ;  /* 0x0000000000037941 */ /* 0x000fea0003800200 */
.L_x_22100:
        /* <DEDUP_REMOVED lines=17> */
.L_x_22111:
        /* <DEDUP_REMOVED lines=13> */
.L_x_22113:
[----:B------:R-:W-:Y:S05]  /*a0f0*/  BSYNC.RECONVERGENT B5 ;  /* 0x0000000000057941 */ /* 0x000fea0003800200 */
.L_x_22112:
        /* <DEDUP_REMOVED lines=43> */
.L_x_22110:
[----:B------:R-:W-:Y:S05]  /*a3b0*/  BSYNC.RECONVERGENT B4 ;  /* 0x0000000000047941 */ /* 0x000fea0003800200 */
.L_x_22109:
        /* <DEDUP_REMOVED lines=10> */
.L_x_22108:
[----:B------:R-:W-:Y:S05]  /*a460*/  BSYNC.RECONVERGENT B3 ;  /* 0x0000000000037941 */ /* 0x000fea0003800200 */
.L_x_22107:
        /* <DEDUP_REMOVED lines=17> */
.L_x_22118:
        /* <DEDUP_REMOVED lines=13> */
.L_x_22120:
[----:B------:R-:W-:Y:S05]  /*a650*/  BSYNC.RECONVERGENT B5 ;  /* 0x0000000000057941 */ /* 0x000fea0003800200 */
.L_x_22119:
        /* <DEDUP_REMOVED lines=43> */
.L_x_22117:
[----:B------:R-:W-:Y:S05]  /*a910*/  BSYNC.RECONVERGENT B4 ;  /* 0x0000000000047941 */ /* 0x000fea0003800200 */
.L_x_22116:
        /* <DEDUP_REMOVED lines=10> */
.L_x_22115:
[----:B------:R-:W-:Y:S05]  /*a9c0*/  BSYNC.RECONVERGENT B3 ;  /* 0x0000000000037941 */ /* 0x000fea0003800200 */
.L_x_22114:
        /* <DEDUP_REMOVED lines=17> */
.L_x_22125:
        /* <DEDUP_REMOVED lines=13> */
.L_x_22127:
[----:B------:R-:W-:Y:S05]  /*abb0*/  BSYNC.RECONVERGENT B5 ;  /* 0x0000000000057941 */ /* 0x000fea0003800200 */
.L_x_22126:
        /* <DEDUP_REMOVED lines=43> */
.L_x_22124:
[----:B------:R-:W-:Y:S05]  /*ae70*/  BSYNC.RECONVERGENT B4 ;  /* 0x0000000000047941 */ /* 0x000fea0003800200 */
.L_x_22123:
        /* <DEDUP_REMOVED lines=10> */
.L_x_22122:
[----:B------:R-:W-:Y:S05]  /*af20*/  BSYNC.RECONVERGENT B3 ;  /* 0x0000000000037941 */ /* 0x000fea0003800200 */
.L_x_22121:
        /* <DEDUP_REMOVED lines=17> */
.L_x_22132:
        /* <DEDUP_REMOVED lines=13> */
.L_x_22134:
[----:B------:R-:W-:Y:S05]  /*b110*/  BSYNC.RECONVERGENT B5 ;  /* 0x0000000000057941 */ /* 0x000fea0003800200 */
.L_x_22133:
        /* <DEDUP_REMOVED lines=43> */
.L_x_22131:
[----:B------:R-:W-:Y:S05]  /*b3d0*/  BSYNC.RECONVERGENT B4 ;  /* 0x0000000000047941 */ /* 0x000fea0003800200 */
.L_x_22130:
        /* <DEDUP_REMOVED lines=10> */
.L_x_22129:
[----:B------:R-:W-:Y:S05]  /*b480*/  BSYNC.RECONVERGENT B3 ;  /* 0x0000000000037941 */ /* 0x000fea0003800200 */
.L_x_22128:
        /* <DEDUP_REMOVED lines=17> */
.L_x_22139:
        /* <DEDUP_REMOVED lines=13> */
.L_x_22141:
[----:B------:R-:W-:Y:S05]  /*b670*/  BSYNC.RECONVERGENT B5 ;  /* 0x0000000000057941 */ /* 0x000fea0003800200 */
.L_x_22140:
        /* <DEDUP_REMOVED lines=43> */
.L_x_22138:
[----:B------:R-:W-:Y:S05]  /*b930*/  BSYNC.RECONVERGENT B4 ;  /* 0x0000000000047941 */ /* 0x000fea0003800200 */
.L_x_22137:
        /* <DEDUP_REMOVED lines=10> */
.L_x_22136:
[----:B------:R-:W-:Y:S05]  /*b9e0*/  BSYNC.RECONVERGENT B3 ;  /* 0x0000000000037941 */ /* 0x000fea0003800200 */
.L_x_22135:
        /* <DEDUP_REMOVED lines=16> */
.L_x_22144:
        /* <DEDUP_REMOVED lines=13> */
.L_x_22146:
[----:B------:R-:W-:Y:S05]  /*bbc0*/  BSYNC.RECONVERGENT B4 ;  /* 0x0000000000047941 */ /* 0x000fea0003800200 */
.L_x_22145:
        /* <DEDUP_REMOVED lines=43> */
.L_x_22143:
[----:B------:R-:W-:Y:S05]  /*be80*/  BSYNC.RECONVERGENT B3 ;  /* 0x0000000000037941 */ /* 0x000fea0003800200 */
.L_x_22142:
[----:B------:R-:W-:Y:S01]  /*be90*/  I2FP.F32.U32 R3, R103 ;  /* 0x0000006700037245 */ /* 0x000fe20000201000 */
[----:B-----5:R-:W-:Y:S02]  /*bea0*/  HADD2.F32 R103, -RZ, R95.H1_H1 ;  /* 0x3000005fff677230 */ /* 0x020fe40000004100 */
[----:B0-----:R-:W-:-:S03]  /*beb0*/  IMAD.MOV.U32 R112, RZ, RZ, 0x2f800000 ;  /* 0x2f800000ff707424 */ /* 0x001fc600078e00ff */
[----:B------:R-:W-:Y:S01]  /*bec0*/  FMUL.FTZ R103, R103, UR13 ;  /* 0x0000000d67677c20 */ /* 0x000fe20008410000 */
[----:B------:R-:W-:-:S03]  /*bed0*/  FFMA.FTZ R3, R3, R112, 1.1641532182693481445e-10 ;  /* 0x2f00000003037423 */ /* 0x000fc60000010070 */
[----:B------:R-:W-:Y:S02]  /*bee0*/  FMUL.FTZ R103, R103, UR12 ;  /* 0x0000000c67677c20 */ /* 0x000fe40008410000 */
[----:B------:R-:W-:-:S04]  /*bef0*/  FSETP.GTU.FTZ.AND P0, PT, R3, UR10, PT ;  /* 0x0000000a03007c0b */ /* 0x000fc8000bf1c000 */
[----:B------:R-:W-:Y:S02]  /*bf00*/  FSEL R112, R103, RZ, !P0 ;  /* 0x000000ff67707208 */ /* 0x000fe40004000000 */
[----:B------:R-:W-:-:S03]  /*bf10*/  SEL R118, RZ, 0x1, P0 ;  /* 0x00000001ff767807 */ /* 0x000fc60000000000 */
[----:B------:R-:W-:-:S07]  /*bf20*/  FMUL.FTZ R103, R112, R51 ;  /* 0x0000003370677220 */ /* 0x000fce0000410000 */
.L_x_22087:
[----:B------:R-:W-:Y:S05]  /*bf30*/  BSYNC.RECONVERGENT B1 ;  /* 0x0000000000017941 */ /* 0x000fea0003800200 */
.L_x_22036:
        /* <DEDUP_REMOVED lines=27> */
.L_x_22148:
[----:B------:R-:W-:Y:S05]  /*c0f0*/  BSYNC.RECONVERGENT B1 ;  /* 0x0000000000017941 */ /* 0x000fea0003800200 */
.L_x_22147:
[----:B------:R-:W-:Y:S01]  /*c100*/  IADD3 R0, PT, PT, R0, 0x20, RZ ;  /* 0x0000002000007810 */ /* 0x000fe20007ffe0ff */
[----:B------:R-:W-:-:S07]  /*c110*/  VIADD R139, R139, 0x20 ;  /* 0x000000208b8b7836 */ /* 0x000fce0000000000 */
.L_x_22035:
[----:B------:R-:W-:Y:S05]  /*c120*/  BSYNC.RECONVERGENT B2 ;  /* 0x0000000000027941 */ /* 0x000fea0003800200 */
.L_x_22034:
        /* <DEDUP_REMOVED lines=36> */
.L_x_22157:
        /* <DEDUP_REMOVED lines=13> */
.L_x_22159:
[----:B------:R-:W-:Y:S05]  /*c440*/  BSYNC.RECONVERGENT B5 ;  /* 0x0000000000057941 */ /* 0x000fea0003800200 */
.L_x_22158:
        /* <DEDUP_REMOVED lines=43> */
.L_x_22156:
[----:B------:R-:W-:Y:S05]  /*c700*/  BSYNC.RECONVERGENT B4 ;  /* 0x0000000000047941 */ /* 0x000fea0003800200 */
.L_x_22155:
        /* <DEDUP_REMOVED lines=10> */
.L_x_22154:
[----:B------:R-:W-:Y:S05]  /*c7b0*/  BSYNC.RECONVERGENT B3 ;  /* 0x0000000000037941 */ /* 0x000fea0003800200 */
.L_x_22153:
        /* <DEDUP_REMOVED lines=17> */
.L_x_22164:
        /* <DEDUP_REMOVED lines=13> */
.L_x_22166:
[----:B------:R-:W-:Y:S05]  /*c9a0*/  BSYNC.RECONVERGENT B5 ;  /* 0x0000000000057941 */ /* 0x000fea0003800200 */
.L_x_22165:
        /* <DEDUP_REMOVED lines=43> */
.L_x_22163:
[----:B------:R-:W-:Y:S05]  /*cc60*/  BSYNC.RECONVERGENT B4 ;  /* 0x0000000000047941 */ /* 0x000fea0003800200 */
.L_x_22162:
        /* <DEDUP_REMOVED lines=10> */
.L_x_22161:
[----:B------:R-:W-:Y:S05]  /*cd10*/  BSYNC.RECONVERGENT B3 ;  /* 0x0000000000037941 */ /* 0x000fea0003800200 */
.L_x_22160:
        /* <DEDUP_REMOVED lines=17> */
.L_x_22171:
        /* <DEDUP_REMOVED lines=13> */
.L_x_22173:
[----:B------:R-:W-:Y:S05]  /*cf00*/  BSYNC.RECONVERGENT B5 ;  /* 0x0000000000057941 */ /* 0x000fea0003800200 */
.L_x_22172:
        /* <DEDUP_REMOVED lines=43> */
.L_x_22170:
[----:B------:R-:W-:Y:S05]  /*d1c0*/  BSYNC.RECONVERGENT B4 ;  /* 0x0000000000047941 */ /* 0x000fea0003800200 */
.L_x_22169:
        /* <DEDUP_REMOVED lines=10> */
.L_x_22168:
[----:B------:R-:W-:Y:S05]  /*d270*/  BSYNC.RECONVERGENT B3 ;  /* 0x0000000000037941 */ /* 0x000fea0003800200 */
.L_x_22167:
        /* <DEDUP_REMOVED lines=17> */
.L_x_22178:
        /* <DEDUP_REMOVED lines=13> */
.L_x_22180:
[----:B------:R-:W-:Y:S05]  /*d460*/  BSYNC.RECONVERGENT B5 ;  /* 0x0000000000057941 */ /* 0x000fea0003800200 */
.L_x_22179:
        /* <DEDUP_REMOVED lines=43> */
.L_x_22177:
[----:B------:R-:W-:Y:S05]  /*d720*/  BSYNC.RECONVERGENT B4 ;  /* 0x0000000000047941 */ /* 0x000fea0003800200 */
.L_x_22176:
        /* <DEDUP_REMOVED lines=10> */
.L_x_22175:
[----:B------:R-:W-:Y:S05]  /*d7d0*/  BSYNC.RECONVERGENT B3 ;  /* 0x0000000000037941 */ /* 0x000fea0003800200 */
.L_x_22174:
        /* <DEDUP_REMOVED lines=17> */
.L_x_22185:
        /* <DEDUP_REMOVED lines=13> */
.L_x_22187:
[----:B------:R-:W-:Y:S05]  /*d9c0*/  BSYNC.RECONVERGENT B5 ;  /* 0x0000000000057941 */ /* 0x000fea0003800200 */
.L_x_22186:
        /* <DEDUP_REMOVED lines=43> */
.L_x_22184:
[----:B------:R-:W-:Y:S05]  /*dc80*/  BSYNC.RECONVERGENT B4 ;  /* 0x0000000000047941 */ /* 0x000fea0003800200 */
.L_x_22183:
        /* <DEDUP_REMOVED lines=10> */
.L_x_22182:
[----:B------:R-:W-:Y:S05]  /*dd30*/  BSYNC.RECONVERGENT B3 ;  /* 0x0000000000037941 */ /* 0x000fea0003800200 */
.L_x_22181:
        /* <DEDUP_REMOVED lines=17> */
.L_x_22192:
        /* <DEDUP_REMOVED lines=13> */
.L_x_22194:
[----:B------:R-:W-:Y:S05]  /*df20*/  BSYNC.RECONVERGENT B5 ;  /* 0x0000000000057941 */ /* 0x000fea0003800200 */
.L_x_22193:
        /* <DEDUP_REMOVED lines=43> */
.L_x_22191:
[----:B------:R-:W-:Y:S05]  /*e1e0*/  BSYNC.RECONVERGENT B4 ;  /* 0x0000000000047941 */ /* 0x000fea0003800200 */
.L_x_22190:
        /* <DEDUP_REMOVED lines=10> */
.L_x_22189:
[----:B------:R-:W-:Y:S05]  /*e290*/  BSYNC.RECONVERGENT B3 ;  /* 0x0000000000037941 */ /* 0x000fea0003800200 */
.L_x_22188:
        /* <DEDUP_REMOVED lines=17> */
.L_x_22199:
        /* <DEDUP_REMOVED lines=13> */
.L_x_22201:
[----:B------:R-:W-:Y:S05]  /*e480*/  BSYNC.RECONVERGENT B5 ;  /* 0x0000000000057941 */ /* 0x000fea0003800200 */
.L_x_22200:
        /* <DEDUP_REMOVED lines=43> */
.L_x_22198:
[----:B------:R-:W-:Y:S05]  /*e740*/  BSYNC.RECONVERGENT B4 ;  /* 0x0000000000047941 */ /* 0x000fea0003800200 */
.L_x_22197:
        /* <DEDUP_REMOVED lines=10> */
.L_x_22196:
[----:B------:R-:W-:Y:S05]  /*e7f0*/  BSYNC.RECONVERGENT B3 ;  /* 0x0000000000037941 */ /* 0x000fea0003800200 */
.L_x_22195:
        /* <DEDUP_REMOVED lines=20> */
.L_x_22205:
        /* <DEDUP_REMOVED lines=13> */
.L_x_22207:
[----:B------:R-:W-:Y:S05]  /*ea10*/  BSYNC.RECONVERGENT B4 ;  /* 0x0000000000047941 */ /* 0x000fea0003800200 */
.L_x_22206:
        /* <DEDUP_REMOVED lines=42> */
.L_x_22204:
[----:B------:R-:W-:Y:S05]  /*ecc0*/  BSYNC.RECONVERGENT B3 ;  /* 0x0000000000037941 */ /* 0x000fea0003800200 */
.L_x_22203:
[----:B------:R-:W-:Y:S01]  /*ecd0*/  I2FP.F32.U32 R2, R111 ;  /* 0x0000006f00027245 */ /* 0x000fe20000201000 */
[----:B------:R-:W-:Y:S02]  /*ece0*/  HFMA2 R3, -RZ, RZ, 0.1171875, 0 ;  /* 0x2f800000ff037431 */ /* 0x000fe400000001ff */
[----:B------:R-:W-:-:S03]  /*ecf0*/  HADD2.F32 R111, -RZ, R95.H1_H1 ;  /* 0x3000005fff6f7230 */ /* 0x000fc60000004100 */
[----:B------:R-:W-:Y:S02]  /*ed00*/  FFMA.FTZ R2, R2, R3, 1.1641532182693481445e-10 ;  /* 0x2f00000002027423 */ /* 0x000fe40000010003 */
[----:B------:R-:W-:-:S04]  /*ed10*/  FMUL.FTZ R111, R111, UR13 ;  /* 0x0000000d6f6f7c20 */ /* 0x000fc80008410000 */
[----:B------:R-:W-:Y:S01]  /*ed20*/  FMUL.FTZ R111, R111, UR12 ;  /* 0x0000000c6f6f7c20 */ /* 0x000fe20008410000 */
[----:B------:R-:W-:-:S04]  /*ed30*/  FSETP.GTU.FTZ.AND P0, PT, R2, UR10, PT ;  /* 0x0000000a02007c0b */ /* 0x000fc8000bf1c000 */
[----:B------:R-:W-:Y:S02]  /*ed40*/  FSEL R2, R111, RZ, !P0 ;  /* 0x000000ff6f027208 */ /* 0x000fe40004000000 */
[----:B------:R-:W-:-:S03]  /*ed50*/  SEL R118, RZ, 0x1, P0 ;  /* 0x00000001ff767807 */ /* 0x000fc60000000000 */
[----:B------:R-:W-:Y:S01]  /*ed60*/  FFMA.FTZ R111, R2, R75, R87 ;  /* 0x0000004b026f7223 */ /* 0x000fe20000010057 */
[----:B------:R-:W-:Y:S06]  /*ed70*/  BRA `(.L_x_22202) ;  /* 0x0000002800d47947 */ /* 0x000fec0003800000 */
.L_x_22152:
        /* <DEDUP_REMOVED lines=21> */
.L_x_22212:
        /* <DEDUP_REMOVED lines=13> */
.L_x_22214:
[----:B------:R-:W-:Y:S05]  /*efa0*/  BSYNC.RECONVERGENT B5 ;  /* 0x0000000000057941 */ /* 0x000fea0003800200 */
.L_x_22213:
        /* <DEDUP_REMOVED lines=43> */
.L_x_22211:
[----:B------:R-:W-:Y:S05]  /*f260*/  BSYNC.RECONVERGENT B4 ;  /* 0x0000000000047941 */ /* 0x000fea0003800200 */
.L_x_22210:
        /* <DEDUP_REMOVED lines=10> */
.L_x_22209:
[----:B------:R-:W-:Y:S05]  /*f310*/  BSYNC.RECONVERGENT B3 ;  /* 0x0000000000037941 */ /* 0x000fea0003800200 */
.L_x_22208:
        /* <DEDUP_REMOVED lines=17> */
.L_x_22219:
        /* <DEDUP_REMOVED lines=13> */
.L_x_22221:
[----:B------:R-:W-:Y:S05]  /*f500*/  BSYNC.RECONVERGENT B5 ;  /* 0x0000000000057941 */ /* 0x000fea0003800200 */
.L_x_22220:
        /* <DEDUP_REMOVED lines=43> */
.L_x_22218:
[----:B------:R-:W-:Y:S05]  /*f7c0*/  BSYNC.RECONVERGENT B4 ;  /* 0x0000000000047941 */ /* 0x000fea0003800200 */
.L_x_22217:
        /* <DEDUP_REMOVED lines=10> */
.L_x_22216:
[----:B------:R-:W-:Y:S05]  /*f870*/  BSYNC.RECONVERGENT B3 ;  /* 0x0000000000037941 */ /* 0x000fea0003800200 */
.L_x_22215:
        /* <DEDUP_REMOVED lines=17> */
.L_x_22226:
        /* <DEDUP_REMOVED lines=13> */
.L_x_22228:
[----:B------:R-:W-:Y:S05]  /*fa60*/  BSYNC.RECONVERGENT B5 ;  /* 0x0000000000057941 */ /* 0x000fea0003800200 */
.L_x_22227:
        /* <DEDUP_REMOVED lines=43> */
.L_x_22225:
[----:B------:R-:W-:Y:S05]  /*fd20*/  BSYNC.RECONVERGENT B4 ;  /* 0x0000000000047941 */ /* 0x000fea0003800200 */
.L_x_22224:
        /* <DEDUP_REMOVED lines=10> */
.L_x_22223:
[----:B------:R-:W-:Y:S05]  /*fdd0*/  BSYNC.RECONVERGENT B3 ;  /* 0x0000000000037941 */ /* 0x000fea0003800200 */
.L_x_22222:
        /* <DEDUP_REMOVED lines=17> */
.L_x_22233:
        /* <DEDUP_REMOVED lines=13> */
.L_x_22235:
[----:B------:R-:W-:Y:S05]  /*ffc0*/  BSYNC.RECONVERGENT B5 ;  /* 0x0000000000057941 */ /* 0x000fea0003800200 */
.L_x_22234:
        /* <DEDUP_REMOVED lines=43> */
.L_x_22232:
[----:B------:R-:W-:Y:S05]  /*10280*/  BSYNC.RECONVERGENT B4 ;  /* 0x0000000000047941 */ /* 0x000fea0003800200 */
.L_x_22231:
        /* <DEDUP_REMOVED lines=10> */
.L_x_22230:
[----:B------:R-:W-:Y:S05]  /*10330*/  BSYNC.RECONVERGENT B3 ;  /* 0x0000000000037941 */ /* 0x000fea0003800200 */
.L_x_22229:
        /* <DEDUP_REMOVED lines=17> */
.L_x_22240:
        /* <DEDUP_REMOVED lines=13> */
.L_x_22242:
[----:B------:R-:W-:Y:S05]  /*10520*/  BSYNC.RECONVERGENT B5 ;  /* 0x0000000000057941 */ /* 0x000fea0003800200 */
.L_x_22241:
        /* <DEDUP_REMOVED lines=43> */
.L_x_22239:
[----:B------:R-:W-:Y:S05]  /*107e0*/  BSYNC.RECONVERGENT B4 ;  /* 0x0000000000047941 */ /* 0x000fea0003800200 */
.L_x_22238:
        /* <DEDUP_REMOVED lines=10> */
.L_x_22237:
[----:B------:R-:W-:Y:S05]  /*10890*/  BSYNC.RECONVERGENT B3 ;  /* 0x0000000000037941 */ /* 0x000fea0003800200 */
.L_x_22236:
        /* <DEDUP_REMOVED lines=17> */
.L_x_22247:
        /* <DEDUP_REMOVED lines=13> */
.L_x_22249:
[----:B------:R-:W-:Y:S05]  /*10a80*/  BSYNC.RECONVERGENT B5 ;  /* 0x0000000000057941 */ /* 0x000fea0003800200 */
.L_x_22248:
        /* <DEDUP_REMOVED lines=43> */
.L_x_22246:
[----:B------:R-:W-:Y:S05]  /*10d40*/  BSYNC.RECONVERGENT B4 ;  /* 0x0000000000047941 */ /* 0x000fea0003800200 */
.L_x_22245:
        /* <DEDUP_REMOVED lines=10> */
.L_x_22244:
[----:B------:R-:W-:Y:S05]  /*10df0*/  BSYNC.RECONVERGENT B3 ;  /* 0x0000000000037941 */ /* 0x000fea0003800200 */
.L_x_22243:
        /* <DEDUP_REMOVED lines=17> */
.L_x_22254:
        /* <DEDUP_REMOVED lines=13> */
.L_x_22256:
[----:B------:R-:W-:Y:S05]  /*10fe0*/  BSYNC.RECONVERGENT B5 ;  /* 0x0000000000057941 */ /* 0x000fea0003800200 */
.L_x_22255:
        /* <DEDUP_REMOVED lines=43> */
.L_x_22253:
[----:B------:R-:W-:Y:S05]  /*112a0*/  BSYNC.RECONVERGENT B4 ;  /* 0x0000000000047941 */ /* 0x000fea0003800200 */
.L_x_22252:
[----:B------:R-:W-:Y:S01]  /*112b0*/  I2FP.F32.U32 R110, R110 ;  /* 0x0000006e006e7245 */ /* 0x000fe20000201000 */
[----:B------:R-:W-:Y:S02]  /*112c0*/  HFMA2 R111, -RZ, RZ, 0.1171875, 0 ;  /* 0x2f800000ff6f7431 */ /* 0x000fe400000001ff */
[----:B0----5:R-:W-:-:S03]  /*112d0*/  HADD2.F32 R112, -RZ, R95.H0_H0 ;  /* 0x2000005fff707230 */ /* 0x021fc60000004100 */
[----:B------:R-:W-:Y:S02]  /*112e0*/  FFMA.FTZ R110, R110, R111, 1.1641532182693481445e-10 ;  /* 0x2f0000006e6e7423 */ /* 0x000fe4000001006f */
[----:B------:R-:W-:-:S04]  /*112f0*/  FMUL.FTZ R112, R112, UR13 ;  /* 0x0000000d70707c20 */ /* 0x000fc80008410000 */
[----:B------:R-:W-:Y:S01]  /*11300*/  FMUL.FTZ R111, R112, UR12 ;  /* 0x0000000c706f7c20 */ /* 0x000fe20008410000 */
[----:B------:R-:W-:-:S04]  /*11310*/  FSETP.GTU.FTZ.AND P0, PT, R110, UR10, PT ;  /* 0x0000000a6e007c0b */ /* 0x000fc8000bf1c000 */
[----:B------:R-:W-:Y:S02]  /*11320*/  FSEL R111, R111, RZ, !P0 ;  /* 0x000000ff6f6f7208 */ /* 0x000fe40004000000 */
[----:B------:R-:W-:-:S03]  /*11330*/  SEL R119, RZ, 0x1, P0 ;  /* 0x00000001ff777807 */ /* 0x000fc60000000000 */
[----:B------:R-:W-:-:S07]  /*11340*/  FMUL.FTZ R110, R111, R74 ;  /* 0x0000004a6f6e7220 */ /* 0x000fce0000410000 */
.L_x_22251:
[----:B------:R-:W-:Y:S05]  /*11350*/  BSYNC.RECONVERGENT B3 ;  /* 0x0000000000037941 */ /* 0x000fea0003800200 */
.L_x_22250:
        /* <DEDUP_REMOVED lines=20> */
.L_x_22259:
        /* <DEDUP_REMOVED lines=13> */
.L_x_22261:
[----:B------:R-:W-:Y:S05]  /*11570*/  BSYNC.RECONVERGENT B4 ;  /* 0x0000000000047941 */ /* 0x000fea0003800200 */
.L_x_22260:
        /* <DEDUP_REMOVED lines=42> */
.L_x_22258:
[----:B------:R-:W-:Y:S05]  /*11820*/  BSYNC.RECONVERGENT B3 ;  /* 0x0000000000037941 */ /* 0x000fea0003800200 */
.L_x_22257:
        /* <DEDUP_REMOVED lines=10> */
.L_x_22202:
[----:B------:R-:W-:Y:S05]  /*118d0*/  BSYNC.RECONVERGENT B1 ;  /* 0x0000000000017941 */ /* 0x000fea0003800200 */
.L_x_22151:
        /* <DEDUP_REMOVED lines=25> */
.L_x_22150:
[----:B------:R-:W-:Y:S05]  /*11a70*/  BSYNC.RECONVERGENT B2 ;  /* 0x0000000000027941 */ /* 0x000fea0003800200 */
.L_x_22149:
        /* <DEDUP_REMOVED lines=100> */
.L_x_22281:
        /* <DEDUP_REMOVED lines=56> */
.L_x_22266:
[----:B------:R-:W-:Y:S05]  /*12440*/  BSYNC.RECONVERGENT B2 ;  /* 0x0000000000027941 */ /* 0x000fea0003800200 */
.L_x_22265:
        /* <DEDUP_REMOVED lines=34> */
.L_x_22268:
[----:B------:R-:W-:Y:S05]  /*12670*/  BSYNC.RECONVERGENT B2 ;  /* 0x0000000000027941 */ /* 0x000fea0003800200 */
.L_x_22267:
        /* <DEDUP_REMOVED lines=32> */
.L_x_22264:
[----:B------:R-:W-:Y:S05]  /*12880*/  BSYNC.RECONVERGENT B1 ;  /* 0x0000000000017941 */ /* 0x000fea0003800200 */
.L_x_22263:
[----:B012---:R-:W0:Y:S02]  /*12890*/  LDC.64 R2, c[0x0][0x380] ;  /* 0x0000e000ff027b82 */ /* 0x007e240000000a00 */
[----:B0-----:R-:W-:-:S04]  /*128a0*/  LEA R133, R2, R133, 0x2 ;  /* 0x0000008502857211 */ /* 0x001fc800078e10ff */
[----:B------:R-:W-:-:S13]  /*128b0*/  ISETP.GE.AND P0, PT, R133, R3, PT ;  /* 0x000000038500720c */ /* 0x000fda0003f06270 */
[----:B------:R-:W-:Y:S05]  /*128c0*/  @!P0 BRA `(.L_x_22269) ;  /* 0xfffffee400248947 */ /* 0x000fea000383ffff */
[----:B------:R-:W-:Y:S05]  /*128d0*/  BSYNC B0 ;  /* 0x0000000000007941 */ /* 0x000fea0003800000 */
.L_x_21916:
[----:B------:R-:W-:Y:S05]  /*128e0*/  EXIT ;  /* 0x000000000000794d */ /* 0x000fea0003800000 */
.L_x_22262:
        /* <DEDUP_REMOVED lines=8> */
.L_x_22271:
[----:B------:R-:W-:Y:S05]  /*12970*/  BSYNC B1 ;  /* 0x0000000000017941 */ /* 0x000fea0003800000 */
.L_x_22270:
        /* <DEDUP_REMOVED lines=9> */
.L_x_22272:
[----:B------:R-:W-:Y:S01]  /*12a10*/  HFMA2 R142, -RZ, RZ, 0, 2.384185791015625e-07 ;  /* 0x00000004ff8e7431 */ /* 0x000fe200000001ff */
[----:B------:R-:W-:-:S05]  /*12a20*/  MOV R3, R117 ;  /* 0x0000007500037202 */ /* 0x000fca0000000f00 */
[----:B------:R-:W-:-:S04]  /*12a30*/  FADD.FTZ R114, R112, R3 ;  /* 0x0000000370727221 */ /* 0x000fc80000010000 */
[----:B------:R-:W-:-:S07]  /*12a40*/  IMAD.MOV.U32 R140, RZ, RZ, R114 ;  /* 0x000000ffff8c7224 */ /* 0x000fce00078e0072 */
[----:B------:R-:W-:Y:S05]  /*12a50*/  WARPSYNC.COLLECTIVE R139, `(.L_x_22273) ;  /* 0x000000008b087348 */ /* 0x000fea0003c00000 */
[----:B------:R0:W1:Y:S02]  /*12a60*/  SHFL.BFLY P6, R117, R140, R142, R143 ;  /* 0x0c00008e8c757389 */ /* 0x00006400000c008f */
[----:B01----:R-:W-:Y:S05]  /*12a70*/  ENDCOLLECTIVE ;  /* 0x000000000000791b */ /* 0x003fea0003800000 */
.L_x_22273:
        /* <DEDUP_REMOVED lines=8> */
.L_x_22274:
[----:B------:R-:W-:Y:S01]  /*12b00*/  HFMA2 R142, -RZ, RZ, 0, 9.5367431640625e-07 ;  /* 0x00000010ff8e7431 */ /* 0x000fe200000001ff */
[----:B------:R-:W-:-:S05]  /*12b10*/  MOV R0, R117 ;  /* 0x0000007500007202 */ /* 0x000fca0000000f00 */
[----:B------:R-:W-:-:S04]  /*12b20*/  FADD.FTZ R116, R115, R0 ;  /* 0x0000000073747221 */ /* 0x000fc80000010000 */
[----:B------:R-:W-:-:S07]  /*12b30*/  IMAD.MOV.U32 R140, RZ, RZ, R116 ;  /* 0x000000ffff8c7224 */ /* 0x000fce00078e0074 */
[----:B------:R-:W-:Y:S05]  /*12b40*/  WARPSYNC.COLLECTIVE R139, `(.L_x_22275) ;  /* 0x000000008b087348 */ /* 0x000fea0003c00000 */
[----:B------:R0:W1:Y:S02]  /*12b50*/  SHFL.BFLY P6, R117, R140, R142, R143 ;  /* 0x0c00008e8c757389 */ /* 0x00006400000c008f */
[----:B01----:R-:W-:Y:S05]  /*12b60*/  ENDCOLLECTIVE ;  /* 0x000000000000791b */ /* 0x003fea0003800000 */
.L_x_22275:
        /* <DEDUP_REMOVED lines=56> */
.L_x_22276:
[----:B------:R-:W-:Y:S02]  /*12ef0*/  IMAD.MOV.U32 R142, RZ, RZ, 0x2 ;  /* 0x00000002ff8e7424 */ /* 0x000fe400078e00ff */
[----:B------:R-:W-:-:S04]  /*12f00*/  IMAD.MOV.U32 R113, RZ, RZ, R117 ;  /* 0x000000ffff717224 */ /* 0x000fc800078e0075 */
[----:B------:R-:W-:-:S05]  /*12f10*/  FADD.FTZ R113, R0, R113 ;  /* 0x0000007100717221 */ /* 0x000fca0000010000 */
[----:B------:R-:W-:-:S07]  /*12f20*/  MOV R140, R113 ;  /* 0x00000071008c7202 */ /* 0x000fce0000000f00 */
[----:B------:R-:W-:Y:S05]  /*12f30*/  WARPSYNC.COLLECTIVE R139, `(.L_x_22277) ;  /* 0x000000008b087348 */ /* 0x000fea0003c00000 */
[----:B------:R0:W1:Y:S02]  /*12f40*/  SHFL.BFLY P6, R117, R140, R142, R143 ;  /* 0x0c00008e8c757389 */ /* 0x00006400000c008f */
[----:B01----:R-:W-:Y:S05]  /*12f50*/  ENDCOLLECTIVE ;  /* 0x000000000000791b */ /* 0x003fea0003800000 */
.L_x_22277:
[----:B------:R-:W-:Y:S01]  /*12f60*/  HFMA2 R142, -RZ, RZ, 0, 2.384185791015625e-07 ;  /* 0x00000004ff8e7431 */ /* 0x000fe200000001ff */
[----:B------:R-:W-:-:S05]  /*12f70*/  MOV R112, R117 ;  /* 0x0000007500707202 */ /* 0x000fca0000000f00 */
[----:B------:R-:W-:-:S04]  /*12f80*/  FADD.FTZ R112, R113, R112 ;  /* 0x0000007071707221 */ /* 0x000fc80000010000 */
[----:B------:R-:W-:-:S07]  /*12f90*/  IMAD.MOV.U32 R140, RZ, RZ, R112 ;  /* 0x000000ffff8c7224 */ /* 0x000fce00078e0070 */
[----:B------:R-:W-:Y:S05]  /*12fa0*/  WARPSYNC.COLLECTIVE R139, `(.L_x_22278) ;  /* 0x000000008b087348 */ /* 0x000fea0003c00000 */
[----:B------:R0:W1:Y:S02]  /*12fb0*/  SHFL.BFLY P6, R117, R140, R142, R143 ;  /* 0x0c00008e8c757389 */ /* 0x00006400000c008f */
[----:B01----:R-:W-:Y:S05]  /*12fc0*/  ENDCOLLECTIVE ;  /* 0x000000000000791b */ /* 0x003fea0003800000 */
.L_x_22278:
[----:B------:R-:W-:Y:S02]  /*12fd0*/  IMAD.MOV.U32 R142, RZ, RZ, 0x8 ;  /* 0x00000008ff8e7424 */ /* 0x000fe400078e00ff */
[----:B------:R-:W-:-:S04]  /*12fe0*/  IMAD.MOV.U32 R115, RZ, RZ, R117 ;  /* 0x000000ffff737224 */ /* 0x000fc800078e0075 */
[----:B------:R-:W-:-:S05]  /*12ff0*/  FADD.FTZ R115, R112, R115 ;  /* 0x0000007370737221 */ /* 0x000fca0000010000 */
[----:B------:R-:W-:-:S07]  /*13000*/  MOV R140, R115 ;  /* 0x00000073008c7202 */ /* 0x000fce0000000f00 */
[----:B------:R-:W-:Y:S05]  /*13010*/  WARPSYNC.COLLECTIVE R139, `(.L_x_22279) ;  /* 0x000000008b087348 */ /* 0x000fea0003c00000 */
[----:B------:R0:W1:Y:S02]  /*13020*/  SHFL.BFLY P6, R117, R140, R142, R143 ;  /* 0x0c00008e8c757389 */ /* 0x00006400000c008f */
[----:B01----:R-:W-:Y:S05]  /*13030*/  ENDCOLLECTIVE ;  /* 0x000000000000791b */ /* 0x003fea0003800000 */
.L_x_22279:
[----:B------:R-:W-:Y:S01]  /*13040*/  HFMA2 R142, -RZ, RZ, 0, 9.5367431640625e-07 ;  /* 0x00000010ff8e7431 */ /* 0x000fe200000001ff */
[----:B------:R-:W-:-:S05]  /*13050*/  MOV R114, R117 ;  /* 0x0000007500727202 */ /* 0x000fca0000000f00 */
[----:B------:R-:W-:-:S04]  /*13060*/  FADD.FTZ R114, R115, R114 ;  /* 0x0000007273727221 */ /* 0x000fc80000010000 */
[----:B------:R-:W-:-:S07]  /*13070*/  IMAD.MOV.U32 R140, RZ, RZ, R114 ;  /* 0x000000ffff8c7224 */ /* 0x000fce00078e0072 */
[----:B------:R-:W-:Y:S05]  /*13080*/  WARPSYNC.COLLECTIVE R139, `(.L_x_22280) ;  /* 0x000000008b087348 */ /* 0x000fea0003c00000 */
[----:B------:R0:W1:Y:S02]  /*13090*/  SHFL.BFLY P6, R117, R140, R142, R143 ;  /* 0x0c00008e8c757389 */ /* 0x00006400000c008f */
[----:B01----:R-:W-:Y:S05]  /*130a0*/  ENDCOLLECTIVE ;  /* 0x000000000000791b */ /* 0x003fea0003800000 */
.L_x_22280:
[----:B------:R-:W-:Y:S05]  /*130b0*/  BRA `(.L_x_22281) ;  /* 0xfffffff000007947 */ /* 0x000fea000383ffff */
.L_x_22282:
        /* <DEDUP_REMOVED lines=12> */
.L_x_28828:


//--------------------- .text._ZN10layer_norm13ln_fwd_kernelINS_13Kernel_traitsIf6__halffS2_fjLj768ELj1ELj4ELj1ELj16ENS_18Kernel_traits_baseILj768EfS2_fS2_fjLj128EEEEELb1ELb1ELb1ELb1EEEvNS_9FwdParamsE --------------------------
	.section	.text._ZN10layer_norm13ln_fwd_kernelINS_13Kernel_traitsIf6__halffS2_fjLj768ELj1ELj4ELj1ELj16ENS_18Kernel_traits_baseILj768EfS2_fS2_fjLj128EEEEELb1ELb1ELb1ELb1EEEvNS_9FwdParamsE,"ax",@progbits
	.align	128
        .global         _ZN10layer_norm13ln_fwd_kernelINS_13Kernel_traitsIf6__halffS2_fjLj768ELj1ELj4ELj1ELj16ENS_18Kernel_traits_baseILj768EfS2_fS2_fjLj128EEEEELb1ELb1ELb1ELb1EEEvNS_9FwdParamsE
        .type           _ZN10layer_norm13ln_fwd_kernelINS_13Kernel_traitsIf6__halffS2_fjLj768ELj1ELj4ELj1ELj16ENS_18Kernel_traits_baseILj768EfS2_fS2_fjLj128EEEEELb1ELb1ELb1ELb1EEEvNS_9FwdParamsE,@function
        .size           _ZN10layer_norm13ln_fwd_kernelINS_13Kernel_traitsIf6__halffS2_fjLj768ELj1ELj4ELj1ELj16ENS_18Kernel_traits_baseILj768EfS2_fS2_fjLj128EEEEELb1ELb1ELb1ELb1EEEvNS_9FwdParamsE,(.L_x_28829 - _ZN10layer_norm13ln_fwd_kernelINS_13Kernel_traitsIf6__halffS2_fjLj768ELj1ELj4ELj1ELj16ENS_18Kernel_traits_baseILj768EfS2_fS2_fjLj128EEEEELb1ELb1ELb1ELb1EEEvNS_9FwdParamsE)
        .other          _ZN10layer_norm13ln_fwd_kernelINS_13Kernel_traitsIf6__halffS2_fjLj768ELj1ELj4ELj1ELj16ENS_18Kernel_traits_baseILj768EfS2_fS2_fjLj128EEEEELb1ELb1ELb1ELb1EEEvNS_9FwdParamsE,@"STO_CUDA_ENTRY STV_DEFAULT"
_ZN10layer_norm13ln_fwd_kernelINS_13Kernel_traitsIf6__halffS2_fjLj768ELj1ELj4ELj1ELj16ENS_18Kernel_traits_baseILj768EfS2_fS2_fjLj128EEEEELb1ELb1ELb1ELb1EEEvNS_9FwdParamsE:
.text._ZN10layer_norm13ln_fwd_kernelINS_13Kernel_traitsIf6__halffS2_fjLj768ELj1ELj4ELj1ELj16ENS_18Kernel_traits_baseILj768EfS2_fS2_fjLj128EEEEELb1ELb1ELb1ELb1EEEvNS_9FwdParamsE:
        /* <DEDUP_REMOVED lines=75> */
.L_x_22283:
        /* <DEDUP_REMOVED lines=28> */
.L_x_22284:
        /* <DEDUP_REMOVED lines=71> */
.L_x_22628:
        /* <DEDUP_REMOVED lines=51> */
.L_x_22292:
        /* <DEDUP_REMOVED lines=13> */
.L_x_22294:
[----:B------:R-:W-:Y:S05]  /*0ee0*/  BSYNC.RECONVERGENT B4 ;  /* 0x0000000000047941 */ /* 0x000fea0003800200 */
.L_x_22293:
        /* <DEDUP_REMOVED lines=43> */
.L_x_22291:
[----:B------:R-:W-:Y:S05]  /*11a0*/  BSYNC.RECONVERGENT B3 ;  /* 0x0000000000037941 */ /* 0x000fea0003800200 */
.L_x_22290:
        /* <DEDUP_REMOVED lines=10> */
.L_x_22289:
[----:B------:R-:W-:Y:S05]  /*1250*/  BSYNC.RECONVERGENT B2 ;  /* 0x0000000000027941 */ /* 0x000fea0003800200 */
.L_x_22288:
        /* <DEDUP_REMOVED lines=17> */
.L_x_22299:
        /* <DEDUP_REMOVED lines=13> */
.L_x_22301:
[----:B------:R-:W-:Y:S05]  /*1440*/  BSYNC.RECONVERGENT B4 ;  /* 0x0000000000047941 */ /* 0x000fea0003800200 */
.L_x_22300:
        /* <DEDUP_REMOVED lines=43> */
.L_x_22298:
[----:B------:R-:W-:Y:S05]  /*1700*/  BSYNC.RECONVERGENT B3 ;  /* 0x0000000000037941 */ /* 0x000fea0003800200 */
.L_x_22297:
        /* <DEDUP_REMOVED lines=10> */
.L_x_22296:
[----:B------:R-:W-:Y:S05]  /*17b0*/  BSYNC.RECONVERGENT B2 ;  /* 0x0000000000027941 */ /* 0x000fea0003800200 */
.L_x_22295:
        /* <DEDUP_REMOVED lines=17> */
.L_x_22306:
        /* <DEDUP_REMOVED lines=13> */
.L_x_22308:
[----:B------:R-:W-:Y:S05]  /*19a0*/  BSYNC.RECONVERGENT B4 ;  /* 0x0000000000047941 */ /* 0x000fea0003800200 */
.L_x_22307:
        /* <DEDUP_REMOVED lines=43> */
.L_x_22305:
[----:B------:R-:W-:Y:S05]  /*1c60*/  BSYNC.RECONVERGENT B3 ;  /* 0x0000000000037941 */ /* 0x000fea0003800200 */
.L_x_22304:
        /* <DEDUP_REMOVED lines=10> */
.L_x_22303:
[----:B------:R-:W-:Y:S05]  /*1d10*/  BSYNC.RECONVERGENT B2 ;  /* 0x0000000000027941 */ /* 0x000fea0003800200 */
.L_x_22302:
        /* <DEDUP_REMOVED lines=17> */
.L_x_22313:
        /* <DEDUP_REMOVED lines=13> */
.L_x_22315:
[----:B------:R-:W-:Y:S05]  /*1f00*/  BSYNC.RECONVERGENT B4 ;  /* 0x0000000000047941 */ /* 0x000fea0003800200 */
.L_x_22314:
        /* <DEDUP_REMOVED lines=43> */
.L_x_22312:
[----:B------:R-:W-:Y:S05]  /*21c0*/  BSYNC.RECONVERGENT B3 ;  /* 0x0000000000037941 */ /* 0x000fea0003800200 */
.L_x_22311:
        /* <DEDUP_REMOVED lines=10> */
.L_x_22310:
[----:B------:R-:W-:Y:S05]  /*2270*/  BSYNC.RECONVERGENT B2 ;  /* 0x0000000000027941 */ /* 0x000fea0003800200 */
.L_x_22309:
        /* <DEDUP_REMOVED lines=17> */
.L_x_22320:
        /* <DEDUP_REMOVED lines=13> */
.L_x_22322:
[----:B------:R-:W-:Y:S05]  /*2460*/  BSYNC.RECONVERGENT B4 ;  /* 0x0000000000047941 */ /* 0x000fea0003800200 */
.L_x_22321:
        /* <DEDUP_REMOVED lines=43> */
.L_x_22319:
[----:B------:R-:W-:Y:S05]  /*2720*/  BSYNC.RECONVERGENT B3 ;  /* 0x0000000000037941 */ /* 0x000fea0003800200 */
.L_x_22318:
        /* <DEDUP_REMOVED lines=10> */
.L_x_22317:
[----:B------:R-:W-:Y:S05]  /*27d0*/  BSYNC.RECONVERGENT B2 ;  /* 0x0000000000027941 */ /* 0x000fea0003800200 */
.L_x_22316:
        /* <DEDUP_REMOVED lines=17> */
.L_x_22327:
        /* <DEDUP_REMOVED lines=13> */
.L_x_22329:
[----:B------:R-:W-:Y:S05]  /*29c0*/  BSYNC.RECONVERGENT B4 ;  /* 0x0000000000047941 */ /* 0x000fea0003800200 */
.L_x_22328:
        /* <DEDUP_REMOVED lines=43> */
.L_x_22326:
[----:B------:R-:W-:Y:S05]  /*2c80*/  BSYNC.RECONVERGENT B3 ;  /* 0x0000000000037941 */ /* 0x000fea0003800200 */
.L_x_22325:
        /* <DEDUP_REMOVED lines=9> */
[----:B------:R-:W-:-:S07]  /*2d20*/  FFMA.FTZ R93, R94, R57, R77 ;  /* 0x000000395e5d7223 */ /* 0x000fce000001004d */
.L_x_22324:
[----:B------:R-:W-:Y:S05]  /*2d30*/  BSYNC.RECONVERGENT B2 ;  /* 0x0000000000027941 */ /* 0x000fea0003800200 */
.L_x_22323:
        /* <DEDUP_REMOVED lines=17> */
.L_x_22334:
        /* <DEDUP_REMOVED lines=13> */
.L_x_22336:
[----:B------:R-:W-:Y:S05]  /*2f20*/  BSYNC.RECONVERGENT B4 ;  /* 0x0000000000047941 */ /* 0x000fea0003800200 */
.L_x_22335:
        /* <DEDUP_REMOVED lines=43> */
.L_x_22333:
[----:B------:R-:W-:Y:S05]  /*31e0*/  BSYNC.RECONVERGENT B3 ;  /* 0x0000000000037941 */ /* 0x000fea0003800200 */
.L_x_22332:
        /* <DEDUP_REMOVED lines=10> */
.L_x_22331:
[----:B------:R-:W-:Y:S05]  /*3290*/  BSYNC.RECONVERGENT B2 ;  /* 0x0000000000027941 */ /* 0x000fea0003800200 */
.L_x_22330:
        /* <DEDUP_REMOVED lines=16> */
.L_x_22340:
        /* <DEDUP_REMOVED lines=13> */
.L_x_22342:
[----:B------:R-:W-:Y:S05]  /*3470*/  BSYNC.RECONVERGENT B3 ;  /* 0x0000000000037941 */ /* 0x000fea0003800200 */
.L_x_22341:
        /* <DEDUP_REMOVED lines=43> */
.L_x_22339:
[----:B------:R-:W-:Y:S05]  /*3730*/  BSYNC.RECONVERGENT B2 ;  /* 0x0000000000027941 */ /* 0x000fea0003800200 */
.L_x_22338:
        /* <DEDUP_REMOVED lines=11> */
.L_x_22287:
        /* <DEDUP_REMOVED lines=21> */
.L_x_22347:
        /* <DEDUP_REMOVED lines=13> */
.L_x_22349:
[----:B------:R-:W-:Y:S05]  /*3a10*/  BSYNC.RECONVERGENT B4 ;  /* 0x0000000000047941 */ /* 0x000fea0003800200 */
.L_x_22348:
        /* <DEDUP_REMOVED lines=43> */
.L_x_22346:
[----:B------:R-:W-:Y:S05]  /*3cd0*/  BSYNC.RECONVERGENT B3 ;  /* 0x0000000000037941 */ /* 0x000fea0003800200 */
.L_x_22345:
        /* <DEDUP_REMOVED lines=10> */
.L_x_22344:
[----:B------:R-:W-:Y:S05]  /*3d80*/  BSYNC.RECONVERGENT B2 ;  /* 0x0000000000027941 */ /* 0x000fea0003800200 */
.L_x_22343:
        /* <DEDUP_REMOVED lines=17> */
.L_x_22354:
        /* <DEDUP_REMOVED lines=13> */
.L_x_22356:
[----:B------:R-:W-:Y:S05]  /*3f70*/  BSYNC.RECONVERGENT B4 ;  /* 0x0000000000047941 */ /* 0x000fea0003800200 */
.L_x_22355:
        /* <DEDUP_REMOVED lines=43> */
.L_x_22353:
[----:B------:R-:W-:Y:S05]  /*4230*/  BSYNC.RECONVERGENT B3 ;  /* 0x0000000000037941 */ /* 0x000fea0003800200 */
.L_x_22352:
        /* <DEDUP_REMOVED lines=10> */
.L_x_22351:
[----:B------:R-:W-:Y:S05]  /*42e0*/  BSYNC.RECONVERGENT B2 ;  /* 0x0000000000027941 */ /* 0x000fea0003800200 */
.L_x_22350:
        /* <DEDUP_REMOVED lines=17> */
.L_x_22361:
        /* <DEDUP_REMOVED lines=13> */
.L_x_22363:
[----:B------:R-:W-:Y:S05]  /*44d0*/  BSYNC.RECONVERGENT B4 ;  /* 0x0000000000047941 */ /* 0x000fea0003800200 */
.L_x_22362:
        /* <DEDUP_REMOVED lines=43> */
.L_x_22360:
[----:B------:R-:W-:Y:S05]  /*4790*/  BSYNC.RECONVERGENT B3 ;  /* 0x0000000000037941 */ /* 0x000fea0003800200 */
.L_x_22359:
        /* <DEDUP_REMOVED lines=10> */
.L_x_22358:
[----:B------:R-:W-:Y:S05]  /*4840*/  BSYNC.RECONVERGENT B2 ;  /* 0x0000000000027941 */ /* 0x000fea0003800200 */
.L_x_22357:
        /* <DEDUP_REMOVED lines=17> */
.L_x_22368:
        /* <DEDUP_REMOVED lines=13> */
.L_x_22370:
[----:B------:R-:W-:Y:S05]  /*4a30*/  BSYNC.RECONVERGENT B4 ;  /* 0x0000000000047941 */ /* 0x000fea0003800200 */
.L_x_22369:
        /* <DEDUP_REMOVED lines=43> */
.L_x_22367:
[----:B------:R-:W-:Y:S05]  /*4cf0*/  BSYNC.RECONVERGENT B3 ;  /* 0x0000000000037941 */ /* 0x000fea0003800200 */
.L_x_22366:
        /* <DEDUP_REMOVED lines=10> */
.L_x_22365:
[----:B------:R-:W-:Y:S05]  /*4da0*/  BSYNC.RECONVERGENT B2 ;  /* 0x0000000000027941 */ /* 0x000fea0003800200 */
.L_x_22364:
        /* <DEDUP_REMOVED lines=17> */
.L_x_22375:
        /* <DEDUP_REMOVED lines=13> */
.L_x_22377:
[----:B------:R-:W-:Y:S05]  /*4f90*/  BSYNC.RECONVERGENT B4 ;  /* 0x0000000000047941 */ /* 0x000fea0003800200 */
.L_x_22376:
        /* <DEDUP_REMOVED lines=43> */
.L_x_22374:
[----:B------:R-:W-:Y:S05]  /*5250*/  BSYNC.RECONVERGENT B3 ;  /* 0x0000000000037941 */ /* 0x000fea0003800200 */
.L_x_22373:
        /* <DEDUP_REMOVED lines=10> */
.L_x_22372:
[----:B------:R-:W-:Y:S05]  /*5300*/  BSYNC.RECONVERGENT B2 ;  /* 0x0000000000027941 */ /* 0x000fea0003800200 */
.L_x_22371:
        /* <DEDUP_REMOVED lines=17> */
.L_x_22382:
        /* <DEDUP_REMOVED lines=13> */
.L_x_22384:
[----:B------:R-:W-:Y:S05]  /*54f0*/  BSYNC.RECONVERGENT B4 ;  /* 0x0000000000047941 */ /* 0x000fea0003800200 */
.L_x_22383:
        /* <DEDUP_REMOVED lines=43> */
.L_x_22381:
[----:B------:R-:W-:Y:S05]  /*57b0*/  BSYNC.RECONVERGENT B3 ;  /* 0x0000000000037941 */ /* 0x000fea0003800200 */
.L_x_22380:
        /* <DEDUP_REMOVED lines=10> */
.L_x_22379:
[----:B------:R-:W-:Y:S05]  /*5860*/  BSYNC.RECONVERGENT B2 ;  /* 0x0000000000027941 */ /* 0x000fea0003800200 */
.L_x_22378:
        /* <DEDUP_REMOVED lines=17> */
.L_x_22389:
        /* <DEDUP_REMOVED lines=13> */
.L_x_22391:
[----:B------:R-:W-:Y:S05]  /*5a50*/  BSYNC.RECONVERGENT B4 ;  /* 0x0000000000047941 */ /* 0x000fea0003800200 */
.L_x_22390:
        /* <DEDUP_REMOVED lines=43> */
.L_x_22388:
[----:B------:R-:W-:Y:S05]  /*5d10*/  BSYNC.RECONVERGENT B3 ;  /* 0x0000000000037941 */ /* 0x000fea0003800200 */
.L_x_22387:
        /* <DEDUP_REMOVED lines=10> */
.L_x_22386:
[----:B------:R-:W-:Y:S05]  /*5dc0*/  BSYNC.RECONVERGENT B2 ;  /* 0x0000000000027941 */ /* 0x000fea0003800200 */
.L_x_22385:
        /* <DEDUP_REMOVED lines=16> */
.L_x_22394:
        /* <DEDUP_REMOVED lines=13> */
.L_x_22396:
[----:B------:R-:W-:Y:S05]  /*5fa0*/  BSYNC.RECONVERGENT B3 ;  /* 0x0000000000037941 */ /* 0x000fea0003800200 */
.L_x_22395:
        /* <DEDUP_REMOVED lines=43> */
.L_x_22393:
[----:B------:R-:W-:Y:S05]  /*6260*/  BSYNC.RECONVERGENT B2 ;  /* 0x0000000000027941 */ /* 0x000fea0003800200 */
.L_x_22392:
        /* <DEDUP_REMOVED lines=10> */
.L_x_22337:
[----:B------:R-:W-:Y:S05]  /*6310*/  BSYNC.RECONVERGENT B1 ;  /* 0x0000000000017941 */ /* 0x000fea0003800200 */
.L_x_22286:
        /* <DEDUP_REMOVED lines=32> */
.L_x_22398:
[----:B------:R-:W-:Y:S05]  /*6520*/  BSYNC.RECONVERGENT B1 ;  /* 0x0000000000017941 */ /* 0x000fea0003800200 */
.L_x_22397:
        /* <DEDUP_REMOVED lines=8> */
[----:B--2---:R-:W-:Y:S01]  /*65b0*/  MOV R98, R100 ;  /* 0x0000006400627202 */ /* 0x004fe20000000f00 */
[----:B-----5:R-:W-:-:S09]  /*65c0*/  IMAD.MOV.U32 R96, RZ, RZ, R80 ;  /* 0x000000ffff607224 */ /* 0x020fd200078e0050 */
        /* <DEDUP_REMOVED lines=17> */
.L_x_22405:
        /* <DEDUP_REMOVED lines=13> */
.L_x_22407:
[----:B------:R-:W-:Y:S05]  /*67b0*/  BSYNC.RECONVERGENT B4 ;  /* 0x0000000000047941 */ /* 0x000fea0003800200 */
.L_x_22406:
[----:B------:R-:W-:Y:S01]  /*67c0*/  IMAD.WIDE.U32 R98, R127, -0x326172a9, RZ ;  /* 0xcd9e8d577f627825 */ /* 0x000fe200078e00ff */
[----:B01----:R-:W-:-:S04]  /*67d0*/  LOP3.LUT R102, R121, UR7, R97, 0x96, !PT ;  /* 0x0000000779667c12 */ /* 0x003fc8000f8e9661 */
        /* <DEDUP_REMOVED lines=39> */
[----:B------:R-:W-:-:S07]  /*6a50*/  IMAD.MOV.U32 R96, RZ, RZ, R0 ;  /* 0x000000ffff607224 */ /* 0x000fce00078e0000 */
.L_x_22404:
[----:B------:R-:W-:Y:S05]  /*6a60*/  BSYNC.RECONVERGENT B3 ;  /* 0x0000000000037941 */ /* 0x000fea0003800200 */
.L_x_22403:
        /* <DEDUP_REMOVED lines=10> */
.L_x_22402:
[----:B------:R-:W-:Y:S05]  /*6b10*/  BSYNC.RECONVERGENT B2 ;  /* 0x0000000000027941 */ /* 0x000fea0003800200 */
.L_x_22401:
        /* <DEDUP_REMOVED lines=17> */
.L_x_22412:
        /* <DEDUP_REMOVED lines=13> */
.L_x_22414:
[----:B------:R-:W-:Y:S05]  /*6d00*/  BSYNC.RECONVERGENT B4 ;  /* 0x0000000000047941 */ /* 0x000fea0003800200 */
.L_x_22413:
[----:B------:R-:W-:Y:S01]  /*6d10*/  IMAD.WIDE.U32 R100, R127, -0x326172a9, RZ ;  /* 0xcd9e8d577f647825 */ /* 0x000fe200078e00ff */
[----:B-1----:R-:W-:-:S03]  /*6d20*/  LOP3.LUT R106, R121, UR7, R99, 0x96, !PT ;  /* 0x00000007796a7c12 */ /* 0x002fc6000f8e9663 */
[----:B------:R-:W-:Y:S01]  /*6d30*/  HFMA2 R0, -RZ, RZ, 0, 0 ;  /* 0x00000000ff007431 */ /* 0x000fe200000001ff */
        /* <DEDUP_REMOVED lines=40> */
.L_x_22411:
[----:B------:R-:W-:Y:S05]  /*6fc0*/  BSYNC.RECONVERGENT B3 ;  /* 0x0000000000037941 */ /* 0x000fea0003800200 */
.L_x_22410:
        /* <DEDUP_REMOVED lines=10> */
.L_x_22409:
[----:B------:R-:W-:Y:S05]  /*7070*/  BSYNC.RECONVERGENT B2 ;  /* 0x0000000000027941 */ /* 0x000fea0003800200 */
.L_x_22408:
        /* <DEDUP_REMOVED lines=17> */
.L_x_22419:
        /* <DEDUP_REMOVED lines=13> */
.L_x_22421:
[----:B------:R-:W-:Y:S05]  /*7260*/  BSYNC.RECONVERGENT B4 ;  /* 0x0000000000047941 */ /* 0x000fea0003800200 */
.L_x_22420:
[----:B------:R-:W-:Y:S01]  /*7270*/  IMAD.WIDE.U32 R100, R127, -0x326172a9, RZ ;  /* 0xcd9e8d577f647825 */ /* 0x000fe200078e00ff */
[----:B-1----:R-:W-:-:S04]  /*7280*/  LOP3.LUT R106, R121, UR7, R99, 0x96, !PT ;  /* 0x00000007796a7c12 */ /* 0x002fc8000f8e9663 */
        /* <DEDUP_REMOVED lines=41> */
.L_x_22418:
[----:B------:R-:W-:Y:S05]  /*7520*/  BSYNC.RECONVERGENT B3 ;  /* 0x0000000000037941 */ /* 0x000fea0003800200 */
.L_x_22417:
        /* <DEDUP_REMOVED lines=10> */
.L_x_22416:
[----:B------:R-:W-:Y:S05]  /*75d0*/  BSYNC.RECONVERGENT B2 ;  /* 0x0000000000027941 */ /* 0x000fea0003800200 */
.L_x_22415:
        /* <DEDUP_REMOVED lines=17> */
.L_x_22426:
        /* <DEDUP_REMOVED lines=13> */
.L_x_22428:
[----:B------:R-:W-:Y:S05]  /*77c0*/  BSYNC.RECONVERGENT B4 ;  /* 0x0000000000047941 */ /* 0x000fea0003800200 */
.L_x_22427:
[----:B01----:R-:W-:Y:S01]  /*77d0*/  IMAD.WIDE.U32 R102, R127, -0x326172a9, RZ ;  /* 0xcd9e8d577f667825 */ /* 0x003fe200078e00ff */
        /* <DEDUP_REMOVED lines=42> */
.L_x_22425:
[----:B------:R-:W-:Y:S05]  /*7a80*/  BSYNC.RECONVERGENT B3 ;  /* 0x0000000000037941 */ /* 0x000fea0003800200 */
.L_x_22424:
        /* <DEDUP_REMOVED lines=10> */
.L_x_22423:
[----:B------:R-:W-:Y:S05]  /*7b30*/  BSYNC.RECONVERGENT B2 ;  /* 0x0000000000027941 */ /* 0x000fea0003800200 */
.L_x_22422:
        /* <DEDUP_REMOVED lines=17> */
.L_x_22433:
        /* <DEDUP_REMOVED lines=13> */
.L_x_22435:
[----:B------:R-:W-:Y:S05]  /*7d20*/  BSYNC.RECONVERGENT B4 ;  /* 0x0000000000047941 */ /* 0x000fea0003800200 */
.L_x_22434:
        /* <DEDUP_REMOVED lines=43> */
.L_x_22432:
[----:B------:R-:W-:Y:S05]  /*7fe0*/  BSYNC.RECONVERGENT B3 ;  /* 0x0000000000037941 */ /* 0x000fea0003800200 */
.L_x_22431:
        /* <DEDUP_REMOVED lines=10> */
.L_x_22430:
[----:B------:R-:W-:Y:S05]  /*8090*/  BSYNC.RECONVERGENT B2 ;  /* 0x0000000000027941 */ /* 0x000fea0003800200 */
.L_x_22429:
        /* <DEDUP_REMOVED lines=17> */
.L_x_22440:
        /* <DEDUP_REMOVED lines=13> */
.L_x_22442:
[----:B------:R-:W-:Y:S05]  /*8280*/  BSYNC.RECONVERGENT B4 ;  /* 0x0000000000047941 */ /* 0x000fea0003800200 */
.L_x_22441:
        /* <DEDUP_REMOVED lines=43> */
.L_x_22439:
[----:B------:R-:W-:Y:S05]  /*8540*/  BSYNC.RECONVERGENT B3 ;  /* 0x0000000000037941 */ /* 0x000fea0003800200 */
.L_x_22438:
        /* <DEDUP_REMOVED lines=10> */
.L_x_22437:
[----:B------:R-:W-:Y:S05]  /*85f0*/  BSYNC.RECONVERGENT B2 ;  /* 0x0000000000027941 */ /* 0x000fea0003800200 */
.L_x_22436:
        /* <DEDUP_REMOVED lines=17> */
.L_x_22447:
        /* <DEDUP_REMOVED lines=13> */
.L_x_22449:
[----:B------:R-:W-:Y:S05]  /*87e0*/  BSYNC.RECONVERGENT B4 ;  /* 0x0000000000047941 */ /* 0x000fea0003800200 */
.L_x_22448:
        /* <DEDUP_REMOVED lines=43> */
.L_x_22446:
[----:B------:R-:W-:Y:S05]  /*8aa0*/  BSYNC.RECONVERGENT B3 ;  /* 0x0000000000037941 */ /* 0x000fea0003800200 */
.L_x_22445:
        /* <DEDUP_REMOVED lines=10> */
.L_x_22444:
[----:B------:R-:W-:Y:S05]  /*8b50*/  BSYNC.RECONVERGENT B2 ;  /* 0x0000000000027941 */ /* 0x000fea0003800200 */
.L_x_22443:
        /* <DEDUP_REMOVED lines=16> */
.L_x_22453:
        /* <DEDUP_REMOVED lines=13> */
.L_x_22455:
[----:B------:R-:W-:Y:S05]  /*8d30*/  BSYNC.RECONVERGENT B3 ;  /* 0x0000000000037941 */ /* 0x000fea0003800200 */
.L_x_22454:
        /* <DEDUP_REMOVED lines=43> */
.L_x_22452:
[----:B------:R-:W-:Y:S05]  /*8ff0*/  BSYNC.RECONVERGENT B2 ;  /* 0x0000000000027941 */ /* 0x000fea0003800200 */
.L_x_22451:
        /* <DEDUP_REMOVED lines=11> */
.L_x_22400:
        /* <DEDUP_REMOVED lines=21> */
.L_x_22460:
        /* <DEDUP_REMOVED lines=13> */
.L_x_22462:
[----:B------:R-:W-:Y:S05]  /*92d0*/  BSYNC.RECONVERGENT B4 ;  /* 0x0000000000047941 */ /* 0x000fea0003800200 */
.L_x_22461:
        /* <DEDUP_REMOVED lines=42> */
.L_x_22459:
[----:B------:R-:W-:Y:S05]  /*9580*/  BSYNC.RECONVERGENT B3 ;  /* 0x0000000000037941 */ /* 0x000fea0003800200 */
.L_x_22458:
        /* <DEDUP_REMOVED lines=10> */
.L_x_22457:
[----:B------:R-:W-:Y:S05]  /*9630*/  BSYNC.RECONVERGENT B2 ;  /* 0x0000000000027941 */ /* 0x000fea0003800200 */
.L_x_22456:
        /* <DEDUP_REMOVED lines=17> */
.L_x_22467:
        /* <DEDUP_REMOVED lines=13> */
.L_x_22469:
[----:B------:R-:W-:Y:S05]  /*9820*/  BSYNC.RECONVERGENT B4 ;  /* 0x0000000000047941 */ /* 0x000fea0003800200 */
.L_x_22468:
[----:B------:R-:W-:Y:S01]  /*9830*/  IMAD.WIDE.U32 R100, R127, -0x326172a9, RZ ;  /* 0xcd9e8d577f647825 */ /* 0x000fe200078e00ff */
[----:B-1----:R-:W-:-:S03]  /*9840*/  LOP3.LUT R106, R121, UR7, R99, 0x96, !PT ;  /* 0x00000007796a7c12 */ /* 0x002fc6000f8e9663 */
[----:B------:R-:W-:Y:S01]  /*9850*/  IMAD.MOV.U32 R97, RZ, RZ, R110 ;  /* 0x000000ffff617224 */ /* 0x000fe200078e006e */
[----:B0-----:R-:W-:Y:S01]  /*9860*/  LOP3.LUT R102, R124, UR6, R101, 0x96, !PT ;  /* 0x000000067c667c12 */ /* 0x001fe2000f8e9665 */
        /* <DEDUP_REMOVED lines=39> */
.L_x_22466:
[----:B------:R-:W-:Y:S05]  /*9ae0*/  BSYNC.RECONVERGENT B3 ;  /* 0x0000000000037941 */ /* 0x000fea0003800200 */
.L_x_22465:
        /* <DEDUP_REMOVED lines=10> */
.L_x_22464:
[----:B------:R-:W-:Y:S05]  /*9b90*/  BSYNC.RECONVERGENT B2 ;  /* 0x0000000000027941 */ /* 0x000fea0003800200 */
.L_x_22463:
        /* <DEDUP_REMOVED lines=17> */
.L_x_22474:
        /* <DEDUP_REMOVED lines=13> */
.L_x_22476:
[----:B------:R-:W-:Y:S05]  /*9d80*/  BSYNC.RECONVERGENT B4 ;  /* 0x0000000000047941 */ /* 0x000fea0003800200 */
.L_x_22475:
        /* <DEDUP_REMOVED lines=43> */
.L_x_22473:
[----:B------:R-:W-:Y:S05]  /*a040*/  BSYNC.RECONVERGENT B3 ;  /* 0x0000000000037941 */ /* 0x000fea0003800200 */
.L_x_22472:
        /* <DEDUP_REMOVED lines=10> */
.L_x_22471:
[----:B------:R-:W-:Y:S05]  /*a0f0*/  BSYNC.RECONVERGENT B2 ;  /* 0x0000000000027941 */ /* 0x000fea0003800200 */
.L_x_22470:
        /* <DEDUP_REMOVED lines=17> */
.L_x_22481:
        /* <DEDUP_REMOVED lines=13> */
.L_x_22483:
[----:B------:R-:W-:Y:S05]  /*a2e0*/  BSYNC.RECONVERGENT B4 ;  /* 0x0000000000047941 */ /* 0x000fea0003800200 */
.L_x_22482:
[----:B01----:R-:W-:Y:S01]  /*a2f0*/  IMAD.WIDE.U32 R102, R127, -0x326172a9, RZ ;  /* 0xcd9e8d577f667825 */ /* 0x003fe200078e00ff */
        /* <DEDUP_REMOVED lines=42> */
.L_x_22480:
[----:B------:R-:W-:Y:S05]  /*a5a0*/  BSYNC.RECONVERGENT B3 ;  /* 0x0000000000037941 */ /* 0x000fea0003800200 */
.L_x_22479:
        /* <DEDUP_REMOVED lines=10> */
.L_x_22478:
[----:B------:R-:W-:Y:S05]  /*a650*/  BSYNC.RECONVERGENT B2 ;  /* 0x0000000000027941 */ /* 0x000fea0003800200 */
.L_x_22477:
        /* <DEDUP_REMOVED lines=17> */
.L_x_22488:
        /* <DEDUP_REMOVED lines=13> */
.L_x_22490:
[----:B------:R-:W-:Y:S05]  /*a840*/  BSYNC.RECONVERGENT B4 ;  /* 0x0000000000047941 */ /* 0x000fea0003800200 */
.L_x_22489:
        /* <DEDUP_REMOVED lines=43> */
.L_x_22487:
[----:B------:R-:W-:Y:S05]  /*ab00*/  BSYNC.RECONVERGENT B3 ;  /* 0x0000000000037941 */ /* 0x000fea0003800200 */
.L_x_22486:
        /* <DEDUP_REMOVED lines=10> */
.L_x_22485:
[----:B------:R-:W-:Y:S05]  /*abb0*/  BSYNC.RECONVERGENT B2 ;  /* 0x0000000000027941 */ /* 0x000fea0003800200 */
.L_x_22484:
        /* <DEDUP_REMOVED lines=17> */
.L_x_22495:
        /* <DEDUP_REMOVED lines=13> */
.L_x_22497:
[----:B------:R-:W-:Y:S05]  /*ada0*/  BSYNC.RECONVERGENT B4 ;  /* 0x0000000000047941 */ /* 0x000fea0003800200 */
.L_x_22496:
        /* <DEDUP_REMOVED lines=43> */
.L_x_22494:
[----:B------:R-:W-:Y:S05]  /*b060*/  BSYNC.RECONVERGENT B3 ;  /* 0x0000000000037941 */ /* 0x000fea0003800200 */
.L_x_22493:
        /* <DEDUP_REMOVED lines=10> */
.L_x_22492:
[----:B------:R-:W-:Y:S05]  /*b110*/  BSYNC.RECONVERGENT B2 ;  /* 0x0000000000027941 */ /* 0x000fea0003800200 */
.L_x_22491:
        /* <DEDUP_REMOVED lines=17> */
.L_x_22502:
        /* <DEDUP_REMOVED lines=13> */
.L_x_22504:
[----:B------:R-:W-:Y:S05]  /*b300*/  BSYNC.RECONVERGENT B4 ;  /* 0x0000000000047941 */ /* 0x000fea0003800200 */
.L_x_22503:
        /* <DEDUP_REMOVED lines=43> */
.L_x_22501:
[----:B------:R-:W-:Y:S05]  /*b5c0*/  BSYNC.RECONVERGENT B3 ;  /* 0x0000000000037941 */ /* 0x000fea0003800200 */
.L_x_22500:
        /* <DEDUP_REMOVED lines=10> */
.L_x_22499:
[----:B------:R-:W-:Y:S05]  /*b670*/  BSYNC.RECONVERGENT B2 ;  /* 0x0000000000027941 */ /* 0x000fea0003800200 */
.L_x_22498:
        /* <DEDUP_REMOVED lines=16> */
.L_x_22507:
        /* <DEDUP_REMOVED lines=13> */
.L_x_22509:
[----:B------:R-:W-:Y:S05]  /*b850*/  BSYNC.RECONVERGENT B3 ;  /* 0x0000000000037941 */ /* 0x000fea0003800200 */
.L_x_22508:
        /* <DEDUP_REMOVED lines=43> */
.L_x_22506:
[----:B------:R-:W-:Y:S05]  /*bb10*/  BSYNC.RECONVERGENT B2 ;  /* 0x0000000000027941 */ /* 0x000fea0003800200 */
.L_x_22505:
        /* <DEDUP_REMOVED lines=10> */
.L_x_22450:
[----:B------:R-:W-:Y:S05]  /*bbc0*/  BSYNC.RECONVERGENT B1 ;  /* 0x0000000000017941 */ /* 0x000fea0003800200 */
.L_x_22399:
        /* <DEDUP_REMOVED lines=33> */
.L_x_22511:
[----:B------:R-:W-:Y:S05]  /*bde0*/  BSYNC.RECONVERGENT B1 ;  /* 0x0000000000017941 */ /* 0x000fea0003800200 */
.L_x_22510:
        /* <DEDUP_REMOVED lines=27> */
.L_x_22518:
        /* <DEDUP_REMOVED lines=13> */
.L_x_22520:
[----:B------:R-:W-:Y:S05]  /*c070*/  BSYNC.RECONVERGENT B4 ;  /* 0x0000000000047941 */ /* 0x000fea0003800200 */
.L_x_22519:
        /* <DEDUP_REMOVED lines=42> */
.L_x_22517:
[----:B------:R-:W-:Y:S05]  /*c320*/  BSYNC.RECONVERGENT B3 ;  /* 0x0000000000037941 */ /* 0x000fea0003800200 */
.L_x_22516:
        /* <DEDUP_REMOVED lines=10> */
.L_x_22515:
[----:B------:R-:W-:Y:S05]  /*c3d0*/  BSYNC.RECONVERGENT B2 ;  /* 0x0000000000027941 */ /* 0x000fea0003800200 */
.L_x_22514:
        /* <DEDUP_REMOVED lines=17> */
.L_x_22525:
        /* <DEDUP_REMOVED lines=13> */
.L_x_22527:
[----:B------:R-:W-:Y:S05]  /*c5c0*/  BSYNC.RECONVERGENT B4 ;  /* 0x0000000000047941 */ /* 0x000fea0003800200 */
.L_x_22526:
        /* <DEDUP_REMOVED lines=43> */
.L_x_22524:
[----:B------:R-:W-:Y:S05]  /*c880*/  BSYNC.RECONVERGENT B3 ;  /* 0x0000000000037941 */ /* 0x000fea0003800200 */
.L_x_22523:
        /* <DEDUP_REMOVED lines=10> */
.L_x_22522:
[----:B------:R-:W-:Y:S05]  /*c930*/  BSYNC.RECONVERGENT B2 ;  /* 0x0000000000027941 */ /* 0x000fea0003800200 */
.L_x_22521:
        /* <DEDUP_REMOVED lines=17> */
.L_x_22532:
        /* <DEDUP_REMOVED lines=13> */
.L_x_22534:
[----:B------:R-:W-:Y:S05]  /*cb20*/  BSYNC.RECONVERGENT B4 ;  /* 0x0000000000047941 */ /* 0x000fea0003800200 */
.L_x_22533:
        /* <DEDUP_REMOVED lines=43> */
.L_x_22531:
[----:B------:R-:W-:Y:S05]  /*cde0*/  BSYNC.RECONVERGENT B3 ;  /* 0x0000000000037941 */ /* 0x000fea0003800200 */
.L_x_22530:
        /* <DEDUP_REMOVED lines=10> */
.L_x_22529:
[----:B------:R-:W-:Y:S05]  /*ce90*/  BSYNC.RECONVERGENT B2 ;  /* 0x0000000000027941 */ /* 0x000fea0003800200 */
.L_x_22528:
        /* <DEDUP_REMOVED lines=17> */
.L_x_22539:
        /* <DEDUP_REMOVED lines=13> */
.L_x_22541:
[----:B------:R-:W-:Y:S05]  /*d080*/  BSYNC.RECONVERGENT B4 ;  /* 0x0000000000047941 */ /* 0x000fea0003800200 */
.L_x_22540:
        /* <DEDUP_REMOVED lines=43> */
.L_x_22538:
[----:B------:R-:W-:Y:S05]  /*d340*/  BSYNC.RECONVERGENT B3 ;  /* 0x0000000000037941 */ /* 0x000fea0003800200 */
.L_x_22537:
        /* <DEDUP_REMOVED lines=10> */
.L_x_22536:
[----:B------:R-:W-:Y:S05]  /*d3f0*/  BSYNC.RECONVERGENT B2 ;  /* 0x0000000000027941 */ /* 0x000fea0003800200 */
.L_x_22535:
        /* <DEDUP_REMOVED lines=17> */
.L_x_22546:
        /* <DEDUP_REMOVED lines=13> */
.L_x_22548:
[----:B------:R-:W-:Y:S05]  /*d5e0*/  BSYNC.RECONVERGENT B4 ;  /* 0x0000000000047941 */ /* 0x000fea0003800200 */
.L_x_22547:
        /* <DEDUP_REMOVED lines=43> */
.L_x_22545:
[----:B------:R-:W-:Y:S05]  /*d8a0*/  BSYNC.RECONVERGENT B3 ;  /* 0x0000000000037941 */ /* 0x000fea0003800200 */
.L_x_22544:
        /* <DEDUP_REMOVED lines=10> */
.L_x_22543:
[----:B------:R-:W-:Y:S05]  /*d950*/  BSYNC.RECONVERGENT B2 ;  /* 0x0000000000027941 */ /* 0x000fea0003800200 */
.L_x_22542:
        /* <DEDUP_REMOVED lines=17> */
.L_x_22553:
        /* <DEDUP_REMOVED lines=13> */
.L_x_22555:
[----:B------:R-:W-:Y:S05]  /*db40*/  BSYNC.RECONVERGENT B4 ;  /* 0x0000000000047941 */ /* 0x000fea0003800200 */
.L_x_22554:
        /* <DEDUP_REMOVED lines=43> */
.L_x_22552:
[----:B------:R-:W-:Y:S05]  /*de00*/  BSYNC.RECONVERGENT B3 ;  /* 0x0000000000037941 */ /* 0x000fea0003800200 */
.L_x_22551:
        /* <DEDUP_REMOVED lines=10> */
.L_x_22550:
[----:B------:R-:W-:Y:S05]  /*deb0*/  BSYNC.RECONVERGENT B2 ;  /* 0x0000000000027941 */ /* 0x000fea0003800200 */
.L_x_22549:
        /* <DEDUP_REMOVED lines=17> */
.L_x_22560:
        /* <DEDUP_REMOVED lines=13> */
.L_x_22562:
[----:B------:R-:W-:Y:S05]  /*e0a0*/  BSYNC.RECONVERGENT B4 ;  /* 0x0000000000047941 */ /* 0x000fea0003800200 */
.L_x_22561:
        /* <DEDUP_REMOVED lines=43> */
.L_x_22559:
[----:B------:R-:W-:Y:S05]  /*e360*/  BSYNC.RECONVERGENT B3 ;  /* 0x0000000000037941 */ /* 0x000fea0003800200 */
.L_x_22558:
        /* <DEDUP_REMOVED lines=10> */
.L_x_22557:
[----:B------:R-:W-:Y:S05]  /*e410*/  BSYNC.RECONVERGENT B2 ;  /* 0x0000000000027941 */ /* 0x000fea0003800200 */
.L_x_22556:
        /* <DEDUP_REMOVED lines=16> */
.L_x_22566:
        /* <DEDUP_REMOVED lines=13> */
.L_x_22568:
[----:B------:R-:W-:Y:S05]  /*e5f0*/  BSYNC.RECONVERGENT B3 ;  /* 0x0000000000037941 */ /* 0x000fea0003800200 */
.L_x_22567:
        /* <DEDUP_REMOVED lines=43> */
.L_x_22565:
[----:B------:R-:W-:Y:S05]  /*e8b0*/  BSYNC.RECONVERGENT B2 ;  /* 0x0000000000027941 */ /* 0x000fea0003800200 */
.L_x_22564:
        /* <DEDUP_REMOVED lines=11> */
.L_x_22513:
        /* <DEDUP_REMOVED lines=21> */
.L_x_22573:
        /* <DEDUP_REMOVED lines=13> */
.L_x_22575:
[----:B------:R-:W-:Y:S05]  /*eb90*/  BSYNC.RECONVERGENT B4 ;  /* 0x0000000000047941 */ /* 0x000fea0003800200 */
.L_x_22574:
        /* <DEDUP_REMOVED lines=42> */
.L_x_22572:
[----:B------:R-:W-:Y:S05]  /*ee40*/  BSYNC.RECONVERGENT B3 ;  /* 0x0000000000037941 */ /* 0x000fea0003800200 */
.L_x_22571:
        /* <DEDUP_REMOVED lines=10> */
.L_x_22570:
[----:B------:R-:W-:Y:S05]  /*eef0*/  BSYNC.RECONVERGENT B2 ;  /* 0x0000000000027941 */ /* 0x000fea0003800200 */
.L_x_22569:
        /* <DEDUP_REMOVED lines=17> */
.L_x_22580:
        /* <DEDUP_REMOVED lines=13> */
.L_x_22582:
[----:B------:R-:W-:Y:S05]  /*f0e0*/  BSYNC.RECONVERGENT B4 ;  /* 0x0000000000047941 */ /* 0x000fea0003800200 */
.L_x_22581:
        /* <DEDUP_REMOVED lines=43> */
.L_x_22579:
[----:B------:R-:W-:Y:S05]  /*f3a0*/  BSYNC.RECONVERGENT B3 ;  /* 0x0000000000037941 */ /* 0x000fea0003800200 */
.L_x_22578:
        /* <DEDUP_REMOVED lines=10> */
.L_x_22577:
[----:B------:R-:W-:Y:S05]  /*f450*/  BSYNC.RECONVERGENT B2 ;  /* 0x0000000000027941 */ /* 0x000fea0003800200 */
.L_x_22576:
        /* <DEDUP_REMOVED lines=17> */
.L_x_22587:
        /* <DEDUP_REMOVED lines=13> */
.L_x_22589:
[----:B------:R-:W-:Y:S05]  /*f640*/  BSYNC.RECONVERGENT B4 ;  /* 0x0000000000047941 */ /* 0x000fea0003800200 */
.L_x_22588:
        /* <DEDUP_REMOVED lines=43> */
.L_x_22586:
[----:B------:R-:W-:Y:S05]  /*f900*/  BSYNC.RECONVERGENT B3 ;  /* 0x0000000000037941 */ /* 0x000fea0003800200 */
.L_x_22585:
        /* <DEDUP_REMOVED lines=10> */
.L_x_22584:
[----:B------:R-:W-:Y:S05]  /*f9b0*/  BSYNC.RECONVERGENT B2 ;  /* 0x0000000000027941 */ /* 0x000fea0003800200 */
.L_x_22583:
        /* <DEDUP_REMOVED lines=17> */
.L_x_22594:
        /* <DEDUP_REMOVED lines=13> */
.L_x_22596:
[----:B------:R-:W-:Y:S05]  /*fba0*/  BSYNC.RECONVERGENT B4 ;  /* 0x0000000000047941 */ /* 0x000fea0003800200 */
.L_x_22595:
        /* <DEDUP_REMOVED lines=43> */
.L_x_22593:
[----:B------:R-:W-:Y:S05]  /*fe60*/  BSYNC.RECONVERGENT B3 ;  /* 0x0000000000037941 */ /* 0x000fea0003800200 */
.L_x_22592:
        /* <DEDUP_REMOVED lines=10> */
.L_x_22591:
[----:B------:R-:W-:Y:S05]  /*ff10*/  BSYNC.RECONVERGENT B2 ;  /* 0x0000000000027941 */ /* 0x000fea0003800200 */
.L_x_22590:
        /* <DEDUP_REMOVED lines=17> */
.L_x_22601:
        /* <DEDUP_REMOVED lines=13> */
.L_x_22603:
[----:B------:R-:W-:Y:S05]  /*10100*/  BSYNC.RECONVERGENT B4 ;  /* 0x0000000000047941 */ /* 0x000fea0003800200 */
.L_x_22602:
        /* <DEDUP_REMOVED lines=43> */
.L_x_22600:
[----:B------:R-:W-:Y:S05]  /*103c0*/  BSYNC.RECONVERGENT B3 ;  /* 0x0000000000037941 */ /* 0x000fea0003800200 */
.L_x_22599:
        /* <DEDUP_REMOVED lines=10> */
.L_x_22598:
[----:B------:R-:W-:Y:S05]  /*10470*/  BSYNC.RECONVERGENT B2 ;  /* 0x0000000000027941 */ /* 0x000fea0003800200 */
.L_x_22597:
        /* <DEDUP_REMOVED lines=17> */
.L_x_22608:
        /* <DEDUP_REMOVED lines=13> */
.L_x_22610:
[----:B------:R-:W-:Y:S05]  /*10660*/  BSYNC.RECONVERGENT B4 ;  /* 0x0000000000047941 */ /* 0x000fea0003800200 */
.L_x_22609:
        /* <DEDUP_REMOVED lines=43> */
.L_x_22607:
[----:B------:R-:W-:Y:S05]  /*10920*/  BSYNC.RECONVERGENT B3 ;  /* 0x0000000000037941 */ /* 0x000fea0003800200 */
.L_x_22606:
        /* <DEDUP_REMOVED lines=10> */
.L_x_22605:
[----:B------:R-:W-:Y:S05]  /*109d0*/  BSYNC.RECONVERGENT B2 ;  /* 0x0000000000027941 */ /* 0x000fea0003800200 */
.L_x_22604:
        /* <DEDUP_REMOVED lines=17> */
.L_x_22615:
        /* <DEDUP_REMOVED lines=13> */
.L_x_22617:
[----:B------:R-:W-:Y:S05]  /*10bc0*/  BSYNC.RECONVERGENT B4 ;  /* 0x0000000000047941 */ /* 0x000fea0003800200 */
.L_x_22616:
        /* <DEDUP_REMOVED lines=43> */
.L_x_22614:
[----:B------:R-:W-:Y:S05]  /*10e80*/  BSYNC.RECONVERGENT B3 ;  /* 0x0000000000037941 */ /* 0x000fea0003800200 */
.L_x_22613:
        /* <DEDUP_REMOVED lines=10> */
.L_x_22612:
[----:B------:R-:W-:Y:S05]  /*10f30*/  BSYNC.RECONVERGENT B2 ;  /* 0x0000000000027941 */ /* 0x000fea0003800200 */
.L_x_22611:
        /* <DEDUP_REMOVED lines=16> */
.L_x_22620:
        /* <DEDUP_REMOVED lines=13> */
.L_x_22622:
[----:B------:R-:W-:Y:S05]  /*11110*/  BSYNC.RECONVERGENT B3 ;  /* 0x0000000000037941 */ /* 0x000fea0003800200 */
.L_x_22621:
        /* <DEDUP_REMOVED lines=43> */
.L_x_22619:
[----:B------:R-:W-:Y:S05]  /*113d0*/  BSYNC.RECONVERGENT B2 ;  /* 0x0000000000027941 */ /* 0x000fea0003800200 */
.L_x_22618:
        /* <DEDUP_REMOVED lines=10> */
.L_x_22563:
[----:B------:R-:W-:Y:S05]  /*11480*/  BSYNC.RECONVERGENT B1 ;  /* 0x0000000000017941 */ /* 0x000fea0003800200 */
.L_x_22512:
        /* <DEDUP_REMOVED lines=49> */
.L_x_22624:
[----:B------:R-:W-:Y:S05]  /*117a0*/  BSYNC.RECONVERGENT B1 ;  /* 0x0000000000017941 */ /* 0x000fea0003800200 */
.L_x_22623:
        /* <DEDUP_REMOVED lines=72> */
.L_x_22640:
        /* <DEDUP_REMOVED lines=84> */
[----:B------:R-:W-:Y:S01]  /*12170*/  LEA.HI.SX32 R131, R131, R126, 0x1d ;  /* 0x0000007e83837211 */ /* 0x000fe200078feaff */
        /* <DEDUP_REMOVED lines=18> */
[----:B------:R-:W-:Y:S01]  /*122a0*/  F2FP.F16.F32.PACK_AB R95, R110, R153 ;  /* 0x000000996e5f723e */ /* 0x000fe200000000ff */
        /* <DEDUP_REMOVED lines=8> */
[----:B------:R-:W-:Y:S01]  /*12330*/  F2FP.F16.F32.PACK_AB R96, R105, R0 ;  /* 0x000000006960723e */ /* 0x000fe200000000ff */
[----:B------:R1:W-:Y:S04]  /*12340*/  STG.E.128 desc[UR8][R100.64], R92 ;  /* 0x0000005c64007986 */ /* 0x0003e8000c101d08 */
[----:B------:R1:W-:Y:S02]  /*12350*/  STG.E.128 desc[UR8][R102.64], R96 ;  /* 0x0000006066007986 */ /* 0x0003e4000c101d08 */
.L_x_22627:
[----:B------:R-:W-:Y:S05]  /*12360*/  BSYNC.RECONVERGENT B1 ;  /* 0x0000000000017941 */ /* 0x000fea0003800200 */
.L_x_22626:
[----:B01----:R-:W0:Y:S02]  /*12370*/  LDC.64 R2, c[0x0][0x380] ;  /* 0x0000e000ff027b82 */ /* 0x003e240000000a00 */
[----:B0-----:R-:W-:-:S04]  /*12380*/  LEA R125, R2, R125, 0x2 ;  /* 0x0000007d027d7211 */ /* 0x001fc800078e10ff */
[----:B------:R-:W-:-:S13]  /*12390*/  ISETP.GE.AND P0, PT, R125, R3, PT ;  /* 0x000000037d00720c */ /* 0x000fda0003f06270 */
[----:B------:R-:W-:Y:S05]  /*123a0*/  @!P0 BRA `(.L_x_22628) ;  /* 0xfffffee400cc8947 */ /* 0x000fea000383ffff */
[----:B------:R-:W-:Y:S05]  /*123b0*/  BSYNC B0 ;  /* 0x0000000000007941 */ /* 0x000fea0003800000 */
.L_x_22285:
[----:B------:R-:W-:Y:S05]  /*123c0*/  EXIT ;  /* 0x000000000000794d */ /* 0x000fea0003800000 */
.L_x_22625:
        /* <DEDUP_REMOVED lines=8> */
.L_x_22630:
[----:B------:R-:W-:Y:S05]  /*12450*/  BSYNC B1 ;  /* 0x0000000000017941 */ /* 0x000fea0003800000 */
.L_x_22629:
        /* <DEDUP_REMOVED lines=9> */
.L_x_22631:
[----:B------:R-:W-:Y:S01]  /*124f0*/  HFMA2 R141, -RZ, RZ, 0, 2.384185791015625e-07 ;  /* 0x00000004ff8d7431 */ /* 0x000fe200000001ff */
[----:B------:R-:W-:-:S05]  /*12500*/  MOV R0, R137 ;  /* 0x0000008900007202 */ /* 0x000fca0000000f00 */
[----:B------:R-:W-:-:S04]  /*12510*/  FADD.FTZ R134, R133, R0 ;  /* 0x0000000085867221 */ /* 0x000fc80000010000 */
[----:B------:R-:W-:-:S07]  /*12520*/  IMAD.MOV.U32 R139, RZ, RZ, R134 ;  /* 0x000000ffff8b7224 */ /* 0x000fce00078e0086 */
[----:B------:R-:W-:Y:S05]  /*12530*/  WARPSYNC.COLLECTIVE R138, `(.L_x_22632) ;  /* 0x000000008a087348 */ /* 0x000fea0003c00000 */
[----:B------:R0:W1:Y:S02]  /*12540*/  SHFL.BFLY P0, R137, R139, R141, R142 ;  /* 0x0c00008d8b897389 */ /* 0x000064000000008e */
[----:B01----:R-:W-:Y:S05]  /*12550*/  ENDCOLLECTIVE ;  /* 0x000000000000791b */ /* 0x003fea0003800000 */
.L_x_22632:
        /* <DEDUP_REMOVED lines=8> */
.L_x_22633:
[----:B------:R-:W-:Y:S01]  /*125e0*/  HFMA2 R141, -RZ, RZ, 0, 9.5367431640625e-07 ;  /* 0x00000010ff8d7431 */ /* 0x000fe200000001ff */
[----:B------:R-:W-:-:S05]  /*125f0*/  MOV R0, R137 ;  /* 0x0000008900007202 */ /* 0x000fca0000000f00 */
[----:B------:R-:W-:-:S04]  /*12600*/  FADD.FTZ R136, R135, R0 ;  /* 0x0000000087887221 */ /* 0x000fc80000010000 */
[----:B------:R-:W-:-:S07]  /*12610*/  IMAD.MOV.U32 R139, RZ, RZ, R136 ;  /* 0x000000ffff8b7224 */ /* 0x000fce00078e0088 */
[----:B------:R-:W-:Y:S05]  /*12620*/  WARPSYNC.COLLECTIVE R138, `(.L_x_22634) ;  /* 0x000000008a087348 */ /* 0x000fea0003c00000 */
[----:B------:R0:W1:Y:S02]  /*12630*/  SHFL.BFLY P0, R137, R139, R141, R142 ;  /* 0x0c00008d8b897389 */ /* 0x000064000000008e */
[----:B01----:R-:W-:Y:S05]  /*12640*/  ENDCOLLECTIVE ;  /* 0x000000000000791b */ /* 0x003fea0003800000 */
.L_x_22634:
        /* <DEDUP_REMOVED lines=55> */
.L_x_22635:
[----:B------:R-:W-:Y:S02]  /*129c0*/  IMAD.MOV.U32 R141, RZ, RZ, 0x2 ;  /* 0x00000002ff8d7424 */ /* 0x000fe400078e00ff */
[----:B------:R-:W-:-:S04]  /*129d0*/  IMAD.MOV.U32 R133, RZ, RZ, R137 ;  /* 0x000000ffff857224 */ /* 0x000fc800078e0089 */
[----:B------:R-:W-:-:S05]  /*129e0*/  FADD.FTZ R133, R0, R133 ;  /* 0x0000008500857221 */ /* 0x000fca0000010000 */
[----:B------:R-:W-:-:S07]  /*129f0*/  MOV R139, R133 ;  /* 0x00000085008b7202 */ /* 0x000fce0000000f00 */
[----:B------:R-:W-:Y:S05]  /*12a00*/  WARPSYNC.COLLECTIVE R138, `(.L_x_22636) ;  /* 0x000000008a087348 */ /* 0x000fea0003c00000 */
[----:B------:R0:W1:Y:S02]  /*12a10*/  SHFL.BFLY P0, R137, R139, R141, R142 ;  /* 0x0c00008d8b897389 */ /* 0x000064000000008e */
[----:B01----:R-:W-:Y:S05]  /*12a20*/  ENDCOLLECTIVE ;  /* 0x000000000000791b */ /* 0x003fea0003800000 */
.L_x_22636:
[----:B------:R-:W-:Y:S01]  /*12a30*/  HFMA2 R141, -RZ, RZ, 0, 2.384185791015625e-07 ;  /* 0x00000004ff8d7431 */ /* 0x000fe200000001ff */
[----:B------:R-:W-:-:S05]  /*12a40*/  MOV R134, R137 ;  /* 0x0000008900867202 */ /* 0x000fca0000000f00 */
[----:B------:R-:W-:-:S04]  /*12a50*/  FADD.FTZ R134, R133, R134 ;  /* 0x0000008685867221 */ /* 0x000fc80000010000 */
[----:B------:R-:W-:-:S07]  /*12a60*/  IMAD.MOV.U32 R139, RZ, RZ, R134 ;  /* 0x000000ffff8b7224 */ /* 0x000fce00078e0086 */
[----:B------:R-:W-:Y:S05]  /*12a70*/  WARPSYNC.COLLECTIVE R138, `(.L_x_22637) ;  /* 0x000000008a087348 */ /* 0x000fea0003c00000 */
[----:B------:R0:W1:Y:S02]  /*12a80*/  SHFL.BFLY P0, R137, R139, R141, R142 ;  /* 0x0c00008d8b897389 */ /* 0x000064000000008e */
[----:B01----:R-:W-:Y:S05]  /*12a90*/  ENDCOLLECTIVE ;  /* 0x000000000000791b */ /* 0x003fea0003800000 */
.L_x_22637:
[----:B------:R-:W-:Y:S02]  /*12aa0*/  IMAD.MOV.U32 R141, RZ, RZ, 0x8 ;  /* 0x00000008ff8d7424 */ /* 0x000fe400078e00ff */
[----:B------:R-:W-:-:S04]  /*12ab0*/  IMAD.MOV.U32 R135, RZ, RZ, R137 ;  /* 0x000000ffff877224 */ /* 0x000fc800078e0089 */
[----:B------:R-:W-:-:S05]  /*12ac0*/  FADD.FTZ R135, R134, R135 ;  /* 0x0000008786877221 */ /* 0x000fca0000010000 */
[----:B------:R-:W-:-:S07]  /*12ad0*/  MOV R139, R135 ;  /* 0x00000087008b7202 */ /* 0x000fce0000000f00 */
[----:B------:R-:W-:Y:S05]  /*12ae0*/  WARPSYNC.COLLECTIVE R138, `(.L_x_22638) ;  /* 0x000000008a087348 */ /* 0x000fea0003c00000 */
[----:B------:R0:W1:Y:S02]  /*12af0*/  SHFL.BFLY P0, R137, R139, R141, R142 ;  /* 0x0c00008d8b897389 */ /* 0x000064000000008e */
[----:B01----:R-:W-:Y:S05]  /*12b00*/  ENDCOLLECTIVE ;  /* 0x000000000000791b */ /* 0x003fea0003800000 */
.L_x_22638:
[----:B------:R-:W-:Y:S01]  /*12b10*/  HFMA2 R141, -RZ, RZ, 0, 9.5367431640625e-07 ;  /* 0x00000010ff8d7431 */ /* 0x000fe200000001ff */
[----:B------:R-:W-:-:S05]  /*12b20*/  MOV R136, R137 ;  /* 0x0000008900887202 */ /* 0x000fca0000000f00 */
[----:B------:R-:W-:-:S04]  /*12b30*/  FADD.FTZ R136, R135, R136 ;  /* 0x0000008887887221 */ /* 0x000fc80000010000 */
[----:B------:R-:W-:-:S07]  /*12b40*/  IMAD.MOV.U32 R139, RZ, RZ, R136 ;  /* 0x000000ffff8b7224 */ /* 0x000fce00078e0088 */
[----:B------:R-:W-:Y:S05]  /*12b50*/  WARPSYNC.COLLECTIVE R138, `(.L_x_22639) ;  /* 0x000000008a087348 */ /* 0x000fea0003c00000 */
[----:B------:R0:W1:Y:S02]  /*12b60*/  SHFL.BFLY P0, R137, R139, R141, R142 ;  /* 0x0c00008d8b897389 */ /* 0x000064000000008e */
[----:B01----:R-:W-:Y:S05]  /*12b70*/  ENDCOLLECTIVE ;  /* 0x000000000000791b */ /* 0x003fea0003800000 */
.L_x_22639:
[----:B------:R-:W-:Y:S05]  /*12b80*/  BRA `(.L_x_22640) ;  /* 0xfffffff000287947 */ /* 0x000fea000383ffff */
.L_x_22641:
        /* <DEDUP_REMOVED lines=15> */
.L_x_28829:


//--------------------- .text._ZN10layer_norm13ln_fwd_kernelINS_13Kernel_traitsI6__halfffffjLj768ELj1ELj4ELj1ELj16ENS_18Kernel_traits_baseILj768ES2_ffffjLj128EEEEELb0ELb0ELb0ELb0EEEvNS_9FwdParamsE --------------------------
	.section	.text._ZN10layer_norm13ln_fwd_kernelINS_13Kernel_traitsI6__halfffffjLj768ELj1ELj4ELj1ELj16ENS_18Kernel_traits_baseILj768ES2_ffffjLj128EEEEELb0ELb0ELb0ELb0EEEvNS_9FwdParamsE,"ax",@progbits
	.align	128
        .global         _ZN10layer_norm13ln_fwd_kernelINS_13Kernel_traitsI6__halfffffjLj768ELj1ELj4ELj1ELj16ENS_18Kernel_traits_baseILj768ES2_ffffjLj128EEEEELb0ELb0ELb0ELb0EEEvNS_9FwdParamsE
        .type           _ZN10layer_norm13ln_fwd_kernelINS_13Kernel_traitsI6__halfffffjLj768ELj1ELj4ELj1ELj16ENS_18Kernel_traits_baseILj768ES2_ffffjLj128EEEEELb0ELb0ELb0ELb0EEEvNS_9FwdParamsE,@function
        .size           _ZN10layer_norm13ln_fwd_kernelINS_13Kernel_traitsI6__halfffffjLj768ELj1ELj4ELj1ELj16ENS_18Kernel_traits_baseILj768ES2_ffffjLj128EEEEELb0ELb0ELb0ELb0EEEvNS_9FwdParamsE,(.L_x_28830 - _ZN10layer_norm13ln_fwd_kernelINS_13Kernel_traitsI6__halfffffjLj768ELj1ELj4ELj1ELj16ENS_18Kernel_traits_baseILj768ES2_ffffjLj128EEEEELb0ELb0ELb0ELb0EEEvNS_9FwdParamsE)
        .other          _ZN10layer_norm13ln_fwd_kernelINS_13Kernel_traitsI6__halfffffjLj768ELj1ELj4ELj1ELj16ENS_18Kernel_traits_baseILj768ES2_ffffjLj128EEEEELb0ELb0ELb0ELb0EEEvNS_9FwdParamsE,@"STO_CUDA_ENTRY STV_DEFAULT"
_ZN10layer_norm13ln_fwd_kernelINS_13Kernel_traitsI6__halfffffjLj768ELj1ELj4ELj1ELj16ENS_18Kernel_traits_baseILj768ES2_ffffjLj128EEEEELb0ELb0ELb0ELb0EEEvNS_9FwdParamsE:
.text._ZN10layer_norm13ln_fwd_kernelINS_13Kernel_traitsI6__halfffffjLj768ELj1ELj4ELj1ELj16ENS_18Kernel_traits_baseILj768ES2_ffffjLj128EEEEELb0ELb0ELb0ELb0EEEvNS_9FwdParamsE:
        /* <DEDUP_REMOVED lines=19> */
[C---:B------:R-:W-:Y:S02]  /*0130*/  ISETP.GE.U32.AND P2, PT, R0.reuse, 0x60, PT ;  /* 0x000000600000780c */ /* 0x040fe40003f46070 */
[C---:B------:R-:W-:Y:S02]  /*0140*/  ISETP.GE.U32.AND P3, PT, R0.reuse, 0x80, PT ;  /* 0x000000800000780c */ /* 0x040fe40003f66070 */
[C---:B------:R-:W-:Y:S02]  /*0150*/  ISETP.GE.U32.AND P4, PT, R0.reuse, 0xa0, PT ;  /* 0x000000a00000780c */ /* 0x040fe40003f86070 */
[----:B------:R-:W-:Y:S02]  /*0160*/  ISETP.GE.U32.AND P0, PT, R0, 0x20, PT ;  /* 0x000000200000780c */ /* 0x000fe40003f06070 */
[----:B------:R-:W-:-:S03]  /*0170*/  MOV R41, R2 ;  /* 0x0000000200297202 */ /* 0x000fc60000000f00 */
[----:B------:R-:W0:Y:S08]  /*0180*/  @P1 LDC.64 R24, c[0x0][0x3d0] ;  /* 0x0000f400ff181b82 */ /* 0x000e300000000a00 */
[----:B------:R-:W1:Y:S01]  /*0190*/  @P1 LDC.64 R26, c[0x0][0x438] ;  /* 0x00010e00ff1a1b82 */ /* 0x000e620000000a00 */
[----:B------:R-:W-:-:S07]  /*01a0*/  @P0 LOP3.LUT R41, R2, 0x20, RZ, 0xfc, !PT ;  /* 0x0000002002290812 */ /* 0x000fce00078efcff */
[----:B------:R-:W2:Y:S08]  /*01b0*/  @P2 LDC.64 R28, c[0x0][0x3d0] ;  /* 0x0000f400ff1c2b82 */ /* 0x000eb00000000a00 */
[----:B------:R-:W3:Y:S01]  /*01c0*/  @P2 LDC.64 R30, c[0x0][0x438] ;  /* 0x00010e00ff1e2b82 */ /* 0x000ee20000000a00 */
[----:B0-----:R-:W-:-:S05]  /*01d0*/  @P1 IMAD.WIDE.U32 R24, R41, 0x8, R24 ;  /* 0x0000000829181825 */ /* 0x001fca00078e0018 */
[----:B------:R0:W5:Y:S02]  /*01e0*/  @P1 LDG.E.64 R78, desc[UR6][R24.64] ;  /* 0x00000006184e1981 */ /* 0x000164000c1e1b00 */
[----:B------:R-:W4:Y:S01]  /*01f0*/  @P3 LDC.64 R32, c[0x0][0x3d0] ;  /* 0x0000f400ff203b82 */ /* 0x000f220000000a00 */
[C---:B-1----:R-:W-:Y:S01]  /*0200*/  @P1 IMAD.WIDE.U32 R26, R41.reuse, 0x8, R26 ;  /* 0x00000008291a1825 */ /* 0x042fe200078e001a */
[----:B------:R-:W-:-:S04]  /*0210*/  @P1 IADD3 R41, PT, PT, R41, 0x20, RZ ;  /* 0x0000002029291810 */ /* 0x000fc80007ffe0ff */
[----:B------:R0:W5:Y:S02]  /*0220*/  @P1 LD.E.64 R18, desc[UR6][R26.64] ;  /* 0x000000061a121980 */ /* 0x000164000c101b00 */
[----:B------:R-:W1:Y:S01]  /*0230*/  @P3 LDC.64 R34, c[0x0][0x438] ;  /* 0x00010e00ff223b82 */ /* 0x000e620000000a00 */
[----:B--2---:R-:W-:-:S05]  /*0240*/  @P2 IMAD.WIDE.U32 R28, R41, 0x8, R28 ;  /* 0x00000008291c2825 */ /* 0x004fca00078e001c */
[----:B------:R0:W5:Y:S02]  /*0250*/  @P2 LDG.E.64 R6, desc[UR6][R28.64] ;  /* 0x000000061c062981 */ /* 0x000164000c1e1b00 */
[----:B------:R-:W2:Y:S01]  /*0260*/  @P4 LDC.64 R36, c[0x0][0x3d0] ;  /* 0x0000f400ff244b82 */ /* 0x000ea20000000a00 */
[C---:B---3--:R-:W-:Y:S01]  /*0270*/  @P2 IMAD.WIDE.U32 R30, R41.reuse, 0x8, R30 ;  /* 0x00000008291e2825 */ /* 0x048fe200078e001e */
[----:B------:R-:W-:-:S04]  /*0280*/  @P2 IADD3 R41, PT, PT, R41, 0x20, RZ ;  /* 0x0000002029292810 */ /* 0x000fc80007ffe0ff */
[----:B------:R0:W5:Y:S02]  /*0290*/  @P2 LD.E.64 R16, desc[UR6][R30.64] ;  /* 0x000000061e102980 */ /* 0x000164000c101b00 */
[----:B------:R-:W3:Y:S01]  /*02a0*/  @P4 LDC.64 R38, c[0x0][0x438] ;  /* 0x00010e00ff264b82 */ /* 0x000ee20000000a00 */
[----:B----4-:R-:W-:-:S05]  /*02b0*/  @P3 IMAD.WIDE.U32 R32, R41, 0x8, R32 ;  /* 0x0000000829203825 */ /* 0x010fca00078e0020 */
[----:B------:R0:W5:Y:S01]  /*02c0*/  @P3 LDG.E.64 R8, desc[UR6][R32.64] ;  /* 0x0000000620083981 */ /* 0x000162000c1e1b00 */
[C---:B-1----:R-:W-:Y:S01]  /*02d0*/  @P3 IMAD.WIDE.U32 R34, R41.reuse, 0x8, R34 ;  /* 0x0000000829223825 */ /* 0x042fe200078e0022 */
[----:B------:R-:W-:Y:S01]  /*02e0*/  @P3 IADD3 R41, PT, PT, R41, 0x20, RZ ;  /* 0x0000002029293810 */ /* 0x000fe20007ffe0ff */
[----:B------:R-:W1:Y:S03]  /*02f0*/  @P0 LDC.64 R4, c[0x0][0x3d0] ;  /* 0x0000f400ff040b82 */ /* 0x000e660000000a00 */
[----:B------:R0:W5:Y:S01]  /*0300*/  @P3 LD.E.64 R14, desc[UR6][R34.64] ;  /* 0x00000006220e3980 */ /* 0x000162000c101b00 */
[----:B--2---:R-:W-:-:S04]  /*0310*/  @P4 IMAD.WIDE.U32 R36, R41, 0x8, R36 ;  /* 0x0000000829244825 */ /* 0x004fc800078e0024 */
[----:B------:R-:W2:Y:S01]  /*0320*/  @P0 LDC.64 R22, c[0x0][0x438] ;  /* 0x00010e00ff160b82 */ /* 0x000ea20000000a00 */
[----:B------:R0:W5:Y:S01]  /*0330*/  @P4 LDG.E.64 R10, desc[UR6][R36.64] ;  /* 0x00000006240a4981 */ /* 0x000162000c1e1b00 */
[----:B---3--:R-:W-:-:S05]  /*0340*/  @P4 IMAD.WIDE.U32 R38, R41, 0x8, R38 ;  /* 0x0000000829264825 */ /* 0x008fca00078e0026 */
[----:B------:R0:W5:Y:S01]  /*0350*/  @P4 LD.E.64 R12, desc[UR6][R38.64] ;  /* 0x00000006260c4980 */ /* 0x000162000c101b00 */
[----:B-1----:R-:W-:-:S05]  /*0360*/  @P0 IMAD.WIDE.U32 R4, R2, 0x8, R4 ;  /* 0x0000000802040825 */ /* 0x002fca00078e0004 */
[----:B------:R0:W5:Y:S01]  /*0370*/  @P0 LDG.E.64 R80, desc[UR6][R4.64] ;  /* 0x0000000604500981 */ /* 0x000162000c1e1b00 */
[----:B--2---:R-:W-:-:S05]  /*0380*/  @P0 IMAD.WIDE.U32 R22, R2, 0x8, R22 ;  /* 0x0000000802160825 */ /* 0x004fca00078e0016 */
[----:B------:R0:W5:Y:S01]  /*0390*/  @P0 LD.E.64 R20, desc[UR6][R22.64] ;  /* 0x0000000616140980 */ /* 0x000162000c101b00 */
[----:B------:R-:W-:Y:S02]  /*03a0*/  ISETP.GE.U32.AND P0, PT, R0, 0xc0, PT ;  /* 0x000000c00000780c */ /* 0x000fe40003f06070 */
[----:B------:R-:W-:-:S11]  /*03b0*/  @P4 IADD3 R41, PT, PT, R41, 0x20, RZ ;  /* 0x0000002029294810 */ /* 0x000fd60007ffe0ff */
[----:B0-----:R-:W-:Y:S05]  /*03c0*/  @!P0 BRA `(.L_x_22644) ;  /* 0x0000000000ac8947 */ /* 0x001fea0003800000 */
[----:B------:R-:W0:Y:S08]  /*03d0*/  LDC.64 R22, c[0x0][0x3d0] ;  /* 0x0000f400ff167b82 */ /* 0x000e300000000a00 */
[----:B------:R-:W1:Y:S01]  /*03e0*/  LDC.64 R4, c[0x0][0x438] ;  /* 0x00010e00ff047b82 */ /* 0x000e620000000a00 */
[----:B0-----:R-:W-:-:S06]  /*03f0*/  IMAD.WIDE.U32 R22, R41, 0x8, R22 ;  /* 0x0000000829167825 */ /* 0x001fcc00078e0016 */
[----:B------:R-:W5:Y:S01]  /*0400*/  LDG.E.64 R22, desc[UR6][R22.64] ;  /* 0x0000000616167981 */ /* 0x000f62000c1e1b00 */
[----:B-1----:R-:W-:-:S06]  /*0410*/  IMAD.WIDE.U32 R4, R41, 0x8, R4 ;  /* 0x0000000829047825 */ /* 0x002fcc00078e0004 */
[----:B------:R-:W5:Y:S01]  /*0420*/  LD.E.64 R4, desc[UR6][R4.64] ;  /* 0x0000000604047980 */ /* 0x000f62000c101b00 */
[----:B------:R-:W-:Y:S05]  /*0430*/  BRA `(.L_x_22644) ;  /* 0x0000000000907947 */ /* 0x000fea0003800000 */
.L_x_22643:
[C---:B------:R-:W-:Y:S02]  /*0440*/  ISETP.GE.U32.AND P1, PT, R0.reuse, 0x40, PT ;  /* 0x000000400000780c */ /* 0x040fe40003f26070 */
[C---:B------:R-:W-:Y:S02]  /*0450*/  ISETP.GE.U32.AND P2, PT, R0.reuse, 0x60, PT ;  /* 0x000000600000780c */ /* 0x040fe40003f46070 */
[C---:B------:R-:W-:Y:S02]  /*0460*/  ISETP.GE.U32.AND P3, PT, R0.reuse, 0x80, PT ;  /* 0x000000800000780c */ /* 0x040fe40003f66070 */
[C---:B------:R-:W-:Y:S02]  /*0470*/  ISETP.GE.U32.AND P4, PT, R0.reuse, 0xa0, PT ;  /* 0x000000a00000780c */ /* 0x040fe40003f86070 */
[C---:B------:R-:W-:Y:S02]  /*0480*/  ISETP.GE.U32.AND P0, PT, R0.reuse, 0x20, PT ;  /* 0x000000200000780c */ /* 0x040fe40003f06070 */
[----:B------:R-:W-:-:S02]  /*0490*/  ISETP.GE.U32.AND P5, PT, R0, 0xc0, PT ;  /* 0x000000c00000780c */ /* 0x000fc40003fa6070 */
[----:B------:R-:W-:Y:S01]  /*04a0*/  MOV R39, R2 ;  /* 0x0000000200277202 */ /* 0x000fe20000000f00 */
[----:B------:R-:W0:Y:S08]  /*04b0*/  @P1 LDC.64 R24, c[0x0][0x3d0] ;  /* 0x0000f400ff181b82 */ /* 0x000e300000000a00 */
[----:B------:R-:W1:Y:S01]  /*04c0*/  @P2 LDC.64 R28, c[0x0][0x3d0] ;  /* 0x0000f400ff1c2b82 */ /* 0x000e620000000a00 */
[----:B------:R-:W-:-:S07]  /*04d0*/  @P0 LOP3.LUT R39, R2, 0x20, RZ, 0xfc, !PT ;  /* 0x0000002002270812 */ /* 0x000fce00078efcff */
[----:B------:R-:W2:Y:S08]  /*04e0*/  @P3 LDC.64 R32, c[0x0][0x3d0] ;  /* 0x0000f400ff203b82 */ /* 0x000eb00000000a00 */
[----:B------:R-:W3:Y:S01]  /*04f0*/  @P4 LDC.64 R34, c[0x0][0x3d0] ;  /* 0x0000f400ff224b82 */ /* 0x000ee20000000a00 */
[C---:B0-----:R-:W-:Y:S01]  /*0500*/  @P1 IMAD.WIDE.U32 R24, R39.reuse, 0x8, R24 ;  /* 0x0000000827181825 */ /* 0x041fe200078e0018 */
[----:B------:R-:W-:-:S04]  /*0510*/  @P1 IADD3 R39, PT, PT, R39, 0x20, RZ ;  /* 0x0000002027271810 */ /* 0x000fc80007ffe0ff */
[----:B------:R0:W5:Y:S02]  /*0520*/  @P1 LDG.E.64 R78, desc[UR6][R24.64] ;  /* 0x00000006184e1981 */ /* 0x000164000c1e1b00 */
[----:B------:R-:W4:Y:S01]  /*0530*/  @P0 LDC.64 R26, c[0x0][0x3d0] ;  /* 0x0000f400ff1a0b82 */ /* 0x000f220000000a00 */
[C---:B-1----:R-:W-:Y:S01]  /*0540*/  @P2 IMAD.WIDE.U32 R30, R39.reuse, 0x8, R28 ;  /* 0x00000008271e2825 */ /* 0x042fe200078e001c */
[----:B------:R-:W-:-:S04]  /*0550*/  @P2 IADD3 R39, PT, PT, R39, 0x20, RZ ;  /* 0x0000002027272810 */ /* 0x000fc80007ffe0ff */
[----:B------:R0:W5:Y:S02]  /*0560*/  @P2 LDG.E.64 R6, desc[UR6][R30.64] ;  /* 0x000000061e062981 */ /* 0x000164000c1e1b00 */
[----:B------:R-:W1:Y:S01]  /*0570*/  @P5 LDC.64 R36, c[0x0][0x3d0] ;  /* 0x0000f400ff245b82 */ /* 0x000e620000000a00 */
[C---:B--2---:R-:W-:Y:S01]  /*0580*/  @P3 IMAD.WIDE.U32 R32, R39.reuse, 0x8, R32 ;  /* 0x0000000827203825 */ /* 0x044fe200078e0020 */
[----:B------:R-:W-:-:S04]  /*0590*/  @P3 IADD3 R39, PT, PT, R39, 0x20, RZ ;  /* 0x0000002027273810 */ /* 0x000fc80007ffe0ff */
[----:B------:R0:W5:Y:S01]  /*05a0*/  @P3 LDG.E.64 R8, desc[UR6][R32.64] ;  /* 0x0000000620083981 */ /* 0x000162000c1e1b00 */
[C---:B---3--:R-:W-:Y:S01]  /*05b0*/  @P4 IMAD.WIDE.U32 R34, R39.reuse, 0x8, R34 ;  /* 0x0000000827224825 */ /* 0x048fe200078e0022 */
[----:B------:R-:W-:-:S04]  /*05c0*/  @P4 IADD3 R39, PT, PT, R39, 0x20, RZ ;  /* 0x0000002027274810 */ /* 0x000fc80007ffe0ff */
[----:B------:R0:W5:Y:S01]  /*05d0*/  @P4 LDG.E.64 R10, desc[UR6][R34.64] ;  /* 0x00000006220a4981 */ /* 0x000162000c1e1b00 */
[----:B----4-:R-:W-:-:S05]  /*05e0*/  @P0 IMAD.WIDE.U32 R28, R2, 0x8, R26 ;  /* 0x00000008021c0825 */ /* 0x010fca00078e001a */
[----:B------:R0:W5:Y:S01]  /*05f0*/  @P0 LDG.E.64 R80, desc[UR6][R28.64] ;  /* 0x000000061c500981 */ /* 0x000162000c1e1b00 */
[----:B-1----:R-:W-:-:S05]  /*0600*/  @P5 IMAD.WIDE.U32 R26, R39, 0x8, R36 ;  /* 0x00000008271a5825 */ /* 0x002fca00078e0024 */
[----:B------:R0:W5:Y:S01]  /*0610*/  @P5 LDG.E.64 R22, desc[UR6][R26.64] ;  /* 0x000000061a165981 */ /* 0x000162000c1e1b00 */
[----:B------:R-:W-:Y:S02]  /*0620*/  @P0 CS2R R20, SRZ ;  /* 0x0000000000140805 */ /* 0x000fe4000001ff00 */
[----:B------:R-:W-:Y:S02]  /*0630*/  @P1 CS2R R18, SRZ ;  /* 0x0000000000121805 */ /* 0x000fe4000001ff00 */
[----:B------:R-:W-:Y:S02]  /*0640*/  @P2 CS2R R16, SRZ ;  /* 0x0000000000102805 */ /* 0x000fe4000001ff00 */
[----:B------:R-:W-:Y:S02]  /*0650*/  @P3 CS2R R14, SRZ ;  /* 0x00000000000e3805 */ /* 0x000fe4000001ff00 */
[----:B------:R-:W-:Y:S02]  /*0660*/  @P4 CS2R R12, SRZ ;  /* 0x00000000000c4805 */ /* 0x000fe4000001ff00 */
[----:B0-----:R-:W-:-:S07]  /*0670*/  @P5 CS2R R4, SRZ ;  /* 0x0000000000045805 */ /* 0x001fce000001ff00 */
.L_x_22644:
[----:B------:R-:W-:Y:S05]  /*0680*/  BSYNC.RECONVERGENT B0 ;  /* 0x0000000000007941 */ /* 0x000fea0003800200 */
.L_x_22642:
[----:B------:R-:W0:Y:S02]  /*0690*/  LDCU UR4, c[0x0][0x384] ;  /* 0x00007080ff0477ac */ /* 0x000e240008000800 */
[----:B0-----:R-:W-:-:S13]  /*06a0*/  ISETP.GE.AND P0, PT, R3, UR4, PT ;  /* 0x0000000403007c0c */ /* 0x001fda000bf06270 */
[----:B------:R-:W-:Y:S05]  /*06b0*/  @P0 EXIT ;  /* 0x000000000000094d */ /* 0x000fea0003800000 */
[----:B------:R-:W0:Y:S01]  /*06c0*/  LDCU.64 UR4, c[0x0][0x3e0] ;  /* 0x00007c00ff0477ac */ /* 0x000e220008000a00 */
[----:B-----5:R-:W-:Y:S02]  /*06d0*/  MOV R69, R10 ;  /* 0x0000000a00457202 */ /* 0x020fe40000000f00 */
[----:B------:R-:W-:Y:S01]  /*06e0*/  MOV R26, R11 ;  /* 0x0000000b001a7202 */ /* 0x000fe20000000f00 */
[----:B------:R-:W1:Y:S01]  /*06f0*/  LDCU UR8, c[0x0][0x388] ;  /* 0x00007100ff0877ac */ /* 0x000e620008000800 */
[--C-:B------:R-:W-:Y:S02]  /*0700*/  SHF.R.U64 R70, R10, 0x10, R11.reuse ;  /* 0x000000100a467819 */ /* 0x100fe4000000120b */
[----:B------:R-:W-:Y:S02]  /*0710*/  SHF.R.U32.HI R29, RZ, 0x10, R11 ;  /* 0x00000010ff1d7819 */ /* 0x000fe4000001160b */
[----:B------:R-:W-:Y:S02]  /*0720*/  MOV R10, R80 ;  /* 0x00000050000a7202 */ /* 0x000fe40000000f00 */
[----:B------:R-:W-:-:S02]  /*0730*/  MOV R11, R81 ;  /* 0x00000051000b7202 */ /* 0x000fc40000000f00 */
[----:B------:R-:W-:Y:S02]  /*0740*/  SHF.R.U64 R74, R16, 0x10, R17 ;  /* 0x00000010104a7819 */ /* 0x000fe40000001211 */
[----:B------:R-:W-:Y:S02]  /*0750*/  PRMT R71, R10, 0x5410, R11 ;  /* 0x000054100a477816 */ /* 0x000fe4000000000b */
[----:B------:R-:W-:Y:S01]  /*0760*/  MOV R10, R78 ;  /* 0x0000004e000a7202 */ /* 0x000fe20000000f00 */
[----:B0-----:R-:W-:Y:S01]  /*0770*/  UISETP.NE.U32.AND UP0, UPT, UR4, URZ, UPT ;  /* 0x000000ff0400728c */ /* 0x001fe2000bf05070 */
[----:B------:R-:W-:Y:S01]  /*0780*/  MOV R11, R79 ;  /* 0x0000004f000b7202 */ /* 0x000fe20000000f00 */
[----:B------:R-:W0:Y:S01]  /*0790*/  LDCU.U8 UR4, c[0x0][0x410] ;  /* 0x00008200ff0477ac */ /* 0x000e220008000000 */
[----:B------:R-:W-:Y:S02]  /*07a0*/  MOV R65, R6 ;  /* 0x0000000600417202 */ /* 0x000fe40000000f00 */
[----:B------:R-:W-:Y:S01]  /*07b0*/  PRMT R72, R10, 0x5410, R11 ;  /* 0x000054100a487816 */ /* 0x000fe2000000000b */
[----:B------:R-:W-:Y:S01]  /*07c0*/  UISETP.NE.AND.EX UP0, UPT, UR5, URZ, UPT, UP0 ;  /* 0x000000ff0500728c */ /* 0x000fe2000bf05300 */
[----:B------:R-:W-:Y:S01]  /*07d0*/  SHF.R.U32.HI R10, RZ, 0x10, R17 ;  /* 0x00000010ff0a7819 */ /* 0x000fe20000011611 */
[----:B------:R-:W2:Y:S01]  /*07e0*/  LDCU UR5, c[0x0][0x448] ;  /* 0x00008900ff0577ac */ /* 0x000ea20008000800 */
[----:B------:R-:W-:-:S02]  /*07f0*/  MOV R24, R7 ;  /* 0x0000000700187202 */ /* 0x000fc40000000f00 */
[--C-:B------:R-:W-:Y:S02]  /*0800*/  SHF.R.U64 R66, R6, 0x10, R7.reuse ;  /* 0x0000001006427819 */ /* 0x100fe40000001207 */
[----:B------:R-:W-:Y:S02]  /*0810*/  SHF.R.U32.HI R27, RZ, 0x10, R7 ;  /* 0x00000010ff1b7819 */ /* 0x000fe40000011607 */
[----:B------:R-:W-:Y:S02]  /*0820*/  MOV R67, R8 ;  /* 0x0000000800437202 */ /* 0x000fe40000000f00 */
[----:B------:R-:W-:Y:S02]  /*0830*/  MOV R25, R9 ;  /* 0x0000000900197202 */ /* 0x000fe40000000f00 */
[--C-:B------:R-:W-:Y:S02]  /*0840*/  SHF.R.U64 R68, R8, 0x10, R9.reuse ;  /* 0x0000001008447819 */ /* 0x100fe40000001209 */
[----:B------:R-:W-:-:S02]  /*0850*/  SHF.R.U32.HI R28, RZ, 0x10, R9 ;  /* 0x00000010ff1c7819 */ /* 0x000fc40000011609 */
[----:B------:R-:W-:Y:S02]  /*0860*/  MOV R7, R22 ;  /* 0x0000001600077202 */ /* 0x000fe40000000f00 */
[----:B------:R-:W-:Y:S02]  /*0870*/  MOV R6, R23 ;  /* 0x0000001700067202 */ /* 0x000fe40000000f00 */
[--C-:B------:R-:W-:Y:S01]  /*0880*/  SHF.R.U64 R8, R22, 0x10, R23.reuse ;  /* 0x0000001016087819 */ /* 0x100fe20000001217 */
[----:B------:R-:W-:Y:S01]  /*0890*/  HADD2.F32 R7, -RZ, R7.H0_H0 ;  /* 0x20000007ff077230 */ /* 0x000fe20000004100 */
[----:B------:R-:W-:Y:S01]  /*08a0*/  SHF.R.U32.HI R9, RZ, 0x10, R23 ;  /* 0x00000010ff097819 */ /* 0x000fe20000011617 */
[----:B------:R-:W-:Y:S01]  /*08b0*/  HADD2.F32 R6, -RZ, R6.H0_H0 ;  /* 0x20000006ff067230 */ /* 0x000fe20000004100 */
[----:B------:R-:W-:Y:S01]  /*08c0*/  PRMT R74, R74, 0x5410, R10 ;  /* 0x000054104a4a7816 */ /* 0x000fe2000000000a */
[----:B------:R-:W-:Y:S01]  /*08d0*/  HADD2.F32 R8, -RZ, R8.H0_H0 ;  /* 0x20000008ff087230 */ /* 0x000fe20000004100 */
[--C-:B------:R-:W-:Y:S01]  /*08e0*/  SHF.R.U64 R37, R4, 0x10, R5.reuse ;  /* 0x0000001004257819 */ /* 0x100fe20000001205 */
[----:B------:R-:W-:Y:S01]  /*08f0*/  HADD2.F32 R4, -RZ, R4.H0_H0 ;  /* 0x20000004ff047230 */ /* 0x000fe20000004100 */
[----:B------:R-:W-:Y:S01]  /*0900*/  SHF.R.U32.HI R36, RZ, 0x10, R5 ;  /* 0x00000010ff247819 */ /* 0x000fe20000011605 */
[----:B------:R-:W-:Y:S01]  /*0910*/  HADD2.F32 R5, -RZ, R5.H0_H0 ;  /* 0x20000005ff057230 */ /* 0x000fe20000004100 */
[----:B------:R-:W-:Y:S01]  /*0920*/  SHF.R.U32.HI R73, RZ, 0x10, R79 ;  /* 0x00000010ff497819 */ /* 0x000fe2000001164f */
[----:B------:R-:W-:Y:S01]  /*0930*/  HADD2.F32 R9, -RZ, R9.H0_H0 ;  /* 0x20000009ff097230 */ /* 0x000fe20000004100 */
[----:B------:R-:W-:Y:S01]  /*0940*/  SHF.R.U32.HI R22, RZ, 0x10, R19 ;  /* 0x00000010ff167819 */ /* 0x000fe20000011613 */
[----:B------:R-:W-:Y:S01]  /*0950*/  HADD2.F32 R37, -RZ, R37.H0_H0 ;  /* 0x20000025ff257230 */ /* 0x000fe20000004100 */
[--C-:B------:R-:W-:Y:S01]  /*0960*/  SHF.R.U64 R75, R14, 0x10, R15.reuse ;  /* 0x000000100e4b7819 */ /* 0x100fe2000000120f */
[----:B------:R-:W-:Y:S01]  /*0970*/  HADD2.F32 R36, -RZ, R36.H0_H0 ;  /* 0x20000024ff247230 */ /* 0x000fe20000004100 */
[----:B------:R-:W-:-:S02]  /*0980*/  SHF.R.U32.HI R10, RZ, 0x10, R15 ;  /* 0x00000010ff0a7819 */ /* 0x000fc4000001160f */
[--C-:B------:R-:W-:Y:S02]  /*0990*/  SHF.R.U64 R76, R12, 0x10, R13.reuse ;  /* 0x000000100c4c7819 */ /* 0x100fe4000000120d */
[----:B------:R-:W-:Y:S02]  /*09a0*/  SHF.R.U32.HI R11, RZ, 0x10, R13 ;  /* 0x00000010ff0b7819 */ /* 0x000fe4000001160d */
        /* <DEDUP_REMOVED lines=9> */
[----:B012---:R-:W-:-:S13]  /*0a40*/  PLOP3.LUT P4, PT, PT, PT, UP0, 0x80, 0x8 ;  /* 0x000000000008781c */ /* 0x007fda0003f8f008 */
.L_x_22676:
[----:B------:R-:W0:Y:S01]  /*0a50*/  @P4 LDC.64 R10, c[0x0][0x3e0] ;  /* 0x0000f800ff0a4b82 */ /* 0x000e220000000a00 */
[----:B-----5:R-:W-:-:S07]  /*0a60*/  HFMA2 R63, -RZ, RZ, 1.875, 0 ;  /* 0x3f800000ff3f7431 */ /* 0x020fce00000001ff */
[----:B-1234-:R-:W1:Y:S01]  /*0a70*/  LDC.64 R22, c[0x0][0x3a0] ;  /* 0x0000e800ff167b82 */ /* 0x01ee620000000a00 */
[----:B0-----:R-:W-:-:S07]  /*0a80*/  @P4 IMAD.WIDE R30, R3, 0x4, R10 ;  /* 0x00000004031e4825 */ /* 0x001fce00078e020a */
[----:B------:R-:W1:Y:S01]  /*0a90*/  LDC.64 R10, c[0x0][0x3e0] ;  /* 0x0000f800ff0a7b82 */ /* 0x000e620000000a00 */
[----:B------:R0:W5:Y:S01]  /*0aa0*/  @P4 LDG.E R63, desc[UR6][R30.64] ;  /* 0x000000061e3f4981 */ /* 0x000162000c1e1900 */
[----:B------:R-:W-:Y:S01]  /*0ab0*/  IMAD R29, R3, UR8, RZ ;  /* 0x00000008031d7c24 */ /* 0x000fe2000f8e02ff */
[----:B------:R-:W-:Y:S01]  /*0ac0*/  ISETP.GE.U32.AND P3, PT, R0, 0x20, PT ;  /* 0x000000200000780c */ /* 0x000fe20003f66070 */
[----:B------:R-:W-:Y:S03]  /*0ad0*/  BSSY.RECONVERGENT B0, `(.L_x_22645) ;  /* 0x000002b000007945 */ /* 0x000fe60003800200 */
[----:B------:R-:W-:-:S04]  /*0ae0*/  SHF.R.S32.HI R28, RZ, 0x1f, R29 ;  /* 0x0000001fff1c7819 */ /* 0x000fc8000001141d */
[----:B------:R-:W-:-:S04]  /*0af0*/  LEA.HI R29, R28, R29, RZ, 0x2 ;  /* 0x0000001d1c1d7211 */ /* 0x000fc800078f10ff */
[----:B------:R-:W-:-:S04]  /*0b00*/  LEA.HI.SX32 R62, R29, R2, 0x1e ;  /* 0x000000021d3e7211 */ /* 0x000fc800078ff2ff */
[----:B------:R-:W-:Y:S02]  /*0b10*/  MOV R64, R62 ;  /* 0x0000003e00407202 */ /* 0x000fe40000000f00 */
[----:B-1----:R-:W-:-:S04]  /*0b20*/  LOP3.LUT P0, RZ, R22, R10, RZ, 0xfc, !PT ;  /* 0x0000000a16ff7212 */ /* 0x002fc8000780fcff */
[----:B------:R-:W-:Y:S01]  /*0b30*/  LOP3.LUT P0, RZ, R23, R11, RZ, 0xfc, P0 ;  /* 0x0000000b17ff7212 */ /* 0x000fe2000000fcff */
[----:B0-----:R-:W-:-:S12]  /*0b40*/  @!P3 BRA `(.L_x_22646) ;  /* 0x00000000008cb947 */ /* 0x001fd80003800000 */
[----:B------:R-:W-:Y:S01]  /*0b50*/  ISETP.NE.U32.AND P1, PT, R22, RZ, PT ;  /* 0x000000ff1600720c */ /* 0x000fe20003f25070 */
[----:B------:R-:W0:Y:S03]  /*0b60*/  LDC.64 R28, c[0x0][0x390] ;  /* 0x0000e400ff1c7b82 */ /* 0x000e260000000a00 */
[----:B------:R-:W-:-:S13]  /*0b70*/  ISETP.NE.AND.EX P1, PT, R23, RZ, PT, P1 ;  /* 0x000000ff1700720c */ /* 0x000fda0003f25310 */
[----:B------:R-:W1:Y:S01]  /*0b80*/  @P1 LDC.64 R32, c[0x0][0x3a0] ;  /* 0x0000e800ff201b82 */ /* 0x000e620000000a00 */
[----:B0-----:R-:W-:-:S06]  /*0b90*/  IMAD.WIDE.U32 R28, R62, 0x10, R28 ;  /* 0x000000103e1c7825 */ /* 0x001fcc00078e001c */
[----:B------:R-:W2:Y:S01]  /*0ba0*/  LDG.E.128 R28, desc[UR6][R28.64] ;  /* 0x000000061c1c7981 */ /* 0x000ea2000c1e1d00 */
[----:B-1----:R-:W-:-:S06]  /*0bb0*/  @P1 IMAD.WIDE.U32 R32, R62, 0x10, R32 ;  /* 0x000000103e201825 */ /* 0x002fcc00078e0020 */
[----:B------:R-:W2:Y:S02]  /*0bc0*/  @P1 LDG.E.128 R32, desc[UR6][R32.64] ;  /* 0x0000000620201981 */ /* 0x000ea4000c1e1d00 */
[-C--:B--2--5:R-:W-:Y:S01]  /*0bd0*/  @P1 FFMA.FTZ R38, R28, R63.reuse, R32 ;  /* 0x0000003f1c261223 */ /* 0x0a4fe20000010020 */
[-C--:B------:R-:W-:Y:S01]  /*0be0*/  @P1 FFMA.FTZ R44, R29, R63.reuse, R33 ;  /* 0x0000003f1d2c1223 */ /* 0x080fe20000010021 */
[-C--:B------:R-:W-:Y:S01]  /*0bf0*/  @P1 FFMA.FTZ R50, R30, R63.reuse, R34 ;  /* 0x0000003f1e321223 */ /* 0x080fe20000010022 */
[----:B------:R-:W-:Y:S02]  /*0c00*/  @P1 FFMA.FTZ R56, R31, R63, R35 ;  /* 0x0000003f1f381223 */ /* 0x000fe40000010023 */
[----:B------:R-:W-:Y:S02]  /*0c10*/  @P1 MOV R24, R38 ;  /* 0x0000002600181202 */ /* 0x000fe40000000f00 */
[----:B------:R-:W-:Y:S02]  /*0c20*/  @P1 MOV R25, R44 ;  /* 0x0000002c00191202 */ /* 0x000fe40000000f00 */
[----:B------:R-:W-:-:S02]  /*0c30*/  @P1 MOV R26, R50 ;  /* 0x00000032001a1202 */ /* 0x000fc40000000f00 */
[----:B------:R-:W-:Y:S01]  /*0c40*/  @P1 MOV R27, R56 ;  /* 0x00000038001b1202 */ /* 0x000fe20000000f00 */
[----:B------:R-:W-:Y:S06]  /*0c50*/  @P1 BRA `(.L_x_22647) ;  /* 0x0000000000381947 */ /* 0x000fec0003800000 */
[----:B------:R-:W-:-:S04]  /*0c60*/  ISETP.NE.U32.AND P4, PT, R10, RZ, PT ;  /* 0x000000ff0a00720c */ /* 0x000fc80003f85070 */
[----:B------:R-:W-:-:S13]  /*0c70*/  ISETP.NE.AND.EX P4, PT, R11, RZ, PT, P4 ;  /* 0x000000ff0b00720c */ /* 0x000fda0003f85340 */
[-C--:B------:R-:W-:Y:S01]  /*0c80*/  @P4 FMUL.FTZ R24, R28, R63.reuse ;  /* 0x0000003f1c184220 */ /* 0x080fe20000410000 */
[-C--:B------:R-:W-:Y:S01]  /*0c90*/  @P4 FMUL.FTZ R25, R29, R63.reuse ;  /* 0x0000003f1d194220 */ /* 0x080fe20000410000 */
[-C--:B------:R-:W-:Y:S01]  /*0ca0*/  @P4 FMUL.FTZ R26, R30, R63.reuse ;  /* 0x0000003f1e1a4220 */ /* 0x080fe20000410000 */
[-C--:B------:R-:W-:Y:S02]  /*0cb0*/  @P4 FMUL.FTZ R27, R31, R63.reuse ;  /* 0x0000003f1f1b4220 */ /* 0x080fe40000410000 */
[----:B------:R-:W-:Y:S01]  /*0cc0*/  @P4 MOV R38, R24 ;  /* 0x0000001800264202 */ /* 0x000fe20000000f00 */
[----:B------:R-:W-:Y:S01]  /*0cd0*/  @!P4 FMUL.FTZ R38, R28, R63 ;  /* 0x0000003f1c26c220 */ /* 0x000fe20000410000 */
[----:B------:R-:W-:Y:S01]  /*0ce0*/  @P4 MOV R44, R25 ;  /* 0x00000019002c4202 */ /* 0x000fe20000000f00 */
[-C--:B------:R-:W-:Y:S01]  /*0cf0*/  @!P4 FMUL.FTZ R44, R29, R63.reuse ;  /* 0x0000003f1d2cc220 */ /* 0x080fe20000410000 */
[----:B------:R-:W-:Y:S01]  /*0d00*/  @P4 MOV R50, R26 ;  /* 0x0000001a00324202 */ /* 0x000fe20000000f00 */
[----:B------:R-:W-:Y:S01]  /*0d10*/  @!P4 FMUL.FTZ R50, R30, R63 ;  /* 0x0000003f1e32c220 */ /* 0x000fe20000410000 */
[----:B------:R-:W-:Y:S01]  /*0d20*/  @P4 MOV R56, R27 ;  /* 0x0000001b00384202 */ /* 0x000fe20000000f00 */
[----:B------:R-:W-:-:S07]  /*0d30*/  @!P4 FMUL.FTZ R56, R31, R63 ;  /* 0x0000003f1f38c220 */ /* 0x000fce0000410000 */
.L_x_22647:
[----:B------:R-:W0:Y:S01]  /*0d40*/  @P0 LDC.64 R28, c[0x0][0x3a8] ;  /* 0x0000ea00ff1c0b82 */ /* 0x000e220000000a00 */
[C---:B------:R-:W-:Y:S01]  /*0d50*/  IADD3 R64, PT, PT, R62.reuse, 0x20, RZ ;  /* 0x000000203e407810 */ /* 0x040fe20007ffe0ff */
[----:B0-----:R-:W-:-:S05]  /*0d60*/  @P0 IMAD.WIDE.U32 R28, R62, 0x10, R28 ;  /* 0x000000103e1c0825 */ /* 0x001fca00078e001c */
[----:B------:R0:W-:Y:S02]  /*0d70*/  @P0 STG.E.128 desc[UR6][R28.64], R24 ;  /* 0x000000181c000986 */ /* 0x0001e4000c101d06 */
.L_x_22646:
[----:B------:R-:W-:Y:S05]  /*0d80*/  BSYNC.RECONVERGENT B0 ;  /* 0x0000000000007941 */ /* 0x000fea0003800200 */
.L_x_22645:
[----:B------:R-:W-:Y:S01]  /*0d90*/  ISETP.GE.U32.AND P1, PT, R0, 0x40, PT ;  /* 0x000000400000780c */ /* 0x000fe20003f26070 */
[----:B------:R-:W-:Y:S03]  /*0da0*/  BSSY.RECONVERGENT B0, `(.L_x_22648) ;  /* 0x0000022000007945 */ /* 0x000fe60003800200 */
[----:B0-----:R-:W-:-:S09]  /*0db0*/  P2R R28, PR, RZ, 0x2 ;  /* 0x00000002ff1c7803 */ /* 0x001fd20000000000 */
[----:B------:R-:W-:Y:S05]  /*0dc0*/  @!P1 BRA `(.L_x_22649) ;  /* 0x00000000007c9947 */ /* 0x000fea0003800000 */
        /* <DEDUP_REMOVED lines=17> */
[----:B------:R-:W-:Y:S01]  /*0ee0*/  ISETP.NE.U32.AND P1, PT, R10, RZ, PT ;  /* 0x000000ff0a00720c */ /* 0x000fe20003f25070 */
[-C--:B------:R-:W-:Y:S01]  /*0ef0*/  FMUL.FTZ R39, R28, R63.reuse ;  /* 0x0000003f1c277220 */ /* 0x080fe20000410000 */
[-C--:B------:R-:W-:Y:S01]  /*0f00*/  FMUL.FTZ R45, R29, R63.reuse ;  /* 0x0000003f1d2d7220 */ /* 0x080fe20000410000 */
[-C--:B------:R-:W-:Y:S01]  /*0f10*/  FMUL.FTZ R51, R30, R63.reuse ;  /* 0x0000003f1e337220 */ /* 0x080fe20000410000 */
[----:B------:R-:W-:Y:S01]  /*0f20*/  ISETP.NE.AND.EX P1, PT, R11, RZ, PT, P1 ;  /* 0x000000ff0b00720c */ /* 0x000fe20003f25310 */
[----:B------:R-:W-:-:S12]  /*0f30*/  FMUL.FTZ R57, R31, R63 ;  /* 0x0000003f1f397220 */ /* 0x000fd80000410000 */
[----:B------:R-:W-:Y:S02]  /*0f40*/  @P1 MOV R24, R39 ;  /* 0x0000002700181202 */ /* 0x000fe40000000f00 */
[----:B------:R-:W-:Y:S02]  /*0f50*/  @P1 MOV R25, R45 ;  /* 0x0000002d00191202 */ /* 0x000fe40000000f00 */
[----:B------:R-:W-:Y:S02]  /*0f60*/  @P1 MOV R26, R51 ;  /* 0x00000033001a1202 */ /* 0x000fe40000000f00 */
[----:B------:R-:W-:-:S07]  /*0f70*/  @P1 MOV R27, R57 ;  /* 0x00000039001b1202 */ /* 0x000fce0000000f00 */
.L_x_22650:
[----:B------:R-:W0:Y:S02]  /*0f80*/  @P0 LDC.64 R28, c[0x0][0x3a8] ;  /* 0x0000ea00ff1c0b82 */ /* 0x000e240000000a00 */
[C---:B0-----:R-:W-:Y:S01]  /*0f90*/  @P0 IMAD.WIDE.U32 R28, R64.reuse, 0x10, R28 ;  /* 0x00000010401c0825 */ /* 0x041fe200078e001c */
[----:B------:R-:W-:-:S04]  /*0fa0*/  IADD3 R64, PT, PT, R64, 0x20, RZ ;  /* 0x0000002040407810 */ /* 0x000fc80007ffe0ff */
[----:B------:R0:W-:Y:S03]  /*0fb0*/  @P0 STG.E.128 desc[UR6][R28.64], R24 ;  /* 0x000000181c000986 */ /* 0x0001e6000c101d06 */
.L_x_22649:
[----:B------:R-:W-:Y:S05]  /*0fc0*/  BSYNC.RECONVERGENT B0 ;  /* 0x0000000000007941 */ /* 0x000fea0003800200 */
.L_x_22648:
        /* <DEDUP_REMOVED lines=31> */
.L_x_22653:
[----:B------:R-:W0:Y:S02]  /*11c0*/  @P0 LDC.64 R28, c[0x0][0x3a8] ;  /* 0x0000ea00ff1c0b82 */ /* 0x000e240000000a00 */
[C---:B0-----:R-:W-:Y:S01]  /*11d0*/  @P0 IMAD.WIDE.U32 R28, R64.reuse, 0x10, R28 ;  /* 0x00000010401c0825 */ /* 0x041fe200078e001c */
[----:B------:R-:W-:-:S04]  /*11e0*/  IADD3 R64, PT, PT, R64, 0x20, RZ ;  /* 0x0000002040407810 */ /* 0x000fc80007ffe0ff */
[----:B------:R0:W-:Y:S03]  /*11f0*/  @P0 STG.E.128 desc[UR6][R28.64], R24 ;  /* 0x000000181c000986 */ /* 0x0001e6000c101d06 */
.L_x_22652:
[----:B------:R-:W-:Y:S05]  /*1200*/  BSYNC.RECONVERGENT B0 ;  /* 0x0000000000007941 */ /* 0x000fea0003800200 */
.L_x_22651:
        /* <DEDUP_REMOVED lines=31> */
.L_x_22656:
[----:B------:R-:W0:Y:S02]  /*1400*/  @P0 LDC.64 R28, c[0x0][0x3a8] ;  /* 0x0000ea00ff1c0b82 */ /* 0x000e240000000a00 */
[C---:B0-----:R-:W-:Y:S01]  /*1410*/  @P0 IMAD.WIDE.U32 R28, R64.reuse, 0x10, R28 ;  /* 0x00000010401c0825 */ /* 0x041fe200078e001c */
[----:B------:R-:W-:-:S04]  /*1420*/  IADD3 R64, PT, PT, R64, 0x20, RZ ;  /* 0x0000002040407810 */ /* 0x000fc80007ffe0ff */
[----:B------:R0:W-:Y:S03]  /*1430*/  @P0 STG.E.128 desc[UR6][R28.64], R24 ;  /* 0x000000181c000986 */ /* 0x0001e6000c101d06 */
.L_x_22655:
[----:B------:R-:W-:Y:S05]  /*1440*/  BSYNC.RECONVERGENT B0 ;  /* 0x0000000000007941 */ /* 0x000fea0003800200 */
.L_x_22654:
        /* <DEDUP_REMOVED lines=31> */
.L_x_22659:
[----:B------:R-:W0:Y:S02]  /*1640*/  @P0 LDC.64 R28, c[0x0][0x3a8] ;  /* 0x0000ea00ff1c0b82 */ /* 0x000e240000000a00 */
[C---:B0-----:R-:W-:Y:S01]  /*1650*/  @P0 IMAD.WIDE.U32 R28, R64.reuse, 0x10, R28 ;  /* 0x00000010401c0825 */ /* 0x041fe200078e001c */
[----:B------:R-:W-:-:S04]  /*1660*/  IADD3 R64, PT, PT, R64, 0x20, RZ ;  /* 0x0000002040407810 */ /* 0x000fc80007ffe0ff */
[----:B------:R0:W-:Y:S03]  /*1670*/  @P0 STG.E.128 desc[UR6][R28.64], R24 ;  /* 0x000000181c000986 */ /* 0x0001e6000c101d06 */
.L_x_22658:
[----:B------:R-:W-:Y:S05]  /*1680*/  BSYNC.RECONVERGENT B0 ;  /* 0x0000000000007941 */ /* 0x000fea0003800200 */
.L_x_22657:
        /* <DEDUP_REMOVED lines=31> */
.L_x_22662:
[----:B------:R-:W0:Y:S02]  /*1880*/  @P0 LDC.64 R10, c[0x0][0x3a8] ;  /* 0x0000ea00ff0a0b82 */ /* 0x000e240000000a00 */
[----:B0-----:R-:W-:-:S05]  /*1890*/  @P0 IMAD.WIDE.U32 R10, R64, 0x10, R10 ;  /* 0x00000010400a0825 */ /* 0x001fca00078e000a */
[----:B------:R0:W-:Y:S02]  /*18a0*/  @P0 STG.E.128 desc[UR6][R10.64], R24 ;  /* 0x000000180a000986 */ /* 0x0001e4000c101d06 */
.L_x_22661:
[----:B------:R-:W-:Y:S05]  /*18b0*/  BSYNC.RECONVERGENT B0 ;  /* 0x0000000000007941 */ /* 0x000fea0003800200 */
.L_x_22660:
[----:B0-----:R-:W-:Y:S01]  /*18c0*/  FADD.FTZ R11, RZ, R38 ;  /* 0x00000026ff0b7221 */ /* 0x001fe20000010000 */
[C---:B------:R-:W-:Y:S01]  /*18d0*/  ISETP.GT.U32.AND P2, PT, R0.reuse, 0x3f, PT ;  /* 0x0000003f0000780c */ /* 0x040fe20003f44070 */
[----:B------:R-:W-:Y:S01]  /*18e0*/  UMOV UR9, 0xffffffff ;  /* 0xffffffff00097882 */ /* 0x000fe20000000000 */
[----:B------:R-:W-:Y:S01]  /*18f0*/  ISETP.GT.U32.AND P1, PT, R0, 0x5f, PT ;  /* 0x0000005f0000780c */ /* 0x000fe20003f24070 */
[----:B------:R-:W-:Y:S01]  /*1900*/  FADD.FTZ R11, R44, R11 ;  /* 0x0000000b2c0b7221 */ /* 0x000fe20000010000 */
[C---:B------:R-:W-:Y:S02]  /*1910*/  ISETP.GT.U32.AND P0, PT, R0.reuse, 0x7f, PT ;  /* 0x0000007f0000780c */ /* 0x040fe40003f04070 */
[----:B------:R-:W-:Y:S01]  /*1920*/  ISETP.GT.U32.AND P5, PT, R0, 0x9f, PT ;  /* 0x0000009f0000780c */ /* 0x000fe20003fa4070 */
[----:B------:R-:W-:-:S04]  /*1930*/  FADD.FTZ R11, R50, R11 ;  /* 0x0000000b320b7221 */ /* 0x000fc80000010000 */
[----:B------:R-:W-:-:S05]  /*1940*/  FADD.FTZ R34, R56, R11 ;  /* 0x0000000b38227221 */ /* 0x000fca0000010000 */
[----:B------:R-:W-:-:S05]  /*1950*/  FSEL R34, R34, RZ, P3 ;  /* 0x000000ff22227208 */ /* 0x000fca0001800000 */
[----:B------:R-:W-:-:S04]  /*1960*/  FADD.FTZ R10, R39, R34 ;  /* 0x00000022270a7221 */ /* 0x000fc80000010000 */
[----:B------:R-:W-:-:S04]  /*1970*/  FADD.FTZ R10, R45, R10 ;  /* 0x0000000a2d0a7221 */ /* 0x000fc80000010000 */
[----:B------:R-:W-:-:S04]  /*1980*/  FADD.FTZ R10, R51, R10 ;  /* 0x0000000a330a7221 */ /* 0x000fc80000010000 */
[----:B------:R-:W-:-:S04]  /*1990*/  @P2 FADD.FTZ R34, R57, R10 ;  /* 0x0000000a39222221 */ /* 0x000fc80000010000 */
[----:B------:R-:W-:-:S04]  /*19a0*/  FADD.FTZ R11, R40, R34 ;  /* 0x00000022280b7221 */ /* 0x000fc80000010000 */
[----:B------:R-:W-:-:S04]  /*19b0*/  FADD.FTZ R11, R46, R11 ;  /* 0x0000000b2e0b7221 */ /* 0x000fc80000010000 */
[----:B------:R-:W-:-:S04]  /*19c0*/  FADD.FTZ R11, R52, R11 ;  /* 0x0000000b340b7221 */ /* 0x000fc80000010000 */
[----:B------:R-:W-:-:S04]  /*19d0*/  @P1 FADD.FTZ R34, R58, R11 ;  /* 0x0000000b3a221221 */ /* 0x000fc80000010000 */
[----:B------:R-:W-:-:S04]  /*19e0*/  FADD.FTZ R10, R41, R34 ;  /* 0x00000022290a7221 */ /* 0x000fc80000010000 */
[----:B------:R-:W-:-:S04]  /*19f0*/  FADD.FTZ R10, R47, R10 ;  /* 0x0000000a2f0a7221 */ /* 0x000fc80000010000 */
[----:B------:R-:W-:-:S04]  /*1a00*/  FADD.FTZ R10, R53, R10 ;  /* 0x0000000a350a7221 */ /* 0x000fc80000010000 */
[----:B------:R-:W-:Y:S01]  /*1a10*/  @P0 FADD.FTZ R34, R59, R10 ;  /* 0x0000000a3b220221 */ /* 0x000fe20000010000 */
[----:B------:R-:W-:-:S03]  /*1a20*/  P2R R10, PR, RZ, 0x20 ;  /* 0x00000020ff0a7803 */ /* 0x000fc60000000000 */
[----:B------:R-:W-:-:S04]  /*1a30*/  FADD.FTZ R11, R42, R34 ;  /* 0x000000222a0b7221 */ /* 0x000fc80000010000 */
[----:B------:R-:W-:-:S04]  /*1a40*/  FADD.FTZ R11, R48, R11 ;  /* 0x0000000b300b7221 */ /* 0x000fc80000010000 */
[----:B------:R-:W-:-:S04]  /*1a50*/  FADD.FTZ R11, R54, R11 ;  /* 0x0000000b360b7221 */ /* 0x000fc80000010000 */
[----:B------:R-:W-:Y:S01]  /*1a60*/  @P5 FADD.FTZ R34, R60, R11 ;  /* 0x0000000b3c225221 */ /* 0x000fe20000010000 */
[----:B------:R-:W-:-:S03]  /*1a70*/  ISETP.GT.U32.AND P5, PT, R0, 0xbf, PT ;  /* 0x000000bf0000780c */ /* 0x000fc60003fa4070 */
[----:B------:R-:W-:Y:S01]  /*1a80*/  FADD.FTZ R10, R43, R34 ;  /* 0x000000222b0a7221 */ /* 0x000fe20000010000 */
[----:B------:R-:W-:-:S03]  /*1a90*/  P2R R11, PR, RZ, 0x20 ;  /* 0x00000020ff0b7803 */ /* 0x000fc60000000000 */
[----:B------:R-:W-:-:S04]  /*1aa0*/  FADD.FTZ R10, R49, R10 ;  /* 0x0000000a310a7221 */ /* 0x000fc80000010000 */
[----:B------:R-:W-:-:S04]  /*1ab0*/  FADD.FTZ R10, R55, R10 ;  /* 0x0000000a370a7221 */ /* 0x000fc80000010000 */
[----:B------:R-:W-:Y:S01]  /*1ac0*/  @P5 FADD.FTZ R34, R61, R10 ;  /* 0x0000000a3d225221 */ /* 0x000fe20000010000 */
[----:B------:R-:W-:Y:S01]  /*1ad0*/  ISETP.NE.AND P5, PT, R2, RZ, PT ;  /* 0x000000ff0200720c */ /* 0x000fe20003fa5270 */
[----:B------:R-:W-:-:S12]  /*1ae0*/  BRA.DIV UR9, `(.L_x_22663) ;  /* 0x0000000e09fc7947 */ /* 0x000fd8000b800000 */
[----:B------:R-:W0:Y:S01]  /*1af0*/  SHFL.BFLY PT, R32, R34, 0x1, 0x1f ;  /* 0x0c201f0022207f89 */ /* 0x000e2200000e0000 */
[----:B------:R-:W1:Y:S01]  /*1b00*/  LDC R28, c[0x0][0x400] ;  /* 0x00010000ff1c7b82 */ /* 0x000e620000000800 */
[----:B------:R-:W-:Y:S01]  /*1b10*/  ISETP.GT.U32.AND P6, PT, R0, 0x9f, PT ;  /* 0x0000009f0000780c */ /* 0x000fe20003fc4070 */
        /* <DEDUP_REMOVED lines=11> */
[----:B------:R-:W-:-:S03]  /*1bd0*/  FADD.FTZ R10, R44, -R22 ;  /* 0x800000162c0a7221 */ /* 0x000fc60000010000 */
[----:B------:R-:W-:-:S04]  /*1be0*/  FFMA.FTZ R11, R11, R11, RZ ;  /* 0x0000000b0b0b7223 */ /* 0x000fc800000100ff */
[----:B------:R-:W-:Y:S01]  /*1bf0*/  FFMA.FTZ R10, R10, R10, R11 ;  /* 0x0000000a0a0a7223 */ /* 0x000fe2000001000b */
[----:B------:R-:W-:-:S04]  /*1c00*/  FADD.FTZ R11, R50, -R22 ;  /* 0x80000016320b7221 */ /* 0x000fc80000010000 */
[----:B------:R-:W-:Y:S01]  /*1c10*/  FFMA.FTZ R11, R11, R11, R10 ;  /* 0x0000000b0b0b7223 */ /* 0x000fe2000001000a */
[----:B------:R-:W-:-:S04]  /*1c20*/  FADD.FTZ R10, R56, -R22 ;  /* 0x80000016380a7221 */ /* 0x000fc80000010000 */
[----:B------:R-:W-:Y:S01]  /*1c30*/  FFMA.FTZ R11, R10, R10, R11 ;  /* 0x0000000a0a0b7223 */ /* 0x000fe2000001000b */
[----:B------:R-:W-:-:S04]  /*1c40*/  FADD.FTZ R10, R45, -R22 ;  /* 0x800000162d0a7221 */ /* 0x000fc80000010000 */
[----:B------:R-:W-:Y:S01]  /*1c50*/  FSEL R34, R11, RZ, P3 ;  /* 0x000000ff0b227208 */ /* 0x000fe20001800000 */
[----:B------:R-:W-:-:S04]  /*1c60*/  FADD.FTZ R11, R39, -R22 ;  /* 0x80000016270b7221 */ /* 0x000fc80000010000 */
[----:B------:R-:W-:-:S04]  /*1c70*/  FFMA.FTZ R11, R11, R11, R34 ;  /* 0x0000000b0b0b7223 */ /* 0x000fc80000010022 */
        /* <DEDUP_REMOVED lines=30> */
[----:B------:R-:W-:Y:S01]  /*1e60*/  FADD.FTZ R10, R49, -R22 ;  /* 0x80000016310a7221 */ /* 0x000fe20000010000 */
[----:B------:R-:W-:Y:S02]  /*1e70*/  ISETP.GT.U32.AND P6, PT, R0, 0xbf, PT ;  /* 0x000000bf0000780c */ /* 0x000fe40003fc4070 */
[----:B------:R-:W-:-:S04]  /*1e80*/  FFMA.FTZ R11, R11, R11, R34 ;  /* 0x0000000b0b0b7223 */ /* 0x000fc80000010022 */
        /* <DEDUP_REMOVED lines=14> */
.L_x_22688:
        /* <DEDUP_REMOVED lines=8> */
[----:B------:R-:W1:Y:S01]  /*1ff0*/  @!P5 LDC.64 R32, c[0x0][0x3c8] ;  /* 0x0000f200ff20db82 */ /* 0x000e620000000a00 */
[----:B------:R-:W-:-:S04]  /*2000*/  FSEL R10, R22, RZ, !P0 ;  /* 0x000000ff160a7208 */ /* 0x000fc80004000000 */
[----:B------:R-:W2:Y:S01]  /*2010*/  MUFU.RSQ R11, R11 ;  /* 0x0000000b000b7308 */ /* 0x000ea20000001400 */
[----:B0-----:R-:W-:-:S05]  /*2020*/  @!P5 IMAD.WIDE R30, R3, 0x4, R30 ;  /* 0x00000004031ed825 */ /* 0x001fca00078e021e */
[----:B------:R0:W-:Y:S01]  /*2030*/  @!P5 STG.E desc[UR6][R30.64], R22 ;  /* 0x000000161e00d986 */ /* 0x0001e2000c101906 */
[----:B-1----:R-:W-:-:S05]  /*2040*/  @!P5 IMAD.WIDE R32, R3, 0x4, R32 ;  /* 0x000000040320d825 */ /* 0x002fca00078e0220 */
[----:B--2---:R0:W-:Y:S01]  /*2050*/  @!P5 STG.E desc[UR6][R32.64], R11 ;  /* 0x0000000b2000d986 */ /* 0x0041e2000c101906 */
[----:B------:R-:W-:Y:S05]  /*2060*/  @!P3 BRA `(.L_x_22665) ;  /* 0x000000000070b947 */ /* 0x000fea0003800000 */
[--C-:B0-----:R-:W-:Y:S01]  /*2070*/  FADD.FTZ R22, R38, -R10.reuse ;  /* 0x8000000a26167221 */ /* 0x101fe20000010000 */
[----:B------:R-:W-:Y:S02]  /*2080*/  HADD2.F32 R23, -RZ, R71.H0_H0 ;  /* 0x20000047ff177230 */ /* 0x000fe40000004100 */
[--C-:B------:R-:W-:Y:S01]  /*2090*/  FADD.FTZ R30, R44, -R10.reuse ;  /* 0x8000000a2c1e7221 */ /* 0x100fe20000010000 */
[----:B------:R-:W-:Y:S02]  /*20a0*/  HADD2.F32 R28, -RZ, R20.H0_H0 ;  /* 0x20000014ff1c7230 */ /* 0x000fe40000004100 */
[----:B------:R-:W-:Y:S01]  /*20b0*/  FMUL.FTZ R29, R11, R22 ;  /* 0x000000160b1d7220 */ /* 0x000fe20000410000 */
[----:B------:R-:W-:Y:S01]  /*20c0*/  SHF.R.U64 R22, R20, 0x10, R21 ;  /* 0x0000001014167819 */ /* 0x000fe20000001215 */
[----:B------:R-:W-:Y:S02]  /*20d0*/  FADD.FTZ R32, R56, -R10 ;  /* 0x8000000a38207221 */ /* 0x000fe40000010000 */
[----:B------:R-:W-:Y:S01]  /*20e0*/  FFMA.FTZ R28, R29, R23, R28 ;  /* 0x000000171d1c7223 */ /* 0x000fe2000001001c */
[----:B------:R-:W-:Y:S01]  /*20f0*/  SHF.R.U64 R23, R80, 0x10, R81 ;  /* 0x0000001050177819 */ /* 0x000fe20000001251 */
[----:B------:R-:W-:-:S02]  /*2100*/  HADD2.F32 R22, -RZ, R22.H0_H0 ;  /* 0x20000016ff167230 */ /* 0x000fc40000004100 */
[----:B------:R-:W-:Y:S01]  /*2110*/  FMUL.FTZ R29, R11, R30 ;  /* 0x0000001e0b1d7220 */ /* 0x000fe20000410000 */
[----:B------:R-:W-:Y:S02]  /*2120*/  HADD2.F32 R30, -RZ, R21.H0_H0 ;  /* 0x20000015ff1e7230 */ /* 0x000fe40000004100 */
[----:B------:R-:W-:-:S05]  /*2130*/  HADD2.F32 R23, -RZ, R23.H0_H0 ;  /* 0x20000017ff177230 */ /* 0x000fca0000004100 */
[----:B------:R-:W-:Y:S01]  /*2140*/  FFMA.FTZ R29, R29, R23, R22 ;  /* 0x000000171d1d7223 */ /* 0x000fe20000010016 */
[----:B------:R-:W-:Y:S01]  /*2150*/  FADD.FTZ R22, R50, -R10 ;  /* 0x8000000a32167221 */ /* 0x000fe20000010000 */
[----:B------:R-:W-:-:S03]  /*2160*/  HADD2.F32 R23, -RZ, R71.H1_H1 ;  /* 0x30000047ff177230 */ /* 0x000fc60000004100 */
[----:B------:R-:W-:Y:S01]  /*2170*/  FMUL.FTZ R31, R11, R22 ;  /* 0x000000160b1f7220 */ /* 0x000fe20000410000 */
[----:B------:R-:W-:-:S03]  /*2180*/  SHF.R.U32.HI R22, RZ, 0x10, R21 ;  /* 0x00000010ff167819 */ /* 0x000fc60000011615 */
[----:B------:R-:W-:Y:S01]  /*2190*/  FFMA.FTZ R30, R31, R23, R30 ;  /* 0x000000171f1e7223 */ /* 0x000fe2000001001e */
[----:B------:R-:W-:Y:S01]  /*21a0*/  SHF.R.U32.HI R23, RZ, 0x10, R81 ;  /* 0x00000010ff177819 */ /* 0x000fe20000011651 */
[----:B------:R-:W-:Y:S02]  /*21b0*/  HADD2.F32 R22, -RZ, R22.H0_H0 ;  /* 0x20000016ff167230 */ /* 0x000fe40000004100 */
[----:B------:R-:W-:Y:S02]  /*21c0*/  FMUL.FTZ R31, R11, R32 ;  /* 0x000000200b1f7220 */ /* 0x000fe40000410000 */
[----:B------:R-:W-:-:S05]  /*21d0*/  HADD2.F32 R23, -RZ, R23.H0_H0 ;  /* 0x20000017ff177230 */ /* 0x000fca0000004100 */
[----:B------:R-:W-:Y:S02]  /*21e0*/  FFMA.FTZ R31, R31, R23, R22 ;  /* 0x000000171f1f7223 */ /* 0x000fe40000010016 */
[----:B------:R-:W0:Y:S02]  /*21f0*/  LDC.64 R22, c[0x0][0x428] ;  /* 0x00010a00ff167b82 */ /* 0x000e240000000a00 */
[C---:B0-----:R-:W-:Y:S01]  /*2200*/  IMAD.WIDE.U32 R22, R62.reuse, 0x10, R22 ;  /* 0x000000103e167825 */ /* 0x041fe200078e0016 */
[----:B------:R-:W-:-:S04]  /*2210*/  IADD3 R62, PT, PT, R62, 0x20, RZ ;  /* 0x000000203e3e7810 */ /* 0x000fc80007ffe0ff */
[----:B------:R1:W-:Y:S03]  /*2220*/  STG.E.128 desc[UR6][R22.64], R28 ;  /* 0x0000001c16007986 */ /* 0x0003e6000c101d06 */
.L_x_22665:
[----:B------:R-:W-:Y:S05]  /*2230*/  BSYNC.RECONVERGENT B0 ;  /* 0x0000000000007941 */ /* 0x000fea0003800200 */
.L_x_22664:
[----:B------:R-:W-:Y:S01]  /*2240*/  ISETP.GE.U32.AND P0, PT, R0, 0x40, PT ;  /* 0x000000400000780c */ /* 0x000fe20003f06070 */
[----:B------:R-:W-:-:S12]  /*2250*/  BSSY.RECONVERGENT B0, `(.L_x_22666) ;  /* 0x000001c000007945 */ /* 0x000fd80003800200 */
[----:B------:R-:W-:Y:S05]  /*2260*/  @!P0 BRA `(.L_x_22667) ;  /* 0x0000000000688947 */ /* 0x000fea0003800000 */
[--C-:B01----:R-:W-:Y:S01]  /*2270*/  FADD.FTZ R22, R39, -R10.reuse ;  /* 0x8000000a27167221 */ /* 0x103fe20000010000 */
        /* <DEDUP_REMOVED lines=9> */
[C---:B------:R-:W-:Y:S01]  /*2310*/  FMUL.FTZ R29, R11.reuse, R30 ;  /* 0x0000001e0b1d7220 */ /* 0x040fe20000410000 */
[----:B------:R-:W-:Y:S02]  /*2320*/  HADD2.F32 R30, -RZ, R19.H0_H0 ;  /* 0x20000013ff1e7230 */ /* 0x000fe40000004100 */
[----:B------:R-:W-:Y:S01]  /*2330*/  FMUL.FTZ R32, R11, R32 ;  /* 0x000000200b207220 */ /* 0x000fe20000410000 */
[----:B------:R-:W-:-:S05]  /*2340*/  HADD2.F32 R23, -RZ, R23.H0_H0 ;  /* 0x20000017ff177230 */ /* 0x000fca0000004100 */
[----:B------:R-:W-:Y:S01]  /*2350*/  FFMA.FTZ R29, R29, R23, R22 ;  /* 0x000000171d1d7223 */ /* 0x000fe20000010016 */
[----:B------:R-:W-:Y:S01]  /*2360*/  FADD.FTZ R22, R51, -R10 ;  /* 0x8000000a33167221 */ /* 0x000fe20000010000 */
[----:B------:R-:W-:-:S03]  /*2370*/  HADD2.F32 R23, -RZ, R72.H1_H1 ;  /* 0x30000048ff177230 */ /* 0x000fc60000004100 */
[----:B------:R-:W-:Y:S01]  /*2380*/  FMUL.FTZ R31, R11, R22 ;  /* 0x000000160b1f7220 */ /* 0x000fe20000410000 */
[----:B------:R-:W-:-:S03]  /*2390*/  HADD2.F32 R22, -RZ, R73.H0_H0 ;  /* 0x20000049ff167230 */ /* 0x000fc60000004100 */
[----:B------:R-:W-:Y:S01]  /*23a0*/  FFMA.FTZ R30, R31, R23, R30 ;  /* 0x000000171f1e7223 */ /* 0x000fe2000001001e */
[----:B------:R-:W-:-:S05]  /*23b0*/  HADD2.F32 R31, -RZ, R73.H1_H1 ;  /* 0x30000049ff1f7230 */ /* 0x000fca0000004100 */
[----:B------:R-:W-:Y:S02]  /*23c0*/  FFMA.FTZ R31, R32, R22, R31 ;  /* 0x00000016201f7223 */ /* 0x000fe4000001001f */
[----:B------:R-:W0:Y:S02]  /*23d0*/  LDC.64 R22, c[0x0][0x428] ;  /* 0x00010a00ff167b82 */ /* 0x000e240000000a00 */
[C---:B0-----:R-:W-:Y:S01]  /*23e0*/  IMAD.WIDE.U32 R22, R62.reuse, 0x10, R22 ;  /* 0x000000103e167825 */ /* 0x041fe200078e0016 */
[----:B------:R-:W-:-:S04]  /*23f0*/  IADD3 R62, PT, PT, R62, 0x20, RZ ;  /* 0x000000203e3e7810 */ /* 0x000fc80007ffe0ff */
[----:B------:R2:W-:Y:S03]  /*2400*/  STG.E.128 desc[UR6][R22.64], R28 ;  /* 0x0000001c16007986 */ /* 0x0005e6000c101d06 */
.L_x_22667:
[----:B------:R-:W-:Y:S05]  /*2410*/  BSYNC.RECONVERGENT B0 ;  /* 0x0000000000007941 */ /* 0x000fea0003800200 */
.L_x_22666:
[----:B------:R-:W-:Y:S01]  /*2420*/  ISETP.GE.U32.AND P0, PT, R0, 0x60, PT ;  /* 0x000000600000780c */ /* 0x000fe20003f06070 */
[----:B------:R-:W-:-:S12]  /*2430*/  BSSY.RECONVERGENT B0, `(.L_x_22668) ;  /* 0x000001a000007945 */ /* 0x000fd80003800200 */
[----:B------:R-:W-:Y:S05]  /*2440*/  @!P0 BRA `(.L_x_22669) ;  /* 0x0000000000608947 */ /* 0x000fea0003800000 */
[--C-:B012---:R-:W-:Y:S01]  /*2450*/  FADD.FTZ R22, R40, -R10.reuse ;  /* 0x8000000a28167221 */ /* 0x107fe20000010000 */
[----:B------:R-:W-:Y:S02]  /*2460*/  HADD2.F32 R23, -RZ, R65.H0_H0 ;  /* 0x20000041ff177230 */ /* 0x000fe40000004100 */
[--C-:B------:R-:W-:Y:S01]  /*2470*/  FADD.FTZ R30, R46, -R10.reuse ;  /* 0x8000000a2e1e7221 */ /* 0x100fe20000010000 */
[----:B------:R-:W-:Y:S02]  /*2480*/  HADD2.F32 R28, -RZ, R16.H0_H0 ;  /* 0x20000010ff1c7230 */ /* 0x000fe40000004100 */
[C---:B------:R-:W-:Y:S01]  /*2490*/  FMUL.FTZ R29, R11.reuse, R22 ;  /* 0x000000160b1d7220 */ /* 0x040fe20000410000 */
[----:B------:R-:W-:Y:S02]  /*24a0*/  HADD2.F32 R22, -RZ, R66.H0_H0 ;  /* 0x20000042ff167230 */ /* 0x000fe40000004100 */
[----:B------:R-:W-:Y:S01]  /*24b0*/  FMUL.FTZ R30, R11, R30 ;  /* 0x0000001e0b1e7220 */ /* 0x000fe20000410000 */
[----:B------:R-:W-:Y:S01]  /*24c0*/  FADD.FTZ R32, R58, -R10 ;  /* 0x8000000a3a207221 */ /* 0x000fe20000010000 */
[----:B------:R-:W-:Y:S01]  /*24d0*/  FFMA.FTZ R28, R29, R23, R28 ;  /* 0x000000171d1c7223 */ /* 0x000fe2000001001c */
[----:B------:R-:W-:-:S02]  /*24e0*/  HADD2.F32 R29, -RZ, R74.H0_H0 ;  /* 0x2000004aff1d7230 */ /* 0x000fc40000004100 */
[----:B------:R-:W-:Y:S02]  /*24f0*/  HADD2.F32 R23, -RZ, R65.H1_H1 ;  /* 0x30000041ff177230 */ /* 0x000fe40000004100 */
[----:B------:R-:W-:Y:S01]  /*2500*/  FMUL.FTZ R32, R11, R32 ;  /* 0x000000200b207220 */ /* 0x000fe20000410000 */
[----:B------:R-:W-:Y:S01]  /*2510*/  FFMA.FTZ R29, R30, R22, R29 ;  /* 0x000000161e1d7223 */ /* 0x000fe2000001001d */
[----:B------:R-:W-:Y:S01]  /*2520*/  FADD.FTZ R22, R52, -R10 ;  /* 0x8000000a34167221 */ /* 0x000fe20000010000 */
[----:B------:R-:W-:-:S03]  /*2530*/  HADD2.F32 R30, -RZ, R17.H0_H0 ;  /* 0x20000011ff1e7230 */ /* 0x000fc60000004100 */
[----:B------:R-:W-:Y:S01]  /*2540*/  FMUL.FTZ R31, R11, R22 ;  /* 0x000000160b1f7220 */ /* 0x000fe20000410000 */
[----:B------:R-:W-:-:S03]  /*2550*/  HADD2.F32 R22, -RZ, R66.H1_H1 ;  /* 0x30000042ff167230 */ /* 0x000fc60000004100 */
[----:B------:R-:W-:Y:S01]  /*2560*/  FFMA.FTZ R30, R31, R23, R30 ;  /* 0x000000171f1e7223 */ /* 0x000fe2000001001e */
[----:B------:R-:W-:-:S05]  /*2570*/  HADD2.F32 R31, -RZ, R74.H1_H1 ;  /* 0x3000004aff1f7230 */ /* 0x000fca0000004100 */
[----:B------:R-:W-:Y:S02]  /*2580*/  FFMA.FTZ R31, R32, R22, R31 ;  /* 0x00000016201f7223 */ /* 0x000fe4000001001f */
[----:B------:R-:W0:Y:S02]  /*2590*/  LDC.64 R22, c[0x0][0x428] ;  /* 0x00010a00ff167b82 */ /* 0x000e240000000a00 */
[C---:B0-----:R-:W-:Y:S01]  /*25a0*/  IMAD.WIDE.U32 R22, R62.reuse, 0x10, R22 ;  /* 0x000000103e167825 */ /* 0x041fe200078e0016 */
[----:B------:R-:W-:-:S04]  /*25b0*/  IADD3 R62, PT, PT, R62, 0x20, RZ ;  /* 0x000000203e3e7810 */ /* 0x000fc80007ffe0ff */
[----:B------:R3:W-:Y:S03]  /*25c0*/  STG.E.128 desc[UR6][R22.64], R28 ;  /* 0x0000001c16007986 */ /* 0x0007e6000c101d06 */
.L_x_22669:
[----:B------:R-:W-:Y:S05]  /*25d0*/  BSYNC.RECONVERGENT B0 ;  /* 0x0000000000007941 */ /* 0x000fea0003800200 */
.L_x_22668:
[----:B------:R-:W-:Y:S01]  /*25e0*/  ISETP.GE.U32.AND P0, PT, R0, 0x80, PT ;  /* 0x000000800000780c */ /* 0x000fe20003f06070 */
[----:B------:R-:W-:-:S12]  /*25f0*/  BSSY.RECONVERGENT B0, `(.L_x_22670) ;  /* 0x000001a000007945 */ /* 0x000fd80003800200 */
[----:B------:R-:W-:Y:S05]  /*2600*/  @!P0 BRA `(.L_x_22671) ;  /* 0x0000000000608947 */ /* 0x000fea0003800000 */
[--C-:B0123--:R-:W-:Y:S01]  /*2610*/  FADD.FTZ R22, R41, -R10.reuse ;  /* 0x8000000a29167221 */ /* 0x10ffe20000010000 */
        /* <DEDUP_REMOVED lines=23> */
.L_x_22671:
[----:B------:R-:W-:Y:S05]  /*2790*/  BSYNC.RECONVERGENT B0 ;  /* 0x0000000000007941 */ /* 0x000fea0003800200 */
.L_x_22670:
[----:B------:R-:W-:Y:S01]  /*27a0*/  ISETP.GE.U32.AND P0, PT, R0, 0xa0, PT ;  /* 0x000000a00000780c */ /* 0x000fe20003f06070 */
[----:B------:R-:W-:-:S12]  /*27b0*/  BSSY.RECONVERGENT B0, `(.L_x_22672) ;  /* 0x000001a000007945 */ /* 0x000fd80003800200 */
[----:B------:R-:W-:Y:S05]  /*27c0*/  @!P0 BRA `(.L_x_22673) ;  /* 0x0000000000608947 */ /* 0x000fea0003800000 */
[--C-:B01234-:R-:W-:Y:S01]  /*27d0*/  FADD.FTZ R22, R42, -R10.reuse ;  /* 0x8000000a2a167221 */ /* 0x11ffe20000010000 */
        /* <DEDUP_REMOVED lines=23> */
.L_x_22673:
[----:B------:R-:W-:Y:S05]  /*2950*/  BSYNC.RECONVERGENT B0 ;  /* 0x0000000000007941 */ /* 0x000fea0003800200 */
.L_x_22672:
[----:B------:R-:W-:Y:S01]  /*2960*/  ISETP.GE.U32.AND P0, PT, R0, 0xc0, PT ;  /* 0x000000c00000780c */ /* 0x000fe20003f06070 */
[----:B------:R-:W-:-:S12]  /*2970*/  BSSY.RECONVERGENT B0, `(.L_x_22674) ;  /* 0x0000011000007945 */ /* 0x000fd80003800200 */
[----:B------:R-:W-:Y:S05]  /*2980*/  @!P0 BRA `(.L_x_22675) ;  /* 0x00000000003c8947 */ /* 0x000fea0003800000 */
[----:B------:R-:W1:Y:S01]  /*2990*/  LDC.64 R34, c[0x0][0x428] ;  /* 0x00010a00ff227b82 */ /* 0x000e620000000a00 */
[--C-:B0-----:R-:W-:Y:S01]  /*29a0*/  FADD.FTZ R32, R43, -R10.reuse ;  /* 0x8000000a2b207221 */ /* 0x101fe20000010000 */
[--C-:B-1234-:R-:W-:Y:S01]  /*29b0*/  FADD.FTZ R28, R49, -R10.reuse ;  /* 0x8000000a311c7221 */ /* 0x11efe20000010000 */
        /* <DEDUP_REMOVED lines=10> */
[----:B------:R-:W-:-:S05]  /*2a60*/  IMAD.WIDE.U32 R34, R62, 0x10, R34 ;  /* 0x000000103e227825 */ /* 0x000fca00078e0022 */
[----:B------:R0:W-:Y:S02]  /*2a70*/  STG.E.128 desc[UR6][R34.64], R28 ;  /* 0x0000001c22007986 */ /* 0x0001e4000c101d06 */
.L_x_22675:
[----:B------:R-:W-:Y:S05]  /*2a80*/  BSYNC.RECONVERGENT B0 ;  /* 0x0000000000007941 */ /* 0x000fea0003800200 */
.L_x_22674:
[----:B0-----:R-:W0:Y:S02]  /*2a90*/  LDC.64 R10, c[0x0][0x380] ;  /* 0x0000e000ff0a7b82 */ /* 0x001e240000000a00 */
[----:B0-----:R-:W-:-:S04]  /*2aa0*/  LEA R3, R10, R3, 0x2 ;  /* 0x000000030a037211 */ /* 0x001fc800078e10ff */
[----:B------:R-:W-:-:S13]  /*2ab0*/  ISETP.GE.AND P0, PT, R3, R11, PT ;  /* 0x0000000b0300720c */ /* 0x000fda0003f06270 */
[----:B------:R-:W-:Y:S05]  /*2ac0*/  @!P0 BRA `(.L_x_22676) ;  /* 0xffffffdc00e08947 */ /* 0x000fea000383ffff */
[----:B------:R-:W-:Y:S05]  /*2ad0*/  EXIT ;  /* 0x000000000000794d */ /* 0x000fea0003800000 */
.L_x_22663:
[----:B------:R-:W-:Y:S01]  /*2ae0*/  HFMA2 R11, -RZ, RZ, 0, 5.9604644775390625e-08 ;  /* 0x00000001ff0b7431 */ /* 0x000fe200000001ff */
[----:B------:R-:W-:Y:S01]  /*2af0*/  BSSY B0, `(.L_x_22677) ;  /* 0x0000006000007945 */ /* 0x000fe20003800000 */
[----:B------:R-:W-:Y:S02]  /*2b00*/  MOV R10, 0x1f ;  /* 0x0000001f000a7802 */ /* 0x000fe40000000f00 */
[----:B------:R-:W-:-:S07]  /*2b10*/  MOV R23, 0xffffffff ;  /* 0xffffffff00177802 */ /* 0x000fce0000000f00 */
[----:B-----5:R-:W-:Y:S05]  /*2b20*/  WARPSYNC.COLLECTIVE R23, `(.L_x_22678) ;  /* 0x0000000017087348 */ /* 0x020fea0003c00000 */
[----:B------:R0:W1:Y:S02]  /*2b30*/  SHFL.BFLY P6, R32, R34, R11, R10 ;  /* 0x0c00000b22207389 */ /* 0x00006400000c000a */
[----:B01---5:R-:W-:Y:S05]  /*2b40*/  ENDCOLLECTIVE ;  /* 0x000000000000791b */ /* 0x023fea0003800000 */
.L_x_22678:
[----:B------:R-:W-:Y:S05]  /*2b50*/  BSYNC B0 ;  /* 0x0000000000007941 */ /* 0x000fea0003800000 */
.L_x_22677:
        /* <DEDUP_REMOVED lines=8> */
.L_x_22679:
[----:B------:R-:W-:Y:S02]  /*2be0*/  HFMA2 R11, -RZ, RZ, 0, 2.384185791015625e-07 ;  /* 0x00000004ff0b7431 */ /* 0x000fe400000001ff */
[----:B------:R-:W-:-:S05]  /*2bf0*/  FADD.FTZ R31, R34, R32 ;  /* 0x00000020221f7221 */ /* 0x000fca0000010000 */
[----:B------:R-:W-:-:S07]  /*2c00*/  MOV R34, R31 ;  /* 0x0000001f00227202 */ /* 0x000fce0000000f00 */
[----:B------:R-:W-:Y:S05]  /*2c10*/  WARPSYNC.COLLECTIVE R23, `(.L_x_22680) ;  /* 0x0000000017087348 */ /* 0x000fea0003c00000 */
[----:B------:R0:W1:Y:S02]  /*2c20*/  SHFL.BFLY P6, R32, R34, R11, R10 ;  /* 0x0c00000b22207389 */ /* 0x00006400000c000a */
[----:B01----:R-:W-:Y:S05]  /*2c30*/  ENDCOLLECTIVE ;  /* 0x000000000000791b */ /* 0x003fea0003800000 */
.L_x_22680:
[----:B------:R-:W-:Y:S02]  /*2c40*/  HFMA2 R11, -RZ, RZ, 0, 4.76837158203125e-07 ;  /* 0x00000008ff0b7431 */ /* 0x000fe400000001ff */
[----:B------:R-:W-:-:S05]  /*2c50*/  FADD.FTZ R30, R31, R32 ;  /* 0x000000201f1e7221 */ /* 0x000fca0000010000 */
[----:B------:R-:W-:-:S07]  /*2c60*/  MOV R34, R30 ;  /* 0x0000001e00227202 */ /* 0x000fce0000000f00 */
[----:B------:R-:W-:Y:S05]  /*2c70*/  WARPSYNC.COLLECTIVE R23, `(.L_x_22681) ;  /* 0x0000000017087348 */ /* 0x000fea0003c00000 */
[----:B------:R0:W1:Y:S02]  /*2c80*/  SHFL.BFLY P6, R32, R34, R11, R10 ;  /* 0x0c00000b22207389 */ /* 0x00006400000c000a */
[----:B01----:R-:W-:Y:S05]  /*2c90*/  ENDCOLLECTIVE ;  /* 0x000000000000791b */ /* 0x003fea0003800000 */
.L_x_22681:
[----:B------:R-:W-:Y:S02]  /*2ca0*/  HFMA2 R11, -RZ, RZ, 0, 9.5367431640625e-07 ;  /* 0x00000010ff0b7431 */ /* 0x000fe400000001ff */
[----:B------:R-:W-:-:S05]  /*2cb0*/  FADD.FTZ R29, R30, R32 ;  /* 0x000000201e1d7221 */ /* 0x000fca0000010000 */
[----:B------:R-:W-:-:S07]  /*2cc0*/  MOV R34, R29 ;  /* 0x0000001d00227202 */ /* 0x000fce0000000f00 */
[----:B------:R-:W-:Y:S05]  /*2cd0*/  WARPSYNC.COLLECTIVE R23, `(.L_x_22682) ;  /* 0x0000000017087348 */ /* 0x000fea0003c00000 */
[----:B------:R0:W1:Y:S02]  /*2ce0*/  SHFL.BFLY P6, R32, R34, R11, R10 ;  /* 0x0c00000b22207389 */ /* 0x00006400000c000a */
[----:B01----:R-:W-:Y:S05]  /*2cf0*/  ENDCOLLECTIVE ;  /* 0x000000000000791b */ /* 0x003fea0003800000 */
.L_x_22682:
[----:B------:R-:W-:Y:S01]  /*2d00*/  FADD.FTZ R29, R29, R32 ;  /* 0x000000201d1d7221 */ /* 0x000fe20000010000 */
[----:B------:R-:W-:-:S03]  /*2d10*/  ISETP.GT.U32.AND P6, PT, R0, 0x9f, PT ;  /* 0x0000009f0000780c */ /* 0x000fc60003fc4070 */
        /* <DEDUP_REMOVED lines=50> */
[----:B------:R-:W-:Y:S01]  /*3040*/  @P6 FFMA.FTZ R34, R10, R10, R11 ;  /* 0x0000000a0a226223 */ /* 0x000fe2000001000b */
[----:B------:R-:W-:Y:S01]  /*3050*/  MOV R11, 0x1 ;  /* 0x00000001000b7802 */ /* 0x000fe20000000f00 */
[----:B------:R-:W-:-:S07]  /*3060*/  HFMA2 R10, -RZ, RZ, 0, 1.847743988037109375e-06 ;  /* 0x0000001fff0a7431 */ /* 0x000fce00000001ff */
[----:B------:R-:W-:Y:S05]  /*3070*/  WARPSYNC.COLLECTIVE R23, `(.L_x_22683) ;  /* 0x0000000017087348 */ /* 0x000fea0003c00000 */
[----:B------:R0:W1:Y:S02]  /*3080*/  SHFL.BFLY P6, R32, R34, R11, R10 ;  /* 0x0c00000b22207389 */ /* 0x00006400000c000a */
[----:B01----:R-:W-:Y:S05]  /*3090*/  ENDCOLLECTIVE ;  /* 0x000000000000791b */ /* 0x003fea0003800000 */
.L_x_22683:
[----:B------:R-:W-:Y:S02]  /*30a0*/  HFMA2 R11, -RZ, RZ, 0, 1.1920928955078125e-07 ;  /* 0x00000002ff0b7431 */ /* 0x000fe400000001ff */
[----:B------:R-:W-:-:S05]  /*30b0*/  FADD.FTZ R33, R34, R32 ;  /* 0x0000002022217221 */ /* 0x000fca0000010000 */
[----:B------:R-:W-:-:S07]  /*30c0*/  MOV R34, R33 ;  /* 0x0000002100227202 */ /* 0x000fce0000000f00 */
[----:B------:R-:W-:Y:S05]  /*30d0*/  WARPSYNC.COLLECTIVE R23, `(.L_x_22684) ;  /* 0x0000000017087348 */ /* 0x000fea0003c00000 */
[----:B------:R0:W1:Y:S02]  /*30e0*/  SHFL.BFLY P6, R32, R34, R11, R10 ;  /* 0x0c00000b22207389 */ /* 0x00006400000c000a */
[----:B01----:R-:W-:Y:S05]  /*30f0*/  ENDCOLLECTIVE ;  /* 0x000000000000791b */ /* 0x003fea0003800000 */
.L_x_22684:
[----:B------:R-:W-:Y:S02]  /*3100*/  HFMA2 R11, -RZ, RZ, 0, 2.384185791015625e-07 ;  /* 0x00000004ff0b7431 */ /* 0x000fe400000001ff */
[----:B------:R-:W-:-:S05]  /*3110*/  FADD.FTZ R31, R33, R32 ;  /* 0x00000020211f7221 */ /* 0x000fca0000010000 */
[----:B------:R-:W-:-:S07]  /*3120*/  MOV R34, R31 ;  /* 0x0000001f00227202 */ /* 0x000fce0000000f00 */
[----:B------:R-:W-:Y:S05]  /*3130*/  WARPSYNC.COLLECTIVE R23, `(.L_x_22685) ;  /* 0x0000000017087348 */ /* 0x000fea0003c00000 */
[----:B------:R0:W1:Y:S02]  /*3140*/  SHFL.BFLY P6, R32, R34, R11, R10 ;  /* 0x0c00000b22207389 */ /* 0x00006400000c000a */
[----:B01----:R-:W-:Y:S05]  /*3150*/  ENDCOLLECTIVE ;  /* 0x000000000000791b */ /* 0x003fea0003800000 */
.L_x_22685:
[----:B------:R-:W-:Y:S02]  /*3160*/  HFMA2 R11, -RZ, RZ, 0, 4.76837158203125e-07 ;  /* 0x00000008ff0b7431 */ /* 0x000fe400000001ff */
[----:B------:R-:W-:-:S05]  /*3170*/  FADD.FTZ R30, R31, R32 ;  /* 0x000000201f1e7221 */ /* 0x000fca0000010000 */
[----:B------:R-:W-:-:S07]  /*3180*/  MOV R34, R30 ;  /* 0x0000001e00227202 */ /* 0x000fce0000000f00 */
[----:B------:R-:W-:Y:S05]  /*3190*/  WARPSYNC.COLLECTIVE R23, `(.L_x_22686) ;  /* 0x0000000017087348 */ /* 0x000fea0003c00000 */
[----:B------:R0:W1:Y:S02]  /*31a0*/  SHFL.BFLY P6, R32, R34, R11, R10 ;  /* 0x0c00000b22207389 */ /* 0x00006400000c000a */
[----:B01----:R-:W-:Y:S05]  /*31b0*/  ENDCOLLECTIVE ;  /* 0x000000000000791b */ /* 0x003fea0003800000 */
.L_x_22686:
[----:B------:R-:W-:Y:S02]  /*31c0*/  HFMA2 R11, -RZ, RZ, 0, 9.5367431640625e-07 ;  /* 0x00000010ff0b7431 */ /* 0x000fe400000001ff */
[----:B------:R-:W-:-:S05]  /*31d0*/  FADD.FTZ R29, R30, R32 ;  /* 0x000000201e1d7221 */ /* 0x000fca0000010000 */
[----:B------:R-:W-:-:S07]  /*31e0*/  MOV R34, R29 ;  /* 0x0000001d00227202 */ /* 0x000fce0000000f00 */
[----:B------:R-:W-:Y:S05]  /*31f0*/  WARPSYNC.COLLECTIVE R23, `(.L_x_22687) ;  /* 0x0000000017087348 */ /* 0x000fea0003c00000 */
[----:B------:R0:W1:Y:S02]  /*3200*/  SHFL.BFLY P6, R32, R34, R11, R10 ;  /* 0x0c00000b22207389 */ /* 0x00006400000c000a */
[----:B01----:R-:W-:Y:S05]  /*3210*/  ENDCOLLECTIVE ;  /* 0x000000000000791b */ /* 0x003fea0003800000 */
.L_x_22687:
[----:B------:R-:W-:Y:S05]  /*3220*/  BRA `(.L_x_22688) ;  /* 0xffffffec00507947 */ /* 0x000fea000383ffff */
.L_x_22689:
        /* <DEDUP_REMOVED lines=13> */
.L_x_28830:


//--------------------- .text._ZN10layer_norm13ln_fwd_kernelINS_13Kernel_traitsI6__halfffffjLj768ELj1ELj4ELj1ELj16ENS_18Kernel_traits_baseILj768ES2_ffffjLj128EEEEELb0ELb0ELb0ELb1EEEvNS_9FwdParamsE --------------------------
	.section	.text._ZN10layer_norm13ln_fwd_kernelINS_13Kernel_traitsI6__halfffffjLj768ELj1ELj4ELj1ELj16ENS_18Kernel_traits_baseILj768ES2_ffffjLj128EEEEELb0ELb0ELb0ELb1EEEvNS_9FwdParamsE,"ax",@progbits
	.align	128
        .global         _ZN10layer_norm13ln_fwd_kernelINS_13Kernel_traitsI6__halfffffjLj768ELj1ELj4ELj1ELj16ENS_18Kernel_traits_baseILj768ES2_ffffjLj128EEEEELb0ELb0ELb0ELb1EEEvNS_9FwdParamsE
        .type           _ZN10layer_norm13ln_fwd_kernelINS_13Kernel_traitsI6__halfffffjLj768ELj1ELj4ELj1ELj16ENS_18Kernel_traits_baseILj768ES2_ffffjLj128EEEEELb0ELb0ELb0ELb1EEEvNS_9FwdParamsE,@function
        .size           _ZN10layer_norm13ln_fwd_kernelINS_13Kernel_traitsI6__halfffffjLj768ELj1ELj4ELj1ELj16ENS_18Kernel_traits_baseILj768ES2_ffffjLj128EEEEELb0ELb0ELb0ELb1EEEvNS_9FwdParamsE,(.L_x_28831 - _ZN10layer_norm13ln_fwd_kernelINS_13Kernel_traitsI6__halfffffjLj768ELj1ELj4ELj1ELj16ENS_18Kernel_traits_baseILj768ES2_ffffjLj128EEEEELb0ELb0ELb0ELb1EEEvNS_9FwdParamsE)
        .other          _ZN10layer_norm13ln_fwd_kernelINS_13Kernel_traitsI6__halfffffjLj768ELj1ELj4ELj1ELj16ENS_18Kernel_traits_baseILj768ES2_ffffjLj128EEEEELb0ELb0ELb0ELb1EEEvNS_9FwdParamsE,@"STO_CUDA_ENTRY STV_DEFAULT"
_ZN10layer_norm13ln_fwd_kernelINS_13Kernel_traitsI6__halfffffjLj768ELj1ELj4ELj1ELj16ENS_18Kernel_traits_baseILj768ES2_ffffjLj128EEEEELb0ELb0ELb0ELb1EEEvNS_9FwdParamsE:
.text._ZN10layer_norm13ln_fwd_kernelINS_13Kernel_traitsI6__halfffffjLj768ELj1ELj4ELj1ELj16ENS_18Kernel_traits_baseILj768ES2_ffffjLj128EEEEELb0ELb0ELb0ELb1EEEvNS_9FwdParamsE:
[----:B------:R-:W-:Y:S01]  /*0000*/  LDC R1, c[0x0][0x37c] ;  /* 0x0000df00ff017b82 */ /* 0x000fe20000000800 */
[----:B------:R-:W0:Y:S07]  /*0010*/  S2R R71, SR_TID.X ;  /* 0x0000000000477919 */ /* 0x000e2e0000002100 */
[----:B------:R-:W1:Y:S01]  /*0020*/  LDC.64 R8, c[0x0][0x3d0] ;  /* 0x0000f400ff087b82 */ /* 0x000e620000000a00 */
[----:B------:R-:W2:Y:S01]  /*0030*/  LDCU.64 UR6, c[0x0][0x358] ;  /* 0x00006b00ff0677ac */ /* 0x000ea20008000a00 */
[----:B------:R-:W3:Y:S06]  /*0040*/  LDCU.64 UR4, c[0x0][0x438] ;  /* 0x00008700ff0477ac */ /* 0x000eec0008000a00 */
[----:B------:R-:W4:Y:S01]  /*0050*/  LDC.64 R24, c[0x0][0x3e0] ;  /* 0x0000f800ff187b82 */ /* 0x000f220000000a00 */
[----:B------:R-:W4:Y:S01]  /*0060*/  LDCU.64 UR8, c[0x0][0x3a0] ;  /* 0x00007400ff0877ac */ /* 0x000f220008000a00 */
[----:B---3--:R-:W-:-:S02]  /*0070*/  ISETP.NE.U32.AND P2, PT, RZ, UR4, PT ;  /* 0x00000004ff007c0c */ /* 0x008fc4000bf45070 */
[----:B0-----:R-:W-:-:S05]  /*0080*/  LOP3.LUT R3, R71, 0x1f, RZ, 0xc0, !PT ;  /* 0x0000001f47037812 */ /* 0x001fca00078ec0ff */
[----:B-1----:R-:W-:-:S05]  /*0090*/  IMAD.WIDE.U32 R8, R3, 0x8, R8 ;  /* 0x0000000803087825 */ /* 0x002fca00078e0008 */
[----:B--2---:R-:W2:Y:S04]  /*00a0*/  LDG.E.64 R14, desc[UR6][R8.64] ;  /* 0x00000006080e7981 */ /* 0x004ea8000c1e1b00 */
[----:B------:R-:W3:Y:S04]  /*00b0*/  LDG.E.64 R20, desc[UR6][R8.64+0x300] ;  /* 0x0003000608147981 */ /* 0x000ee8000c1e1b00 */
[----:B------:R-:W3:Y:S01]  /*00c0*/  LDG.E.64 R22, desc[UR6][R8.64+0x400] ;  /* 0x0004000608167981 */ /* 0x000ee2000c1e1b00 */
[----:B------:R-:W0:Y:S01]  /*00d0*/  S2UR UR4, SR_CTAID.X ;  /* 0x00000000000479c3 */ /* 0x000e220000002500 */
[----:B------:R-:W-:Y:S01]  /*00e0*/  ISETP.NE.AND.EX P2, PT, RZ, UR5, PT, P2 ;  /* 0x00000005ff007c0c */ /* 0x000fe2000bf45320 */
[----:B------:R-:W1:Y:S01]  /*00f0*/  LDCU UR5, c[0x0][0x384] ;  /* 0x00007080ff0577ac */ /* 0x000e620008000800 */
[----:B------:R-:W-:Y:S01]  /*0100*/  SHF.R.U32.HI R71, RZ, 0x5, R71 ;  /* 0x00000005ff477819 */ /* 0x000fe20000011647 */
[----:B------:R-:W5:Y:S01]  /*0110*/  LDG.E.64 R10, desc[UR6][R8.64+0x100] ;  /* 0x00010006080a7981 */ /* 0x000f62000c1e1b00 */
[----:B----4-:R-:W-:-:S03]  /*0120*/  LOP3.LUT P0, RZ, R24, UR8, RZ, 0xfc, !PT ;  /* 0x0000000818ff7c12 */ /* 0x010fc6000f80fcff */
[----:B------:R-:W5:Y:S04]  /*0130*/  LDG.E.64 R12, desc[UR6][R8.64+0x200] ;  /* 0x00020006080c7981 */ /* 0x000f68000c1e1b00 */
[----:B------:R2:W5:Y:S02]  /*0140*/  LDG.E.64 R18, desc[UR6][R8.64+0x500] ;  /* 0x0005000608127981 */ /* 0x000564000c1e1b00 */
[----:B------:R-:W4:Y:S01]  /*0150*/  @P2 LDC.64 R16, c[0x0][0x438] ;  /* 0x00010e00ff102b82 */ /* 0x000f220000000a00 */
[----:B0-----:R-:W-:-:S06]  /*0160*/  USHF.L.U32 UR4, UR4, 0x2, URZ ;  /* 0x0000000204047899 */ /* 0x001fcc00080006ff */
[----:B------:R-:W-:-:S04]  /*0170*/  LOP3.LUT R71, R71, UR4, RZ, 0xfc, !PT ;  /* 0x0000000447477c12 */ /* 0x000fc8000f8efcff */
[----:B-1----:R-:W-:Y:S01]  /*0180*/  ISETP.GE.AND P1, PT, R71, UR5, PT ;  /* 0x0000000547007c0c */ /* 0x002fe2000bf26270 */
[----:B----4-:R-:W-:Y:S01]  /*0190*/  @P2 IMAD.WIDE.U32 R16, R3, 0x8, R16 ;  /* 0x0000000803102825 */ /* 0x010fe200078e0010 */
[----:B------:R-:W-:-:S04]  /*01a0*/  LOP3.LUT P0, RZ, R25, UR9, RZ, 0xfc, P0 ;  /* 0x0000000919ff7c12 */ /* 0x000fc8000800fcff */
[----:B------:R-:W5:Y:S04]  /*01b0*/  @P2 LDG.E.64 R64, desc[UR6][R16.64] ;  /* 0x0000000610402981 */ /* 0x000f68000c1e1b00 */
[----:B------:R-:W5:Y:S04]  /*01c0*/  @P2 LDG.E.64 R54, desc[UR6][R16.64+0x100] ;  /* 0x0001000610362981 */ /* 0x000f68000c1e1b00 */
[----:B------:R-:W5:Y:S04]  /*01d0*/  @P2 LDG.E.64 R46, desc[UR6][R16.64+0x200] ;  /* 0x00020006102e2981 */ /* 0x000f68000c1e1b00 */
[----:B------:R-:W5:Y:S04]  /*01e0*/  @P2 LDG.E.64 R6, desc[UR6][R16.64+0x300] ;  /* 0x0003000610062981 */ /* 0x000f68000c1e1b00 */
[----:B------:R-:W5:Y:S04]  /*01f0*/  @P2 LDG.E.64 R2, desc[UR6][R16.64+0x400] ;  /* 0x0004000610022981 */ /* 0x000f68000c1e1b00 */
[----:B------:R0:W5:Y:S01]  /*0200*/  @P2 LDG.E.64 R4, desc[UR6][R16.64+0x500] ;  /* 0x0005000610042981 */ /* 0x000162000c1e1b00 */
[----:B--2---:R-:W-:-:S02]  /*0210*/  @P2 MOV R8, R14 ;  /* 0x0000000e00082202 */ /* 0x004fc40000000f00 */
[-C--:B------:R-:W-:Y:S02]  /*0220*/  @P2 MOV R9, R15.reuse ;  /* 0x0000000f00092202 */ /* 0x080fe40000000f00 */
[----:B------:R-:W-:Y:S02]  /*0230*/  @!P2 MOV R8, R14 ;  /* 0x0000000e0008a202 */ /* 0x000fe40000000f00 */
[----:B------:R-:W-:Y:S02]  /*0240*/  @!P2 MOV R9, R15 ;  /* 0x0000000f0009a202 */ /* 0x000fe40000000f00 */
[----:B---3--:R-:W-:Y:S02]  /*0250*/  @P2 MOV R14, R20 ;  /* 0x00000014000e2202 */ /* 0x008fe40000000f00 */
[----:B------:R-:W-:Y:S02]  /*0260*/  @P2 MOV R15, R21 ;  /* 0x00000015000f2202 */ /* 0x000fe40000000f00 */
[----:B0-----:R-:W-:-:S02]  /*0270*/  @P2 MOV R16, R22 ;  /* 0x0000001600102202 */ /* 0x001fc40000000f00 */
[----:B------:R-:W-:Y:S02]  /*0280*/  @P2 MOV R17, R23 ;  /* 0x0000001700112202 */ /* 0x000fe40000000f00 */
        /* <DEDUP_REMOVED lines=8> */
[----:B------:R-:W-:Y:S02]  /*0310*/  @!P2 CS2R R6, SRZ ;  /* 0x000000000006a805 */ /* 0x000fe4000001ff00 */
[----:B------:R-:W-:Y:S02]  /*0320*/  @!P2 CS2R R2, SRZ ;  /* 0x000000000002a805 */ /* 0x000fe4000001ff00 */
[----:B------:R-:W-:-:S02]  /*0330*/  @!P2 CS2R R4, SRZ ;  /* 0x000000000004a805 */ /* 0x000fc4000001ff00 */
[----:B------:R-:W-:Y:S01]  /*0340*/  MOV R70, R8 ;  /* 0x0000000800467202 */ /* 0x000fe20000000f00 */
[----:B------:R-:W-:Y:S01]  /*0350*/  HADD2.F32 R69, -RZ, R64.H0_H0 ;  /* 0x20000040ff457230 */ /* 0x000fe20000004100 */
[----:B------:R-:W-:Y:S01]  /*0360*/  MOV R66, R9 ;  /* 0x0000000900427202 */ /* 0x000fe20000000f00 */
[----:B------:R-:W-:Y:S01]  /*0370*/  HADD2.F32 R0, -RZ, R7.H0_H0 ;  /* 0x20000007ff007230 */ /* 0x000fe20000004100 */
[--C-:B------:R-:W-:Y:S01]  /*0380*/  SHF.R.U64 R68, R8, 0x10, R9.reuse ;  /* 0x0000001008447819 */ /* 0x100fe20000001209 */
[----:B------:R-:W-:Y:S01]  /*0390*/  HADD2.F32 R51, -RZ, R46.H0_H0 ;  /* 0x2000002eff337230 */ /* 0x000fe20000004100 */
[----:B------:R-:W-:Y:S01]  /*03a0*/  SHF.R.U32.HI R21, RZ, 0x10, R9 ;  /* 0x00000010ff157819 */ /* 0x000fe20000011609 */
[----:B------:R-:W-:Y:S01]  /*03b0*/  HADD2.F32 R43, -RZ, R6.H0_H0 ;  /* 0x20000006ff2b7230 */ /* 0x000fe20000004100 */
[----:B------:R-:W-:Y:S01]  /*03c0*/  MOV R52, R12 ;  /* 0x0000000c00347202 */ /* 0x000fe20000000f00 */
[----:B------:R-:W-:Y:S01]  /*03d0*/  HADD2.F32 R61, -RZ, R54.H0_H0 ;  /* 0x20000036ff3d7230 */ /* 0x000fe20000004100 */
[----:B------:R-:W-:Y:S01]  /*03e0*/  SHF.R.U64 R50, R12, 0x10, R13 ;  /* 0x000000100c327819 */ /* 0x000fe2000000120d */
[----:B------:R-:W-:Y:S01]  /*03f0*/  HADD2.F32 R70, -RZ, R70.H0_H0 ;  /* 0x20000046ff467230 */ /* 0x000fe20000004100 */
[----:B------:R-:W-:Y:S01]  /*0400*/  ISETP.NE.U32.AND P1, PT, R24, RZ, PT ;  /* 0x000000ff1800720c */ /* 0x000fe20003f25070 */
[----:B------:R-:W-:Y:S01]  /*0410*/  HADD2.F32 R66, -RZ, R66.H0_H0 ;  /* 0x20000042ff427230 */ /* 0x000fe20000004100 */
        /* <DEDUP_REMOVED lines=10> */
[----:B------:R-:W-:Y:S01]  /*04c0*/  SHF.R.U32.HI R9, RZ, 0x10, R13 ;  /* 0x00000010ff097819 */ /* 0x000fe2000001160d */
[----:B------:R-:W-:Y:S01]  /*04d0*/  HADD2.F32 R50, -RZ, R50.H0_H0 ;  /* 0x20000032ff327230 */ /* 0x000fe20000004100 */
[----:B------:R-:W-:Y:S01]  /*04e0*/  MOV R44, R14 ;  /* 0x0000000e002c7202 */ /* 0x000fe20000000f00 */
[----:B------:R-:W-:Y:S01]  /*04f0*/  HADD2.F32 R48, -RZ, R48.H0_H0 ;  /* 0x20000030ff307230 */ /* 0x000fe20000004100 */
[----:B------:R-:W-:Y:S01]  /*0500*/  MOV R12, R15 ;  /* 0x0000000f000c7202 */ /* 0x000fe20000000f00 */
[----:B------:R-:W0:Y:S01]  /*0510*/  LDCU UR4, c[0x0][0x388] ;  /* 0x00007100ff0477ac */ /* 0x000e220008000800 */
[--C-:B------:R-:W-:Y:S01]  /*0520*/  SHF.R.U64 R42, R14, 0x10, R15.reuse ;  /* 0x000000100e2a7819 */ /* 0x100fe2000000120f */
[----:B------:R-:W-:Y:S01]  /*0530*/  HADD2.F32 R44, -RZ, R44.H0_H0 ;  /* 0x2000002cff2c7230 */ /* 0x000fe20000004100 */
[----:B------:R-:W-:Y:S01]  /*0540*/  SHF.R.U32.HI R8, RZ, 0x10, R15 ;  /* 0x00000010ff087819 */ /* 0x000fe2000001160f */
[----:B------:R-:W1:Y:S01]  /*0550*/  LDCU.U8 UR12, c[0x0][0x410] ;  /* 0x00008200ff0c77ac */ /* 0x000e620008000000 */
[----:B------:R-:W-:Y:S01]  /*0560*/  MOV R13, R16 ;  /* 0x00000010000d7202 */ /* 0x000fe20000000f00 */
[----:B------:R-:W-:Y:S01]  /*0570*/  HADD2.F32 R42, -RZ, R42.H0_H0 ;  /* 0x2000002aff2a7230 */ /* 0x000fe20000004100 */
[----:B------:R-:W-:Y:S01]  /*0580*/  MOV R22, R17 ;  /* 0x0000001100167202 */ /* 0x000fe20000000f00 */
[----:B------:R-:W2:Y:S01]  /*0590*/  LDCU UR5, c[0x0][0x448] ;  /* 0x00008900ff0577ac */ /* 0x000ea20008000800 */
[----:B------:R-:W-:-:S02]  /*05a0*/  SHF.R.U64 R10, R16, 0x10, R17 ;  /* 0x00000010100a7819 */ /* 0x000fc40000001211 */
[----:B------:R-:W-:Y:S01]  /*05b0*/  SHF.R.U32.HI R11, RZ, 0x10, R17 ;  /* 0x00000010ff0b7819 */ /* 0x000fe20000011611 */
[----:B------:R-:W3:Y:S01]  /*05c0*/  LDCU.64 UR10, c[0x0][0x3e0] ;  /* 0x00007c00ff0a77ac */ /* 0x000ee20008000a00 */
[----:B------:R-:W-:Y:S01]  /*05d0*/  MOV R23, R18 ;  /* 0x0000001200177202 */ /* 0x000fe20000000f00 */
[----:B------:R-:W-:Y:S01]  /*05e0*/  HADD2.F32 R10, -RZ, R10.H0_H0 ;  /* 0x2000000aff0a7230 */ /* 0x000fe20000004100 */
[----:B------:R-:W-:Y:S01]  /*05f0*/  MOV R24, R19 ;  /* 0x0000001300187202 */ /* 0x000fe20000000f00 */
[----:B------:R-:W-:Y:S01]  /*0600*/  HADD2.F32 R11, -RZ, R11.H0_H0 ;  /* 0x2000000bff0b7230 */ /* 0x000fe20000004100 */
[--C-:B------:R-:W-:Y:S01]  /*0610*/  SHF.R.U64 R14, R18, 0x10, R19.reuse ;  /* 0x00000010120e7819 */ /* 0x100fe20000001213 */
[----:B------:R-:W4:Y:S01]  /*0620*/  LDCU.64 UR8, c[0x0][0x3a0] ;  /* 0x00007400ff0877ac */ /* 0x000f220008000a00 */
[----:B------:R-:W-:Y:S02]  /*0630*/  SHF.R.U32.HI R15, RZ, 0x10, R19 ;  /* 0x00000010ff0f7819 */ /* 0x000fe40000011613 */
[--C-:B------:R-:W-:Y:S01]  /*0640*/  SHF.R.U64 R67, R64, 0x10, R65.reuse ;  /* 0x0000001040437819 */ /* 0x100fe20000001241 */
[----:B------:R-:W-:Y:S01]  /*0650*/  HADD2.F32 R64, -RZ, R21.H0_H0 ;  /* 0x20000015ff407230 */ /* 0x000fe20000004100 */
[----:B------:R-:W-:Y:S01]  /*0660*/  SHF.R.U32.HI R63, RZ, 0x10, R65 ;  /* 0x00000010ff3f7819 */ /* 0x000fe20000011641 */
[----:B------:R-:W-:Y:S01]  /*0670*/  HADD2.F32 R65, -RZ, R65.H0_H0 ;  /* 0x20000041ff417230 */ /* 0x000fe20000004100 */
        /* <DEDUP_REMOVED lines=20> */
[----:B------:R-:W-:Y:S01]  /*07c0*/  ISETP.NE.AND.EX P1, PT, R25, RZ, PT, P1 ;  /* 0x000000ff1900720c */ /* 0x000fe20003f25310 */
        /* <DEDUP_REMOVED lines=17> */
[----:B01234-:R-:W-:-:S07]  /*08e0*/  HADD2.F32 R40, -RZ, R40.H0_H0 ;  /* 0x20000028ff287230 */ /* 0x01ffce0000004100 */
.L_x_22697:
[----:B------:R-:W-:Y:S01]  /*08f0*/  ISETP.NE.U32.AND P2, PT, RZ, UR8, PT ;  /* 0x00000008ff007c0c */ /* 0x000fe2000bf45070 */
[----:B0-----:R-:W0:Y:S01]  /*0900*/  S2R R34, SR_TID.X ;  /* 0x0000000000227919 */ /* 0x001e220000002100 */
[----:B------:R-:W1:Y:S01]  /*0910*/  @P1 LDC.64 R26, c[0x0][0x3e0] ;  /* 0x0000f800ff1a1b82 */ /* 0x000e620000000a00 */
[----:B------:R-:W-:Y:S01]  /*0920*/  IMAD R24, R71, UR4, RZ ;  /* 0x0000000447187c24 */ /* 0x000fe2000f8e02ff */
[----:B------:R-:W-:Y:S01]  /*0930*/  ISETP.NE.AND.EX P2, PT, RZ, UR9, PT, P2 ;  /* 0x00000009ff007c0c */ /* 0x000fe2000bf45320 */
[----:B------:R-:W-:-:S03]  /*0940*/  HFMA2 R36, -RZ, RZ, 1.875, 0 ;  /* 0x3f800000ff247431 */ /* 0x000fc600000001ff */
[----:B------:R-:W-:Y:S02]  /*0950*/  SHF.R.S32.HI R25, RZ, 0x1f, R24 ;  /* 0x0000001fff197819 */ /* 0x000fe40000011418 */
[----:B------:R-:W2:Y:S02]  /*0960*/  LDC.64 R88, c[0x0][0x390] ;  /* 0x0000e400ff587b82 */ /* 0x000ea40000000a00 */
[----:B------:R-:W-:-:S06]  /*0970*/  LEA.HI R25, R25, R24, RZ, 0x2 ;  /* 0x0000001819197211 */ /* 0x000fcc00078f10ff */
[----:B------:R-:W3:Y:S01]  /*0980*/  @P2 LDC.64 R28, c[0x0][0x3a0] ;  /* 0x0000e800ff1c2b82 */ /* 0x000ee20000000a00 */
[----:B-1----:R-:W-:-:S07]  /*0990*/  @P1 IMAD.WIDE R26, R71, 0x4, R26 ;  /* 0x00000004471a1825 */ /* 0x002fce00078e021a */
[----:B------:R-:W1:Y:S01]  /*09a0*/  @P0 LDC.64 R74, c[0x0][0x3a8] ;  /* 0x0000ea00ff4a0b82 */ /* 0x000e620000000a00 */
[----:B------:R-:W4:Y:S01]  /*09b0*/  @P1 LDG.E R36, desc[UR6][R26.64] ;  /* 0x000000061a241981 */ /* 0x000f22000c1e1900 */
[----:B0-----:R-:W-:-:S06]  /*09c0*/  LOP3.LUT R24, R34, 0x1f, RZ, 0xc0, !PT ;  /* 0x0000001f22187812 */ /* 0x001fcc00078ec0ff */
[----:B------:R-:W0:Y:S01]  /*09d0*/  @P2 LDC.64 R72, c[0x0][0x3a0] ;  /* 0x0000e800ff482b82 */ /* 0x000e220000000a00 */
[----:B------:R-:W-:-:S05]  /*09e0*/  LEA.HI.SX32 R33, R25, R24, 0x1e ;  /* 0x0000001819217211 */ /* 0x000fca00078ff2ff */
[----:B---3--:R-:W-:-:S04]  /*09f0*/  @P2 IMAD.WIDE.U32 R28, R33, 0x10, R28 ;  /* 0x00000010211c2825 */ /* 0x008fc800078e001c */
[C---:B--2---:R-:W-:Y:S02]  /*0a00*/  IMAD.WIDE.U32 R24, R33.reuse, 0x10, R88 ;  /* 0x0000001021187825 */ /* 0x044fe400078e0058 */
[----:B------:R-:W4:Y:S04]  /*0a10*/  @P2 LDG.E.128 R28, desc[UR6][R28.64] ;  /* 0x000000061c1c2981 */ /* 0x000f28000c1e1d00 */
[----:B------:R-:W4:Y:S01]  /*0a20*/  LDG.E.128 R24, desc[UR6][R24.64] ;  /* 0x0000000618187981 */ /* 0x000f22000c1e1d00 */
[C---:B------:R-:W-:Y:S01]  /*0a30*/  IADD3 R32, PT, PT, R33.reuse, 0x20, RZ ;  /* 0x0000002021207810 */ /* 0x040fe20007ffe0ff */
[----:B-1----:R-:W-:-:S04]  /*0a40*/  @P0 IMAD.WIDE.U32 R74, R33, 0x10, R74 ;  /* 0x00000010214a0825 */ /* 0x002fc800078e004a */
[-C--:B----4-:R-:W-:Y:S01]  /*0a50*/  @P2 FFMA.FTZ R37, R24, R36.reuse, R28 ;  /* 0x0000002418252223 */ /* 0x090fe2000001001c */
[-C--:B------:R-:W-:Y:S01]  /*0a60*/  @P2 FFMA.FTZ R38, R25, R36.reuse, R29 ;  /* 0x0000002419262223 */ /* 0x080fe2000001001d */
[-C--:B------:R-:W-:Y:S01]  /*0a70*/  @P2 FFMA.FTZ R39, R26, R36.reuse, R30 ;  /* 0x000000241a272223 */ /* 0x080fe2000001001e */
[----:B------:R-:W-:Y:S01]  /*0a80*/  @P2 FFMA.FTZ R56, R27, R36, R31 ;  /* 0x000000241b382223 */ /* 0x000fe2000001001f */
[C---:B------:R-:W-:Y:S01]  /*0a90*/  IMAD.WIDE.U32 R30, R32.reuse, 0x10, R88 ;  /* 0x00000010201e7825 */ /* 0x040fe200078e0058 */
[----:B------:R-:W-:Y:S02]  /*0aa0*/  @P2 MOV R20, R37 ;  /* 0x0000002500142202 */ /* 0x000fe40000000f00 */
[----:B------:R-:W-:Y:S01]  /*0ab0*/  @P2 MOV R21, R38 ;  /* 0x0000002600152202 */ /* 0x000fe20000000f00 */
[----:B0-----:R-:W-:Y:S01]  /*0ac0*/  @P2 IMAD.WIDE.U32 R28, R32, 0x10, R72 ;  /* 0x00000010201c2825 */ /* 0x001fe200078e0048 */
[----:B------:R-:W-:Y:S02]  /*0ad0*/  @P2 MOV R22, R39 ;  /* 0x0000002700162202 */ /* 0x000fe40000000f00 */
[----:B------:R-:W-:Y:S01]  /*0ae0*/  @P2 MOV R23, R56 ;  /* 0x0000003800172202 */ /* 0x000fe20000000f00 */
[----:B------:R-:W-:Y:S06]  /*0af0*/  @P2 BRA `(.L_x_22690) ;  /* 0x00000000003c2947 */ /* 0x000fec0003800000 */
[----:B------:R-:W-:-:S04]  /*0b00*/  UISETP.NE.U32.AND UP0, UPT, UR10, URZ, UPT ;  /* 0x000000ff0a00728c */ /* 0x000fc8000bf05070 */
[----:B------:R-:W-:-:S06]  /*0b10*/  UISETP.NE.AND.EX UP0, UPT, UR11, URZ, UPT, UP0 ;  /* 0x000000ff0b00728c */ /* 0x000fcc000bf05300 */
[----:B------:R-:W-:-:S13]  /*0b20*/  PLOP3.LUT P1, PT, PT, PT, UP0, 0x80, 0x8 ;  /* 0x000000000008781c */ /* 0x000fda0003f2f008 */
[-C--:B------:R-:W-:Y:S01]  /*0b30*/  @P1 FMUL.FTZ R20, R24, R36.reuse ;  /* 0x0000002418141220 */ /* 0x080fe20000410000 */
[-C--:B------:R-:W-:Y:S01]  /*0b40*/  @P1 FMUL.FTZ R21, R25, R36.reuse ;  /* 0x0000002419151220 */ /* 0x080fe20000410000 */
[-C--:B------:R-:W-:Y:S01]  /*0b50*/  @P1 FMUL.FTZ R22, R26, R36.reuse ;  /* 0x000000241a161220 */ /* 0x080fe20000410000 */
[----:B------:R-:W-:Y:S02]  /*0b60*/  @P1 FMUL.FTZ R23, R27, R36 ;  /* 0x000000241b171220 */ /* 0x000fe40000410000 */
[----:B------:R-:W-:Y:S01]  /*0b70*/  @P1 MOV R37, R20 ;  /* 0x0000001400251202 */ /* 0x000fe20000000f00 */
[-C--:B------:R-:W-:Y:S01]  /*0b80*/  @!P1 FMUL.FTZ R37, R24, R36.reuse ;  /* 0x0000002418259220 */ /* 0x080fe20000410000 */
[----:B------:R-:W-:Y:S01]  /*0b90*/  @P1 MOV R38, R21 ;  /* 0x0000001500261202 */ /* 0x000fe20000000f00 */
[----:B------:R-:W-:Y:S01]  /*0ba0*/  @!P1 FMUL.FTZ R38, R25, R36 ;  /* 0x0000002419269220 */ /* 0x000fe20000410000 */
[----:B------:R-:W-:Y:S01]  /*0bb0*/  @P1 MOV R39, R22 ;  /* 0x0000001600271202 */ /* 0x000fe20000000f00 */
[-C--:B------:R-:W-:Y:S01]  /*0bc0*/  @!P1 FMUL.FTZ R39, R26, R36.reuse ;  /* 0x000000241a279220 */ /* 0x080fe20000410000 */
[----:B------:R-:W-:Y:S01]  /*0bd0*/  @P1 MOV R56, R23 ;  /* 0x0000001700381202 */ /* 0x000fe20000000f00 */
[----:B------:R-:W-:-:S07]  /*0be0*/  @!P1 FMUL.FTZ R56, R27, R36 ;  /* 0x000000241b389220 */ /* 0x000fce0000410000 */
.L_x_22690:
[----:B------:R0:W-:Y:S01]  /*0bf0*/  @P0 STG.E.128 desc[UR6][R74.64], R20 ;  /* 0x000000144a000986 */ /* 0x0001e2000c101d06 */
[----:B------:R-:W1:Y:S03]  /*0c00*/  @P0 LDC.64 R78, c[0x0][0x3a8] ;  /* 0x0000ea00ff4e0b82 */ /* 0x000e660000000a00 */
[----:B------:R-:W2:Y:S05]  /*0c10*/  LDG.E.128 R24, desc[UR6][R30.64] ;  /* 0x000000061e187981 */ /* 0x000eaa000c1e1d00 */
[----:B------:R-:W3:Y:S01]  /*0c20*/  @P2 LDC.64 R76, c[0x0][0x3a0] ;  /* 0x0000e800ff4c2b82 */ /* 0x000ee20000000a00 */
[----:B------:R-:W2:Y:S01]  /*0c30*/  @P2 LDG.E.128 R28, desc[UR6][R28.64] ;  /* 0x000000061c1c2981 */ /* 0x000ea2000c1e1d00 */
[----:B------:R-:W-:Y:S01]  /*0c40*/  IADD3 R35, PT, PT, R33, 0x40, RZ ;  /* 0x0000004021237810 */ /* 0x000fe20007ffe0ff */
[----:B-1----:R-:W-:-:S04]  /*0c50*/  @P0 IMAD.WIDE.U32 R78, R32, 0x10, R78 ;  /* 0x00000010204e0825 */ /* 0x002fc800078e004e */
[-C--:B--2---:R-:W-:Y:S01]  /*0c60*/  @P2 FFMA.FTZ R57, R24, R36.reuse, R28 ;  /* 0x0000002418392223 */ /* 0x084fe2000001001c */
[-C--:B------:R-:W-:Y:S01]  /*0c70*/  @P2 FFMA.FTZ R72, R25, R36.reuse, R29 ;  /* 0x0000002419482223 */ /* 0x080fe2000001001d */
[-C--:B------:R-:W-:Y:S01]  /*0c80*/  @P2 FFMA.FTZ R73, R26, R36.reuse, R30 ;  /* 0x000000241a492223 */ /* 0x080fe2000001001e */
[----:B0-----:R-:W-:Y:S01]  /*0c90*/  @P2 FFMA.FTZ R75, R27, R36, R31 ;  /* 0x000000241b4b2223 */ /* 0x001fe2000001001f */
[C---:B------:R-:W-:Y:S01]  /*0ca0*/  IMAD.WIDE.U32 R30, R35.reuse, 0x10, R88 ;  /* 0x00000010231e7825 */ /* 0x040fe200078e0058 */
[----:B------:R-:W-:Y:S02]  /*0cb0*/  @P2 MOV R20, R57 ;  /* 0x0000003900142202 */ /* 0x000fe40000000f00 */
[----:B------:R-:W-:Y:S01]  /*0cc0*/  @P2 MOV R21, R72 ;  /* 0x0000004800152202 */ /* 0x000fe20000000f00 */
[----:B---3--:R-:W-:Y:S01]  /*0cd0*/  @P2 IMAD.WIDE.U32 R28, R35, 0x10, R76 ;  /* 0x00000010231c2825 */ /* 0x008fe200078e004c */
[----:B------:R-:W-:Y:S02]  /*0ce0*/  @P2 MOV R22, R73 ;  /* 0x0000004900162202 */ /* 0x000fe40000000f00 */
[----:B------:R-:W-:Y:S01]  /*0cf0*/  @P2 MOV R23, R75 ;  /* 0x0000004b00172202 */ /* 0x000fe20000000f00 */
[----:B------:R-:W-:Y:S06]  /*0d00*/  @P2 BRA `(.L_x_22691) ;  /* 0x0000000000282947 */ /* 0x000fec0003800000 */
[----:B------:R-:W-:Y:S01]  /*0d10*/  ISETP.NE.U32.AND P3, PT, RZ, UR10, PT ;  /* 0x0000000aff007c0c */ /* 0x000fe2000bf65070 */
[-C--:B------:R-:W-:Y:S01]  /*0d20*/  FMUL.FTZ R57, R24, R36.reuse ;  /* 0x0000002418397220 */ /* 0x080fe20000410000 */
[-C--:B------:R-:W-:Y:S01]  /*0d30*/  FMUL.FTZ R72, R25, R36.reuse ;  /* 0x0000002419487220 */ /* 0x080fe20000410000 */
[-C--:B------:R-:W-:Y:S01]  /*0d40*/  FMUL.FTZ R73, R26, R36.reuse ;  /* 0x000000241a497220 */ /* 0x080fe20000410000 */
[----:B------:R-:W-:Y:S01]  /*0d50*/  ISETP.NE.AND.EX P3, PT, RZ, UR11, PT, P3 ;  /* 0x0000000bff007c0c */ /* 0x000fe2000bf65330 */
[----:B------:R-:W-:-:S12]  /*0d60*/  FMUL.FTZ R75, R27, R36 ;  /* 0x000000241b4b7220 */ /* 0x000fd80000410000 */
[----:B------:R-:W-:Y:S02]  /*0d70*/  @P3 MOV R20, R57 ;  /* 0x0000003900143202 */ /* 0x000fe40000000f00 */
[----:B------:R-:W-:Y:S02]  /*0d80*/  @P3 MOV R21, R72 ;  /* 0x0000004800153202 */ /* 0x000fe40000000f00 */
[----:B------:R-:W-:Y:S02]  /*0d90*/  @P3 MOV R22, R73 ;  /* 0x0000004900163202 */ /* 0x000fe40000000f00 */
[----:B------:R-:W-:-:S07]  /*0da0*/  @P3 MOV R23, R75 ;  /* 0x0000004b00173202 */ /* 0x000fce0000000f00 */
.L_x_22691:
        /* <DEDUP_REMOVED lines=9> */
[-C--:B0-----:R-:W-:Y:S01]  /*0e40*/  @P2 FFMA.FTZ R78, R26, R36.reuse, R30 ;  /* 0x000000241a4e2223 */ /* 0x081fe2000001001e */
[----:B------:R-:W-:Y:S01]  /*0e50*/  @P2 FFMA.FTZ R79, R27, R36, R31 ;  /* 0x000000241b4f2223 */ /* 0x000fe2000001001f */
        /* <DEDUP_REMOVED lines=17> */
.L_x_22692:
[----:B------:R0:W-:Y:S01]  /*0f70*/  @P0 STG.E.128 desc[UR6][R82.64], R20 ;  /* 0x0000001452000986 */ /* 0x0001e2000c101d06 */
[----:B------:R-:W1:Y:S03]  /*0f80*/  @P0 LDC.64 R90, c[0x0][0x3a8] ;  /* 0x0000ea00ff5a0b82 */ /* 0x000e660000000a00 */
[----:B------:R-:W2:Y:S05]  /*0f90*/  LDG.E.128 R24, desc[UR6][R30.64] ;  /* 0x000000061e187981 */ /* 0x000eaa000c1e1d00 */
[----:B------:R-:W3:Y:S01]  /*0fa0*/  @P2 LDC.64 R86, c[0x0][0x3a0] ;  /* 0x0000e800ff562b82 */ /* 0x000ee20000000a00 */
[----:B------:R-:W2:Y:S02]  /*0fb0*/  @P2 LDG.E.128 R28, desc[UR6][R28.64] ;  /* 0x000000061c1c2981 */ /* 0x000ea4000c1e1d00 */
[-C--:B--2---:R-:W-:Y:S01]  /*0fc0*/  @P2 FFMA.FTZ R80, R24, R36.reuse, R28 ;  /* 0x0000002418502223 */ /* 0x084fe2000001001c */
[-C--:B------:R-:W-:Y:S01]  /*0fd0*/  @P2 FFMA.FTZ R81, R25, R36.reuse, R29 ;  /* 0x0000002419512223 */ /* 0x080fe2000001001d */
[-C--:B0-----:R-:W-:Y:S01]  /*0fe0*/  @P2 FFMA.FTZ R82, R26, R36.reuse, R30 ;  /* 0x000000241a522223 */ /* 0x081fe2000001001e */
[----:B------:R-:W-:-:S02]  /*0ff0*/  @P2 FFMA.FTZ R84, R27, R36, R31 ;  /* 0x000000241b542223 */ /* 0x000fc4000001001f */
[----:B------:R-:W-:Y:S02]  /*1000*/  @P2 MOV R20, R80 ;  /* 0x0000005000142202 */ /* 0x000fe40000000f00 */
[----:B------:R-:W-:Y:S02]  /*1010*/  @P2 MOV R21, R81 ;  /* 0x0000005100152202 */ /* 0x000fe40000000f00 */
[----:B------:R-:W-:Y:S02]  /*1020*/  @P2 MOV R22, R82 ;  /* 0x0000005200162202 */ /* 0x000fe40000000f00 */
[----:B------:R-:W-:Y:S01]  /*1030*/  @P2 MOV R23, R84 ;  /* 0x0000005400172202 */ /* 0x000fe20000000f00 */
[----:B-1-3--:R-:W-:Y:S06]  /*1040*/  @P2 BRA `(.L_x_22693) ;  /* 0x0000000000282947 */ /* 0x00afec0003800000 */
        /* <DEDUP_REMOVED lines=10> */
.L_x_22693:
[----:B------:R-:W-:Y:S01]  /*10f0*/  IADD3 R83, PT, PT, R33, 0x80, RZ ;  /* 0x0000008021537810 */ /* 0x000fe20007ffe0ff */
[----:B------:R-:W-:Y:S01]  /*1100*/  @P0 IMAD.WIDE.U32 R90, R74, 0x10, R90 ;  /* 0x000000104a5a0825 */ /* 0x000fe200078e005a */
[----:B------:R-:W0:Y:S03]  /*1110*/  @P0 LDC.64 R92, c[0x0][0x3a8] ;  /* 0x0000ea00ff5c0b82 */ /* 0x000e260000000a00 */
[C---:B------:R-:W-:Y:S01]  /*1120*/  IMAD.WIDE.U32 R24, R83.reuse, 0x10, R88 ;  /* 0x0000001053187825 */ /* 0x040fe200078e0058 */
[----:B------:R1:W-:Y:S03]  /*1130*/  @P0 STG.E.128 desc[UR6][R90.64], R20 ;  /* 0x000000145a000986 */ /* 0x0003e6000c101d06 */
[----:B------:R-:W-:Y:S02]  /*1140*/  @P2 IMAD.WIDE.U32 R28, R83, 0x10, R86 ;  /* 0x00000010531c2825 */ /* 0x000fe400078e0056 */
[----:B------:R-:W2:Y:S04]  /*1150*/  LDG.E.128 R24, desc[UR6][R24.64] ;  /* 0x0000000618187981 */ /* 0x000ea8000c1e1d00 */
[----:B------:R-:W2:Y:S02]  /*1160*/  @P2 LDG.E.128 R28, desc[UR6][R28.64] ;  /* 0x000000061c1c2981 */ /* 0x000ea4000c1e1d00 */
[-C--:B--2---:R-:W-:Y:S01]  /*1170*/  @P2 FFMA.FTZ R85, R24, R36.reuse, R28 ;  /* 0x0000002418552223 */ /* 0x084fe2000001001c */
[-C--:B------:R-:W-:Y:S01]  /*1180*/  @P2 FFMA.FTZ R86, R25, R36.reuse, R29 ;  /* 0x0000002419562223 */ /* 0x080fe2000001001d */
[-C--:B------:R-:W-:Y:S01]  /*1190*/  @P2 FFMA.FTZ R87, R26, R36.reuse, R30 ;  /* 0x000000241a572223 */ /* 0x080fe2000001001e */
[----:B-1----:R-:W-:-:S02]  /*11a0*/  @P2 FFMA.FTZ R91, R27, R36, R31 ;  /* 0x000000241b5b2223 */ /* 0x002fc4000001001f */
[----:B------:R-:W-:Y:S02]  /*11b0*/  @P2 MOV R20, R85 ;  /* 0x0000005500142202 */ /* 0x000fe40000000f00 */
[----:B------:R-:W-:Y:S02]  /*11c0*/  @P2 MOV R21, R86 ;  /* 0x0000005600152202 */ /* 0x000fe40000000f00 */
[----:B------:R-:W-:Y:S02]  /*11d0*/  @P2 MOV R22, R87 ;  /* 0x0000005700162202 */ /* 0x000fe40000000f00 */
[----:B------:R-:W-:Y:S01]  /*11e0*/  @P2 MOV R23, R91 ;  /* 0x0000005b00172202 */ /* 0x000fe20000000f00 */
[----:B0-----:R-:W-:Y:S06]  /*11f0*/  @P2 BRA `(.L_x_22694) ;  /* 0x0000000000282947 */ /* 0x001fec0003800000 */
        /* <DEDUP_REMOVED lines=10> */
.L_x_22694:
[----:B------:R-:W0:Y:S01]  /*12a0*/  @P2 LDC.64 R24, c[0x0][0x3a0] ;  /* 0x0000e800ff182b82 */ /* 0x000e220000000a00 */
[----:B------:R-:W-:Y:S01]  /*12b0*/  IADD3 R90, PT, PT, R33, 0xa0, RZ ;  /* 0x000000a0215a7810 */ /* 0x000fe20007ffe0ff */
[----:B------:R-:W-:-:S04]  /*12c0*/  @P0 IMAD.WIDE.U32 R92, R83, 0x10, R92 ;  /* 0x00000010535c0825 */ /* 0x000fc800078e005c */
[C---:B------:R-:W-:Y:S01]  /*12d0*/  IMAD.WIDE.U32 R26, R90.reuse, 0x10, R88 ;  /* 0x000000105a1a7825 */ /* 0x040fe200078e0058 */
[----:B------:R1:W-:Y:S03]  /*12e0*/  @P0 STG.E.128 desc[UR6][R92.64], R20 ;  /* 0x000000145c000986 */ /* 0x0003e6000c101d06 */
[----:B0-----:R-:W-:Y:S02]  /*12f0*/  @P2 IMAD.WIDE.U32 R28, R90, 0x10, R24 ;  /* 0x000000105a1c2825 */ /* 0x001fe400078e0018 */
[----:B------:R-:W2:Y:S04]  /*1300*/  LDG.E.128 R24, desc[UR6][R26.64] ;  /* 0x000000061a187981 */ /* 0x000ea8000c1e1d00 */
[----:B------:R-:W2:Y:S02]  /*1310*/  @P2 LDG.E.128 R28, desc[UR6][R28.64] ;  /* 0x000000061c1c2981 */ /* 0x000ea4000c1e1d00 */
[-C--:B--2---:R-:W-:Y:S01]  /*1320*/  @P2 FFMA.FTZ R28, R24, R36.reuse, R28 ;  /* 0x00000024181c2223 */ /* 0x084fe2000001001c */
[-C--:B------:R-:W-:Y:S01]  /*1330*/  @P2 FFMA.FTZ R29, R25, R36.reuse, R29 ;  /* 0x00000024191d2223 */ /* 0x080fe2000001001d */
[-C--:B------:R-:W-:Y:S01]  /*1340*/  @P2 FFMA.FTZ R30, R26, R36.reuse, R30 ;  /* 0x000000241a1e2223 */ /* 0x080fe2000001001e */
[----:B------:R-:W-:-:S02]  /*1350*/  @P2 FFMA.FTZ R31, R27, R36, R31 ;  /* 0x000000241b1f2223 */ /* 0x000fc4000001001f */
[----:B-1----:R-:W-:Y:S02]  /*1360*/  @P2 MOV R20, R28 ;  /* 0x0000001c00142202 */ /* 0x002fe40000000f00 */
[----:B------:R-:W-:Y:S02]  /*1370*/  @P2 MOV R21, R29 ;  /* 0x0000001d00152202 */ /* 0x000fe40000000f00 */
        /* <DEDUP_REMOVED lines=13> */
.L_x_22695:
[----:B------:R-:W-:Y:S01]  /*1450*/  FADD.FTZ R27, RZ, R37 ;  /* 0x00000025ff1b7221 */ /* 0x000fe20000010000 */
[----:B------:R-:W0:Y:S01]  /*1460*/  @P0 LDC.64 R24, c[0x0][0x3a8] ;  /* 0x0000ea00ff180b82 */ /* 0x000e220000000a00 */
[----:B------:R-:W-:Y:S01]  /*1470*/  UMOV UR13, 0xffffffff ;  /* 0xffffffff000d7882 */ /* 0x000fe20000000000 */
[----:B------:R-:W-:Y:S01]  /*1480*/  LOP3.LUT P2, RZ, R34, 0x1f, RZ, 0xc0, !PT ;  /* 0x0000001f22ff7812 */ /* 0x000fe2000784c0ff */
        /* <DEDUP_REMOVED lines=95> */
.L_x_22709:
[----:B-1----:R-:W-:Y:S01]  /*1a80*/  FADD.FTZ R24, R93, R24 ;  /* 0x000000185d187221 */ /* 0x002fe20000010000 */
[----:B------:R-:W1:Y:S01]  /*1a90*/  @!P2 LDC.64 R26, c[0x0][0x3c0] ;  /* 0x0000f000ff1aab82 */ /* 0x000e620000000a00 */
[----:B------:R-:W-:Y:S02]  /*1aa0*/  ISETP.NE.AND P3, PT, RZ, UR12, PT ;  /* 0x0000000cff007c0c */ /* 0x000fe4000bf65270 */
[----:B------:R-:W-:Y:S01]  /*1ab0*/  FFMA.FTZ R25, R24, R25, UR5 ;  /* 0x0000000518197e23 */ /* 0x000fe20008010019 */
[----:B------:R-:W-:-:S04]  /*1ac0*/  FMUL.FTZ R24, R36, R36 ;  /* 0x0000002424187220 */ /* 0x000fc80000410000 */
[----:B------:R-:W2:Y:S01]  /*1ad0*/  LDC.64 R88, c[0x0][0x428] ;  /* 0x00010a00ff587b82 */ /* 0x000ea20000000a00 */
[----:B------:R-:W-:-:S05]  /*1ae0*/  FSEL R24, R24, RZ, P3 ;  /* 0x000000ff18187208 */ /* 0x000fca0001800000 */
[----:B------:R-:W-:Y:S02]  /*1af0*/  FADD.FTZ R34, R25, R24 ;  /* 0x0000001819227221 */ /* 0x000fe40000010000 */
[----:B------:R-:W3:Y:S04]  /*1b00*/  @!P2 LDC.64 R24, c[0x0][0x3c8] ;  /* 0x0000f200ff18ab82 */ /* 0x000ee80000000a00 */
[----:B------:R-:W4:Y:S01]  /*1b10*/  MUFU.RSQ R34, R34 ;  /* 0x0000002200227308 */ /* 0x000f220000001400 */
[----:B-1----:R-:W-:-:S05]  /*1b20*/  @!P2 IMAD.WIDE R26, R71, 0x4, R26 ;  /* 0x00000004471aa825 */ /* 0x002fca00078e021a */
[----:B------:R1:W-:Y:S01]  /*1b30*/  @!P2 STG.E desc[UR6][R26.64], R36 ;  /* 0x000000241a00a986 */ /* 0x0003e2000c101906 */
[----:B---3--:R-:W-:Y:S01]  /*1b40*/  @!P2 IMAD.WIDE R24, R71, 0x4, R24 ;  /* 0x000000044718a825 */ /* 0x008fe200078e0218 */
[----:B-1----:R-:W-:-:S04]  /*1b50*/  FSEL R36, R36, RZ, !P3 ;  /* 0x000000ff24247208 */ /* 0x002fc80005800000 */
[----:B----4-:R1:W-:Y:S01]  /*1b60*/  @!P2 STG.E desc[UR6][R24.64], R34 ;  /* 0x000000221800a986 */ /* 0x0103e2000c101906 */
[C---:B------:R-:W-:Y:S01]  /*1b70*/  FADD.FTZ R37, -R36.reuse, R37 ;  /* 0x0000002524257221 */ /* 0x040fe20000010100 */
[C---:B0-----:R-:W-:Y:S01]  /*1b80*/  FADD.FTZ R93, -R36.reuse, R38 ;  /* 0x00000026245d7221 */ /* 0x041fe20000010100 */
[C---:B------:R-:W-:Y:S01]  /*1b90*/  FADD.FTZ R39, -R36.reuse, R39 ;  /* 0x0000002724277221 */ /* 0x040fe20000010100 */
[----:B------:R-:W-:Y:S01]  /*1ba0*/  FADD.FTZ R92, -R36, R56 ;  /* 0x00000038245c7221 */ /* 0x000fe20000010100 */
[C---:B------:R-:W-:Y:S01]  /*1bb0*/  FMUL.FTZ R38, R34.reuse, R37 ;  /* 0x0000002522267220 */ /* 0x040fe20000410000 */
[C---:B------:R-:W-:Y:S01]  /*1bc0*/  FMUL.FTZ R56, R34.reuse, R93 ;  /* 0x0000005d22387220 */ /* 0x040fe20000410000 */
[C---:B------:R-:W-:Y:S01]  /*1bd0*/  FMUL.FTZ R26, R34.reuse, R39 ;  /* 0x00000027221a7220 */ /* 0x040fe20000410000 */
[----:B------:R-:W-:Y:S01]  /*1be0*/  FMUL.FTZ R92, R34, R92 ;  /* 0x0000005c225c7220 */ /* 0x000fe20000410000 */
[C---:B------:R-:W-:Y:S01]  /*1bf0*/  FADD.FTZ R57, -R36.reuse, R57 ;  /* 0x0000003924397221 */ /* 0x040fe20000010100 */
[----:B------:R-:W-:Y:S01]  /*1c00*/  FADD.FTZ R72, -R36, R72 ;  /* 0x0000004824487221 */ /* 0x000fe20000010100 */
[----:B------:R-:W-:Y:S01]  /*1c10*/  FFMA.FTZ R26, R26, R66, R65 ;  /* 0x000000421a1a7223 */ /* 0x000fe20000010041 */
[----:B-1----:R-:W-:Y:S01]  /*1c20*/  FFMA.FTZ R24, R38, R70, R69 ;  /* 0x0000004626187223 */ /* 0x002fe20000010045 */
[----:B------:R-:W-:Y:S01]  /*1c30*/  FFMA.FTZ R25, R56, R68, R67 ;  /* 0x0000004438197223 */ /* 0x000fe20000010043 */
[----:B------:R-:W-:Y:S01]  /*1c40*/  FFMA.FTZ R27, R92, R64, R63 ;  /* 0x000000405c1b7223 */ /* 0x000fe2000001003f */
[----:B--2---:R-:W-:-:S04]  /*1c50*/  IMAD.WIDE.U32 R38, R33, 0x10, R88 ;  /* 0x0000001021267825 */ /* 0x004fc800078e0058 */
[C---:B------:R-:W-:Y:S01]  /*1c60*/  FADD.FTZ R73, -R36.reuse, R73 ;  /* 0x0000004924497221 */ /* 0x040fe20000010100 */
[----:B------:R-:W-:Y:S01]  /*1c70*/  FADD.FTZ R33, -R36, R86 ;  /* 0x0000005624217221 */ /* 0x000fe20000010100 */
[C---:B------:R-:W-:Y:S01]  /*1c80*/  FMUL.FTZ R86, R34.reuse, R57 ;  /* 0x0000003922567220 */ /* 0x040fe20000410000 */
[C---:B------:R-:W-:Y:S01]  /*1c90*/  FMUL.FTZ R57, R34.reuse, R72 ;  /* 0x0000004822397220 */ /* 0x040fe20000410000 */
[----:B------:R0:W-:Y:S01]  /*1ca0*/  STG.E.128 desc[UR6][R38.64], R24 ;  /* 0x0000001826007986 */ /* 0x0001e2000c101d06 */
        /* <DEDUP_REMOVED lines=14> */
[C---:B------:R-:W-:Y:S01]  /*1d90*/  FMUL.FTZ R72, R34.reuse, R91 ;  /* 0x0000005b22487220 */ /* 0x040fe20000410000 */
[----:B------:R-:W-:Y:S01]  /*1da0*/  FMUL.FTZ R37, R34, R37 ;  /* 0x0000002522257220 */ /* 0x000fe20000410000 */
[----:B------:R-:W-:Y:S01]  /*1db0*/  FFMA.FTZ R29, R29, R42, R41 ;  /* 0x0000002a1d1d7223 */ /* 0x000fe20000010029 */
[C---:B0-----:R-:W-:Y:S01]  /*1dc0*/  FADD.FTZ R26, -R36.reuse, R76 ;  /* 0x0000004c241a7221 */ /* 0x041fe20000010100 */
[C---:B------:R-:W-:Y:S01]  /*1dd0*/  FADD.FTZ R25, -R36.reuse, R77 ;  /* 0x0000004d24197221 */ /* 0x040fe20000010100 */
[C---:B------:R-:W-:Y:S01]  /*1de0*/  FADD.FTZ R77, -R36.reuse, R78 ;  /* 0x0000004e244d7221 */ /* 0x040fe20000010100 */
[----:B------:R-:W-:Y:S01]  /*1df0*/  FADD.FTZ R76, -R36, R79 ;  /* 0x0000004f244c7221 */ /* 0x000fe20000010100 */
[C---:B------:R-:W-:Y:S01]  /*1e00*/  FMUL.FTZ R79, R34.reuse, R26 ;  /* 0x0000001a224f7220 */ /* 0x040fe20000410000 */
[----:B------:R-:W-:Y:S01]  /*1e10*/  FMUL.FTZ R78, R34, R25 ;  /* 0x00000019224e7220 */ /* 0x000fe20000410000 */
[----:B------:R-:W-:Y:S01]  /*1e20*/  FFMA.FTZ R25, R57, R60, R59 ;  /* 0x0000003c39197223 */ /* 0x000fe2000001003b */
[----:B------:R-:W-:Y:S01]  /*1e30*/  FFMA.FTZ R26, R56, R58, R55 ;  /* 0x0000003a381a7223 */ /* 0x000fe20000010037 */
[----:B------:R-:W-:Y:S01]  /*1e40*/  FADD.FTZ R24, -R36, R28 ;  /* 0x0000001c24187221 */ /* 0x000fe20000010100 */
[----:B------:R-:W0:Y:S01]  /*1e50*/  LDC.64 R56, c[0x0][0x380] ;  /* 0x0000e000ff387b82 */ /* 0x000e220000000a00 */
[----:B------:R-:W-:Y:S01]  /*1e60*/  FMUL.FTZ R27, R34, R75 ;  /* 0x0000004b221b7220 */ /* 0x000fe20000410000 */
[C---:B------:R-:W-:Y:S01]  /*1e70*/  FADD.FTZ R38, -R36.reuse, R30 ;  /* 0x0000001e24267221 */ /* 0x040fe20000010100 */
[----:B------:R-:W-:Y:S01]  /*1e80*/  FADD.FTZ R39, -R36, R31 ;  /* 0x0000001f24277221 */ /* 0x000fe20000010100 */
        /* <DEDUP_REMOVED lines=11> */
[----:B------:R1:W-:Y:S01]  /*1f40*/  STG.E.128 desc[UR6][R92.64], R24 ;  /* 0x000000185c007986 */ /* 0x0003e2000c101d06 */
        /* <DEDUP_REMOVED lines=15> */
[----:B0-----:R-:W-:Y:S01]  /*2040*/  LEA R71, R56, R71, 0x2 ;  /* 0x0000004738477211 */ /* 0x001fe200078e10ff */
[----:B-1----:R-:W-:Y:S01]  /*2050*/  FFMA.FTZ R24, R79, R52, R51 ;  /* 0x000000344f187223 */ /* 0x002fe20000010033 */
[----:B------:R-:W-:Y:S01]  /*2060*/  FFMA.FTZ R25, R78, R50, R49 ;  /* 0x000000324e197223 */ /* 0x000fe20000010031 */
[----:B------:R-:W-:Y:S01]  /*2070*/  FFMA.FTZ R26, R77, R48, R47 ;  /* 0x000000304d1a7223 */ /* 0x000fe2000001002f */
[----:B------:R-:W-:Y:S01]  /*2080*/  FFMA.FTZ R27, R76, R46, R45 ;  /* 0x0000002e4c1b7223 */ /* 0x000fe2000001002d */
[----:B------:R-:W-:-:S04]  /*2090*/  ISETP.GE.AND P2, PT, R71, R57, PT ;  /* 0x000000394700720c */ /* 0x000fc80003f46270 */
[----:B------:R0:W-:Y:S04]  /*20a0*/  STG.E.128 desc[UR6][R80.64], R24 ;  /* 0x0000001850007986 */ /* 0x0001e8000c101d06 */
[----:B------:R0:W-:Y:S04]  /*20b0*/  STG.E.128 desc[UR6][R84.64], R28 ;  /* 0x0000001c54007986 */ /* 0x0001e8000c101d06 */
[----:B------:R0:W-:Y:S04]  /*20c0*/  STG.E.128 desc[UR6][R82.64], R32 ;  /* 0x0000002052007986 */ /* 0x0001e8000c101d06 */
[----:B------:R0:W-:Y:S01]  /*20d0*/  STG.E.128 desc[UR6][R88.64], R36 ;  /* 0x0000002458007986 */ /* 0x0001e2000c101d06 */
[----:B------:R-:W-:Y:S05]  /*20e0*/  @!P2 BRA `(.L_x_22697) ;  /* 0xffffffe80000a947 */ /* 0x000fea000383ffff */
[----:B------:R-:W-:Y:S05]  /*20f0*/  EXIT ;  /* 0x000000000000794d */ /* 0x000fea0003800000 */
.L_x_22696:
        /* <DEDUP_REMOVED lines=8> */
.L_x_22699:
[----:B------:R-:W-:Y:S05]  /*2180*/  BSYNC B0 ;  /* 0x0000000000007941 */ /* 0x000fea0003800000 */
.L_x_22698:
        /* <DEDUP_REMOVED lines=8> */
.L_x_22700:
[----:B------:R-:W-:Y:S02]  /*2210*/  HFMA2 R34, -RZ, RZ, 0, 2.384185791015625e-07 ;  /* 0x00000004ff227431 */ /* 0x000fe400000001ff */
[----:B------:R-:W-:-:S05]  /*2220*/  FADD.FTZ R89, R88, R24 ;  /* 0x0000001858597221 */ /* 0x000fca0000010000 */
[----:B------:R-:W-:-:S07]  /*2230*/  MOV R88, R89 ;  /* 0x0000005900587202 */ /* 0x000fce0000000f00 */
[----:B------:R-:W-:Y:S05]  /*2240*/  WARPSYNC.COLLECTIVE R26, `(.L_x_22701) ;  /* 0x000000001a087348 */ /* 0x000fea0003c00000 */
[----:B------:R0:W1:Y:S02]  /*2250*/  SHFL.BFLY P3, R24, R88, R34, R27 ;  /* 0x0c00002258187389 */ /* 0x000064000006001b */
[----:B01----:R-:W-:Y:S05]  /*2260*/  ENDCOLLECTIVE ;  /* 0x000000000000791b */ /* 0x003fea0003800000 */
.L_x_22701:
[----:B------:R-:W-:Y:S02]  /*2270*/  HFMA2 R34, -RZ, RZ, 0, 4.76837158203125e-07 ;  /* 0x00000008ff227431 */ /* 0x000fe400000001ff */
[----:B------:R-:W-:-:S05]  /*2280*/  FADD.FTZ R92, R89, R24 ;  /* 0x00000018595c7221 */ /* 0x000fca0000010000 */
[----:B------:R-:W-:-:S07]  /*2290*/  MOV R88, R92 ;  /* 0x0000005c00587202 */ /* 0x000fce0000000f00 */
[----:B------:R-:W-:Y:S05]  /*22a0*/  WARPSYNC.COLLECTIVE R26, `(.L_x_22702) ;  /* 0x000000001a087348 */ /* 0x000fea0003c00000 */
[----:B------:R0:W1:Y:S02]  /*22b0*/  SHFL.BFLY P3, R24, R88, R34, R27 ;  /* 0x0c00002258187389 */ /* 0x000064000006001b */
[----:B01----:R-:W-:Y:S05]  /*22c0*/  ENDCOLLECTIVE ;  /* 0x000000000000791b */ /* 0x003fea0003800000 */
.L_x_22702:
[----:B------:R-:W-:Y:S02]  /*22d0*/  HFMA2 R34, -RZ, RZ, 0, 9.5367431640625e-07 ;  /* 0x00000010ff227431 */ /* 0x000fe400000001ff */
[----:B------:R-:W-:-:S05]  /*22e0*/  FADD.FTZ R93, R92, R24 ;  /* 0x000000185c5d7221 */ /* 0x000fca0000010000 */
[----:B------:R-:W-:-:S07]  /*22f0*/  MOV R88, R93 ;  /* 0x0000005d00587202 */ /* 0x000fce0000000f00 */
[----:B------:R-:W-:Y:S05]  /*2300*/  WARPSYNC.COLLECTIVE R26, `(.L_x_22703) ;  /* 0x000000001a087348 */ /* 0x000fea0003c00000 */
[----:B------:R0:W1:Y:S02]  /*2310*/  SHFL.BFLY P3, R24, R88, R34, R27 ;  /* 0x0c00002258187389 */ /* 0x000064000006001b */
[----:B01----:R-:W-:Y:S05]  /*2320*/  ENDCOLLECTIVE ;  /* 0x000000000000791b */ /* 0x003fea0003800000 */
.L_x_22703:
        /* <DEDUP_REMOVED lines=51> */
[----:B------:R-:W-:-:S07]  /*2660*/  HFMA2 R27, -RZ, RZ, 0, 1.847743988037109375e-06 ;  /* 0x0000001fff1b7431 */ /* 0x000fce00000001ff */
[----:B------:R-:W-:Y:S05]  /*2670*/  WARPSYNC.COLLECTIVE R26, `(.L_x_22704) ;  /* 0x000000001a087348 */ /* 0x000fea0003c00000 */
[----:B------:R0:W1:Y:S02]  /*2680*/  SHFL.BFLY P3, R24, R88, R34, R27 ;  /* 0x0c00002258187389 */ /* 0x000064000006001b */
[----:B01----:R-:W-:Y:S05]  /*2690*/  ENDCOLLECTIVE ;  /* 0x000000000000791b */ /* 0x003fea0003800000 */
.L_x_22704:
[----:B------:R-:W-:Y:S02]  /*26a0*/  HFMA2 R34, -RZ, RZ, 0, 1.1920928955078125e-07 ;  /* 0x00000002ff227431 */ /* 0x000fe400000001ff */
[----:B------:R-:W-:-:S05]  /*26b0*/  FADD.FTZ R89, R88, R24 ;  /* 0x0000001858597221 */ /* 0x000fca0000010000 */
[----:B------:R-:W-:-:S07]  /*26c0*/  MOV R88, R89 ;  /* 0x0000005900587202 */ /* 0x000fce0000000f00 */
[----:B------:R-:W-:Y:S05]  /*26d0*/  WARPSYNC.COLLECTIVE R26, `(.L_x_22705) ;  /* 0x000000001a087348 */ /* 0x000fea0003c00000 */
[----:B------:R0:W1:Y:S02]  /*26e0*/  SHFL.BFLY P3, R24, R88, R34, R27 ;  /* 0x0c00002258187389 */ /* 0x000064000006001b */
[----:B01----:R-:W-:Y:S05]  /*26f0*/  ENDCOLLECTIVE ;  /* 0x000000000000791b */ /* 0x003fea0003800000 */
.L_x_22705:
[----:B------:R-:W-:Y:S02]  /*2700*/  HFMA2 R34, -RZ, RZ, 0, 2.384185791015625e-07 ;  /* 0x00000004ff227431 */ /* 0x000fe400000001ff */
[----:B------:R-:W-:-:S05]  /*2710*/  FADD.FTZ R92, R89, R24 ;  /* 0x00000018595c7221 */ /* 0x000fca0000010000 */
[----:B------:R-:W-:-:S07]  /*2720*/  MOV R88, R92 ;  /* 0x0000005c00587202 */ /* 0x000fce0000000f00 */
[----:B------:R-:W-:Y:S05]  /*2730*/  WARPSYNC.COLLECTIVE R26, `(.L_x_22706) ;  /* 0x000000001a087348 */ /* 0x000fea0003c00000 */
[----:B------:R0:W1:Y:S02]  /*2740*/  SHFL.BFLY P3, R24, R88, R34, R27 ;  /* 0x0c00002258187389 */ /* 0x000064000006001b */
[----:B01----:R-:W-:Y:S05]  /*2750*/  ENDCOLLECTIVE ;  /* 0x000000000000791b */ /* 0x003fea0003800000 */
.L_x_22706:
[----:B------:R-:W-:Y:S02]  /*2760*/  HFMA2 R34, -RZ, RZ, 0, 4.76837158203125e-07 ;  /* 0x00000008ff227431 */ /* 0x000fe400000001ff */
[----:B------:R-:W-:-:S05]  /*2770*/  FADD.FTZ R93, R92, R24 ;  /* 0x000000185c5d7221 */ /* 0x000fca0000010000 */
[----:B------:R-:W-:-:S07]  /*2780*/  MOV R88, R93 ;  /* 0x0000005d00587202 */ /* 0x000fce0000000f00 */
[----:B------:R-:W-:Y:S05]  /*2790*/  WARPSYNC.COLLECTIVE R26, `(.L_x_22707) ;  /* 0x000000001a087348 */ /* 0x000fea0003c00000 */
[----:B------:R0:W1:Y:S02]  /*27a0*/  SHFL.BFLY P3, R24, R88, R34, R27 ;  /* 0x0c00002258187389 */ /* 0x000064000006001b */
[----:B01----:R-:W-:Y:S05]  /*27b0*/  ENDCOLLECTIVE ;  /* 0x000000000000791b */ /* 0x003fea0003800000 */
.L_x_22707:
[----:B------:R-:W-:Y:S02]  /*27c0*/  HFMA2 R34, -RZ, RZ, 0, 9.5367431640625e-07 ;  /* 0x00000010ff227431 */ /* 0x000fe400000001ff */
[----:B------:R-:W-:-:S05]  /*27d0*/  FADD.FTZ R93, R93, R24 ;  /* 0x000000185d5d7221 */ /* 0x000fca0000010000 */
[----:B------:R-:W-:-:S07]  /*27e0*/  MOV R88, R93 ;  /* 0x0000005d00587202 */ /* 0x000fce0000000f00 */
[----:B------:R-:W-:Y:S05]  /*27f0*/  WARPSYNC.COLLECTIVE R26, `(.L_x_22708) ;  /* 0x000000001a087348 */ /* 0x000fea0003c00000 */
[----:B------:R0:W1:Y:S02]  /*2800*/  SHFL.BFLY P3, R24, R88, R34, R27 ;  /* 0x0c00002258187389 */ /* 0x000064000006001b */
[----:B01----:R-:W-:Y:S05]  /*2810*/  ENDCOLLECTIVE ;  /* 0x000000000000791b */ /* 0x003fea0003800000 */
.L_x_22708:
[----:B------:R-:W-:Y:S05]  /*2820*/  BRA `(.L_x_22709) ;  /* 0xfffffff000947947 */ /* 0x000fea000383ffff */
.L_x_22710:
        /* <DEDUP_REMOVED lines=13> */
.L_x_28831:


//--------------------- .text._ZN10layer_norm13ln_fwd_kernelINS_13Kernel_traitsI6__halfffffjLj768ELj1ELj4ELj1ELj16ENS_18Kernel_traits_baseILj768ES2_ffffjLj128EEEEELb0ELb0ELb1ELb0EEEvNS_9FwdParamsE --------------------------
	.section	.text._ZN10layer_norm13ln_fwd_kernelINS_13Kernel_traitsI6__halfffffjLj768ELj1ELj4ELj1ELj16ENS_18Kernel_traits_baseILj768ES2_ffffjLj128EEEEELb0ELb0ELb1ELb0EEEvNS_9FwdParamsE,"ax",@progbits
	.align	128
        .global         _ZN10layer_norm13ln_fwd_kernelINS_13Kernel_traitsI6__halfffffjLj768ELj1ELj4ELj1ELj16ENS_18Kernel_traits_baseILj768ES2_ffffjLj128EEEEELb0ELb0ELb1ELb0EEEvNS_9FwdParamsE
        .type           _ZN10layer_norm13ln_fwd_kernelINS_13Kernel_traitsI6__halfffffjLj768ELj1ELj4ELj1ELj16ENS_18Kernel_traits_baseILj768ES2_ffffjLj128EEEEELb0ELb0ELb1ELb0EEEvNS_9FwdParamsE,@function
        .size           _ZN10layer_norm13ln_fwd_kernelINS_13Kernel_traitsI6__halfffffjLj768ELj1ELj4ELj1ELj16ENS_18Kernel_traits_baseILj768ES2_ffffjLj128EEEEELb0ELb0ELb1ELb0EEEvNS_9FwdParamsE,(.L_x_28832 - _ZN10layer_norm13ln_fwd_kernelINS_13Kernel_traitsI6__halfffffjLj768ELj1ELj4ELj1ELj16ENS_18Kernel_traits_baseILj768ES2_ffffjLj128EEEEELb0ELb0ELb1ELb0EEEvNS_9FwdParamsE)
        .other          _ZN10layer_norm13ln_fwd_kernelINS_13Kernel_traitsI6__halfffffjLj768ELj1ELj4ELj1ELj16ENS_18Kernel_traits_baseILj768ES2_ffffjLj128EEEEELb0ELb0ELb1ELb0EEEvNS_9FwdParamsE,@"STO_CUDA_ENTRY STV_DEFAULT"
_ZN10layer_norm13ln_fwd_kernelINS_13Kernel_traitsI6__halfffffjLj768ELj1ELj4ELj1ELj16ENS_18Kernel_traits_baseILj768ES2_ffffjLj128EEEEELb0ELb0ELb1ELb0EEEvNS_9FwdParamsE:
.text._ZN10layer_norm13ln_fwd_kernelINS_13Kernel_traitsI6__halfffffjLj768ELj1ELj4ELj1ELj16ENS_18Kernel_traits_baseILj768ES2_ffffjLj128EEEEELb0ELb0ELb1ELb0EEEvNS_9FwdParamsE:
        /* <DEDUP_REMOVED lines=68> */
.L_x_22712:
        /* <DEDUP_REMOVED lines=36> */
.L_x_22713:
[----:B------:R-:W-:Y:S05]  /*0680*/  BSYNC.RECONVERGENT B0 ;  /* 0x0000000000007941 */ /* 0x000fea0003800200 */
.L_x_22711:
[----:B------:R-:W0:Y:S02]  /*0690*/  LDCU UR4, c[0x0][0x384] ;  /* 0x00007080ff0477ac */ /* 0x000e240008000800 */
[----:B0-----:R-:W-:-:S13]  /*06a0*/  ISETP.GE.AND P0, PT, R51, UR4, PT ;  /* 0x0000000433007c0c */ /* 0x001fda000bf06270 */
[----:B------:R-:W-:Y:S05]  /*06b0*/  @P0 EXIT ;  /* 0x000000000000094d */ /* 0x000fea0003800000 */
[----:B-----5:R-:W-:Y:S01]  /*06c0*/  MOV R0, R5 ;  /* 0x0000000500007202 */ /* 0x020fe20000000f00 */
[----:B------:R-:W0:Y:S01]  /*06d0*/  LDCU UR8, c[0x0][0x40c] ;  /* 0x00008180ff0877ac */ /* 0x000e220008000800 */
[--C-:B------:R-:W-:Y:S02]  /*06e0*/  SHF.R.U64 R72, R4, 0x10, R5.reuse ;  /* 0x0000001004487819 */ /* 0x100fe40000001205 */
[----:B------:R-:W-:Y:S01]  /*06f0*/  SHF.R.U32.HI R20, RZ, 0x10, R5 ;  /* 0x00000010ff147819 */ /* 0x000fe20000011605 */
[----:B------:R-:W1:Y:S01]  /*0700*/  LDCU.U8 UR9, c[0x0][0x410] ;  /* 0x00008200ff0977ac */ /* 0x000e620008000000 */
[----:B------:R-:W-:Y:S02]  /*0710*/  MOV R73, R4 ;  /* 0x0000000400497202 */ /* 0x000fe40000000f00 */
[----:B------:R-:W-:Y:S01]  /*0720*/  MOV R71, R6 ;  /* 0x0000000600477202 */ /* 0x000fe20000000f00 */
[----:B------:R-:W2:Y:S01]  /*0730*/  LDCU UR10, c[0x0][0x448] ;  /* 0x00008900ff0a77ac */ /* 0x000ea20008000800 */
[----:B------:R-:W-:-:S02]  /*0740*/  MOV R5, R7 ;  /* 0x0000000700057202 */ /* 0x000fc40000000f00 */
[----:B------:R-:W-:Y:S01]  /*0750*/  PRMT R73, R0, 0x5410, R73 ;  /* 0x0000541000497816 */ /* 0x000fe20000000049 */
[----:B------:R-:W3:Y:S01]  /*0760*/  LDCU.64 UR4, c[0x0][0x3a0] ;  /* 0x00007400ff0477ac */ /* 0x000ee20008000a00 */
[----:B------:R-:W-:Y:S02]  /*0770*/  PRMT R71, R5, 0x5410, R71 ;  /* 0x0000541005477816 */ /* 0x000fe40000000047 */
[--C-:B------:R-:W-:Y:S02]  /*0780*/  SHF.R.U64 R68, R6, 0x10, R7.reuse ;  /* 0x0000001006447819 */ /* 0x100fe40000001207 */
[----:B------:R-:W-:Y:S02]  /*0790*/  MOV R0, R58 ;  /* 0x0000003a00007202 */ /* 0x000fe40000000f00 */
[----:B------:R-:W-:Y:S02]  /*07a0*/  MOV R5, R59 ;  /* 0x0000003b00057202 */ /* 0x000fe40000000f00 */
[----:B------:R-:W-:-:S02]  /*07b0*/  SHF.R.U32.HI R7, RZ, 0x10, R7 ;  /* 0x00000010ff077819 */ /* 0x000fc40000011607 */
[----:B------:R-:W-:Y:S02]  /*07c0*/  MOV R67, R16 ;  /* 0x0000001000437202 */ /* 0x000fe40000000f00 */
[----:B------:R-:W-:Y:S02]  /*07d0*/  MOV R6, R17 ;  /* 0x0000001100067202 */ /* 0x000fe40000000f00 */
[----:B------:R-:W-:Y:S02]  /*07e0*/  PRMT R65, R5, 0x5410, R0 ;  /* 0x0000541005417816 */ /* 0x000fe40000000000 */
[----:B------:R-:W-:Y:S02]  /*07f0*/  PRMT R68, R7, 0x5410, R68 ;  /* 0x0000541007447816 */ /* 0x000fe40000000044 */
[----:B------:R-:W-:Y:S02]  /*0800*/  PRMT R67, R6, 0x5410, R67 ;  /* 0x0000541006437816 */ /* 0x000fe40000000043 */
[----:B------:R-:W-:-:S02]  /*0810*/  SHF.R.U64 R63, R8, 0x10, R9 ;  /* 0x00000010083f7819 */ /* 0x000fc40000001209 */
[----:B------:R-:W-:Y:S02]  /*0820*/  SHF.R.U32.HI R0, RZ, 0x10, R9 ;  /* 0x00000010ff007819 */ /* 0x000fe40000011609 */
[----:B------:R-:W-:Y:S02]  /*0830*/  MOV R6, R54 ;  /* 0x0000003600067202 */ /* 0x000fe40000000f00 */
[----:B------:R-:W-:Y:S02]  /*0840*/  MOV R7, R55 ;  /* 0x0000003700077202 */ /* 0x000fe40000000f00 */
[----:B------:R-:W-:Y:S02]  /*0850*/  SHF.R.U64 R62, R10, 0x10, R11 ;  /* 0x000000100a3e7819 */ /* 0x000fe4000000120b */
[--C-:B------:R-:W-:Y:S02]  /*0860*/  SHF.R.U64 R57, R12, 0x10, R13.reuse ;  /* 0x000000100c397819 */ /* 0x100fe4000000120d */
[----:B------:R-:W-:-:S02]  /*0870*/  SHF.R.U32.HI R5, RZ, 0x10, R13 ;  /* 0x00000010ff057819 */ /* 0x000fc4000001160d */
[----:B------:R-:W-:Y:S02]  /*0880*/  PRMT R63, R0, 0x5410, R63 ;  /* 0x00005410003f7816 */ /* 0x000fe4000000003f */
[--C-:B------:R-:W-:Y:S02]  /*0890*/  SHF.R.U64 R66, R16, 0x10, R17.reuse ;  /* 0x0000001010427819 */ /* 0x100fe40000001211 */
[----:B------:R-:W-:Y:S02]  /*08a0*/  SHF.R.U32.HI R21, RZ, 0x10, R17 ;  /* 0x00000010ff157819 */ /* 0x000fe40000011611 */
[----:B------:R-:W-:Y:S01]  /*08b0*/  PRMT R64, R7, 0x5410, R6 ;  /* 0x0000541007407816 */ /* 0x000fe20000000006 */
[----:B------:R-:W-:Y:S01]  /*08c0*/  HADD2.F32 R7, -RZ, R2.H0_H0 ;  /* 0x20000002ff077230 */ /* 0x000fe20000004100 */
[----:B------:R-:W-:Y:S02]  /*08d0*/  PRMT R62, R62, 0x5410, R62 ;  /* 0x000054103e3e7816 */ /* 0x000fe4000000003e */
[----:B------:R-:W-:-:S02]  /*08e0*/  SHF.R.U32.HI R0, RZ, 0x10, R11 ;  /* 0x00000010ff007819 */ /* 0x000fc4000001160b */
[----:B------:R-:W-:Y:S02]  /*08f0*/  PRMT R57, R5, 0x5410, R57 ;  /* 0x0000541005397816 */ /* 0x000fe40000000039 */
[----:B------:R-:W-:Y:S02]  /*0900*/  MOV R50, R18 ;  /* 0x0000001200327202 */ /* 0x000fe40000000f00 */
[----:B------:R-:W-:Y:S02]  /*0910*/  MOV R17, R19 ;  /* 0x0000001300117202 */ /* 0x000fe40000000f00 */
[--C-:B------:R-:W-:Y:S01]  /*0920*/  SHF.R.U64 R16, R18, 0x10, R19.reuse ;  /* 0x0000001012107819 */ /* 0x100fe20000001213 */
[----:B------:R-:W-:Y:S01]  /*0930*/  HADD2.F32 R50, -RZ, R50.H0_H0 ;  /* 0x20000032ff327230 */ /* 0x000fe20000004100 */
[----:B------:R-:W-:Y:S02]  /*0940*/  SHF.R.U32.HI R4, RZ, 0x10, R19 ;  /* 0x00000010ff047819 */ /* 0x000fe40000011613 */
[--C-:B------:R-:W-:Y:S01]  /*0950*/  SHF.R.U64 R5, R2, 0x10, R3.reuse ;  /* 0x0000001002057819 */ /* 0x100fe20000001203 */
[----:B------:R-:W-:Y:S01]  /*0960*/  HADD2.F32 R2, -RZ, R17.H0_H0 ;  /* 0x20000011ff027230 */ /* 0x000fe20000004100 */
[----:B------:R-:W-:Y:S01]  /*0970*/  SHF.R.U32.HI R6, RZ, 0x10, R3 ;  /* 0x00000010ff067819 */ /* 0x000fe20000011603 */
[----:B------:R-:W-:Y:S01]  /*0980*/  HADD2.F32 R4, -RZ, R4.H0_H0 ;  /* 0x20000004ff047230 */ /* 0x000fe20000004100 */
[----:B------:R-:W-:Y:S01]  /*0990*/  PRMT R62, R0, 0x7610, R62 ;  /* 0x00007610003e7816 */ /* 0x000fe2000000003e */
[----:B------:R-:W-:Y:S01]  /*09a0*/  HADD2.F32 R0, -RZ, R3.H0_H0 ;  /* 0x20000003ff007230 */ /* 0x000fe20000004100 */
[----:B------:R-:W-:Y:S01]  /*09b0*/  PRMT R72, R20, 0x5410, R72 ;  /* 0x0000541014487816 */ /* 0x000fe20000000048 */
[----:B------:R-:W-:Y:S01]  /*09c0*/  HADD2.F32 R3, -RZ, R16.H0_H0 ;  /* 0x20000010ff037230 */ /* 0x000fe20000004100 */
[----:B------:R-:W-:Y:S01]  /*09d0*/  PRMT R66, R21, 0x5410, R66 ;  /* 0x0000541015427816 */ /* 0x000fe20000000042 */
[----:B------:R-:W-:-:S02]  /*09e0*/  HADD2.F32 R5, -RZ, R5.H0_H0 ;  /* 0x20000005ff057230 */ /* 0x000fc40000004100 */
[----:B0123--:R-:W-:-:S07]  /*09f0*/  HADD2.F32 R6, -RZ, R6.H0_H0 ;  /* 0x20000006ff067230 */ /* 0x00ffce0000004100 */
.L_x_22739:
[----:B------:R-:W0:Y:S08]  /*0a00*/  LDC.64 R44, c[0x0][0x3f0] ;  /* 0x0000fc00ff2c7b82 */ /* 0x000e300000000a00 */
[----:B------:R-:W1:Y:S01]  /*0a10*/  LDC.64 R46, c[0x0][0x3f8] ;  /* 0x0000fe00ff2e7b82 */ /* 0x000e620000000a00 */
[----:B0-----:R-:W-:-:S05]  /*0a20*/  IMAD.WIDE R74, R51, 0x4, R44 ;  /* 0x00000004334a7825 */ /* 0x001fca00078e022c */
[----:B------:R-:W2:Y:S01]  /*0a30*/  LDG.E R44, desc[UR6][R74.64] ;  /* 0x000000064a2c7981 */ /* 0x000ea2000c1e1900 */
[----:B-1----:R-:W-:-:S05]  /*0a40*/  IMAD.WIDE R46, R51, 0x4, R46 ;  /* 0x00000004332e7825 */ /* 0x002fca00078e022e */
[----:B------:R0:W5:Y:S01]  /*0a50*/  LDG.E R45, desc[UR6][R46.64] ;  /* 0x000000062e2d7981 */ /* 0x000162000c1e1900 */
[C---:B------:R-:W-:Y:S01]  /*0a60*/  ISETP.GE.U32.AND P4, PT, R52.reuse, 0x20, PT ;  /* 0x000000203400780c */ /* 0x040fe20003f86070 */
[----:B------:R-:W-:Y:S01]  /*0a70*/  BSSY.RECONVERGENT B0, `(.L_x_22714) ;  /* 0x000002d000007945 */ /* 0x000fe20003800200 */
[C---:B------:R-:W-:Y:S02]  /*0a80*/  ISETP.GE.U32.AND P6, PT, R52.reuse, 0x40, PT ;  /* 0x000000403400780c */ /* 0x040fe40003fc6070 */
[----:B------:R-:W-:Y:S01]  /*0a90*/  ISETP.GE.U32.AND P5, PT, R52, 0x60, PT ;  /* 0x000000603400780c */ /* 0x000fe20003fa6070 */
[----:B0-----:R-:W0:Y:S02]  /*0aa0*/  LDC R46, c[0x0][0x388] ;  /* 0x0000e200ff2e7b82 */ /* 0x001e240000000800 */
[----:B0-----:R-:W-:-:S05]  /*0ab0*/  IMAD R47, R51, R46, RZ ;  /* 0x0000002e332f7224 */ /* 0x001fca00078e02ff */
[----:B------:R-:W-:-:S04]  /*0ac0*/  SHF.R.S32.HI R60, RZ, 0x1f, R47 ;  /* 0x0000001fff3c7819 */ /* 0x000fc8000001142f */
[----:B------:R-:W-:Y:S02]  /*0ad0*/  LEA.HI R60, R60, R47, RZ, 0x2 ;  /* 0x0000002f3c3c7211 */ /* 0x000fe400078f10ff */
[----:B--2---:R-:W-:-:S13]  /*0ae0*/  ISETP.GE.AND P0, PT, R44, 0x1, PT ;  /* 0x000000012c00780c */ /* 0x004fda0003f06270 */
[----:B------:R-:W-:-:S05]  /*0af0*/  @P0 IADD3 R56, PT, PT, R44, -0x1, RZ ;  /* 0xffffffff2c380810 */ /* 0x000fca0007ffe0ff */
[----:B------:R-:W-:-:S05]  /*0b00*/  @P0 IMAD R56, R56, R46, RZ ;  /* 0x0000002e38380224 */ /* 0x000fca00078e02ff */
[----:B------:R-:W-:-:S04]  /*0b10*/  @P0 SHF.R.S32.HI R47, RZ, 0x1f, R56 ;  /* 0x0000001fff2f0819 */ /* 0x000fc80000011438 */
[----:B------:R-:W-:Y:S01]  /*0b20*/  @P0 LEA.HI R47, R47, R56, RZ, 0x2 ;  /* 0x000000382f2f0211 */ /* 0x000fe200078f10ff */
[----:B------:R-:W-:-:S03]  /*0b30*/  HFMA2 R56, -RZ, RZ, 0, 0 ;  /* 0x00000000ff387431 */ /* 0x000fc600000001ff */
[-C--:B------:R-:W-:Y:S02]  /*0b40*/  @P0 LEA.HI.SX32 R56, R47, R53.reuse, 0x1e ;  /* 0x000000352f380211 */ /* 0x080fe400078ff2ff */
[----:B------:R-:W-:Y:S02]  /*0b50*/  P2R R47, PR, RZ, 0x40 ;  /* 0x00000040ff2f7803 */ /* 0x000fe40000000000 */
[----:B------:R-:W-:Y:S02]  /*0b60*/  LEA.HI.SX32 R47, R60, R53, 0x1e ;  /* 0x000000353c2f7211 */ /* 0x000fe400078ff2ff */
[----:B------:R-:W-:Y:S01]  /*0b70*/  P2R R60, PR, RZ, 0x20 ;  /* 0x00000020ff3c7803 */ /* 0x000fe20000000000 */
[----:B------:R-:W-:Y:S06]  /*0b80*/  @!P4 BRA `(.L_x_22715) ;  /* 0x00000000006cc947 */ /* 0x000fec0003800000 */
[----:B------:R-:W-:Y:S01]  /*0b90*/  ISETP.NE.U32.AND P1, PT, RZ, UR4, PT ;  /* 0x00000004ff007c0c */ /* 0x000fe2000bf25070 */
[----:B------:R-:W0:Y:S03]  /*0ba0*/  @P0 LDC.64 R22, c[0x0][0x390] ;  /* 0x0000e400ff160b82 */ /* 0x000e260000000a00 */
[----:B------:R-:W-:-:S05]  /*0bb0*/  ISETP.NE.AND.EX P1, PT, RZ, UR5, PT, P1 ;  /* 0x00000005ff007c0c */ /* 0x000fca000bf25310 */
[----:B------:R-:W1:Y:S08]  /*0bc0*/  LDC.64 R74, c[0x0][0x3a8] ;  /* 0x0000ea00ff4a7b82 */ /* 0x000e700000000a00 */
[----:B------:R-:W2:Y:S01]  /*0bd0*/  @P1 LDC.64 R20, c[0x0][0x3a0] ;  /* 0x0000e800ff141b82 */ /* 0x000ea20000000a00 */
[----:B0-----:R-:W-:-:S05]  /*0be0*/  @P0 IMAD.WIDE.U32 R22, R56, 0x10, R22 ;  /* 0x0000001038160825 */ /* 0x001fca00078e0016 */
[----:B------:R-:W3:Y:S01]  /*0bf0*/  @P0 LDG.E.128 R16, desc[UR6][R22.64] ;  /* 0x0000000616100981 */ /* 0x000ee2000c1e1d00 */
[----:B--2---:R-:W-:-:S06]  /*0c00*/  @P1 IMAD.WIDE.U32 R20, R47, 0x10, R20 ;  /* 0x000000102f141825 */ /* 0x004fcc00078e0014 */
[----:B------:R-:W2:Y:S01]  /*0c10*/  @P1 LDG.E.128 R20, desc[UR6][R20.64] ;  /* 0x0000000614141981 */ /* 0x000ea2000c1e1d00 */
[C---:B------:R-:W-:Y:S02]  /*0c20*/  ISETP.GT.AND P3, PT, R44.reuse, RZ, P1 ;  /* 0x000000ff2c00720c */ /* 0x040fe40000f64270 */
[----:B------:R-:W-:Y:S01]  /*0c30*/  ISETP.GT.AND P2, PT, R44, RZ, PT ;  /* 0x000000ff2c00720c */ /* 0x000fe20003f44270 */
[C---:B-1----:R-:W-:Y:S01]  /*0c40*/  IMAD.WIDE.U32 R74, R47.reuse, 0x10, R74 ;  /* 0x000000102f4a7825 */ /* 0x042fe200078e004a */
[----:B------:R-:W-:Y:S02]  /*0c50*/  IADD3 R56, PT, PT, R56, 0x20, RZ ;  /* 0x0000002038387810 */ /* 0x000fe40007ffe0ff */
[----:B------:R-:W-:Y:S01]  /*0c60*/  IADD3 R47, PT, PT, R47, 0x20, RZ ;  /* 0x000000202f2f7810 */ /* 0x000fe20007ffe0ff */
[----:B---3--:R-:W-:Y:S01]  /*0c70*/  @!P1 FMUL.FTZ R61, R16, UR8 ;  /* 0x00000008103d9c20 */ /* 0x008fe20008410000 */
[----:B------:R-:W-:-:S05]  /*0c80*/  @!P1 FMUL.FTZ R60, R17, UR8 ;  /* 0x00000008113c9c20 */ /* 0x000fca0008410000 */
[----:B--2---:R-:W-:Y:S01]  /*0c90*/  @P3 FFMA.FTZ R20, R16, UR8, R20 ;  /* 0x0000000810143c23 */ /* 0x004fe20008010014 */
[----:B------:R-:W-:Y:S01]  /*0ca0*/  @P3 FFMA.FTZ R21, R17, UR8, R21 ;  /* 0x0000000811153c23 */ /* 0x000fe20008010015 */
[----:B------:R-:W-:Y:S01]  /*0cb0*/  @!P1 FSEL R20, R61, RZ, P2 ;  /* 0x000000ff3d149208 */ /* 0x000fe20001000000 */
[----:B------:R-:W-:Y:S01]  /*0cc0*/  @!P1 FMUL.FTZ R61, R18, UR8 ;  /* 0x00000008123d9c20 */ /* 0x000fe20008410000 */
[----:B------:R-:W-:Y:S01]  /*0cd0*/  @!P1 FSEL R21, R60, RZ, P2 ;  /* 0x000000ff3c159208 */ /* 0x000fe20001000000 */
[C---:B------:R-:W-:Y:S01]  /*0ce0*/  @!P1 FMUL.FTZ R60, R19.reuse, UR8 ;  /* 0x00000008133c9c20 */ /* 0x040fe20008410000 */
[----:B------:R-:W-:Y:S01]  /*0cf0*/  @P3 FFMA.FTZ R22, R18, UR8, R22 ;  /* 0x0000000812163c23 */ /* 0x000fe20008010016 */
[----:B------:R-:W-:Y:S01]  /*0d00*/  @P3 FFMA.FTZ R23, R19, UR8, R23 ;  /* 0x0000000813173c23 */ /* 0x000fe20008010017 */
[----:B------:R-:W-:Y:S02]  /*0d10*/  @!P1 FSEL R22, R61, RZ, P2 ;  /* 0x000000ff3d169208 */ /* 0x000fe40001000000 */
[----:B------:R-:W-:-:S05]  /*0d20*/  @!P1 FSEL R23, R60, RZ, P2 ;  /* 0x000000ff3c179208 */ /* 0x000fca0001000000 */
[----:B------:R0:W-:Y:S02]  /*0d30*/  STG.E.128 desc[UR6][R74.64], R20 ;  /* 0x000000144a007986 */ /* 0x0001e4000c101d06 */
.L_x_22715:
[----:B------:R-:W-:Y:S05]  /*0d40*/  BSYNC.RECONVERGENT B0 ;  /* 0x0000000000007941 */ /* 0x000fea0003800200 */
.L_x_22714:
[----:B------:R-:W-:Y:S04]  /*0d50*/  BSSY.RECONVERGENT B0, `(.L_x_22716) ;  /* 0x000001d000007945 */ /* 0x000fe80003800200 */
[----:B------:R-:W-:Y:S05]  /*0d60*/  @!P6 BRA `(.L_x_22717) ;  /* 0x00000000006ce947 */ /* 0x000fea0003800000 */
[----:B------:R-:W-:Y:S01]  /*0d70*/  ISETP.NE.U32.AND P1, PT, RZ, UR4, PT ;  /* 0x00000004ff007c0c */ /* 0x000fe2000bf25070 */
[----:B------:R-:W1:Y:S03]  /*0d80*/  @P0 LDC.64 R26, c[0x0][0x390] ;  /* 0x0000e400ff1a0b82 */ /* 0x000e660000000a00 */
[----:B------:R-:W-:-:S05]  /*0d90*/  ISETP.NE.AND.EX P1, PT, RZ, UR5, PT, P1 ;  /* 0x00000005ff007c0c */ /* 0x000fca000bf25310 */
[----:B0-----:R-:W0:Y:S08]  /*0da0*/  LDC.64 R74, c[0x0][0x3a8] ;  /* 0x0000ea00ff4a7b82 */ /* 0x001e300000000a00 */
[----:B------:R-:W2:Y:S01]  /*0db0*/  @P1 LDC.64 R24, c[0x0][0x3a0] ;  /* 0x0000e800ff181b82 */ /* 0x000ea20000000a00 */
[----:B-1----:R-:W-:-:S05]  /*0dc0*/  @P0 IMAD.WIDE.U32 R26, R56, 0x10, R26 ;  /* 0x00000010381a0825 */ /* 0x002fca00078e001a */
[----:B------:R-:W3:Y:S01]  /*0dd0*/  @P0 LDG.E.128 R16, desc[UR6][R26.64] ;  /* 0x000000061a100981 */ /* 0x000ee2000c1e1d00 */
[----:B--2---:R-:W-:-:S06]  /*0de0*/  @P1 IMAD.WIDE.U32 R24, R47, 0x10, R24 ;  /* 0x000000102f181825 */ /* 0x004fcc00078e0018 */
[----:B------:R-:W2:Y:S01]  /*0df0*/  @P1 LDG.E.128 R24, desc[UR6][R24.64] ;  /* 0x0000000618181981 */ /* 0x000ea2000c1e1d00 */
[C---:B------:R-:W-:Y:S02]  /*0e00*/  ISETP.GT.AND P3, PT, R44.reuse, RZ, P1 ;  /* 0x000000ff2c00720c */ /* 0x040fe40000f64270 */
[----:B------:R-:W-:Y:S01]  /*0e10*/  ISETP.GT.AND P2, PT, R44, RZ, PT ;  /* 0x000000ff2c00720c */ /* 0x000fe20003f44270 */
[C---:B0-----:R-:W-:Y:S01]  /*0e20*/  IMAD.WIDE.U32 R74, R47.reuse, 0x10, R74 ;  /* 0x000000102f4a7825 */ /* 0x041fe200078e004a */
        /* <DEDUP_REMOVED lines=15> */
.L_x_22717:
[----:B------:R-:W-:Y:S05]  /*0f20*/  BSYNC.RECONVERGENT B0 ;  /* 0x0000000000007941 */ /* 0x000fea0003800200 */
.L_x_22716:
[----:B------:R-:W-:Y:S04]  /*0f30*/  BSSY.RECONVERGENT B0, `(.L_x_22718) ;  /* 0x000001d000007945 */ /* 0x000fe80003800200 */
[----:B------:R-:W-:Y:S05]  /*0f40*/  @!P5 BRA `(.L_x_22719) ;  /* 0x00000000006cd947 */ /* 0x000fea0003800000 */
[----:B------:R-:W-:Y:S01]  /*0f50*/  ISETP.NE.U32.AND P1, PT, RZ, UR4, PT ;  /* 0x00000004ff007c0c */ /* 0x000fe2000bf25070 */
[----:B------:R-:W2:Y:S03]  /*0f60*/  @P0 LDC.64 R30, c[0x0][0x390] ;  /* 0x0000e400ff1e0b82 */ /* 0x000ea60000000a00 */
[----:B------:R-:W-:-:S05]  /*0f70*/  ISETP.NE.AND.EX P1, PT, RZ, UR5, PT, P1 ;  /* 0x00000005ff007c0c */ /* 0x000fca000bf25310 */
[----:B01----:R-:W0:Y:S08]  /*0f80*/  LDC.64 R74, c[0x0][0x3a8] ;  /* 0x0000ea00ff4a7b82 */ /* 0x003e300000000a00 */
[----:B------:R-:W1:Y:S01]  /*0f90*/  @P1 LDC.64 R28, c[0x0][0x3a0] ;  /* 0x0000e800ff1c1b82 */ /* 0x000e620000000a00 */
[----:B--2---:R-:W-:-:S05]  /*0fa0*/  @P0 IMAD.WIDE.U32 R30, R56, 0x10, R30 ;  /* 0x00000010381e0825 */ /* 0x004fca00078e001e */
[----:B------:R-:W2:Y:S01]  /*0fb0*/  @P0 LDG.E.128 R16, desc[UR6][R30.64] ;  /* 0x000000061e100981 */ /* 0x000ea2000c1e1d00 */
[----:B-1----:R-:W-:-:S06]  /*0fc0*/  @P1 IMAD.WIDE.U32 R28, R47, 0x10, R28 ;  /* 0x000000102f1c1825 */ /* 0x002fcc00078e001c */
[----:B------:R-:W3:Y:S01]  /*0fd0*/  @P1 LDG.E.128 R28, desc[UR6][R28.64] ;  /* 0x000000061c1c1981 */ /* 0x000ee2000c1e1d00 */
[C---:B------:R-:W-:Y:S02]  /*0fe0*/  ISETP.GT.AND P3, PT, R44.reuse, RZ, P1 ;  /* 0x000000ff2c00720c */ /* 0x040fe40000f64270 */
[----:B------:R-:W-:Y:S01]  /*0ff0*/  ISETP.GT.AND P2, PT, R44, RZ, PT ;  /* 0x000000ff2c00720c */ /* 0x000fe20003f44270 */
[C---:B0-----:R-:W-:Y:S01]  /*1000*/  IMAD.WIDE.U32 R74, R47.reuse, 0x10, R74 ;  /* 0x000000102f4a7825 */ /* 0x041fe200078e004a */
[----:B------:R-:W-:Y:S02]  /*1010*/  IADD3 R56, PT, PT, R56, 0x20, RZ ;  /* 0x0000002038387810 */ /* 0x000fe40007ffe0ff */
[----:B------:R-:W-:Y:S01]  /*1020*/  IADD3 R47, PT, PT, R47, 0x20, RZ ;  /* 0x000000202f2f7810 */ /* 0x000fe20007ffe0ff */
[----:B--2---:R-:W-:Y:S01]  /*1030*/  @!P1 FMUL.FTZ R61, R16, UR8 ;  /* 0x00000008103d9c20 */ /* 0x004fe20008410000 */
[----:B------:R-:W-:-:S05]  /*1040*/  @!P1 FMUL.FTZ R60, R17, UR8 ;  /* 0x00000008113c9c20 */ /* 0x000fca0008410000 */
[----:B---3--:R-:W-:Y:S01]  /*1050*/  @P3 FFMA.FTZ R28, R16, UR8, R28 ;  /* 0x00000008101c3c23 */ /* 0x008fe2000801001c */
        /* <DEDUP_REMOVED lines=10> */
.L_x_22719:
[----:B------:R-:W-:Y:S05]  /*1100*/  BSYNC.RECONVERGENT B0 ;  /* 0x0000000000007941 */ /* 0x000fea0003800200 */
.L_x_22718:
[----:B------:R-:W-:Y:S01]  /*1110*/  ISETP.GE.U32.AND P1, PT, R52, 0x80, PT ;  /* 0x000000803400780c */ /* 0x000fe20003f26070 */
[----:B------:R-:W-:Y:S03]  /*1120*/  BSSY.RECONVERGENT B0, `(.L_x_22720) ;  /* 0x000001e000007945 */ /* 0x000fe60003800200 */
[----:B------:R-:W-:-:S09]  /*1130*/  P2R R60, PR, RZ, 0x2 ;  /* 0x00000002ff3c7803 */ /* 0x000fd20000000000 */
[----:B------:R-:W-:Y:S05]  /*1140*/  @!P1 BRA `(.L_x_22721) ;  /* 0x00000000006c9947 */ /* 0x000fea0003800000 */
[----:B------:R-:W-:Y:S01]  /*1150*/  ISETP.NE.U32.AND P1, PT, RZ, UR4, PT ;  /* 0x00000004ff007c0c */ /* 0x000fe2000bf25070 */
[----:B------:R-:W3:Y:S03]  /*1160*/  @P0 LDC.64 R34, c[0x0][0x390] ;  /* 0x0000e400ff220b82 */ /* 0x000ee60000000a00 */
[----:B------:R-:W-:-:S05]  /*1170*/  ISETP.NE.AND.EX P1, PT, RZ, UR5, PT, P1 ;  /* 0x00000005ff007c0c */ /* 0x000fca000bf25310 */
[----:B012---:R-:W0:Y:S08]  /*1180*/  LDC.64 R74, c[0x0][0x3a8] ;  /* 0x0000ea00ff4a7b82 */ /* 0x007e300000000a00 */
[----:B------:R-:W1:Y:S01]  /*1190*/  @P1 LDC.64 R32, c[0x0][0x3a0] ;  /* 0x0000e800ff201b82 */ /* 0x000e620000000a00 */
[----:B---3--:R-:W-:-:S05]  /*11a0*/  @P0 IMAD.WIDE.U32 R34, R56, 0x10, R34 ;  /* 0x0000001038220825 */ /* 0x008fca00078e0022 */
[----:B------:R-:W2:Y:S01]  /*11b0*/  @P0 LDG.E.128 R16, desc[UR6][R34.64] ;  /* 0x0000000622100981 */ /* 0x000ea2000c1e1d00 */
[----:B-1----:R-:W-:-:S06]  /*11c0*/  @P1 IMAD.WIDE.U32 R32, R47, 0x10, R32 ;  /* 0x000000102f201825 */ /* 0x002fcc00078e0020 */
[----:B------:R-:W3:Y:S01]  /*11d0*/  @P1 LDG.E.128 R32, desc[UR6][R32.64] ;  /* 0x0000000620201981 */ /* 0x000ee2000c1e1d00 */
[----:B------:R-:W-:Y:S01]  /*11e0*/  ISETP.GT.AND P2, PT, R44, RZ, P1 ;  /* 0x000000ff2c00720c */ /* 0x000fe20000f44270 */
[C---:B0-----:R-:W-:Y:S01]  /*11f0*/  IMAD.WIDE.U32 R74, R47.reuse, 0x10, R74 ;  /* 0x000000102f4a7825 */ /* 0x041fe200078e004a */
[----:B------:R-:W-:Y:S02]  /*1200*/  IADD3 R56, PT, PT, R56, 0x20, RZ ;  /* 0x0000002038387810 */ /* 0x000fe40007ffe0ff */
[----:B------:R-:W-:Y:S01]  /*1210*/  IADD3 R47, PT, PT, R47, 0x20, RZ ;  /* 0x000000202f2f7810 */ /* 0x000fe20007ffe0ff */
[----:B--2---:R-:W-:Y:S01]  /*1220*/  @!P1 FMUL.FTZ R61, R16, UR8 ;  /* 0x00000008103d9c20 */ /* 0x004fe20008410000 */
[----:B------:R-:W-:-:S07]  /*1230*/  @!P1 FMUL.FTZ R60, R17, UR8 ;  /* 0x00000008113c9c20 */ /* 0x000fce0008410000 */
[----:B---3--:R-:W-:Y:S01]  /*1240*/  @P2 FFMA.FTZ R32, R16, UR8, R32 ;  /* 0x0000000810202c23 */ /* 0x008fe20008010020 */
[----:B------:R-:W-:Y:S01]  /*1250*/  @P2 FFMA.FTZ R33, R17, UR8, R33 ;  /* 0x0000000811212c23 */ /* 0x000fe20008010021 */
[----:B------:R-:W-:Y:S01]  /*1260*/  @P2 FFMA.FTZ R34, R18, UR8, R34 ;  /* 0x0000000812222c23 */ /* 0x000fe20008010022 */
[----:B------:R-:W-:Y:S01]  /*1270*/  @P2 FFMA.FTZ R35, R19, UR8, R35 ;  /* 0x0000000813232c23 */ /* 0x000fe20008010023 */
[----:B------:R-:W-:-:S04]  /*1280*/  ISETP.GT.AND P2, PT, R44, RZ, PT ;  /* 0x000000ff2c00720c */ /* 0x000fc80003f44270 */
[----:B------:R-:W-:Y:S01]  /*1290*/  @!P1 FSEL R32, R61, RZ, P2 ;  /* 0x000000ff3d209208 */ /* 0x000fe20001000000 */
[----:B------:R-:W-:Y:S01]  /*12a0*/  @!P1 FMUL.FTZ R61, R18, UR8 ;  /* 0x00000008123d9c20 */ /* 0x000fe20008410000 */
[----:B------:R-:W-:Y:S01]  /*12b0*/  @!P1 FSEL R33, R60, RZ, P2 ;  /* 0x000000ff3c219208 */ /* 0x000fe20001000000 */
[----:B------:R-:W-:-:S03]  /*12c0*/  @!P1 FMUL.FTZ R60, R19, UR8 ;  /* 0x00000008133c9c20 */ /* 0x000fc60008410000 */
[----:B------:R-:W-:Y:S02]  /*12d0*/  @!P1 FSEL R34, R61, RZ, P2 ;  /* 0x000000ff3d229208 */ /* 0x000fe40001000000 */
[----:B------:R-:W-:-:S05]  /*12e0*/  @!P1 FSEL R35, R60, RZ, P2 ;  /* 0x000000ff3c239208 */ /* 0x000fca0001000000 */
[----:B------:R3:W-:Y:S02]  /*12f0*/  STG.E.128 desc[UR6][R74.64], R32 ;  /* 0x000000204a007986 */ /* 0x0007e4000c101d06 */
.L_x_22721:
[----:B------:R-:W-:Y:S05]  /*1300*/  BSYNC.RECONVERGENT B0 ;  /* 0x0000000000007941 */ /* 0x000fea0003800200 */
.L_x_22720:
[----:B------:R-:W-:Y:S01]  /*1310*/  ISETP.GE.U32.AND P1, PT, R52, 0xa0, PT ;  /* 0x000000a03400780c */ /* 0x000fe20003f26070 */
[----:B------:R-:W-:Y:S03]  /*1320*/  BSSY.RECONVERGENT B0, `(.L_x_22722) ;  /* 0x000001e000007945 */ /* 0x000fe60003800200 */
[----:B------:R-:W-:-:S09]  /*1330*/  P2R R60, PR, RZ, 0x2 ;  /* 0x00000002ff3c7803 */ /* 0x000fd20000000000 */
[----:B------:R-:W-:Y:S05]  /*1340*/  @!P1 BRA `(.L_x_22723) ;  /* 0x00000000006c9947 */ /* 0x000fea0003800000 */
[----:B------:R-:W-:Y:S01]  /*1350*/  ISETP.NE.U32.AND P1, PT, RZ, UR4, PT ;  /* 0x00000004ff007c0c */ /* 0x000fe2000bf25070 */
[----:B------:R-:W4:Y:S03]  /*1360*/  @P0 LDC.64 R38, c[0x0][0x390] ;  /* 0x0000e400ff260b82 */ /* 0x000f260000000a00 */
[----:B------:R-:W-:-:S13]  /*1370*/  ISETP.NE.AND.EX P1, PT, RZ, UR5, PT, P1 ;  /* 0x00000005ff007c0c */ /* 0x000fda000bf25310 */
[----:B------:R-:W0:Y:S01]  /*1380*/  @P1 LDC.64 R36, c[0x0][0x3a0] ;  /* 0x0000e800ff241b82 */ /* 0x000e220000000a00 */
[----:B----4-:R-:W-:-:S05]  /*1390*/  @P0 IMAD.WIDE.U32 R38, R56, 0x10, R38 ;  /* 0x0000001038260825 */ /* 0x010fca00078e0026 */
[----:B------:R-:W4:Y:S01]  /*13a0*/  @P0 LDG.E.128 R16, desc[UR6][R38.64] ;  /* 0x0000000626100981 */ /* 0x000f22000c1e1d00 */
[----:B0-----:R-:W-:-:S06]  /*13b0*/  @P1 IMAD.WIDE.U32 R36, R47, 0x10, R36 ;  /* 0x000000102f241825 */ /* 0x001fcc00078e0024 */
[----:B------:R-:W2:Y:S01]  /*13c0*/  @P1 LDG.E.128 R36, desc[UR6][R36.64] ;  /* 0x0000000624241981 */ /* 0x000ea2000c1e1d00 */
[----:B------:R-:W-:Y:S02]  /*13d0*/  ISETP.GT.AND P2, PT, R44, RZ, P1 ;  /* 0x000000ff2c00720c */ /* 0x000fe40000f44270 */
[----:B------:R-:W-:Y:S01]  /*13e0*/  IADD3 R56, PT, PT, R56, 0x20, RZ ;  /* 0x0000002038387810 */ /* 0x000fe20007ffe0ff */
[----:B----4-:R-:W-:Y:S01]  /*13f0*/  @!P1 FMUL.FTZ R61, R16, UR8 ;  /* 0x00000008103d9c20 */ /* 0x010fe20008410000 */
[----:B------:R-:W-:-:S09]  /*1400*/  @!P1 FMUL.FTZ R60, R17, UR8 ;  /* 0x00000008113c9c20 */ /* 0x000fd20008410000 */
[----:B--2---:R-:W-:Y:S01]  /*1410*/  @P2 FFMA.FTZ R36, R16, UR8, R36 ;  /* 0x0000000810242c23 */ /* 0x004fe20008010024 */
        /* <DEDUP_REMOVED lines=9> */
[----:B------:R-:W-:Y:S02]  /*14b0*/  @!P1 FSEL R39, R60, RZ, P2 ;  /* 0x000000ff3c279208 */ /* 0x000fe40001000000 */
[----:B------:R-:W0:Y:S02]  /*14c0*/  LDC.64 R60, c[0x0][0x3a8] ;  /* 0x0000ea00ff3c7b82 */ /* 0x000e240000000a00 */
[----:B0-----:R-:W-:-:S05]  /*14d0*/  IMAD.WIDE.U32 R60, R47, 0x10, R60 ;  /* 0x000000102f3c7825 */ /* 0x001fca00078e003c */
[----:B------:R4:W-:Y:S01]  /*14e0*/  STG.E.128 desc[UR6][R60.64], R36 ;  /* 0x000000243c007986 */ /* 0x0009e2000c101d06 */
[----:B------:R-:W-:-:S07]  /*14f0*/  IADD3 R47, PT, PT, R47, 0x20, RZ ;  /* 0x000000202f2f7810 */ /* 0x000fce0007ffe0ff */
.L_x_22723:
[----:B------:R-:W-:Y:S05]  /*1500*/  BSYNC.RECONVERGENT B0 ;  /* 0x0000000000007941 */ /* 0x000fea0003800200 */
.L_x_22722:
[----:B------:R-:W-:Y:S01]  /*1510*/  ISETP.GE.U32.AND P1, PT, R52, 0xc0, PT ;  /* 0x000000c03400780c */ /* 0x000fe20003f26070 */
[----:B------:R-:W-:Y:S03]  /*1520*/  BSSY.RECONVERGENT B0, `(.L_x_22724) ;  /* 0x000001c000007945 */ /* 0x000fe60003800200 */
[----:B----4-:R-:W-:-:S09]  /*1530*/  P2R R60, PR, RZ, 0x2 ;  /* 0x00000002ff3c7803 */ /* 0x010fd20000000000 */
[----:B------:R-:W-:Y:S05]  /*1540*/  @!P1 BRA `(.L_x_22725) ;  /* 0x0000000000649947 */ /* 0x000fea0003800000 */
[----:B------:R-:W4:Y:S02]  /*1550*/  @P0 LDC.64 R40, c[0x0][0x390] ;  /* 0x0000e400ff280b82 */ /* 0x000f240000000a00 */
[----:B----4-:R-:W-:-:S05]  /*1560*/  @P0 IMAD.WIDE.U32 R40, R56, 0x10, R40 ;  /* 0x0000001038280825 */ /* 0x010fca00078e0028 */
[----:B------:R4:W2:Y:S01]  /*1570*/  @P0 LDG.E.128 R16, desc[UR6][R40.64] ;  /* 0x0000000628100981 */ /* 0x0008a2000c1e1d00 */
[----:B------:R-:W-:-:S04]  /*1580*/  ISETP.NE.U32.AND P0, PT, RZ, UR4, PT ;  /* 0x00000004ff007c0c */ /* 0x000fc8000bf05070 */
[----:B------:R-:W-:-:S13]  /*1590*/  ISETP.NE.AND.EX P0, PT, RZ, UR5, PT, P0 ;  /* 0x00000005ff007c0c */ /* 0x000fda000bf05300 */
[----:B----4-:R-:W4:Y:S02]  /*15a0*/  @P0 LDC.64 R40, c[0x0][0x3a0] ;  /* 0x0000e800ff280b82 */ /* 0x010f240000000a00 */
[----:B----4-:R-:W-:-:S06]  /*15b0*/  @P0 IMAD.WIDE.U32 R40, R47, 0x10, R40 ;  /* 0x000000102f280825 */ /* 0x010fcc00078e0028 */
[----:B------:R-:W4:Y:S01]  /*15c0*/  @P0 LDG.E.128 R40, desc[UR6][R40.64] ;  /* 0x0000000628280981 */ /* 0x000f22000c1e1d00 */
[----:B------:R-:W-:Y:S01]  /*15d0*/  ISETP.GT.AND P1, PT, R44, RZ, P0 ;  /* 0x000000ff2c00720c */ /* 0x000fe20000724270 */
[----:B--2---:R-:W-:Y:S01]  /*15e0*/  @!P0 FMUL.FTZ R60, R18, UR8 ;  /* 0x00000008123c8c20 */ /* 0x004fe20008410000 */
[----:B------:R-:W-:-:S11]  /*15f0*/  @!P0 FMUL.FTZ R56, R16, UR8 ;  /* 0x0000000810388c20 */ /* 0x000fd60008410000 */
[----:B----4-:R-:W-:Y:S01]  /*1600*/  @P1 FFMA.FTZ R40, R16, UR8, R40 ;  /* 0x0000000810281c23 */ /* 0x010fe20008010028 */
[----:B------:R-:W-:Y:S01]  /*1610*/  @P1 FFMA.FTZ R41, R17, UR8, R41 ;  /* 0x0000000811291c23 */ /* 0x000fe20008010029 */
[----:B------:R-:W-:Y:S01]  /*1620*/  @P1 FFMA.FTZ R42, R18, UR8, R42 ;  /* 0x00000008122a1c23 */ /* 0x000fe2000801002a */
[----:B------:R-:W-:Y:S01]  /*1630*/  @P1 FFMA.FTZ R43, R19, UR8, R43 ;  /* 0x00000008132b1c23 */ /* 0x000fe2000801002b */
[----:B------:R-:W-:Y:S01]  /*1640*/  ISETP.GT.AND P1, PT, R44, RZ, PT ;  /* 0x000000ff2c00720c */ /* 0x000fe20003f24270 */
[----:B------:R-:W-:-:S03]  /*1650*/  @!P0 FMUL.FTZ R44, R17, UR8 ;  /* 0x00000008112c8c20 */ /* 0x000fc60008410000 */
[----:B------:R-:W-:Y:S02]  /*1660*/  @!P0 FSEL R42, R60, RZ, P1 ;  /* 0x000000ff3c2a8208 */ /* 0x000fe40000800000 */
[----:B------:R-:W2:Y:S01]  /*1670*/  LDC.64 R60, c[0x0][0x3a8] ;  /* 0x0000ea00ff3c7b82 */ /* 0x000ea20000000a00 */
[----:B------:R-:W-:Y:S01]  /*1680*/  @!P0 FSEL R40, R56, RZ, P1 ;  /* 0x000000ff38288208 */ /* 0x000fe20000800000 */
[----:B------:R-:W-:Y:S01]  /*1690*/  @!P0 FMUL.FTZ R56, R19, UR8 ;  /* 0x0000000813388c20 */ /* 0x000fe20008410000 */
[----:B------:R-:W-:-:S04]  /*16a0*/  @!P0 FSEL R41, R44, RZ, P1 ;  /* 0x000000ff2c298208 */ /* 0x000fc80000800000 */
[----:B------:R-:W-:Y:S01]  /*16b0*/  @!P0 FSEL R43, R56, RZ, P1 ;  /* 0x000000ff382b8208 */ /* 0x000fe20000800000 */
[----:B--2---:R-:W-:-:S05]  /*16c0*/  IMAD.WIDE.U32 R60, R47, 0x10, R60 ;  /* 0x000000102f3c7825 */ /* 0x004fca00078e003c */
[----:B------:R4:W-:Y:S02]  /*16d0*/  STG.E.128 desc[UR6][R60.64], R40 ;  /* 0x000000283c007986 */ /* 0x0009e4000c101d06 */
.L_x_22725:
[----:B------:R-:W-:Y:S05]  /*16e0*/  BSYNC.RECONVERGENT B0 ;  /* 0x0000000000007941 */ /* 0x000fea0003800200 */
.L_x_22724:
[----:B----4-:R-:W-:Y:S01]  /*16f0*/  FADD.FTZ R60, RZ, R20 ;  /* 0x00000014ff3c7221 */ /* 0x010fe20000010000 */
[C---:B------:R-:W-:Y:S01]  /*1700*/  ISETP.GT.U32.AND P3, PT, R52.reuse, 0x3f, PT ;  /* 0x0000003f3400780c */ /* 0x040fe20003f64070 */
[----:B------:R-:W-:Y:S01]  /*1710*/  UMOV UR11, 0xffffffff ;  /* 0xffffffff000b7882 */ /* 0x000fe20000000000 */
[C---:B------:R-:W-:Y:S01]  /*1720*/  ISETP.GT.U32.AND P2, PT, R52.reuse, 0x5f, PT ;  /* 0x0000005f3400780c */ /* 0x040fe20003f44070 */
[----:B------:R-:W-:Y:S01]  /*1730*/  FADD.FTZ R60, R21, R60 ;  /* 0x0000003c153c7221 */ /* 0x000fe20000010000 */
[C---:B------:R-:W-:Y:S02]  /*1740*/  ISETP.GT.U32.AND P1, PT, R52.reuse, 0x7f, PT ;  /* 0x0000007f3400780c */ /* 0x040fe40003f24070 */
[----:B------:R-:W-:Y:S01]  /*1750*/  ISETP.GT.U32.AND P0, PT, R52, 0x9f, PT ;  /* 0x0000009f3400780c */ /* 0x000fe20003f04070 */
[----:B------:R-:W-:Y:S01]  /*1760*/  FADD.FTZ R60, R22, R60 ;  /* 0x0000003c163c7221 */ /* 0x000fe20000010000 */
[----:B------:R-:W-:-:S03]  /*1770*/  ISETP.GT.U32.AND P5, PT, R52, 0xbf, PT ;  /* 0x000000bf3400780c */ /* 0x000fc60003fa4070 */
[----:B------:R-:W-:Y:S01]  /*1780*/  FADD.FTZ R60, R23, R60 ;  /* 0x0000003c173c7221 */ /* 0x000fe20000010000 */
[----:B------:R-:W-:-:S04]  /*1790*/  P2R R47, PR, RZ, 0x20 ;  /* 0x00000020ff2f7803 */ /* 0x000fc80000000000 */
        /* <DEDUP_REMOVED lines=21> */
[----:B------:R-:W-:Y:S01]  /*18f0*/  ISETP.NE.AND P5, PT, R53, RZ, PT ;  /* 0x000000ff3500720c */ /* 0x000fe20003fa5270 */
[----:B------:R-:W-:-:S12]  /*1900*/  BRA.DIV UR11, `(.L_x_22726) ;  /* 0x000000120b1c7947 */ /* 0x000fd8000b800000 */
[----:B------:R-:W4:Y:S01]  /*1910*/  SHFL.BFLY PT, R44, R60, 0x1, 0x1f ;  /* 0x0c201f003c2c7f89 */ /* 0x000f2200000e0000 */
[----:B------:R-:W0:Y:S01]  /*1920*/  LDC R61, c[0x0][0x400] ;  /* 0x00010000ff3d7b82 */ /* 0x000e220000000800 */
[----:B------:R-:W-:Y:S01]  /*1930*/  ISETP.GT.U32.AND P6, PT, R52, 0xbf, PT ;  /* 0x000000bf3400780c */ /* 0x000fe20003fc4070 */
[----:B----4-:R-:W-:-:S05]  /*1940*/  FADD.FTZ R60, R60, R44 ;  /* 0x0000002c3c3c7221 */ /* 0x010fca0000010000 */
[----:B------:R-:W4:Y:S02]  /*1950*/  SHFL.BFLY PT, R44, R60, 0x2, 0x1f ;  /* 0x0c401f003c2c7f89 */ /* 0x000f2400000e0000 */
[----:B----4-:R-:W-:-:S05]  /*1960*/  FADD.FTZ R60, R60, R44 ;  /* 0x0000002c3c3c7221 */ /* 0x010fca0000010000 */
[----:B------:R-:W4:Y:S02]  /*1970*/  SHFL.BFLY PT, R44, R60, 0x4, 0x1f ;  /* 0x0c801f003c2c7f89 */ /* 0x000f2400000e0000 */
[----:B----4-:R-:W-:-:S05]  /*1980*/  FADD.FTZ R60, R60, R44 ;  /* 0x0000002c3c3c7221 */ /* 0x010fca0000010000 */
[----:B------:R-:W4:Y:S02]  /*1990*/  SHFL.BFLY PT, R44, R60, 0x8, 0x1f ;  /* 0x0d001f003c2c7f89 */ /* 0x000f2400000e0000 */
[----:B----4-:R-:W-:-:S05]  /*19a0*/  FADD.FTZ R60, R60, R44 ;  /* 0x0000002c3c3c7221 */ /* 0x010fca0000010000 */
[----:B------:R-:W4:Y:S02]  /*19b0*/  SHFL.BFLY PT, R44, R60, 0x10, 0x1f ;  /* 0x0e001f003c2c7f89 */ /* 0x000f2400000e0000 */
[----:B----4-:R-:W-:-:S04]  /*19c0*/  FADD.FTZ R60, R60, R44 ;  /* 0x0000002c3c3c7221 */ /* 0x010fc80000010000 */
[----:B0-----:R-:W-:-:S04]  /*19d0*/  FMUL.FTZ R60, R60, R61 ;  /* 0x0000003d3c3c7220 */ /* 0x001fc80000410000 */
        /* <DEDUP_REMOVED lines=57> */
[----:B------:R0:W4:Y:S02]  /*1d70*/  SHFL.BFLY PT, R44, R69, 0x10, 0x1f ;  /* 0x0e001f00452c7f89 */ /* 0x00012400000e0000 */
.L_x_22751:
[----:B----4-:R-:W-:Y:S01]  /*1d80*/  FADD.FTZ R44, R69, R44 ;  /* 0x0000002c452c7221 */ /* 0x010fe20000010000 */
[----:B------:R-:W-:Y:S01]  /*1d90*/  ISETP.NE.AND P0, PT, RZ, UR9, PT ;  /* 0x00000009ff007c0c */ /* 0x000fe2000bf05270 */
[----:B-123--:R-:W1:Y:S01]  /*1da0*/  @!P5 LDC.64 R74, c[0x0][0x3c0] ;  /* 0x0000f000ff4adb82 */ /* 0x00ee620000000a00 */
[----:B-----5:R-:W-:Y:S01]  /*1db0*/  ISETP.GE.AND P1, PT, R45, 0x1, PT ;  /* 0x000000012d00780c */ /* 0x020fe20003f26270 */
[----:B------:R-:W-:Y:S01]  /*1dc0*/  FFMA.FTZ R61, R44, R61, UR10 ;  /* 0x0000000a2c3d7e23 */ /* 0x000fe2000801003d */
[----:B------:R-:W-:Y:S01]  /*1dd0*/  FMUL.FTZ R44, R60, R60 ;  /* 0x0000003c3c2c7220 */ /* 0x000fe20000410000 */
[----:B------:R-:W-:Y:S04]  /*1de0*/  BSSY.RECONVERGENT B0, `(.L_x_22727) ;  /* 0x00000b4000007945 */ /* 0x000fe80003800200 */
[----:B------:R-:W2:Y:S01]  /*1df0*/  @!P5 LDC.64 R76, c[0x0][0x3c8] ;  /* 0x0000f200ff4cdb82 */ /* 0x000ea20000000a00 */
[----:B------:R-:W-:-:S05]  /*1e00*/  FSEL R44, R44, RZ, P0 ;  /* 0x000000ff2c2c7208 */ /* 0x000fca0000000000 */
[----:B------:R-:W-:-:S04]  /*1e10*/  FADD.FTZ R44, R61, R44 ;  /* 0x0000002c3d2c7221 */ /* 0x000fc80000010000 */
[----:B------:R-:W3:Y:S01]  /*1e20*/  MUFU.RSQ R56, R44 ;  /* 0x0000002c00387308 */ /* 0x000ee20000001400 */
[----:B-1----:R-:W-:-:S05]  /*1e30*/  @!P5 IMAD.WIDE R74, R51, 0x4, R74 ;  /* 0x00000004334ad825 */ /* 0x002fca00078e024a */
[----:B------:R1:W-:Y:S01]  /*1e40*/  @!P5 STG.E desc[UR6][R74.64], R60 ;  /* 0x0000003c4a00d986 */ /* 0x0003e2000c101906 */
[----:B--2---:R-:W-:-:S05]  /*1e50*/  @!P5 IMAD.WIDE R76, R51, 0x4, R76 ;  /* 0x00000004334cd825 */ /* 0x004fca00078e024c */
[----:B---3--:R1:W-:Y:S01]  /*1e60*/  @!P5 STG.E desc[UR6][R76.64], R56 ;  /* 0x000000384c00d986 */ /* 0x0083e2000c101906 */
[----:B------:R-:W-:Y:S05]  /*1e70*/  @!P1 BRA `(.L_x_22728) ;  /* 0x0000000800a89947 */ /* 0x000fea0003800000 */
[----:B------:R-:W-:Y:S01]  /*1e80*/  IADD3 R45, PT, PT, R45, -0x1, RZ ;  /* 0xffffffff2d2d7810 */ /* 0x000fe20007ffe0ff */
[----:B------:R-:W-:Y:S01]  /*1e90*/  BSSY.RECONVERGENT B1, `(.L_x_22729) ;  /* 0x000001f000017945 */ /* 0x000fe20003800200 */
[----:B-1----:R-:W-:-:S03]  /*1ea0*/  FSEL R60, R60, RZ, !P0 ;  /* 0x000000ff3c3c7208 */ /* 0x002fc60004000000 */
[----:B------:R-:W-:-:S05]  /*1eb0*/  IMAD R46, R45, R46, RZ ;  /* 0x0000002e2d2e7224 */ /* 0x000fca00078e02ff */
[----:B------:R-:W-:-:S04]  /*1ec0*/  SHF.R.S32.HI R61, RZ, 0x1f, R46 ;  /* 0x0000001fff3d7819 */ /* 0x000fc8000001142e */
[----:B------:R-:W-:-:S04]  /*1ed0*/  LEA.HI R61, R61, R46, RZ, 0x2 ;  /* 0x0000002e3d3d7211 */ /* 0x000fc800078f10ff */
[----:B------:R-:W-:Y:S01]  /*1ee0*/  LEA.HI.SX32 R61, R61, R53, 0x1e ;  /* 0x000000353d3d7211 */ /* 0x000fe200078ff2ff */
[----:B------:R-:W-:Y:S06]  /*1ef0*/  @!P4 BRA `(.L_x_22730) ;  /* 0x000000000060c947 */ /* 0x000fec0003800000 */
[--C-:B------:R-:W-:Y:S01]  /*1f00*/  FADD.FTZ R46, R20, -R60.reuse ;  /* 0x8000003c142e7221 */ /* 0x100fe20000010000 */
[----:B------:R-:W-:Y:S01]  /*1f10*/  HADD2.F32 R45, -RZ, R73.H1_H1 ;  /* 0x30000049ff2d7230 */ /* 0x000fe20000004100 */
[----:B------:R-:W1:Y:S01]  /*1f20*/  LDC.64 R74, c[0x0][0x428] ;  /* 0x00010a00ff4a7b82 */ /* 0x000e620000000a00 */
[----:B------:R-:W-:Y:S02]  /*1f30*/  HADD2.F32 R44, -RZ, R8.H0_H0 ;  /* 0x20000008ff2c7230 */ /* 0x000fe40000004100 */
[----:B------:R-:W-:Y:S01]  /*1f40*/  FMUL.FTZ R46, R56, R46 ;  /* 0x0000002e382e7220 */ /* 0x000fe20000410000 */
[--C-:B------:R-:W-:Y:S01]  /*1f50*/  FADD.FTZ R47, R21, -R60.reuse ;  /* 0x8000003c152f7221 */ /* 0x100fe20000010000 */
[----:B0-----:R-:W-:Y:S01]  /*1f60*/  FADD.FTZ R69, R22, -R60 ;  /* 0x8000003c16457221 */ /* 0x001fe20000010000 */
[----:B------:R-:W-:Y:S02]  /*1f70*/  HADD2.F32 R70, -RZ, R63.H0_H0 ;  /* 0x2000003fff467230 */ /* 0x000fe40000004100 */
[----:B------:R-:W-:Y:S01]  /*1f80*/  FFMA.FTZ R44, R46, R45, R44 ;  /* 0x0000002d2e2c7223 */ /* 0x000fe2000001002c */
[----:B------:R-:W-:-:S02]  /*1f90*/  HADD2.F32 R46, -RZ, R72.H1_H1 ;  /* 0x30000048ff2e7230 */ /* 0x000fc40000004100 */
[C---:B------:R-:W-:Y:S01]  /*1fa0*/  FMUL.FTZ R47, R56.reuse, R47 ;  /* 0x0000002f382f7220 */ /* 0x040fe20000410000 */
[----:B------:R-:W-:Y:S02]  /*1fb0*/  HADD2.F32 R45, -RZ, R63.H1_H1 ;  /* 0x3000003fff2d7230 */ /* 0x000fe40000004100 */
[----:B------:R-:W-:-:S03]  /*1fc0*/  FMUL.FTZ R69, R56, R69 ;  /* 0x0000004538457220 */ /* 0x000fc60000410000 */
[----:B------:R-:W-:Y:S01]  /*1fd0*/  FFMA.FTZ R45, R47, R46, R45 ;  /* 0x0000002e2f2d7223 */ /* 0x000fe2000001002d */
[----:B------:R-:W-:Y:S02]  /*1fe0*/  HADD2.F32 R47, -RZ, R73.H0_H0 ;  /* 0x20000049ff2f7230 */ /* 0x000fe40000004100 */
[----:B------:R-:W-:-:S05]  /*1ff0*/  HADD2.F32 R46, -RZ, R9.H0_H0 ;  /* 0x20000009ff2e7230 */ /* 0x000fca0000004100 */
[----:B------:R-:W-:Y:S01]  /*2000*/  FFMA.FTZ R46, R69, R47, R46 ;  /* 0x0000002f452e7223 */ /* 0x000fe2000001002e */
[----:B------:R-:W-:Y:S01]  /*2010*/  FADD.FTZ R47, R23, -R60 ;  /* 0x8000003c172f7221 */ /* 0x000fe20000010000 */
[----:B------:R-:W-:Y:S02]  /*2020*/  HADD2.F32 R69, -RZ, R72.H0_H0 ;  /* 0x20000048ff457230 */ /* 0x000fe40000004100 */
[----:B-1----:R-:W-:-:S04]  /*2030*/  IMAD.WIDE.U32 R74, R61, 0x10, R74 ;  /* 0x000000103d4a7825 */ /* 0x002fc800078e004a */
[----:B------:R-:W-:Y:S01]  /*2040*/  FMUL.FTZ R47, R56, R47 ;  /* 0x0000002f382f7220 */ /* 0x000fe20000410000 */
[----:B------:R-:W-:-:S03]  /*2050*/  IADD3 R61, PT, PT, R61, 0x20, RZ ;  /* 0x000000203d3d7810 */ /* 0x000fc60007ffe0ff */
[----:B------:R-:W-:-:S05]  /*2060*/  FFMA.FTZ R47, R47, R69, R70 ;  /* 0x000000452f2f7223 */ /* 0x000fca0000010046 */
[----:B------:R1:W-:Y:S02]  /*2070*/  STG.E.128 desc[UR6][R74.64], R44 ;  /* 0x0000002c4a007986 */ /* 0x0003e4000c101d06 */
.L_x_22730:
[----:B------:R-:W-:Y:S05]  /*2080*/  BSYNC.RECONVERGENT B1 ;  /* 0x0000000000017941 */ /* 0x000fea0003800200 */
.L_x_22729:
[----:B------:R-:W-:Y:S01]  /*2090*/  ISETP.GE.U32.AND P0, PT, R52, 0x40, PT ;  /* 0x000000403400780c */ /* 0x000fe20003f06070 */
[----:B------:R-:W-:-:S12]  /*20a0*/  BSSY.RECONVERGENT B1, `(.L_x_22731) ;  /* 0x000001a000017945 */ /* 0x000fd80003800200 */
[----:B------:R-:W-:Y:S05]  /*20b0*/  @!P0 BRA `(.L_x_22732) ;  /* 0x0000000000608947 */ /* 0x000fea0003800000 */
[--C-:B-1----:R-:W-:Y:S01]  /*20c0*/  FADD.FTZ R46, R24, -R60.reuse ;  /* 0x8000003c182e7221 */ /* 0x102fe20000010000 */
        /* <DEDUP_REMOVED lines=23> */
.L_x_22732:
[----:B------:R-:W-:Y:S05]  /*2240*/  BSYNC.RECONVERGENT B1 ;  /* 0x0000000000017941 */ /* 0x000fea0003800200 */
.L_x_22731:
[----:B------:R-:W-:Y:S01]  /*2250*/  ISETP.GE.U32.AND P0, PT, R52, 0x60, PT ;  /* 0x000000603400780c */ /* 0x000fe20003f06070 */
[----:B------:R-:W-:-:S12]  /*2260*/  BSSY.RECONVERGENT B1, `(.L_x_22733) ;  /* 0x000001a000017945 */ /* 0x000fd80003800200 */
[----:B------:R-:W-:Y:S05]  /*2270*/  @!P0 BRA `(.L_x_22734) ;  /* 0x0000000000608947 */ /* 0x000fea0003800000 */
[--C-:B-12---:R-:W-:Y:S01]  /*2280*/  FADD.FTZ R46, R28, -R60.reuse ;  /* 0x8000003c1c2e7221 */ /* 0x106fe20000010000 */
        /* <DEDUP_REMOVED lines=23> */
.L_x_22734:
[----:B------:R-:W-:Y:S05]  /*2400*/  BSYNC.RECONVERGENT B1 ;  /* 0x0000000000017941 */ /* 0x000fea0003800200 */
.L_x_22733:
[----:B------:R-:W-:Y:S01]  /*2410*/  ISETP.GE.U32.AND P0, PT, R52, 0x80, PT ;  /* 0x000000803400780c */ /* 0x000fe20003f06070 */
[----:B------:R-:W-:-:S12]  /*2420*/  BSSY.RECONVERGENT B1, `(.L_x_22735) ;  /* 0x000001e000017945 */ /* 0x000fd80003800200 */
[----:B------:R-:W-:Y:S05]  /*2430*/  @!P0 BRA `(.L_x_22736) ;  /* 0x0000000000708947 */ /* 0x000fea0003800000 */
[----:B-123--:R-:W-:Y:S01]  /*2440*/  SHF.R.U64 R45, R58, 0x10, R59 ;  /* 0x000000103a2d7819 */ /* 0x00efe2000000123b */
[--C-:B------:R-:W-:Y:S01]  /*2450*/  FADD.FTZ R46, R33, -R60.reuse ;  /* 0x8000003c212e7221 */ /* 0x100fe20000010000 */
[--C-:B------:R-:W-:Y:S01]  /*2460*/  SHF.R.U64 R44, R14, 0x10, R15.reuse ;  /* 0x000000100e2c7819 */ /* 0x100fe2000000120f */
[--C-:B------:R-:W-:Y:S01]  /*2470*/  FADD.FTZ R47, R32, -R60.reuse ;  /* 0x8000003c202f7221 */ /* 0x100fe20000010000 */
[----:B------:R-:W1:Y:S01]  /*2480*/  LDC.64 R74, c[0x0][0x428] ;  /* 0x00010a00ff4a7b82 */ /* 0x000e620000000a00 */
[----:B------:R-:W-:Y:S02]  /*2490*/  HADD2.F32 R45, -RZ, R45.H0_H0 ;  /* 0x2000002dff2d7230 */ /* 0x000fe40000004100 */
[C---:B------:R-:W-:Y:S01]  /*24a0*/  FMUL.FTZ R46, R56.reuse, R46 ;  /* 0x0000002e382e7220 */ /* 0x040fe20000410000 */
[----:B------:R-:W-:Y:S02]  /*24b0*/  HADD2.F32 R44, -RZ, R44.H0_H0 ;  /* 0x2000002cff2c7230 */ /* 0x000fe40000004100 */
[----:B------:R-:W-:Y:S01]  /*24c0*/  FMUL.FTZ R47, R56, R47 ;  /* 0x0000002f382f7220 */ /* 0x000fe20000410000 */
[----:B0-----:R-:W-:Y:S01]  /*24d0*/  FADD.FTZ R69, R34, -R60 ;  /* 0x8000003c22457221 */ /* 0x001fe20000010000 */
[----:B------:R-:W-:Y:S01]  /*24e0*/  SHF.R.U32.HI R70, RZ, 0x10, R15 ;  /* 0x00000010ff467819 */ /* 0x000fe2000001160f */
[----:B------:R-:W-:Y:S01]  /*24f0*/  FFMA.FTZ R45, R46, R45, R44 ;  /* 0x0000002d2e2d7223 */ /* 0x000fe2000001002c */
[----:B------:R-:W-:-:S02]  /*2500*/  HADD2.F32 R46, -RZ, R65.H1_H1 ;  /* 0x30000041ff2e7230 */ /* 0x000fc40000004100 */
[----:B------:R-:W-:Y:S01]  /*2510*/  FMUL.FTZ R69, R56, R69 ;  /* 0x0000004538457220 */ /* 0x000fe20000410000 */
[----:B------:R-:W-:Y:S02]  /*2520*/  HADD2.F32 R44, -RZ, R14.H0_H0 ;  /* 0x2000000eff2c7230 */ /* 0x000fe40000004100 */
[----:B------:R-:W-:-:S03]  /*2530*/  HADD2.F32 R70, -RZ, R70.H0_H0 ;  /* 0x20000046ff467230 */ /* 0x000fc60000004100 */
[----:B------:R-:W-:Y:S01]  /*2540*/  FFMA.FTZ R44, R47, R46, R44 ;  /* 0x0000002e2f2c7223 */ /* 0x000fe2000001002c */
[----:B------:R-:W-:Y:S02]  /*2550*/  HADD2.F32 R47, -RZ, R65.H0_H0 ;  /* 0x20000041ff2f7230 */ /* 0x000fe40000004100 */
[----:B------:R-:W-:-:S05]  /*2560*/  HADD2.F32 R46, -RZ, R15.H0_H0 ;  /* 0x2000000fff2e7230 */ /* 0x000fca0000004100 */
[----:B------:R-:W-:Y:S01]  /*2570*/  FFMA.FTZ R46, R69, R47, R46 ;  /* 0x0000002f452e7223 */ /* 0x000fe2000001002e */
[----:B------:R-:W-:Y:S01]  /*2580*/  SHF.R.U32.HI R47, RZ, 0x10, R59 ;  /* 0x00000010ff2f7819 */ /* 0x000fe2000001163b */
[----:B------:R-:W-:Y:S01]  /*2590*/  FADD.FTZ R69, R35, -R60 ;  /* 0x8000003c23457221 */ /* 0x000fe20000010000 */
[C---:B-1----:R-:W-:Y:S01]  /*25a0*/  IMAD.WIDE.U32 R74, R61.reuse, 0x10, R74 ;  /* 0x000000103d4a7825 */ /* 0x042fe200078e004a */
[----:B------:R-:W-:-:S03]  /*25b0*/  IADD3 R61, PT, PT, R61, 0x20, RZ ;  /* 0x000000203d3d7810 */ /* 0x000fc60007ffe0ff */
[----:B------:R-:W-:Y:S01]  /*25c0*/  FMUL.FTZ R69, R56, R69 ;  /* 0x0000004538457220 */ /* 0x000fe20000410000 */
[----:B------:R-:W-:-:S05]  /*25d0*/  HADD2.F32 R47, -RZ, R47.H0_H0 ;  /* 0x2000002fff2f7230 */ /* 0x000fca0000004100 */
[----:B------:R-:W-:-:S05]  /*25e0*/  FFMA.FTZ R47, R69, R47, R70 ;  /* 0x0000002f452f7223 */ /* 0x000fca0000010046 */
[----:B------:R4:W-:Y:S02]  /*25f0*/  STG.E.128 desc[UR6][R74.64], R44 ;  /* 0x0000002c4a007986 */ /* 0x0009e4000c101d06 */
.L_x_22736:
[----:B------:R-:W-:Y:S05]  /*2600*/  BSYNC.RECONVERGENT B1 ;  /* 0x0000000000017941 */ /* 0x000fea0003800200 */
.L_x_22735:
[----:B------:R-:W-:Y:S01]  /*2610*/  ISETP.GE.U32.AND P0, PT, R52, 0xa0, PT ;  /* 0x000000a03400780c */ /* 0x000fe20003f06070 */
[----:B------:R-:W-:-:S12]  /*2620*/  BSSY.RECONVERGENT B1, `(.L_x_22737) ;  /* 0x000001e000017945 */ /* 0x000fd80003800200 */
[----:B------:R-:W-:Y:S05]  /*2630*/  @!P0 BRA `(.L_x_22738) ;  /* 0x0000000000708947 */ /* 0x000fea0003800000 */
[----:B-1234-:R-:W-:Y:S01]  /*2640*/  SHF.R.U64 R45, R54, 0x10, R55 ;  /* 0x00000010362d7819 */ /* 0x01efe20000001237 */
        /* <DEDUP_REMOVED lines=27> */
.L_x_22738:
[----:B------:R-:W-:Y:S05]  /*2800*/  BSYNC.RECONVERGENT B1 ;  /* 0x0000000000017941 */ /* 0x000fea0003800200 */
.L_x_22737:
[----:B------:R-:W-:-:S13]  /*2810*/  ISETP.GE.U32.AND P0, PT, R52, 0xc0, PT ;  /* 0x000000c03400780c */ /* 0x000fda0003f06070 */
[----:B------:R-:W-:Y:S05]  /*2820*/  @!P0 BRA `(.L_x_22728) ;  /* 0x00000000003c8947 */ /* 0x000fea0003800000 */
[----:B01234-:R-:W0:Y:S01]  /*2830*/  LDC.64 R74, c[0x0][0x428] ;  /* 0x00010a00ff4a7b82 */ /* 0x01fe220000000a00 */
        /* <DEDUP_REMOVED lines=12> */
[----:B0-----:R-:W-:-:S05]  /*2900*/  IMAD.WIDE.U32 R74, R61, 0x10, R74 ;  /* 0x000000103d4a7825 */ /* 0x001fca00078e004a */
[----:B------:R0:W-:Y:S02]  /*2910*/  STG.E.128 desc[UR6][R74.64], R44 ;  /* 0x0000002c4a007986 */ /* 0x0001e4000c101d06 */
.L_x_22728:
[----:B------:R-:W-:Y:S05]  /*2920*/  BSYNC.RECONVERGENT B0 ;  /* 0x0000000000007941 */ /* 0x000fea0003800200 */
.L_x_22727:
[----:B01234-:R-:W0:Y:S02]  /*2930*/  LDC.64 R44, c[0x0][0x380] ;  /* 0x0000e000ff2c7b82 */ /* 0x01fe240000000a00 */
[----:B0-----:R-:W-:-:S04]  /*2940*/  LEA R51, R44, R51, 0x2 ;  /* 0x000000332c337211 */ /* 0x001fc800078e10ff */
[----:B------:R-:W-:-:S13]  /*2950*/  ISETP.GE.AND P0, PT, R51, R45, PT ;  /* 0x0000002d3300720c */ /* 0x000fda0003f06270 */
[----:B------:R-:W-:Y:S05]  /*2960*/  @!P0 BRA `(.L_x_22739) ;  /* 0xffffffe000248947 */ /* 0x000fea000383ffff */
[----:B------:R-:W-:Y:S05]  /*2970*/  EXIT ;  /* 0x000000000000794d */ /* 0x000fea0003800000 */
.L_x_22726:
[----:B------:R-:W-:Y:S01]  /*2980*/  HFMA2 R47, -RZ, RZ, 0, 5.9604644775390625e-08 ;  /* 0x00000001ff2f7431 */ /* 0x000fe200000001ff */
[----:B------:R-:W-:Y:S01]  /*2990*/  BSSY B0, `(.L_x_22740) ;  /* 0x0000007000007945 */ /* 0x000fe20003800000 */
[----:B0123--:R-:W-:Y:S02]  /*29a0*/  MOV R75, R60 ;  /* 0x0000003c004b7202 */ /* 0x00ffe40000000f00 */
[----:B------:R-:W-:Y:S02]  /*29b0*/  MOV R44, 0x1f ;  /* 0x0000001f002c7802 */ /* 0x000fe40000000f00 */
[----:B------:R-:W-:-:S07]  /*29c0*/  MOV R56, 0xffffffff ;  /* 0xffffffff00387802 */ /* 0x000fce0000000f00 */
[----:B-----5:R-:W-:Y:S05]  /*29d0*/  WARPSYNC.COLLECTIVE R56, `(.L_x_22741) ;  /* 0x0000000038087348 */ /* 0x020fea0003c00000 */
[----:B------:R0:W1:Y:S02]  /*29e0*/  SHFL.BFLY P6, R44, R75, R47, R44 ;  /* 0x0c00002f4b2c7389 */ /* 0x00006400000c002c */
[----:B01---5:R-:W-:Y:S05]  /*29f0*/  ENDCOLLECTIVE ;  /* 0x000000000000791b */ /* 0x023fea0003800000 */
.L_x_22741:
[----:B------:R-:W-:Y:S05]  /*2a00*/  BSYNC B0 ;  /* 0x0000000000007941 */ /* 0x000fea0003800000 */
.L_x_22740:
[----:B------:R-:W-:Y:S01]  /*2a10*/  FADD.FTZ R60, R60, R44 ;  /* 0x0000002c3c3c7221 */ /* 0x000fe20000010000 */
[----:B------:R-:W-:Y:S01]  /*2a20*/  MOV R44, 0x1f ;  /* 0x0000001f002c7802 */ /* 0x000fe20000000f00 */
[----:B------:R-:W-:Y:S01]  /*2a30*/  HFMA2 R47, -RZ, RZ, 0, 1.1920928955078125e-07 ;  /* 0x00000002ff2f7431 */ /* 0x000fe200000001ff */
[----:B------:R-:W-:Y:S01]  /*2a40*/  MOV R56, 0xffffffff ;  /* 0xffffffff00387802 */ /* 0x000fe20000000f00 */
[----:B------:R-:W0:Y:S01]  /*2a50*/  LDC R61, c[0x0][0x400] ;  /* 0x00010000ff3d7b82 */ /* 0x000e220000000800 */
[----:B------:R-:W-:-:S07]  /*2a60*/  MOV R75, R60 ;  /* 0x0000003c004b7202 */ /* 0x000fce0000000f00 */
[----:B0-----:R-:W-:Y:S05]  /*2a70*/  WARPSYNC.COLLECTIVE R56, `(.L_x_22742) ;  /* 0x0000000038087348 */ /* 0x001fea0003c00000 */
[----:B------:R1:W2:Y:S02]  /*2a80*/  SHFL.BFLY P6, R44, R75, R47, R44 ;  /* 0x0c00002f4b2c7389 */ /* 0x0002a400000c002c */
[----:B012---:R-:W-:Y:S05]  /*2a90*/  ENDCOLLECTIVE ;  /* 0x000000000000791b */ /* 0x007fea0003800000 */
.L_x_22742:
[----:B------:R-:W-:Y:S02]  /*2aa0*/  HFMA2 R47, -RZ, RZ, 0, 2.384185791015625e-07 ;  /* 0x00000004ff2f7431 */ /* 0x000fe400000001ff */
[----:B------:R-:W-:Y:S01]  /*2ab0*/  FADD.FTZ R60, R60, R44 ;  /* 0x0000002c3c3c7221 */ /* 0x000fe20000010000 */
[----:B------:R-:W-:-:S04]  /*2ac0*/  MOV R44, 0x1f ;  /* 0x0000001f002c7802 */ /* 0x000fc80000000f00 */
[----:B------:R-:W-:-:S07]  /*2ad0*/  MOV R75, R60 ;  /* 0x0000003c004b7202 */ /* 0x000fce0000000f00 */
[----:B------:R-:W-:Y:S05]  /*2ae0*/  WARPSYNC.COLLECTIVE R56, `(.L_x_22743) ;  /* 0x0000000038087348 */ /* 0x000fea0003c00000 */
[----:B------:R0:W1:Y:S02]  /*2af0*/  SHFL.BFLY P6, R44, R75, R47, R44 ;  /* 0x0c00002f4b2c7389 */ /* 0x00006400000c002c */
[----:B01----:R-:W-:Y:S05]  /*2b00*/  ENDCOLLECTIVE ;  /* 0x000000000000791b */ /* 0x003fea0003800000 */
.L_x_22743:
[----:B------:R-:W-:Y:S02]  /*2b10*/  HFMA2 R47, -RZ, RZ, 0, 4.76837158203125e-07 ;  /* 0x00000008ff2f7431 */ /* 0x000fe400000001ff */
[----:B------:R-:W-:Y:S01]  /*2b20*/  FADD.FTZ R60, R60, R44 ;  /* 0x0000002c3c3c7221 */ /* 0x000fe20000010000 */
[----:B------:R-:W-:-:S04]  /*2b30*/  MOV R44, 0x1f ;  /* 0x0000001f002c7802 */ /* 0x000fc80000000f00 */
[----:B------:R-:W-:-:S07]  /*2b40*/  MOV R75, R60 ;  /* 0x0000003c004b7202 */ /* 0x000fce0000000f00 */
[----:B------:R-:W-:Y:S05]  /*2b50*/  WARPSYNC.COLLECTIVE R56, `(.L_x_22744) ;  /* 0x0000000038087348 */ /* 0x000fea0003c00000 */
[----:B------:R0:W1:Y:S02]  /*2b60*/  SHFL.BFLY P6, R44, R75, R47, R44 ;  /* 0x0c00002f4b2c7389 */ /* 0x00006400000c002c */
[----:B01----:R-:W-:Y:S05]  /*2b70*/  ENDCOLLECTIVE ;  /* 0x000000000000791b */ /* 0x003fea0003800000 */
.L_x_22744:
[----:B------:R-:W-:Y:S02]  /*2b80*/  HFMA2 R47, -RZ, RZ, 0, 9.5367431640625e-07 ;  /* 0x00000010ff2f7431 */ /* 0x000fe400000001ff */
[----:B------:R-:W-:Y:S01]  /*2b90*/  FADD.FTZ R60, R60, R44 ;  /* 0x0000002c3c3c7221 */ /* 0x000fe20000010000 */
[----:B------:R-:W-:-:S04]  /*2ba0*/  MOV R44, 0x1f ;  /* 0x0000001f002c7802 */ /* 0x000fc80000000f00 */
[----:B------:R-:W-:-:S07]  /*2bb0*/  MOV R75, R60 ;  /* 0x0000003c004b7202 */ /* 0x000fce0000000f00 */
[----:B------:R-:W-:Y:S05]  /*2bc0*/  WARPSYNC.COLLECTIVE R56, `(.L_x_22745) ;  /* 0x0000000038087348 */ /* 0x000fea0003c00000 */
[----:B------:R0:W1:Y:S02]  /*2bd0*/  SHFL.BFLY P6, R44, R75, R47, R44 ;  /* 0x0c00002f4b2c7389 */ /* 0x00006400000c002c */
[----:B01----:R-:W-:Y:S05]  /*2be0*/  ENDCOLLECTIVE ;  /* 0x000000000000791b */ /* 0x003fea0003800000 */
.L_x_22745:
[----:B------:R-:W-:Y:S01]  /*2bf0*/  FADD.FTZ R60, R60, R44 ;  /* 0x0000002c3c3c7221 */ /* 0x000fe20000010000 */
[----:B------:R-:W-:-:S03]  /*2c00*/  ISETP.GT.U32.AND P6, PT, R52, 0xbf, PT ;  /* 0x000000bf3400780c */ /* 0x000fc60003fc4070 */
[----:B------:R-:W-:-:S04]  /*2c10*/  FMUL.FTZ R60, R60, R61 ;  /* 0x0000003d3c3c7220 */ /* 0x000fc80000410000 */
        /* <DEDUP_REMOVED lines=49> */
[----:B------:R-:W-:Y:S01]  /*2f30*/  MOV R44, 0x1f ;  /* 0x0000001f002c7802 */ /* 0x000fe20000000f00 */
[----:B------:R-:W-:-:S03]  /*2f40*/  HFMA2 R47, -RZ, RZ, 0, 5.9604644775390625e-08 ;  /* 0x00000001ff2f7431 */ /* 0x000fc600000001ff */
[----:B------:R-:W-:-:S07]  /*2f50*/  MOV R75, R69 ;  /* 0x00000045004b7202 */ /* 0x000fce0000000f00 */
[----:B------:R-:W-:Y:S05]  /*2f60*/  WARPSYNC.COLLECTIVE R56, `(.L_x_22746) ;  /* 0x0000000038087348 */ /* 0x000fea0003c00000 */
[----:B------:R0:W1:Y:S02]  /*2f70*/  SHFL.BFLY P6, R44, R75, R47, R44 ;  /* 0x0c00002f4b2c7389 */ /* 0x00006400000c002c */
[----:B01----:R-:W-:Y:S05]  /*2f80*/  ENDCOLLECTIVE ;  /* 0x000000000000791b */ /* 0x003fea0003800000 */
.L_x_22746:
[----:B------:R-:W-:Y:S02]  /*2f90*/  HFMA2 R47, -RZ, RZ, 0, 1.1920928955078125e-07 ;  /* 0x00000002ff2f7431 */ /* 0x000fe400000001ff */
[----:B------:R-:W-:Y:S01]  /*2fa0*/  FADD.FTZ R69, R69, R44 ;  /* 0x0000002c45457221 */ /* 0x000fe20000010000 */
[----:B------:R-:W-:-:S04]  /*2fb0*/  MOV R44, 0x1f ;  /* 0x0000001f002c7802 */ /* 0x000fc80000000f00 */
[----:B------:R-:W-:-:S07]  /*2fc0*/  MOV R75, R69 ;  /* 0x00000045004b7202 */ /* 0x000fce0000000f00 */
[----:B------:R-:W-:Y:S05]  /*2fd0*/  WARPSYNC.COLLECTIVE R56, `(.L_x_22747) ;  /* 0x0000000038087348 */ /* 0x000fea0003c00000 */
[----:B------:R0:W1:Y:S02]  /*2fe0*/  SHFL.BFLY P6, R44, R75, R47, R44 ;  /* 0x0c00002f4b2c7389 */ /* 0x00006400000c002c */
[----:B01----:R-:W-:Y:S05]  /*2ff0*/  ENDCOLLECTIVE ;  /* 0x000000000000791b */ /* 0x003fea0003800000 */
.L_x_22747:
[----:B------:R-:W-:Y:S02]  /*3000*/  HFMA2 R47, -RZ, RZ, 0, 2.384185791015625e-07 ;  /* 0x00000004ff2f7431 */ /* 0x000fe400000001ff */
[----:B------:R-:W-:Y:S01]  /*3010*/  FADD.FTZ R69, R69, R44 ;  /* 0x0000002c45457221 */ /* 0x000fe20000010000 */
[----:B------:R-:W-:-:S04]  /*3020*/  MOV R44, 0x1f ;  /* 0x0000001f002c7802 */ /* 0x000fc80000000f00 */
[----:B------:R-:W-:-:S07]  /*3030*/  MOV R75, R69 ;  /* 0x00000045004b7202 */ /* 0x000fce0000000f00 */
[----:B------:R-:W-:Y:S05]  /*3040*/  WARPSYNC.COLLECTIVE R56, `(.L_x_22748) ;  /* 0x0000000038087348 */ /* 0x000fea0003c00000 */
[----:B------:R0:W1:Y:S02]  /*3050*/  SHFL.BFLY P6, R44, R75, R47, R44 ;  /* 0x0c00002f4b2c7389 */ /* 0x00006400000c002c */
[----:B01----:R-:W-:Y:S05]  /*3060*/  ENDCOLLECTIVE ;  /* 0x000000000000791b */ /* 0x003fea0003800000 */
.L_x_22748:
[----:B------:R-:W-:Y:S02]  /*3070*/  HFMA2 R47, -RZ, RZ, 0, 4.76837158203125e-07 ;  /* 0x00000008ff2f7431 */ /* 0x000fe400000001ff */
[----:B------:R-:W-:Y:S01]  /*3080*/  FADD.FTZ R69, R69, R44 ;  /* 0x0000002c45457221 */ /* 0x000fe20000010000 */
[----:B------:R-:W-:-:S04]  /*3090*/  MOV R44, 0x1f ;  /* 0x0000001f002c7802 */ /* 0x000fc80000000f00 */
[----:B------:R-:W-:-:S07]  /*30a0*/  MOV R75, R69 ;  /* 0x00000045004b7202 */ /* 0x000fce0000000f00 */
[----:B------:R-:W-:Y:S05]  /*30b0*/  WARPSYNC.COLLECTIVE R56, `(.L_x_22749) ;  /* 0x0000000038087348 */ /* 0x000fea0003c00000 */
[----:B------:R0:W1:Y:S02]  /*30c0*/  SHFL.BFLY P6, R44, R75, R47, R44 ;  /* 0x0c00002f4b2c7389 */ /* 0x00006400000c002c */
[----:B01----:R-:W-:Y:S05]  /*30d0*/  ENDCOLLECTIVE ;  /* 0x000000000000791b */ /* 0x003fea0003800000 */
.L_x_22749:
[----:B------:R-:W-:Y:S02]  /*30e0*/  HFMA2 R47, -RZ, RZ, 0, 9.5367431640625e-07 ;  /* 0x00000010ff2f7431 */ /* 0x000fe400000001ff */
[----:B------:R-:W-:Y:S01]  /*30f0*/  FADD.FTZ R69, R69, R44 ;  /* 0x0000002c45457221 */ /* 0x000fe20000010000 */
[----:B------:R-:W-:-:S04]  /*3100*/  MOV R44, 0x1f ;  /* 0x0000001f002c7802 */ /* 0x000fc80000000f00 */
[----:B------:R-:W-:-:S07]  /*3110*/  MOV R75, R69 ;  /* 0x00000045004b7202 */ /* 0x000fce0000000f00 */
[----:B------:R-:W-:Y:S05]  /*3120*/  WARPSYNC.COLLECTIVE R56, `(.L_x_22750) ;  /* 0x0000000038087348 */ /* 0x000fea0003c00000 */
[----:B------:R0:W1:Y:S02]  /*3130*/  SHFL.BFLY P6, R44, R75, R47, R44 ;  /* 0x0c00002f4b2c7389 */ /* 0x00006400000c002c */
[----:B01----:R-:W-:Y:S05]  /*3140*/  ENDCOLLECTIVE ;  /* 0x000000000000791b */ /* 0x003fea0003800000 */
.L_x_22750:
[----:B------:R-:W-:Y:S05]  /*3150*/  BRA `(.L_x_22751) ;  /* 0xffffffec00087947 */ /* 0x000fea000383ffff */
.L_x_22752:
        /* <DEDUP_REMOVED lines=10> */
.L_x_28832:


//--------------------- .text._ZN10layer_norm13ln_fwd_kernelINS_13Kernel_traitsI6__halfffffjLj768ELj1ELj4ELj1ELj16ENS_18Kernel_traits_baseILj768ES2_ffffjLj128EEEEELb0ELb0ELb1ELb1EEEvNS_9FwdParamsE --------------------------
	.section	.text._ZN10layer_norm13ln_fwd_kernelINS_13Kernel_traitsI6__halfffffjLj768ELj1ELj4ELj1ELj16ENS_18Kernel_traits_baseILj768ES2_ffffjLj128EEEEELb0ELb0ELb1ELb1EEEvNS_9FwdParamsE,"ax",@progbits
	.align	128
        .global         _ZN10layer_norm13ln_fwd_kernelINS_13Kernel_traitsI6__halfffffjLj768ELj1ELj4ELj1ELj16ENS_18Kernel_traits_baseILj768ES2_ffffjLj128EEEEELb0ELb0ELb1ELb1EEEvNS_9FwdParamsE
        .type           _ZN10layer_norm13ln_fwd_kernelINS_13Kernel_traitsI6__halfffffjLj768ELj1ELj4ELj1ELj16ENS_18Kernel_traits_baseILj768ES2_ffffjLj128EEEEELb0ELb0ELb1ELb1EEEvNS_9FwdParamsE,@function
        .size           _ZN10layer_norm13ln_fwd_kernelINS_13Kernel_traitsI6__halfffffjLj768ELj1ELj4ELj1ELj16ENS_18Kernel_traits_baseILj768ES2_ffffjLj128EEEEELb0ELb0ELb1ELb1EEEvNS_9FwdParamsE,(.L_x_28833 - _ZN10layer_norm13ln_fwd_kernelINS_13Kernel_traitsI6__halfffffjLj768ELj1ELj4ELj1ELj16ENS_18Kernel_traits_baseILj768ES2_ffffjLj128EEEEELb0ELb0ELb1ELb1EEEvNS_9FwdParamsE)
        .other          _ZN10layer_norm13ln_fwd_kernelINS_13Kernel_traitsI6__halfffffjLj768ELj1ELj4ELj1ELj16ENS_18Kernel_traits_baseILj768ES2_ffffjLj128EEEEELb0ELb0ELb1ELb1EEEvNS_9FwdParamsE,@"STO_CUDA_ENTRY STV_DEFAULT"
_ZN10layer_norm13ln_fwd_kernelINS_13Kernel_traitsI6__halfffffjLj768ELj1ELj4ELj1ELj16ENS_18Kernel_traits_baseILj768ES2_ffffjLj128EEEEELb0ELb0ELb1ELb1EEEvNS_9FwdParamsE:
.text._ZN10layer_norm13ln_fwd_kernelINS_13Kernel_traitsI6__halfffffjLj768ELj1ELj4ELj1ELj16ENS_18Kernel_traits_baseILj768ES2_ffffjLj128EEEEELb0ELb0ELb1ELb1EEEvNS_9FwdParamsE:
[----:B------:R-:W-:Y:S01]  /*0000*/  LDC R1, c[0x0][0x37c] ;  /* 0x0000df00ff017b82 */ /* 0x000fe20000000800 */
[----:B------:R-:W0:Y:S07]  /*0010*/  S2R R24, SR_TID.X ;  /* 0x0000000000187919 */ /* 0x000e2e0000002100 */
[----:B------:R-:W1:Y:S01]  /*0020*/  LDC.64 R2, c[0x0][0x3d0] ;  /* 0x0000f400ff027b82 */ /* 0x000e620000000a00 */
[----:B------:R-:W2:Y:S01]  /*0030*/  LDCU.64 UR6, c[0x0][0x358] ;  /* 0x00006b00ff0677ac */ /* 0x000ea20008000a00 */
[----:B------:R-:W3:Y:S01]  /*0040*/  LDCU.64 UR4, c[0x0][0x438] ;  /* 0x00008700ff0477ac */ /* 0x000ee20008000a00 */
[----:B0-----:R-:W-:-:S05]  /*0050*/  LOP3.LUT R0, R24, 0x1f, RZ, 0xc0, !PT ;  /* 0x0000001f18007812 */ /* 0x001fca00078ec0ff */
[----:B-1----:R-:W-:-:S05]  /*0060*/  IMAD.WIDE.U32 R2, R0, 0x8, R2 ;  /* 0x0000000800027825 */ /* 0x002fca00078e0002 */
[----:B--2---:R-:W2:Y:S01]  /*0070*/  LDG.E.64 R22, desc[UR6][R2.64+0x200] ;  /* 0x0002000602167981 */ /* 0x004ea2000c1e1b00 */
[----:B---3--:R-:W-:Y:S01]  /*0080*/  ISETP.NE.U32.AND P0, PT, RZ, UR4, PT ;  /* 0x00000004ff007c0c */ /* 0x008fe2000bf05070 */
[----:B------:R-:W0:Y:S02]  /*0090*/  S2UR UR4, SR_CTAID.X ;  /* 0x00000000000479c3 */ /* 0x000e240000002500 */
[----:B------:R-:W5:Y:S01]  /*00a0*/  LDG.E.64 R16, desc[UR6][R2.64] ;  /* 0x0000000602107981 */ /* 0x000f62000c1e1b00 */
[----:B------:R-:W-:Y:S01]  /*00b0*/  ISETP.NE.AND.EX P0, PT, RZ, UR5, PT, P0 ;  /* 0x00000005ff007c0c */ /* 0x000fe2000bf05300 */
[----:B------:R-:W1:Y:S02]  /*00c0*/  LDCU UR5, c[0x0][0x384] ;  /* 0x00007080ff0577ac */ /* 0x000e640008000800 */
[----:B------:R-:W5:Y:S04]  /*00d0*/  LDG.E.64 R18, desc[UR6][R2.64+0x100] ;  /* 0x0001000602127981 */ /* 0x000f68000c1e1b00 */
[----:B------:R-:W5:Y:S04]  /*00e0*/  LDG.E.64 R52, desc[UR6][R2.64+0x300] ;  /* 0x0003000602347981 */ /* 0x000f68000c1e1b00 */
[----:B------:R-:W5:Y:S02]  /*00f0*/  LDG.E.64 R44, desc[UR6][R2.64+0x400] ;  /* 0x00040006022c7981 */ /* 0x000f64000c1e1b00 */
[----:B------:R-:W3:Y:S02]  /*0100*/  @P0 LDC.64 R20, c[0x0][0x438] ;  /* 0x00010e00ff140b82 */ /* 0x000ee40000000a00 */
[----:B------:R4:W5:Y:S01]  /*0110*/  LDG.E.64 R46, desc[UR6][R2.64+0x500] ;  /* 0x00050006022e7981 */ /* 0x000962000c1e1b00 */
[----:B0-----:R-:W-:Y:S01]  /*0120*/  USHF.L.U32 UR4, UR4, 0x2, URZ ;  /* 0x0000000204047899 */ /* 0x001fe200080006ff */
[----:B----4-:R-:W-:-:S05]  /*0130*/  SHF.R.U32.HI R2, RZ, 0x5, R24 ;  /* 0x00000005ff027819 */ /* 0x010fca0000011618 */
[----:B------:R-:W-:-:S04]  /*0140*/  LOP3.LUT R2, R2, UR4, RZ, 0xfc, !PT ;  /* 0x0000000402027c12 */ /* 0x000fc8000f8efcff */
[----:B-1----:R-:W-:Y:S01]  /*0150*/  ISETP.GE.AND P1, PT, R2, UR5, PT ;  /* 0x0000000502007c0c */ /* 0x002fe2000bf26270 */
[----:B---3--:R-:W-:-:S05]  /*0160*/  @P0 IMAD.WIDE.U32 R20, R0, 0x8, R20 ;  /* 0x0000000800140825 */ /* 0x008fca00078e0014 */
[----:B------:R-:W5:Y:S04]  /*0170*/  @P0 LDG.E.64 R4, desc[UR6][R20.64] ;  /* 0x0000000614040981 */ /* 0x000f68000c1e1b00 */
[----:B------:R-:W5:Y:S04]  /*0180*/  @P0 LDG.E.64 R6, desc[UR6][R20.64+0x100] ;  /* 0x0001000614060981 */ /* 0x000f68000c1e1b00 */
[----:B------:R-:W5:Y:S04]  /*0190*/  @P0 LDG.E.64 R8, desc[UR6][R20.64+0x200] ;  /* 0x0002000614080981 */ /* 0x000f68000c1e1b00 */
[----:B------:R-:W5:Y:S04]  /*01a0*/  @P0 LDG.E.64 R10, desc[UR6][R20.64+0x300] ;  /* 0x00030006140a0981 */ /* 0x000f68000c1e1b00 */
[----:B------:R-:W5:Y:S04]  /*01b0*/  @P0 LDG.E.64 R12, desc[UR6][R20.64+0x400] ;  /* 0x00040006140c0981 */ /* 0x000f68000c1e1b00 */
[----:B------:R2:W5:Y:S02]  /*01c0*/  @P0 LDG.E.64 R14, desc[UR6][R20.64+0x500] ;  /* 0x00050006140e0981 */ /* 0x000564000c1e1b00 */
[----:B--2---:R-:W-:-:S02]  /*01d0*/  @P0 MOV R20, R22 ;  /* 0x0000001600140202 */ /* 0x004fc40000000f00 */
[-C--:B------:R-:W-:Y:S02]  /*01e0*/  @P0 MOV R21, R23.reuse ;  /* 0x0000001700150202 */ /* 0x080fe40000000f00 */
[----:B------:R-:W-:Y:S02]  /*01f0*/  @!P0 MOV R20, R22 ;  /* 0x0000001600148202 */ /* 0x000fe40000000f00 */
[----:B------:R-:W-:Y:S01]  /*0200*/  @!P0 MOV R21, R23 ;  /* 0x0000001700158202 */ /* 0x000fe20000000f00 */
[----:B------:R-:W-:Y:S06]  /*0210*/  @P1 EXIT ;  /* 0x000000000000194d */ /* 0x000fec0003800000 */
[----:B-----5:R-:W-:Y:S02]  /*0220*/  MOV R68, R16 ;  /* 0x0000001000447202 */ /* 0x020fe40000000f00 */
[----:B------:R-:W-:Y:S02]  /*0230*/  @!P0 CS2R R4, SRZ ;  /* 0x0000000000048805 */ /* 0x000fe4000001ff00 */
[----:B------:R-:W-:Y:S02]  /*0240*/  SHF.R.U64 R67, R16, 0x10, R17 ;  /* 0x0000001010437819 */ /* 0x000fe40000001211 */
[----:B------:R-:W-:Y:S02]  /*0250*/  @!P0 CS2R R6, SRZ ;  /* 0x0000000000068805 */ /* 0x000fe4000001ff00 */
[----:B------:R-:W-:Y:S02]  /*0260*/  MOV R3, R17 ;  /* 0x0000001100037202 */ /* 0x000fe40000000f00 */
[----:B------:R-:W-:-:S02]  /*0270*/  @!P0 CS2R R8, SRZ ;  /* 0x0000000000088805 */ /* 0x000fc4000001ff00 */
[----:B------:R-:W-:Y:S02]  /*0280*/  MOV R66, R18 ;  /* 0x0000001200427202 */ /* 0x000fe40000000f00 */
[----:B------:R-:W-:Y:S02]  /*0290*/  @!P0 CS2R R10, SRZ ;  /* 0x00000000000a8805 */ /* 0x000fe4000001ff00 */
[----:B------:R-:W-:Y:S02]  /*02a0*/  MOV R16, R19 ;  /* 0x0000001300107202 */ /* 0x000fe40000000f00 */
[----:B------:R-:W-:Y:S02]  /*02b0*/  @!P0 CS2R R12, SRZ ;  /* 0x00000000000c8805 */ /* 0x000fe4000001ff00 */
[----:B------:R-:W-:Y:S02]  /*02c0*/  SHF.R.U32.HI R22, RZ, 0x10, R17 ;  /* 0x00000010ff167819 */ /* 0x000fe40000011611 */
[----:B------:R-:W-:-:S02]  /*02d0*/  @!P0 CS2R R14, SRZ ;  /* 0x00000000000e8805 */ /* 0x000fc4000001ff00 */
[----:B------:R-:W-:Y:S01]  /*02e0*/  PRMT R68, R3, 0x5410, R68 ;  /* 0x0000541003447816 */ /* 0x000fe20000000044 */
[----:B------:R-:W0:Y:S01]  /*02f0*/  LDCU.U8 UR8, c[0x0][0x410] ;  /* 0x00008200ff0877ac */ /* 0x000e220008000000 */
[----:B------:R-:W-:Y:S02]  /*0300*/  PRMT R66, R16, 0x5410, R66 ;  /* 0x0000541010427816 */ /* 0x000fe40000000042 */
[----:B------:R-:W-:Y:S01]  /*0310*/  MOV R64, R20 ;  /* 0x0000001400407202 */ /* 0x000fe20000000f00 */
[----:B------:R-:W1:Y:S01]  /*0320*/  LDCU UR9, c[0x0][0x448] ;  /* 0x00008900ff0977ac */ /* 0x000e620008000800 */
[----:B------:R-:W-:Y:S02]  /*0330*/  MOV R17, R21 ;  /* 0x0000001500117202 */ /* 0x000fe40000000f00 */
[----:B------:R-:W-:Y:S01]  /*0340*/  MOV R3, R52 ;  /* 0x0000003400037202 */ /* 0x000fe20000000f00 */
[----:B------:R-:W2:Y:S01]  /*0350*/  LDCU.64 UR4, c[0x0][0x3a0] ;  /* 0x00007400ff0477ac */ /* 0x000ea20008000a00 */
[----:B------:R-:W-:-:S02]  /*0360*/  MOV R16, R53 ;  /* 0x0000003500107202 */ /* 0x000fc40000000f00 */
[----:B------:R-:W-:Y:S02]  /*0370*/  PRMT R64, R17, 0x5410, R64 ;  /* 0x0000541011407816 */ /* 0x000fe40000000040 */
[----:B------:R-:W-:Y:S02]  /*0380*/  PRMT R58, R16, 0x5410, R3 ;  /* 0x00005410103a7816 */ /* 0x000fe40000000003 */
[----:B------:R-:W-:Y:S02]  /*0390*/  MOV R17, R44 ;  /* 0x0000002c00117202 */ /* 0x000fe40000000f00 */
[----:B------:R-:W-:Y:S02]  /*03a0*/  MOV R3, R45 ;  /* 0x0000002d00037202 */ /* 0x000fe40000000f00 */
[----:B------:R-:W-:Y:S02]  /*03b0*/  MOV R16, R47 ;  /* 0x0000002f00107202 */ /* 0x000fe40000000f00 */
[----:B------:R-:W-:-:S02]  /*03c0*/  PRMT R57, R3, 0x5410, R17 ;  /* 0x0000541003397816 */ /* 0x000fc40000000011 */
[----:B------:R-:W-:Y:S02]  /*03d0*/  MOV R3, R46 ;  /* 0x0000002e00037202 */ /* 0x000fe40000000f00 */
[--C-:B------:R-:W-:Y:S02]  /*03e0*/  SHF.R.U64 R65, R18, 0x10, R19.reuse ;  /* 0x0000001012417819 */ /* 0x100fe40000001213 */
[----:B------:R-:W-:Y:S02]  /*03f0*/  SHF.R.U32.HI R18, RZ, 0x10, R19 ;  /* 0x00000010ff127819 */ /* 0x000fe40000011613 */
[----:B------:R-:W-:Y:S02]  /*0400*/  PRMT R56, R16, 0x5410, R3 ;  /* 0x0000541010387816 */ /* 0x000fe40000000003 */
[--C-:B------:R-:W-:Y:S02]  /*0410*/  SHF.R.U64 R59, R20, 0x10, R21.reuse ;  /* 0x00000010143b7819 */ /* 0x100fe40000001215 */
[----:B------:R-:W-:-:S02]  /*0420*/  SHF.R.U32.HI R19, RZ, 0x10, R21 ;  /* 0x00000010ff137819 */ /* 0x000fc40000011615 */
[--C-:B------:R-:W-:Y:S02]  /*0430*/  SHF.R.U64 R55, R4, 0x10, R5.reuse ;  /* 0x0000001004377819 */ /* 0x100fe40000001205 */
[----:B------:R-:W-:Y:S02]  /*0440*/  SHF.R.U32.HI R17, RZ, 0x10, R5 ;  /* 0x00000010ff117819 */ /* 0x000fe40000011605 */
[--C-:B------:R-:W-:Y:S02]  /*0450*/  SHF.R.U64 R54, R6, 0x10, R7.reuse ;  /* 0x0000001006367819 */ /* 0x100fe40000001207 */
[----:B------:R-:W-:Y:S02]  /*0460*/  SHF.R.U32.HI R3, RZ, 0x10, R7 ;  /* 0x00000010ff037819 */ /* 0x000fe40000011607 */
[--C-:B------:R-:W-:Y:S02]  /*0470*/  SHF.R.U64 R51, R8, 0x10, R9.reuse ;  /* 0x0000001008337819 */ /* 0x100fe40000001209 */
[----:B------:R-:W-:-:S02]  /*0480*/  SHF.R.U32.HI R16, RZ, 0x10, R9 ;  /* 0x00000010ff107819 */ /* 0x000fc40000011609 */
[----:B------:R-:W-:Y:S02]  /*0490*/  PRMT R67, R22, 0x5410, R67 ;  /* 0x0000541016437816 */ /* 0x000fe40000000043 */
[----:B------:R-:W-:Y:S02]  /*04a0*/  PRMT R65, R18, 0x5410, R65 ;  /* 0x0000541012417816 */ /* 0x000fe40000000041 */
[----:B------:R-:W-:Y:S02]  /*04b0*/  PRMT R59, R19, 0x5410, R59 ;  /* 0x00005410133b7816 */ /* 0x000fe4000000003b */
[----:B------:R-:W-:Y:S02]  /*04c0*/  PRMT R55, R17, 0x5410, R55 ;  /* 0x0000541011377816 */ /* 0x000fe40000000037 */
[----:B------:R-:W-:Y:S02]  /*04d0*/  PRMT R54, R3, 0x5410, R54 ;  /* 0x0000541003367816 */ /* 0x000fe40000000036 */
[----:B012---:R-:W-:-:S07]  /*04e0*/  PRMT R51, R16, 0x5410, R51 ;  /* 0x0000541010337816 */ /* 0x007fce0000000033 */
.L_x_22756:
[----:B------:R-:W0:Y:S01]  /*04f0*/  LDC.64 R20, c[0x0][0x3f0] ;  /* 0x0000fc00ff147b82 */ /* 0x000e220000000a00 */
[----:B------:R-:W-:-:S07]  /*0500*/  ISETP.NE.U32.AND P1, PT, RZ, UR4, PT ;  /* 0x00000004ff007c0c */ /* 0x000fce000bf25070 */
[----:B------:R-:W1:Y:S01]  /*0510*/  LDC R49, c[0x0][0x388] ;  /* 0x0000e200ff317b82 */ /* 0x000e620000000800 */
[----:B------:R-:W-:Y:S02]  /*0520*/  PLOP3.LUT P6, PT, PT, PT, PT, 0x8, 0x80 ;  /* 0x000000000080781c */ /* 0x000fe40003fce170 */
[----:B------:R-:W-:-:S05]  /*0530*/  PLOP3.LUT P4, PT, PT, PT, PT, 0x8, 0x80 ;  /* 0x000000000080781c */ /* 0x000fca0003f8e170 */
[----:B------:R-:W2:Y:S01]  /*0540*/  LDC.64 R28, c[0x0][0x3f8] ;  /* 0x0000fe00ff1c7b82 */ /* 0x000ea20000000a00 */
[----:B0-----:R-:W-:-:S07]  /*0550*/  IMAD.WIDE R22, R2, 0x4, R20 ;  /* 0x0000000402167825 */ /* 0x001fce00078e0214 */
[----:B------:R-:W0:Y:S01]  /*0560*/  LDC.64 R62, c[0x0][0x3a8] ;  /* 0x0000ea00ff3e7b82 */ /* 0x000e220000000a00 */
[----:B------:R-:W3:Y:S01]  /*0570*/  LDG.E R22, desc[UR6][R22.64] ;  /* 0x0000000616167981 */ /* 0x000ee2000c1e1900 */
[----:B------:R-:W-:Y:S01]  /*0580*/  ISETP.NE.AND.EX P1, PT, RZ, UR5, PT, P1 ;  /* 0x00000005ff007c0c */ /* 0x000fe2000bf25310 */
[----:B-1----:R-:W-:-:S12]  /*0590*/  IMAD R3, R2, R49, RZ ;  /* 0x0000003102037224 */ /* 0x002fd800078e02ff */
[----:B------:R-:W1:Y:S01]  /*05a0*/  @P1 LDC.64 R40, c[0x0][0x3a0] ;  /* 0x0000e800ff281b82 */ /* 0x000e620000000a00 */
[----:B---3--:R-:W-:-:S13]  /*05b0*/  ISETP.GE.AND P3, PT, R22, 0x1, PT ;  /* 0x000000011600780c */ /* 0x008fda0003f66270 */
[----:B------:R-:W3:Y:S01]  /*05c0*/  @P3 LDC.64 R20, c[0x0][0x390] ;  /* 0x0000e400ff143b82 */ /* 0x000ee20000000a00 */
[----:B------:R-:W-:-:S05]  /*05d0*/  @P3 IADD3 R24, PT, PT, R22, -0x1, RZ ;  /* 0xffffffff16183810 */ /* 0x000fca0007ffe0ff */
[----:B------:R-:W-:Y:S01]  /*05e0*/  @P3 IMAD R26, R24, R49, RZ ;  /* 0x00000031181a3224 */ /* 0x000fe200078e02ff */
[----:B------:R-:W-:-:S04]  /*05f0*/  SHF.R.S32.HI R24, RZ, 0x1f, R3 ;  /* 0x0000001fff187819 */ /* 0x000fc80000011403 */
[----:B------:R-:W-:Y:S02]  /*0600*/  @P3 SHF.R.S32.HI R23, RZ, 0x1f, R26 ;  /* 0x0000001fff173819 */ /* 0x000fe4000001141a */
[----:B------:R-:W-:Y:S01]  /*0610*/  LEA.HI R25, R24, R3, RZ, 0x2 ;  /* 0x0000000318197211 */ /* 0x000fe200078f10ff */
[----:B------:R-:W-:Y:S01]  /*0620*/  HFMA2 R24, -RZ, RZ, 0, 0 ;  /* 0x00000000ff187431 */ /* 0x000fe200000001ff */
[----:B------:R-:W-:Y:S01]  /*0630*/  @P3 LEA.HI R23, R23, R26, RZ, 0x2 ;  /* 0x0000001a17173211 */ /* 0x000fe200078f10ff */
[----:B------:R-:W4:Y:S01]  /*0640*/  LDC R3, c[0x0][0x40c] ;  /* 0x00010300ff037b82 */ /* 0x000f220000000800 */
[-C--:B------:R-:W-:Y:S02]  /*0650*/  LEA.HI.SX32 R25, R25, R0.reuse, 0x1e ;  /* 0x0000000019197211 */ /* 0x080fe400078ff2ff */
[----:B------:R-:W-:-:S03]  /*0660*/  @P3 LEA.HI.SX32 R24, R23, R0, 0x1e ;  /* 0x0000000017183211 */ /* 0x000fc600078ff2ff */
[----:B-1----:R-:W-:Y:S01]  /*0670*/  @P1 IMAD.WIDE.U32 R40, R25, 0x10, R40 ;  /* 0x0000001019281825 */ /* 0x002fe200078e0028 */
[----:B------:R-:W-:Y:S01]  /*0680*/  ISETP.GT.AND P2, PT, R22, RZ, PT ;  /* 0x000000ff1600720c */ /* 0x000fe20003f44270 */
[----:B------:R-:W1:Y:S02]  /*0690*/  @P3 LDC.64 R26, c[0x0][0x390] ;  /* 0x0000e400ff1a3b82 */ /* 0x000e640000000a00 */
[----:B---3--:R-:W-:Y:S02]  /*06a0*/  @P3 IMAD.WIDE.U32 R20, R24, 0x10, R20 ;  /* 0x0000001018143825 */ /* 0x008fe400078e0014 */
[----:B------:R-:W4:Y:S04]  /*06b0*/  @P1 LDG.E.128 R40, desc[UR6][R40.64] ;  /* 0x0000000628281981 */ /* 0x000f28000c1e1d00 */
[----:B------:R-:W4:Y:S01]  /*06c0*/  @P3 LDG.E.128 R16, desc[UR6][R20.64] ;  /* 0x0000000614103981 */ /* 0x000f22000c1e1d00 */
[----:B------:R-:W-:Y:S01]  /*06d0*/  @P1 PLOP3.LUT P0, PT, P2, PT, PT, 0x80, 0x8 ;  /* 0x000000000008181c */ /* 0x000fe2000170f070 */
[----:B------:R-:W3:Y:S01]  /*06e0*/  @P1 LDC.64 R22, c[0x0][0x3a0] ;  /* 0x0000e800ff161b82 */ /* 0x000ee20000000a00 */
[----:B------:R-:W-:-:S02]  /*06f0*/  PLOP3.LUT P5, PT, PT, PT, PT, 0x8, 0x80 ;  /* 0x000000000080781c */ /* 0x000fc40003fae170 */
[----:B------:R-:W-:Y:S02]  /*0700*/  @P1 PLOP3.LUT P6, PT, P0, PT, PT, 0x80, 0x8 ;  /* 0x000000000008181c */ /* 0x000fe400007cf070 */
[----:B------:R-:W-:Y:S02]  /*0710*/  @P1 PLOP3.LUT P4, PT, P0, PT, PT, 0x80, 0x8 ;  /* 0x000000000008181c */ /* 0x000fe4000078f070 */
[----:B------:R-:W-:-:S09]  /*0720*/  @P1 PLOP3.LUT P5, PT, P0, PT, PT, 0x80, 0x8 ;  /* 0x000000000008181c */ /* 0x000fd200007af070 */
[CC--:B----4-:R-:W-:Y:S01]  /*0730*/  @P6 FFMA.FTZ R40, R16.reuse, R3.reuse, R40 ;  /* 0x0000000310286223 */ /* 0x0d0fe20000010028 */
[----:B------:R-:W-:Y:S01]  /*0740*/  PLOP3.LUT P6, PT, PT, PT, PT, 0x8, 0x80 ;  /* 0x000000000080781c */ /* 0x000fe20003fce170 */
[-C--:B------:R-:W-:Y:S01]  /*0750*/  @!P1 FMUL.FTZ R20, R16, R3.reuse ;  /* 0x0000000310149220 */ /* 0x080fe20000410000 */
[----:B------:R-:W-:Y:S01]  /*0760*/  @P1 PLOP3.LUT P6, PT, P0, PT, PT, 0x80, 0x8 ;  /* 0x000000000008181c */ /* 0x000fe200007cf070 */
[-C--:B------:R-:W-:Y:S01]  /*0770*/  @!P1 FMUL.FTZ R30, R19, R3.reuse ;  /* 0x00000003131e9220 */ /* 0x080fe20000410000 */
[----:B------:R-:W-:Y:S01]  /*0780*/  @!P1 PLOP3.LUT P0, PT, P2, PT, PT, 0x80, 0x8 ;  /* 0x000000000008981c */ /* 0x000fe2000170f070 */
[-C--:B------:R-:W-:Y:S01]  /*0790*/  @P4 FFMA.FTZ R42, R18, R3.reuse, R42 ;  /* 0x00000003122a4223 */ /* 0x080fe2000001002a */
[CC--:B------:R-:W-:Y:S01]  /*07a0*/  @!P1 FMUL.FTZ R21, R17.reuse, R3.reuse ;  /* 0x0000000311159220 */ /* 0x0c0fe20000410000 */
[-C--:B------:R-:W-:Y:S01]  /*07b0*/  @P5 FFMA.FTZ R41, R17, R3.reuse, R41 ;  /* 0x0000000311295223 */ /* 0x080fe20000010029 */
[----:B------:R-:W-:Y:S01]  /*07c0*/  @!P1 FSEL R40, R20, RZ, P0 ;  /* 0x000000ff14289208 */ /* 0x000fe20000000000 */
[----:B------:R-:W-:-:S02]  /*07d0*/  @!P1 FMUL.FTZ R20, R18, R3 ;  /* 0x0000000312149220 */ /* 0x000fc40000410000 */
[----:B------:R-:W-:Y:S02]  /*07e0*/  @!P1 FSEL R41, R21, RZ, P0 ;  /* 0x000000ff15299208 */ /* 0x000fe40000000000 */
[----:B------:R-:W-:Y:S02]  /*07f0*/  IADD3 R21, PT, PT, R25, 0x20, RZ ;  /* 0x0000002019157810 */ /* 0x000fe40007ffe0ff */
[----:B------:R-:W-:Y:S01]  /*0800*/  @!P1 FSEL R42, R20, RZ, P0 ;  /* 0x000000ff142a9208 */ /* 0x000fe20000000000 */
[----:B------:R-:W-:Y:S01]  /*0810*/  @P6 FFMA.FTZ R43, R19, R3, R43 ;  /* 0x00000003132b6223 */ /* 0x000fe2000001002b */
[----:B------:R-:W-:Y:S01]  /*0820*/  @P3 IADD3 R20, PT, PT, R24, 0x20, RZ ;  /* 0x0000002018143810 */ /* 0x000fe20007ffe0ff */
[----:B---3--:R-:W-:Y:S01]  /*0830*/  @P1 IMAD.WIDE.U32 R22, R21, 0x10, R22 ;  /* 0x0000001015161825 */ /* 0x008fe200078e0016 */
[----:B------:R-:W-:-:S03]  /*0840*/  @!P1 FSEL R43, R30, RZ, P0 ;  /* 0x000000ff1e2b9208 */ /* 0x000fc60000000000 */
[----:B--2---:R-:W-:-:S04]  /*0850*/  IMAD.WIDE R30, R2, 0x4, R28 ;  /* 0x00000004021e7825 */ /* 0x004fc800078e021c */
[----:B0-----:R-:W-:Y:S01]  /*0860*/  IMAD.WIDE.U32 R28, R25, 0x10, R62 ;  /* 0x00000010191c7825 */ /* 0x001fe200078e003e */
[----:B------:R0:W5:Y:S03]  /*0870*/  LDG.E R50, desc[UR6][R30.64] ;  /* 0x000000061e327981 */ /* 0x000166000c1e1900 */
[----:B-1----:R-:W-:Y:S01]  /*0880*/  @P3 IMAD.WIDE.U32 R26, R20, 0x10, R26 ;  /* 0x00000010141a3825 */ /* 0x002fe200078e001a */
[----:B------:R1:W-:Y:S04]  /*0890*/  STG.E.128 desc[UR6][R28.64], R40 ;  /* 0x000000281c007986 */ /* 0x0003e8000c101d06 */
[----:B------:R2:W3:Y:S01]  /*08a0*/  @P3 LDG.E.128 R16, desc[UR6][R26.64] ;  /* 0x000000061a103981 */ /* 0x0004e2000c1e1d00 */
[----:B------:R-:W-:Y:S01]  /*08b0*/  PLOP3.LUT P4, PT, PT, PT, PT, 0x8, 0x80 ;  /* 0x000000000080781c */ /* 0x000fe20003f8e170 */
[----:B0-----:R-:W0:Y:S02]  /*08c0*/  @P3 LDC.64 R30, c[0x0][0x390] ;  /* 0x0000e400ff1e3b82 */ /* 0x001e240000000a00 */
[----:B------:R-:W4:Y:S01]  /*08d0*/  @P1 LDG.E.128 R36, desc[UR6][R22.64] ;  /* 0x0000000616241981 */ /* 0x000f22000c1e1d00 */
[----:B------:R-:W-:-:S02]  /*08e0*/  @P1 PLOP3.LUT P4, PT, P0, PT, PT, 0x80, 0x8 ;  /* 0x000000000008181c */ /* 0x000fc4000078f070 */
[----:B------:R-:W-:Y:S02]  /*08f0*/  PLOP3.LUT P2, PT, PT, PT, PT, 0x8, 0x80 ;  /* 0x000000000080781c */ /* 0x000fe40003f4e170 */
[----:B------:R-:W-:Y:S02]  /*0900*/  PLOP3.LUT P5, PT, PT, PT, PT, 0x8, 0x80 ;  /* 0x000000000080781c */ /* 0x000fe40003fae170 */
[----:B------:R-:W-:Y:S01]  /*0910*/  PLOP3.LUT P6, PT, PT, PT, PT, 0x8, 0x80 ;  /* 0x000000000080781c */ /* 0x000fe20003fce170 */
[----:B-1----:R-:W1:Y:S01]  /*0920*/  @P1 LDC.64 R28, c[0x0][0x3a0] ;  /* 0x0000e800ff1c1b82 */ /* 0x002e620000000a00 */
[----:B------:R-:W-:Y:S02]  /*0930*/  @P1 PLOP3.LUT P2, PT, P0, PT, PT, 0x80, 0x8 ;  /* 0x000000000008181c */ /* 0x000fe4000074f070 */
[----:B------:R-:W-:Y:S02]  /*0940*/  @P1 PLOP3.LUT P5, PT, P0, PT, PT, 0x80, 0x8 ;  /* 0x000000000008181c */ /* 0x000fe400007af070 */
[----:B------:R-:W-:-:S02]  /*0950*/  @P1 PLOP3.LUT P6, PT, P0, PT, PT, 0x80, 0x8 ;  /* 0x000000000008181c */ /* 0x000fc400007cf070 */
[----:B--2---:R-:W-:-:S05]  /*0960*/  @P3 IADD3 R26, PT, PT, R24, 0x40, RZ ;  /* 0x00000040181a3810 */ /* 0x004fca0007ffe0ff */
[----:B0-----:R-:W-:-:S04]  /*0970*/  @P3 IMAD.WIDE.U32 R26, R26, 0x10, R30 ;  /* 0x000000101a1a3825 */ /* 0x001fc800078e001e */
[-C--:B---3--:R-:W-:Y:S01]  /*0980*/  @!P1 FMUL.FTZ R22, R17, R3.reuse ;  /* 0x0000000311169220 */ /* 0x088fe20000410000 */
[-C--:B------:R-:W-:Y:S01]  /*0990*/  @!P1 FMUL.FTZ R20, R16, R3.reuse ;  /* 0x0000000310149220 */ /* 0x080fe20000410000 */
[-C--:B------:R-:W-:Y:S01]  /*09a0*/  @!P1 FMUL.FTZ R23, R19, R3.reuse ;  /* 0x0000000313179220 */ /* 0x080fe20000410000 */
[-C--:B----4-:R-:W-:Y:S02]  /*09b0*/  @P4 FFMA.FTZ R37, R17, R3.reuse, R37 ;  /* 0x0000000311254223 */ /* 0x090fe40000010025 */
[----:B------:R-:W-:Y:S01]  /*09c0*/  @!P1 FSEL R37, R22, RZ, P0 ;  /* 0x000000ff16259208 */ /* 0x000fe20000000000 */
[-C--:B------:R-:W-:Y:S01]  /*09d0*/  @!P1 FMUL.FTZ R22, R18, R3.reuse ;  /* 0x0000000312169220 */ /* 0x080fe20000410000 */
[-C--:B------:R-:W-:Y:S01]  /*09e0*/  @P2 FFMA.FTZ R36, R16, R3.reuse, R36 ;  /* 0x0000000310242223 */ /* 0x080fe20000010024 */
[-C--:B------:R-:W-:Y:S01]  /*09f0*/  @P5 FFMA.FTZ R38, R18, R3.reuse, R38 ;  /* 0x0000000312265223 */ /* 0x080fe20000010026 */
[----:B------:R-:W-:Y:S01]  /*0a00*/  @P6 FFMA.FTZ R39, R19, R3, R39 ;  /* 0x0000000313276223 */ /* 0x000fe20000010027 */
[----:B------:R-:W-:-:S02]  /*0a10*/  @!P1 FSEL R36, R20, RZ, P0 ;  /* 0x000000ff14249208 */ /* 0x000fc40000000000 */
[----:B------:R-:W-:Y:S02]  /*0a20*/  @!P1 FSEL R38, R22, RZ, P0 ;  /* 0x000000ff16269208 */ /* 0x000fe40000000000 */
[----:B------:R-:W-:Y:S01]  /*0a30*/  @!P1 FSEL R39, R23, RZ, P0 ;  /* 0x000000ff17279208 */ /* 0x000fe20000000000 */
[----:B------:R-:W-:Y:S01]  /*0a40*/  IMAD.WIDE.U32 R22, R21, 0x10, R62 ;  /* 0x0000001015167825 */ /* 0x000fe200078e003e */
[----:B------:R-:W-:-:S04]  /*0a50*/  IADD3 R20, PT, PT, R25, 0x40, RZ ;  /* 0x0000004019147810 */ /* 0x000fc80007ffe0ff */
[----:B------:R0:W-:Y:S01]  /*0a60*/  STG.E.128 desc[UR6][R22.64], R36 ;  /* 0x0000002416007986 */ /* 0x0001e2000c101d06 */
[----:B-1----:R-:W-:-:S03]  /*0a70*/  @P1 IMAD.WIDE.U32 R28, R20, 0x10, R28 ;  /* 0x00000010141c1825 */ /* 0x002fc600078e001c */
[----:B------:R1:W2:Y:S04]  /*0a80*/  @P3 LDG.E.128 R16, desc[UR6][R26.64] ;  /* 0x000000061a103981 */ /* 0x0002a8000c1e1d00 */
[----:B------:R3:W4:Y:S01]  /*0a90*/  @P1 LDG.E.128 R32, desc[UR6][R28.64] ;  /* 0x000000061c201981 */ /* 0x000722000c1e1d00 */
[----:B------:R-:W-:Y:S02]  /*0aa0*/  PLOP3.LUT P2, PT, PT, PT, PT, 0x8, 0x80 ;  /* 0x000000000080781c */ /* 0x000fe40003f4e170 */
[----:B------:R-:W-:Y:S02]  /*0ab0*/  @P1 PLOP3.LUT P2, PT, P0, PT, PT, 0x80, 0x8 ;  /* 0x000000000008181c */ /* 0x000fe4000074f070 */
[----:B------:R-:W-:Y:S01]  /*0ac0*/  PLOP3.LUT P4, PT, PT, PT, PT, 0x8, 0x80 ;  /* 0x000000000080781c */ /* 0x000fe20003f8e170 */
[----:B-1----:R-:W1:Y:S01]  /*0ad0*/  @P3 LDC.64 R26, c[0x0][0x390] ;  /* 0x0000e400ff1a3b82 */ /* 0x002e620000000a00 */
[----:B------:R-:W-:-:S02]  /*0ae0*/  @P1 PLOP3.LUT P4, PT, P0, PT, PT, 0x80, 0x8 ;  /* 0x000000000008181c */ /* 0x000fc4000078f070 */
[----:B------:R-:W-:Y:S02]  /*0af0*/  PLOP3.LUT P6, PT, PT, PT, PT, 0x8, 0x80 ;  /* 0x000000000080781c */ /* 0x000fe40003fce170 */
[----:B------:R-:W-:Y:S02]  /*0b00*/  PLOP3.LUT P5, PT, PT, PT, PT, 0x8, 0x80 ;  /* 0x000000000080781c */ /* 0x000fe40003fae170 */
[----:B------:R-:W-:Y:S01]  /*0b10*/  @P1 PLOP3.LUT P6, PT, P0, PT, PT, 0x80, 0x8 ;  /* 0x000000000008181c */ /* 0x000fe200007cf070 */
[----:B---3--:R-:W3:Y:S01]  /*0b20*/  @P1 LDC.64 R28, c[0x0][0x3a0] ;  /* 0x0000e800ff1c1b82 */ /* 0x008ee20000000a00 */
[----:B------:R-:W-:Y:S01]  /*0b30*/  @P1 PLOP3.LUT P5, PT, P0, PT, PT, 0x80, 0x8 ;  /* 0x000000000008181c */ /* 0x000fe200007af070 */
[CC--:B--2---:R-:W-:Y:S01]  /*0b40*/  @!P1 FMUL.FTZ R21, R16.reuse, R3.reuse ;  /* 0x0000000310159220 */ /* 0x0c4fe20000410000 */
[----:B----4-:R-:W-:-:S04]  /*0b50*/  @P2 FFMA.FTZ R32, R16, R3, R32 ;  /* 0x0000000310202223 */ /* 0x010fc80000010020 */
[----:B------:R-:W-:Y:S01]  /*0b60*/  @!P1 FSEL R32, R21, RZ, P0 ;  /* 0x000000ff15209208 */ /* 0x000fe20000000000 */
[CC--:B------:R-:W-:Y:S01]  /*0b70*/  @!P1 FMUL.FTZ R21, R17.reuse, R3.reuse ;  /* 0x0000000311159220 */ /* 0x0c0fe20000410000 */
[-C--:B------:R-:W-:Y:S01]  /*0b80*/  @P4 FFMA.FTZ R33, R17, R3.reuse, R33 ;  /* 0x0000000311214223 */ /* 0x080fe20000010021 */
[----:B0-----:R-:W-:-:S03]  /*0b90*/  @!P1 FMUL.FTZ R22, R18, R3 ;  /* 0x0000000312169220 */ /* 0x001fc60000410000 */
[----:B------:R-:W-:Y:S01]  /*0ba0*/  @!P1 FSEL R33, R21, RZ, P0 ;  /* 0x000000ff15219208 */ /* 0x000fe20000000000 */
[CC--:B------:R-:W-:Y:S01]  /*0bb0*/  @!P1 FMUL.FTZ R21, R19.reuse, R3.reuse ;  /* 0x0000000313159220 */ /* 0x0c0fe20000410000 */
[-C--:B------:R-:W-:Y:S01]  /*0bc0*/  @P6 FFMA.FTZ R35, R19, R3.reuse, R35 ;  /* 0x0000000313236223 */ /* 0x080fe20000010023 */
[----:B------:R-:W-:Y:S01]  /*0bd0*/  @P5 FFMA.FTZ R34, R18, R3, R34 ;  /* 0x0000000312225223 */ /* 0x000fe20000010022 */
[----:B------:R-:W-:Y:S02]  /*0be0*/  @!P1 FSEL R34, R22, RZ, P0 ;  /* 0x000000ff16229208 */ /* 0x000fe40000000000 */
[----:B------:R-:W-:Y:S01]  /*0bf0*/  @!P1 FSEL R35, R21, RZ, P0 ;  /* 0x000000ff15239208 */ /* 0x000fe20000000000 */
[----:B------:R-:W-:-:S05]  /*0c00*/  IMAD.WIDE.U32 R20, R20, 0x10, R62 ;  /* 0x0000001014147825 */ /* 0x000fca00078e003e */
[----:B------:R0:W-:Y:S02]  /*0c10*/  STG.E.128 desc[UR6][R20.64], R32 ;  /* 0x0000002014007986 */ /* 0x0001e4000c101d06 */
[----:B0-----:R-:W-:Y:S02]  /*0c20*/  @P3 IADD3 R21, PT, PT, R24, 0x60, RZ ;  /* 0x0000006018153810 */ /* 0x001fe40007ffe0ff */
[----:B------:R-:W-:-:S03]  /*0c30*/  IADD3 R20, PT, PT, R25, 0x60, RZ ;  /* 0x0000006019147810 */ /* 0x000fc60007ffe0ff */
[----:B-1----:R-:W-:-:S04]  /*0c40*/  @P3 IMAD.WIDE.U32 R26, R21, 0x10, R26 ;  /* 0x00000010151a3825 */ /* 0x002fc800078e001a */
[----:B---3--:R-:W-:Y:S01]  /*0c50*/  @P1 IMAD.WIDE.U32 R28, R20, 0x10, R28 ;  /* 0x00000010141c1825 */ /* 0x008fe200078e001c */
[----:B------:R0:W2:Y:S05]  /*0c60*/  @P3 LDG.E.128 R16, desc[UR6][R26.64] ;  /* 0x000000061a103981 */ /* 0x0000aa000c1e1d00 */
[----:B------:R-:W3:Y:S01]  /*0c70*/  @P1 LDG.E.128 R28, desc[UR6][R28.64] ;  /* 0x000000061c1c1981 */ /* 0x000ee2000c1e1d00 */
[----:B0-----:R-:W0:Y:S01]  /*0c80*/  @P3 LDC.64 R26, c[0x0][0x390] ;  /* 0x0000e400ff1a3b82 */ /* 0x001e220000000a00 */
[----:B------:R-:W-:Y:S02]  /*0c90*/  PLOP3.LUT P2, PT, PT, PT, PT, 0x8, 0x80 ;  /* 0x000000000080781c */ /* 0x000fe40003f4e170 */
[----:B------:R-:W-:-:S02]  /*0ca0*/  @P1 PLOP3.LUT P2, PT, P0, PT, PT, 0x80, 0x8 ;  /* 0x000000000008181c */ /* 0x000fc4000074f070 */
[----:B------:R-:W-:Y:S02]  /*0cb0*/  PLOP3.LUT P4, PT, PT, PT, PT, 0x8, 0x80 ;  /* 0x000000000080781c */ /* 0x000fe40003f8e170 */
[----:B------:R-:W-:Y:S02]  /*0cc0*/  @P1 PLOP3.LUT P4, PT, P0, PT, PT, 0x80, 0x8 ;  /* 0x000000000008181c */ /* 0x000fe4000078f070 */
[----:B------:R-:W-:Y:S02]  /*0cd0*/  @P3 IADD3 R22, PT, PT, R24, 0x80, RZ ;  /* 0x0000008018163810 */ /* 0x000fe40007ffe0ff */
[----:B------:R-:W-:Y:S02]  /*0ce0*/  PLOP3.LUT P5, PT, PT, PT, PT, 0x8, 0x80 ;  /* 0x000000000080781c */ /* 0x000fe40003fae170 */
[----:B------:R-:W-:Y:S01]  /*0cf0*/  @P1 PLOP3.LUT P5, PT, P0, PT, PT, 0x80, 0x8 ;  /* 0x000000000008181c */ /* 0x000fe200007af070 */
[----:B0-----:R-:W-:-:S04]  /*0d00*/  @P3 IMAD.WIDE.U32 R26, R22, 0x10, R26 ;  /* 0x00000010161a3825 */ /* 0x001fc800078e001a */
[CC--:B--2---:R-:W-:Y:S01]  /*0d10*/  @!P1 FMUL.FTZ R21, R16.reuse, R3.reuse ;  /* 0x0000000310159220 */ /* 0x0c4fe20000410000 */
[CC--:B------:R-:W-:Y:S01]  /*0d20*/  @!P1 FMUL.FTZ R22, R17.reuse, R3.reuse ;  /* 0x0000000311169220 */ /* 0x0c0fe20000410000 */
[-C--:B---3--:R-:W-:Y:S01]  /*0d30*/  @P2 FFMA.FTZ R28, R16, R3.reuse, R28 ;  /* 0x00000003101c2223 */ /* 0x088fe2000001001c */
[----:B------:R-:W-:Y:S01]  /*0d40*/  PLOP3.LUT P2, PT, PT, PT, PT, 0x8, 0x80 ;  /* 0x000000000080781c */ /* 0x000fe20003f4e170 */
[-C--:B------:R-:W-:Y:S01]  /*0d50*/  @P4 FFMA.FTZ R29, R17, R3.reuse, R29 ;  /* 0x00000003111d4223 */ /* 0x080fe2000001001d */
[----:B------:R-:W-:Y:S02]  /*0d60*/  @P1 PLOP3.LUT P2, PT, P0, PT, PT, 0x80, 0x8 ;  /* 0x000000000008181c */ /* 0x000fe4000074f070 */
[----:B------:R-:W-:Y:S01]  /*0d70*/  @!P1 FSEL R28, R21, RZ, P0 ;  /* 0x000000ff151c9208 */ /* 0x000fe20000000000 */
[-C--:B------:R-:W-:Y:S01]  /*0d80*/  @!P1 FMUL.FTZ R21, R18, R3.reuse ;  /* 0x0000000312159220 */ /* 0x080fe20000410000 */
[----:B------:R-:W-:Y:S02]  /*0d90*/  @!P1 FSEL R29, R22, RZ, P0 ;  /* 0x000000ff161d9208 */ /* 0x000fe40000000000 */
[----:B------:R-:W0:Y:S01]  /*0da0*/  @P1 LDC.64 R22, c[0x0][0x3a0] ;  /* 0x0000e800ff161b82 */ /* 0x000e220000000a00 */
[-C--:B------:R-:W-:Y:S01]  /*0db0*/  @P5 FFMA.FTZ R30, R18, R3.reuse, R30 ;  /* 0x00000003121e5223 */ /* 0x080fe2000001001e */
[----:B------:R-:W-:Y:S01]  /*0dc0*/  @!P1 FSEL R30, R21, RZ, P0 ;  /* 0x000000ff151e9208 */ /* 0x000fe20000000000 */
[----:B------:R-:W-:-:S04]  /*0dd0*/  @!P1 FMUL.FTZ R21, R19, R3 ;  /* 0x0000000313159220 */ /* 0x000fc80000410000 */
[----:B------:R-:W-:Y:S01]  /*0de0*/  @P2 FFMA.FTZ R31, R19, R3, R31 ;  /* 0x00000003131f2223 */ /* 0x000fe2000001001f */
[----:B------:R-:W-:Y:S01]  /*0df0*/  @!P1 FSEL R31, R21, RZ, P0 ;  /* 0x000000ff151f9208 */ /* 0x000fe20000000000 */
[----:B------:R-:W-:-:S05]  /*0e00*/  IMAD.WIDE.U32 R20, R20, 0x10, R62 ;  /* 0x0000001014147825 */ /* 0x000fca00078e003e */
[----:B------:R1:W-:Y:S04]  /*0e10*/  STG.E.128 desc[UR6][R20.64], R28 ;  /* 0x0000001c14007986 */ /* 0x0003e8000c101d06 */
[----:B------:R2:W3:Y:S02]  /*0e20*/  @P3 LDG.E.128 R16, desc[UR6][R26.64] ;  /* 0x000000061a103981 */ /* 0x0004e4000c1e1d00 */
[----:B--2---:R-:W-:-:S05]  /*0e30*/  IADD3 R26, PT, PT, R25, 0x80, RZ ;  /* 0x00000080191a7810 */ /* 0x004fca0007ffe0ff */
[----:B0-----:R-:W-:-:S06]  /*0e40*/  @P1 IMAD.WIDE.U32 R22, R26, 0x10, R22 ;  /* 0x000000101a161825 */ /* 0x001fcc00078e0016 */
[----:B-1----:R-:W2:Y:S01]  /*0e50*/  @P1 LDG.E.128 R20, desc[UR6][R22.64] ;  /* 0x0000000616141981 */ /* 0x002ea2000c1e1d00 */
[----:B------:R-:W-:Y:S02]  /*0e60*/  PLOP3.LUT P2, PT, PT, PT, PT, 0x8, 0x80 ;  /* 0x000000000080781c */ /* 0x000fe40003f4e170 */
[----:B------:R-:W-:Y:S02]  /*0e70*/  @P1 PLOP3.LUT P2, PT, P0, PT, PT, 0x80, 0x8 ;  /* 0x000000000008181c */ /* 0x000fe4000074f070 */
[----:B------:R-:W-:Y:S02]  /*0e80*/  PLOP3.LUT P4, PT, PT, PT, PT, 0x8, 0x80 ;  /* 0x000000000080781c */ /* 0x000fe40003f8e170 */
[----:B------:R-:W-:Y:S02]  /*0e90*/  @P1 PLOP3.LUT P4, PT, P0, PT, PT, 0x80, 0x8 ;  /* 0x000000000008181c */ /* 0x000fe4000078f070 */
[----:B------:R-:W-:Y:S02]  /*0ea0*/  PLOP3.LUT P5, PT, PT, PT, PT, 0x8, 0x80 ;  /* 0x000000000080781c */ /* 0x000fe40003fae170 */
[----:B------:R-:W-:-:S02]  /*0eb0*/  @P1 PLOP3.LUT P5, PT, P0, PT, PT, 0x80, 0x8 ;  /* 0x000000000008181c */ /* 0x000fc400007af070 */
[----:B------:R-:W-:Y:S02]  /*0ec0*/  @P3 IADD3 R24, PT, PT, R24, 0xa0, RZ ;  /* 0x000000a018183810 */ /* 0x000fe40007ffe0ff */
[----:B------:R-:W-:Y:S01]  /*0ed0*/  IADD3 R48, PT, PT, R25, 0xa0, RZ ;  /* 0x000000a019307810 */ /* 0x000fe20007ffe0ff */
[CC--:B---3--:R-:W-:Y:S01]  /*0ee0*/  @!P1 FMUL.FTZ R27, R16.reuse, R3.reuse ;  /* 0x00000003101b9220 */ /* 0x0c8fe20000410000 */
[----:B--2---:R-:W-:-:S04]  /*0ef0*/  @P2 FFMA.FTZ R20, R16, R3, R20 ;  /* 0x0000000310142223 */ /* 0x004fc80000010014 */
[----:B------:R-:W-:Y:S01]  /*0f00*/  @!P1 FSEL R20, R27, RZ, P0 ;  /* 0x000000ff1b149208 */ /* 0x000fe20000000000 */
[CC--:B------:R-:W-:Y:S01]  /*0f10*/  @!P1 FMUL.FTZ R27, R17.reuse, R3.reuse ;  /* 0x00000003111b9220 */ /* 0x0c0fe20000410000 */
[----:B------:R-:W-:Y:S01]  /*0f20*/  PLOP3.LUT P2, PT, PT, PT, PT, 0x8, 0x80 ;  /* 0x000000000080781c */ /* 0x000fe20003f4e170 */
[-C--:B------:R-:W-:Y:S01]  /*0f30*/  @P4 FFMA.FTZ R21, R17, R3.reuse, R21 ;  /* 0x0000000311154223 */ /* 0x080fe20000010015 */
[----:B------:R-:W-:Y:S02]  /*0f40*/  @P1 PLOP3.LUT P2, PT, P0, PT, PT, 0x80, 0x8 ;  /* 0x000000000008181c */ /* 0x000fe4000074f070 */
[----:B------:R-:W-:Y:S01]  /*0f50*/  @!P1 FSEL R21, R27, RZ, P0 ;  /* 0x000000ff1b159208 */ /* 0x000fe20000000000 */
[CC--:B------:R-:W-:Y:S01]  /*0f60*/  @!P1 FMUL.FTZ R27, R18.reuse, R3.reuse ;  /* 0x00000003121b9220 */ /* 0x0c0fe20000410000 */
[----:B------:R-:W-:-:S04]  /*0f70*/  @P5 FFMA.FTZ R22, R18, R3, R22 ;  /* 0x0000000312165223 */ /* 0x000fc80000010016 */
[----:B------:R-:W-:Y:S01]  /*0f80*/  @!P1 FSEL R22, R27, RZ, P0 ;  /* 0x000000ff1b169208 */ /* 0x000fe20000000000 */
[----:B------:R-:W-:-:S04]  /*0f90*/  @!P1 FMUL.FTZ R27, R19, R3 ;  /* 0x00000003131b9220 */ /* 0x000fc80000410000 */
[----:B------:R-:W-:Y:S01]  /*0fa0*/  @P2 FFMA.FTZ R23, R19, R3, R23 ;  /* 0x0000000313172223 */ /* 0x000fe20000010017 */
[----:B------:R-:W-:Y:S01]  /*0fb0*/  @!P1 FSEL R23, R27, RZ, P0 ;  /* 0x000000ff1b179208 */ /* 0x000fe20000000000 */
[----:B------:R-:W-:-:S05]  /*0fc0*/  IMAD.WIDE.U32 R26, R26, 0x10, R62 ;  /* 0x000000101a1a7825 */ /* 0x000fca00078e003e */
[----:B------:R0:W-:Y:S02]  /*0fd0*/  STG.E.128 desc[UR6][R26.64], R20 ;  /* 0x000000141a007986 */ /* 0x0001e4000c101d06 */
[----:B0-----:R-:W0:Y:S02]  /*0fe0*/  @P3 LDC.64 R26, c[0x0][0x390] ;  /* 0x0000e400ff1a3b82 */ /* 0x001e240000000a00 */
[----:B0-----:R-:W-:-:S05]  /*0ff0*/  @P3 IMAD.WIDE.U32 R26, R24, 0x10, R26 ;  /* 0x00000010181a3825 */ /* 0x001fca00078e001a */
[----:B------:R0:W2:Y:S02]  /*1000*/  @P3 LDG.E.128 R16, desc[UR6][R26.64] ;  /* 0x000000061a103981 */ /* 0x0000a4000c1e1d00 */
[----:B0-----:R-:W0:Y:S02]  /*1010*/  @P1 LDC.64 R26, c[0x0][0x3a0] ;  /* 0x0000e800ff1a1b82 */ /* 0x001e240000000a00 */
[----:B0-----:R-:W-:-:S06]  /*1020*/  @P1 IMAD.WIDE.U32 R26, R48, 0x10, R26 ;  /* 0x00000010301a1825 */ /* 0x001fcc00078e001a */
[----:B------:R-:W3:Y:S01]  /*1030*/  @P1 LDG.E.128 R24, desc[UR6][R26.64] ;  /* 0x000000061a181981 */ /* 0x000ee2000c1e1d00 */
[----:B------:R-:W-:-:S04]  /*1040*/  IMAD.WIDE.U32 R62, R48, 0x10, R62 ;  /* 0x00000010303e7825 */ /* 0x000fc800078e003e */
[----:B------:R-:W-:-:S04]  /*1050*/  FADD.FTZ R48, RZ, R40 ;  /* 0x00000028ff307221 */ /* 0x000fc80000010000 */
[----:B------:R-:W-:-:S04]  /*1060*/  FADD.FTZ R48, R48, R41 ;  /* 0x0000002930307221 */ /* 0x000fc80000010000 */
[----:B------:R-:W-:-:S04]  /*1070*/  FADD.FTZ R48, R48, R42 ;  /* 0x0000002a30307221 */ /* 0x000fc80000010000 */
[----:B------:R-:W-:-:S04]  /*1080*/  FADD.FTZ R48, R48, R43 ;  /* 0x0000002b30307221 */ /* 0x000fc80000010000 */
[----:B------:R-:W-:-:S04]  /*1090*/  FADD.FTZ R48, R48, R36 ;  /* 0x0000002430307221 */ /* 0x000fc80000010000 */
[----:B------:R-:W-:-:S04]  /*10a0*/  FADD.FTZ R48, R48, R37 ;  /* 0x0000002530307221 */ /* 0x000fc80000010000 */
[----:B------:R-:W-:-:S04]  /*10b0*/  FADD.FTZ R48, R48, R38 ;  /* 0x0000002630307221 */ /* 0x000fc80000010000 */
[----:B------:R-:W-:Y:S01]  /*10c0*/  FADD.FTZ R48, R48, R39 ;  /* 0x0000002730307221 */ /* 0x000fe20000010000 */
[----:B------:R-:W-:Y:S02]  /*10d0*/  PLOP3.LUT P2, PT, PT, PT, PT, 0x8, 0x80 ;  /* 0x000000000080781c */ /* 0x000fe40003f4e170 */
[----:B------:R-:W-:Y:S01]  /*10e0*/  PLOP3.LUT P3, PT, PT, PT, PT, 0x8, 0x80 ;  /* 0x000000000080781c */ /* 0x000fe20003f6e170 */
[----:B------:R-:W-:Y:S01]  /*10f0*/  FADD.FTZ R48, R48, R32 ;  /* 0x0000002030307221 */ /* 0x000fe20000010000 */
[----:B------:R-:W-:Y:S02]  /*1100*/  @P1 PLOP3.LUT P2, PT, P0, PT, PT, 0x80, 0x8 ;  /* 0x000000000008181c */ /* 0x000fe4000074f070 */
[----:B------:R-:W-:Y:S01]  /*1110*/  @P1 PLOP3.LUT P3, PT, P0, PT, PT, 0x80, 0x8 ;  /* 0x000000000008181c */ /* 0x000fe2000076f070 */
        /* <DEDUP_REMOVED lines=11> */
[----:B------:R-:W-:Y:S01]  /*11d0*/  UMOV UR10, 0xffffffff ;  /* 0xffffffff000a7882 */ /* 0x000fe20000000000 */
[CC--:B--2---:R-:W-:Y:S01]  /*11e0*/  @!P1 FMUL.FTZ R60, R16.reuse, R3.reuse ;  /* 0x00000003103c9220 */ /* 0x0c4fe20000410000 */
[-C--:B---3--:R-:W-:Y:S01]  /*11f0*/  @P2 FFMA.FTZ R24, R16, R3.reuse, R24 ;  /* 0x0000000310182223 */ /* 0x088fe20000010018 */
[----:B------:R-:W-:Y:S01]  /*1200*/  @P3 FFMA.FTZ R25, R17, R3, R25 ;  /* 0x0000000311193223 */ /* 0x000fe20000010019 */
[----:B------:R-:W-:Y:S02]  /*1210*/  PLOP3.LUT P2, PT, PT, PT, PT, 0x8, 0x80 ;  /* 0x000000000080781c */ /* 0x000fe40003f4e170 */
[----:B------:R-:W-:Y:S02]  /*1220*/  PLOP3.LUT P3, PT, PT, PT, PT, 0x8, 0x80 ;  /* 0x000000000080781c */ /* 0x000fe40003f6e170 */
[----:B------:R-:W-:Y:S02]  /*1230*/  @P1 PLOP3.LUT P2, PT, P0, PT, PT, 0x80, 0x8 ;  /* 0x000000000008181c */ /* 0x000fe4000074f070 */
[----:B------:R-:W-:-:S02]  /*1240*/  @P1 PLOP3.LUT P3, PT, P0, PT, PT, 0x80, 0x8 ;  /* 0x000000000008181c */ /* 0x000fc4000076f070 */
[----:B------:R-:W-:Y:S01]  /*1250*/  @!P1 FSEL R24, R60, RZ, P0 ;  /* 0x000000ff3c189208 */ /* 0x000fe20000000000 */
[----:B------:R-:W-:-:S05]  /*1260*/  @!P1 FMUL.FTZ R60, R17, R3 ;  /* 0x00000003113c9220 */ /* 0x000fca0000410000 */
[----:B------:R-:W-:Y:S01]  /*1270*/  @!P1 FSEL R25, R60, RZ, P0 ;  /* 0x000000ff3c199208 */ /* 0x000fe20000000000 */
[CC--:B------:R-:W-:Y:S02]  /*1280*/  @!P1 FMUL.FTZ R60, R18.reuse, R3.reuse ;  /* 0x00000003123c9220 */ /* 0x0c0fe40000410000 */
[-C--:B------:R-:W-:Y:S02]  /*1290*/  @P2 FFMA.FTZ R26, R18, R3.reuse, R26 ;  /* 0x00000003121a2223 */ /* 0x080fe4000001001a */
[CC--:B------:R-:W-:Y:S01]  /*12a0*/  @P3 FFMA.FTZ R27, R19.reuse, R3.reuse, R27 ;  /* 0x00000003131b3223 */ /* 0x0c0fe2000001001b */
[----:B------:R-:W-:Y:S01]  /*12b0*/  @!P1 FMUL.FTZ R3, R19, R3 ;  /* 0x0000000313039220 */ /* 0x000fe20000410000 */
[----:B------:R-:W-:-:S04]  /*12c0*/  @!P1 FSEL R26, R60, RZ, P0 ;  /* 0x000000ff3c1a9208 */ /* 0x000fc80000000000 */
[----:B------:R-:W-:-:S05]  /*12d0*/  @!P1 FSEL R27, R3, RZ, P0 ;  /* 0x000000ff031b9208 */ /* 0x000fca0000000000 */
[----:B------:R0:W-:Y:S01]  /*12e0*/  STG.E.128 desc[UR6][R62.64], R24 ;  /* 0x000000183e007986 */ /* 0x0001e2000c101d06 */
[----:B------:R-:W-:-:S04]  /*12f0*/  FADD.FTZ R48, R48, R24 ;  /* 0x0000001830307221 */ /* 0x000fc80000010000 */
[----:B------:R-:W-:-:S04]  /*1300*/  FADD.FTZ R48, R48, R25 ;  /* 0x0000001930307221 */ /* 0x000fc80000010000 */
[----:B------:R-:W-:Y:S01]  /*1310*/  FADD.FTZ R48, R48, R26 ;  /* 0x0000001a30307221 */ /* 0x000fe20000010000 */
[----:B------:R-:W-:-:S03]  /*1320*/  ISETP.NE.AND P1, PT, R0, RZ, PT ;  /* 0x000000ff0000720c */ /* 0x000fc60003f25270 */
[----:B------:R-:W-:Y:S01]  /*1330*/  FADD.FTZ R48, R48, R27 ;  /* 0x0000001b30307221 */ /* 0x000fe20000010000 */
[----:B------:R-:W-:Y:S09]  /*1340*/  BRA.DIV UR10, `(.L_x_22753) ;  /* 0x0000000e0adc7947 */ /* 0x000ff2000b800000 */
        /* <DEDUP_REMOVED lines=12> */
[C---:B------:R-:W-:Y:S01]  /*1410*/  FADD.FTZ R60, -R48.reuse, R40 ;  /* 0x00000028303c7221 */ /* 0x040fe20000010100 */
[C---:B------:R-:W-:Y:S01]  /*1420*/  FADD.FTZ R61, -R48.reuse, R41 ;  /* 0x00000029303d7221 */ /* 0x040fe20000010100 */
[----:B0-----:R-:W-:Y:S02]  /*1430*/  FADD.FTZ R63, -R48, R27 ;  /* 0x0000001b303f7221 */ /* 0x001fe40000010100 */
        /* <DEDUP_REMOVED lines=54> */
.L_x_22768:
[----:B-1----:R-:W-:Y:S01]  /*17a0*/  FADD.FTZ R60, R63, R60 ;  /* 0x0000003c3f3c7221 */ /* 0x002fe20000010000 */
[----:B------:R-:W-:Y:S01]  /*17b0*/  ISETP.NE.AND P0, PT, RZ, UR8, PT ;  /* 0x00000008ff007c0c */ /* 0x000fe2000bf05270 */
[----:B0-----:R-:W0:Y:S01]  /*17c0*/  @!P1 LDC.64 R62, c[0x0][0x3c0] ;  /* 0x0000f000ff3e9b82 */ /* 0x001e220000000a00 */
[----:B------:R-:W-:Y:S01]  /*17d0*/  BSSY.RECONVERGENT B0, `(.L_x_22754) ;  /* 0x00000a9000007945 */ /* 0x000fe20003800200 */
[----:B------:R-:W-:Y:S01]  /*17e0*/  FFMA.FTZ R60, R60, R3, UR9 ;  /* 0x000000093c3c7e23 */ /* 0x000fe20008010003 */
[----:B------:R-:W-:-:S05]  /*17f0*/  FMUL.FTZ R3, R48, R48 ;  /* 0x0000003030037220 */ /* 0x000fca0000410000 */
[----:B------:R-:W-:-:S05]  /*1800*/  FSEL R3, R3, RZ, P0 ;  /* 0x000000ff03037208 */ /* 0x000fca0000000000 */
[----:B------:R-:W-:Y:S02]  /*1810*/  FADD.FTZ R3, R60, R3 ;  /* 0x000000033c037221 */ /* 0x000fe40000010000 */
[----:B------:R-:W1:Y:S04]  /*1820*/  @!P1 LDC.64 R60, c[0x0][0x3c8] ;  /* 0x0000f200ff3c9b82 */ /* 0x000e680000000a00 */
[----:B------:R-:W2:Y:S01]  /*1830*/  MUFU.RSQ R3, R3 ;  /* 0x0000000300037308 */ /* 0x000ea20000001400 */
[----:B0-----:R-:W-:-:S05]  /*1840*/  @!P1 IMAD.WIDE R62, R2, 0x4, R62 ;  /* 0x00000004023e9825 */ /* 0x001fca00078e023e */
[----:B------:R0:W-:Y:S01]  /*1850*/  @!P1 STG.E desc[UR6][R62.64], R48 ;  /* 0x000000303e009986 */ /* 0x0001e2000c101906 */
[----:B-1----:R-:W-:-:S05]  /*1860*/  @!P1 IMAD.WIDE R60, R2, 0x4, R60 ;  /* 0x00000004023c9825 */ /* 0x002fca00078e023c */
[----:B--2---:R0:W-:Y:S01]  /*1870*/  @!P1 STG.E desc[UR6][R60.64], R3 ;  /* 0x000000033c009986 */ /* 0x0041e2000c101906 */
[----:B-----5:R-:W-:-:S13]  /*1880*/  ISETP.GE.AND P1, PT, R50, 0x1, PT ;  /* 0x000000013200780c */ /* 0x020fda0003f26270 */
[----:B0-----:R-:W-:Y:S05]  /*1890*/  @!P1 BRA `(.L_x_22755) ;  /* 0x0000000800709947 */ /* 0x001fea0003800000 */
[----:B------:R-:W-:Y:S02]  /*18a0*/  FSEL R48, R48, RZ, !P0 ;  /* 0x000000ff30307208 */ /* 0x000fe40004000000 */
[----:B------:R-:W-:-:S03]  /*18b0*/  IADD3 R50, PT, PT, R50, -0x1, RZ ;  /* 0xffffffff32327810 */ /* 0x000fc60007ffe0ff */
[C---:B------:R-:W-:Y:S01]  /*18c0*/  FADD.FTZ R60, -R48.reuse, R40 ;  /* 0x00000028303c7221 */ /* 0x040fe20000010100 */
[----:B------:R-:W-:Y:S02]  /*18d0*/  HADD2.F32 R40, -RZ, R4.H0_H0 ;  /* 0x20000004ff287230 */ /* 0x000fe40000004100 */
[----:B------:R-:W-:Y:S01]  /*18e0*/  FADD.FTZ R28, -R48, R28 ;  /* 0x0000001c301c7221 */ /* 0x000fe20000010100 */
[----:B------:R-:W-:Y:S02]  /*18f0*/  IMAD R49, R50, R49, RZ ;  /* 0x0000003132317224 */ /* 0x000fe400078e02ff */
[C---:B------:R-:W-:Y:S01]  /*1900*/  FMUL.FTZ R60, R3.reuse, R60 ;  /* 0x0000003c033c7220 */ /* 0x040fe20000410000 */
[----:B------:R-:W-:Y:S02]  /*1910*/  HADD2.F32 R50, -RZ, R68.H1_H1 ;  /* 0x30000044ff327230 */ /* 0x000fe40000004100 */
[----:B------:R-:W-:Y:S01]  /*1920*/  FMUL.FTZ R28, R3, R28 ;  /* 0x0000001c031c7220 */ /* 0x000fe20000410000 */
[C---:B------:R-:W-:Y:S01]  /*1930*/  FADD.FTZ R30, -R48.reuse, R30 ;  /* 0x0000001e301e7221 */ /* 0x040fe20000010100 */
[C---:B------:R-:W-:Y:S01]  /*1940*/  FADD.FTZ R20, -R48.reuse, R20 ;  /* 0x0000001430147221 */ /* 0x040fe20000010100 */
[----:B------:R-:W-:Y:S01]  /*1950*/  FADD.FTZ R22, -R48, R22 ;  /* 0x0000001630167221 */ /* 0x000fe20000010100 */
[----:B------:R-:W-:Y:S01]  /*1960*/  FFMA.FTZ R40, R60, R50, R40 ;  /* 0x000000323c287223 */ /* 0x000fe20000010028 */
[----:B------:R-:W-:Y:S01]  /*1970*/  FADD.FTZ R60, -R48, R41 ;  /* 0x00000029303c7221 */ /* 0x000fe20000010100 */
[----:B------:R-:W-:-:S02]  /*1980*/  HADD2.F32 R50, -RZ, R67.H1_H1 ;  /* 0x30000043ff327230 */ /* 0x000fc40000004100 */
[C---:B------:R-:W-:Y:S01]  /*1990*/  FMUL.FTZ R30, R3.reuse, R30 ;  /* 0x0000001e031e7220 */ /* 0x040fe20000410000 */
[----:B------:R-:W-:Y:S02]  /*19a0*/  HADD2.F32 R41, -RZ, R55.H1_H1 ;  /* 0x30000037ff297230 */ /* 0x000fe40000004100 */
[C---:B------:R-:W-:Y:S01]  /*19b0*/  FMUL.FTZ R60, R3.reuse, R60 ;  /* 0x0000003c033c7220 */ /* 0x040fe20000410000 */
[C---:B------:R-:W-:Y:S01]  /*19c0*/  FMUL.FTZ R20, R3.reuse, R20 ;  /* 0x0000001403147220 */ /* 0x040fe20000410000 */
[C---:B------:R-:W-:Y:S01]  /*19d0*/  FMUL.FTZ R22, R3.reuse, R22 ;  /* 0x0000001603167220 */ /* 0x040fe20000410000 */
[----:B------:R-:W-:Y:S01]  /*19e0*/  FADD.FTZ R26, -R48, R26 ;  /* 0x0000001a301a7221 */ /* 0x000fe20000010100 */
[----:B------:R-:W-:Y:S01]  /*19f0*/  FFMA.FTZ R41, R60, R50, R41 ;  /* 0x000000323c297223 */ /* 0x000fe20000010029 */
[----:B------:R-:W-:Y:S01]  /*1a00*/  FADD.FTZ R60, -R48, R42 ;  /* 0x0000002a303c7221 */ /* 0x000fe20000010100 */
[----:B------:R-:W-:Y:S02]  /*1a10*/  HADD2.F32 R50, -RZ, R68.H0_H0 ;  /* 0x20000044ff327230 */ /* 0x000fe40000004100 */
[----:B------:R-:W-:Y:S01]  /*1a20*/  FMUL.FTZ R26, R3, R26 ;  /* 0x0000001a031a7220 */ /* 0x000fe20000410000 */
[----:B------:R-:W-:-:S02]  /*1a30*/  HADD2.F32 R42, -RZ, R5.H0_H0 ;  /* 0x20000005ff2a7230 */ /* 0x000fc40000004100 */
[----:B------:R-:W-:Y:S01]  /*1a40*/  FMUL.FTZ R60, R3, R60 ;  /* 0x0000003c033c7220 */ /* 0x000fe20000410000 */
[----:B------:R-:W-:-:S03]  /*1a50*/  FADD.FTZ R27, -R48, R27 ;  /* 0x0000001b301b7221 */ /* 0x000fc60000010100 */
[----:B------:R-:W-:Y:S01]  /*1a60*/  FFMA.FTZ R42, R60, R50, R42 ;  /* 0x000000323c2a7223 */ /* 0x000fe2000001002a */
[----:B------:R-:W-:Y:S01]  /*1a70*/  FADD.FTZ R60, -R48, R43 ;  /* 0x0000002b303c7221 */ /* 0x000fe20000010100 */
[----:B------:R-:W-:Y:S02]  /*1a80*/  HADD2.F32 R50, -RZ, R67.H0_H0 ;  /* 0x20000043ff327230 */ /* 0x000fe40000004100 */
[C---:B------:R-:W-:Y:S01]  /*1a90*/  FMUL.FTZ R27, R3.reuse, R27 ;  /* 0x0000001b031b7220 */ /* 0x040fe20000410000 */
[----:B------:R-:W-:Y:S02]  /*1aa0*/  HADD2.F32 R43, -RZ, R55.H0_H0 ;  /* 0x20000037ff2b7230 */ /* 0x000fe40000004100 */
[----:B------:R-:W-:-:S04]  /*1ab0*/  FMUL.FTZ R60, R3, R60 ;  /* 0x0000003c033c7220 */ /* 0x000fc80000410000 */
[----:B------:R-:W-:Y:S01]  /*1ac0*/  FFMA.FTZ R43, R60, R50, R43 ;  /* 0x000000323c2b7223 */ /* 0x000fe2000001002b */
[----:B------:R-:W-:Y:S01]  /*1ad0*/  SHF.R.S32.HI R50, RZ, 0x1f, R49 ;  /* 0x0000001fff327819 */ /* 0x000fe20000011431 */
[----:B------:R-:W0:Y:S03]  /*1ae0*/  LDC.64 R60, c[0x0][0x428] ;  /* 0x00010a00ff3c7b82 */ /* 0x000e260000000a00 */
[----:B------:R-:W-:-:S04]  /*1af0*/  LEA.HI R49, R50, R49, RZ, 0x2 ;  /* 0x0000003132317211 */ /* 0x000fc800078f10ff */
[----:B------:R-:W-:-:S05]  /*1b00*/  LEA.HI.SX32 R49, R49, R0, 0x1e ;  /* 0x0000000031317211 */ /* 0x000fca00078ff2ff */
[----:B0-----:R-:W-:-:S05]  /*1b10*/  IMAD.WIDE.U32 R62, R49, 0x10, R60 ;  /* 0x00000010313e7825 */ /* 0x001fca00078e003c */
[----:B------:R0:W-:Y:S02]  /*1b20*/  STG.E.128 desc[UR6][R62.64], R40 ;  /* 0x000000283e007986 */ /* 0x0001e4000c101d06 */
[----:B0-----:R-:W-:Y:S01]  /*1b30*/  FADD.FTZ R41, -R48, R36 ;  /* 0x0000002430297221 */ /* 0x001fe20000010100 */
[----:B------:R-:W-:Y:S02]  /*1b40*/  HADD2.F32 R40, -RZ, R66.H1_H1 ;  /* 0x30000042ff287230 */ /* 0x000fe40000004100 */
[----:B------:R-:W-:Y:S02]  /*1b50*/  HADD2.F32 R36, -RZ, R6.H0_H0 ;  /* 0x20000006ff247230 */ /* 0x000fe40000004100 */
[----:B------:R-:W-:-:S04]  /*1b60*/  FMUL.FTZ R41, R3, R41 ;  /* 0x0000002903297220 */ /* 0x000fc80000410000 */
[----:B------:R-:W-:Y:S01]  /*1b70*/  FFMA.FTZ R36, R41, R40, R36 ;  /* 0x0000002829247223 */ /* 0x000fe20000010024 */
[----:B------:R-:W-:Y:S01]  /*1b80*/  FADD.FTZ R41, -R48, R37 ;  /* 0x0000002530297221 */ /* 0x000fe20000010100 */
[----:B------:R-:W-:Y:S02]  /*1b90*/  HADD2.F32 R40, -RZ, R65.H1_H1 ;  /* 0x30000041ff287230 */ /* 0x000fe40000004100 */
[----:B------:R-:W-:Y:S02]  /*1ba0*/  HADD2.F32 R37, -RZ, R54.H1_H1 ;  /* 0x30000036ff257230 */ /* 0x000fe40000004100 */
[----:B------:R-:W-:-:S04]  /*1bb0*/  FMUL.FTZ R41, R3, R41 ;  /* 0x0000002903297220 */ /* 0x000fc80000410000 */
[----:B------:R-:W-:Y:S01]  /*1bc0*/  FFMA.FTZ R37, R41, R40, R37 ;  /* 0x0000002829257223 */ /* 0x000fe20000010025 */
[----:B------:R-:W-:Y:S01]  /*1bd0*/  FADD.FTZ R41, -R48, R38 ;  /* 0x0000002630297221 */ /* 0x000fe20000010100 */
[----:B------:R-:W-:Y:S02]  /*1be0*/  HADD2.F32 R40, -RZ, R66.H0_H0 ;  /* 0x20000042ff287230 */ /* 0x000fe40000004100 */
[----:B------:R-:W-:Y:S02]  /*1bf0*/  HADD2.F32 R38, -RZ, R7.H0_H0 ;  /* 0x20000007ff267230 */ /* 0x000fe40000004100 */
[----:B------:R-:W-:-:S04]  /*1c00*/  FMUL.FTZ R41, R3, R41 ;  /* 0x0000002903297220 */ /* 0x000fc80000410000 */
[----:B------:R-:W-:Y:S01]  /*1c10*/  FFMA.FTZ R38, R41, R40, R38 ;  /* 0x0000002829267223 */ /* 0x000fe20000010026 */
[----:B------:R-:W-:Y:S01]  /*1c20*/  FADD.FTZ R41, -R48, R39 ;  /* 0x0000002730297221 */ /* 0x000fe20000010100 */
[----:B------:R-:W-:Y:S02]  /*1c30*/  HADD2.F32 R40, -RZ, R65.H0_H0 ;  /* 0x20000041ff287230 */ /* 0x000fe40000004100 */
[----:B------:R-:W-:Y:S02]  /*1c40*/  HADD2.F32 R39, -RZ, R54.H0_H0 ;  /* 0x20000036ff277230 */ /* 0x000fe40000004100 */
[----:B------:R-:W-:-:S04]  /*1c50*/  FMUL.FTZ R41, R3, R41 ;  /* 0x0000002903297220 */ /* 0x000fc80000410000 */
[----:B------:R-:W-:Y:S01]  /*1c60*/  FFMA.FTZ R39, R41, R40, R39 ;  /* 0x0000002829277223 */ /* 0x000fe20000010027 */
[----:B------:R-:W-:-:S05]  /*1c70*/  IADD3 R40, PT, PT, R49, 0x20, RZ ;  /* 0x0000002031287810 */ /* 0x000fca0007ffe0ff */
[----:B------:R-:W-:-:S05]  /*1c80*/  IMAD.WIDE.U32 R40, R40, 0x10, R60 ;  /* 0x0000001028287825 */ /* 0x000fca00078e003c */
[----:B------:R0:W-:Y:S02]  /*1c90*/  STG.E.128 desc[UR6][R40.64], R36 ;  /* 0x0000002428007986 */ /* 0x0001e4000c101d06 */
[C---:B0-----:R-:W-:Y:S01]  /*1ca0*/  FADD.FTZ R39, -R48.reuse, R32 ;  /* 0x0000002030277221 */ /* 0x041fe20000010100 */
[----:B------:R-:W-:Y:S02]  /*1cb0*/  HADD2.F32 R37, -RZ, R64.H1_H1 ;  /* 0x30000040ff257230 */ /* 0x000fe40000004100 */
[----:B------:R-:W-:Y:S01]  /*1cc0*/  FADD.FTZ R38, -R48, R33 ;  /* 0x0000002130267221 */ /* 0x000fe20000010100 */
[----:B------:R-:W-:Y:S02]  /*1cd0*/  HADD2.F32 R32, -RZ, R8.H0_H0 ;  /* 0x20000008ff207230 */ /* 0x000fe40000004100 */
[C---:B------:R-:W-:Y:S01]  /*1ce0*/  FMUL.FTZ R39, R3.reuse, R39 ;  /* 0x0000002703277220 */ /* 0x040fe20000410000 */
[----:B------:R-:W-:Y:S02]  /*1cf0*/  HADD2.F32 R36, -RZ, R59.H1_H1 ;  /* 0x3000003bff247230 */ /* 0x000fe40000004100 */
[----:B------:R-:W-:Y:S01]  /*1d00*/  FMUL.FTZ R38, R3, R38 ;  /* 0x0000002603267220 */ /* 0x000fe20000410000 */
[----:B------:R-:W-:-:S02]  /*1d10*/  HADD2.F32 R33, -RZ, R51.H1_H1 ;  /* 0x30000033ff217230 */ /* 0x000fc40000004100 */
[----:B------:R-:W-:Y:S01]  /*1d20*/  FFMA.FTZ R32, R39, R37, R32 ;  /* 0x0000002527207223 */ /* 0x000fe20000010020 */
[C---:B------:R-:W-:Y:S01]  /*1d30*/  FADD.FTZ R37, -R48.reuse, R35 ;  /* 0x0000002330257221 */ /* 0x040fe20000010100 */
[----:B------:R-:W-:Y:S02]  /*1d40*/  HADD2.F32 R35, -RZ, R51.H0_H0 ;  /* 0x20000033ff237230 */ /* 0x000fe40000004100 */
[----:B------:R-:W-:Y:S01]  /*1d50*/  FADD.FTZ R39, -R48, R34 ;  /* 0x0000002230277221 */ /* 0x000fe20000010100 */
[----:B------:R-:W-:Y:S01]  /*1d60*/  FFMA.FTZ R33, R38, R36, R33 ;  /* 0x0000002426217223 */ /* 0x000fe20000010021 */
[----:B------:R-:W-:Y:S02]  /*1d70*/  HADD2.F32 R36, -RZ, R59.H0_H0 ;  /* 0x2000003bff247230 */ /* 0x000fe40000004100 */
[C---:B------:R-:W-:Y:S01]  /*1d80*/  FMUL.FTZ R37, R3.reuse, R37 ;  /* 0x0000002503257220 */ /* 0x040fe20000410000 */
[----:B------:R-:W-:Y:S02]  /*1d90*/  HADD2.F32 R38, -RZ, R64.H0_H0 ;  /* 0x20000040ff267230 */ /* 0x000fe40000004100 */
[----:B------:R-:W-:Y:S01]  /*1da0*/  FMUL.FTZ R39, R3, R39 ;  /* 0x0000002703277220 */ /* 0x000fe20000410000 */
[----:B------:R-:W-:-:S02]  /*1db0*/  HADD2.F32 R34, -RZ, R9.H0_H0 ;  /* 0x20000009ff227230 */ /* 0x000fc40000004100 */
[----:B------:R-:W-:Y:S01]  /*1dc0*/  FFMA.FTZ R35, R37, R36, R35 ;  /* 0x0000002425237223 */ /* 0x000fe20000010023 */
[----:B------:R-:W-:Y:S02]  /*1dd0*/  SHF.R.U64 R37, R52, 0x10, R53 ;  /* 0x0000001034257819 */ /* 0x000fe40000001235 */
[----:B------:R-:W-:Y:S01]  /*1de0*/  SHF.R.U64 R36, R10, 0x10, R11 ;  /* 0x000000100a247819 */ /* 0x000fe2000000120b */
[----:B------:R-:W-:Y:S01]  /*1df0*/  FFMA.FTZ R34, R39, R38, R34 ;  /* 0x0000002627227223 */ /* 0x000fe20000010022 */
[----:B------:R-:W-:Y:S01]  /*1e00*/  FADD.FTZ R39, -R48, R29 ;  /* 0x0000001d30277221 */ /* 0x000fe20000010100 */
[----:B------:R-:W-:Y:S01]  /*1e10*/  HADD2.F32 R29, -RZ, R37.H0_H0 ;  /* 0x20000025ff1d7230 */ /* 0x000fe20000004100 */
[----:B------:R-:W-:Y:S01]  /*1e20*/  SHF.R.U64 R40, R14, 0x10, R15 ;  /* 0x000000100e287819 */ /* 0x000fe2000000120f */
[----:B------:R-:W-:Y:S02]  /*1e30*/  HADD2.F32 R38, -RZ, R58.H1_H1 ;  /* 0x3000003aff267230 */ /* 0x000fe40000004100 */
[----:B------:R-:W-:Y:S01]  /*1e40*/  FMUL.FTZ R39, R3, R39 ;  /* 0x0000002703277220 */ /* 0x000fe20000410000 */
[----:B------:R-:W-:-:S02]  /*1e50*/  HADD2.F32 R37, -RZ, R10.H0_H0 ;  /* 0x2000000aff257230 */ /* 0x000fc40000004100 */
[----:B------:R-:W-:-:S03]  /*1e60*/  HADD2.F32 R36, -RZ, R36.H0_H0 ;  /* 0x20000024ff247230 */ /* 0x000fc60000004100 */
[----:B------:R-:W-:Y:S01]  /*1e70*/  FFMA.FTZ R28, R28, R38, R37 ;  /* 0x000000261c1c7223 */ /* 0x000fe20000010025 */
[----:B------:R-:W-:Y:S01]  /*1e80*/  SHF.R.U32.HI R37, RZ, 0x10, R53 ;  /* 0x00000010ff257819 */ /* 0x000fe20000011635 */
[----:B------:R-:W-:Y:S01]  /*1e90*/  FFMA.FTZ R29, R39, R29, R36 ;  /* 0x0000001d271d7223 */ /* 0x000fe20000010024 */
[----:B------:R-:W-:Y:S01]  /*1ea0*/  FADD.FTZ R38, -R48, R31 ;  /* 0x0000001f30267221 */ /* 0x000fe20000010100 */
[----:B------:R-:W-:Y:S01]  /*1eb0*/  SHF.R.U32.HI R36, RZ, 0x10, R11 ;  /* 0x00000010ff247819 */ /* 0x000fe2000001160b */
[----:B------:R-:W-:Y:S02]  /*1ec0*/  HADD2.F32 R39, -RZ, R58.H0_H0 ;  /* 0x2000003aff277230 */ /* 0x000fe40000004100 */
[----:B------:R-:W-:Y:S02]  /*1ed0*/  HADD2.F32 R31, -RZ, R37.H0_H0 ;  /* 0x20000025ff1f7230 */ /* 0x000fe40000004100 */
[----:B------:R-:W-:Y:S01]  /*1ee0*/  FMUL.FTZ R38, R3, R38 ;  /* 0x0000002603267220 */ /* 0x000fe20000410000 */
[----:B------:R-:W-:-:S02]  /*1ef0*/  HADD2.F32 R37, -RZ, R11.H0_H0 ;  /* 0x2000000bff257230 */ /* 0x000fc40000004100 */
[----:B------:R-:W-:-:S03]  /*1f00*/  HADD2.F32 R36, -RZ, R36.H0_H0 ;  /* 0x20000024ff247230 */ /* 0x000fc60000004100 */
[----:B------:R-:W-:Y:S01]  /*1f10*/  FFMA.FTZ R30, R30, R39, R37 ;  /* 0x000000271e1e7223 */ /* 0x000fe20000010025 */
[----:B------:R-:W-:Y:S01]  /*1f20*/  SHF.R.U64 R37, R44, 0x10, R45 ;  /* 0x000000102c257819 */ /* 0x000fe2000000122d */
[----:B------:R-:W-:Y:S01]  /*1f30*/  FFMA.FTZ R31, R38, R31, R36 ;  /* 0x0000001f261f7223 */ /* 0x000fe20000010024 */
[----:B------:R-:W-:Y:S01]  /*1f40*/  SHF.R.U64 R36, R12, 0x10, R13 ;  /* 0x000000100c247819 */ /* 0x000fe2000000120d */
[----:B------:R-:W-:Y:S01]  /*1f50*/  FADD.FTZ R39, -R48, R21 ;  /* 0x0000001530277221 */ /* 0x000fe20000010100 */
[----:B------:R-:W-:Y:S02]  /*1f60*/  HADD2.F32 R38, -RZ, R57.H1_H1 ;  /* 0x30000039ff267230 */ /* 0x000fe40000004100 */
[----:B------:R-:W-:Y:S02]  /*1f70*/  HADD2.F32 R21, -RZ, R37.H0_H0 ;  /* 0x20000025ff157230 */ /* 0x000fe40000004100 */
[----:B------:R-:W-:Y:S01]  /*1f80*/  FMUL.FTZ R39, R3, R39 ;  /* 0x0000002703277220 */ /* 0x000fe20000410000 */
[----:B------:R-:W-:-:S02]  /*1f90*/  HADD2.F32 R37, -RZ, R12.H0_H0 ;  /* 0x2000000cff257230 */ /* 0x000fc40000004100 */
[----:B------:R-:W-:-:S03]  /*1fa0*/  HADD2.F32 R36, -RZ, R36.H0_H0 ;  /* 0x20000024ff247230 */ /* 0x000fc60000004100 */
[----:B------:R-:W-:Y:S01]  /*1fb0*/  FFMA.FTZ R20, R20, R38, R37 ;  /* 0x0000002614147223 */ /* 0x000fe20000010025 */
[----:B------:R-:W-:Y:S01]  /*1fc0*/  SHF.R.U32.HI R37, RZ, 0x10, R45 ;  /* 0x00000010ff257819 */ /* 0x000fe2000001162d */
[----:B------:R-:W-:Y:S01]  /*1fd0*/  FFMA.FTZ R21, R39, R21, R36 ;  /* 0x0000001527157223 */ /* 0x000fe20000010024 */
[----:B------:R-:W-:Y:S01]  /*1fe0*/  SHF.R.U32.HI R36, RZ, 0x10, R13 ;  /* 0x00000010ff247819 */ /* 0x000fe2000001160d */
[----:B------:R-:W-:Y:S01]  /*1ff0*/  FADD.FTZ R38, -R48, R23 ;  /* 0x0000001730267221 */ /* 0x000fe20000010100 */
        /* <DEDUP_REMOVED lines=8> */
[C---:B------:R-:W-:Y:S01]  /*2080*/  FADD.FTZ R39, -R48.reuse, R24 ;  /* 0x0000001830277221 */ /* 0x040fe20000010100 */
[----:B------:R-:W-:Y:S01]  /*2090*/  FADD.FTZ R38, -R48, R25 ;  /* 0x0000001930267221 */ /* 0x000fe20000010100 */
[----:B------:R-:W-:Y:S02]  /*20a0*/  HADD2.F32 R36, -RZ, R56.H1_H1 ;  /* 0x30000038ff247230 */ /* 0x000fe40000004100 */
[----:B------:R-:W-:Y:S02]  /*20b0*/  HADD2.F32 R37, -RZ, R37.H0_H0 ;  /* 0x20000025ff257230 */ /* 0x000fe40000004100 */
[----:B------:R-:W-:Y:S01]  /*20c0*/  FMUL.FTZ R39, R3, R39 ;  /* 0x0000002703277220 */ /* 0x000fe20000410000 */
[----:B------:R-:W-:-:S02]  /*20d0*/  HADD2.F32 R25, -RZ, R40.H0_H0 ;  /* 0x20000028ff197230 */ /* 0x000fc40000004100 */
[----:B------:R-:W-:Y:S01]  /*20e0*/  FMUL.FTZ R38, R3, R38 ;  /* 0x0000002603267220 */ /* 0x000fe20000410000 */
[----:B------:R-:W-:Y:S01]  /*20f0*/  HADD2.F32 R24, -RZ, R14.H0_H0 ;  /* 0x2000000eff187230 */ /* 0x000fe20000004100 */
[----:B------:R-:W-:Y:S02]  /*2100*/  IADD3 R3, PT, PT, R49, 0x80, RZ ;  /* 0x0000008031037810 */ /* 0x000fe40007ffe0ff */
[----:B------:R-:W-:Y:S01]  /*2110*/  FFMA.FTZ R25, R38, R37, R25 ;  /* 0x0000002526197223 */ /* 0x000fe20000010019 */
[----:B------:R-:W-:Y:S02]  /*2120*/  HADD2.F32 R38, -RZ, R15.H0_H0 ;  /* 0x2000000fff267230 */ /* 0x000fe40000004100 */
[----:B------:R-:W-:Y:S01]  /*2130*/  FFMA.FTZ R24, R39, R36, R24 ;  /* 0x0000002427187223 */ /* 0x000fe20000010018 */
[----:B------:R-:W-:Y:S01]  /*2140*/  HADD2.F32 R39, -RZ, R56.H0_H0 ;  /* 0x20000038ff277230 */ /* 0x000fe20000004100 */
[----:B------:R-:W-:Y:S01]  /*2150*/  SHF.R.U32.HI R36, RZ, 0x10, R47 ;  /* 0x00000010ff247819 */ /* 0x000fe2000001162f */
[----:B------:R-:W-:Y:S01]  /*2160*/  IMAD.WIDE.U32 R40, R3, 0x10, R60 ;  /* 0x0000001003287825 */ /* 0x000fe200078e003c */
[----:B------:R-:W-:-:S03]  /*2170*/  SHF.R.U32.HI R37, RZ, 0x10, R15 ;  /* 0x00000010ff257819 */ /* 0x000fc6000001160f */
[----:B------:R-:W-:Y:S01]  /*2180*/  FFMA.FTZ R26, R26, R39, R38 ;  /* 0x000000271a1a7223 */ /* 0x000fe20000010026 */
[----:B------:R-:W-:Y:S01]  /*2190*/  HADD2.F32 R36, -RZ, R36.H0_H0 ;  /* 0x20000024ff247230 */ /* 0x000fe20000004100 */
[C---:B------:R-:W-:Y:S01]  /*21a0*/  IADD3 R38, PT, PT, R49.reuse, 0x40, RZ ;  /* 0x0000004031267810 */ /* 0x040fe20007ffe0ff */
[----:B------:R-:W-:Y:S01]  /*21b0*/  HADD2.F32 R39, -RZ, R37.H0_H0 ;  /* 0x20000025ff277230 */ /* 0x000fe20000004100 */
[C---:B------:R-:W-:Y:S02]  /*21c0*/  IADD3 R37, PT, PT, R49.reuse, 0x60, RZ ;  /* 0x0000006031257810 */ /* 0x040fe40007ffe0ff */
[----:B------:R-:W-:Y:S02]  /*21d0*/  IADD3 R49, PT, PT, R49, 0xa0, RZ ;  /* 0x000000a031317810 */ /* 0x000fe40007ffe0ff */
[----:B------:R-:W-:Y:S01]  /*21e0*/  FFMA.FTZ R27, R27, R36, R39 ;  /* 0x000000241b1b7223 */ /* 0x000fe20000010027 */
[----:B------:R-:W-:-:S04]  /*21f0*/  IMAD.WIDE.U32 R38, R38, 0x10, R60 ;  /* 0x0000001026267825 */ /* 0x000fc800078e003c */
[--C-:B------:R-:W-:Y:S01]  /*2200*/  IMAD.WIDE.U32 R36, R37, 0x10, R60.reuse ;  /* 0x0000001025247825 */ /* 0x100fe200078e003c */
[----:B------:R0:W-:Y:S03]  /*2210*/  STG.E.128 desc[UR6][R38.64], R32 ;  /* 0x0000002026007986 */ /* 0x0001e6000c101d06 */
[----:B------:R-:W-:Y:S01]  /*2220*/  IMAD.WIDE.U32 R60, R49, 0x10, R60 ;  /* 0x00000010313c7825 */ /* 0x000fe200078e003c */
[----:B------:R0:W-:Y:S04]  /*2230*/  STG.E.128 desc[UR6][R36.64], R28 ;  /* 0x0000001c24007986 */ /* 0x0001e8000c101d06 */
[----:B------:R0:W-:Y:S04]  /*2240*/  STG.E.128 desc[UR6][R40.64], R20 ;  /* 0x0000001428007986 */ /* 0x0001e8000c101d06 */
[----:B------:R0:W-:Y:S02]  /*2250*/  STG.E.128 desc[UR6][R60.64], R24 ;  /* 0x000000183c007986 */ /* 0x0001e4000c101d06 */
.L_x_22755:
[----:B------:R-:W-:Y:S05]  /*2260*/  BSYNC.RECONVERGENT B0 ;  /* 0x0000000000007941 */ /* 0x000fea0003800200 */
.L_x_22754:
[----:B0-----:R-:W0:Y:S02]  /*2270*/  LDC.64 R20, c[0x0][0x380] ;  /* 0x0000e000ff147b82 */ /* 0x001e240000000a00 */
[----:B0-----:R-:W-:-:S04]  /*2280*/  LEA R2, R20, R2, 0x2 ;  /* 0x0000000214027211 */ /* 0x001fc800078e10ff */
[----:B------:R-:W-:-:S13]  /*2290*/  ISETP.GE.AND P0, PT, R2, R21, PT ;  /* 0x000000150200720c */ /* 0x000fda0003f06270 */
[----:B------:R-:W-:Y:S05]  /*22a0*/  @!P0 BRA `(.L_x_22756) ;  /* 0xffffffe000908947 */ /* 0x000fea000383ffff */
[----:B------:R-:W-:Y:S05]  /*22b0*/  EXIT ;  /* 0x000000000000794d */ /* 0x000fea0003800000 */
.L_x_22753:
[----:B------:R-:W-:Y:S01]  /*22c0*/  BSSY B0, `(.L_x_22757) ;  /* 0x0000008000007945 */ /* 0x000fe20003800000 */
[----:B------:R-:W-:Y:S02]  /*22d0*/  MOV R69, R48 ;  /* 0x0000003000457202 */ /* 0x000fe40000000f00 */
[----:B0-----:R-:W-:Y:S02]  /*22e0*/  MOV R62, 0x1 ;  /* 0x00000001003e7802 */ /* 0x001fe40000000f00 */
[----:B------:R-:W-:Y:S02]  /*22f0*/  MOV R61, 0x1f ;  /* 0x0000001f003d7802 */ /* 0x000fe40000000f00 */
[----:B------:R-:W-:-:S07]  /*2300*/  MOV R60, 0xffffffff ;  /* 0xffffffff003c7802 */ /* 0x000fce0000000f00 */
[----:B-----5:R-:W-:Y:S05]  /*2310*/  WARPSYNC.COLLECTIVE R60, `(.L_x_22758) ;  /* 0x000000003c087348 */ /* 0x020fea0003c00000 */
[----:B------:R0:W1:Y:S02]  /*2320*/  SHFL.BFLY P0, R60, R69, R62, R61 ;  /* 0x0c00003e453c7389 */ /* 0x000064000000003d */
[----:B01---5:R-:W-:Y:S05]  /*2330*/  ENDCOLLECTIVE ;  /* 0x000000000000791b */ /* 0x023fea0003800000 */
.L_x_22758:
[----:B------:R-:W-:Y:S05]  /*2340*/  BSYNC B0 ;  /* 0x0000000000007941 */ /* 0x000fea0003800000 */
.L_x_22757:
        /* <DEDUP_REMOVED lines=9> */
.L_x_22759:
[----:B------:R-:W-:Y:S02]  /*23e0*/  HFMA2 R62, -RZ, RZ, 0, 2.384185791015625e-07 ;  /* 0x00000004ff3e7431 */ /* 0x000fe400000001ff */
[----:B------:R-:W-:Y:S01]  /*23f0*/  FADD.FTZ R48, R48, R60 ;  /* 0x0000003c30307221 */ /* 0x000fe20000010000 */
[----:B------:R-:W-:-:S04]  /*2400*/  MOV R60, 0xffffffff ;  /* 0xffffffff003c7802 */ /* 0x000fc80000000f00 */
[----:B------:R-:W-:-:S07]  /*2410*/  MOV R69, R48 ;  /* 0x0000003000457202 */ /* 0x000fce0000000f00 */
[----:B------:R-:W-:Y:S05]  /*2420*/  WARPSYNC.COLLECTIVE R60, `(.L_x_22760) ;  /* 0x000000003c087348 */ /* 0x000fea0003c00000 */
[----:B------:R0:W1:Y:S02]  /*2430*/  SHFL.BFLY P0, R60, R69, R62, R61 ;  /* 0x0c00003e453c7389 */ /* 0x000064000000003d */
[----:B01----:R-:W-:Y:S05]  /*2440*/  ENDCOLLECTIVE ;  /* 0x000000000000791b */ /* 0x003fea0003800000 */
.L_x_22760:
[----:B------:R-:W-:Y:S02]  /*2450*/  HFMA2 R62, -RZ, RZ, 0, 4.76837158203125e-07 ;  /* 0x00000008ff3e7431 */ /* 0x000fe400000001ff */
[----:B------:R-:W-:Y:S01]  /*2460*/  FADD.FTZ R48, R48, R60 ;  /* 0x0000003c30307221 */ /* 0x000fe20000010000 */
[----:B------:R-:W-:-:S04]  /*2470*/  MOV R60, 0xffffffff ;  /* 0xffffffff003c7802 */ /* 0x000fc80000000f00 */
[----:B------:R-:W-:-:S07]  /*2480*/  MOV R69, R48 ;  /* 0x0000003000457202 */ /* 0x000fce0000000f00 */
[----:B------:R-:W-:Y:S05]  /*2490*/  WARPSYNC.COLLECTIVE R60, `(.L_x_22761) ;  /* 0x000000003c087348 */ /* 0x000fea0003c00000 */
[----:B------:R0:W1:Y:S02]  /*24a0*/  SHFL.BFLY P0, R60, R69, R62, R61 ;  /* 0x0c00003e453c7389 */ /* 0x000064000000003d */
[----:B01----:R-:W-:Y:S05]  /*24b0*/  ENDCOLLECTIVE ;  /* 0x000000000000791b */ /* 0x003fea0003800000 */
.L_x_22761:
[----:B------:R-:W-:Y:S02]  /*24c0*/  HFMA2 R62, -RZ, RZ, 0, 9.5367431640625e-07 ;  /* 0x00000010ff3e7431 */ /* 0x000fe400000001ff */
[----:B------:R-:W-:Y:S01]  /*24d0*/  FADD.FTZ R48, R48, R60 ;  /* 0x0000003c30307221 */ /* 0x000fe20000010000 */
[----:B------:R-:W-:-:S04]  /*24e0*/  MOV R60, 0xffffffff ;  /* 0xffffffff003c7802 */ /* 0x000fc80000000f00 */
[----:B------:R-:W-:-:S07]  /*24f0*/  MOV R69, R48 ;  /* 0x0000003000457202 */ /* 0x000fce0000000f00 */
[----:B------:R-:W-:Y:S05]  /*2500*/  WARPSYNC.COLLECTIVE R60, `(.L_x_22762) ;  /* 0x000000003c087348 */ /* 0x000fea0003c00000 */
[----:B------:R0:W1:Y:S02]  /*2510*/  SHFL.BFLY P0, R60, R69, R62, R61 ;  /* 0x0c00003e453c7389 */ /* 0x000064000000003d */
[----:B01----:R-:W-:Y:S05]  /*2520*/  ENDCOLLECTIVE ;  /* 0x000000000000791b */ /* 0x003fea0003800000 */
.L_x_22762:
        /* <DEDUP_REMOVED lines=51> */
[----:B------:R-:W-:Y:S01]  /*2860*/  FFMA.FTZ R63, R63, R63, R60 ;  /* 0x0000003f3f3f7223 */ /* 0x000fe2000001003c */
[----:B------:R-:W-:-:S04]  /*2870*/  MOV R60, 0xffffffff ;  /* 0xffffffff003c7802 */ /* 0x000fc80000000f00 */
[----:B------:R-:W-:-:S07]  /*2880*/  MOV R69, R63 ;  /* 0x0000003f00457202 */ /* 0x000fce0000000f00 */
[----:B------:R-:W-:Y:S05]  /*2890*/  WARPSYNC.COLLECTIVE R60, `(.L_x_22763) ;  /* 0x000000003c087348 */ /* 0x000fea0003c00000 */
[----:B------:R0:W1:Y:S02]  /*28a0*/  SHFL.BFLY P0, R60, R69, R62, R61 ;  /* 0x0c00003e453c7389 */ /* 0x000064000000003d */
[----:B01----:R-:W-:Y:S05]  /*28b0*/  ENDCOLLECTIVE ;  /* 0x000000000000791b */ /* 0x003fea0003800000 */
.L_x_22763:
[----:B------:R-:W-:Y:S02]  /*28c0*/  HFMA2 R62, -RZ, RZ, 0, 1.1920928955078125e-07 ;  /* 0x00000002ff3e7431 */ /* 0x000fe400000001ff */
[----:B------:R-:W-:Y:S01]  /*28d0*/  FADD.FTZ R63, R63, R60 ;  /* 0x0000003c3f3f7221 */ /* 0x000fe20000010000 */
[----:B------:R-:W-:-:S04]  /*28e0*/  MOV R60, 0xffffffff ;  /* 0xffffffff003c7802 */ /* 0x000fc80000000f00 */
[----:B------:R-:W-:-:S07]  /*28f0*/  MOV R69, R63 ;  /* 0x0000003f00457202 */ /* 0x000fce0000000f00 */
[----:B------:R-:W-:Y:S05]  /*2900*/  WARPSYNC.COLLECTIVE R60, `(.L_x_22764) ;  /* 0x000000003c087348 */ /* 0x000fea0003c00000 */
[----:B------:R0:W1:Y:S02]  /*2910*/  SHFL.BFLY P0, R60, R69, R62, R61 ;  /* 0x0c00003e453c7389 */ /* 0x000064000000003d */
[----:B01----:R-:W-:Y:S05]  /*2920*/  ENDCOLLECTIVE ;  /* 0x000000000000791b */ /* 0x003fea0003800000 */
.L_x_22764:
[----:B------:R-:W-:Y:S02]  /*2930*/  HFMA2 R62, -RZ, RZ, 0, 2.384185791015625e-07 ;  /* 0x00000004ff3e7431 */ /* 0x000fe400000001ff */
[----:B------:R-:W-:Y:S01]  /*2940*/  FADD.FTZ R63, R63, R60 ;  /* 0x0000003c3f3f7221 */ /* 0x000fe20000010000 */
[----:B------:R-:W-:-:S04]  /*2950*/  MOV R60, 0xffffffff ;  /* 0xffffffff003c7802 */ /* 0x000fc80000000f00 */
[----:B------:R-:W-:-:S07]  /*2960*/  MOV R69, R63 ;  /* 0x0000003f00457202 */ /* 0x000fce0000000f00 */
[----:B------:R-:W-:Y:S05]  /*2970*/  WARPSYNC.COLLECTIVE R60, `(.L_x_22765) ;  /* 0x000000003c087348 */ /* 0x000fea0003c00000 */
[----:B------:R0:W1:Y:S02]  /*2980*/  SHFL.BFLY P0, R60, R69, R62, R61 ;  /* 0x0c00003e453c7389 */ /* 0x000064000000003d */
[----:B01----:R-:W-:Y:S05]  /*2990*/  ENDCOLLECTIVE ;  /* 0x000000000000791b */ /* 0x003fea0003800000 */
.L_x_22765:
[----:B------:R-:W-:Y:S02]  /*29a0*/  HFMA2 R62, -RZ, RZ, 0, 4.76837158203125e-07 ;  /* 0x00000008ff3e7431 */ /* 0x000fe400000001ff */
[----:B------:R-:W-:Y:S01]  /*29b0*/  FADD.FTZ R63, R63, R60 ;  /* 0x0000003c3f3f7221 */ /* 0x000fe20000010000 */
[----:B------:R-:W-:-:S04]  /*29c0*/  MOV R60, 0xffffffff ;  /* 0xffffffff003c7802 */ /* 0x000fc80000000f00 */
[----:B------:R-:W-:-:S07]  /*29d0*/  MOV R69, R63 ;  /* 0x0000003f00457202 */ /* 0x000fce0000000f00 */
[----:B------:R-:W-:Y:S05]  /*29e0*/  WARPSYNC.COLLECTIVE R60, `(.L_x_22766) ;  /* 0x000000003c087348 */ /* 0x000fea0003c00000 */
[----:B------:R0:W1:Y:S02]  /*29f0*/  SHFL.BFLY P0, R60, R69, R62, R61 ;  /* 0x0c00003e453c7389 */ /* 0x000064000000003d */
[----:B01----:R-:W-:Y:S05]  /*2a00*/  ENDCOLLECTIVE ;  /* 0x000000000000791b */ /* 0x003fea0003800000 */
.L_x_22766:
[----:B------:R-:W-:Y:S02]  /*2a10*/  HFMA2 R62, -RZ, RZ, 0, 9.5367431640625e-07 ;  /* 0x00000010ff3e7431 */ /* 0x000fe400000001ff */
[----:B------:R-:W-:Y:S01]  /*2a20*/  FADD.FTZ R63, R63, R60 ;  /* 0x0000003c3f3f7221 */ /* 0x000fe20000010000 */
[----:B------:R-:W-:-:S04]  /*2a30*/  MOV R60, 0xffffffff ;  /* 0xffffffff003c7802 */ /* 0x000fc80000000f00 */
[----:B------:R-:W-:-:S07]  /*2a40*/  MOV R69, R63 ;  /* 0x0000003f00457202 */ /* 0x000fce0000000f00 */
[----:B------:R-:W-:Y:S05]  /*2a50*/  WARPSYNC.COLLECTIVE R60, `(.L_x_22767) ;  /* 0x000000003c087348 */ /* 0x000fea0003c00000 */
[----:B------:R0:W1:Y:S02]  /*2a60*/  SHFL.BFLY P0, R60, R69, R62, R61 ;  /* 0x0c00003e453c7389 */ /* 0x000064000000003d */
[----:B01----:R-:W-:Y:S05]  /*2a70*/  ENDCOLLECTIVE ;  /* 0x000000000000791b */ /* 0x003fea0003800000 */
.L_x_22767:
[----:B------:R-:W-:Y:S05]  /*2a80*/  BRA `(.L_x_22768) ;  /* 0xffffffec00447947 */ /* 0x000fea000383ffff */
.L_x_22769:
        /* <DEDUP_REMOVED lines=15> */
.L_x_28833:


//--------------------- .text._ZN10layer_norm13ln_fwd_kernelINS_13Kernel_traitsI6__halfffffjLj768ELj1ELj4ELj1ELj16ENS_18Kernel_traits_baseILj768ES2_ffffjLj128EEEEELb0ELb1ELb0ELb0EEEvNS_9FwdParamsE --------------------------
	.section	.text._ZN10layer_norm13ln_fwd_kernelINS_13Kernel_traitsI6__halfffffjLj768ELj1ELj4ELj1ELj16ENS_18Kernel_traits_baseILj768ES2_ffffjLj128EEEEELb0ELb1ELb0ELb0EEEvNS_9FwdParamsE,"ax",@progbits
	.align	128
        .global         _ZN10layer_norm13ln_fwd_kernelINS_13Kernel_traitsI6__halfffffjLj768ELj1ELj4ELj1ELj16ENS_18Kernel_traits_baseILj768ES2_ffffjLj128EEEEELb0ELb1ELb0ELb0EEEvNS_9FwdParamsE
        .type           _ZN10layer_norm13ln_fwd_kernelINS_13Kernel_traitsI6__halfffffjLj768ELj1ELj4ELj1ELj16ENS_18Kernel_traits_baseILj768ES2_ffffjLj128EEEEELb0ELb1ELb0ELb0EEEvNS_9FwdParamsE,@function
        .size           _ZN10layer_norm13ln_fwd_kernelINS_13Kernel_traitsI6__halfffffjLj768ELj1ELj4ELj1ELj16ENS_18Kernel_traits_baseILj768ES2_ffffjLj128EEEEELb0ELb1ELb0ELb0EEEvNS_9FwdParamsE,(.L_x_28834 - _ZN10layer_norm13ln_fwd_kernelINS_13Kernel_traitsI6__halfffffjLj768ELj1ELj4ELj1ELj16ENS_18Kernel_traits_baseILj768ES2_ffffjLj128EEEEELb0ELb1ELb0ELb0EEEvNS_9FwdParamsE)
        .other          _ZN10layer_norm13ln_fwd_kernelINS_13Kernel_traitsI6__halfffffjLj768ELj1ELj4ELj1ELj16ENS_18Kernel_traits_baseILj768ES2_ffffjLj128EEEEELb0ELb1ELb0ELb0EEEvNS_9FwdParamsE,@"STO_CUDA_ENTRY STV_DEFAULT"
_ZN10layer_norm13ln_fwd_kernelINS_13Kernel_traitsI6__halfffffjLj768ELj1ELj4ELj1ELj16ENS_18Kernel_traits_baseILj768ES2_ffffjLj128EEEEELb0ELb1ELb0ELb0EEEvNS_9FwdParamsE:
.text._ZN10layer_norm13ln_fwd_kernelINS_13Kernel_traitsI6__halfffffjLj768ELj1ELj4ELj1ELj16ENS_18Kernel_traits_baseILj768ES2_ffffjLj128EEEEELb0ELb1ELb0ELb0EEEvNS_9FwdParamsE:
        /* <DEDUP_REMOVED lines=32> */
[----:B-1----:R-:W-:-:S05]  /*0200*/  @P1 IMAD.WIDE.U32 R6, R0, 0x8, R6 ;  /* 0x0000000800061825 */ /* 0x002fca00078e0006 */
[----:B------:R0:W5:Y:S02]  /*0210*/  @P1 LD.E.64 R18, desc[UR6][R6.64] ;  /* 0x0000000606121980 */ /* 0x000164000c101b00 */
[----:B------:R-:W1:Y:S01]  /*0220*/  @P2 LDC.64 R50, c[0x0][0x3e8] ;  /* 0x0000fa00ff322b82 */ /* 0x000e620000000a00 */
[C---:B--2---:R-:W-:Y:S01]  /*0230*/  @P1 IMAD.WIDE.U32 R44, R0.reuse, 0x8, R44 ;  /* 0x00000008002c1825 */ /* 0x044fe200078e002c */
[----:B------:R-:W-:-:S04]  /*0240*/  @P1 IADD3 R0, PT, PT, R0, 0x20, RZ ;  /* 0x0000002000001810 */ /* 0x000fc80007ffe0ff */
[----:B------:R0:W5:Y:S02]  /*0250*/  @P1 LDG.E.64 R32, desc[UR6][R44.64] ;  /* 0x000000062c201981 */ /* 0x000164000c1e1b00 */
[----:B------:R-:W2:Y:S01]  /*0260*/  @P3 LDC.64 R54, c[0x0][0x3d0] ;  /* 0x0000f400ff363b82 */ /* 0x000ea20000000a00 */
[----:B---3--:R-:W-:-:S05]  /*0270*/  @P2 IMAD.WIDE.U32 R46, R0, 0x8, R46 ;  /* 0x00000008002e2825 */ /* 0x008fca00078e002e */
[----:B------:R0:W5:Y:S02]  /*0280*/  @P2 LDG.E.64 R22, desc[UR6][R46.64] ;  /* 0x000000062e162981 */ /* 0x000164000c1e1b00 */
[----:B------:R-:W3:Y:S01]  /*0290*/  @P3 LDC.64 R56, c[0x0][0x438] ;  /* 0x00010e00ff383b82 */ /* 0x000ee20000000a00 */
[----:B----4-:R-:W-:-:S05]  /*02a0*/  @P2 IMAD.WIDE.U32 R48, R0, 0x8, R48 ;  /* 0x0000000800302825 */ /* 0x010fca00078e0030 */
[----:B------:R0:W5:Y:S02]  /*02b0*/  @P2 LD.E.64 R16, desc[UR6][R48.64] ;  /* 0x0000000630102980 */ /* 0x000164000c101b00 */
[----:B------:R-:W4:Y:S01]  /*02c0*/  @P3 LDC.64 R58, c[0x0][0x3e8] ;  /* 0x0000fa00ff3a3b82 */ /* 0x000f220000000a00 */
[C---:B-1----:R-:W-:Y:S01]  /*02d0*/  @P2 IMAD.WIDE.U32 R50, R0.reuse, 0x8, R50 ;  /* 0x0000000800322825 */ /* 0x042fe200078e0032 */
[----:B------:R-:W-:-:S04]  /*02e0*/  @P2 IADD3 R0, PT, PT, R0, 0x20, RZ ;  /* 0x0000002000002810 */ /* 0x000fc80007ffe0ff */
[----:B------:R0:W5:Y:S02]  /*02f0*/  @P2 LDG.E.64 R36, desc[UR6][R50.64] ;  /* 0x0000000632242981 */ /* 0x000164000c1e1b00 */
[----:B------:R-:W1:Y:S08]  /*0300*/  @P4 LDC.64 R60, c[0x0][0x3d0] ;  /* 0x0000f400ff3c4b82 */ /* 0x000e700000000a00 */
[----:B------:R-:W0:Y:S08]  /*0310*/  @P4 LDC.64 R64, c[0x0][0x3e8] ;  /* 0x0000fa00ff404b82 */ /* 0x000e300000000a00 */
[----:B------:R-:W0:Y:S01]  /*0320*/  @P4 LDC.64 R62, c[0x0][0x438] ;  /* 0x00010e00ff3e4b82 */ /* 0x000e220000000a00 */
[----:B--2---:R-:W-:-:S04]  /*0330*/  @P3 IMAD.WIDE.U32 R54, R0, 0x8, R54 ;  /* 0x0000000800363825 */ /* 0x004fc800078e0036 */
[C---:B---3--:R-:W-:Y:S01]  /*0340*/  @P3 IMAD.WIDE.U32 R56, R0.reuse, 0x8, R56 ;  /* 0x0000000800383825 */ /* 0x048fe200078e0038 */
[----:B------:R2:W5:Y:S02]  /*0350*/  @P3 LDG.E.64 R4, desc[UR6][R54.64] ;  /* 0x0000000636043981 */ /* 0x000564000c1e1b00 */
[----:B------:R-:W3:Y:S01]  /*0360*/  @P0 LDC.64 R38, c[0x0][0x3d0] ;  /* 0x0000f400ff260b82 */ /* 0x000ee20000000a00 */
[C---:B----4-:R-:W-:Y:S01]  /*0370*/  @P3 IMAD.WIDE.U32 R58, R0.reuse, 0x8, R58 ;  /* 0x00000008003a3825 */ /* 0x050fe200078e003a */
[----:B------:R-:W-:Y:S01]  /*0380*/  @P3 IADD3 R0, PT, PT, R0, 0x20, RZ ;  /* 0x0000002000003810 */ /* 0x000fe20007ffe0ff */
[----:B------:R2:W5:Y:S04]  /*0390*/  @P3 LD.E.64 R14, desc[UR6][R56.64] ;  /* 0x00000006380e3980 */ /* 0x000568000c101b00 */
[C---:B-1----:R-:W-:Y:S01]  /*03a0*/  @P4 IMAD.WIDE.U32 R60, R0.reuse, 0x8, R60 ;  /* 0x00000008003c4825 */ /* 0x042fe200078e003c */
[----:B------:R2:W5:Y:S01]  /*03b0*/  @P3 LDG.E.64 R30, desc[UR6][R58.64] ;  /* 0x000000063a1e3981 */ /* 0x000562000c1e1b00 */
[----:B------:R-:W1:Y:S02]  /*03c0*/  @P0 LDC.64 R40, c[0x0][0x3e8] ;  /* 0x0000fa00ff280b82 */ /* 0x000e640000000a00 */
[C---:B0-----:R-:W-:Y:S01]  /*03d0*/  @P4 IMAD.WIDE.U32 R64, R0.reuse, 0x8, R64 ;  /* 0x0000000800404825 */ /* 0x041fe200078e0040 */
[----:B------:R2:W5:Y:S03]  /*03e0*/  @P4 LDG.E.64 R2, desc[UR6][R60.64] ;  /* 0x000000063c024981 */ /* 0x000566000c1e1b00 */
[----:B------:R-:W-:Y:S01]  /*03f0*/  @P4 IMAD.WIDE.U32 R62, R0, 0x8, R62 ;  /* 0x00000008003e4825 */ /* 0x000fe200078e003e */
[----:B------:R2:W5:Y:S01]  /*0400*/  @P4 LDG.E.64 R28, desc[UR6][R64.64] ;  /* 0x00000006401c4981 */ /* 0x000562000c1e1b00 */
[----:B------:R-:W0:Y:S03]  /*0410*/  @P0 LDC.64 R20, c[0x0][0x438] ;  /* 0x00010e00ff140b82 */ /* 0x000e260000000a00 */
[----:B------:R2:W5:Y:S01]  /*0420*/  @P4 LD.E.64 R12, desc[UR6][R62.64] ;  /* 0x000000063e0c4980 */ /* 0x000562000c101b00 */
[----:B---3--:R-:W-:-:S05]  /*0430*/  @P0 IMAD.WIDE.U32 R38, R11, 0x8, R38 ;  /* 0x000000080b260825 */ /* 0x008fca00078e0026 */
[----:B------:R2:W5:Y:S01]  /*0440*/  @P0 LDG.E.64 R26, desc[UR6][R38.64] ;  /* 0x00000006261a0981 */ /* 0x000562000c1e1b00 */
[----:B-1----:R-:W-:-:S05]  /*0450*/  @P0 IMAD.WIDE.U32 R40, R11, 0x8, R40 ;  /* 0x000000080b280825 */ /* 0x002fca00078e0028 */
[----:B------:R2:W5:Y:S01]  /*0460*/  @P0 LDG.E.64 R34, desc[UR6][R40.64] ;  /* 0x0000000628220981 */ /* 0x000562000c1e1b00 */
[----:B0-----:R-:W-:-:S05]  /*0470*/  @P0 IMAD.WIDE.U32 R20, R11, 0x8, R20 ;  /* 0x000000080b140825 */ /* 0x001fca00078e0014 */
[----:B------:R2:W5:Y:S01]  /*0480*/  @P0 LD.E.64 R52, desc[UR6][R20.64] ;  /* 0x0000000614340980 */ /* 0x000562000c101b00 */
[----:B------:R-:W-:Y:S02]  /*0490*/  ISETP.GE.U32.AND P0, PT, R10, 0xc0, PT ;  /* 0x000000c00a00780c */ /* 0x000fe40003f06070 */
[----:B------:R-:W-:-:S11]  /*04a0*/  @P4 IADD3 R0, PT, PT, R0, 0x20, RZ ;  /* 0x0000002000004810 */ /* 0x000fd60007ffe0ff */
[----:B--2---:R-:W-:Y:S05]  /*04b0*/  @!P0 BRA `(.L_x_22772) ;  /* 0x0000000400008947 */ /* 0x004fea0003800000 */
[----:B------:R-:W0:Y:S08]  /*04c0*/  LDC.64 R20, c[0x0][0x3d0] ;  /* 0x0000f400ff147b82 */ /* 0x000e300000000a00 */
[----:B------:R-:W1:Y:S08]  /*04d0*/  LDC.64 R38, c[0x0][0x3e8] ;  /* 0x0000fa00ff267b82 */ /* 0x000e700000000a00 */
[----:B------:R-:W2:Y:S01]  /*04e0*/  LDC.64 R6, c[0x0][0x438] ;  /* 0x00010e00ff067b82 */ /* 0x000ea20000000a00 */
[----:B0-----:R-:W-:-:S06]  /*04f0*/  IMAD.WIDE.U32 R20, R0, 0x8, R20 ;  /* 0x0000000800147825 */ /* 0x001fcc00078e0014 */
[----:B------:R-:W5:Y:S01]  /*0500*/  LDG.E.64 R20, desc[UR6][R20.64] ;  /* 0x0000000614147981 */ /* 0x000f62000c1e1b00 */
[----:B-1----:R-:W-:-:S06]  /*0510*/  IMAD.WIDE.U32 R38, R0, 0x8, R38 ;  /* 0x0000000800267825 */ /* 0x002fcc00078e0026 */
[----:B------:R-:W5:Y:S01]  /*0520*/  LDG.E.64 R38, desc[UR6][R38.64] ;  /* 0x0000000626267981 */ /* 0x000f62000c1e1b00 */
[----:B--2---:R-:W-:-:S06]  /*0530*/  IMAD.WIDE.U32 R6, R0, 0x8, R6 ;  /* 0x0000000800067825 */ /* 0x004fcc00078e0006 */
[----:B------:R-:W5:Y:S01]  /*0540*/  LD.E.64 R6, desc[UR6][R6.64] ;  /* 0x0000000606067980 */ /* 0x000f62000c101b00 */
[----:B------:R-:W-:Y:S05]  /*0550*/  BRA `(.L_x_22772) ;  /* 0x0000000000d87947 */ /* 0x000fea0003800000 */
.L_x_22771:
        /* <DEDUP_REMOVED lines=17> */
[----:B------:R1:W5:Y:S02]  /*0670*/  @P1 LDG.E.64 R32, desc[UR6][R42.64] ;  /* 0x000000062a201981 */ /* 0x000364000c1e1b00 */
[----:B------:R-:W0:Y:S01]  /*0680*/  @P3 LDC.64 R58, c[0x0][0x3e8] ;  /* 0x0000fa00ff3a3b82 */ /* 0x000e220000000a00 */
[----:B--2---:R-:W-:-:S05]  /*0690*/  @P2 IMAD.WIDE.U32 R50, R9, 0x8, R44 ;  /* 0x0000000809322825 */ /* 0x004fca00078e002c */
[----:B------:R1:W5:Y:S02]  /*06a0*/  @P2 LDG.E.64 R22, desc[UR6][R50.64] ;  /* 0x0000000632162981 */ /* 0x000364000c1e1b00 */
[----:B------:R-:W2:Y:S01]  /*06b0*/  @P4 LDC.64 R60, c[0x0][0x3d0] ;  /* 0x0000f400ff3c4b82 */ /* 0x000ea20000000a00 */
[C---:B---3--:R-:W-:Y:S01]  /*06c0*/  @P2 IMAD.WIDE.U32 R54, R9.reuse, 0x8, R54 ;  /* 0x0000000809362825 */ /* 0x048fe200078e0036 */
[----:B------:R-:W-:-:S04]  /*06d0*/  @P2 IADD3 R9, PT, PT, R9, 0x20, RZ ;  /* 0x0000002009092810 */ /* 0x000fc80007ffe0ff */
[----:B------:R1:W5:Y:S02]  /*06e0*/  @P2 LDG.E.64 R36, desc[UR6][R54.64] ;  /* 0x0000000636242981 */ /* 0x000364000c1e1b00 */
[----:B------:R-:W3:Y:S01]  /*06f0*/  @P4 LDC.64 R62, c[0x0][0x3e8] ;  /* 0x0000fa00ff3e4b82 */ /* 0x000ee20000000a00 */
[----:B----4-:R-:W-:-:S05]  /*0700*/  @P3 IMAD.WIDE.U32 R56, R9, 0x8, R56 ;  /* 0x0000000809383825 */ /* 0x010fca00078e0038 */
[----:B------:R1:W5:Y:S02]  /*0710*/  @P3 LDG.E.64 R4, desc[UR6][R56.64] ;  /* 0x0000000638043981 */ /* 0x000364000c1e1b00 */
[----:B------:R-:W4:Y:S01]  /*0720*/  @P5 LDC.64 R64, c[0x0][0x3d0] ;  /* 0x0000f400ff405b82 */ /* 0x000f220000000a00 */
[C---:B0-----:R-:W-:Y:S01]  /*0730*/  @P3 IMAD.WIDE.U32 R58, R9.reuse, 0x8, R58 ;  /* 0x00000008093a3825 */ /* 0x041fe200078e003a */
[----:B------:R-:W-:-:S04]  /*0740*/  @P3 IADD3 R9, PT, PT, R9, 0x20, RZ ;  /* 0x0000002009093810 */ /* 0x000fc80007ffe0ff */
[----:B------:R1:W5:Y:S02]  /*0750*/  @P3 LDG.E.64 R30, desc[UR6][R58.64] ;  /* 0x000000063a1e3981 */ /* 0x000364000c1e1b00 */
[----:B------:R-:W0:Y:S08]  /*0760*/  @P5 LDC.64 R66, c[0x0][0x3e8] ;  /* 0x0000fa00ff425b82 */ /* 0x000e300000000a00 */
[----:B------:R-:W1:Y:S08]  /*0770*/  @P0 LDC.64 R46, c[0x0][0x3d0] ;  /* 0x0000f400ff2e0b82 */ /* 0x000e700000000a00 */
[----:B------:R-:W1:Y:S01]  /*0780*/  @P0 LDC.64 R48, c[0x0][0x3e8] ;  /* 0x0000fa00ff300b82 */ /* 0x000e620000000a00 */
[----:B--2---:R-:W-:-:S04]  /*0790*/  @P4 IMAD.WIDE.U32 R60, R9, 0x8, R60 ;  /* 0x00000008093c4825 */ /* 0x004fc800078e003c */
[C---:B---3--:R-:W-:Y:S01]  /*07a0*/  @P4 IMAD.WIDE.U32 R62, R9.reuse, 0x8, R62 ;  /* 0x00000008093e4825 */ /* 0x048fe200078e003e */
[----:B------:R-:W-:Y:S01]  /*07b0*/  @P4 IADD3 R9, PT, PT, R9, 0x20, RZ ;  /* 0x0000002009094810 */ /* 0x000fe20007ffe0ff */
[----:B------:R2:W5:Y:S04]  /*07c0*/  @P4 LDG.E.64 R2, desc[UR6][R60.64] ;  /* 0x000000063c024981 */ /* 0x000568000c1e1b00 */
[C---:B----4-:R-:W-:Y:S01]  /*07d0*/  @P5 IMAD.WIDE.U32 R44, R9.reuse, 0x8, R64 ;  /* 0x00000008092c5825 */ /* 0x050fe200078e0040 */
[----:B------:R2:W5:Y:S03]  /*07e0*/  @P4 LDG.E.64 R28, desc[UR6][R62.64] ;  /* 0x000000063e1c4981 */ /* 0x000566000c1e1b00 */
[----:B0-----:R-:W-:Y:S01]  /*07f0*/  @P5 IMAD.WIDE.U32 R40, R9, 0x8, R66 ;  /* 0x0000000809285825 */ /* 0x001fe200078e0042 */
[----:B------:R2:W5:Y:S03]  /*0800*/  @P5 LDG.E.64 R20, desc[UR6][R44.64] ;  /* 0x000000062c145981 */ /* 0x000566000c1e1b00 */
[C---:B-1----:R-:W-:Y:S01]  /*0810*/  @P0 IMAD.WIDE.U32 R46, R11.reuse, 0x8, R46 ;  /* 0x000000080b2e0825 */ /* 0x042fe200078e002e */
[----:B------:R2:W5:Y:S03]  /*0820*/  @P5 LDG.E.64 R38, desc[UR6][R40.64] ;  /* 0x0000000628265981 */ /* 0x000566000c1e1b00 */
[----:B------:R-:W-:Y:S01]  /*0830*/  @P0 IMAD.WIDE.U32 R48, R11, 0x8, R48 ;  /* 0x000000080b300825 */ /* 0x000fe200078e0030 */
[----:B------:R2:W5:Y:S04]  /*0840*/  @P0 LDG.E.64 R26, desc[UR6][R46.64] ;  /* 0x000000062e1a0981 */ /* 0x000568000c1e1b00 */
[----:B------:R2:W5:Y:S01]  /*0850*/  @P0 LDG.E.64 R34, desc[UR6][R48.64] ;  /* 0x0000000630220981 */ /* 0x000562000c1e1b00 */
[----:B------:R-:W-:-:S02]  /*0860*/  @P0 CS2R R52, SRZ ;  /* 0x0000000000340805 */ /* 0x000fc4000001ff00 */
[----:B------:R-:W-:Y:S02]  /*0870*/  @P1 CS2R R18, SRZ ;  /* 0x0000000000121805 */ /* 0x000fe4000001ff00 */
[----:B------:R-:W-:Y:S02]  /*0880*/  @P2 CS2R R16, SRZ ;  /* 0x0000000000102805 */ /* 0x000fe4000001ff00 */
[----:B------:R-:W-:Y:S02]  /*0890*/  @P3 CS2R R14, SRZ ;  /* 0x00000000000e3805 */ /* 0x000fe4000001ff00 */
[----:B------:R-:W-:Y:S02]  /*08a0*/  @P4 CS2R R12, SRZ ;  /* 0x00000000000c4805 */ /* 0x000fe4000001ff00 */
[----:B--2---:R-:W-:-:S07]  /*08b0*/  @P5 CS2R R6, SRZ ;  /* 0x0000000000065805 */ /* 0x004fce000001ff00 */
.L_x_22772:
[----:B------:R-:W-:Y:S05]  /*08c0*/  BSYNC.RECONVERGENT B0 ;  /* 0x0000000000007941 */ /* 0x000fea0003800200 */
.L_x_22770:
[----:B------:R-:W0:Y:S02]  /*08d0*/  LDCU UR4, c[0x0][0x384] ;  /* 0x00007080ff0477ac */ /* 0x000e240008000800 */
[----:B0-----:R-:W-:-:S13]  /*08e0*/  ISETP.GE.AND P0, PT, R8, UR4, PT ;  /* 0x0000000408007c0c */ /* 0x001fda000bf06270 */
[----:B------:R-:W-:Y:S05]  /*08f0*/  @P0 EXIT ;  /* 0x000000000000094d */ /* 0x000fea0003800000 */
[----:B-----5:R-:W-:Y:S01]  /*0900*/  MOV R75, R4 ;  /* 0x00000004004b7202 */ /* 0x020fe20000000f00 */
[----:B------:R-:W0:Y:S01]  /*0910*/  LDCU.64 UR8, c[0x0][0x3e0] ;  /* 0x00007c00ff0877ac */ /* 0x000e220008000a00 */
[----:B------:R-:W-:Y:S02]  /*0920*/  SHF.R.U64 R77, R4, 0x10, R5 ;  /* 0x00000010044d7819 */ /* 0x000fe40000001205 */
[----:B------:R-:W-:Y:S01]  /*0930*/  MOV R79, R2 ;  /* 0x00000002004f7202 */ /* 0x000fe20000000f00 */
[----:B------:R-:W1:Y:S01]  /*0940*/  LDCU.U8 UR4, c[0x0][0x410] ;  /* 0x00008200ff0477ac */ /* 0x000e620008000000 */
[----:B------:R-:W-:Y:S02]  /*0950*/  MOV R4, R3 ;  /* 0x0000000300047202 */ /* 0x000fe40000000f00 */
[----:B------:R-:W-:Y:S01]  /*0960*/  SHF.R.U64 R80, R2, 0x10, R3 ;  /* 0x0000001002507819 */ /* 0x000fe20000001203 */
[----:B------:R-:W2:Y:S01]  /*0970*/  LDCU UR11, c[0x0][0x388] ;  /* 0x00007100ff0b77ac */ /* 0x000ea20008000800 */
[----:B------:R-:W-:-:S02]  /*0980*/  PRMT R79, R79, 0x5410, R4 ;  /* 0x000054104f4f7816 */ /* 0x000fc40000000004 */
[----:B------:R-:W-:Y:S01]  /*0990*/  SHF.R.U32.HI R9, RZ, 0x10, R3 ;  /* 0x00000010ff097819 */ /* 0x000fe20000011603 */
[----:B------:R-:W3:Y:S01]  /*09a0*/  LDCU UR10, c[0x0][0x448] ;  /* 0x00008900ff0a77ac */ /* 0x000ee20008000800 */
[--C-:B------:R-:W-:Y:S02]  /*09b0*/  SHF.R.U64 R81, R52, 0x10, R53.reuse ;  /* 0x0000001034517819 */ /* 0x100fe40000001235 */
[----:B------:R-:W-:Y:S02]  /*09c0*/  SHF.R.U32.HI R4, RZ, 0x10, R53 ;  /* 0x00000010ff047819 */ /* 0x000fe40000011635 */
[----:B------:R-:W-:Y:S01]  /*09d0*/  PRMT R80, R80, 0x5410, R9 ;  /* 0x0000541050507816 */ /* 0x000fe20000000009 */
[----:B0-----:R-:W-:Y:S01]  /*09e0*/  UISETP.NE.U32.AND UP0, UPT, UR8, URZ, UPT ;  /* 0x000000ff0800728c */ /* 0x001fe2000bf05070 */
[----:B------:R-:W-:Y:S02]  /*09f0*/  PRMT R81, R81, 0x5410, R4 ;  /* 0x0000541051517816 */ /* 0x000fe40000000004 */
[----:B------:R-:W-:Y:S01]  /*0a00*/  MOV R57, R32 ;  /* 0x0000002000397202 */ /* 0x000fe20000000f00 */
[----:B------:R-:W-:Y:S01]  /*0a10*/  UISETP.NE.AND.EX UP0, UPT, UR9, URZ, UPT, UP0 ;  /* 0x000000ff0900728c */ /* 0x000fe2000bf05300 */
[----:B------:R-:W-:Y:S01]  /*0a20*/  MOV R41, R33 ;  /* 0x0000002100297202 */ /* 0x000fe20000000f00 */
[----:B------:R-:W0:Y:S01]  /*0a30*/  LDCU.64 UR8, c[0x0][0x3a0] ;  /* 0x00007400ff0877ac */ /* 0x000e220008000a00 */
[----:B------:R-:W-:-:S02]  /*0a40*/  SHF.R.U64 R58, R32, 0x10, R33 ;  /* 0x00000010203a7819 */ /* 0x000fc40000001221 */
[----:B------:R-:W-:Y:S01]  /*0a50*/  SHF.R.U32.HI R44, RZ, 0x10, R33 ;  /* 0x00000010ff2c7819 */ /* 0x000fe20000011621 */
[----:B-1----:R-:W-:Y:S01]  /*0a60*/  UISETP.NE.AND UP1, UPT, UR4, URZ, UPT ;  /* 0x000000ff0400728c */ /* 0x002fe2000bf25270 */
[--C-:B------:R-:W-:Y:S02]  /*0a70*/  SHF.R.U64 R82, R18, 0x10, R19.reuse ;  /* 0x0000001012527819 */ /* 0x100fe40000001213 */
[----:B------:R-:W-:Y:S02]  /*0a80*/  SHF.R.U32.HI R9, RZ, 0x10, R19 ;  /* 0x00000010ff097819 */ /* 0x000fe40000011613 */
[--C-:B------:R-:W-:Y:S02]  /*0a90*/  SHF.R.U64 R83, R16, 0x10, R17.reuse ;  /* 0x0000001010537819 */ /* 0x100fe40000001211 */
[----:B------:R-:W-:Y:S02]  /*0aa0*/  SHF.R.U32.HI R4, RZ, 0x10, R17 ;  /* 0x00000010ff047819 */ /* 0x000fe40000011611 */
[----:B------:R-:W-:-:S02]  /*0ab0*/  MOV R63, R28 ;  /* 0x0000001c003f7202 */ /* 0x000fc40000000f00 */
[----:B------:R-:W-:Y:S02]  /*0ac0*/  MOV R32, R29 ;  /* 0x0000001d00207202 */ /* 0x000fe40000000f00 */
[--C-:B------:R-:W-:Y:S02]  /*0ad0*/  SHF.R.U64 R65, R28, 0x10, R29.reuse ;  /* 0x000000101c417819 */ /* 0x100fe4000000121d */
[----:B------:R-:W-:Y:S02]  /*0ae0*/  SHF.R.U32.HI R33, RZ, 0x10, R29 ;  /* 0x00000010ff217819 */ /* 0x000fe4000001161d */
[----:B------:R-:W-:Y:S02]  /*0af0*/  MOV R69, R26 ;  /* 0x0000001a00457202 */ /* 0x000fe40000000f00 */
[----:B------:R-:W-:Y:S02]  /*0b00*/  MOV R28, R27 ;  /* 0x0000001b001c7202 */ /* 0x000fe40000000f00 */
[----:B------:R-:W-:-:S02]  /*0b10*/  SHF.R.U64 R70, R26, 0x10, R27 ;  /* 0x000000101a467819 */ /* 0x000fc4000000121b */
[----:B------:R-:W-:Y:S02]  /*0b20*/  SHF.R.U32.HI R29, RZ, 0x10, R27 ;  /* 0x00000010ff1d7819 */ /* 0x000fe4000001161b */
[----:B------:R-:W-:Y:S02]  /*0b30*/  MOV R71, R24 ;  /* 0x0000001800477202 */ /* 0x000fe40000000f00 */
[----:B------:R-:W-:Y:S02]  /*0b40*/  MOV R26, R25 ;  /* 0x00000019001a7202 */ /* 0x000fe40000000f00 */
[--C-:B------:R-:W-:Y:S02]  /*0b50*/  SHF.R.U64 R72, R24, 0x10, R25.reuse ;  /* 0x0000001018487819 */ /* 0x100fe40000001219 */
[----:B------:R-:W-:Y:S02]  /*0b60*/  SHF.R.U32.HI R27, RZ, 0x10, R25 ;  /* 0x00000010ff1b7819 */ /* 0x000fe40000011619 */
[----:B------:R-:W-:-:S02]  /*0b70*/  MOV R73, R22 ;  /* 0x0000001600497202 */ /* 0x000fc40000000f00 */
[----:B------:R-:W-:Y:S02]  /*0b80*/  MOV R24, R23 ;  /* 0x0000001700187202 */ /* 0x000fe40000000f00 */
[--C-:B------:R-:W-:Y:S02]  /*0b90*/  SHF.R.U64 R74, R22, 0x10, R23.reuse ;  /* 0x00000010164a7819 */ /* 0x100fe40000001217 */
[----:B------:R-:W-:Y:S02]  /*0ba0*/  SHF.R.U32.HI R25, RZ, 0x10, R23 ;  /* 0x00000010ff197819 */ /* 0x000fe40000011617 */
[----:B------:R-:W-:Y:S02]  /*0bb0*/  PRMT R82, R82, 0x5410, R9 ;  /* 0x0000541052527816 */ /* 0x000fe40000000009 */
[----:B------:R-:W-:Y:S02]  /*0bc0*/  PRMT R83, R83, 0x5410, R4 ;  /* 0x0000541053537816 */ /* 0x000fe40000000004 */
[----:B------:R-:W-:-:S02]  /*0bd0*/  MOV R22, R5 ;  /* 0x0000000500167202 */ /* 0x000fc40000000f00 */
[----:B------:R-:W-:Y:S02]  /*0be0*/  SHF.R.U32.HI R23, RZ, 0x10, R5 ;  /* 0x00000010ff177819 */ /* 0x000fe40000011605 */
[----:B------:R-:W-:Y:S02]  /*0bf0*/  MOV R3, R21 ;  /* 0x0000001500037202 */ /* 0x000fe40000000f00 */
[--C-:B------:R-:W-:Y:S02]  /*0c00*/  SHF.R.U64 R84, R14, 0x10, R15.reuse ;  /* 0x000000100e547819 */ /* 0x100fe4000000120f */
[----:B------:R-:W-:Y:S02]  /*0c10*/  SHF.R.U32.HI R4, RZ, 0x10, R15 ;  /* 0x00000010ff047819 */ /* 0x000fe4000001160f */
[--C-:B------:R-:W-:Y:S02]  /*0c20*/  SHF.R.U64 R85, R12, 0x10, R13.reuse ;  /* 0x000000100c557819 */ /* 0x100fe4000000120d */
[----:B------:R-:W-:-:S02]  /*0c30*/  SHF.R.U32.HI R9, RZ, 0x10, R13 ;  /* 0x00000010ff097819 */ /* 0x000fc4000001160d */
[----:B------:R-:W-:Y:S02]  /*0c40*/  MOV R55, R34 ;  /* 0x0000002200377202 */ /* 0x000fe40000000f00 */
[----:B------:R-:W-:Y:S02]  /*0c50*/  MOV R40, R35 ;  /* 0x0000002300287202 */ /* 0x000fe40000000f00 */
[--C-:B------:R-:W-:Y:S02]  /*0c60*/  SHF.R.U64 R56, R34, 0x10, R35.reuse ;  /* 0x0000001022387819 */ /* 0x100fe40000001223 */
[----:B------:R-:W-:Y:S02]  /*0c70*/  SHF.R.U32.HI R43, RZ, 0x10, R35 ;  /* 0x00000010ff2b7819 */ /* 0x000fe40000011623 */
[----:B------:R-:W-:Y:S02]  /*0c80*/  MOV R2, R20 ;  /* 0x0000001400027202 */ /* 0x000fe40000000f00 */
[----:B------:R-:W-:-:S02]  /*0c90*/  SHF.R.U64 R5, R20, 0x10, R21 ;  /* 0x0000001014057819 */ /* 0x000fc40000001215 */
[----:B------:R-:W-:Y:S02]  /*0ca0*/  SHF.R.U32.HI R0, RZ, 0x10, R21 ;  /* 0x00000010ff007819 */ /* 0x000fe40000011615 */
[----:B------:R-:W-:Y:S01]  /*0cb0*/  MOV R59, R36 ;  /* 0x00000024003b7202 */ /* 0x000fe20000000f00 */
[----:B------:R-:W-:Y:S01]  /*0cc0*/  HADD2.F32 R5, -RZ, R5.H0_H0 ;  /* 0x20000005ff057230 */ /* 0x000fe20000004100 */
[----:B------:R-:W-:Y:S02]  /*0cd0*/  SHF.R.U64 R60, R36, 0x10, R37 ;  /* 0x00000010243c7819 */ /* 0x000fe40000001225 */
[----:B------:R-:W-:Y:S02]  /*0ce0*/  MOV R61, R30 ;  /* 0x0000001e003d7202 */ /* 0x000fe40000000f00 */
[----:B------:R-:W-:Y:S02]  /*0cf0*/  MOV R34, R31 ;  /* 0x0000001f00227202 */ /* 0x000fe40000000f00 */
[----:B------:R-:W-:-:S02]  /*0d00*/  SHF.R.U64 R62, R30, 0x10, R31 ;  /* 0x000000101e3e7819 */ /* 0x000fc4000000121f */
[----:B------:R-:W-:Y:S02]  /*0d10*/  SHF.R.U32.HI R35, RZ, 0x10, R31 ;  /* 0x00000010ff237819 */ /* 0x000fe4000001161f */
[--C-:B------:R-:W-:Y:S02]  /*0d20*/  SHF.R.U64 R21, R6, 0x10, R7.reuse ;  /* 0x0000001006157819 */ /* 0x100fe40000001207 */
[----:B------:R-:W-:Y:S01]  /*0d30*/  SHF.R.U32.HI R20, RZ, 0x10, R7 ;  /* 0x00000010ff147819 */ /* 0x000fe20000011607 */
[----:B------:R-:W-:Y:S01]  /*0d40*/  HADD2.F32 R7, -RZ, R7.H0_H0 ;  /* 0x20000007ff077230 */ /* 0x000fe20000004100 */
[----:B------:R-:W-:Y:S02]  /*0d50*/  MOV R42, R37 ;  /* 0x00000025002a7202 */ /* 0x000fe40000000f00 */
[----:B------:R-:W-:Y:S02]  /*0d60*/  SHF.R.U32.HI R36, RZ, 0x10, R37 ;  /* 0x00000010ff247819 */ /* 0x000fe40000011625 */
[----:B------:R-:W-:-:S02]  /*0d70*/  MOV R66, R38 ;  /* 0x0000002600427202 */ /* 0x000fc40000000f00 */
[----:B------:R-:W-:Y:S02]  /*0d80*/  MOV R30, R39 ;  /* 0x00000027001e7202 */ /* 0x000fe40000000f00 */
[--C-:B------:R-:W-:Y:S02]  /*0d90*/  SHF.R.U64 R68, R38, 0x10, R39.reuse ;  /* 0x0000001026447819 */ /* 0x100fe40000001227 */
[----:B------:R-:W-:Y:S02]  /*0da0*/  SHF.R.U32.HI R31, RZ, 0x10, R39 ;  /* 0x00000010ff1f7819 */ /* 0x000fe40000011627 */
[----:B------:R-:W-:Y:S01]  /*0db0*/  PRMT R84, R84, 0x5410, R4 ;  /* 0x0000541054547816 */ /* 0x000fe20000000004 */
[----:B------:R-:W-:Y:S01]  /*0dc0*/  HADD2.F32 R4, -RZ, R3.H0_H0 ;  /* 0x20000003ff047230 */ /* 0x000fe20000004100 */
        /* <DEDUP_REMOVED lines=25> */
[----:B0-23--:R-:W-:-:S07]  /*0f60*/  PRMT R77, R77, 0x5410, R23 ;  /* 0x000054104d4d7816 */ /* 0x00dfce0000000017 */
.L_x_22809:
[----:B------:R-:W0:Y:S01]  /*0f70*/  @UP0 LDCU.64 UR4, c[0x0][0x3e0] ;  /* 0x00007c00ff0407ac */ /* 0x000e220008000a00 */
[----:B------:R-:W-:Y:S01]  /*0f80*/  PLOP3.LUT P0, PT, PT, PT, UP0, 0x80, 0x8 ;  /* 0x000000000008781c */ /* 0x000fe20003f0f008 */
[----:B------:R-:W-:Y:S01]  /*0f90*/  HFMA2 R49, -RZ, RZ, 0, 2.384185791015625e-07 ;  /* 0x00000004ff317431 */ /* 0x000fe200000001ff */
[----:B------:R-:W-:Y:S02]  /*0fa0*/  PLOP3.LUT P1, PT, PT, PT, UP0, 0x80, 0x8 ;  /* 0x000000000008781c */ /* 0x000fe40003f2f008 */
[----:B------:R-:W-:-:S09]  /*0fb0*/  MOV R64, 0x3f800000 ;  /* 0x3f80000000407802 */ /* 0x000fd20000000f00 */
[----:B0-----:R-:W-:-:S05]  /*0fc0*/  @P0 IMAD.WIDE R50, R8, R49, UR4 ;  /* 0x0000000408320e25 */ /* 0x001fca000f8e0231 */
[----:B------:R0:W5:Y:S01]  /*0fd0*/  @P1 LDG.E R64, desc[UR6][R50.64] ;  /* 0x0000000632401981 */ /* 0x000162000c1e1900 */
[----:B------:R-:W-:Y:S01]  /*0fe0*/  IMAD R49, R8, UR11, RZ ;  /* 0x0000000b08317c24 */ /* 0x000fe2000f8e02ff */
[----:B------:R-:W-:Y:S01]  /*0ff0*/  ISETP.GE.U32.AND P4, PT, R10, 0x20, PT ;  /* 0x000000200a00780c */ /* 0x000fe20003f86070 */
[----:B------:R-:W-:Y:S03]  /*1000*/  BSSY.RECONVERGENT B0, `(.L_x_22773) ;  /* 0x000002b000007945 */ /* 0x000fe60003800200 */
[----:B------:R-:W-:-:S04]  /*1010*/  SHF.R.S32.HI R48, RZ, 0x1f, R49 ;  /* 0x0000001fff307819 */ /* 0x000fc80000011431 */
[----:B------:R-:W-:-:S04]  /*1020*/  LEA.HI R48, R48, R49, RZ, 0x2 ;  /* 0x0000003130307211 */ /* 0x000fc800078f10ff */
[----:B------:R-:W-:-:S04]  /*1030*/  LEA.HI.SX32 R54, R48, R11, 0x1e ;  /* 0x0000000b30367211 */ /* 0x000fc800078ff2ff */
[----:B------:R-:W-:Y:S01]  /*1040*/  MOV R48, R54 ;  /* 0x0000003600307202 */ /* 0x000fe20000000f00 */
[----:B0-----:R-:W-:Y:S06]  /*1050*/  @!P4 BRA `(.L_x_22774) ;  /* 0x000000000094c947 */ /* 0x001fec0003800000 */
[----:B------:R-:W-:Y:S01]  /*1060*/  ISETP.NE.U32.AND P0, PT, RZ, UR8, PT ;  /* 0x00000008ff007c0c */ /* 0x000fe2000bf05070 */
[----:B------:R-:W0:Y:S03]  /*1070*/  LDC.64 R48, c[0x0][0x390] ;  /* 0x0000e400ff307b82 */ /* 0x000e260000000a00 */
[----:B------:R-:W-:-:S05]  /*1080*/  ISETP.NE.AND.EX P0, PT, RZ, UR9, PT, P0 ;  /* 0x00000009ff007c0c */ /* 0x000fca000bf05300 */
[----:B------:R-:W1:Y:S08]  /*1090*/  LDC.64 R86, c[0x0][0x3a8] ;  /* 0x0000ea00ff567b82 */ /* 0x000e700000000a00 */
[----:B------:R-:W2:Y:S01]  /*10a0*/  @P0 LDC.64 R88, c[0x0][0x3a0] ;  /* 0x0000e800ff580b82 */ /* 0x000ea20000000a00 */
[----:B0-----:R-:W-:-:S06]  /*10b0*/  IMAD.WIDE.U32 R48, R54, 0x10, R48 ;  /* 0x0000001036307825 */ /* 0x001fcc00078e0030 */
[----:B------:R-:W3:Y:S01]  /*10c0*/  LDG.E.128 R48, desc[UR6][R48.64] ;  /* 0x0000000630307981 */ /* 0x000ee2000c1e1d00 */
[----:B--2---:R-:W-:-:S05]  /*10d0*/  @P0 IMAD.WIDE.U32 R88, R54, 0x10, R88 ;  /* 0x0000001036580825 */ /* 0x004fca00078e0058 */
[----:B------:R-:W2:Y:S01]  /*10e0*/  @P0 LDG.E.128 R20, desc[UR6][R88.64] ;  /* 0x0000000658140981 */ /* 0x000ea2000c1e1d00 */
[----:B------:R-:W-:Y:S02]  /*10f0*/  @P0 HADD2.F32 R25, -RZ, R55.H0_H0 ;  /* 0x20000037ff190230 */ /* 0x000fe40000004100 */
[----:B------:R-:W-:Y:S02]  /*1100*/  @P0 HADD2.F32 R26, -RZ, R56.H0_H0 ;  /* 0x20000038ff1a0230 */ /* 0x000fe40000004100 */
[----:B-1----:R-:W-:-:S04]  /*1110*/  IMAD.WIDE.U32 R86, R54, 0x10, R86 ;  /* 0x0000001036567825 */ /* 0x002fc800078e0056 */
[-C--:B---3-5:R-:W-:Y:S01]  /*1120*/  @P0 FMUL.FTZ R27, R48, R64.reuse ;  /* 0x00000040301b0220 */ /* 0x0a8fe20000410000 */
[-C--:B------:R-:W-:Y:S01]  /*1130*/  @P0 FMUL.FTZ R76, R49, R64.reuse ;  /* 0x00000040314c0220 */ /* 0x080fe20000410000 */
[-C--:B------:R-:W-:Y:S01]  /*1140*/  @P0 FMUL.FTZ R67, R50, R64.reuse ;  /* 0x0000004032430220 */ /* 0x080fe20000410000 */
[----:B------:R-:W-:Y:S01]  /*1150*/  @P0 FMUL.FTZ R78, R51, R64 ;  /* 0x00000040334e0220 */ /* 0x000fe20000410000 */
[----:B--2---:R-:W-:Y:S01]  /*1160*/  @P0 FFMA.FTZ R24, R27, R25, R20 ;  /* 0x000000191b180223 */ /* 0x004fe20000010014 */
[----:B------:R-:W-:Y:S02]  /*1170*/  @P0 HADD2.F32 R27, -RZ, R55.H1_H1 ;  /* 0x30000037ff1b0230 */ /* 0x000fe40000004100 */
[----:B------:R-:W-:Y:S01]  /*1180*/  @P0 FFMA.FTZ R25, R76, R26, R21 ;  /* 0x0000001a4c190223 */ /* 0x000fe20000010015 */
[----:B------:R-:W-:Y:S02]  /*1190*/  @P0 HADD2.F32 R76, -RZ, R56.H1_H1 ;  /* 0x30000038ff4c0230 */ /* 0x000fe40000004100 */
[----:B------:R-:W-:-:S03]  /*11a0*/  @P0 FFMA.FTZ R26, R67, R27, R22 ;  /* 0x0000001b431a0223 */ /* 0x000fc60000010016 */
[----:B------:R-:W-:Y:S01]  /*11b0*/  @P0 FFMA.FTZ R27, R78, R76, R23 ;  /* 0x0000004c4e1b0223 */ /* 0x000fe20000010017 */
[----:B------:R-:W-:Y:S06]  /*11c0*/  @P0 BRA `(.L_x_22775) ;  /* 0x0000000000300947 */ /* 0x000fec0003800000 */
[-C--:B------:R-:W-:Y:S01]  /*11d0*/  FMUL.FTZ R25, R49, R64.reuse ;  /* 0x0000004031197220 */ /* 0x080fe20000410000 */
[-C--:B------:R-:W-:Y:S01]  /*11e0*/  FMUL.FTZ R49, R50, R64.reuse ;  /* 0x0000004032317220 */ /* 0x080fe20000410000 */
[-C--:B------:R-:W-:Y:S01]  /*11f0*/  FMUL.FTZ R24, R48, R64.reuse ;  /* 0x0000004030187220 */ /* 0x080fe20000410000 */
[--C-:B------:R-:W-:Y:S02]  /*1200*/  HADD2.F32 R67, -RZ, R55.reuse.H0_H0 ;  /* 0x20000037ff437230 */ /* 0x100fe40000004100 */
[----:B------:R-:W-:Y:S01]  /*1210*/  FMUL.FTZ R48, R51, R64 ;  /* 0x0000004033307220 */ /* 0x000fe20000410000 */
[--C-:B------:R-:W-:Y:S02]  /*1220*/  HADD2.F32 R50, -RZ, R56.reuse.H0_H0 ;  /* 0x20000038ff327230 */ /* 0x100fe40000004100 */
[----:B------:R-:W-:Y:S02]  /*1230*/  HADD2.F32 R26, -RZ, R55.H1_H1 ;  /* 0x30000037ff1a7230 */ /* 0x000fe40000004100 */
[----:B------:R-:W-:Y:S01]  /*1240*/  FMUL.FTZ R24, R24, R67 ;  /* 0x0000004318187220 */ /* 0x000fe20000410000 */
[----:B------:R-:W-:-:S02]  /*1250*/  HADD2.F32 R27, -RZ, R56.H1_H1 ;  /* 0x30000038ff1b7230 */ /* 0x000fc40000004100 */
[----:B------:R-:W-:Y:S01]  /*1260*/  FMUL.FTZ R25, R25, R50 ;  /* 0x0000003219197220 */ /* 0x000fe20000410000 */
[----:B------:R-:W-:Y:S02]  /*1270*/  FMUL.FTZ R26, R49, R26 ;  /* 0x0000001a311a7220 */ /* 0x000fe40000410000 */
[----:B------:R-:W-:-:S07]  /*1280*/  FMUL.FTZ R27, R48, R27 ;  /* 0x0000001b301b7220 */ /* 0x000fce0000410000 */
.L_x_22775:
[----:B------:R0:W-:Y:S01]  /*1290*/  STG.E.128 desc[UR6][R86.64], R24 ;  /* 0x0000001856007986 */ /* 0x0001e2000c101d06 */
[----:B------:R-:W-:-:S07]  /*12a0*/  IADD3 R48, PT, PT, R54, 0x20, RZ ;  /* 0x0000002036307810 */ /* 0x000fce0007ffe0ff */
.L_x_22774:
[----:B------:R-:W-:Y:S05]  /*12b0*/  BSYNC.RECONVERGENT B0 ;  /* 0x0000000000007941 */ /* 0x000fea0003800200 */
.L_x_22773:
        /* <DEDUP_REMOVED lines=13> */
[-C--:B-----5:R-:W-:Y:S01]  /*1390*/  FMUL.FTZ R67, R28, R64.reuse ;  /* 0x000000401c437220 */ /* 0x0a0fe20000410000 */
[-C--:B------:R-:W-:Y:S01]  /*13a0*/  FMUL.FTZ R78, R29, R64.reuse ;  /* 0x000000401d4e7220 */ /* 0x080fe20000410000 */
[--C-:B------:R-:W-:Y:S02]  /*13b0*/  HADD2.F32 R28, -RZ, R57.reuse.H0_H0 ;  /* 0x20000039ff1c7230 */ /* 0x100fe40000004100 */
[-C--:B-1----:R-:W-:Y:S01]  /*13c0*/  FMUL.FTZ R51, R30, R64.reuse ;  /* 0x000000401e337220 */ /* 0x082fe20000410000 */
[--C-:B------:R-:W-:Y:S02]  /*13d0*/  HADD2.F32 R29, -RZ, R58.reuse.H0_H0 ;  /* 0x2000003aff1d7230 */ /* 0x100fe40000004100 */
[----:B------:R-:W-:Y:S01]  /*13e0*/  FMUL.FTZ R76, R31, R64 ;  /* 0x000000401f4c7220 */ /* 0x000fe20000410000 */
[----:B------:R-:W-:Y:S02]  /*13f0*/  HADD2.F32 R49, -RZ, R57.H1_H1 ;  /* 0x30000039ff317230 */ /* 0x000fe40000004100 */
[----:B------:R-:W-:Y:S01]  /*1400*/  FFMA.FTZ R28, R67, R28, R20 ;  /* 0x0000001c431c7223 */ /* 0x000fe20000010014 */
[----:B------:R-:W-:-:S02]  /*1410*/  HADD2.F32 R50, -RZ, R58.H1_H1 ;  /* 0x3000003aff327230 */ /* 0x000fc40000004100 */
[----:B------:R-:W-:Y:S01]  /*1420*/  FFMA.FTZ R29, R78, R29, R21 ;  /* 0x0000001d4e1d7223 */ /* 0x000fe20000010015 */
[----:B------:R-:W-:Y:S02]  /*1430*/  FFMA.FTZ R30, R51, R49, R22 ;  /* 0x00000031331e7223 */ /* 0x000fe40000010016 */
[----:B------:R-:W-:Y:S01]  /*1440*/  FFMA.FTZ R31, R76, R50, R23 ;  /* 0x000000324c1f7223 */ /* 0x000fe20000010017 */
[----:B------:R-:W-:Y:S06]  /*1450*/  BRA `(.L_x_22779) ;  /* 0x0000000000307947 */ /* 0x000fec0003800000 */
.L_x_22778:
[-C--:B-1---5:R-:W-:Y:S01]  /*1460*/  FMUL.FTZ R51, R30, R64.reuse ;  /* 0x000000401e337220 */ /* 0x0a2fe20000410000 */
[--C-:B------:R-:W-:Y:S02]  /*1470*/  HADD2.F32 R67, -RZ, R57.reuse.H0_H0 ;  /* 0x20000039ff437230 */ /* 0x100fe40000004100 */
[-C--:B------:R-:W-:Y:S01]  /*1480*/  FMUL.FTZ R28, R28, R64.reuse ;  /* 0x000000401c1c7220 */ /* 0x080fe20000410000 */
[--C-:B------:R-:W-:Y:S02]  /*1490*/  HADD2.F32 R76, -RZ, R58.reuse.H0_H0 ;  /* 0x2000003aff4c7230 */ /* 0x100fe40000004100 */
[-C--:B------:R-:W-:Y:S01]  /*14a0*/  FMUL.FTZ R29, R29, R64.reuse ;  /* 0x000000401d1d7220 */ /* 0x080fe20000410000 */
[----:B------:R-:W-:Y:S02]  /*14b0*/  HADD2.F32 R30, -RZ, R57.H1_H1 ;  /* 0x30000039ff1e7230 */ /* 0x000fe40000004100 */
[----:B------:R-:W-:Y:S01]  /*14c0*/  FMUL.FTZ R50, R31, R64 ;  /* 0x000000401f327220 */ /* 0x000fe20000410000 */
[----:B------:R-:W-:-:S02]  /*14d0*/  HADD2.F32 R49, -RZ, R58.H1_H1 ;  /* 0x3000003aff317230 */ /* 0x000fc40000004100 */
[----:B------:R-:W-:Y:S01]  /*14e0*/  FMUL.FTZ R28, R28, R67 ;  /* 0x000000431c1c7220 */ /* 0x000fe20000410000 */
[----:B------:R-:W-:Y:S01]  /*14f0*/  FMUL.FTZ R29, R29, R76 ;  /* 0x0000004c1d1d7220 */ /* 0x000fe20000410000 */
[----:B------:R-:W-:Y:S01]  /*1500*/  FMUL.FTZ R30, R51, R30 ;  /* 0x0000001e331e7220 */ /* 0x000fe20000410000 */
[----:B------:R-:W-:-:S07]  /*1510*/  FMUL.FTZ R31, R50, R49 ;  /* 0x00000031321f7220 */ /* 0x000fce0000410000 */
.L_x_22779:
[----:B------:R-:W1:Y:S02]  /*1520*/  LDC.64 R50, c[0x0][0x3a8] ;  /* 0x0000ea00ff327b82 */ /* 0x000e640000000a00 */
[C---:B-1----:R-:W-:Y:S01]  /*1530*/  IMAD.WIDE.U32 R50, R48.reuse, 0x10, R50 ;  /* 0x0000001030327825 */ /* 0x042fe200078e0032 */
[----:B------:R-:W-:-:S04]  /*1540*/  IADD3 R48, PT, PT, R48, 0x20, RZ ;  /* 0x0000002030307810 */ /* 0x000fc80007ffe0ff */
[----:B------:R1:W-:Y:S03]  /*1550*/  STG.E.128 desc[UR6][R50.64], R28 ;  /* 0x0000001c32007986 */ /* 0x0003e6000c101d06 */
.L_x_22777:
[----:B------:R-:W-:Y:S05]  /*1560*/  BSYNC.RECONVERGENT B0 ;  /* 0x0000000000007941 */ /* 0x000fea0003800200 */
.L_x_22776:
[----:B------:R-:W-:Y:S01]  /*1570*/  ISETP.GE.U32.AND P0, PT, R10, 0x60, PT ;  /* 0x000000600a00780c */ /* 0x000fe20003f06070 */
[----:B------:R-:W-:Y:S03]  /*1580*/  BSSY.RECONVERGENT B0, `(.L_x_22780) ;  /* 0x0000029000007945 */ /* 0x000fe60003800200 */
[----:B------:R-:W-:-:S09]  /*1590*/  P2R R49, PR, RZ, 0x1 ;  /* 0x00000001ff317803 */ /* 0x000fd20000000000 */
[----:B------:R-:W-:Y:S05]  /*15a0*/  @!P0 BRA `(.L_x_22781) ;  /* 0x0000000000988947 */ /* 0x000fea0003800000 */
[----:B------:R-:W-:Y:S01]  /*15b0*/  ISETP.NE.U32.AND P0, PT, RZ, UR8, PT ;  /* 0x00000008ff007c0c */ /* 0x000fe2000bf05070 */
[----:B------:R-:W2:Y:S03]  /*15c0*/  LDC.64 R32, c[0x0][0x390] ;  /* 0x0000e400ff207b82 */ /* 0x000ea60000000a00 */
[----:B------:R-:W-:-:S13]  /*15d0*/  ISETP.NE.AND.EX P0, PT, RZ, UR9, PT, P0 ;  /* 0x00000009ff007c0c */ /* 0x000fda000bf05300 */
[----:B-1----:R-:W1:Y:S01]  /*15e0*/  @P0 LDC.64 R50, c[0x0][0x3a0] ;  /* 0x0000e800ff320b82 */ /* 0x002e620000000a00 */
[----:B--2---:R-:W-:-:S06]  /*15f0*/  IMAD.WIDE.U32 R32, R48, 0x10, R32 ;  /* 0x0000001030207825 */ /* 0x004fcc00078e0020 */
[----:B------:R-:W5:Y:S01]  /*1600*/  LDG.E.128 R32, desc[UR6][R32.64] ;  /* 0x0000000620207981 */ /* 0x000f62000c1e1d00 */
[----:B-1----:R-:W-:-:S05]  /*1610*/  @P0 IMAD.WIDE.U32 R50, R48, 0x10, R50 ;  /* 0x0000001030320825 */ /* 0x002fca00078e0032 */
        /* <DEDUP_REMOVED lines=15> */
.L_x_22782:
        /* <DEDUP_REMOVED lines=12> */
.L_x_22783:
[----:B------:R-:W1:Y:S02]  /*17d0*/  LDC.64 R50, c[0x0][0x3a8] ;  /* 0x0000ea00ff327b82 */ /* 0x000e640000000a00 */
[C---:B-1----:R-:W-:Y:S01]  /*17e0*/  IMAD.WIDE.U32 R50, R48.reuse, 0x10, R50 ;  /* 0x0000001030327825 */ /* 0x042fe200078e0032 */
[----:B------:R-:W-:-:S04]  /*17f0*/  IADD3 R48, PT, PT, R48, 0x20, RZ ;  /* 0x0000002030307810 */ /* 0x000fc80007ffe0ff */
[----:B------:R2:W-:Y:S03]  /*1800*/  STG.E.128 desc[UR6][R50.64], R32 ;  /* 0x0000002032007986 */ /* 0x0005e6000c101d06 */
.L_x_22781:
[----:B------:R-:W-:Y:S05]  /*1810*/  BSYNC.RECONVERGENT B0 ;  /* 0x0000000000007941 */ /* 0x000fea0003800200 */
.L_x_22780:
[----:B------:R-:W-:Y:S01]  /*1820*/  ISETP.GE.U32.AND P0, PT, R10, 0x80, PT ;  /* 0x000000800a00780c */ /* 0x000fe20003f06070 */
[----:B------:R-:W-:Y:S03]  /*1830*/  BSSY.RECONVERGENT B0, `(.L_x_22784) ;  /* 0x0000029000007945 */ /* 0x000fe60003800200 */
[----:B------:R-:W-:-:S09]  /*1840*/  P2R R49, PR, RZ, 0x1 ;  /* 0x00000001ff317803 */ /* 0x000fd20000000000 */
[----:B------:R-:W-:Y:S05]  /*1850*/  @!P0 BRA `(.L_x_22785) ;  /* 0x0000000000988947 */ /* 0x000fea0003800000 */
[----:B------:R-:W-:Y:S01]  /*1860*/  ISETP.NE.U32.AND P0, PT, RZ, UR8, PT ;  /* 0x00000008ff007c0c */ /* 0x000fe2000bf05070 */
[----:B------:R-:W3:Y:S03]  /*1870*/  LDC.64 R36, c[0x0][0x390] ;  /* 0x0000e400ff247b82 */ /* 0x000ee60000000a00 */
[----:B------:R-:W-:-:S13]  /*1880*/  ISETP.NE.AND.EX P0, PT, RZ, UR9, PT, P0 ;  /* 0x00000009ff007c0c */ /* 0x000fda000bf05300 */
[----:B-12---:R-:W1:Y:S01]  /*1890*/  @P0 LDC.64 R50, c[0x0][0x3a0] ;  /* 0x0000e800ff320b82 */ /* 0x006e620000000a00 */
[----:B---3--:R-:W-:-:S06]  /*18a0*/  IMAD.WIDE.U32 R36, R48, 0x10, R36 ;  /* 0x0000001030247825 */ /* 0x008fcc00078e0024 */
        /* <DEDUP_REMOVED lines=17> */
.L_x_22786:
        /* <DEDUP_REMOVED lines=12> */
.L_x_22787:
[----:B------:R-:W1:Y:S02]  /*1a80*/  LDC.64 R50, c[0x0][0x3a8] ;  /* 0x0000ea00ff327b82 */ /* 0x000e640000000a00 */
[C---:B-1----:R-:W-:Y:S01]  /*1a90*/  IMAD.WIDE.U32 R50, R48.reuse, 0x10, R50 ;  /* 0x0000001030327825 */ /* 0x042fe200078e0032 */
[----:B------:R-:W-:-:S04]  /*1aa0*/  IADD3 R48, PT, PT, R48, 0x20, RZ ;  /* 0x0000002030307810 */ /* 0x000fc80007ffe0ff */
[----:B------:R3:W-:Y:S03]  /*1ab0*/  STG.E.128 desc[UR6][R50.64], R36 ;  /* 0x0000002432007986 */ /* 0x0007e6000c101d06 */
.L_x_22785:
[----:B------:R-:W-:Y:S05]  /*1ac0*/  BSYNC.RECONVERGENT B0 ;  /* 0x0000000000007941 */ /* 0x000fea0003800200 */
.L_x_22784:
[----:B------:R-:W-:Y:S01]  /*1ad0*/  ISETP.GE.U32.AND P0, PT, R10, 0xa0, PT ;  /* 0x000000a00a00780c */ /* 0x000fe20003f06070 */
[----:B------:R-:W-:Y:S03]  /*1ae0*/  BSSY.RECONVERGENT B0, `(.L_x_22788) ;  /* 0x0000029000007945 */ /* 0x000fe60003800200 */
[----:B------:R-:W-:-:S09]  /*1af0*/  P2R R49, PR, RZ, 0x1 ;  /* 0x00000001ff317803 */ /* 0x000fd20000000000 */
[----:B------:R-:W-:Y:S05]  /*1b00*/  @!P0 BRA `(.L_x_22789) ;  /* 0x0000000000988947 */ /* 0x000fea0003800000 */
[----:B------:R-:W-:Y:S01]  /*1b10*/  ISETP.NE.U32.AND P0, PT, RZ, UR8, PT ;  /* 0x00000008ff007c0c */ /* 0x000fe2000bf05070 */
[----:B------:R-:W4:Y:S03]  /*1b20*/  LDC.64 R40, c[0x0][0x390] ;  /* 0x0000e400ff287b82 */ /* 0x000f260000000a00 */
[----:B------:R-:W-:-:S13]  /*1b30*/  ISETP.NE.AND.EX P0, PT, RZ, UR9, PT, P0 ;  /* 0x00000009ff007c0c */ /* 0x000fda000bf05300 */
[----:B-123--:R-:W1:Y:S01]  /*1b40*/  @P0 LDC.64 R50, c[0x0][0x3a0] ;  /* 0x0000e800ff320b82 */ /* 0x00ee620000000a00 */
[----:B----4-:R-:W-:-:S06]  /*1b50*/  IMAD.WIDE.U32 R40, R48, 0x10, R40 ;  /* 0x0000001030287825 */ /* 0x010fcc00078e0028 */
[----:B------:R-:W5:Y:S01]  /*1b60*/  LDG.E.128 R40, desc[UR6][R40.64] ;  /* 0x0000000628287981 */ /* 0x000f62000c1e1d00 */
[----:B-1----:R-:W-:-:S05]  /*1b70*/  @P0 IMAD.WIDE.U32 R50, R48, 0x10, R50 ;  /* 0x0000001030320825 */ /* 0x002fca00078e0032 */
[----:B------:R1:W5:Y:S01]  /*1b80*/  @P0 LDG.E.128 R20, desc[UR6][R50.64] ;  /* 0x0000000632140981 */ /* 0x000362000c1e1d00 */
[----:B------:R-:W-:Y:S05]  /*1b90*/  @!P0 BRA `(.L_x_22790) ;  /* 0x0000000000348947 */ /* 0x000fea0003800000 */
[-C--:B-----5:R-:W-:Y:S01]  /*1ba0*/  FMUL.FTZ R67, R40, R64.reuse ;  /* 0x0000004028437220 */ /* 0x0a0fe20000410000 */
[-C--:B------:R-:W-:Y:S01]  /*1bb0*/  FMUL.FTZ R78, R41, R64.reuse ;  /* 0x00000040294e7220 */ /* 0x080fe20000410000 */
[----:B------:R-:W-:Y:S02]  /*1bc0*/  HADD2.F32 R40, -RZ, R63.H0_H0 ;  /* 0x2000003fff287230 */ /* 0x000fe40000004100 */
[-C--:B-1----:R-:W-:Y:S01]  /*1bd0*/  FMUL.FTZ R51, R42, R64.reuse ;  /* 0x000000402a337220 */ /* 0x082fe20000410000 */
[----:B------:R-:W-:Y:S02]  /*1be0*/  HADD2.F32 R41, -RZ, R65.H0_H0 ;  /* 0x20000041ff297230 */ /* 0x000fe40000004100 */
        /* <DEDUP_REMOVED lines=8> */
.L_x_22790:
[-C--:B-1---5:R-:W-:Y:S01]  /*1c70*/  FMUL.FTZ R51, R42, R64.reuse ;  /* 0x000000402a337220 */ /* 0x0a2fe20000410000 */
[----:B------:R-:W-:Y:S02]  /*1c80*/  HADD2.F32 R67, -RZ, R63.H0_H0 ;  /* 0x2000003fff437230 */ /* 0x000fe40000004100 */
[-C--:B------:R-:W-:Y:S01]  /*1c90*/  FMUL.FTZ R40, R40, R64.reuse ;  /* 0x0000004028287220 */ /* 0x080fe20000410000 */
[----:B------:R-:W-:Y:S02]  /*1ca0*/  HADD2.F32 R76, -RZ, R65.H0_H0 ;  /* 0x20000041ff4c7230 */ /* 0x000fe40000004100 */
        /* <DEDUP_REMOVED lines=8> */
.L_x_22791:
[----:B------:R-:W1:Y:S02]  /*1d30*/  LDC.64 R50, c[0x0][0x3a8] ;  /* 0x0000ea00ff327b82 */ /* 0x000e640000000a00 */
[C---:B-1----:R-:W-:Y:S01]  /*1d40*/  IMAD.WIDE.U32 R50, R48.reuse, 0x10, R50 ;  /* 0x0000001030327825 */ /* 0x042fe200078e0032 */
[----:B------:R-:W-:-:S04]  /*1d50*/  IADD3 R48, PT, PT, R48, 0x20, RZ ;  /* 0x0000002030307810 */ /* 0x000fc80007ffe0ff */
[----:B------:R4:W-:Y:S03]  /*1d60*/  STG.E.128 desc[UR6][R50.64], R40 ;  /* 0x0000002832007986 */ /* 0x0009e6000c101d06 */
.L_x_22789:
[----:B------:R-:W-:Y:S05]  /*1d70*/  BSYNC.RECONVERGENT B0 ;  /* 0x0000000000007941 */ /* 0x000fea0003800200 */
.L_x_22788:
[----:B------:R-:W-:Y:S01]  /*1d80*/  ISETP.GE.U32.AND P0, PT, R10, 0xc0, PT ;  /* 0x000000c00a00780c */ /* 0x000fe20003f06070 */
[----:B------:R-:W-:Y:S03]  /*1d90*/  BSSY.RECONVERGENT B0, `(.L_x_22792) ;  /* 0x0000028000007945 */ /* 0x000fe60003800200 */
[----:B------:R-:W-:-:S09]  /*1da0*/  P2R R49, PR, RZ, 0x1 ;  /* 0x00000001ff317803 */ /* 0x000fd20000000000 */
[----:B------:R-:W-:Y:S05]  /*1db0*/  @!P0 BRA `(.L_x_22793) ;  /* 0x0000000000948947 */ /* 0x000fea0003800000 */
[----:B------:R-:W-:Y:S01]  /*1dc0*/  ISETP.NE.U32.AND P0, PT, RZ, UR8, PT ;  /* 0x00000008ff007c0c */ /* 0x000fe2000bf05070 */
[----:B------:R-:W0:Y:S03]  /*1dd0*/  LDC.64 R44, c[0x0][0x390] ;  /* 0x0000e400ff2c7b82 */ /* 0x000e260000000a00 */
[----:B------:R-:W-:-:S13]  /*1de0*/  ISETP.NE.AND.EX P0, PT, RZ, UR9, PT, P0 ;  /* 0x00000009ff007c0c */ /* 0x000fda000bf05300 */
[----:B-1234-:R-:W1:Y:S01]  /*1df0*/  @P0 LDC.64 R50, c[0x0][0x3a0] ;  /* 0x0000e800ff320b82 */ /* 0x01ee620000000a00 */
[----:B0-----:R-:W-:-:S06]  /*1e00*/  IMAD.WIDE.U32 R44, R48, 0x10, R44 ;  /* 0x00000010302c7825 */ /* 0x001fcc00078e002c */
[----:B------:R-:W5:Y:S01]  /*1e10*/  LDG.E.128 R44, desc[UR6][R44.64] ;  /* 0x000000062c2c7981 */ /* 0x000f62000c1e1d00 */
[----:B-1----:R-:W-:-:S05]  /*1e20*/  @P0 IMAD.WIDE.U32 R50, R48, 0x10, R50 ;  /* 0x0000001030320825 */ /* 0x002fca00078e0032 */
[----:B------:R0:W5:Y:S01]  /*1e30*/  @P0 LDG.E.128 R20, desc[UR6][R50.64] ;  /* 0x0000000632140981 */ /* 0x000162000c1e1d00 */
[----:B------:R-:W-:Y:S05]  /*1e40*/  @!P0 BRA `(.L_x_22794) ;  /* 0x0000000000348947 */ /* 0x000fea0003800000 */
[-C--:B-----5:R-:W-:Y:S01]  /*1e50*/  FMUL.FTZ R67, R44, R64.reuse ;  /* 0x000000402c437220 */ /* 0x0a0fe20000410000 */
[-C--:B------:R-:W-:Y:S01]  /*1e60*/  FMUL.FTZ R76, R45, R64.reuse ;  /* 0x000000402d4c7220 */ /* 0x080fe20000410000 */
[-C--:B0-----:R-:W-:Y:S01]  /*1e70*/  FMUL.FTZ R51, R46, R64.reuse ;  /* 0x000000402e337220 */ /* 0x081fe20000410000 */
[----:B------:R-:W-:Y:S02]  /*1e80*/  HADD2.F32 R44, -RZ, R66.H0_H0 ;  /* 0x20000042ff2c7230 */ /* 0x000fe40000004100 */
[----:B------:R-:W-:Y:S01]  /*1e90*/  FMUL.FTZ R64, R47, R64 ;  /* 0x000000402f407220 */ /* 0x000fe20000410000 */
[----:B------:R-:W-:Y:S02]  /*1ea0*/  HADD2.F32 R45, -RZ, R68.H0_H0 ;  /* 0x20000044ff2d7230 */ /* 0x000fe40000004100 */
[----:B------:R-:W-:Y:S02]  /*1eb0*/  HADD2.F32 R49, -RZ, R66.H1_H1 ;  /* 0x30000042ff317230 */ /* 0x000fe40000004100 */
[----:B------:R-:W-:Y:S01]  /*1ec0*/  FFMA.FTZ R44, R67, R44, R20 ;  /* 0x0000002c432c7223 */ /* 0x000fe20000010014 */
[----:B------:R-:W-:-:S02]  /*1ed0*/  HADD2.F32 R50, -RZ, R68.H1_H1 ;  /* 0x30000044ff327230 */ /* 0x000fc40000004100 */
[----:B------:R-:W-:Y:S01]  /*1ee0*/  FFMA.FTZ R45, R76, R45, R21 ;  /* 0x0000002d4c2d7223 */ /* 0x000fe20000010015 */
[----:B------:R-:W-:Y:S02]  /*1ef0*/  FFMA.FTZ R46, R51, R49, R22 ;  /* 0x00000031332e7223 */ /* 0x000fe40000010016 */
[----:B------:R-:W-:Y:S01]  /*1f00*/  FFMA.FTZ R47, R64, R50, R23 ;  /* 0x00000032402f7223 */ /* 0x000fe20000010017 */
[----:B------:R-:W-:Y:S06]  /*1f10*/  BRA `(.L_x_22795) ;  /* 0x0000000000307947 */ /* 0x000fec0003800000 */
.L_x_22794:
[-C--:B0----5:R-:W-:Y:S01]  /*1f20*/  FMUL.FTZ R51, R46, R64.reuse ;  /* 0x000000402e337220 */ /* 0x0a1fe20000410000 */
[-C--:B------:R-:W-:Y:S01]  /*1f30*/  FMUL.FTZ R44, R44, R64.reuse ;  /* 0x000000402c2c7220 */ /* 0x080fe20000410000 */
[-C--:B------:R-:W-:Y:S01]  /*1f40*/  FMUL.FTZ R45, R45, R64.reuse ;  /* 0x000000402d2d7220 */ /* 0x080fe20000410000 */
[----:B------:R-:W-:Y:S02]  /*1f50*/  HADD2.F32 R67, -RZ, R66.H0_H0 ;  /* 0x20000042ff437230 */ /* 0x000fe40000004100 */
[----:B------:R-:W-:Y:S01]  /*1f60*/  FMUL.FTZ R64, R47, R64 ;  /* 0x000000402f407220 */ /* 0x000fe20000410000 */
[----:B------:R-:W-:Y:S02]  /*1f70*/  HADD2.F32 R50, -RZ, R68.H0_H0 ;  /* 0x20000044ff327230 */ /* 0x000fe40000004100 */
[----:B------:R-:W-:Y:S02]  /*1f80*/  HADD2.F32 R46, -RZ, R66.H1_H1 ;  /* 0x30000042ff2e7230 */ /* 0x000fe40000004100 */
[----:B------:R-:W-:Y:S01]  /*1f90*/  FMUL.FTZ R44, R44, R67 ;  /* 0x000000432c2c7220 */ /* 0x000fe20000410000 */
[----:B------:R-:W-:-:S02]  /*1fa0*/  HADD2.F32 R49, -RZ, R68.H1_H1 ;  /* 0x30000044ff317230 */ /* 0x000fc40000004100 */
[----:B------:R-:W-:Y:S01]  /*1fb0*/  FMUL.FTZ R45, R45, R50 ;  /* 0x000000322d2d7220 */ /* 0x000fe20000410000 */
[----:B------:R-:W-:Y:S02]  /*1fc0*/  FMUL.FTZ R46, R51, R46 ;  /* 0x0000002e332e7220 */ /* 0x000fe40000410000 */
[----:B------:R-:W-:-:S07]  /*1fd0*/  FMUL.FTZ R47, R64, R49 ;  /* 0x00000031402f7220 */ /* 0x000fce0000410000 */
.L_x_22795:
[----:B------:R-:W0:Y:S02]  /*1fe0*/  LDC.64 R50, c[0x0][0x3a8] ;  /* 0x0000ea00ff327b82 */ /* 0x000e240000000a00 */
[----:B0-----:R-:W-:-:S05]  /*1ff0*/  IMAD.WIDE.U32 R50, R48, 0x10, R50 ;  /* 0x0000001030327825 */ /* 0x001fca00078e0032 */
[----:B------:R0:W-:Y:S02]  /*2000*/  STG.E.128 desc[UR6][R50.64], R44 ;  /* 0x0000002c32007986 */ /* 0x0001e4000c101d06 */
.L_x_22793:
[----:B------:R-:W-:Y:S05]  /*2010*/  BSYNC.RECONVERGENT B0 ;  /* 0x0000000000007941 */ /* 0x000fea0003800200 */
.L_x_22792:
[----:B------:R-:W-:Y:S01]  /*2020*/  FADD.FTZ R48, RZ, R24 ;  /* 0x00000018ff307221 */ /* 0x000fe20000010000 */
        /* <DEDUP_REMOVED lines=28> */
[----:B------:R-:W-:Y:S01]  /*21f0*/  FADD.FTZ R48, R46, R49 ;  /* 0x000000312e307221 */ /* 0x000fe20000010000 */
[----:B------:R-:W-:-:S03]  /*2200*/  P2R R49, PR, RZ, 0x20 ;  /* 0x00000020ff317803 */ /* 0x000fc60000000000 */
[----:B------:R-:W-:Y:S01]  /*2210*/  @P5 FADD.FTZ R89, R47, R48 ;  /* 0x000000302f595221 */ /* 0x000fe20000010000 */
[----:B------:R-:W-:Y:S01]  /*2220*/  ISETP.NE.AND P5, PT, R11, RZ, PT ;  /* 0x000000ff0b00720c */ /* 0x000fe20003fa5270 */
[----:B------:R-:W-:-:S12]  /*2230*/  BRA.DIV UR4, `(.L_x_22796) ;  /* 0x0000000e04e47947 */ /* 0x000fd8000b800000 */
[----:B0-----:R-:W0:Y:S01]  /*2240*/  SHFL.BFLY PT, R86, R89, 0x1, 0x1f ;  /* 0x0c201f0059567f89 */ /* 0x001e2200000e0000 */
[----:B------:R-:W1:Y:S01]  /*2250*/  LDC R49, c[0x0][0x400] ;  /* 0x00010000ff317b82 */ /* 0x000e620000000800 */
[----:B------:R-:W-:Y:S01]  /*2260*/  ISETP.GT.U32.AND P6, PT, R10, 0xbf, PT ;  /* 0x000000bf0a00780c */ /* 0x000fe20003fc4070 */
[----:B0-----:R-:W-:-:S05]  /*2270*/  FADD.FTZ R88, R89, R86 ;  /* 0x0000005659587221 */ /* 0x001fca0000010000 */
[----:B------:R-:W0:Y:S02]  /*2280*/  SHFL.BFLY PT, R86, R88, 0x2, 0x1f ;  /* 0x0c401f0058567f89 */ /* 0x000e2400000e0000 */
[----:B0-----:R-:W-:-:S05]  /*2290*/  FADD.FTZ R87, R88, R86 ;  /* 0x0000005658577221 */ /* 0x001fca0000010000 */
[----:B------:R-:W0:Y:S02]  /*22a0*/  SHFL.BFLY PT, R86, R87, 0x4, 0x1f ;  /* 0x0c801f0057567f89 */ /* 0x000e2400000e0000 */
[----:B0-----:R-:W-:-:S05]  /*22b0*/  FADD.FTZ R78, R87, R86 ;  /* 0x00000056574e7221 */ /* 0x001fca0000010000 */
[----:B------:R-:W1:Y:S02]  /*22c0*/  SHFL.BFLY PT, R86, R78, 0x8, 0x1f ;  /* 0x0d001f004e567f89 */ /* 0x000e6400000e0000 */
[----:B-1234-:R-:W-:-:S05]  /*22d0*/  FADD.FTZ R50, R78, R86 ;  /* 0x000000564e327221 */ /* 0x01efca0000010000 */
[----:B------:R-:W0:Y:S02]  /*22e0*/  SHFL.BFLY PT, R86, R50, 0x10, 0x1f ;  /* 0x0e001f0032567f89 */ /* 0x000e2400000e0000 */
[----:B0-----:R-:W-:-:S04]  /*22f0*/  FADD.FTZ R48, R50, R86 ;  /* 0x0000005632307221 */ /* 0x001fc80000010000 */
[----:B------:R-:W-:-:S04]  /*2300*/  FMUL.FTZ R48, R48, R49 ;  /* 0x0000003130307220 */ /* 0x000fc80000410000 */
[--C-:B------:R-:W-:Y:S01]  /*2310*/  FADD.FTZ R76, R24, -R48.reuse ;  /* 0x80000030184c7221 */ /* 0x100fe20000010000 */
[--C-:B------:R-:W-:Y:S01]  /*2320*/  FADD.FTZ R67, R25, -R48.reuse ;  /* 0x8000003019437221 */ /* 0x100fe20000010000 */
[--C-:B-----5:R-:W-:Y:S01]  /*2330*/  FADD.FTZ R64, R26, -R48.reuse ;  /* 0x800000301a407221 */ /* 0x120fe20000010000 */
[--C-:B------:R-:W-:Y:S01]  /*2340*/  FADD.FTZ R51, R27, -R48.reuse ;  /* 0x800000301b337221 */ /* 0x100fe20000010000 */
[----:B------:R-:W-:Y:S01]  /*2350*/  FFMA.FTZ R76, R76, R76, RZ ;  /* 0x0000004c4c4c7223 */ /* 0x000fe200000100ff */
[----:B------:R-:W-:-:S03]  /*2360*/  FADD.FTZ R50, R31, -R48 ;  /* 0x800000301f327221 */ /* 0x000fc60000010000 */
[----:B------:R-:W-:-:S04]  /*2370*/  FFMA.FTZ R67, R67, R67, R76 ;  /* 0x0000004343437223 */ /* 0x000fc8000001004c */
[----:B------:R-:W-:Y:S01]  /*2380*/  FFMA.FTZ R64, R64, R64, R67 ;  /* 0x0000004040407223 */ /* 0x000fe20000010043 */
[----:B------:R-:W-:-:S03]  /*2390*/  FADD.FTZ R67, R28, -R48 ;  /* 0x800000301c437221 */ /* 0x000fc60000010000 */
[----:B------:R-:W-:Y:S01]  /*23a0*/  FFMA.FTZ R64, R51, R51, R64 ;  /* 0x0000003333407223 */ /* 0x000fe20000010040 */
[----:B------:R-:W-:-:S04]  /*23b0*/  FADD.FTZ R51, R30, -R48 ;  /* 0x800000301e337221 */ /* 0x000fc80000010000 */
[----:B------:R-:W-:Y:S01]  /*23c0*/  FSEL R88, R64, RZ, P4 ;  /* 0x000000ff40587208 */ /* 0x000fe20002000000 */
[----:B------:R-:W-:-:S04]  /*23d0*/  FADD.FTZ R64, R29, -R48 ;  /* 0x800000301d407221 */ /* 0x000fc80000010000 */
[----:B------:R-:W-:-:S04]  /*23e0*/  FFMA.FTZ R67, R67, R67, R88 ;  /* 0x0000004343437223 */ /* 0x000fc80000010058 */
[----:B------:R-:W-:Y:S01]  /*23f0*/  FFMA.FTZ R64, R64, R64, R67 ;  /* 0x0000004040407223 */ /* 0x000fe20000010043 */
[----:B------:R-:W-:-:S03]  /*2400*/  FADD.FTZ R67, R32, -R48 ;  /* 0x8000003020437221 */ /* 0x000fc60000010000 */
[----:B------:R-:W-:Y:S01]  /*2410*/  FFMA.FTZ R51, R51, R51, R64 ;  /* 0x0000003333337223 */ /* 0x000fe20000010040 */
[----:B------:R-:W-:-:S03]  /*2420*/  FADD.FTZ R64, R33, -R48 ;  /* 0x8000003021407221 */ /* 0x000fc60000010000 */
[----:B------:R-:W-:Y:S01]  /*2430*/  @P3 FFMA.FTZ R88, R50, R50, R51 ;  /* 0x0000003232583223 */ /* 0x000fe20000010033 */
[--C-:B------:R-:W-:Y:S01]  /*2440*/  FADD.FTZ R51, R34, -R48.reuse ;  /* 0x8000003022337221 */ /* 0x100fe20000010000 */
[----:B------:R-:W-:Y:S02]  /*2450*/  FADD.FTZ R50, R35, -R48 ;  /* 0x8000003023327221 */ /* 0x000fe40000010000 */
        /* <DEDUP_REMOVED lines=25> */
[----:B------:R-:W-:-:S04]  /*25f0*/  FFMA.FTZ R64, R64, R64, R67 ;  /* 0x0000004040407223 */ /* 0x000fc80000010043 */
        /* <DEDUP_REMOVED lines=11> */
.L_x_22821:
        /* <DEDUP_REMOVED lines=10> */
[----:B------:R-:W-:Y:S02]  /*2750*/  FSEL R64, R48, RZ, P0 ;  /* 0x000000ff30407208 */ /* 0x000fe40000000000 */
[----:B------:R-:W3:Y:S01]  /*2760*/  MUFU.RSQ R67, R51 ;  /* 0x0000003300437308 */ /* 0x000ee20000001400 */
[----:B-1----:R-:W-:-:S05]  /*2770*/  @!P5 IMAD.WIDE R90, R8, 0x4, R90 ;  /* 0x00000004085ad825 */ /* 0x002fca00078e025a */
[----:B------:R1:W-:Y:S01]  /*2780*/  @!P5 STG.E desc[UR6][R90.64], R48 ;  /* 0x000000305a00d986 */ /* 0x0003e2000c101906 */
[----:B--2---:R-:W-:-:S05]  /*2790*/  @!P5 IMAD.WIDE R88, R8, 0x4, R88 ;  /* 0x000000040858d825 */ /* 0x004fca00078e0258 */
[----:B---3--:R1:W-:Y:S01]  /*27a0*/  @!P5 STG.E desc[UR6][R88.64], R67 ;  /* 0x000000435800d986 */ /* 0x0083e2000c101906 */
[----:B------:R-:W-:Y:S05]  /*27b0*/  @!P4 BRA `(.L_x_22798) ;  /* 0x000000000060c947 */ /* 0x000fea0003800000 */
[--C-:B0-----:R-:W-:Y:S01]  /*27c0*/  FADD.FTZ R50, R24, -R64.reuse ;  /* 0x8000004018327221 */ /* 0x101fe20000010000 */
[--C-:B------:R-:W-:Y:S01]  /*27d0*/  FADD.FTZ R76, R25, -R64.reuse ;  /* 0x80000040194c7221 */ /* 0x100fe20000010000 */
[----:B-1----:R-:W0:Y:S01]  /*27e0*/  LDC.64 R88, c[0x0][0x428] ;  /* 0x00010a00ff587b82 */ /* 0x002e220000000a00 */
[----:B------:R-:W-:Y:S02]  /*27f0*/  HADD2.F32 R49, -RZ, R81.H0_H0 ;  /* 0x20000051ff317230 */ /* 0x000fe40000004100 */
[C---:B------:R-:W-:Y:S01]  /*2800*/  FMUL.FTZ R87, R67.reuse, R50 ;  /* 0x0000003243577220 */ /* 0x040fe20000410000 */
[----:B------:R-:W-:Y:S02]  /*2810*/  HADD2.F32 R50, -RZ, R70.H0_H0 ;  /* 0x20000046ff327230 */ /* 0x000fe40000004100 */
[----:B------:R-:W-:Y:S01]  /*2820*/  FMUL.FTZ R76, R67, R76 ;  /* 0x0000004c434c7220 */ /* 0x000fe20000410000 */
[----:B------:R-:W-:Y:S02]  /*2830*/  HADD2.F32 R51, -RZ, R69.H0_H0 ;  /* 0x20000045ff337230 */ /* 0x000fe40000004100 */
[----:B------:R-:W-:Y:S01]  /*2840*/  FADD.FTZ R78, R27, -R64 ;  /* 0x800000401b4e7221 */ /* 0x000fe20000010000 */
[----:B------:R-:W-:-:S02]  /*2850*/  HADD2.F32 R48, -RZ, R52.H0_H0 ;  /* 0x20000034ff307230 */ /* 0x000fc40000004100 */
[----:B------:R-:W-:Y:S01]  /*2860*/  FFMA.FTZ R49, R76, R50, R49 ;  /* 0x000000324c317223 */ /* 0x000fe20000010031 */
[----:B------:R-:W-:Y:S01]  /*2870*/  FADD.FTZ R50, R26, -R64 ;  /* 0x800000401a327221 */ /* 0x000fe20000010000 */
[----:B------:R-:W-:Y:S02]  /*2880*/  HADD2.F32 R76, -RZ, R70.H1_H1 ;  /* 0x30000046ff4c7230 */ /* 0x000fe40000004100 */
[----:B------:R-:W-:Y:S01]  /*2890*/  FMUL.FTZ R78, R67, R78 ;  /* 0x0000004e434e7220 */ /* 0x000fe20000410000 */
[----:B------:R-:W-:Y:S01]  /*28a0*/  FFMA.FTZ R48, R87, R51, R48 ;  /* 0x0000003357307223 */ /* 0x000fe20000010030 */
[----:B------:R-:W-:Y:S01]  /*28b0*/  FMUL.FTZ R87, R67, R50 ;  /* 0x0000003243577220 */ /* 0x000fe20000410000 */
[----:B------:R-:W-:Y:S02]  /*28c0*/  HADD2.F32 R51, -RZ, R69.H1_H1 ;  /* 0x30000045ff337230 */ /* 0x000fe40000004100 */
[----:B------:R-:W-:-:S05]  /*28d0*/  HADD2.F32 R50, -RZ, R53.H0_H0 ;  /* 0x20000035ff327230 */ /* 0x000fca0000004100 */
[----:B------:R-:W-:Y:S01]  /*28e0*/  FFMA.FTZ R50, R87, R51, R50 ;  /* 0x0000003357327223 */ /* 0x000fe20000010032 */
[----:B------:R-:W-:Y:S02]  /*28f0*/  HADD2.F32 R51, -RZ, R81.H1_H1 ;  /* 0x30000051ff337230 */ /* 0x000fe40000004100 */
[C---:B0-----:R-:W-:Y:S01]  /*2900*/  IMAD.WIDE.U32 R88, R54.reuse, 0x10, R88 ;  /* 0x0000001036587825 */ /* 0x041fe200078e0058 */
[----:B------:R-:W-:-:S03]  /*2910*/  IADD3 R54, PT, PT, R54, 0x20, RZ ;  /* 0x0000002036367810 */ /* 0x000fc60007ffe0ff */
[----:B------:R-:W-:-:S05]  /*2920*/  FFMA.FTZ R51, R78, R76, R51 ;  /* 0x0000004c4e337223 */ /* 0x000fca0000010033 */
[----:B------:R2:W-:Y:S02]  /*2930*/  STG.E.128 desc[UR6][R88.64], R48 ;  /* 0x0000003058007986 */ /* 0x0005e4000c101d06 */
.L_x_22798:
[----:B------:R-:W-:Y:S05]  /*2940*/  BSYNC.RECONVERGENT B0 ;  /* 0x0000000000007941 */ /* 0x000fea0003800200 */
.L_x_22797:
[----:B------:R-:W-:Y:S01]  /*2950*/  ISETP.GE.U32.AND P0, PT, R10, 0x40, PT ;  /* 0x000000400a00780c */ /* 0x000fe20003f06070 */
[----:B------:R-:W-:-:S12]  /*2960*/  BSSY.RECONVERGENT B0, `(.L_x_22799) ;  /* 0x000001a000007945 */ /* 0x000fd80003800200 */
[----:B------:R-:W-:Y:S05]  /*2970*/  @!P0 BRA `(.L_x_22800) ;  /* 0x0000000000608947 */ /* 0x000fea0003800000 */
[--C-:B0-2---:R-:W-:Y:S01]  /*2980*/  FADD.FTZ R50, R28, -R64.reuse ;  /* 0x800000401c327221 */ /* 0x105fe20000010000 */
        /* <DEDUP_REMOVED lines=23> */
.L_x_22800:
[----:B------:R-:W-:Y:S05]  /*2b00*/  BSYNC.RECONVERGENT B0 ;  /* 0x0000000000007941 */ /* 0x000fea0003800200 */
.L_x_22799:
[----:B------:R-:W-:Y:S01]  /*2b10*/  ISETP.GE.U32.AND P0, PT, R10, 0x60, PT ;  /* 0x000000600a00780c */ /* 0x000fe20003f06070 */
[----:B------:R-:W-:-:S12]  /*2b20*/  BSSY.RECONVERGENT B0, `(.L_x_22801) ;  /* 0x000001a000007945 */ /* 0x000fd80003800200 */
[----:B------:R-:W-:Y:S05]  /*2b30*/  @!P0 BRA `(.L_x_22802) ;  /* 0x0000000000608947 */ /* 0x000fea0003800000 */
[--C-:B0-23--:R-:W-:Y:S01]  /*2b40*/  FADD.FTZ R50, R33, -R64.reuse ;  /* 0x8000004021327221 */ /* 0x10dfe20000010000 */
[----:B-1----:R-:W0:Y:S01]  /*2b50*/  LDC.64 R88, c[0x0][0x428] ;  /* 0x00010a00ff587b82 */ /* 0x002e220000000a00 */
[----:B------:R-:W-:Y:S02]  /*2b60*/  HADD2.F32 R76, -RZ, R83.H0_H0 ;  /* 0x20000053ff4c7230 */ /* 0x000fe40000004100 */
[----:B------:R-:W-:Y:S01]  /*2b70*/  FADD.FTZ R78, R32, -R64 ;  /* 0x80000040204e7221 */ /* 0x000fe20000010000 */
[C---:B------:R-:W-:Y:S01]  /*2b80*/  FMUL.FTZ R49, R67.reuse, R50 ;  /* 0x0000003243317220 */ /* 0x040fe20000410000 */
[----:B------:R-:W-:Y:S02]  /*2b90*/  HADD2.F32 R50, -RZ, R74.H0_H0 ;  /* 0x2000004aff327230 */ /* 0x000fe40000004100 */
[----:B------:R-:W-:Y:S02]  /*2ba0*/  HADD2.F32 R48, -RZ, R73.H0_H0 ;  /* 0x20000049ff307230 */ /* 0x000fe40000004100 */
[----:B------:R-:W-:Y:S01]  /*2bb0*/  FMUL.FTZ R78, R67, R78 ;  /* 0x0000004e434e7220 */ /* 0x000fe20000410000 */
[----:B------:R-:W-:-:S02]  /*2bc0*/  HADD2.F32 R51, -RZ, R16.H0_H0 ;  /* 0x20000010ff337230 */ /* 0x000fc40000004100 */
[----:B------:R-:W-:Y:S01]  /*2bd0*/  FFMA.FTZ R49, R49, R50, R76 ;  /* 0x0000003231317223 */ /* 0x000fe2000001004c */
[--C-:B------:R-:W-:Y:S01]  /*2be0*/  FADD.FTZ R50, R34, -R64.reuse ;  /* 0x8000004022327221 */ /* 0x100fe20000010000 */
[----:B------:R-:W-:Y:S01]  /*2bf0*/  FADD.FTZ R76, R35, -R64 ;  /* 0x80000040234c7221 */ /* 0x000fe20000010000 */
[----:B------:R-:W-:Y:S02]  /*2c00*/  FFMA.FTZ R48, R78, R48, R51 ;  /* 0x000000304e307223 */ /* 0x000fe40000010033 */
[----:B------:R-:W-:Y:S01]  /*2c10*/  FMUL.FTZ R87, R67, R50 ;  /* 0x0000003243577220 */ /* 0x000fe20000410000 */
[----:B------:R-:W-:Y:S02]  /*2c20*/  HADD2.F32 R51, -RZ, R73.H1_H1 ;  /* 0x30000049ff337230 */ /* 0x000fe40000004100 */
[----:B------:R-:W-:Y:S02]  /*2c30*/  HADD2.F32 R50, -RZ, R17.H0_H0 ;  /* 0x20000011ff327230 */ /* 0x000fe40000004100 */
[----:B------:R-:W-:-:S03]  /*2c40*/  HADD2.F32 R78, -RZ, R83.H1_H1 ;  /* 0x30000053ff4e7230 */ /* 0x000fc60000004100 */
[----:B------:R-:W-:Y:S01]  /*2c50*/  FFMA.FTZ R50, R87, R51, R50 ;  /* 0x0000003357327223 */ /* 0x000fe20000010032 */
[----:B------:R-:W-:Y:S01]  /*2c60*/  FMUL.FTZ R51, R67, R76 ;  /* 0x0000004c43337220 */ /* 0x000fe20000410000 */
[----:B------:R-:W-:Y:S02]  /*2c70*/  HADD2.F32 R76, -RZ, R74.H1_H1 ;  /* 0x3000004aff4c7230 */ /* 0x000fe40000004100 */
[C---:B0-----:R-:W-:Y:S01]  /*2c80*/  IMAD.WIDE.U32 R88, R54.reuse, 0x10, R88 ;  /* 0x0000001036587825 */ /* 0x041fe200078e0058 */
[----:B------:R-:W-:-:S03]  /*2c90*/  IADD3 R54, PT, PT, R54, 0x20, RZ ;  /* 0x0000002036367810 */ /* 0x000fc60007ffe0ff */
[----:B------:R-:W-:-:S05]  /*2ca0*/  FFMA.FTZ R51, R51, R76, R78 ;  /* 0x0000004c33337223 */ /* 0x000fca000001004e */
[----:B------:R4:W-:Y:S02]  /*2cb0*/  STG.E.128 desc[UR6][R88.64], R48 ;  /* 0x0000003058007986 */ /* 0x0009e4000c101d06 */
.L_x_22802:
[----:B------:R-:W-:Y:S05]  /*2cc0*/  BSYNC.RECONVERGENT B0 ;  /* 0x0000000000007941 */ /* 0x000fea0003800200 */
.L_x_22801:
[----:B------:R-:W-:Y:S01]  /*2cd0*/  ISETP.GE.U32.AND P0, PT, R10, 0x80, PT ;  /* 0x000000800a00780c */ /* 0x000fe20003f06070 */
[----:B------:R-:W-:-:S12]  /*2ce0*/  BSSY.RECONVERGENT B0, `(.L_x_22803) ;  /* 0x000001a000007945 */ /* 0x000fd80003800200 */
[----:B------:R-:W-:Y:S05]  /*2cf0*/  @!P0 BRA `(.L_x_22804) ;  /* 0x0000000000608947 */ /* 0x000fea0003800000 */
[--C-:B0-234-:R-:W-:Y:S01]  /*2d00*/  FADD.FTZ R50, R37, -R64.reuse ;  /* 0x8000004025327221 */ /* 0x11dfe20000010000 */
        /* <DEDUP_REMOVED lines=23> */
.L_x_22804:
[----:B------:R-:W-:Y:S05]  /*2e80*/  BSYNC.RECONVERGENT B0 ;  /* 0x0000000000007941 */ /* 0x000fea0003800200 */
.L_x_22803:
        /* <DEDUP_REMOVED lines=27> */
.L_x_22806:
[----:B------:R-:W-:Y:S05]  /*3040*/  BSYNC.RECONVERGENT B0 ;  /* 0x0000000000007941 */ /* 0x000fea0003800200 */
.L_x_22805:
[----:B------:R-:W-:Y:S01]  /*3050*/  ISETP.GE.U32.AND P0, PT, R10, 0xc0, PT ;  /* 0x000000c00a00780c */ /* 0x000fe20003f06070 */
[----:B------:R-:W-:-:S12]  /*3060*/  BSSY.RECONVERGENT B0, `(.L_x_22807) ;  /* 0x0000011000007945 */ /* 0x000fd80003800200 */
[----:B------:R-:W-:Y:S05]  /*3070*/  @!P0 BRA `(.L_x_22808) ;  /* 0x00000000003c8947 */ /* 0x000fea0003800000 */
[----:B------:R-:W5:Y:S01]  /*3080*/  LDC.64 R86, c[0x0][0x428] ;  /* 0x00010a00ff567b82 */ /* 0x000f620000000a00 */
[--C-:B01234-:R-:W-:Y:S01]  /*3090*/  FADD.FTZ R48, R44, -R64.reuse ;  /* 0x800000402c307221 */ /* 0x11ffe20000010000 */
        /* <DEDUP_REMOVED lines=11> */
[----:B-----5:R-:W-:-:S05]  /*3150*/  IMAD.WIDE.U32 R86, R54, 0x10, R86 ;  /* 0x0000001036567825 */ /* 0x020fca00078e0056 */
[----:B------:R0:W-:Y:S02]  /*3160*/  STG.E.128 desc[UR6][R86.64], R48 ;  /* 0x0000003056007986 */ /* 0x0001e4000c101d06 */
.L_x_22808:
[----:B------:R-:W-:Y:S05]  /*3170*/  BSYNC.RECONVERGENT B0 ;  /* 0x0000000000007941 */ /* 0x000fea0003800200 */
.L_x_22807:
[----:B01234-:R-:W0:Y:S02]  /*3180*/  LDC.64 R48, c[0x0][0x380] ;  /* 0x0000e000ff307b82 */ /* 0x01fe240000000a00 */
[----:B0-----:R-:W-:-:S04]  /*3190*/  LEA R8, R48, R8, 0x2 ;  /* 0x0000000830087211 */ /* 0x001fc800078e10ff */
[----:B------:R-:W-:-:S13]  /*31a0*/  ISETP.GE.AND P0, PT, R8, R49, PT ;  /* 0x000000310800720c */ /* 0x000fda0003f06270 */
[----:B------:R-:W-:Y:S05]  /*31b0*/  @!P0 BRA `(.L_x_22809) ;  /* 0xffffffdc006c8947 */ /* 0x000fea000383ffff */
[----:B------:R-:W-:Y:S05]  /*31c0*/  EXIT ;  /* 0x000000000000794d */ /* 0x000fea0003800000 */
.L_x_22796:
[----:B-----5:R-:W-:Y:S01]  /*31d0*/  HFMA2 R64, -RZ, RZ, 0, 5.9604644775390625e-08 ;  /* 0x00000001ff407431 */ /* 0x020fe200000001ff */
[----:B------:R-:W-:Y:S01]  /*31e0*/  BSSY B0, `(.L_x_22810) ;  /* 0x0000007000007945 */ /* 0x000fe20003800000 */
[----:B------:R-:W-:Y:S02]  /*31f0*/  MOV R88, R89 ;  /* 0x0000005900587202 */ /* 0x000fe40000000f00 */
[----:B01234-:R-:W-:Y:S02]  /*3200*/  MOV R51, 0x1f ;  /* 0x0000001f00337802 */ /* 0x01ffe40000000f00 */
[----:B------:R-:W-:-:S07]  /*3210*/  MOV R67, 0xffffffff ;  /* 0xffffffff00437802 */ /* 0x000fce0000000f00 */
[----:B------:R-:W-:Y:S05]  /*3220*/  WARPSYNC.COLLECTIVE R67, `(.L_x_22811) ;  /* 0x0000000043087348 */ /* 0x000fea0003c00000 */
[----:B------:R0:W1:Y:S02]  /*3230*/  SHFL.BFLY P6, R86, R88, R64, R51 ;  /* 0x0c00004058567389 */ /* 0x00006400000c0033 */
[----:B01----:R-:W-:Y:S05]  /*3240*/  ENDCOLLECTIVE ;  /* 0x000000000000791b */ /* 0x003fea0003800000 */
.L_x_22811:
[----:B------:R-:W-:Y:S05]  /*3250*/  BSYNC B0 ;  /* 0x0000000000007941 */ /* 0x000fea0003800000 */
.L_x_22810:
        /* <DEDUP_REMOVED lines=8> */
.L_x_22812:
[----:B------:R-:W-:Y:S02]  /*32e0*/  HFMA2 R64, -RZ, RZ, 0, 2.384185791015625e-07 ;  /* 0x00000004ff407431 */ /* 0x000fe400000001ff */
[----:B------:R-:W-:-:S05]  /*32f0*/  FADD.FTZ R87, R88, R86 ;  /* 0x0000005658577221 */ /* 0x000fca0000010000 */
[----:B------:R-:W-:-:S07]  /*3300*/  MOV R88, R87 ;  /* 0x0000005700587202 */ /* 0x000fce0000000f00 */
[----:B------:R-:W-:Y:S05]  /*3310*/  WARPSYNC.COLLECTIVE R67, `(.L_x_22813) ;  /* 0x0000000043087348 */ /* 0x000fea0003c00000 */
[----:B------:R0:W1:Y:S02]  /*3320*/  SHFL.BFLY P6, R86, R88, R64, R51 ;  /* 0x0c00004058567389 */ /* 0x00006400000c0033 */
[----:B01----:R-:W-:Y:S05]  /*3330*/  ENDCOLLECTIVE ;  /* 0x000000000000791b */ /* 0x003fea0003800000 */
.L_x_22813:
[----:B------:R-:W-:Y:S02]  /*3340*/  HFMA2 R64, -RZ, RZ, 0, 4.76837158203125e-07 ;  /* 0x00000008ff407431 */ /* 0x000fe400000001ff */
[----:B------:R-:W-:-:S05]  /*3350*/  FADD.FTZ R78, R87, R86 ;  /* 0x00000056574e7221 */ /* 0x000fca0000010000 */
[----:B------:R-:W-:-:S07]  /*3360*/  MOV R88, R78 ;  /* 0x0000004e00587202 */ /* 0x000fce0000000f00 */
[----:B------:R-:W-:Y:S05]  /*3370*/  WARPSYNC.COLLECTIVE R67, `(.L_x_22814) ;  /* 0x0000000043087348 */ /* 0x000fea0003c00000 */
[----:B------:R0:W1:Y:S02]  /*3380*/  SHFL.BFLY P6, R86, R88, R64, R51 ;  /* 0x0c00004058567389 */ /* 0x00006400000c0033 */
[----:B01----:R-:W-:Y:S05]  /*3390*/  ENDCOLLECTIVE ;  /* 0x000000000000791b */ /* 0x003fea0003800000 */
.L_x_22814:
[----:B------:R-:W-:Y:S02]  /*33a0*/  HFMA2 R64, -RZ, RZ, 0, 9.5367431640625e-07 ;  /* 0x00000010ff407431 */ /* 0x000fe400000001ff */
[----:B------:R-:W-:-:S05]  /*33b0*/  FADD.FTZ R50, R78, R86 ;  /* 0x000000564e327221 */ /* 0x000fca0000010000 */
[----:B------:R-:W-:-:S07]  /*33c0*/  MOV R88, R50 ;  /* 0x0000003200587202 */ /* 0x000fce0000000f00 */
[----:B------:R-:W-:Y:S05]  /*33d0*/  WARPSYNC.COLLECTIVE R67, `(.L_x_22815) ;  /* 0x0000000043087348 */ /* 0x000fea0003c00000 */
[----:B------:R0:W1:Y:S02]  /*33e0*/  SHFL.BFLY P6, R86, R88, R64, R51 ;  /* 0x0c00004058567389 */ /* 0x00006400000c0033 */
[----:B01----:R-:W-:Y:S05]  /*33f0*/  ENDCOLLECTIVE ;  /* 0x000000000000791b */ /* 0x003fea0003800000 */
.L_x_22815:
[----:B------:R-:W-:Y:S01]  /*3400*/  MOV R64, 0x1 ;  /* 0x0000000100407802 */ /* 0x000fe20000000f00 */
[----:B------:R-:W-:Y:S01]  /*3410*/  FADD.FTZ R48, R50, R86 ;  /* 0x0000005632307221 */ /* 0x000fe20000010000 */
[----:B------:R-:W-:-:S03]  /*3420*/  ISETP.GT.U32.AND P6, PT, R10, 0xbf, PT ;  /* 0x000000bf0a00780c */ /* 0x000fc60003fc4070 */
        /* <DEDUP_REMOVED lines=50> */
[----:B------:R-:W-:-:S07]  /*3750*/  HFMA2 R51, -RZ, RZ, 0, 1.847743988037109375e-06 ;  /* 0x0000001fff337431 */ /* 0x000fce00000001ff */
[----:B------:R-:W-:Y:S05]  /*3760*/  WARPSYNC.COLLECTIVE R67, `(.L_x_22816) ;  /* 0x0000000043087348 */ /* 0x000fea0003c00000 */
[----:B------:R0:W1:Y:S02]  /*3770*/  SHFL.BFLY P6, R86, R88, R64, R51 ;  /* 0x0c00004058567389 */ /* 0x00006400000c0033 */
[----:B01----:R-:W-:Y:S05]  /*3780*/  ENDCOLLECTIVE ;  /* 0x000000000000791b */ /* 0x003fea0003800000 */
.L_x_22816:
[----:B------:R-:W-:Y:S02]  /*3790*/  HFMA2 R64, -RZ, RZ, 0, 1.1920928955078125e-07 ;  /* 0x00000002ff407431 */ /* 0x000fe400000001ff */
[----:B------:R-:W-:-:S05]  /*37a0*/  FADD.FTZ R87, R88, R86 ;  /* 0x0000005658577221 */ /* 0x000fca0000010000 */
[----:B------:R-:W-:-:S07]  /*37b0*/  MOV R88, R87 ;  /* 0x0000005700587202 */ /* 0x000fce0000000f00 */
[----:B------:R-:W-:Y:S05]  /*37c0*/  WARPSYNC.COLLECTIVE R67, `(.L_x_22817) ;  /* 0x0000000043087348 */ /* 0x000fea0003c00000 */
[----:B------:R0:W1:Y:S02]  /*37d0*/  SHFL.BFLY P6, R86, R88, R64, R51 ;  /* 0x0c00004058567389 */ /* 0x00006400000c0033 */
[----:B01----:R-:W-:Y:S05]  /*37e0*/  ENDCOLLECTIVE ;  /* 0x000000000000791b */ /* 0x003fea0003800000 */
.L_x_22817:
[----:B------:R-:W-:Y:S02]  /*37f0*/  HFMA2 R64, -RZ, RZ, 0, 2.384185791015625e-07 ;  /* 0x00000004ff407431 */ /* 0x000fe400000001ff */
[----:B------:R-:W-:-:S05]  /*3800*/  FADD.FTZ R78, R87, R86 ;  /* 0x00000056574e7221 */ /* 0x000fca0000010000 */
[----:B------:R-:W-:-:S07]  /*3810*/  MOV R88, R78 ;  /* 0x0000004e00587202 */ /* 0x000fce0000000f00 */
[----:B------:R-:W-:Y:S05]  /*3820*/  WARPSYNC.COLLECTIVE R67, `(.L_x_22818) ;  /* 0x0000000043087348 */ /* 0x000fea0003c00000 */
[----:B------:R0:W1:Y:S02]  /*3830*/  SHFL.BFLY P6, R86, R88, R64, R51 ;  /* 0x0c00004058567389 */ /* 0x00006400000c0033 */
[----:B01----:R-:W-:Y:S05]  /*3840*/  ENDCOLLECTIVE ;  /* 0x000000000000791b */ /* 0x003fea0003800000 */
.L_x_22818:
[----:B------:R-:W-:Y:S02]  /*3850*/  HFMA2 R64, -RZ, RZ, 0, 4.76837158203125e-07 ;  /* 0x00000008ff407431 */ /* 0x000fe400000001ff */
[----:B------:R-:W-:-:S05]  /*3860*/  FADD.FTZ R76, R78, R86 ;  /* 0x000000564e4c7221 */ /* 0x000fca0000010000 */
[----:B------:R-:W-:-:S07]  /*3870*/  MOV R88, R76 ;  /* 0x0000004c00587202 */ /* 0x000fce0000000f00 */
[----:B------:R-:W-:Y:S05]  /*3880*/  WARPSYNC.COLLECTIVE R67, `(.L_x_22819) ;  /* 0x0000000043087348 */ /* 0x000fea0003c00000 */
[----:B------:R0:W1:Y:S02]  /*3890*/  SHFL.BFLY P6, R86, R88, R64, R51 ;  /* 0x0c00004058567389 */ /* 0x00006400000c0033 */
[----:B01----:R-:W-:Y:S05]  /*38a0*/  ENDCOLLECTIVE ;  /* 0x000000000000791b */ /* 0x003fea0003800000 */
.L_x_22819:
[----:B------:R-:W-:Y:S02]  /*38b0*/  HFMA2 R64, -RZ, RZ, 0, 9.5367431640625e-07 ;  /* 0x00000010ff407431 */ /* 0x000fe400000001ff */
[----:B------:R-:W-:-:S05]  /*38c0*/  FADD.FTZ R50, R76, R86 ;  /* 0x000000564c327221 */ /* 0x000fca0000010000 */
[----:B------:R-:W-:-:S07]  /*38d0*/  MOV R88, R50 ;  /* 0x0000003200587202 */ /* 0x000fce0000000f00 */
[----:B------:R-:W-:Y:S05]  /*38e0*/  WARPSYNC.COLLECTIVE R67, `(.L_x_22820) ;  /* 0x0000000043087348 */ /* 0x000fea0003c00000 */
[----:B------:R0:W1:Y:S02]  /*38f0*/  SHFL.BFLY P6, R86, R88, R64, R51 ;  /* 0x0c00004058567389 */ /* 0x00006400000c0033 */
[----:B01----:R-:W-:Y:S05]  /*3900*/  ENDCOLLECTIVE ;  /* 0x000000000000791b */ /* 0x003fea0003800000 */
.L_x_22820:
[----:B------:R-:W-:Y:S05]  /*3910*/  BRA `(.L_x_22821) ;  /* 0xffffffec00647947 */ /* 0x000fea000383ffff */
.L_x_22822:
        /* <DEDUP_REMOVED lines=14> */
.L_x_28834:


//--------------------- .text._ZN10layer_norm13ln_fwd_kernelINS_13Kernel_traitsI6__halfffffjLj768ELj1ELj4ELj1ELj16ENS_18Kernel_traits_baseILj768ES2_ffffjLj128EEEEELb0ELb1ELb0ELb1EEEvNS_9FwdParamsE --------------------------
	.section	.text._ZN10layer_norm13ln_fwd_kernelINS_13Kernel_traitsI6__halfffffjLj768ELj1ELj4ELj1ELj16ENS_18Kernel_traits_baseILj768ES2_ffffjLj128EEEEELb0ELb1ELb0ELb1EEEvNS_9FwdParamsE,"ax",@progbits
	.align	128
        .global         _ZN10layer_norm13ln_fwd_kernelINS_13Kernel_traitsI6__halfffffjLj768ELj1ELj4ELj1ELj16ENS_18Kernel_traits_baseILj768ES2_ffffjLj128EEEEELb0ELb1ELb0ELb1EEEvNS_9FwdParamsE
        .type           _ZN10layer_norm13ln_fwd_kernelINS_13Kernel_traitsI6__halfffffjLj768ELj1ELj4ELj1ELj16ENS_18Kernel_traits_baseILj768ES2_ffffjLj128EEEEELb0ELb1ELb0ELb1EEEvNS_9FwdParamsE,@function
        .size           _ZN10layer_norm13ln_fwd_kernelINS_13Kernel_traitsI6__halfffffjLj768ELj1ELj4ELj1ELj16ENS_18Kernel_traits_baseILj768ES2_ffffjLj128EEEEELb0ELb1ELb0ELb1EEEvNS_9FwdParamsE,(.L_x_28835 - _ZN10layer_norm13ln_fwd_kernelINS_13Kernel_traitsI6__halfffffjLj768ELj1ELj4ELj1ELj16ENS_18Kernel_traits_baseILj768ES2_ffffjLj128EEEEELb0ELb1ELb0ELb1EEEvNS_9FwdParamsE)
        .other          _ZN10layer_norm13ln_fwd_kernelINS_13Kernel_traitsI6__halfffffjLj768ELj1ELj4ELj1ELj16ENS_18Kernel_traits_baseILj768ES2_ffffjLj128EEEEELb0ELb1ELb0ELb1EEEvNS_9FwdParamsE,@"STO_CUDA_ENTRY STV_DEFAULT"
_ZN10layer_norm13ln_fwd_kernelINS_13Kernel_traitsI6__halfffffjLj768ELj1ELj4ELj1ELj16ENS_18Kernel_traits_baseILj768ES2_ffffjLj128EEEEELb0ELb1ELb0ELb1EEEvNS_9FwdParamsE:
.text._ZN10layer_norm13ln_fwd_kernelINS_13Kernel_traitsI6__halfffffjLj768ELj1ELj4ELj1ELj16ENS_18Kernel_traits_baseILj768ES2_ffffjLj128EEEEELb0ELb1ELb0ELb1EEEvNS_9FwdParamsE:
        /* <DEDUP_REMOVED lines=16> */
[----:B------:R0:W5:Y:S01]  /*0100*/  LDG.E.64 R34, desc[UR6][R10.64] ;  /* 0x000000060a227981 */ /* 0x000162000c1e1b00 */
[----:B-1----:R-:W-:-:S03]  /*0110*/  IMAD.WIDE.U32 R14, R78, 0x8, R14 ;  /* 0x000000084e0e7825 */ /* 0x002fc600078e000e */
[----:B------:R0:W5:Y:S04]  /*0120*/  LDG.E.64 R32, desc[UR6][R10.64+0x100] ;  /* 0x000100060a207981 */ /* 0x000168000c1e1b00 */
[----:B------:R0:W5:Y:S01]  /*0130*/  LDG.E.64 R30, desc[UR6][R10.64+0x200] ;  /* 0x000200060a1e7981 */ /* 0x000162000c1e1b00 */
[----:B--2---:R-:W-:-:S03]  /*0140*/  IMAD.WIDE.U32 R16, R78, 0x8, R16 ;  /* 0x000000084e107825 */ /* 0x004fc600078e0010 */
[----:B------:R0:W5:Y:S04]  /*0150*/  LDG.E.64 R28, desc[UR6][R10.64+0x300] ;  /* 0x000300060a1c7981 */ /* 0x000168000c1e1b00 */
        /* <DEDUP_REMOVED lines=13> */
[----:B------:R0:W5:Y:S01]  /*0230*/  LDG.E.64 R12, desc[UR6][R14.64+0x500] ;  /* 0x000500060e0c7981 */ /* 0x000162000c1e1b00 */
[----:B------:R-:W-:Y:S05]  /*0240*/  BRA `(.L_x_22824) ;  /* 0x0000000000587947 */ /* 0x000fea0003800000 */
.L_x_22823:
[----:B------:R-:W0:Y:S08]  /*0250*/  LDC.64 R4, c[0x0][0x3e8] ;  /* 0x0000fa00ff047b82 */ /* 0x000e300000000a00 */
[----:B------:R-:W1:Y:S01]  /*0260*/  LDC.64 R2, c[0x0][0x3d0] ;  /* 0x0000f400ff027b82 */ /* 0x000e620000000a00 */
[----:B0-----:R-:W-:-:S05]  /*0270*/  IMAD.WIDE.U32 R14, R78, 0x8, R4 ;  /* 0x000000084e0e7825 */ /* 0x001fca00078e0004 */
[----:B------:R-:W5:Y:S01]  /*0280*/  LDG.E.64 R36, desc[UR6][R14.64] ;  /* 0x000000060e247981 */ /* 0x000f62000c1e1b00 */
[----:B-1----:R-:W-:-:S03]  /*0290*/  IMAD.WIDE.U32 R2, R78, 0x8, R2 ;  /* 0x000000084e027825 */ /* 0x002fc600078e0002 */
[----:B------:R-:W5:Y:S04]  /*02a0*/  LDG.E.64 R38, desc[UR6][R14.64+0x100] ;  /* 0x000100060e267981 */ /* 0x000f68000c1e1b00 */
[----:B------:R-:W5:Y:S04]  /*02b0*/  LDG.E.64 R40, desc[UR6][R14.64+0x200] ;  /* 0x000200060e287981 */ /* 0x000f68000c1e1b00 */
[----:B------:R-:W5:Y:S04]  /*02c0*/  LDG.E.64 R42, desc[UR6][R14.64+0x300] ;  /* 0x000300060e2a7981 */ /* 0x000f68000c1e1b00 */
[----:B------:R-:W5:Y:S04]  /*02d0*/  LDG.E.64 R44, desc[UR6][R14.64+0x400] ;  /* 0x000400060e2c7981 */ /* 0x000f68000c1e1b00 */
[----:B------:R-:W5:Y:S01]  /*02e0*/  LDG.E.64 R48, desc[UR6][R14.64+0x500] ;  /* 0x000500060e307981 */ /* 0x000f62000c1e1b00 */
[----:B------:R-:W-:-:S02]  /*02f0*/  CS2R R12, SRZ ;  /* 0x00000000000c7805 */ /* 0x000fc4000001ff00 */
[----:B------:R-:W-:Y:S02]  /*0300*/  CS2R R10, SRZ ;  /* 0x00000000000a7805 */ /* 0x000fe4000001ff00 */
[----:B------:R-:W-:Y:S01]  /*0310*/  CS2R R8, SRZ ;  /* 0x0000000000087805 */ /* 0x000fe2000001ff00 */
[----:B------:R-:W5:Y:S01]  /*0320*/  LDG.E.64 R34, desc[UR6][R2.64] ;  /* 0x0000000602227981 */ /* 0x000f62000c1e1b00 */
[----:B------:R-:W-:Y:S02]  /*0330*/  CS2R R6, SRZ ;  /* 0x0000000000067805 */ /* 0x000fe4000001ff00 */
[----:B------:R-:W-:Y:S01]  /*0340*/  CS2R R4, SRZ ;  /* 0x0000000000047805 */ /* 0x000fe2000001ff00 */
[----:B------:R-:W5:Y:S04]  /*0350*/  LDG.E.64 R32, desc[UR6][R2.64+0x100] ;  /* 0x0001000602207981 */ /* 0x000f68000c1e1b00 */
[----:B------:R-:W5:Y:S04]  /*0360*/  LDG.E.64 R30, desc[UR6][R2.64+0x200] ;  /* 0x00020006021e7981 */ /* 0x000f68000c1e1b00 */
[----:B------:R-:W5:Y:S04]  /*0370*/  LDG.E.64 R28, desc[UR6][R2.64+0x300] ;  /* 0x00030006021c7981 */ /* 0x000f68000c1e1b00 */
[----:B------:R-:W5:Y:S04]  /*0380*/  LDG.E.64 R26, desc[UR6][R2.64+0x400] ;  /* 0x00040006021a7981 */ /* 0x000f68000c1e1b00 */
[----:B------:R0:W5:Y:S02]  /*0390*/  LDG.E.64 R24, desc[UR6][R2.64+0x500] ;  /* 0x0005000602187981 */ /* 0x000164000c1e1b00 */
[----:B0-----:R-:W-:-:S07]  /*03a0*/  CS2R R2, SRZ ;  /* 0x0000000000027805 */ /* 0x001fce000001ff00 */
.L_x_22824:
[----:B------:R-:W1:Y:S02]  /*03b0*/  LDCU UR4, c[0x0][0x384] ;  /* 0x00007080ff0477ac */ /* 0x000e640008000800 */
[----:B-1----:R-:W-:-:S13]  /*03c0*/  ISETP.GE.AND P0, PT, R0, UR4, PT ;  /* 0x0000000400007c0c */ /* 0x002fda000bf06270 */
[----:B------:R-:W-:Y:S05]  /*03d0*/  @P0 EXIT ;  /* 0x000000000000094d */ /* 0x000fea0003800000 */
[----:B------:R-:W1:Y:S01]  /*03e0*/  LDCU.64 UR4, c[0x0][0x3e0] ;  /* 0x00007c00ff0477ac */ /* 0x000e620008000a00 */
[----:B0----5:R-:W-:Y:S02]  /*03f0*/  MOV R17, R36 ;  /* 0x0000002400117202 */ /* 0x021fe40000000f00 */
[----:B------:R-:W-:Y:S02]  /*0400*/  MOV R18, R37 ;  /* 0x0000002500127202 */ /* 0x000fe40000000f00 */
[----:B------:R-:W-:Y:S02]  /*0410*/  MOV R19, R32 ;  /* 0x0000002000137202 */ /* 0x000fe40000000f00 */
[--C-:B------:R-:W-:Y:S02]  /*0420*/  PRMT R84, R18, 0x5410, R17.reuse ;  /* 0x0000541012547816 */ /* 0x100fe40000000011 */
[----:B------:R-:W-:Y:S02]  /*0430*/  PRMT R17, R19, 0x7610, R17 ;  /* 0x0000761013117816 */ /* 0x000fe40000000011 */
[----:B------:R-:W-:-:S02]  /*0440*/  MOV R18, R38 ;  /* 0x0000002600127202 */ /* 0x000fc40000000f00 */
[----:B------:R-:W-:Y:S02]  /*0450*/  MOV R19, R39 ;  /* 0x0000002700137202 */ /* 0x000fe40000000f00 */
[----:B------:R-:W-:Y:S02]  /*0460*/  MOV R20, R30 ;  /* 0x0000001e00147202 */ /* 0x000fe40000000f00 */
[----:B------:R-:W-:Y:S01]  /*0470*/  PRMT R83, R19, 0x5410, R18 ;  /* 0x0000541013537816 */ /* 0x000fe20000000012 */
[----:B-1----:R-:W-:Y:S01]  /*0480*/  UISETP.NE.U32.AND UP0, UPT, UR4, URZ, UPT ;  /* 0x000000ff0400728c */ /* 0x002fe2000bf05070 */
[----:B------:R-:W-:Y:S01]  /*0490*/  PRMT R19, R20, 0x7610, R19 ;  /* 0x0000761014137816 */ /* 0x000fe20000000013 */
[----:B------:R-:W0:Y:S01]  /*04a0*/  LDCU.U8 UR4, c[0x0][0x410] ;  /* 0x00008200ff0477ac */ /* 0x000e220008000000 */
[----:B------:R-:W-:Y:S02]  /*04b0*/  MOV R20, R40 ;  /* 0x0000002800147202 */ /* 0x000fe40000000f00 */
[----:B------:R-:W-:Y:S01]  /*04c0*/  MOV R21, R41 ;  /* 0x0000002900157202 */ /* 0x000fe20000000f00 */
[----:B------:R-:W-:Y:S01]  /*04d0*/  UISETP.NE.AND.EX UP0, UPT, UR5, URZ, UPT, UP0 ;  /* 0x000000ff0500728c */ /* 0x000fe2000bf05300 */
        /* <DEDUP_REMOVED lines=8> */
[----:B------:R-:W-:Y:S02]  /*0560*/  PRMT R23, R46, 0x7610, R23 ;  /* 0x000076102e177816 */ /* 0x000fe40000000017 */
[----:B------:R-:W-:Y:S02]  /*0570*/  MOV R16, R35 ;  /* 0x0000002300107202 */ /* 0x000fe40000000f00 */
[----:B------:R-:W-:Y:S02]  /*0580*/  MOV R46, R44 ;  /* 0x0000002c002e7202 */ /* 0x000fe40000000f00 */
[----:B------:R-:W-:Y:S02]  /*0590*/  MOV R47, R45 ;  /* 0x0000002d002f7202 */ /* 0x000fe40000000f00 */
[----:B------:R-:W-:-:S02]  /*05a0*/  MOV R50, R48 ;  /* 0x0000003000327202 */ /* 0x000fc40000000f00 */
[----:B------:R-:W-:Y:S02]  /*05b0*/  MOV R51, R49 ;  /* 0x0000003100337202 */ /* 0x000fe40000000f00 */
[----:B------:R-:W-:Y:S02]  /*05c0*/  PRMT R15, R14, 0x7610, R15 ;  /* 0x000076100e0f7816 */ /* 0x000fe4000000000f */
[----:B------:R-:W-:Y:S02]  /*05d0*/  PRMT R14, R16, 0x7610, R14 ;  /* 0x00007610100e7816 */ /* 0x000fe4000000000e */
[----:B------:R-:W-:Y:S02]  /*05e0*/  PRMT R80, R47, 0x5410, R46 ;  /* 0x000054102f507816 */ /* 0x000fe4000000002e */
[----:B------:R-:W-:Y:S02]  /*05f0*/  MOV R16, R33 ;  /* 0x0000002100107202 */ /* 0x000fe40000000f00 */
[----:B------:R-:W-:-:S02]  /*0600*/  MOV R18, R31 ;  /* 0x0000001f00127202 */ /* 0x000fc40000000f00 */
[----:B------:R-:W-:Y:S02]  /*0610*/  MOV R20, R29 ;  /* 0x0000001d00147202 */ /* 0x000fe40000000f00 */
[----:B------:R-:W-:Y:S02]  /*0620*/  MOV R22, R27 ;  /* 0x0000001b00167202 */ /* 0x000fe40000000f00 */
[----:B------:R-:W-:Y:S02]  /*0630*/  MOV R46, R24 ;  /* 0x00000018002e7202 */ /* 0x000fe40000000f00 */
[----:B------:R-:W-:Y:S02]  /*0640*/  MOV R47, R25 ;  /* 0x00000019002f7202 */ /* 0x000fe40000000f00 */
[----:B------:R-:W-:Y:S01]  /*0650*/  PRMT R79, R51, 0x5410, R50 ;  /* 0x00005410334f7816 */ /* 0x000fe20000000032 */
[----:B0-----:R-:W-:Y:S06]  /*0660*/  BRA.U UP0, `(.L_x_22825) ;  /* 0x0000001900947547 */ /* 0x001fec000b800000 */
[----:B------:R-:W0:Y:S01]  /*0670*/  LDCU.64 UR8, c[0x0][0x3a0] ;  /* 0x00007400ff0877ac */ /* 0x000e220008000a00 */
[--C-:B------:R-:W-:Y:S01]  /*0680*/  SHF.R.U64 R102, R36, 0x10, R37.reuse ;  /* 0x0000001024667819 */ /* 0x100fe20000001225 */
[----:B------:R-:W-:Y:S01]  /*0690*/  HADD2.F32 R92, -RZ, R2.H0_H0 ;  /* 0x20000002ff5c7230 */ /* 0x000fe20000004100 */
[----:B------:R-:W-:Y:S01]  /*06a0*/  SHF.R.U32.HI R36, RZ, 0x10, R37 ;  /* 0x00000010ff247819 */ /* 0x000fe20000011625 */
[----:B------:R-:W-:Y:S01]  /*06b0*/  HADD2.F32 R76, -RZ, R3.H0_H0 ;  /* 0x20000003ff4c7230 */ /* 0x000fe20000004100 */
[----:B------:R-:W-:Y:S01]  /*06c0*/  SHF.R.U64 R104, R38, 0x10, R39 ;  /* 0x0000001026687819 */ /* 0x000fe20000001227 */
[----:B------:R-:W-:Y:S01]  /*06d0*/  HADD2.F32 R72, -RZ, R4.H0_H0 ;  /* 0x20000004ff487230 */ /* 0x000fe20000004100 */
[----:B------:R-:W-:Y:S01]  /*06e0*/  SHF.R.U64 R112, R44, 0x10, R45 ;  /* 0x000000102c707819 */ /* 0x000fe2000000122d */
[----:B------:R-:W-:Y:S01]  /*06f0*/  HADD2.F32 R68, -RZ, R5.H0_H0 ;  /* 0x20000005ff447230 */ /* 0x000fe20000004100 */
[--C-:B------:R-:W-:Y:S01]  /*0700*/  SHF.R.U64 R114, R48, 0x10, R49.reuse ;  /* 0x0000001030727819 */ /* 0x100fe20000001231 */
[----:B------:R-:W-:Y:S01]  /*0710*/  HADD2.F32 R64, -RZ, R6.H0_H0 ;  /* 0x20000006ff407230 */ /* 0x000fe20000004100 */
[----:B------:R-:W-:Y:S01]  /*0720*/  SHF.R.U32.HI R37, RZ, 0x10, R49 ;  /* 0x00000010ff257819 */ /* 0x000fe20000011631 */
[----:B------:R-:W-:Y:S01]  /*0730*/  HADD2.F32 R93, -RZ, R15.H0_H0 ;  /* 0x2000000fff5d7230 */ /* 0x000fe20000004100 */
[----:B------:R-:W-:Y:S01]  /*0740*/  SHF.R.U32.HI R38, RZ, 0x10, R39 ;  /* 0x00000010ff267819 */ /* 0x000fe20000011627 */
[----:B------:R-:W-:Y:S01]  /*0750*/  HADD2.F32 R77, -RZ, R14.H0_H0 ;  /* 0x2000000eff4d7230 */ /* 0x000fe20000004100 */
[----:B------:R-:W-:Y:S01]  /*0760*/  SHF.R.U64 R108, R40, 0x10, R41 ;  /* 0x00000010286c7819 */ /* 0x000fe20000001229 */
[----:B------:R-:W-:Y:S01]  /*0770*/  HADD2.F32 R73, -RZ, R17.H0_H0 ;  /* 0x20000011ff497230 */ /* 0x000fe20000004100 */
[----:B------:R-:W-:Y:S01]  /*0780*/  SHF.R.U64 R110, R42, 0x10, R43 ;  /* 0x000000102a6e7819 */ /* 0x000fe2000000122b */
        /* <DEDUP_REMOVED lines=55> */
[----:B0-----:R-:W-:Y:S01]  /*0b00*/  ISETP.NE.U32.AND P0, PT, RZ, UR8, PT ;  /* 0x00000008ff007c0c */ /* 0x001fe2000bf05070 */
        /* <DEDUP_REMOVED lines=13> */
[----:B------:R-:W-:Y:S01]  /*0be0*/  ISETP.NE.AND.EX P0, PT, RZ, UR9, PT, P0 ;  /* 0x00000009ff007c0c */ /* 0x000fe2000bf05300 */
[----:B------:R-:W-:Y:S01]  /*0bf0*/  HADD2.F32 R58, -RZ, R58.H0_H0 ;  /* 0x2000003aff3a7230 */ /* 0x000fe20000004100 */
[----:B------:R-:W0:Y:S01]  /*0c00*/  LDCU UR5, c[0x0][0x388] ;  /* 0x00007100ff0577ac */ /* 0x000e220008000800 */
[----:B------:R-:W-:-:S02]  /*0c10*/  HADD2.F32 R61, -RZ, R61.H0_H0 ;  /* 0x2000003dff3d7230 */ /* 0x000fc40000004100 */
[----:B------:R-:W-:Y:S01]  /*0c20*/  HADD2.F32 R60, -RZ, R60.H0_H0 ;  /* 0x2000003cff3c7230 */ /* 0x000fe20000004100 */
[----:B------:R-:W1:Y:S01]  /*0c30*/  LDCU UR8, c[0x0][0x448] ;  /* 0x00008900ff0877ac */ /* 0x000e620008000800 */
[----:B------:R-:W-:Y:S02]  /*0c40*/  HADD2.F32 R63, -RZ, R63.H0_H0 ;  /* 0x2000003fff3f7230 */ /* 0x000fe40000004100 */
[----:B------:R-:W-:-:S07]  /*0c50*/  HADD2.F32 R62, -RZ, R62.H0_H0 ;  /* 0x2000003eff3e7230 */ /* 0x000fce0000004100 */
.L_x_22827:
[----:B--2---:R-:W2:Y:S01]  /*0c60*/  LDC.64 R40, c[0x0][0x390] ;  /* 0x0000e400ff287b82 */ /* 0x004ea20000000a00 */
[----:B0-----:R-:W-:-:S05]  /*0c70*/  IMAD R12, R0, UR5, RZ ;  /* 0x00000005000c7c24 */ /* 0x001fca000f8e02ff */
[----:B------:R-:W-:Y:S02]  /*0c80*/  SHF.R.S32.HI R13, RZ, 0x1f, R12 ;  /* 0x0000001fff0d7819 */ /* 0x000fe4000001140c */
[----:B------:R-:W0:Y:S02]  /*0c90*/  @P0 LDC.64 R14, c[0x0][0x3a0] ;  /* 0x0000e800ff0e0b82 */ /* 0x000e240000000a00 */
[----:B------:R-:W-:-:S04]  /*0ca0*/  LEA.HI R13, R13, R12, RZ, 0x2 ;  /* 0x0000000c0d0d7211 */ /* 0x000fc800078f10ff */
[----:B------:R-:W-:Y:S02]  /*0cb0*/  LEA.HI.SX32 R94, R13, R78, 0x1e ;  /* 0x0000004e0d5e7211 */ /* 0x000fe400078ff2ff */
[----:B------:R-:W3:Y:S03]  /*0cc0*/  @P0 LDC.64 R20, c[0x0][0x3a0] ;  /* 0x0000e800ff140b82 */ /* 0x000ee60000000a00 */
[----:B--2---:R-:W-:-:S05]  /*0cd0*/  IMAD.WIDE.U32 R16, R94, 0x10, R40 ;  /* 0x000000105e107825 */ /* 0x004fca00078e0028 */
[----:B------:R-:W2:Y:S01]  /*0ce0*/  LDC.64 R86, c[0x0][0x3a8] ;  /* 0x0000ea00ff567b82 */ /* 0x000ea20000000a00 */
[----:B------:R-:W4:Y:S01]  /*0cf0*/  LDG.E.128 R16, desc[UR6][R16.64] ;  /* 0x0000000610107981 */ /* 0x000f22000c1e1d00 */
[----:B0-----:R-:W-:-:S05]  /*0d00*/  @P0 IMAD.WIDE.U32 R14, R94, 0x10, R14 ;  /* 0x000000105e0e0825 */ /* 0x001fca00078e000e */
[----:B------:R-:W4:Y:S01]  /*0d10*/  @P0 LDG.E.128 R8, desc[UR6][R14.64] ;  /* 0x000000060e080981 */ /* 0x000f22000c1e1d00 */
[--C-:B------:R-:W-:Y:S01]  /*0d20*/  HADD2.F32 R13, -RZ, R84.reuse.H1_H1 ;  /* 0x30000054ff0d7230 */ /* 0x100fe20000004100 */
[----:B------:R-:W-:Y:S01]  /*0d30*/  IADD3 R95, PT, PT, R94, 0x20, RZ ;  /* 0x000000205e5f7810 */ /* 0x000fe20007ffe0ff */
[----:B------:R-:W-:Y:S02]  /*0d40*/  HADD2.F32 R23, -RZ, R84.H0_H0 ;  /* 0x20000054ff177230 */ /* 0x000fe40000004100 */
[--C-:B------:R-:W-:Y:S02]  /*0d50*/  HADD2.F32 R24, -RZ, R102.reuse.H1_H1 ;  /* 0x30000066ff187230 */ /* 0x100fe40000004100 */
[----:B------:R-:W-:Y:S02]  /*0d60*/  HADD2.F32 R22, -RZ, R102.H0_H0 ;  /* 0x20000066ff167230 */ /* 0x000fe40000004100 */
[----:B---3--:R-:W-:-:S04]  /*0d70*/  @P0 IMAD.WIDE.U32 R26, R95, 0x10, R20 ;  /* 0x000000105f1a0825 */ /* 0x008fc800078e0014 */
[----:B------:R-:W-:-:S04]  /*0d80*/  IMAD.WIDE.U32 R20, R95, 0x10, R40 ;  /* 0x000000105f147825 */ /* 0x000fc800078e0028 */
[CC--:B----4-:R-:W-:Y:S01]  /*0d90*/  @P0 FFMA.FTZ R12, R16.reuse, R13.reuse, R8 ;  /* 0x0000000d100c0223 */ /* 0x0d0fe20000010008 */
[----:B------:R-:W-:Y:S01]  /*0da0*/  @!P0 FMUL.FTZ R12, R16, R13 ;  /* 0x0000000d100c8220 */ /* 0x000fe20000410000 */
[CC--:B------:R-:W-:Y:S01]  /*0db0*/  @P0 FFMA.FTZ R14, R18.reuse, R23.reuse, R10 ;  /* 0x00000017120e0223 */ /* 0x0c0fe2000001000a */
[----:B------:R-:W-:Y:S01]  /*0dc0*/  @P0 FFMA.FTZ R15, R19, R24, R11 ;  /* 0x00000018130f0223 */ /* 0x000fe2000001000b */
[----:B------:R-:W-:Y:S01]  /*0dd0*/  @P0 FFMA.FTZ R13, R17, R22, R9 ;  /* 0x00000016110d0223 */ /* 0x000fe20000010009 */
[----:B------:R-:W-:Y:S01]  /*0de0*/  @!P0 FMUL.FTZ R14, R18, R23 ;  /* 0x00000017120e8220 */ /* 0x000fe20000410000 */
[----:B------:R-:W-:Y:S01]  /*0df0*/  @!P0 FMUL.FTZ R15, R19, R24 ;  /* 0x00000018130f8220 */ /* 0x000fe20000410000 */
[----:B------:R-:W-:Y:S01]  /*0e00*/  @!P0 FMUL.FTZ R13, R17, R22 ;  /* 0x00000016110d8220 */ /* 0x000fe20000410000 */
[----:B--2---:R-:W-:Y:S01]  /*0e10*/  IMAD.WIDE.U32 R18, R94, 0x10, R86 ;  /* 0x000000105e127825 */ /* 0x004fe200078e0056 */
[----:B------:R-:W0:Y:S04]  /*0e20*/  @P0 LDC.64 R24, c[0x0][0x3a0] ;  /* 0x0000e800ff180b82 */ /* 0x000e280000000a00 */
[----:B------:R2:W-:Y:S04]  /*0e30*/  STG.E.128 desc[UR6][R18.64], R12 ;  /* 0x0000000c12007986 */ /* 0x0005e8000c101d06 */
[----:B------:R-:W3:Y:S04]  /*0e40*/  @P0 LDG.E.128 R8, desc[UR6][R26.64] ;  /* 0x000000061a080981 */ /* 0x000ee8000c1e1d00 */
[----:B------:R-:W3:Y:S01]  /*0e50*/  LDG.E.128 R20, desc[UR6][R20.64] ;  /* 0x0000000614147981 */ /* 0x000ee2000c1e1d00 */
[----:B------:R-:W-:-:S02]  /*0e60*/  HADD2.F32 R17, -RZ, R83.H1_H1 ;  /* 0x30000053ff117230 */ /* 0x000fc40000004100 */
[--C-:B------:R-:W-:Y:S01]  /*0e70*/  HADD2.F32 R30, -RZ, R104.reuse.H1_H1 ;  /* 0x30000068ff1e7230 */ /* 0x100fe20000004100 */
[----:B------:R-:W-:Y:S01]  /*0e80*/  IADD3 R96, PT, PT, R94, 0x40, RZ ;  /* 0x000000405e607810 */ /* 0x000fe20007ffe0ff */
[----:B------:R-:W-:Y:S02]  /*0e90*/  HADD2.F32 R29, -RZ, R83.H0_H0 ;  /* 0x20000053ff1d7230 */ /* 0x000fe40000004100 */
[----:B------:R-:W-:Y:S02]  /*0ea0*/  HADD2.F32 R28, -RZ, R104.H0_H0 ;  /* 0x20000068ff1c7230 */ /* 0x000fe40000004100 */
[CC--:B---3--:R-:W-:Y:S01]  /*0eb0*/  @P0 FFMA.FTZ R16, R20.reuse, R17.reuse, R8 ;  /* 0x0000001114100223 */ /* 0x0c8fe20000010008 */
[CC--:B--2---:R-:W-:Y:S01]  /*0ec0*/  @P0 FFMA.FTZ R19, R23.reuse, R30.reuse, R11 ;  /* 0x0000001e17130223 */ /* 0x0c4fe2000001000b */
[----:B------:R-:W-:Y:S01]  /*0ed0*/  @!P0 FMUL.FTZ R16, R20, R17 ;  /* 0x0000001114108220 */ /* 0x000fe20000410000 */
[CC--:B------:R-:W-:Y:S01]  /*0ee0*/  @P0 FFMA.FTZ R18, R22.reuse, R29.reuse, R10 ;  /* 0x0000001d16120223 */ /* 0x0c0fe2000001000a */
[----:B------:R-:W-:Y:S01]  /*0ef0*/  @!P0 FMUL.FTZ R19, R23, R30 ;  /* 0x0000001e17138220 */ /* 0x000fe20000410000 */
[----:B------:R-:W-:Y:S01]  /*0f00*/  @P0 FFMA.FTZ R17, R21, R28, R9 ;  /* 0x0000001c15110223 */ /* 0x000fe20000010009 */
[----:B------:R-:W-:Y:S01]  /*0f10*/  @!P0 FMUL.FTZ R18, R22, R29 ;  /* 0x0000001d16128220 */ /* 0x000fe20000410000 */
[----:B0-----:R-:W-:-:S04]  /*0f20*/  @P0 IMAD.WIDE.U32 R30, R96, 0x10, R24 ;  /* 0x00000010601e0825 */ /* 0x001fc800078e0018 */
[----:B------:R-:W-:Y:S02]  /*0f30*/  @!P0 FMUL.FTZ R17, R21, R28 ;  /* 0x0000001c15118220 */ /* 0x000fe40000410000 */
[----:B------:R-:W0:Y:S01]  /*0f40*/  @P0 LDC.64 R28, c[0x0][0x3a0] ;  /* 0x0000e800ff1c0b82 */ /* 0x000e220000000a00 */
[----:B------:R-:W-:-:S04]  /*0f50*/  IMAD.WIDE.U32 R22, R95, 0x10, R86 ;  /* 0x000000105f167825 */ /* 0x000fc800078e0056 */
[----:B------:R-:W-:Y:S01]  /*0f60*/  IMAD.WIDE.U32 R24, R96, 0x10, R40 ;  /* 0x0000001060187825 */ /* 0x000fe200078e0028 */
[----:B------:R2:W-:Y:S04]  /*0f70*/  STG.E.128 desc[UR6][R22.64], R16 ;  /* 0x0000001016007986 */ /* 0x0005e8000c101d06 */
[----:B------:R-:W3:Y:S04]  /*0f80*/  @P0 LDG.E.128 R8, desc[UR6][R30.64] ;  /* 0x000000061e080981 */ /* 0x000ee8000c1e1d00 */
[----:B------:R-:W3:Y:S01]  /*0f90*/  LDG.E.128 R24, desc[UR6][R24.64] ;  /* 0x0000000618187981 */ /* 0x000ee2000c1e1d00 */
[----:B------:R-:W-:-:S02]  /*0fa0*/  HADD2.F32 R21, -RZ, R82.H1_H1 ;  /* 0x30000052ff157230 */ /* 0x000fc40000004100 */
[----:B------:R-:W-:Y:S01]  /*0fb0*/  HADD2.F32 R34, -RZ, R108.H1_H1 ;  /* 0x3000006cff227230 */ /* 0x000fe20000004100 */
        /* <DEDUP_REMOVED lines=36> */
[----:B------:R3:W4:Y:S04]  /*1200*/  @P0 LDG.E.128 R8, desc[UR6][R88.64] ;  /* 0x0000000658080981 */ /* 0x000728000c1e1d00 */
[----:B------:R-:W4:Y:S01]  /*1210*/  LDG.E.128 R32, desc[UR6][R32.64] ;  /* 0x0000000620207981 */ /* 0x000f22000c1e1d00 */
[----:B------:R-:W-:-:S02]  /*1220*/  HADD2.F32 R29, -RZ, R80.H1_H1 ;  /* 0x30000050ff1d7230 */ /* 0x000fc40000004100 */
[----:B------:R-:W-:Y:S01]  /*1230*/  HADD2.F32 R98, -RZ, R112.H0_H0 ;  /* 0x20000070ff627230 */ /* 0x000fe20000004100 */
[----:B------:R-:W-:Y:S01]  /*1240*/  IADD3 R101, PT, PT, R94, 0xa0, RZ ;  /* 0x000000a05e657810 */ /* 0x000fe20007ffe0ff */
[----:B------:R-:W-:Y:S02]  /*1250*/  HADD2.F32 R85, -RZ, R80.H0_H0 ;  /* 0x20000050ff557230 */ /* 0x000fe40000004100 */
[----:B------:R-:W-:Y:S02]  /*1260*/  HADD2.F32 R100, -RZ, R112.H1_H1 ;  /* 0x30000070ff647230 */ /* 0x000fe40000004100 */
[----:B------:R-:W-:-:S04]  /*1270*/  IMAD.WIDE.U32 R40, R101, 0x10, R40 ;  /* 0x0000001065287825 */ /* 0x000fc800078e0028 */
[----:B---3--:R-:W-:Y:S01]  /*1280*/  FADD.FTZ R88, RZ, R12 ;  /* 0x0000000cff587221 */ /* 0x008fe20000010000 */
[CC--:B----4-:R-:W-:Y:S01]  /*1290*/  @P0 FFMA.FTZ R28, R32.reuse, R29.reuse, R8 ;  /* 0x0000001d201c0223 */ /* 0x0d0fe20000010008 */
[----:B------:R-:W-:Y:S01]  /*12a0*/  @!P0 FMUL.FTZ R28, R32, R29 ;  /* 0x0000001d201c8220 */ /* 0x000fe20000410000 */
[----:B------:R-:W-:Y:S01]  /*12b0*/  @P0 FFMA.FTZ R29, R33, R98, R9 ;  /* 0x00000062211d0223 */ /* 0x000fe20000010009 */
[CC--:B--2---:R-:W-:Y:S01]  /*12c0*/  @P0 FFMA.FTZ R30, R34.reuse, R85.reuse, R10 ;  /* 0x00000055221e0223 */ /* 0x0c4fe2000001000a */
[----:B------:R-:W-:Y:S01]  /*12d0*/  @P0 FFMA.FTZ R31, R35, R100, R11 ;  /* 0x00000064231f0223 */ /* 0x000fe2000001000b */
[----:B------:R-:W-:Y:S01]  /*12e0*/  @!P0 FMUL.FTZ R29, R33, R98 ;  /* 0x00000062211d8220 */ /* 0x000fe20000410000 */
[----:B------:R-:W-:Y:S01]  /*12f0*/  @!P0 FMUL.FTZ R30, R34, R85 ;  /* 0x00000055221e8220 */ /* 0x000fe20000410000 */
[----:B------:R-:W-:Y:S01]  /*1300*/  @!P0 FMUL.FTZ R31, R35, R100 ;  /* 0x00000064231f8220 */ /* 0x000fe20000410000 */
[----:B------:R-:W-:-:S04]  /*1310*/  IMAD.WIDE.U32 R32, R99, 0x10, R86 ;  /* 0x0000001063207825 */ /* 0x000fc800078e0056 */
[----:B0-----:R-:W-:Y:S01]  /*1320*/  @P0 IMAD.WIDE.U32 R34, R101, 0x10, R42 ;  /* 0x0000001065220825 */ /* 0x001fe200078e002a */
[----:B------:R0:W-:Y:S04]  /*1330*/  STG.E.128 desc[UR6][R32.64], R28 ;  /* 0x0000001c20007986 */ /* 0x0001e8000c101d06 */
[----:B------:R2:W3:Y:S04]  /*1340*/  @P0 LDG.E.128 R8, desc[UR6][R34.64] ;  /* 0x0000000622080981 */ /* 0x0004e8000c1e1d00 */
[----:B------:R-:W3:Y:S01]  /*1350*/  LDG.E.128 R40, desc[UR6][R40.64] ;  /* 0x0000000628287981 */ /* 0x000ee2000c1e1d00 */
        /* <DEDUP_REMOVED lines=12> */
[----:B--2---:R-:W-:Y:S01]  /*1420*/  FADD.FTZ R35, R32, R25 ;  /* 0x0000001920237221 */ /* 0x004fe20000010000 */
[----:B------:R-:W-:-:S03]  /*1430*/  HADD2.F32 R33, -RZ, R79.H1_H1 ;  /* 0x3000004fff217230 */ /* 0x000fc60000004100 */
[----:B------:R-:W-:Y:S01]  /*1440*/  FADD.FTZ R34, R35, R26 ;  /* 0x0000001a23227221 */ /* 0x000fe20000010000 */
[--C-:B------:R-:W-:Y:S02]  /*1450*/  HADD2.F32 R88, -RZ, R114.reuse.H0_H0 ;  /* 0x20000072ff587230 */ /* 0x100fe40000004100 */
[----:B------:R-:W-:Y:S02]  /*1460*/  HADD2.F32 R85, -RZ, R79.H0_H0 ;  /* 0x2000004fff557230 */ /* 0x000fe40000004100 */
[----:B------:R-:W-:Y:S01]  /*1470*/  FADD.FTZ R35, R34, R27 ;  /* 0x0000001b22237221 */ /* 0x000fe20000010000 */
[----:B------:R-:W-:Y:S02]  /*1480*/  HADD2.F32 R98, -RZ, R114.H1_H1 ;  /* 0x30000072ff627230 */ /* 0x000fe40000004100 */
[----:B------:R-:W-:Y:S01]  /*1490*/  IMAD.WIDE.U32 R86, R101, 0x10, R86 ;  /* 0x0000001065567825 */ /* 0x000fe200078e0056 */
[----:B------:R-:W-:Y:S01]  /*14a0*/  UMOV UR9, 0xffffffff ;  /* 0xffffffff00097882 */ /* 0x000fe20000000000 */
[----:B------:R-:W-:-:S02]  /*14b0*/  ISETP.NE.AND P1, PT, R78, RZ, PT ;  /* 0x000000ff4e00720c */ /* 0x000fc40003f25270 */
[CC--:B---3--:R-:W-:Y:S01]  /*14c0*/  @P0 FFMA.FTZ R32, R40.reuse, R33.reuse, R8 ;  /* 0x0000002128200223 */ /* 0x0c8fe20000010008 */
[----:B------:R-:W-:Y:S01]  /*14d0*/  @!P0 FMUL.FTZ R32, R40, R33 ;  /* 0x0000002128208220 */ /* 0x000fe20000410000 */
[----:B------:R-:W-:Y:S01]  /*14e0*/  FADD.FTZ R40, R35, R28 ;  /* 0x0000001c23287221 */ /* 0x000fe20000010000 */
[----:B------:R-:W-:Y:S01]  /*14f0*/  @P0 FFMA.FTZ R33, R41, R88, R9 ;  /* 0x0000005829210223 */ /* 0x000fe20000010009 */
[CC--:B------:R-:W-:Y:S01]  /*1500*/  @P0 FFMA.FTZ R34, R42.reuse, R85.reuse, R10 ;  /* 0x000000552a220223 */ /* 0x0c0fe2000001000a */
[----:B------:R-:W-:Y:S01]  /*1510*/  @P0 FFMA.FTZ R35, R43, R98, R11 ;  /* 0x000000622b230223 */ /* 0x000fe2000001000b */
[----:B------:R-:W-:Y:S01]  /*1520*/  @!P0 FMUL.FTZ R33, R41, R88 ;  /* 0x0000005829218220 */ /* 0x000fe20000410000 */
[----:B------:R-:W-:Y:S01]  /*1530*/  @!P0 FMUL.FTZ R34, R42, R85 ;  /* 0x000000552a228220 */ /* 0x000fe20000410000 */
[----:B------:R-:W-:Y:S01]  /*1540*/  @!P0 FMUL.FTZ R35, R43, R98 ;  /* 0x000000622b238220 */ /* 0x000fe20000410000 */
[----:B------:R-:W-:-:S04]  /*1550*/  FADD.FTZ R41, R40, R29 ;  /* 0x0000001d28297221 */ /* 0x000fc80000010000 */
[----:B------:R-:W-:Y:S01]  /*1560*/  FADD.FTZ R40, R41, R30 ;  /* 0x0000001e29287221 */ /* 0x000fe20000010000 */
[----:B------:R0:W-:Y:S03]  /*1570*/  STG.E.128 desc[UR6][R86.64], R32 ;  /* 0x0000002056007986 */ /* 0x0001e6000c101d06 */
[----:B------:R-:W-:-:S04]  /*1580*/  FADD.FTZ R41, R40, R31 ;  /* 0x0000001f28297221 */ /* 0x000fc80000010000 */
[----:B------:R-:W-:-:S04]  /*1590*/  FADD.FTZ R40, R41, R32 ;  /* 0x0000002029287221 */ /* 0x000fc80000010000 */
[----:B------:R-:W-:-:S04]  /*15a0*/  FADD.FTZ R41, R40, R33 ;  /* 0x0000002128297221 */ /* 0x000fc80000010000 */
[----:B------:R-:W-:-:S04]  /*15b0*/  FADD.FTZ R40, R41, R34 ;  /* 0x0000002229287221 */ /* 0x000fc80000010000 */
[----:B------:R-:W-:Y:S01]  /*15c0*/  FADD.FTZ R85, R40, R35 ;  /* 0x0000002328557221 */ /* 0x000fe20000010000 */
[----:B0-----:R-:W-:Y:S06]  /*15d0*/  BRA.DIV UR9, `(.L_x_22826) ;  /* 0x0000002a09a07947 */ /* 0x001fec000b800000 */
[----:B------:R-:W0:Y:S01]  /*15e0*/  SHFL.BFLY PT, R89, R85, 0x1, 0x1f ;  /* 0x0c201f0055597f89 */ /* 0x000e2200000e0000 */
[----:B------:R-:W2:Y:S01]  /*15f0*/  LDC R41, c[0x0][0x400] ;  /* 0x00010000ff297b82 */ /* 0x000ea20000000800 */
        /* <DEDUP_REMOVED lines=9> */
[----:B--2---:R-:W-:-:S04]  /*1690*/  FMUL.FTZ R42, R42, R41 ;  /* 0x000000292a2a7220 */ /* 0x004fc80000410000 */
        /* <DEDUP_REMOVED lines=57> */
.L_x_22852:
[----:B------:R-:W-:Y:S01]  /*1a30*/  FMUL.FTZ R40, R42, R42 ;  /* 0x0000002a2a287220 */ /* 0x000fe20000410000 */
[----:B--2---:R-:W-:Y:S01]  /*1a40*/  FADD.FTZ R98, R100, R89 ;  /* 0x0000005964627221 */ /* 0x004fe20000010000 */
[----:B------:R-:W-:Y:S02]  /*1a50*/  ISETP.NE.AND P2, PT, RZ, UR4, PT ;  /* 0x00000004ff007c0c */ /* 0x000fe4000bf45270 */
[----:B------:R-:W-:Y:S01]  /*1a60*/  ISETP.NE.AND P3, PT, R78, RZ, PT ;  /* 0x000000ff4e00720c */ /* 0x000fe20003f65270 */
[----:B-1----:R-:W-:Y:S01]  /*1a70*/  FFMA.FTZ R98, R98, R41, UR8 ;  /* 0x0000000862627e23 */ /* 0x002fe20008010029 */
[----:B------:R-:W-:Y:S02]  /*1a80*/  FSEL R43, R40, RZ, P2 ;  /* 0x000000ff282b7208 */ /* 0x000fe40001000000 */
[----:B------:R-:W1:Y:S01]  /*1a90*/  @!P1 LDC.64 R40, c[0x0][0x3c0] ;  /* 0x0000f000ff289b82 */ /* 0x000e620000000a00 */
[----:B------:R-:W-:Y:S02]  /*1aa0*/  FSEL R88, R42, RZ, !P2 ;  /* 0x000000ff2a587208 */ /* 0x000fe40005000000 */
[----:B------:R-:W-:-:S03]  /*1ab0*/  FADD.FTZ R98, R98, R43 ;  /* 0x0000002b62627221 */ /* 0x000fc60000010000 */
[C---:B------:R-:W-:Y:S01]  /*1ac0*/  FADD.FTZ R89, -R88.reuse, R22 ;  /* 0x0000001658597221 */ /* 0x040fe20000010100 */
[C---:B------:R-:W-:Y:S01]  /*1ad0*/  FADD.FTZ R43, -R88.reuse, R12 ;  /* 0x0000000c582b7221 */ /* 0x040fe20000010100 */
[----:B------:R-:W2:Y:S01]  /*1ae0*/  MUFU.RSQ R22, R98 ;  /* 0x0000006200167308 */ /* 0x000ea20000001400 */
[C---:B------:R-:W-:Y:S01]  /*1af0*/  FADD.FTZ R85, -R88.reuse, R13 ;  /* 0x0000000d58557221 */ /* 0x040fe20000010100 */
[C---:B------:R-:W-:Y:S01]  /*1b00*/  FADD.FTZ R86, -R88.reuse, R14 ;  /* 0x0000000e58567221 */ /* 0x040fe20000010100 */
[----:B------:R-:W3:Y:S01]  /*1b10*/  @!P3 LDC.64 R12, c[0x0][0x3c8] ;  /* 0x0000f200ff0cbb82 */ /* 0x000ee20000000a00 */
[C---:B------:R-:W-:Y:S01]  /*1b20*/  FADD.FTZ R87, -R88.reuse, R15 ;  /* 0x0000000f58577221 */ /* 0x040fe20000010100 */
[C---:B------:R-:W-:Y:S01]  /*1b30*/  FADD.FTZ R33, -R88.reuse, R33 ;  /* 0x0000002158217221 */ /* 0x040fe20000010100 */
[C---:B------:R-:W-:Y:S01]  /*1b40*/  FADD.FTZ R20, -R88.reuse, R20 ;  /* 0x0000001458147221 */ /* 0x040fe20000010100 */
[C---:B------:R-:W-:Y:S01]  /*1b50*/  FADD.FTZ R17, -R88.reuse, R17 ;  /* 0x0000001158117221 */ /* 0x040fe20000010100 */
[C---:B------:R-:W-:Y:S01]  /*1b60*/  FADD.FTZ R18, -R88.reuse, R18 ;  /* 0x0000001258127221 */ /* 0x040fe20000010100 */
[C---:B------:R-:W-:Y:S01]  /*1b70*/  FADD.FTZ R103, -R88.reuse, R24 ;  /* 0x0000001858677221 */ /* 0x040fe20000010100 */
[C---:B------:R-:W-:Y:S01]  /*1b80*/  FADD.FTZ R16, -R88.reuse, R16 ;  /* 0x0000001058107221 */ /* 0x040fe20000010100 */
[----:B------:R-:W4:Y:S01]  /*1b90*/  LDC.64 R14, c[0x0][0x428] ;  /* 0x00010a00ff0e7b82 */ /* 0x000f220000000a00 */
[C---:B------:R-:W-:Y:S01]  /*1ba0*/  FADD.FTZ R19, -R88.reuse, R19 ;  /* 0x0000001358137221 */ /* 0x040fe20000010100 */
[C---:B------:R-:W-:Y:S01]  /*1bb0*/  FADD.FTZ R21, -R88.reuse, R21 ;  /* 0x0000001558157221 */ /* 0x040fe20000010100 */
[C---:B------:R-:W-:Y:S01]  /*1bc0*/  FADD.FTZ R25, -R88.reuse, R25 ;  /* 0x0000001958197221 */ /* 0x040fe20000010100 */
[----:B------:R-:W-:Y:S01]  /*1bd0*/  FADD.FTZ R27, -R88, R27 ;  /* 0x0000001b581b7221 */ /* 0x000fe20000010100 */
[----:B-1----:R-:W-:-:S04]  /*1be0*/  @!P1 IMAD.WIDE R120, R0, 0x4, R40 ;  /* 0x0000000400789825 */ /* 0x002fc800078e0228 */
[C---:B------:R-:W-:Y:S01]  /*1bf0*/  FADD.FTZ R41, -R88.reuse, R32 ;  /* 0x0000002058297221 */ /* 0x040fe20000010100 */
[C---:B------:R-:W-:Y:S01]  /*1c00*/  FADD.FTZ R23, -R88.reuse, R23 ;  /* 0x0000001758177221 */ /* 0x040fe20000010100 */
[----:B------:R-:W-:Y:S01]  /*1c10*/  FADD.FTZ R107, -R88, R28 ;  /* 0x0000001c586b7221 */ /* 0x000fe20000010100 */
[C---:B--2---:R-:W-:Y:S01]  /*1c20*/  FMUL.FTZ R119, R22.reuse, R43 ;  /* 0x0000002b16777220 */ /* 0x044fe20000410000 */
[----:B------:R1:W-:Y:S01]  /*1c30*/  @!P1 STG.E desc[UR6][R120.64], R42 ;  /* 0x0000002a78009986 */ /* 0x0003e2000c101906 */
[C---:B------:R-:W-:Y:S01]  /*1c40*/  FMUL.FTZ R113, R22.reuse, R85 ;  /* 0x0000005516717220 */ /* 0x040fe20000410000 */
[C---:B------:R-:W-:Y:S01]  /*1c50*/  FMUL.FTZ R115, R22.reuse, R86 ;  /* 0x0000005616737220 */ /* 0x040fe20000410000 */
[----:B------:R-:W-:Y:S01]  /*1c60*/  FMUL.FTZ R117, R22, R87 ;  /* 0x0000005716757220 */ /* 0x000fe20000410000 */
[----:B------:R-:W-:Y:S01]  /*1c70*/  FADD.FTZ R105, -R88, R26 ;  /* 0x0000001a58697221 */ /* 0x000fe20000010100 */
[----:B------:R-:W-:Y:S01]  /*1c80*/  FMUL.FTZ R87, R22, R20 ;  /* 0x0000001416577220 */ /* 0x000fe20000410000 */
[----:B---3--:R-:W-:-:S04]  /*1c90*/  @!P3 IMAD.WIDE R12, R0, 0x4, R12 ;  /* 0x00000004000cb825 */ /* 0x008fc800078e020c */
[C---:B------:R-:W-:Y:S01]  /*1ca0*/  FADD.FTZ R29, -R88.reuse, R29 ;  /* 0x0000001d581d7221 */ /* 0x040fe20000010100 */
[C---:B------:R-:W-:Y:S01]  /*1cb0*/  FADD.FTZ R109, -R88.reuse, R30 ;  /* 0x0000001e586d7221 */ /* 0x040fe20000010100 */
[----:B------:R-:W-:Y:S01]  /*1cc0*/  FADD.FTZ R31, -R88, R31 ;  /* 0x0000001f581f7221 */ /* 0x000fe20000010100 */
[C---:B------:R-:W-:Y:S01]  /*1cd0*/  FMUL.FTZ R17, R22.reuse, R17 ;  /* 0x0000001116117220 */ /* 0x040fe20000410000 */
[C---:B------:R-:W-:Y:S01]  /*1ce0*/  FMUL.FTZ R85, R22.reuse, R18 ;  /* 0x0000001216557220 */ /* 0x040fe20000410000 */
[C---:B-1----:R-:W-:Y:S01]  /*1cf0*/  FMUL.FTZ R42, R22.reuse, R33 ;  /* 0x00000021162a7220 */ /* 0x042fe20000410000 */
[----:B------:R-:W-:Y:S01]  /*1d00*/  FMUL.FTZ R20, R22, R103 ;  /* 0x0000006716147220 */ /* 0x000fe20000410000 */
[----:B------:R-:W1:Y:S01]  /*1d10*/  LDC.64 R32, c[0x0][0x380] ;  /* 0x0000e000ff207b82 */ /* 0x000e620000000a00 */
        /* <DEDUP_REMOVED lines=10> */
[----:B----4-:R-:W-:-:S04]  /*1dc0*/  IMAD.WIDE.U32 R120, R94, 0x10, R14 ;  /* 0x000000105e787825 */ /* 0x010fc800078e000e */
[----:B------:R-:W-:Y:S01]  /*1dd0*/  FFMA.FTZ R24, R119, R93, R92 ;  /* 0x0000005d77187223 */ /* 0x000fe2000001005c */
[----:B------:R-:W-:Y:S01]  /*1de0*/  FFMA.FTZ R25, R113, R91, R90 ;  /* 0x0000005b71197223 */ /* 0x000fe2000001005a */
[----:B------:R-:W-:Y:S01]  /*1df0*/  FFMA.FTZ R26, R115, R77, R76 ;  /* 0x0000004d731a7223 */ /* 0x000fe2000001004c */
[----:B------:R-:W-:Y:S01]  /*1e00*/  FFMA.FTZ R27, R117, R75, R74 ;  /* 0x0000004b751b7223 */ /* 0x000fe2000001004a */
[----:B------:R-:W-:Y:S01]  /*1e10*/  FMUL.FTZ R105, R22, R105 ;  /* 0x0000006916697220 */ /* 0x000fe20000410000 */
[----:B------:R2:W-:Y:S01]  /*1e20*/  @!P3 STG.E desc[UR6][R12.64], R22 ;  /* 0x000000160c00b986 */ /* 0x0005e2000c101906 */
[----:B------:R-:W-:-:S04]  /*1e30*/  IMAD.WIDE.U32 R106, R96, 0x10, R14 ;  /* 0x00000010606a7825 */ /* 0x000fc800078e000e */
        /* <DEDUP_REMOVED lines=8> */
[----:B------:R-:W-:Y:S01]  /*1ec0*/  FFMA.FTZ R16, R87, R65, R64 ;  /* 0x0000004157107223 */ /* 0x000fe20000010040 */
[----:B------:R3:W-:Y:S01]  /*1ed0*/  STG.E.128 desc[UR6][R120.64], R24 ;  /* 0x0000001878007986 */ /* 0x0007e2000c101d06 */
[----:B--2---:R-:W-:Y:S01]  /*1ee0*/  FFMA.FTZ R13, R17, R71, R70 ;  /* 0x00000047110d7223 */ /* 0x004fe20000010046 */
[----:B------:R-:W-:-:S04]  /*1ef0*/  IMAD.WIDE.U32 R98, R99, 0x10, R14 ;  /* 0x0000001063627825 */ /* 0x000fc800078e000e */
[----:B------:R-:W-:Y:S01]  /*1f00*/  FFMA.FTZ R12, R43, R73, R72 ;  /* 0x000000492b0c7223 */ /* 0x000fe20000010048 */
[----:B------:R-:W-:Y:S01]  /*1f10*/  FFMA.FTZ R17, R18, R48, R57 ;  /* 0x0000003012117223 */ /* 0x000fe20000010039 */
[----:B------:R-:W-:Y:S01]  /*1f20*/  FFMA.FTZ R18, R89, R37, R2 ;  /* 0x0000002559127223 */ /* 0x000fe20000010002 */
[----:B0-----:R-:W-:-:S04]  /*1f30*/  IMAD.WIDE.U32 R100, R101, 0x10, R14 ;  /* 0x0000001065647825 */ /* 0x001fc800078e000e */
        /* <DEDUP_REMOVED lines=9> */
[----:B------:R2:W-:Y:S01]  /*1fd0*/  STG.E.128 desc[UR6][R94.64], R12 ;  /* 0x0000000c5e007986 */ /* 0x0005e2000c101d06 */
[----:B-1----:R-:W-:Y:S01]  /*1fe0*/  LEA R0, R32, R0, 0x2 ;  /* 0x0000000020007211 */ /* 0x002fe200078e10ff */
[----:B---3--:R-:W-:Y:S01]  /*1ff0*/  FFMA.FTZ R24, R30, R44, R5 ;  /* 0x0000002c1e187223 */ /* 0x008fe20000010005 */
[----:B------:R-:W-:Y:S01]  /*2000*/  FFMA.FTZ R25, R34, R52, R61 ;  /* 0x0000003422197223 */ /* 0x000fe2000001003d */
[----:B------:R-:W-:Y:S01]  /*2010*/  FFMA.FTZ R26, R109, R45, R6 ;  /* 0x0000002d6d1a7223 */ /* 0x000fe20000010006 */
[----:B------:R-:W-:Y:S01]  /*2020*/  FFMA.FTZ R27, R31, R53, R60 ;  /* 0x000000351f1b7223 */ /* 0x000fe2000001003c */
[----:B------:R-:W-:Y:S01]  /*2030*/  FFMA.FTZ R30, R111, R47, R36 ;  /* 0x0000002f6f1e7223 */ /* 0x000fe20000010024 */
[----:B------:R-:W-:Y:S01]  /*2040*/  FFMA.FTZ R31, R35, R55, R62 ;  /* 0x00000037231f7223 */ /* 0x000fe2000001003e */
[----:B------:R2:W-:Y:S01]  /*2050*/  STG.E.128 desc[UR6][R106.64], R16 ;  /* 0x000000106a007986 */ /* 0x0005e2000c101d06 */
[----:B------:R-:W-:-:S03]  /*2060*/  ISETP.GE.AND P1, PT, R0, R33, PT ;  /* 0x000000210000720c */ /* 0x000fc60003f26270 */
[----:B------:R2:W-:Y:S04]  /*2070*/  STG.E.128 desc[UR6][R96.64], R20 ;  /* 0x0000001460007986 */ /* 0x0005e8000c101d06 */
[----:B------:R2:W-:Y:S04]  /*2080*/  STG.E.128 desc[UR6][R98.64], R24 ;  /* 0x0000001862007986 */ /* 0x0005e8000c101d06 */
[----:B------:R2:W-:Y:S02]  /*2090*/  STG.E.128 desc[UR6][R100.64], R28 ;  /* 0x0000001c64007986 */ /* 0x0005e4000c101d06 */
[----:B------:R-:W-:Y:S05]  /*20a0*/  @!P1 BRA `(.L_x_22827) ;  /* 0xffffffe800ec9947 */ /* 0x000fea000383ffff */
[----:B------:R-:W-:Y:S05]  /*20b0*/  EXIT ;  /* 0x000000000000794d */ /* 0x000fea0003800000 */
.L_x_22825:
[----:B------:R-:W0:Y:S01]  /*20c0*/  LDCU.64 UR8, c[0x0][0x3a0] ;  /* 0x00007400ff0877ac */ /* 0x000e220008000a00 */
[----:B------:R-:W-:Y:S01]  /*20d0*/  SHF.R.U64 R111, R36, 0x10, R37 ;  /* 0x00000010246f7819 */ /* 0x000fe20000001225 */
[----:B------:R-:W-:Y:S01]  /*20e0*/  HADD2.F32 R15, -RZ, R15.H0_H0 ;  /* 0x2000000fff0f7230 */ /* 0x000fe20000004100 */
        /* <DEDUP_REMOVED lines=92> */
.L_x_22840:
[----:B------:R-:W2:Y:S01]  /*26b0*/  LDC.64 R48, c[0x0][0x390] ;  /* 0x0000e400ff307b82 */ /* 0x000ea20000000a00 */
[----:B0--3--:R-:W-:-:S05]  /*26c0*/  IMAD R24, R0, UR5, RZ ;  /* 0x0000000500187c24 */ /* 0x009fca000f8e02ff */
[----:B------:R-:W-:Y:S02]  /*26d0*/  SHF.R.S32.HI R25, RZ, 0x1f, R24 ;  /* 0x0000001fff197819 */ /* 0x000fe40000011418 */
[----:B------:R-:W0:Y:S02]  /*26e0*/  LDC.64 R32, c[0x0][0x3e0] ;  /* 0x0000f800ff207b82 */ /* 0x000e240000000a00 */
[----:B------:R-:W-:-:S04]  /*26f0*/  LEA.HI R25, R25, R24, RZ, 0x2 ;  /* 0x0000001819197211 */ /* 0x000fc800078f10ff */
[----:B------:R-:W-:Y:S02]  /*2700*/  LEA.HI.SX32 R91, R25, R78, 0x1e ;  /* 0x0000004e195b7211 */ /* 0x000fe400078ff2ff */
[----:B------:R-:W3:Y:S03]  /*2710*/  @P0 LDC.64 R30, c[0x0][0x3a0] ;  /* 0x0000e800ff1e0b82 */ /* 0x000ee60000000a00 */
[----:B--2---:R-:W-:-:S05]  /*2720*/  IMAD.WIDE.U32 R24, R91, 0x10, R48 ;  /* 0x000000105b187825 */ /* 0x004fca00078e0030 */
[----:B------:R-:W2:Y:S01]  /*2730*/  LDC.64 R86, c[0x0][0x3a8] ;  /* 0x0000ea00ff567b82 */ /* 0x000ea20000000a00 */
[----:B------:R-:W4:Y:S01]  /*2740*/  LDG.E.128 R24, desc[UR6][R24.64] ;  /* 0x0000000618187981 */ /* 0x000f22000c1e1d00 */
[----:B0-----:R-:W-:-:S06]  /*2750*/  IMAD.WIDE R32, R0, 0x4, R32 ;  /* 0x0000000400207825 */ /* 0x001fcc00078e0220 */
[----:B------:R-:W0:Y:S01]  /*2760*/  @P0 LDC.64 R28, c[0x0][0x3a0] ;  /* 0x0000e800ff1c0b82 */ /* 0x000e220000000a00 */
[----:B------:R-:W4:Y:S01]  /*2770*/  LDG.E R85, desc[UR6][R32.64] ;  /* 0x0000000620557981 */ /* 0x000f22000c1e1900 */
[----:B---3--:R-:W-:-:S05]  /*2780*/  @P0 IMAD.WIDE.U32 R30, R91, 0x10, R30 ;  /* 0x000000105b1e0825 */ /* 0x008fca00078e001e */
[----:B------:R3:W5:Y:S01]  /*2790*/  @P0 LDG.E.128 R44, desc[UR6][R30.64] ;  /* 0x000000061e2c0981 */ /* 0x000762000c1e1d00 */
[--C-:B------:R-:W-:Y:S01]  /*27a0*/  @P0 HADD2.F32 R41, -RZ, R111.reuse.H0_H0 ;  /* 0x2000006fff290230 */ /* 0x100fe20000004100 */
[----:B------:R-:W-:Y:S01]  /*27b0*/  IADD3 R90, PT, PT, R91, 0x20, RZ ;  /* 0x000000205b5a7810 */ /* 0x000fe20007ffe0ff */
[--C-:B------:R-:W-:Y:S02]  /*27c0*/  @P0 HADD2.F32 R39, -RZ, R84.reuse.H0_H0 ;  /* 0x20000054ff270230 */ /* 0x100fe40000004100 */
[----:B------:R-:W-:Y:S02]  /*27d0*/  @P0 HADD2.F32 R37, -RZ, R84.H1_H1 ;  /* 0x30000054ff250230 */ /* 0x000fe40000004100 */
[----:B------:R-:W-:Y:S02]  /*27e0*/  @P0 HADD2.F32 R43, -RZ, R111.H1_H1 ;  /* 0x3000006fff2b0230 */ /* 0x000fe40000004100 */
[----:B---3--:R-:W-:-:S04]  /*27f0*/  IMAD.WIDE.U32 R30, R90, 0x10, R48 ;  /* 0x000000105a1e7825 */ /* 0x008fc800078e0030 */
[----:B0-----:R-:W-:-:S04]  /*2800*/  @P0 IMAD.WIDE.U32 R28, R90, 0x10, R28 ;  /* 0x000000105a1c0825 */ /* 0x001fc800078e001c */
[C---:B----4-:R-:W-:Y:S01]  /*2810*/  @P0 FMUL.FTZ R34, R85.reuse, R25 ;  /* 0x0000001955220220 */ /* 0x050fe20000410000 */
[C---:B------:R-:W-:Y:S01]  /*2820*/  @P0 FMUL.FTZ R33, R85.reuse, R26 ;  /* 0x0000001a55210220 */ /* 0x040fe20000410000 */
[C---:B------:R-:W-:Y:S02]  /*2830*/  @P0 FMUL.FTZ R35, R85.reuse, R24 ;  /* 0x0000001855230220 */ /* 0x040fe40000410000 */
[----:B-----5:R-:W-:Y:S01]  /*2840*/  @P0 FFMA.FTZ R41, R34, R41, R45 ;  /* 0x0000002922290223 */ /* 0x020fe2000001002d */
[----:B------:R-:W-:Y:S01]  /*2850*/  @P0 FMUL.FTZ R34, R85, R27 ;  /* 0x0000001b55220220 */ /* 0x000fe20000410000 */
[----:B------:R-:W-:Y:S01]  /*2860*/  @P0 FFMA.FTZ R42, R39, R33, R46 ;  /* 0x00000021272a0223 */ /* 0x000fe2000001002e */
[----:B------:R-:W-:Y:S01]  /*2870*/  @P0 FFMA.FTZ R40, R37, R35, R44 ;  /* 0x0000002325280223 */ /* 0x000fe2000001002c */
[----:B--2---:R-:W-:-:S04]  /*2880*/  IMAD.WIDE.U32 R32, R91, 0x10, R86 ;  /* 0x000000105b207825 */ /* 0x004fc800078e0056 */
[----:B------:R-:W-:Y:S01]  /*2890*/  @P0 FFMA.FTZ R43, R34, R43, R47 ;  /* 0x0000002b222b0223 */ /* 0x000fe2000001002f */
[----:B------:R-:W-:Y:S06]  /*28a0*/  @P0 BRA `(.L_x_22828) ;  /* 0x0000000000300947 */ /* 0x000fec0003800000 */
[C---:B------:R-:W-:Y:S01]  /*28b0*/  FMUL.FTZ R41, R85.reuse, R25 ;  /* 0x0000001955297220 */ /* 0x040fe20000410000 */
[C---:B------:R-:W-:Y:S01]  /*28c0*/  FMUL.FTZ R42, R85.reuse, R26 ;  /* 0x0000001a552a7220 */ /* 0x040fe20000410000 */
[--C-:B------:R-:W-:Y:S02]  /*28d0*/  HADD2.F32 R25, -RZ, R84.reuse.H1_H1 ;  /* 0x30000054ff197230 */ /* 0x100fe40000004100 */
[C---:B------:R-:W-:Y:S01]  /*28e0*/  FMUL.FTZ R24, R85.reuse, R24 ;  /* 0x0000001855187220 */ /* 0x040fe20000410000 */
[--C-:B------:R-:W-:Y:S02]  /*28f0*/  HADD2.F32 R26, -RZ, R111.reuse.H0_H0 ;  /* 0x2000006fff1a7230 */ /* 0x100fe40000004100 */
[----:B------:R-:W-:Y:S01]  /*2900*/  FMUL.FTZ R27, R85, R27 ;  /* 0x0000001b551b7220 */ /* 0x000fe20000410000 */
[----:B------:R-:W-:Y:S02]  /*2910*/  HADD2.F32 R35, -RZ, R84.H0_H0 ;  /* 0x20000054ff237230 */ /* 0x000fe40000004100 */
[----:B------:R-:W-:Y:S01]  /*2920*/  FMUL.FTZ R40, R25, R24 ;  /* 0x0000001819287220 */ /* 0x000fe20000410000 */
[----:B------:R-:W-:-:S02]  /*2930*/  HADD2.F32 R34, -RZ, R111.H1_H1 ;  /* 0x3000006fff227230 */ /* 0x000fc40000004100 */
[----:B------:R-:W-:Y:S01]  /*2940*/  FMUL.FTZ R41, R41, R26 ;  /* 0x0000001a29297220 */ /* 0x000fe20000410000 */
[----:B------:R-:W-:Y:S02]  /*2950*/  FMUL.FTZ R42, R35, R42 ;  /* 0x0000002a232a7220 */ /* 0x000fe40000410000 */
[----:B------:R-:W-:-:S07]  /*2960*/  FMUL.FTZ R43, R27, R34 ;  /* 0x000000221b2b7220 */ /* 0x000fce0000410000 */
.L_x_22828:
[----:B------:R0:W-:Y:S04]  /*2970*/  STG.E.128 desc[UR6][R32.64], R40 ;  /* 0x0000002820007986 */ /* 0x0001e8000c101d06 */
[----:B------:R0:W5:Y:S04]  /*2980*/  @P0 LDG.E.128 R44, desc[UR6][R28.64] ;  /* 0x000000061c2c0981 */ /* 0x000168000c1e1d00 */
[----:B------:R0:W5:Y:S01]  /*2990*/  LDG.E.128 R24, desc[UR6][R30.64] ;  /* 0x000000061e187981 */ /* 0x000162000c1e1d00 */
[----:B------:R-:W-:Y:S05]  /*29a0*/  @!P0 BRA `(.L_x_22829) ;  /* 0x0000000000348947 */ /* 0x000fea0003800000 */
[C---:B0----5:R-:W-:Y:S01]  /*29b0*/  FMUL.FTZ R29, R85.reuse, R24 ;  /* 0x00000018551d7220 */ /* 0x061fe20000410000 */
[C---:B------:R-:W-:Y:S01]  /*29c0*/  FMUL.FTZ R24, R85.reuse, R25 ;  /* 0x0000001955187220 */ /* 0x040fe20000410000 */
[C---:B------:R-:W-:Y:S01]  /*29d0*/  FMUL.FTZ R25, R85.reuse, R26 ;  /* 0x0000001a55197220 */ /* 0x040fe20000410000 */
[--C-:B------:R-:W-:Y:S02]  /*29e0*/  HADD2.F32 R31, -RZ, R83.reuse.H1_H1 ;  /* 0x30000053ff1f7230 */ /* 0x100fe40000004100 */
[----:B------:R-:W-:Y:S01]  /*29f0*/  FMUL.FTZ R26, R85, R27 ;  /* 0x0000001b551a7220 */ /* 0x000fe20000410000 */
[--C-:B------:R-:W-:Y:S02]  /*2a00*/  HADD2.F32 R37, -RZ, R114.reuse.H0_H0 ;  /* 0x20000072ff257230 */ /* 0x100fe40000004100 */
[----:B------:R-:W-:Y:S02]  /*2a10*/  HADD2.F32 R33, -RZ, R83.H0_H0 ;  /* 0x20000053ff217230 */ /* 0x000fe40000004100 */
[----:B------:R-:W-:Y:S01]  /*2a20*/  FFMA.FTZ R36, R31, R29, R44 ;  /* 0x0000001d1f247223 */ /* 0x000fe2000001002c */
[----:B------:R-:W-:-:S02]  /*2a30*/  HADD2.F32 R39, -RZ, R114.H1_H1 ;  /* 0x30000072ff277230 */ /* 0x000fc40000004100 */
[----:B------:R-:W-:Y:S01]  /*2a40*/  FFMA.FTZ R37, R24, R37, R45 ;  /* 0x0000002518257223 */ /* 0x000fe2000001002d */
[----:B------:R-:W-:Y:S02]  /*2a50*/  FFMA.FTZ R38, R33, R25, R46 ;  /* 0x0000001921267223 */ /* 0x000fe4000001002e */
[----:B------:R-:W-:Y:S01]  /*2a60*/  FFMA.FTZ R39, R26, R39, R47 ;  /* 0x000000271a277223 */ /* 0x000fe2000001002f */
[----:B------:R-:W-:Y:S06]  /*2a70*/  BRA `(.L_x_22830) ;  /* 0x0000000000307947 */ /* 0x000fec0003800000 */
.L_x_22829:
[C---:B-----5:R-:W-:Y:S01]  /*2a80*/  FMUL.FTZ R37, R85.reuse, R25 ;  /* 0x0000001955257220 */ /* 0x060fe20000410000 */
[C---:B------:R-:W-:Y:S01]  /*2a90*/  FMUL.FTZ R38, R85.reuse, R26 ;  /* 0x0000001a55267220 */ /* 0x040fe20000410000 */
[--C-:B------:R-:W-:Y:S02]  /*2aa0*/  HADD2.F32 R25, -RZ, R83.reuse.H1_H1 ;  /* 0x30000053ff197230 */ /* 0x100fe40000004100 */
[C---:B------:R-:W-:Y:S01]  /*2ab0*/  FMUL.FTZ R24, R85.reuse, R24 ;  /* 0x0000001855187220 */ /* 0x040fe20000410000 */
[--C-:B------:R-:W-:Y:S02]  /*2ac0*/  HADD2.F32 R26, -RZ, R114.reuse.H0_H0 ;  /* 0x20000072ff1a7230 */ /* 0x100fe40000004100 */
[----:B------:R-:W-:Y:S01]  /*2ad0*/  FMUL.FTZ R27, R85, R27 ;  /* 0x0000001b551b7220 */ /* 0x000fe20000410000 */
[----:B0-----:R-:W-:Y:S02]  /*2ae0*/  HADD2.F32 R29, -RZ, R83.H0_H0 ;  /* 0x20000053ff1d7230 */ /* 0x001fe40000004100 */
[----:B------:R-:W-:Y:S01]  /*2af0*/  FMUL.FTZ R36, R25, R24 ;  /* 0x0000001819247220 */ /* 0x000fe20000410000 */
[----:B------:R-:W-:-:S02]  /*2b00*/  HADD2.F32 R28, -RZ, R114.H1_H1 ;  /* 0x30000072ff1c7230 */ /* 0x000fc40000004100 */
[----:B------:R-:W-:Y:S01]  /*2b10*/  FMUL.FTZ R37, R37, R26 ;  /* 0x0000001a25257220 */ /* 0x000fe20000410000 */
[----:B------:R-:W-:Y:S02]  /*2b20*/  FMUL.FTZ R38, R29, R38 ;  /* 0x000000261d267220 */ /* 0x000fe40000410000 */
[----:B------:R-:W-:-:S07]  /*2b30*/  FMUL.FTZ R39, R27, R28 ;  /* 0x0000001c1b277220 */ /* 0x000fce0000410000 */
.L_x_22830:
[----:B------:R-:W0:Y:S01]  /*2b40*/  @P0 LDC.64 R28, c[0x0][0x3a0] ;  /* 0x0000e800ff1c0b82 */ /* 0x000e220000000a00 */
[----:B------:R-:W-:Y:S01]  /*2b50*/  IADD3 R93, PT, PT, R91, 0x40, RZ ;  /* 0x000000405b5d7810 */ /* 0x000fe20007ffe0ff */
[----:B------:R-:W-:-:S04]  /*2b60*/  IMAD.WIDE.U32 R30, R90, 0x10, R86 ;  /* 0x000000105a1e7825 */ /* 0x000fc800078e0056 */
[C---:B------:R-:W-:Y:S01]  /*2b70*/  IMAD.WIDE.U32 R24, R93.reuse, 0x10, R48 ;  /* 0x000000105d187825 */ /* 0x040fe200078e0030 */
[----:B------:R2:W-:Y:S05]  /*2b80*/  STG.E.128 desc[UR6][R30.64], R36 ;  /* 0x000000241e007986 */ /* 0x0005ea000c101d06 */
[----:B------:R-:W5:Y:S01]  /*2b90*/  LDG.E.128 R24, desc[UR6][R24.64] ;  /* 0x0000000618187981 */ /* 0x000f62000c1e1d00 */
[----:B0-----:R-:W-:-:S05]  /*2ba0*/  @P0 IMAD.WIDE.U32 R28, R93, 0x10, R28 ;  /* 0x000000105d1c0825 */ /* 0x001fca00078e001c */
[----:B------:R2:W5:Y:S01]  /*2bb0*/  @P0 LDG.E.128 R44, desc[UR6][R28.64] ;  /* 0x000000061c2c0981 */ /* 0x000562000c1e1d00 */
[----:B------:R-:W-:Y:S05]  /*2bc0*/  @!P0 BRA `(.L_x_22831) ;  /* 0x0000000000348947 */ /* 0x000fea0003800000 */
[C---:B--2--5:R-:W-:Y:S01]  /*2bd0*/  FMUL.FTZ R29, R85.reuse, R24 ;  /* 0x00000018551d7220 */ /* 0x064fe20000410000 */
        /* <DEDUP_REMOVED lines=12> */
.L_x_22831:
[C---:B-----5:R-:W-:Y:S01]  /*2ca0*/  FMUL.FTZ R33, R85.reuse, R25 ;  /* 0x0000001955217220 */ /* 0x060fe20000410000 */
[C---:B------:R-:W-:Y:S01]  /*2cb0*/  FMUL.FTZ R34, R85.reuse, R26 ;  /* 0x0000001a55227220 */ /* 0x040fe20000410000 */
[--C-:B------:R-:W-:Y:S02]  /*2cc0*/  HADD2.F32 R25, -RZ, R82.reuse.H1_H1 ;  /* 0x30000052ff197230 */ /* 0x100fe40000004100 */
[C---:B------:R-:W-:Y:S01]  /*2cd0*/  FMUL.FTZ R24, R85.reuse, R24 ;  /* 0x0000001855187220 */ /* 0x040fe20000410000 */
[--C-:B------:R-:W-:Y:S02]  /*2ce0*/  HADD2.F32 R26, -RZ, R115.reuse.H0_H0 ;  /* 0x20000073ff1a7230 */ /* 0x100fe40000004100 */
[----:B------:R-:W-:Y:S01]  /*2cf0*/  FMUL.FTZ R27, R85, R27 ;  /* 0x0000001b551b7220 */ /* 0x000fe20000410000 */
[----:B--2---:R-:W-:Y:S02]  /*2d00*/  HADD2.F32 R29, -RZ, R82.H0_H0 ;  /* 0x20000052ff1d7230 */ /* 0x004fe40000004100 */
[----:B------:R-:W-:Y:S01]  /*2d10*/  FMUL.FTZ R32, R25, R24 ;  /* 0x0000001819207220 */ /* 0x000fe20000410000 */
[----:B------:R-:W-:-:S02]  /*2d20*/  HADD2.F32 R28, -RZ, R115.H1_H1 ;  /* 0x30000073ff1c7230 */ /* 0x000fc40000004100 */
[----:B------:R-:W-:Y:S01]  /*2d30*/  FMUL.FTZ R33, R33, R26 ;  /* 0x0000001a21217220 */ /* 0x000fe20000410000 */
[----:B------:R-:W-:Y:S02]  /*2d40*/  FMUL.FTZ R34, R29, R34 ;  /* 0x000000221d227220 */ /* 0x000fe40000410000 */
[----:B------:R-:W-:-:S07]  /*2d50*/  FMUL.FTZ R35, R27, R28 ;  /* 0x0000001c1b237220 */ /* 0x000fce0000410000 */
.L_x_22832:
        /* <DEDUP_REMOVED lines=11> */
[--C-:B------:R-:W-:Y:S02]  /*2e10*/  HADD2.F32 R51, -RZ, R81.reuse.H1_H1 ;  /* 0x30000051ff337230 */ /* 0x100fe40000004100 */
[C---:B------:R-:W-:Y:S01]  /*2e20*/  FMUL.FTZ R31, R85.reuse, R26 ;  /* 0x0000001a551f7220 */ /* 0x040fe20000410000 */
[----:B------:R-:W-:Y:S02]  /*2e30*/  HADD2.F32 R89, -RZ, R81.H0_H0 ;  /* 0x20000051ff597230 */ /* 0x000fe40000004100 */
[----:B------:R-:W-:Y:S01]  /*2e40*/  FMUL.FTZ R26, R85, R27 ;  /* 0x0000001b551a7220 */ /* 0x000fe20000410000 */
[--C-:B------:R-:W-:Y:S02]  /*2e50*/  HADD2.F32 R25, -RZ, R116.reuse.H0_H0 ;  /* 0x20000074ff197230 */ /* 0x100fe40000004100 */
[----:B------:R-:W-:Y:S01]  /*2e60*/  FFMA.FTZ R28, R51, R29, R44 ;  /* 0x0000001d331c7223 */ /* 0x000fe2000001002c */
[----:B------:R-:W-:-:S02]  /*2e70*/  HADD2.F32 R50, -RZ, R116.H1_H1 ;  /* 0x30000074ff327230 */ /* 0x000fc40000004100 */
[----:B------:R-:W-:Y:S01]  /*2e80*/  FFMA.FTZ R30, R89, R31, R46 ;  /* 0x0000001f591e7223 */ /* 0x000fe2000001002e */
[----:B------:R-:W-:Y:S02]  /*2e90*/  FFMA.FTZ R29, R24, R25, R45 ;  /* 0x00000019181d7223 */ /* 0x000fe4000001002d */
[----:B------:R-:W-:Y:S01]  /*2ea0*/  FFMA.FTZ R31, R26, R50, R47 ;  /* 0x000000321a1f7223 */ /* 0x000fe2000001002f */
[----:B------:R-:W-:Y:S06]  /*2eb0*/  BRA `(.L_x_22834) ;  /* 0x0000000000307947 */ /* 0x000fec0003800000 */
.L_x_22833:
[C---:B--2--5:R-:W-:Y:S01]  /*2ec0*/  FMUL.FTZ R29, R85.reuse, R25 ;  /* 0x00000019551d7220 */ /* 0x064fe20000410000 */
[C---:B------:R-:W-:Y:S01]  /*2ed0*/  FMUL.FTZ R30, R85.reuse, R26 ;  /* 0x0000001a551e7220 */ /* 0x040fe20000410000 */
[--C-:B------:R-:W-:Y:S02]  /*2ee0*/  HADD2.F32 R31, -RZ, R81.reuse.H0_H0 ;  /* 0x20000051ff1f7230 */ /* 0x100fe40000004100 */
[C---:B------:R-:W-:Y:S01]  /*2ef0*/  FMUL.FTZ R24, R85.reuse, R24 ;  /* 0x0000001855187220 */ /* 0x040fe20000410000 */
[----:B------:R-:W-:Y:S02]  /*2f00*/  HADD2.F32 R25, -RZ, R81.H1_H1 ;  /* 0x30000051ff197230 */ /* 0x000fe40000004100 */
[----:B------:R-:W-:Y:S01]  /*2f10*/  FMUL.FTZ R27, R85, R27 ;  /* 0x0000001b551b7220 */ /* 0x000fe20000410000 */
[--C-:B------:R-:W-:Y:S02]  /*2f20*/  HADD2.F32 R26, -RZ, R116.reuse.H0_H0 ;  /* 0x20000074ff1a7230 */ /* 0x100fe40000004100 */
[----:B------:R-:W-:Y:S01]  /*2f30*/  FMUL.FTZ R30, R31, R30 ;  /* 0x0000001e1f1e7220 */ /* 0x000fe20000410000 */
[----:B------:R-:W-:-:S02]  /*2f40*/  HADD2.F32 R50, -RZ, R116.H1_H1 ;  /* 0x30000074ff327230 */ /* 0x000fc40000004100 */
[----:B------:R-:W-:Y:S01]  /*2f50*/  FMUL.FTZ R28, R25, R24 ;  /* 0x00000018191c7220 */ /* 0x000fe20000410000 */
[----:B------:R-:W-:Y:S02]  /*2f60*/  FMUL.FTZ R29, R29, R26 ;  /* 0x0000001a1d1d7220 */ /* 0x000fe40000410000 */
[----:B------:R-:W-:-:S07]  /*2f70*/  FMUL.FTZ R31, R27, R50 ;  /* 0x000000321b1f7220 */ /* 0x000fce0000410000 */
.L_x_22834:
        /* <DEDUP_REMOVED lines=10> */
[--C-:B------:R-:W-:Y:S02]  /*3020*/  HADD2.F32 R99, -RZ, R80.reuse.H1_H1 ;  /* 0x30000050ff637230 */ /* 0x100fe40000004100 */
[C---:B------:R-:W-:Y:S01]  /*3030*/  FMUL.FTZ R51, R85.reuse, R24 ;  /* 0x0000001855337220 */ /* 0x040fe20000410000 */
[--C-:B------:R-:W-:Y:S02]  /*3040*/  HADD2.F32 R25, -RZ, R117.reuse.H0_H0 ;  /* 0x20000075ff197230 */ /* 0x100fe40000004100 */
[C---:B------:R-:W-:Y:S01]  /*3050*/  FMUL.FTZ R89, R85.reuse, R26 ;  /* 0x0000001a55597220 */ /* 0x040fe20000410000 */
[----:B------:R-:W-:Y:S02]  /*3060*/  HADD2.F32 R101, -RZ, R80.H0_H0 ;  /* 0x20000050ff657230 */ /* 0x000fe40000004100 */
[----:B------:R-:W-:Y:S01]  /*3070*/  FMUL.FTZ R88, R85, R27 ;  /* 0x0000001b55587220 */ /* 0x000fe20000410000 */
[----:B------:R-:W-:-:S02]  /*3080*/  HADD2.F32 R92, -RZ, R117.H1_H1 ;  /* 0x30000075ff5c7230 */ /* 0x000fc40000004100 */
[----:B------:R-:W-:Y:S01]  /*3090*/  FFMA.FTZ R24, R99, R51, R44 ;  /* 0x0000003363187223 */ /* 0x000fe2000001002c */
[----:B------:R-:W-:Y:S01]  /*30a0*/  FFMA.FTZ R25, R50, R25, R45 ;  /* 0x0000001932197223 */ /* 0x000fe2000001002d */
[----:B------:R-:W-:Y:S01]  /*30b0*/  FFMA.FTZ R26, R101, R89, R46 ;  /* 0x00000059651a7223 */ /* 0x000fe2000001002e */
[----:B------:R-:W-:Y:S01]  /*30c0*/  FFMA.FTZ R27, R88, R92, R47 ;  /* 0x0000005c581b7223 */ /* 0x000fe2000001002f */
[----:B------:R-:W-:Y:S06]  /*30d0*/  BRA `(.L_x_22836) ;  /* 0x0000000000307947 */ /* 0x000fec0003800000 */
.L_x_22835:
        /* <DEDUP_REMOVED lines=8> */
[----:B------:R-:W-:Y:S01]  /*3160*/  FMUL.FTZ R24, R25, R24 ;  /* 0x0000001819187220 */ /* 0x000fe20000410000 */
[----:B------:R-:W-:Y:S01]  /*3170*/  FMUL.FTZ R25, R50, R51 ;  /* 0x0000003332197220 */ /* 0x000fe20000410000 */
[----:B------:R-:W-:Y:S01]  /*3180*/  FMUL.FTZ R26, R89, R26 ;  /* 0x0000001a591a7220 */ /* 0x000fe20000410000 */
[----:B------:R-:W-:-:S07]  /*3190*/  FMUL.FTZ R27, R27, R88 ;  /* 0x000000581b1b7220 */ /* 0x000fce0000410000 */
.L_x_22836:
[----:B------:R-:W0:Y:S01]  /*31a0*/  @P0 LDC.64 R50, c[0x0][0x3a0] ;  /* 0x0000e800ff320b82 */ /* 0x000e220000000a00 */
[----:B------:R-:W-:Y:S01]  /*31b0*/  IADD3 R99, PT, PT, R91, 0xa0, RZ ;  /* 0x000000a05b637810 */ /* 0x000fe20007ffe0ff */
[----:B------:R-:W-:-:S04]  /*31c0*/  IMAD.WIDE.U32 R88, R97, 0x10, R86 ;  /* 0x0000001061587825 */ /* 0x000fc800078e0056 */
[C---:B------:R-:W-:Y:S01]  /*31d0*/  IMAD.WIDE.U32 R48, R99.reuse, 0x10, R48 ;  /* 0x0000001063307825 */ /* 0x040fe200078e0030 */
[----:B------:R2:W-:Y:S03]  /*31e0*/  STG.E.128 desc[UR6][R88.64], R24 ;  /* 0x0000001858007986 */ /* 0x0005e6000c101d06 */
[----:B0-----:R-:W-:Y:S02]  /*31f0*/  @P0 IMAD.WIDE.U32 R100, R99, 0x10, R50 ;  /* 0x0000001063640825 */ /* 0x001fe400078e0032 */
[----:B------:R-:W5:Y:S04]  /*3200*/  LDG.E.128 R48, desc[UR6][R48.64] ;  /* 0x0000000630307981 */ /* 0x000f68000c1e1d00 */
        /* <DEDUP_REMOVED lines=15> */
.L_x_22837:
        /* <DEDUP_REMOVED lines=12> */
.L_x_22838:
        /* <DEDUP_REMOVED lines=98> */
.L_x_22864:
[C---:B------:R-:W-:Y:S01]  /*39e0*/  FMUL.FTZ R85, R92.reuse, R92 ;  /* 0x0000005c5c557220 */ /* 0x040fe20000410000 */
[----:B------:R-:W-:Y:S01]  /*39f0*/  ISETP.NE.AND P2, PT, RZ, UR4, PT ;  /* 0x00000004ff007c0c */ /* 0x000fe2000bf45270 */
[----:B0-2---:R-:W-:Y:S01]  /*3a00*/  FADD.FTZ R101, R101, R89 ;  /* 0x0000005965657221 */ /* 0x005fe20000010000 */
[----:B------:R-:W0:Y:S02]  /*3a10*/  @!P1 LDC.64 R86, c[0x0][0x3c0] ;  /* 0x0000f000ff569b82 */ /* 0x000e240000000a00 */
[----:B------:R-:W-:Y:S01]  /*3a20*/  FSEL R88, R85, RZ, P2 ;  /* 0x000000ff55587208 */ /* 0x000fe20001000000 */
[----:B-1----:R-:W-:Y:S01]  /*3a30*/  FFMA.FTZ R101, R101, R94, UR8 ;  /* 0x0000000865657e23 */ /* 0x002fe2000801005e */
[----:B------:R-:W-:-:S03]  /*3a40*/  FSEL R89, R92, RZ, !P2 ;  /* 0x000000ff5c597208 */ /* 0x000fc60005000000 */
[----:B------:R-:W-:Y:S02]  /*3a50*/  FADD.FTZ R101, R101, R88 ;  /* 0x0000005865657221 */ /* 0x000fe40000010000 */
[C---:B------:R-:W-:Y:S01]  /*3a60*/  FADD.FTZ R85, -R89.reuse, R40 ;  /* 0x0000002859557221 */ /* 0x040fe20000010100 */
[C---:B------:R-:W-:Y:S01]  /*3a70*/  FADD.FTZ R88, -R89.reuse, R41 ;  /* 0x0000002959587221 */ /* 0x040fe20000010100 */
[C---:B------:R-:W-:Y:S01]  /*3a80*/  FADD.FTZ R100, -R89.reuse, R24 ;  /* 0x0000001859647221 */ /* 0x040fe20000010100 */
[C---:B------:R-:W-:Y:S01]  /*3a90*/  FADD.FTZ R102, -R89.reuse, R25 ;  /* 0x0000001959667221 */ /* 0x040fe20000010100 */
[----:B------:R-:W1:Y:S01]  /*3aa0*/  MUFU.RSQ R101, R101 ;  /* 0x0000006500657308 */ /* 0x000e620000001400 */
        /* <DEDUP_REMOVED lines=8> */
[----:B------:R-:W3:Y:S01]  /*3b30*/  LDC.64 R24, c[0x0][0x428] ;  /* 0x00010a00ff187b82 */ /* 0x000ee20000000a00 */
[----:B------:R-:W-:Y:S01]  /*3b40*/  FADD.FTZ R32, -R89, R32 ;  /* 0x0000002059207221 */ /* 0x000fe20000010100 */
[----:B0-----:R-:W-:-:S04]  /*3b50*/  @!P1 IMAD.WIDE R112, R0, 0x4, R86 ;  /* 0x0000000400709825 */ /* 0x001fc800078e0256 */
        /* <DEDUP_REMOVED lines=11> */
[C---:B------:R-:W-:Y:S01]  /*3c10*/  FADD.FTZ R34, -R89.reuse, R34 ;  /* 0x0000002259227221 */ /* 0x040fe20000010100 */
[----:B------:R-:W0:Y:S01]  /*3c20*/  LDC.64 R48, c[0x0][0x380] ;  /* 0x0000e000ff307b82 */ /* 0x000e220000000a00 */
[C---:B------:R-:W-:Y:S01]  /*3c30*/  FADD.FTZ R94, -R89.reuse, R35 ;  /* 0x00000023595e7221 */ /* 0x040fe20000010100 */
[----:B------:R-:W-:Y:S01]  /*3c40*/  FADD.FTZ R28, -R89, R28 ;  /* 0x0000001c591c7221 */ /* 0x000fe20000010100 */
[C---:B------:R-:W-:Y:S01]  /*3c50*/  FMUL.FTZ R103, R101.reuse, R85 ;  /* 0x0000005565677220 */ /* 0x040fe20000410000 */
[----:B------:R-:W-:Y:S01]  /*3c60*/  FMUL.FTZ R110, R101, R42 ;  /* 0x0000002a656e7220 */ /* 0x000fe20000410000 */
[----:B------:R-:W-:Y:S01]  /*3c70*/  FADD.FTZ R30, -R89, R30 ;  /* 0x0000001e591e7221 */ /* 0x000fe20000010100 */
[----:B------:R-:W-:Y:S01]  /*3c80*/  FMUL.FTZ R27, R101, R36 ;  /* 0x00000024651b7220 */ /* 0x000fe20000410000 */
[C---:B------:R-:W-:Y:S01]  /*3c90*/  FADD.FTZ R26, -R89.reuse, R26 ;  /* 0x0000001a591a7221 */ /* 0x040fe20000010100 */
[----:B------:R-:W-:Y:S01]  /*3ca0*/  FADD.FTZ R50, -R89, R50 ;  /* 0x0000003259327221 */ /* 0x000fe20000010100 */
[----:B------:R3:W-:Y:S01]  /*3cb0*/  @!P1 STG.E desc[UR6][R112.64], R92 ;  /* 0x0000005c70009986 */ /* 0x0007e2000c101906 */
[C---:B------:R-:W-:Y:S01]  /*3cc0*/  FMUL.FTZ R42, R101.reuse, R37 ;  /* 0x00000025652a7220 */ /* 0x040fe20000410000 */
[----:B------:R-:W-:Y:S01]  /*3cd0*/  FMUL.FTZ R31, R101, R32 ;  /* 0x00000020651f7220 */ /* 0x000fe20000410000 */
[----:B--2---:R-:W-:-:S04]  /*3ce0*/  @!P1 IMAD.WIDE R40, R0, 0x4, R40 ;  /* 0x0000000400289825 */ /* 0x004fc800078e0228 */
[C---:B------:R-:W-:Y:S01]  /*3cf0*/  FMUL.FTZ R88, R101.reuse, R38 ;  /* 0x0000002665587220 */ /* 0x040fe20000410000 */
[C---:B------:R-:W-:Y:S01]  /*3d00*/  FMUL.FTZ R32, R101.reuse, R33 ;  /* 0x0000002165207220 */ /* 0x040fe20000410000 */
[C---:B------:R-:W-:Y:S01]  /*3d10*/  FMUL.FTZ R43, R101.reuse, R98 ;  /* 0x00000062652b7220 */ /* 0x040fe20000410000 */
[C---:B------:R-:W-:Y:S01]  /*3d20*/  FMUL.FTZ R85, R101.reuse, R104 ;  /* 0x0000006865557220 */ /* 0x040fe20000410000 */
[C---:B------:R-:W-:Y:S01]  /*3d30*/  FMUL.FTZ R89, R101.reuse, R106 ;  /* 0x0000006a65597220 */ /* 0x040fe20000410000 */
[----:B------:R-:W-:Y:S01]  /*3d40*/  FFMA.FTZ R37, R108, R54, R67 ;  /* 0x000000366c257223 */ /* 0x000fe20000010043 */
[C---:B------:R-:W-:Y:S01]  /*3d50*/  FMUL.FTZ R34, R101.reuse, R34 ;  /* 0x0000002265227220 */ /* 0x040fe20000410000 */
[----:B------:R-:W-:Y:S01]  /*3d60*/  FMUL.FTZ R33, R101, R94 ;  /* 0x0000005e65217220 */ /* 0x000fe20000410000 */
[----:B---3--:R-:W-:-:S04]  /*3d70*/  IMAD.WIDE.U32 R112, R91, 0x10, R24 ;  /* 0x000000105b707825 */ /* 0x008fc800078e0018 */
[----:B------:R-:W-:Y:S01]  /*3d80*/  FMUL.FTZ R35, R101, R28 ;  /* 0x0000001c65237220 */ /* 0x000fe20000410000 */
[----:B------:R-:W-:Y:S01]  /*3d90*/  FFMA.FTZ R36, R103, R15, R2 ;  /* 0x0000000f67247223 */ /* 0x000fe20000010002 */
[----:B------:R-:W-:Y:S01]  /*3da0*/  FFMA.FTZ R38, R110, R14, R3 ;  /* 0x0000000e6e267223 */ /* 0x000fe20000010003 */
        /* <DEDUP_REMOVED lines=9> */
[----:B------:R-:W-:Y:S01]  /*3e40*/  FMUL.FTZ R50, R101, R50 ;  /* 0x0000003265327220 */ /* 0x000fe20000410000 */
[----:B------:R-:W-:Y:S01]  /*3e50*/  FFMA.FTZ R26, R88, R16, R5 ;  /* 0x00000010581a7223 */ /* 0x000fe20000010005 */
[----:B------:R-:W-:Y:S01]  /*3e60*/  FFMA.FTZ R28, R31, R19, R6 ;  /* 0x000000131f1c7223 */ /* 0x000fe20000010006 */
[----:B------:R-:W-:Y:S01]  /*3e70*/  IMAD.WIDE.U32 R108, R97, 0x10, R24 ;  /* 0x00000010616c7825 */ /* 0x000fe200078e0018 */
[----:B------:R1:W-:Y:S03]  /*3e80*/  @!P1 STG.E desc[UR6][R40.64], R101 ;  /* 0x0000006528009986 */ /* 0x0003e6000c101906 */
        /* <DEDUP_REMOVED lines=8> */
[----:B------:R2:W-:Y:S01]  /*3f10*/  STG.E.128 desc[UR6][R112.64], R36 ;  /* 0x0000002470007986 */ /* 0x0005e2000c101d06 */
[----:B------:R-:W-:Y:S01]  /*3f20*/  FFMA.FTZ R33, R96, R60, R73 ;  /* 0x0000003c60217223 */ /* 0x000fe20000010049 */
[----:B------:R-:W-:Y:S01]  /*3f30*/  FFMA.FTZ R34, R92, R20, R9 ;  /* 0x000000145c227223 */ /* 0x000fe20000010009 */
[----:B------:R-:W-:Y:S01]  /*3f40*/  FFMA.FTZ R35, R43, R61, R72 ;  /* 0x0000003d2b237223 */ /* 0x000fe20000010048 */
[----:B-1----:R-:W-:Y:S01]  /*3f50*/  FFMA.FTZ R40, R87, R53, R12 ;  /* 0x0000003557287223 */ /* 0x002fe2000001000c */
[----:B------:R-:W-:Y:S01]  /*3f60*/  FFMA.FTZ R41, R86, R64, R77 ;  /* 0x0000004056297223 */ /* 0x000fe2000001004d */
[----:B------:R-:W-:Y:S01]  /*3f70*/  FFMA.FTZ R42, R50, R52, R13 ;  /* 0x00000034322a7223 */ /* 0x000fe2000001000d */
[----:B------:R-:W-:Y:S01]  /*3f80*/  FFMA.FTZ R43, R89, R65, R76 ;  /* 0x00000041592b7223 */ /* 0x000fe2000001004c */
[----:B------:R3:W-:Y:S01]  /*3f90*/  STG.E.128 desc[UR6][R90.64], R24 ;  /* 0x000000185a007986 */ /* 0x0007e2000c101d06 */
[----:B0-----:R-:W-:-:S03]  /*3fa0*/  LEA R0, R48, R0, 0x2 ;  /* 0x0000000030007211 */ /* 0x001fc600078e10ff */
[----:B------:R3:W-:Y:S01]  /*3fb0*/  STG.E.128 desc[UR6][R104.64], R28 ;  /* 0x0000001c68007986 */ /* 0x0007e2000c101d06 */
[----:B------:R-:W-:-:S03]  /*3fc0*/  ISETP.GE.AND P1, PT, R0, R49, PT ;  /* 0x000000310000720c */ /* 0x000fc60003f26270 */
[----:B------:R3:W-:Y:S01]  /*3fd0*/  STG.E.128 desc[UR6][R106.64], R32 ;  /* 0x000000206a007986 */ /* 0x0007e2000c101d06 */
[----:B--2---:R-:W-:Y:S01]  /*3fe0*/  FFMA.FTZ R36, R51, R23, R10 ;  /* 0x0000001733247223 */ /* 0x004fe2000001000a */
[----:B------:R-:W-:Y:S01]  /*3ff0*/  FFMA.FTZ R37, R102, R62, R75 ;  /* 0x0000003e66257223 */ /* 0x000fe2000001004b */
[----:B------:R-:W-:Y:S01]  /*4000*/  FFMA.FTZ R38, R94, R22, R11 ;  /* 0x000000165e267223 */ /* 0x000fe2000001000b */
[----:B------:R-:W-:-:S05]  /*4010*/  FFMA.FTZ R39, R85, R63, R74 ;  /* 0x0000003f55277223 */ /* 0x000fca000001004a */
[----:B------:R3:W-:Y:S04]  /*4020*/  STG.E.128 desc[UR6][R108.64], R36 ;  /* 0x000000246c007986 */ /* 0x0007e8000c101d06 */
[----:B------:R3:W-:Y:S01]  /*4030*/  STG.E.128 desc[UR6][R98.64], R40 ;  /* 0x0000002862007986 */ /* 0x0007e2000c101d06 */
[----:B------:R-:W-:Y:S05]  /*4040*/  @!P1 BRA `(.L_x_22840) ;  /* 0xffffffe400989947 */ /* 0x000fea000383ffff */
[----:B------:R-:W-:Y:S05]  /*4050*/  EXIT ;  /* 0x000000000000794d */ /* 0x000fea0003800000 */
.L_x_22826:
[----:B------:R-:W-:Y:S01]  /*4060*/  HFMA2 R86, -RZ, RZ, 0, 5.9604644775390625e-08 ;  /* 0x00000001ff567431 */ /* 0x000fe200000001ff */
[----:B------:R-:W-:Y:S01]  /*4070*/  BSSY B0, `(.L_x_22841) ;  /* 0x0000006000007945 */ /* 0x000fe20003800000 */
[----:B------:R-:W-:Y:S02]  /*4080*/  MOV R87, 0x1f ;  /* 0x0000001f00577802 */ /* 0x000fe40000000f00 */
[----:B------:R-:W-:-:S07]  /*4090*/  MOV R88, 0xffffffff ;  /* 0xffffffff00587802 */ /* 0x000fce0000000f00 */
[----:B-1----:R-:W-:Y:S05]  /*40a0*/  WARPSYNC.COLLECTIVE R88, `(.L_x_22842) ;  /* 0x0000000058087348 */ /* 0x002fea0003c00000 */
[----:B------:R0:W2:Y:S02]  /*40b0*/  SHFL.BFLY P2, R89, R85, R86, R87 ;  /* 0x0c00005655597389 */ /* 0x0000a40000040057 */
[----:B012---:R-:W-:Y:S05]  /*40c0*/  ENDCOLLECTIVE ;  /* 0x000000000000791b */ /* 0x007fea0003800000 */
.L_x_22842:
[----:B------:R-:W-:Y:S05]  /*40d0*/  BSYNC B0 ;  /* 0x0000000000007941 */ /* 0x000fea0003800000 */
.L_x_22841:
        /* <DEDUP_REMOVED lines=8> */
.L_x_22843:
[----:B------:R-:W-:Y:S02]  /*4160*/  HFMA2 R86, -RZ, RZ, 0, 2.384185791015625e-07 ;  /* 0x00000004ff567431 */ /* 0x000fe400000001ff */
[----:B------:R-:W-:-:S05]  /*4170*/  FADD.FTZ R43, R85, R89 ;  /* 0x00000059552b7221 */ /* 0x000fca0000010000 */
[----:B------:R-:W-:-:S07]  /*4180*/  MOV R85, R43 ;  /* 0x0000002b00557202 */ /* 0x000fce0000000f00 */
[----:B------:R-:W-:Y:S05]  /*4190*/  WARPSYNC.COLLECTIVE R88, `(.L_x_22844) ;  /* 0x0000000058087348 */ /* 0x000fea0003c00000 */
[----:B------:R0:W1:Y:S02]  /*41a0*/  SHFL.BFLY P2, R89, R85, R86, R87 ;  /* 0x0c00005655597389 */ /* 0x0000640000040057 */
[----:B01----:R-:W-:Y:S05]  /*41b0*/  ENDCOLLECTIVE ;  /* 0x000000000000791b */ /* 0x003fea0003800000 */
.L_x_22844:
[----:B------:R-:W-:Y:S02]  /*41c0*/  HFMA2 R86, -RZ, RZ, 0, 4.76837158203125e-07 ;  /* 0x00000008ff567431 */ /* 0x000fe400000001ff */
[----:B------:R-:W-:-:S05]  /*41d0*/  FADD.FTZ R98, R43, R89 ;  /* 0x000000592b627221 */ /* 0x000fca0000010000 */
[----:B------:R-:W-:-:S07]  /*41e0*/  MOV R85, R98 ;  /* 0x0000006200557202 */ /* 0x000fce0000000f00 */
[----:B------:R-:W-:Y:S05]  /*41f0*/  WARPSYNC.COLLECTIVE R88, `(.L_x_22845) ;  /* 0x0000000058087348 */ /* 0x000fea0003c00000 */
[----:B------:R0:W1:Y:S02]  /*4200*/  SHFL.BFLY P2, R89, R85, R86, R87 ;  /* 0x0c00005655597389 */ /* 0x0000640000040057 */
[----:B01----:R-:W-:Y:S05]  /*4210*/  ENDCOLLECTIVE ;  /* 0x000000000000791b */ /* 0x003fea0003800000 */
.L_x_22845:
[----:B------:R-:W-:Y:S02]  /*4220*/  HFMA2 R86, -RZ, RZ, 0, 9.5367431640625e-07 ;  /* 0x00000010ff567431 */ /* 0x000fe400000001ff */
[----:B------:R-:W-:-:S05]  /*4230*/  FADD.FTZ R100, R98, R89 ;  /* 0x0000005962647221 */ /* 0x000fca0000010000 */
[----:B------:R-:W-:-:S07]  /*4240*/  MOV R85, R100 ;  /* 0x0000006400557202 */ /* 0x000fce0000000f00 */
[----:B------:R-:W-:Y:S05]  /*4250*/  WARPSYNC.COLLECTIVE R88, `(.L_x_22846) ;  /* 0x0000000058087348 */ /* 0x000fea0003c00000 */
[----:B------:R0:W1:Y:S02]  /*4260*/  SHFL.BFLY P2, R89, R85, R86, R87 ;  /* 0x0c00005655597389 */ /* 0x0000640000040057 */
[----:B01----:R-:W-:Y:S05]  /*4270*/  ENDCOLLECTIVE ;  /* 0x000000000000791b */ /* 0x003fea0003800000 */
.L_x_22846:
        /* <DEDUP_REMOVED lines=50> */
[----:B------:R-:W-:-:S07]  /*45a0*/  FFMA.FTZ R85, R85, R85, R40 ;  /* 0x0000005555557223 */ /* 0x000fce0000010028 */
[----:B------:R-:W-:Y:S05]  /*45b0*/  WARPSYNC.COLLECTIVE R88, `(.L_x_22847) ;  /* 0x0000000058087348 */ /* 0x000fea0003c00000 */
[----:B------:R0:W1:Y:S02]  /*45c0*/  SHFL.BFLY P2, R89, R85, R86, R87 ;  /* 0x0c00005655597389 */ /* 0x0000640000040057 */
[----:B01----:R-:W-:Y:S05]  /*45d0*/  ENDCOLLECTIVE ;  /* 0x000000000000791b */ /* 0x003fea0003800000 */
.L_x_22847:
[----:B------:R-:W-:Y:S02]  /*45e0*/  HFMA2 R86, -RZ, RZ, 0, 1.1920928955078125e-07 ;  /* 0x00000002ff567431 */ /* 0x000fe400000001ff */
[----:B------:R-:W-:-:S05]  /*45f0*/  FADD.FTZ R40, R85, R89 ;  /* 0x0000005955287221 */ /* 0x000fca0000010000 */
[----:B------:R-:W-:-:S07]  /*4600*/  MOV R85, R40 ;  /* 0x0000002800557202 */ /* 0x000fce0000000f00 */
[----:B------:R-:W-:Y:S05]  /*4610*/  WARPSYNC.COLLECTIVE R88, `(.L_x_22848) ;  /* 0x0000000058087348 */ /* 0x000fea0003c00000 */
[----:B------:R0:W1:Y:S02]  /*4620*/  SHFL.BFLY P2, R89, R85, R86, R87 ;  /* 0x0c00005655597389 */ /* 0x0000640000040057 */
[----:B01----:R-:W-:Y:S05]  /*4630*/  ENDCOLLECTIVE ;  /* 0x000000000000791b */ /* 0x003fea0003800000 */
.L_x_22848:
[----:B------:R-:W-:Y:S02]  /*4640*/  HFMA2 R86, -RZ, RZ, 0, 2.384185791015625e-07 ;  /* 0x00000004ff567431 */ /* 0x000fe400000001ff */
[----:B------:R-:W-:-:S05]  /*4650*/  FADD.FTZ R43, R40, R89 ;  /* 0x00000059282b7221 */ /* 0x000fca0000010000 */
[----:B------:R-:W-:-:S07]  /*4660*/  MOV R85, R43 ;  /* 0x0000002b00557202 */ /* 0x000fce0000000f00 */
[----:B------:R-:W-:Y:S05]  /*4670*/  WARPSYNC.COLLECTIVE R88, `(.L_x_22849) ;  /* 0x0000000058087348 */ /* 0x000fea0003c00000 */
[----:B------:R0:W1:Y:S02]  /*4680*/  SHFL.BFLY P2, R89, R85, R86, R87 ;  /* 0x0c00005655597389 */ /* 0x0000640000040057 */
[----:B01----:R-:W-:Y:S05]  /*4690*/  ENDCOLLECTIVE ;  /* 0x000000000000791b */ /* 0x003fea0003800000 */
.L_x_22849:
[----:B------:R-:W-:Y:S02]  /*46a0*/  HFMA2 R86, -RZ, RZ, 0, 4.76837158203125e-07 ;  /* 0x00000008ff567431 */ /* 0x000fe400000001ff */
[----:B------:R-:W-:-:S05]  /*46b0*/  FADD.FTZ R98, R43, R89 ;  /* 0x000000592b627221 */ /* 0x000fca0000010000 */
[----:B------:R-:W-:-:S07]  /*46c0*/  MOV R85, R98 ;  /* 0x0000006200557202 */ /* 0x000fce0000000f00 */
[----:B------:R-:W-:Y:S05]  /*46d0*/  WARPSYNC.COLLECTIVE R88, `(.L_x_22850) ;  /* 0x0000000058087348 */ /* 0x000fea0003c00000 */
[----:B------:R0:W1:Y:S02]  /*46e0*/  SHFL.BFLY P2, R89, R85, R86, R87 ;  /* 0x0c00005655597389 */ /* 0x0000640000040057 */
[----:B01----:R-:W-:Y:S05]  /*46f0*/  ENDCOLLECTIVE ;  /* 0x000000000000791b */ /* 0x003fea0003800000 */
.L_x_22850:
[----:B------:R-:W-:Y:S02]  /*4700*/  HFMA2 R86, -RZ, RZ, 0, 9.5367431640625e-07 ;  /* 0x00000010ff567431 */ /* 0x000fe400000001ff */
[----:B------:R-:W-:-:S05]  /*4710*/  FADD.FTZ R100, R98, R89 ;  /* 0x0000005962647221 */ /* 0x000fca0000010000 */
[----:B------:R-:W-:-:S07]  /*4720*/  MOV R85, R100 ;  /* 0x0000006400557202 */ /* 0x000fce0000000f00 */
[----:B------:R-:W-:Y:S05]  /*4730*/  WARPSYNC.COLLECTIVE R88, `(.L_x_22851) ;  /* 0x0000000058087348 */ /* 0x000fea0003c00000 */
[----:B------:R0:W1:Y:S02]  /*4740*/  SHFL.BFLY P2, R89, R85, R86, R87 ;  /* 0x0c00005655597389 */ /* 0x0000640000040057 */
[----:B01----:R-:W-:Y:S05]  /*4750*/  ENDCOLLECTIVE ;  /* 0x000000000000791b */ /* 0x003fea0003800000 */
.L_x_22851:
[----:B------:R-:W-:Y:S05]  /*4760*/  BRA `(.L_x_22852) ;  /* 0xffffffd000b07947 */ /* 0x000fea000383ffff */
.L_x_22839:
[----:B------:R-:W-:Y:S01]  /*4770*/  HFMA2 R87, -RZ, RZ, 0, 1.847743988037109375e-06 ;  /* 0x0000001fff577431 */ /* 0x000fe200000001ff */
[----:B------:R-:W-:Y:S01]  /*4780*/  BSSY B0, `(.L_x_22853) ;  /* 0x0000006000007945 */ /* 0x000fe20003800000 */
[----:B------:R-:W-:Y:S02]  /*4790*/  MOV R86, 0x1 ;  /* 0x0000000100567802 */ /* 0x000fe40000000f00 */
[----:B------:R-:W-:-:S07]  /*47a0*/  MOV R88, 0xffffffff ;  /* 0xffffffff00587802 */ /* 0x000fce0000000f00 */
[----:B-1----:R-:W-:Y:S05]  /*47b0*/  WARPSYNC.COLLECTIVE R88, `(.L_x_22854) ;  /* 0x0000000058087348 */ /* 0x002fea0003c00000 */
[----:B------:R0:W2:Y:S02]  /*47c0*/  SHFL.BFLY P2, R89, R85, R86, R87 ;  /* 0x0c00005655597389 */ /* 0x0000a40000040057 */
[----:B012---:R-:W-:Y:S05]  /*47d0*/  ENDCOLLECTIVE ;  /* 0x000000000000791b */ /* 0x007fea0003800000 */
.L_x_22854:
[----:B------:R-:W-:Y:S05]  /*47e0*/  BSYNC B0 ;  /* 0x0000000000007941 */ /* 0x000fea0003800000 */
.L_x_22853:
        /* <DEDUP_REMOVED lines=9> */
.L_x_22855:
[----:B------:R-:W-:Y:S02]  /*4880*/  HFMA2 R86, -RZ, RZ, 0, 2.384185791015625e-07 ;  /* 0x00000004ff567431 */ /* 0x000fe400000001ff */
[----:B------:R-:W-:-:S05]  /*4890*/  FADD.FTZ R98, R96, R89 ;  /* 0x0000005960627221 */ /* 0x000fca0000010000 */
[----:B------:R-:W-:-:S07]  /*48a0*/  MOV R85, R98 ;  /* 0x0000006200557202 */ /* 0x000fce0000000f00 */
[----:B------:R-:W-:Y:S05]  /*48b0*/  WARPSYNC.COLLECTIVE R88, `(.L_x_22856) ;  /* 0x0000000058087348 */ /* 0x000fea0003c00000 */
[----:B------:R0:W1:Y:S02]  /*48c0*/  SHFL.BFLY P2, R89, R85, R86, R87 ;  /* 0x0c00005655597389 */ /* 0x0000640000040057 */
[----:B01----:R-:W-:Y:S05]  /*48d0*/  ENDCOLLECTIVE ;  /* 0x000000000000791b */ /* 0x003fea0003800000 */
.L_x_22856:
[----:B------:R-:W-:Y:S02]  /*48e0*/  HFMA2 R86, -RZ, RZ, 0, 4.76837158203125e-07 ;  /* 0x00000008ff567431 */ /* 0x000fe400000001ff */
[----:B------:R-:W-:-:S05]  /*48f0*/  FADD.FTZ R100, R98, R89 ;  /* 0x0000005962647221 */ /* 0x000fca0000010000 */
[----:B------:R-:W-:-:S07]  /*4900*/  MOV R85, R100 ;  /* 0x0000006400557202 */ /* 0x000fce0000000f00 */
[----:B------:R-:W-:Y:S05]  /*4910*/  WARPSYNC.COLLECTIVE R88, `(.L_x_22857) ;  /* 0x0000000058087348 */ /* 0x000fea0003c00000 */
[----:B------:R0:W1:Y:S02]  /*4920*/  SHFL.BFLY P2, R89, R85, R86, R87 ;  /* 0x0c00005655597389 */ /* 0x0000640000040057 */
[----:B01----:R-:W-:Y:S05]  /*4930*/  ENDCOLLECTIVE ;  /* 0x000000000000791b */ /* 0x003fea0003800000 */
.L_x_22857:
[----:B------:R-:W-:Y:S02]  /*4940*/  HFMA2 R86, -RZ, RZ, 0, 9.5367431640625e-07 ;  /* 0x00000010ff567431 */ /* 0x000fe400000001ff */
[----:B------:R-:W-:-:S05]  /*4950*/  FADD.FTZ R101, R100, R89 ;  /* 0x0000005964657221 */ /* 0x000fca0000010000 */
[----:B------:R-:W-:-:S07]  /*4960*/  MOV R85, R101 ;  /* 0x0000006500557202 */ /* 0x000fce0000000f00 */
[----:B------:R-:W-:Y:S05]  /*4970*/  WARPSYNC.COLLECTIVE R88, `(.L_x_22858) ;  /* 0x0000000058087348 */ /* 0x000fea0003c00000 */
[----:B------:R0:W1:Y:S02]  /*4980*/  SHFL.BFLY P2, R89, R85, R86, R87 ;  /* 0x0c00005655597389 */ /* 0x0000640000040057 */
[----:B01----:R-:W-:Y:S05]  /*4990*/  ENDCOLLECTIVE ;  /* 0x000000000000791b */ /* 0x003fea0003800000 */
.L_x_22858:
        /* <DEDUP_REMOVED lines=54> */
.L_x_22859:
[----:B------:R-:W-:Y:S02]  /*4d00*/  HFMA2 R86, -RZ, RZ, 0, 1.1920928955078125e-07 ;  /* 0x00000002ff567431 */ /* 0x000fe400000001ff */
[----:B------:R-:W-:-:S05]  /*4d10*/  FADD.FTZ R96, R85, R89 ;  /* 0x0000005955607221 */ /* 0x000fca0000010000 */
[----:B------:R-:W-:-:S07]  /*4d20*/  MOV R85, R96 ;  /* 0x0000006000557202 */ /* 0x000fce0000000f00 */
[----:B------:R-:W-:Y:S05]  /*4d30*/  WARPSYNC.COLLECTIVE R88, `(.L_x_22860) ;  /* 0x0000000058087348 */ /* 0x000fea0003c00000 */
[----:B------:R0:W1:Y:S02]  /*4d40*/  SHFL.BFLY P2, R89, R85, R86, R87 ;  /* 0x0c00005655597389 */ /* 0x0000640000040057 */
[----:B01----:R-:W-:Y:S05]  /*4d50*/  ENDCOLLECTIVE ;  /* 0x000000000000791b */ /* 0x003fea0003800000 */
.L_x_22860:
[----:B------:R-:W-:Y:S02]  /*4d60*/  HFMA2 R86, -RZ, RZ, 0, 2.384185791015625e-07 ;  /* 0x00000004ff567431 */ /* 0x000fe400000001ff */
[----:B------:R-:W-:-:S05]  /*4d70*/  FADD.FTZ R98, R96, R89 ;  /* 0x0000005960627221 */ /* 0x000fca0000010000 */
[----:B------:R-:W-:-:S07]  /*4d80*/  MOV R85, R98 ;  /* 0x0000006200557202 */ /* 0x000fce0000000f00 */
[----:B------:R-:W-:Y:S05]  /*4d90*/  WARPSYNC.COLLECTIVE R88, `(.L_x_22861) ;  /* 0x0000000058087348 */ /* 0x000fea0003c00000 */
[----:B------:R0:W1:Y:S02]  /*4da0*/  SHFL.BFLY P2, R89, R85, R86, R87 ;  /* 0x0c00005655597389 */ /* 0x0000640000040057 */
[----:B01----:R-:W-:Y:S05]  /*4db0*/  ENDCOLLECTIVE ;  /* 0x000000000000791b */ /* 0x003fea0003800000 */
.L_x_22861:
[----:B------:R-:W-:Y:S02]  /*4dc0*/  HFMA2 R86, -RZ, RZ, 0, 4.76837158203125e-07 ;  /* 0x00000008ff567431 */ /* 0x000fe400000001ff */
[----:B------:R-:W-:-:S05]  /*4dd0*/  FADD.FTZ R100, R98, R89 ;  /* 0x0000005962647221 */ /* 0x000fca0000010000 */
[----:B------:R-:W-:-:S07]  /*4de0*/  MOV R85, R100 ;  /* 0x0000006400557202 */ /* 0x000fce0000000f00 */
[----:B------:R-:W-:Y:S05]  /*4df0*/  WARPSYNC.COLLECTIVE R88, `(.L_x_22862) ;  /* 0x0000000058087348 */ /* 0x000fea0003c00000 */
[----:B------:R0:W1:Y:S02]  /*4e00*/  SHFL.BFLY P2, R89, R85, R86, R87 ;  /* 0x0c00005655597389 */ /* 0x0000640000040057 */
[----:B01----:R-:W-:Y:S05]  /*4e10*/  ENDCOLLECTIVE ;  /* 0x000000000000791b */ /* 0x003fea0003800000 */
.L_x_22862:
[----:B------:R-:W-:Y:S02]  /*4e20*/  HFMA2 R86, -RZ, RZ, 0, 9.5367431640625e-07 ;  /* 0x00000010ff567431 */ /* 0x000fe400000001ff */
[----:B------:R-:W-:-:S05]  /*4e30*/  FADD.FTZ R101, R100, R89 ;  /* 0x0000005964657221 */ /* 0x000fca0000010000 */
[----:B------:R-:W-:-:S07]  /*4e40*/  MOV R85, R101 ;  /* 0x0000006500557202 */ /* 0x000fce0000000f00 */
[----:B------:R-:W-:Y:S05]  /*4e50*/  WARPSYNC.COLLECTIVE R88, `(.L_x_22863) ;  /* 0x0000000058087348 */ /* 0x000fea0003c00000 */
[----:B------:R0:W1:Y:S02]  /*4e60*/  SHFL.BFLY P2, R89, R85, R86, R87 ;  /* 0x0c00005655597389 */ /* 0x0000640000040057 */
[----:B01----:R-:W-:Y:S05]  /*4e70*/  ENDCOLLECTIVE ;  /* 0x000000000000791b */ /* 0x003fea0003800000 */
.L_x_22863:
[----:B------:R-:W-:Y:S05]  /*4e80*/  BRA `(.L_x_22864) ;  /* 0xffffffe800d47947 */ /* 0x000fea000383ffff */
.L_x_22865:
        /* <DEDUP_REMOVED lines=15> */
.L_x_28835:


//--------------------- .text._ZN10layer_norm13ln_fwd_kernelINS_13Kernel_traitsI6__halfffffjLj768ELj1ELj4ELj1ELj16ENS_18Kernel_traits_baseILj768ES2_ffffjLj128EEEEELb0ELb1ELb1ELb0EEEvNS_9FwdParamsE --------------------------
	.section	.text._ZN10layer_norm13ln_fwd_kernelINS_13Kernel_traitsI6__halfffffjLj768ELj1ELj4ELj1ELj16ENS_18Kernel_traits_baseILj768ES2_ffffjLj128EEEEELb0ELb1ELb1ELb0EEEvNS_9FwdParamsE,"ax",@progbits
	.align	128
        .global         _ZN10layer_norm13ln_fwd_kernelINS_13Kernel_traitsI6__halfffffjLj768ELj1ELj4ELj1ELj16ENS_18Kernel_traits_baseILj768ES2_ffffjLj128EEEEELb0ELb1ELb1ELb0EEEvNS_9FwdParamsE
        .type           _ZN10layer_norm13ln_fwd_kernelINS_13Kernel_traitsI6__halfffffjLj768ELj1ELj4ELj1ELj16ENS_18Kernel_traits_baseILj768ES2_ffffjLj128EEEEELb0ELb1ELb1ELb0EEEvNS_9FwdParamsE,@function
        .size           _ZN10layer_norm13ln_fwd_kernelINS_13Kernel_traitsI6__halfffffjLj768ELj1ELj4ELj1ELj16ENS_18Kernel_traits_baseILj768ES2_ffffjLj128EEEEELb0ELb1ELb1ELb0EEEvNS_9FwdParamsE,(.L_x_28836 - _ZN10layer_norm13ln_fwd_kernelINS_13Kernel_traitsI6__halfffffjLj768ELj1ELj4ELj1ELj16ENS_18Kernel_traits_baseILj768ES2_ffffjLj128EEEEELb0ELb1ELb1ELb0EEEvNS_9FwdParamsE)
        .other          _ZN10layer_norm13ln_fwd_kernelINS_13Kernel_traitsI6__halfffffjLj768ELj1ELj4ELj1ELj16ENS_18Kernel_traits_baseILj768ES2_ffffjLj128EEEEELb0ELb1ELb1ELb0EEEvNS_9FwdParamsE,@"STO_CUDA_ENTRY STV_DEFAULT"
_ZN10layer_norm13ln_fwd_kernelINS_13Kernel_traitsI6__halfffffjLj768ELj1ELj4ELj1ELj16ENS_18Kernel_traits_baseILj768ES2_ffffjLj128EEEEELb0ELb1ELb1ELb0EEEvNS_9FwdParamsE:
.text._ZN10layer_norm13ln_fwd_kernelINS_13Kernel_traitsI6__halfffffjLj768ELj1ELj4ELj1ELj16ENS_18Kernel_traits_baseILj768ES2_ffffjLj128EEEEELb0ELb1ELb1ELb0EEEvNS_9FwdParamsE:
        /* <DEDUP_REMOVED lines=82> */
[----:B------:R-:W5:Y:S01]  /*0520*/  LD.E.64 R52, desc[UR6][R52.64] ;  /* 0x0000000634347980 */ /* 0x000f62000c101b00 */
[----:B--2---:R-:W-:-:S05]  /*0530*/  IMAD.WIDE.U32 R26, R4, 0x8, R26 ;  /* 0x00000008041a7825 */ /* 0x004fca00078e001a */
[----:B------:R0:W5:Y:S01]  /*0540*/  LDG.E.64 R4, desc[UR6][R26.64] ;  /* 0x000000061a047981 */ /* 0x000162000c1e1b00 */
[----:B------:R-:W-:Y:S05]  /*0550*/  BRA `(.L_x_22868) ;  /* 0x0000000000d87947 */ /* 0x000fea0003800000 */
.L_x_22867:
        /* <DEDUP_REMOVED lines=54> */
.L_x_22868:
[----:B------:R-:W-:Y:S05]  /*08c0*/  BSYNC.RECONVERGENT B0 ;  /* 0x0000000000007941 */ /* 0x000fea0003800200 */
.L_x_22866:
[----:B------:R-:W1:Y:S02]  /*08d0*/  LDCU UR4, c[0x0][0x384] ;  /* 0x00007080ff0477ac */ /* 0x000e640008000800 */
[----:B-1----:R-:W-:-:S13]  /*08e0*/  ISETP.GE.AND P0, PT, R0, UR4, PT ;  /* 0x0000000400007c0c */ /* 0x002fda000bf06270 */
[----:B------:R-:W-:Y:S05]  /*08f0*/  @P0 EXIT ;  /* 0x000000000000094d */ /* 0x000fea0003800000 */
[----:B-----5:R-:W-:Y:S01]  /*0900*/  MOV R54, R4 ;  /* 0x0000000400367202 */ /* 0x020fe20000000f00 */
[----:B------:R-:W1:Y:S01]  /*0910*/  LDCU UR10, c[0x0][0x40c] ;  /* 0x00008180ff0a77ac */ /* 0x000e620008000800 */
[----:B------:R-:W-:Y:S02]  /*0920*/  MOV R55, R5 ;  /* 0x0000000500377202 */ /* 0x000fe40000000f00 */
[--C-:B------:R-:W-:Y:S01]  /*0930*/  SHF.R.U64 R56, R4, 0x10, R5.reuse ;  /* 0x0000001004387819 */ /* 0x100fe20000001205 */
[----:B------:R-:W-:Y:S01]  /*0940*/  HADD2.F32 R54, -RZ, R54.H0_H0 ;  /* 0x20000036ff367230 */ /* 0x000fe20000004100 */
[----:B------:R-:W-:Y:S01]  /*0950*/  SHF.R.U32.HI R57, RZ, 0x10, R5 ;  /* 0x00000010ff397819 */ /* 0x000fe20000011605 */
[----:B------:R-:W-:Y:S01]  /*0960*/  HADD2.F32 R55, -RZ, R55.H0_H0 ;  /* 0x20000037ff377230 */ /* 0x000fe20000004100 */
[----:B------:R-:W-:Y:S01]  /*0970*/  MOV R4, R48 ;  /* 0x0000003000047202 */ /* 0x000fe20000000f00 */
[----:B------:R-:W-:Y:S01]  /*0980*/  HADD2.F32 R56, -RZ, R56.H0_H0 ;  /* 0x20000038ff387230 */ /* 0x000fe20000004100 */
[----:B------:R-:W-:Y:S01]  /*0990*/  MOV R5, R49 ;  /* 0x0000003100057202 */ /* 0x000fe20000000f00 */
[----:B------:R-:W-:Y:S01]  /*09a0*/  HADD2.F32 R57, -RZ, R57.H0_H0 ;  /* 0x20000039ff397230 */ /* 0x000fe20000004100 */
[----:B------:R-:W-:Y:S01]  /*09b0*/  SHF.R.U32.HI R86, RZ, 0x10, R49 ;  /* 0x00000010ff567819 */ /* 0x000fe20000011631 */
[----:B------:R-:W2:Y:S01]  /*09c0*/  LDCU.U8 UR8, c[0x0][0x410] ;  /* 0x00008200ff0877ac */ /* 0x000ea20008000000 */
[----:B------:R-:W-:-:S02]  /*09d0*/  PRMT R85, R4, 0x5410, R5 ;  /* 0x0000541004557816 */ /* 0x000fc40000000005 */
[--C-:B------:R-:W-:Y:S01]  /*09e0*/  SHF.R.U64 R4, R46, 0x10, R47.reuse ;  /* 0x000000102e047819 */ /* 0x100fe2000000122f */
[----:B------:R-:W3:Y:S01]  /*09f0*/  LDCU UR9, c[0x0][0x448] ;  /* 0x00008900ff0977ac */ /* 0x000ee20008000800 */
[----:B------:R-:W-:Y:S02]  /*0a00*/  SHF.R.U32.HI R87, RZ, 0x10, R47 ;  /* 0x00000010ff577819 */ /* 0x000fe4000001162f */
[----:B------:R-:W-:Y:S01]  /*0a10*/  PRMT R86, R86, 0x5410, R4 ;  /* 0x0000541056567816 */ /* 0x000fe20000000004 */
[----:B------:R-:W4:Y:S01]  /*0a20*/  LDCU.64 UR4, c[0x0][0x3a0] ;  /* 0x00007400ff0477ac */ /* 0x000f220008000a00 */
[--C-:B------:R-:W-:Y:S02]  /*0a30*/  SHF.R.U64 R5, R44, 0x10, R45.reuse ;  /* 0x000000102c057819 */ /* 0x100fe4000000122d */
[----:B------:R-:W-:Y:S02]  /*0a40*/  SHF.R.U32.HI R88, RZ, 0x10, R45 ;  /* 0x00000010ff587819 */ /* 0x000fe4000001162d */
[----:B------:R-:W-:-:S02]  /*0a50*/  SHF.R.U64 R4, R42, 0x10, R43 ;  /* 0x000000102a047819 */ /* 0x000fc4000000122b */
[----:B------:R-:W-:Y:S02]  /*0a60*/  MOV R66, R16 ;  /* 0x0000001000427202 */ /* 0x000fe40000000f00 */
[----:B------:R-:W-:Y:S02]  /*0a70*/  MOV R65, R17 ;  /* 0x0000001100417202 */ /* 0x000fe40000000f00 */
[--C-:B0-----:R-:W-:Y:S02]  /*0a80*/  SHF.R.U64 R26, R16, 0x10, R17.reuse ;  /* 0x00000010101a7819 */ /* 0x101fe40000001211 */
[----:B------:R-:W-:Y:S02]  /*0a90*/  SHF.R.U32.HI R27, RZ, 0x10, R17 ;  /* 0x00000010ff1b7819 */ /* 0x000fe40000011611 */
[----:B------:R-:W-:Y:S02]  /*0aa0*/  MOV R62, R20 ;  /* 0x00000014003e7202 */ /* 0x000fe40000000f00 */
[----:B------:R-:W-:-:S02]  /*0ab0*/  MOV R60, R22 ;  /* 0x00000016003c7202 */ /* 0x000fc40000000f00 */
[----:B------:R-:W-:Y:S02]  /*0ac0*/  SHF.R.U64 R67, R22, 0x10, R23 ;  /* 0x0000001016437819 */ /* 0x000fe40000001217 */
[----:B------:R-:W-:Y:S02]  /*0ad0*/  MOV R73, R14 ;  /* 0x0000000e00497202 */ /* 0x000fe40000000f00 */
[----:B------:R-:W-:Y:S02]  /*0ae0*/  SHF.R.U64 R74, R14, 0x10, R15 ;  /* 0x000000100e4a7819 */ /* 0x000fe4000000120f */
[----:B------:R-:W-:Y:S02]  /*0af0*/  MOV R75, R12 ;  /* 0x0000000c004b7202 */ /* 0x000fe40000000f00 */
[----:B------:R-:W-:Y:S02]  /*0b00*/  SHF.R.U64 R76, R12, 0x10, R13 ;  /* 0x000000100c4c7819 */ /* 0x000fe4000000120d */
[----:B------:R-:W-:-:S02]  /*0b10*/  MOV R77, R10 ;  /* 0x0000000a004d7202 */ /* 0x000fc40000000f00 */
[----:B------:R-:W-:Y:S02]  /*0b20*/  SHF.R.U64 R80, R10, 0x10, R11 ;  /* 0x000000100a507819 */ /* 0x000fe4000000120b */
[----:B------:R-:W-:Y:S02]  /*0b30*/  MOV R64, R18 ;  /* 0x0000001200407202 */ /* 0x000fe40000000f00 */
[----:B------:R-:W-:Y:S02]  /*0b40*/  MOV R63, R19 ;  /* 0x00000013003f7202 */ /* 0x000fe40000000f00 */
[----:B------:R-:W-:Y:S02]  /*0b50*/  SHF.R.U64 R28, R18, 0x10, R19 ;  /* 0x00000010121c7819 */ /* 0x000fe40000001213 */
[----:B------:R-:W-:Y:S02]  /*0b60*/  MOV R61, R21 ;  /* 0x00000015003d7202 */ /* 0x000fe40000000f00 */
[----:B------:R-:W-:-:S02]  /*0b70*/  SHF.R.U64 R20, R20, 0x10, R21 ;  /* 0x0000001014147819 */ /* 0x000fc40000001215 */
[----:B------:R-:W-:Y:S02]  /*0b80*/  MOV R17, R23 ;  /* 0x0000001700117202 */ /* 0x000fe40000000f00 */
[----:B------:R-:W-:Y:S02]  /*0b90*/  SHF.R.U32.HI R22, RZ, 0x10, R23 ;  /* 0x00000010ff167819 */ /* 0x000fe40000011617 */
[----:B------:R-:W-:Y:S02]  /*0ba0*/  MOV R16, R15 ;  /* 0x0000000f00107202 */ /* 0x000fe40000000f00 */
[----:B------:R-:W-:Y:S02]  /*0bb0*/  MOV R14, R13 ;  /* 0x0000000d000e7202 */ /* 0x000fe40000000f00 */
[----:B------:R-:W-:Y:S02]  /*0bc0*/  MOV R12, R11 ;  /* 0x0000000b000c7202 */ /* 0x000fe40000000f00 */
[----:B------:R-:W-:-:S02]  /*0bd0*/  MOV R81, R8 ;  /* 0x0000000800517202 */ /* 0x000fc40000000f00 */
[----:B------:R-:W-:Y:S02]  /*0be0*/  MOV R10, R9 ;  /* 0x00000009000a7202 */ /* 0x000fe40000000f00 */
[----:B------:R-:W-:Y:S02]  /*0bf0*/  SHF.R.U64 R82, R8, 0x10, R9 ;  /* 0x0000001008527819 */ /* 0x000fe40000001209 */
[----:B------:R-:W-:Y:S02]  /*0c00*/  MOV R83, R6 ;  /* 0x0000000600537202 */ /* 0x000fe40000000f00 */
[----:B------:R-:W-:Y:S02]  /*0c10*/  SHF.R.U64 R84, R6, 0x10, R7 ;  /* 0x0000001006547819 */ /* 0x000fe40000001207 */
[----:B------:R-:W-:Y:S02]  /*0c20*/  PRMT R87, R87, 0x5410, R5 ;  /* 0x0000541057577816 */ /* 0x000fe40000000005 */
[----:B------:R-:W-:-:S02]  /*0c30*/  PRMT R88, R88, 0x5410, R4 ;  /* 0x0000541058587816 */ /* 0x000fc40000000004 */
        /* <DEDUP_REMOVED lines=8> */
[----:B------:R-:W-:Y:S02]  /*0cc0*/  MOV R71, R24 ;  /* 0x0000001800477202 */ /* 0x000fe40000000f00 */
[----:B------:R-:W-:-:S02]  /*0cd0*/  MOV R18, R25 ;  /* 0x0000001900127202 */ /* 0x000fc40000000f00 */
[--C-:B------:R-:W-:Y:S02]  /*0ce0*/  SHF.R.U64 R72, R24, 0x10, R25.reuse ;  /* 0x0000001018487819 */ /* 0x100fe40000001219 */
[----:B------:R-:W-:Y:S02]  /*0cf0*/  SHF.R.U32.HI R23, RZ, 0x10, R25 ;  /* 0x00000010ff177819 */ /* 0x000fe40000011619 */
[----:B------:R-:W-:Y:S02]  /*0d00*/  SHF.R.U32.HI R15, RZ, 0x10, R15 ;  /* 0x00000010ff0f7819 */ /* 0x000fe4000001160f */
[----:B------:R-:W-:Y:S02]  /*0d10*/  SHF.R.U32.HI R13, RZ, 0x10, R13 ;  /* 0x00000010ff0d7819 */ /* 0x000fe4000001160d */
[----:B------:R-:W-:Y:S02]  /*0d20*/  SHF.R.U32.HI R11, RZ, 0x10, R11 ;  /* 0x00000010ff0b7819 */ /* 0x000fe4000001160b */
[----:B------:R-:W-:-:S02]  /*0d30*/  SHF.R.U32.HI R9, RZ, 0x10, R9 ;  /* 0x00000010ff097819 */ /* 0x000fc40000011609 */
[----:B------:R-:W-:Y:S02]  /*0d40*/  MOV R8, R7 ;  /* 0x0000000700087202 */ /* 0x000fe40000000f00 */
[----:B------:R-:W-:Y:S02]  /*0d50*/  SHF.R.U32.HI R6, RZ, 0x10, R7 ;  /* 0x00000010ff067819 */ /* 0x000fe40000011607 */
[----:B------:R-:W-:Y:S02]  /*0d60*/  SHF.R.U32.HI R89, RZ, 0x10, R43 ;  /* 0x00000010ff597819 */ /* 0x000fe4000001162b */
[--C-:B------:R-:W-:Y:S02]  /*0d70*/  SHF.R.U64 R5, R40, 0x10, R41.reuse ;  /* 0x0000001028057819 */ /* 0x100fe40000001229 */
[----:B------:R-:W-:Y:S02]  /*0d80*/  SHF.R.U32.HI R90, RZ, 0x10, R41 ;  /* 0x00000010ff5a7819 */ /* 0x000fe40000011629 */
[----:B------:R-:W-:-:S02]  /*0d90*/  SHF.R.U64 R4, R2, 0x10, R3 ;  /* 0x0000001002047819 */ /* 0x000fc40000001203 */
        /* <DEDUP_REMOVED lines=21> */
[----:B------:R-:W-:Y:S02]  /*0ef0*/  SHF.R.U32.HI R91, RZ, 0x10, R3 ;  /* 0x00000010ff5b7819 */ /* 0x000fe40000011603 */
[----:B-1234-:R-:W-:-:S07]  /*0f00*/  PRMT R90, R90, 0x5410, R4 ;  /* 0x000054105a5a7816 */ /* 0x01efce0000000004 */
.L_x_22914:
[----:B------:R-:W0:Y:S02]  /*0f10*/  LDC.64 R36, c[0x0][0x3f0] ;  /* 0x0000fc00ff247b82 */ /* 0x000e240000000a00 */
[----:B0-----:R-:W-:-:S06]  /*0f20*/  IMAD.WIDE R68, R0, 0x4, R36 ;  /* 0x0000000400447825 */ /* 0x001fcc00078e0224 */
[----:B------:R-:W0:Y:S01]  /*0f30*/  LDC.64 R36, c[0x0][0x3f8] ;  /* 0x0000fe00ff247b82 */ /* 0x000e220000000a00 */
[----:B------:R1:W2:Y:S01]  /*0f40*/  LDG.E R68, desc[UR6][R68.64] ;  /* 0x0000000644447981 */ /* 0x0002a2000c1e1900 */
[----:B0-----:R-:W-:-:S06]  /*0f50*/  IMAD.WIDE R36, R0, 0x4, R36 ;  /* 0x0000000400247825 */ /* 0x001fcc00078e0224 */
[----:B------:R0:W5:Y:S01]  /*0f60*/  LDG.E R37, desc[UR6][R36.64] ;  /* 0x0000000624257981 */ /* 0x000162000c1e1900 */
[----:B------:R-:W-:Y:S01]  /*0f70*/  ISETP.GE.U32.AND P4, PT, R51, 0x20, PT ;  /* 0x000000203300780c */ /* 0x000fe20003f86070 */
[----:B------:R-:W-:Y:S01]  /*0f80*/  BSSY.RECONVERGENT B0, `(.L_x_22869) ;  /* 0x000004d000007945 */ /* 0x000fe20003800200 */
[----:B-1----:R-:W-:Y:S01]  /*0f90*/  HFMA2 R69, -RZ, RZ, 0, 0 ;  /* 0x00000000ff457431 */ /* 0x002fe200000001ff */
[----:B0-----:R-:W0:Y:S02]  /*0fa0*/  LDC R36, c[0x0][0x388] ;  /* 0x0000e200ff247b82 */ /* 0x001e240000000800 */
[----:B0-----:R-:W-:-:S05]  /*0fb0*/  IMAD R38, R0, R36, RZ ;  /* 0x0000002400267224 */ /* 0x001fca00078e02ff */
[----:B------:R-:W-:-:S04]  /*0fc0*/  SHF.R.S32.HI R70, RZ, 0x1f, R38 ;  /* 0x0000001fff467819 */ /* 0x000fc80000011426 */
[----:B------:R-:W-:-:S04]  /*0fd0*/  LEA.HI R70, R70, R38, RZ, 0x2 ;  /* 0x0000002646467211 */ /* 0x000fc800078f10ff */
[----:B------:R-:W-:Y:S02]  /*0fe0*/  LEA.HI.SX32 R70, R70, R50, 0x1e ;  /* 0x0000003246467211 */ /* 0x000fe400078ff2ff */
[----:B--2---:R-:W-:-:S13]  /*0ff0*/  ISETP.GE.AND P0, PT, R68, 0x1, PT ;  /* 0x000000014400780c */ /* 0x004fda0003f06270 */
[----:B------:R-:W-:-:S05]  /*1000*/  @P0 IADD3 R39, PT, PT, R68, -0x1, RZ ;  /* 0xffffffff44270810 */ /* 0x000fca0007ffe0ff */
[----:B------:R-:W-:-:S05]  /*1010*/  @P0 IMAD R39, R39, R36, RZ ;  /* 0x0000002427270224 */ /* 0x000fca00078e02ff */
[----:B------:R-:W-:-:S04]  /*1020*/  @P0 SHF.R.S32.HI R38, RZ, 0x1f, R39 ;  /* 0x0000001fff260819 */ /* 0x000fc80000011427 */
        /* <DEDUP_REMOVED lines=8> */
.L_x_22872:
[----:B------:R-:W-:Y:S05]  /*10b0*/  BSYNC.RECONVERGENT B1 ;  /* 0x0000000000017941 */ /* 0x000fea0003800200 */
.L_x_22871:
[----:B------:R-:W-:Y:S01]  /*10c0*/  UISETP.NE.U32.AND UP0, UPT, UR4, URZ, UPT ;  /* 0x000000ff0400728c */ /* 0x000fe2000bf05070 */
[----:B------:R-:W-:Y:S01]  /*10d0*/  SHF.R.U64 R12, R48, 0x10, R49 ;  /* 0x00000010300c7819 */ /* 0x000fe20000001231 */
[----:B------:R-:W-:Y:S02]  /*10e0*/  BSSY.RECONVERGENT B1, `(.L_x_22873) ;  /* 0x0000031000017945 */ /* 0x000fe40003800200 */
[----:B------:R-:W-:Y:S01]  /*10f0*/  UISETP.NE.AND.EX UP0, UPT, UR5, URZ, UPT, UP0 ;  /* 0x000000ff0500728c */ /* 0x000fe2000bf05300 */
[----:B------:R-:W-:-:S08]  /*1100*/  PRMT R78, R12, 0x7610, R78 ;  /* 0x000076100c4e7816 */ /* 0x000fd0000000004e */
[----:B------:R-:W-:Y:S05]  /*1110*/  BRA.U !UP0, `(.L_x_22874) ;  /* 0x0000000108647547 */ /* 0x000fea000b800000 */
[----:B------:R-:W0:Y:S02]  /*1120*/  LDC.64 R8, c[0x0][0x3a0] ;  /* 0x0000e800ff087b82 */ /* 0x000e240000000a00 */
[----:B0-----:R-:W-:-:S06]  /*1130*/  IMAD.WIDE.U32 R8, R70, 0x10, R8 ;  /* 0x0000001046087825 */ /* 0x001fcc00078e0008 */
[----:B------:R-:W2:Y:S01]  /*1140*/  LDG.E.128 R8, desc[UR6][R8.64] ;  /* 0x0000000608087981 */ /* 0x000ea2000c1e1d00 */
[----:B------:R-:W-:-:S13]  /*1150*/  ISETP.GT.AND P1, PT, R68, RZ, PT ;  /* 0x000000ff4400720c */ /* 0x000fda0003f24270 */
[----:B------:R-:W0:Y:S01]  /*1160*/  @P1 LDC R14, c[0x0][0x40c] ;  /* 0x00010300ff0e1b82 */ /* 0x000e220000000800 */
[----:B------:R-:W-:-:S07]  /*1170*/  @P1 HADD2.F32 R13, -RZ, R85.H0_H0 ;  /* 0x20000055ff0d1230 */ /* 0x000fce0000004100 */
[----:B------:R-:W1:Y:S08]  /*1180*/  @P1 LDC R15, c[0x0][0x40c] ;  /* 0x00010300ff0f1b82 */ /* 0x000e700000000800 */
[----:B------:R-:W3:Y:S01]  /*1190*/  @P1 LDC R38, c[0x0][0x40c] ;  /* 0x00010300ff261b82 */ /* 0x000ee20000000800 */
[----:B0----5:R-:W-:Y:S01]  /*11a0*/  @P1 FMUL.FTZ R14, R4, R14 ;  /* 0x0000000e040e1220 */ /* 0x021fe20000410000 */
[----:B-1----:R-:W-:Y:S01]  /*11b0*/  @P1 FMUL.FTZ R15, R5, R15 ;  /* 0x0000000f050f1220 */ /* 0x002fe20000410000 */
[----:B---3--:R-:W-:Y:S01]  /*11c0*/  @P1 FMUL.FTZ R38, R6, R38 ;  /* 0x0000002606261220 */ /* 0x008fe20000410000 */
[----:B--2---:R-:W-:Y:S01]  /*11d0*/  @!P1 MOV R12, R8 ;  /* 0x00000008000c9202 */ /* 0x004fe20000000f00 */
[----:B------:R-:W-:Y:S01]  /*11e0*/  @P1 FFMA.FTZ R12, R14, R13, R8 ;  /* 0x0000000d0e0c1223 */ /* 0x000fe20000010008 */
[----:B------:R-:W-:Y:S01]  /*11f0*/  @P1 HADD2.F32 R14, -RZ, R78.H0_H0 ;  /* 0x2000004eff0e1230 */ /* 0x000fe20000004100 */
[----:B------:R-:W-:-:S04]  /*1200*/  MOV R13, R9 ;  /* 0x00000009000d7202 */ /* 0x000fc80000000f00 */
[----:B------:R-:W-:Y:S01]  /*1210*/  @P1 FFMA.FTZ R13, R15, R14, R9 ;  /* 0x0000000e0f0d1223 */ /* 0x000fe20000010009 */
[----:B------:R-:W-:Y:S01]  /*1220*/  @P1 HADD2.F32 R15, -RZ, R85.H1_H1 ;  /* 0x30000055ff0f1230 */ /* 0x000fe20000004100 */
[----:B------:R-:W-:-:S04]  /*1230*/  MOV R14, R10 ;  /* 0x0000000a000e7202 */ /* 0x000fc80000000f00 */
[----:B------:R-:W-:Y:S01]  /*1240*/  @P1 FFMA.FTZ R14, R38, R15, R10 ;  /* 0x0000000f260e1223 */ /* 0x000fe2000001000a */
[----:B------:R-:W-:Y:S01]  /*1250*/  MOV R15, R11 ;  /* 0x0000000b000f7202 */ /* 0x000fe20000000f00 */
[----:B------:R-:W-:Y:S06]  /*1260*/  @!P1 BRA `(.L_x_22875) ;  /* 0x0000000000609947 */ /* 0x000fec0003800000 */
[----:B------:R-:W-:Y:S02]  /*1270*/  HADD2.F32 R15, -RZ, R86.H0_H0 ;  /* 0x20000056ff0f7230 */ /* 0x000fe40000004100 */
[----:B------:R-:W-:-:S04]  /*1280*/  FMUL.FTZ R38, R7, UR10 ;  /* 0x0000000a07267c20 */ /* 0x000fc80008410000 */
[----:B------:R-:W-:Y:S01]  /*1290*/  FFMA.FTZ R15, R38, R15, R11 ;  /* 0x0000000f260f7223 */ /* 0x000fe2000001000b */
[----:B------:R-:W-:Y:S06]  /*12a0*/  BRA `(.L_x_22875) ;  /* 0x0000000000507947 */ /* 0x000fec0003800000 */
.L_x_22874:
[----:B------:R-:W0:Y:S01]  /*12b0*/  @P0 LDC R14, c[0x0][0x40c] ;  /* 0x00010300ff0e0b82 */ /* 0x000e220000000800 */
[----:B------:R-:W-:Y:S02]  /*12c0*/  @P0 HADD2.F32 R13, -RZ, R85.H0_H0 ;  /* 0x20000055ff0d0230 */ /* 0x000fe40000004100 */
[----:B------:R-:W-:-:S05]  /*12d0*/  HFMA2 R12, -RZ, RZ, 0, 0 ;  /* 0x00000000ff0c7431 */ /* 0x000fca00000001ff */
[----:B------:R-:W1:Y:S08]  /*12e0*/  @P0 LDC R15, c[0x0][0x40c] ;  /* 0x00010300ff0f0b82 */ /* 0x000e700000000800 */
[----:B------:R-:W2:Y:S08]  /*12f0*/  @P0 LDC R38, c[0x0][0x40c] ;  /* 0x00010300ff260b82 */ /* 0x000eb00000000800 */
[----:B------:R-:W3:Y:S01]  /*1300*/  @P0 LDC R39, c[0x0][0x40c] ;  /* 0x00010300ff270b82 */ /* 0x000ee20000000800 */
[----:B0----5:R-:W-:-:S04]  /*1310*/  @P0 FMUL.FTZ R14, R4, R14 ;  /* 0x0000000e040e0220 */ /* 0x021fc80000410000 */
[----:B------:R-:W-:Y:S01]  /*1320*/  @P0 FMUL.FTZ R12, R14, R13 ;  /* 0x0000000d0e0c0220 */ /* 0x000fe20000410000 */
[----:B------:R-:W-:Y:S01]  /*1330*/  @P0 HADD2.F32 R14, -RZ, R78.H0_H0 ;  /* 0x2000004eff0e0230 */ /* 0x000fe20000004100 */
[----:B------:R-:W-:Y:S01]  /*1340*/  MOV R13, RZ ;  /* 0x000000ff000d7202 */ /* 0x000fe20000000f00 */
[----:B-1----:R-:W-:-:S04]  /*1350*/  @P0 FMUL.FTZ R15, R5, R15 ;  /* 0x0000000f050f0220 */ /* 0x002fc80000410000 */
[----:B------:R-:W-:Y:S01]  /*1360*/  @P0 FMUL.FTZ R13, R15, R14 ;  /* 0x0000000e0f0d0220 */ /* 0x000fe20000410000 */
[----:B------:R-:W-:Y:S02]  /*1370*/  @P0 HADD2.F32 R15, -RZ, R85.H1_H1 ;  /* 0x30000055ff0f0230 */ /* 0x000fe40000004100 */
[----:B------:R-:W-:Y:S02]  /*1380*/  HFMA2 R14, -RZ, RZ, 0, 0 ;  /* 0x00000000ff0e7431 */ /* 0x000fe400000001ff */
[----:B--2---:R-:W-:-:S04]  /*1390*/  @P0 FMUL.FTZ R38, R6, R38 ;  /* 0x0000002606260220 */ /* 0x004fc80000410000 */
[----:B------:R-:W-:Y:S01]  /*13a0*/  @P0 FMUL.FTZ R14, R38, R15 ;  /* 0x0000000f260e0220 */ /* 0x000fe20000410000 */
[----:B------:R-:W-:Y:S01]  /*13b0*/  @P0 HADD2.F32 R38, -RZ, R86.H0_H0 ;  /* 0x20000056ff260230 */ /* 0x000fe20000004100 */
[----:B------:R-:W-:Y:S01]  /*13c0*/  MOV R15, RZ ;  /* 0x000000ff000f7202 */ /* 0x000fe20000000f00 */
[----:B---3--:R-:W-:-:S04]  /*13d0*/  @P0 FMUL.FTZ R39, R7, R39 ;  /* 0x0000002707270220 */ /* 0x008fc80000410000 */
[----:B------:R-:W-:-:S07]  /*13e0*/  @P0 FMUL.FTZ R15, R39, R38 ;  /* 0x00000026270f0220 */ /* 0x000fce0000410000 */
.L_x_22875:
[----:B------:R-:W-:Y:S05]  /*13f0*/  BSYNC.RECONVERGENT B1 ;  /* 0x0000000000017941 */ /* 0x000fea0003800200 */
.L_x_22873:
[----:B------:R-:W0:Y:S01]  /*1400*/  LDC.64 R38, c[0x0][0x3a8] ;  /* 0x0000ea00ff267b82 */ /* 0x000e220000000a00 */
[----:B------:R-:W-:Y:S01]  /*1410*/  IADD3 R69, PT, PT, R69, 0x20, RZ ;  /* 0x0000002045457810 */ /* 0x000fe20007ffe0ff */
[C---:B0-----:R-:W-:Y:S01]  /*1420*/  IMAD.WIDE.U32 R38, R70.reuse, 0x10, R38 ;  /* 0x0000001046267825 */ /* 0x041fe200078e0026 */
[----:B------:R-:W-:-:S04]  /*1430*/  IADD3 R70, PT, PT, R70, 0x20, RZ ;  /* 0x0000002046467810 */ /* 0x000fc80007ffe0ff */
[----:B------:R0:W-:Y:S03]  /*1440*/  STG.E.128 desc[UR6][R38.64], R12 ;  /* 0x0000000c26007986 */ /* 0x0001e6000c101d06 */
.L_x_22870:
[----:B------:R-:W-:Y:S05]  /*1450*/  BSYNC.RECONVERGENT B0 ;  /* 0x0000000000007941 */ /* 0x000fea0003800200 */
.L_x_22869:
[----:B------:R-:W-:Y:S01]  /*1460*/  ISETP.GE.U32.AND P1, PT, R51, 0x40, PT ;  /* 0x000000403300780c */ /* 0x000fe20003f26070 */
[----:B------:R-:W-:Y:S03]  /*1470*/  BSSY.RECONVERGENT B0, `(.L_x_22876) ;  /* 0x000003d000007945 */ /* 0x000fe60003800200 */
[----:B0-----:R-:W-:-:S09]  /*1480*/  P2R R38, PR, RZ, 0x2 ;  /* 0x00000002ff267803 */ /* 0x001fd20000000000 */
[----:B------:R-:W-:Y:S05]  /*1490*/  @!P1 BRA `(.L_x_22877) ;  /* 0x0000000000e89947 */ /* 0x000fea0003800000 */
[----:B------:R-:W-:Y:S01]  /*14a0*/  ISETP.NE.U32.AND P1, PT, RZ, UR4, PT ;  /* 0x00000004ff007c0c */ /* 0x000fe2000bf25070 */
[----:B------:R-:W0:Y:S03]  /*14b0*/  @P0 LDC.64 R18, c[0x0][0x390] ;  /* 0x0000e400ff120b82 */ /* 0x000e260000000a00 */
[----:B------:R-:W-:-:S13]  /*14c0*/  ISETP.NE.AND.EX P1, PT, RZ, UR5, PT, P1 ;  /* 0x00000005ff007c0c */ /* 0x000fda000bf25310 */
[----:B------:R-:W1:Y:S01]  /*14d0*/  @P1 LDC.64 R16, c[0x0][0x3a0] ;  /* 0x0000e800ff101b82 */ /* 0x000e620000000a00 */
[----:B0-----:R-:W-:-:S05]  /*14e0*/  @P0 IMAD.WIDE.U32 R18, R69, 0x10, R18 ;  /* 0x0000001045120825 */ /* 0x001fca00078e0012 */
[----:B------:R0:W5:Y:S01]  /*14f0*/  @P0 LDG.E.128 R4, desc[UR6][R18.64] ;  /* 0x0000000612040981 */ /* 0x000162000c1e1d00 */
[----:B-1----:R-:W-:-:S05]  /*1500*/  @P1 IMAD.WIDE.U32 R16, R70, 0x10, R16 ;  /* 0x0000001046101825 */ /* 0x002fca00078e0010 */
[----:B------:R0:W5:Y:S01]  /*1510*/  @P1 LDG.E.128 R8, desc[UR6][R16.64] ;  /* 0x0000000610081981 */ /* 0x000162000c1e1d00 */
[----:B------:R-:W-:Y:S04]  /*1520*/  BSSY.RECONVERGENT B1, `(.L_x_22878) ;  /* 0x000002c000017945 */ /* 0x000fe80003800200 */
[----:B------:R-:W-:Y:S05]  /*1530*/  @!P1 BRA `(.L_x_22879) ;  /* 0x0000000000589947 */ /* 0x000fea0003800000 */
[----:B------:R-:W-:Y:S02]  /*1540*/  ISETP.GT.AND P1, PT, R68, RZ, PT ;  /* 0x000000ff4400720c */ /* 0x000fe40003f24270 */
[----:B0----5:R-:W-:-:S11]  /*1550*/  MOV R16, R8 ;  /* 0x0000000800107202 */ /* 0x021fd60000000f00 */
[----:B------:R-:W0:Y:S01]  /*1560*/  @P1 LDC R17, c[0x0][0x40c] ;  /* 0x00010300ff111b82 */ /* 0x000e220000000800 */
[----:B------:R-:W-:-:S07]  /*1570*/  @P1 HADD2.F32 R38, -RZ, R66.H0_H0 ;  /* 0x20000042ff261230 */ /* 0x000fce0000004100 */
[----:B------:R-:W1:Y:S08]  /*1580*/  @P1 LDC R18, c[0x0][0x40c] ;  /* 0x00010300ff121b82 */ /* 0x000e700000000800 */
[----:B------:R-:W2:Y:S01]  /*1590*/  @P1 LDC R19, c[0x0][0x40c] ;  /* 0x00010300ff131b82 */ /* 0x000ea20000000800 */
[----:B0-----:R-:W-:-:S04]  /*15a0*/  @P1 FMUL.FTZ R17, R4, R17 ;  /* 0x0000001104111220 */ /* 0x001fc80000410000 */
[----:B------:R-:W-:Y:S01]  /*15b0*/  @P1 FFMA.FTZ R16, R17, R38, R8 ;  /* 0x0000002611101223 */ /* 0x000fe20000010008 */
[----:B------:R-:W-:Y:S01]  /*15c0*/  @P1 HADD2.F32 R38, -RZ, R65.H0_H0 ;  /* 0x20000041ff261230 */ /* 0x000fe20000004100 */
[----:B------:R-:W-:Y:S01]  /*15d0*/  MOV R17, R9 ;  /* 0x0000000900117202 */ /* 0x000fe20000000f00 */
[----:B-1----:R-:W-:-:S04]  /*15e0*/  @P1 FMUL.FTZ R18, R5, R18 ;  /* 0x0000001205121220 */ /* 0x002fc80000410000 */
[----:B------:R-:W-:Y:S01]  /*15f0*/  @P1 FFMA.FTZ R17, R18, R38, R9 ;  /* 0x0000002612111223 */ /* 0x000fe20000010009 */
[----:B------:R-:W-:Y:S01]  /*1600*/  @P1 HADD2.F32 R38, -RZ, R65.H1_H1 ;  /* 0x30000041ff261230 */ /* 0x000fe20000004100 */
[----:B------:R-:W-:Y:S01]  /*1610*/  MOV R18, R10 ;  /* 0x0000000a00127202 */ /* 0x000fe20000000f00 */
[----:B--2---:R-:W-:-:S04]  /*1620*/  @P1 FMUL.FTZ R19, R6, R19 ;  /* 0x0000001306131220 */ /* 0x004fc80000410000 */
[----:B------:R-:W-:Y:S01]  /*1630*/  @P1 FFMA.FTZ R18, R19, R38, R10 ;  /* 0x0000002613121223 */ /* 0x000fe2000001000a */
[----:B------:R-:W-:Y:S01]  /*1640*/  MOV R19, R11 ;  /* 0x0000000b00137202 */ /* 0x000fe20000000f00 */
[----:B------:R-:W-:Y:S06]  /*1650*/  @!P1 BRA `(.L_x_22880) ;  /* 0x0000000000609947 */ /* 0x000fec0003800000 */
[----:B------:R-:W-:Y:S02]  /*1660*/  HADD2.F32 R38, -RZ, R64.H1_H1 ;  /* 0x30000040ff267230 */ /* 0x000fe40000004100 */
[----:B------:R-:W-:-:S04]  /*1670*/  FMUL.FTZ R19, R7, UR10 ;  /* 0x0000000a07137c20 */ /* 0x000fc80008410000 */
[----:B------:R-:W-:Y:S01]  /*1680*/  FFMA.FTZ R19, R19, R38, R11 ;  /* 0x0000002613137223 */ /* 0x000fe2000001000b */
[----:B------:R-:W-:Y:S06]  /*1690*/  BRA `(.L_x_22880) ;  /* 0x0000000000507947 */ /* 0x000fec0003800000 */
.L_x_22879:
[----:B0-----:R-:W0:Y:S01]  /*16a0*/  @P0 LDC R18, c[0x0][0x40c] ;  /* 0x00010300ff120b82 */ /* 0x001e220000000800 */
        /* <DEDUP_REMOVED lines=15> */
[----:B------:R-:W-:Y:S01]  /*17a0*/  @P0 HADD2.F32 R38, -RZ, R64.H1_H1 ;  /* 0x30000040ff260230 */ /* 0x000fe20000004100 */
[----:B------:R-:W-:Y:S01]  /*17b0*/  MOV R19, RZ ;  /* 0x000000ff00137202 */ /* 0x000fe20000000f00 */
[----:B---3--:R-:W-:-:S04]  /*17c0*/  @P0 FMUL.FTZ R39, R7, R39 ;  /* 0x0000002707270220 */ /* 0x008fc80000410000 */
[----:B------:R-:W-:-:S07]  /*17d0*/  @P0 FMUL.FTZ R19, R39, R38 ;  /* 0x0000002627130220 */ /* 0x000fce0000410000 */
.L_x_22880:
[----:B------:R-:W-:Y:S05]  /*17e0*/  BSYNC.RECONVERGENT B1 ;  /* 0x0000000000017941 */ /* 0x000fea0003800200 */
.L_x_22878:
[----:B------:R-:W0:Y:S01]  /*17f0*/  LDC.64 R38, c[0x0][0x3a8] ;  /* 0x0000ea00ff267b82 */ /* 0x000e220000000a00 */
[----:B------:R-:W-:Y:S01]  /*1800*/  IADD3 R69, PT, PT, R69, 0x20, RZ ;  /* 0x0000002045457810 */ /* 0x000fe20007ffe0ff */
[C---:B0-----:R-:W-:Y:S01]  /*1810*/  IMAD.WIDE.U32 R38, R70.reuse, 0x10, R38 ;  /* 0x0000001046267825 */ /* 0x041fe200078e0026 */
[----:B------:R-:W-:-:S04]  /*1820*/  IADD3 R70, PT, PT, R70, 0x20, RZ ;  /* 0x0000002046467810 */ /* 0x000fc80007ffe0ff */
[----:B------:R0:W-:Y:S03]  /*1830*/  STG.E.128 desc[UR6][R38.64], R16 ;  /* 0x0000001026007986 */ /* 0x0001e6000c101d06 */
.L_x_22877:
[----:B------:R-:W-:Y:S05]  /*1840*/  BSYNC.RECONVERGENT B0 ;  /* 0x0000000000007941 */ /* 0x000fea0003800200 */
.L_x_22876:
        /* <DEDUP_REMOVED lines=36> */
.L_x_22884:
        /* <DEDUP_REMOVED lines=20> */
.L_x_22885:
[----:B------:R-:W-:Y:S05]  /*1bd0*/  BSYNC.RECONVERGENT B1 ;  /* 0x0000000000017941 */ /* 0x000fea0003800200 */
.L_x_22883:
[----:B------:R-:W0:Y:S01]  /*1be0*/  LDC.64 R38, c[0x0][0x3a8] ;  /* 0x0000ea00ff267b82 */ /* 0x000e220000000a00 */
[----:B------:R-:W-:Y:S01]  /*1bf0*/  IADD3 R69, PT, PT, R69, 0x20, RZ ;  /* 0x0000002045457810 */ /* 0x000fe20007ffe0ff */
[C---:B0-----:R-:W-:Y:S01]  /*1c00*/  IMAD.WIDE.U32 R38, R70.reuse, 0x10, R38 ;  /* 0x0000001046267825 */ /* 0x041fe200078e0026 */
[----:B------:R-:W-:-:S04]  /*1c10*/  IADD3 R70, PT, PT, R70, 0x20, RZ ;  /* 0x0000002046467810 */ /* 0x000fc80007ffe0ff */
[----:B------:R0:W-:Y:S03]  /*1c20*/  STG.E.128 desc[UR6][R38.64], R20 ;  /* 0x0000001426007986 */ /* 0x0001e6000c101d06 */
.L_x_22882:
[----:B------:R-:W-:Y:S05]  /*1c30*/  BSYNC.RECONVERGENT B0 ;  /* 0x0000000000007941 */ /* 0x000fea0003800200 */
.L_x_22881:
        /* <DEDUP_REMOVED lines=36> */
.L_x_22889:
        /* <DEDUP_REMOVED lines=20> */
.L_x_22890:
[----:B------:R-:W-:Y:S05]  /*1fc0*/  BSYNC.RECONVERGENT B1 ;  /* 0x0000000000017941 */ /* 0x000fea0003800200 */
.L_x_22888:
[----:B------:R-:W0:Y:S01]  /*1fd0*/  LDC.64 R38, c[0x0][0x3a8] ;  /* 0x0000ea00ff267b82 */ /* 0x000e220000000a00 */
[----:B------:R-:W-:Y:S01]  /*1fe0*/  IADD3 R69, PT, PT, R69, 0x20, RZ ;  /* 0x0000002045457810 */ /* 0x000fe20007ffe0ff */
[C---:B0-----:R-:W-:Y:S01]  /*1ff0*/  IMAD.WIDE.U32 R38, R70.reuse, 0x10, R38 ;  /* 0x0000001046267825 */ /* 0x041fe200078e0026 */
[----:B------:R-:W-:-:S04]  /*2000*/  IADD3 R70, PT, PT, R70, 0x20, RZ ;  /* 0x0000002046467810 */ /* 0x000fc80007ffe0ff */
[----:B------:R0:W-:Y:S03]  /*2010*/  STG.E.128 desc[UR6][R38.64], R24 ;  /* 0x0000001826007986 */ /* 0x0001e6000c101d06 */
.L_x_22887:
[----:B------:R-:W-:Y:S05]  /*2020*/  BSYNC.RECONVERGENT B0 ;  /* 0x0000000000007941 */ /* 0x000fea0003800200 */
.L_x_22886:
        /* <DEDUP_REMOVED lines=36> */
.L_x_22894:
        /* <DEDUP_REMOVED lines=20> */
.L_x_22895:
[----:B------:R-:W-:Y:S05]  /*23b0*/  BSYNC.RECONVERGENT B1 ;  /* 0x0000000000017941 */ /* 0x000fea0003800200 */
.L_x_22893:
[----:B------:R-:W0:Y:S01]  /*23c0*/  LDC.64 R38, c[0x0][0x3a8] ;  /* 0x0000ea00ff267b82 */ /* 0x000e220000000a00 */
[----:B------:R-:W-:Y:S01]  /*23d0*/  IADD3 R69, PT, PT, R69, 0x20, RZ ;  /* 0x0000002045457810 */ /* 0x000fe20007ffe0ff */
[C---:B0-----:R-:W-:Y:S01]  /*23e0*/  IMAD.WIDE.U32 R38, R70.reuse, 0x10, R38 ;  /* 0x0000001046267825 */ /* 0x041fe200078e0026 */
[----:B------:R-:W-:-:S04]  /*23f0*/  IADD3 R70, PT, PT, R70, 0x20, RZ ;  /* 0x0000002046467810 */ /* 0x000fc80007ffe0ff */
[----:B------:R0:W-:Y:S03]  /*2400*/  STG.E.128 desc[UR6][R38.64], R28 ;  /* 0x0000001c26007986 */ /* 0x0001e6000c101d06 */
.L_x_22892:
[----:B------:R-:W-:Y:S05]  /*2410*/  BSYNC.RECONVERGENT B0 ;  /* 0x0000000000007941 */ /* 0x000fea0003800200 */
.L_x_22891:
        /* <DEDUP_REMOVED lines=36> */
.L_x_22899:
        /* <DEDUP_REMOVED lines=20> */
.L_x_22900:
[----:B------:R-:W-:Y:S05]  /*27a0*/  BSYNC.RECONVERGENT B1 ;  /* 0x0000000000017941 */ /* 0x000fea0003800200 */
.L_x_22898:
[----:B------:R-:W0:Y:S02]  /*27b0*/  LDC.64 R38, c[0x0][0x3a8] ;  /* 0x0000ea00ff267b82 */ /* 0x000e240000000a00 */
[----:B0-----:R-:W-:-:S05]  /*27c0*/  IMAD.WIDE.U32 R38, R70, 0x10, R38 ;  /* 0x0000001046267825 */ /* 0x001fca00078e0026 */
[----:B------:R0:W-:Y:S02]  /*27d0*/  STG.E.128 desc[UR6][R38.64], R32 ;  /* 0x0000002026007986 */ /* 0x0001e4000c101d06 */
.L_x_22897:
[----:B------:R-:W-:Y:S05]  /*27e0*/  BSYNC.RECONVERGENT B0 ;  /* 0x0000000000007941 */ /* 0x000fea0003800200 */
.L_x_22896:
[----:B------:R-:W-:Y:S01]  /*27f0*/  FADD.FTZ R69, RZ, R12 ;  /* 0x0000000cff457221 */ /* 0x000fe20000010000 */
[C---:B------:R-:W-:Y:S01]  /*2800*/  ISETP.GT.U32.AND P3, PT, R51.reuse, 0x3f, PT ;  /* 0x0000003f3300780c */ /* 0x040fe20003f64070 */
[----:B------:R-:W-:Y:S01]  /*2810*/  UMOV UR11, 0xffffffff ;  /* 0xffffffff000b7882 */ /* 0x000fe20000000000 */
[----:B------:R-:W-:Y:S01]  /*2820*/  ISETP.GT.U32.AND P2, PT, R51, 0x5f, PT ;  /* 0x0000005f3300780c */ /* 0x000fe20003f44070 */
[----:B------:R-:W-:Y:S01]  /*2830*/  FADD.FTZ R69, R13, R69 ;  /* 0x000000450d457221 */ /* 0x000fe20000010000 */
[C---:B------:R-:W-:Y:S02]  /*2840*/  ISETP.GT.U32.AND P1, PT, R51.reuse, 0x7f, PT ;  /* 0x0000007f3300780c */ /* 0x040fe40003f24070 */
[C---:B------:R-:W-:Y:S01]  /*2850*/  ISETP.GT.U32.AND P0, PT, R51.reuse, 0x9f, PT ;  /* 0x0000009f3300780c */ /* 0x040fe20003f04070 */
[----:B------:R-:W-:Y:S01]  /*2860*/  FADD.FTZ R69, R14, R69 ;  /* 0x000000450e457221 */ /* 0x000fe20000010000 */
[----:B------:R-:W-:-:S03]  /*2870*/  ISETP.GT.U32.AND P5, PT, R51, 0xbf, PT ;  /* 0x000000bf3300780c */ /* 0x000fc60003fa4070 */
[----:B------:R-:W-:Y:S01]  /*2880*/  FADD.FTZ R69, R15, R69 ;  /* 0x000000450f457221 */ /* 0x000fe20000010000 */
[----:B0-----:R-:W-:-:S04]  /*2890*/  P2R R39, PR, RZ, 0x20 ;  /* 0x00000020ff277803 */ /* 0x001fc80000000000 */
        /* <DEDUP_REMOVED lines=94> */
.L_x_22926:
[----:B-1----:R-:W-:Y:S01]  /*2e80*/  FADD.FTZ R39, R78, R39 ;  /* 0x000000274e277221 */ /* 0x002fe20000010000 */
[----:B------:R-:W-:Y:S01]  /*2e90*/  ISETP.NE.AND P1, PT, RZ, UR8, PT ;  /* 0x00000008ff007c0c */ /* 0x000fe2000bf25270 */
[----:B0-----:R-:W0:Y:S01]  /*2ea0*/  @!P5 LDC.64 R78, c[0x0][0x3c0] ;  /* 0x0000f000ff4edb82 */ /* 0x001e220000000a00 */
[----:B-----5:R-:W-:Y:S01]  /*2eb0*/  ISETP.GE.AND P0, PT, R37, 0x1, PT ;  /* 0x000000012500780c */ /* 0x020fe20003f06270 */
[----:B------:R-:W-:Y:S01]  /*2ec0*/  FFMA.FTZ R39, R39, R38, UR9 ;  /* 0x0000000927277e23 */ /* 0x000fe20008010026 */
[----:B------:R-:W-:Y:S01]  /*2ed0*/  FMUL.FTZ R38, R69, R69 ;  /* 0x0000004545267220 */ /* 0x000fe20000410000 */
[----:B------:R-:W-:Y:S04]  /*2ee0*/  BSSY.RECONVERGENT B0, `(.L_x_22902) ;  /* 0x00000ac000007945 */ /* 0x000fe80003800200 */
[----:B------:R-:W-:-:S05]  /*2ef0*/  FSEL R38, R38, RZ, P1 ;  /* 0x000000ff26267208 */ /* 0x000fca0000800000 */
[----:B------:R-:W-:-:S04]  /*2f00*/  FADD.FTZ R38, R39, R38 ;  /* 0x0000002627267221 */ /* 0x000fc80000010000 */
[----:B------:R-:W1:Y:S01]  /*2f10*/  MUFU.RSQ R68, R38 ;  /* 0x0000002600447308 */ /* 0x000e620000001400 */
[----:B0-----:R-:W-:-:S05]  /*2f20*/  @!P5 IMAD.WIDE R78, R0, 0x4, R78 ;  /* 0x00000004004ed825 */ /* 0x001fca00078e024e */
[----:B------:R0:W-:Y:S02]  /*2f30*/  @!P5 STG.E desc[UR6][R78.64], R69 ;  /* 0x000000454e00d986 */ /* 0x0001e4000c101906 */
[----:B0-----:R-:W0:Y:S02]  /*2f40*/  @!P5 LDC.64 R78, c[0x0][0x3c8] ;  /* 0x0000f200ff4edb82 */ /* 0x001e240000000a00 */
[----:B0-----:R-:W-:-:S05]  /*2f50*/  @!P5 IMAD.WIDE R78, R0, 0x4, R78 ;  /* 0x00000004004ed825 */ /* 0x001fca00078e024e */
[----:B-1----:R0:W-:Y:S01]  /*2f60*/  @!P5 STG.E desc[UR6][R78.64], R68 ;  /* 0x000000444e00d986 */ /* 0x0021e2000c101906 */
[----:B------:R-:W-:Y:S05]  /*2f70*/  @!P0 BRA `(.L_x_22903) ;  /* 0x0000000800888947 */ /* 0x000fea0003800000 */
        /* <DEDUP_REMOVED lines=10> */
[----:B------:R-:W-:Y:S01]  /*3020*/  FADD.FTZ R39, R13, -R69 ;  /* 0x800000450d277221 */ /* 0x000fe20000010000 */
[----:B------:R-:W-:Y:S02]  /*3030*/  HADD2.F32 R36, -RZ, R46.H0_H0 ;  /* 0x2000002eff247230 */ /* 0x000fe40000004100 */
[C---:B------:R-:W-:Y:S01]  /*3040*/  FMUL.FTZ R38, R68.reuse, R38 ;  /* 0x0000002644267220 */ /* 0x040fe20000410000 */
[----:B0-----:R-:W-:Y:S02]  /*3050*/  HADD2.F32 R78, -RZ, R47.H0_H0 ;  /* 0x2000002fff4e7230 */ /* 0x001fe40000004100 */
[----:B------:R-:W-:Y:S01]  /*3060*/  FMUL.FTZ R39, R68, R39 ;  /* 0x0000002744277220 */ /* 0x000fe20000410000 */
[----:B------:R-:W-:-:S02]  /*3070*/  HADD2.F32 R79, -RZ, R87.H0_H0 ;  /* 0x20000057ff4f7230 */ /* 0x000fc40000004100 */
[----:B------:R-:W-:Y:S01]  /*3080*/  FFMA.FTZ R36, R38, R37, R36 ;  /* 0x0000002526247223 */ /* 0x000fe20000010024 */
[----:B------:R-:W-:Y:S02]  /*3090*/  HADD2.F32 R38, -RZ, R74.H0_H0 ;  /* 0x2000004aff267230 */ /* 0x000fe40000004100 */
[----:B------:R-:W-:-:S05]  /*30a0*/  HADD2.F32 R37, -RZ, R86.H1_H1 ;  /* 0x30000056ff257230 */ /* 0x000fca0000004100 */
[----:B------:R-:W-:Y:S01]  /*30b0*/  FFMA.FTZ R37, R39, R38, R37 ;  /* 0x0000002627257223 */ /* 0x000fe20000010025 */
[----:B------:R-:W-:Y:S01]  /*30c0*/  FADD.FTZ R38, R14, -R69 ;  /* 0x800000450e267221 */ /* 0x000fe20000010000 */
[----:B------:R-:W-:-:S03]  /*30d0*/  HADD2.F32 R39, -RZ, R73.H1_H1 ;  /* 0x30000049ff277230 */ /* 0x000fc60000004100 */
[----:B------:R-:W-:-:S04]  /*30e0*/  FMUL.FTZ R38, R68, R38 ;  /* 0x0000002644267220 */ /* 0x000fc80000410000 */
[----:B------:R-:W-:Y:S01]  /*30f0*/  FFMA.FTZ R38, R38, R39, R78 ;  /* 0x0000002726267223 */ /* 0x000fe2000001004e */
[----:B------:R-:W-:Y:S01]  /*3100*/  FADD.FTZ R39, R15, -R69 ;  /* 0x800000450f277221 */ /* 0x000fe20000010000 */
[----:B------:R-:W-:-:S03]  /*3110*/  HADD2.F32 R78, -RZ, R74.H1_H1 ;  /* 0x3000004aff4e7230 */ /* 0x000fc60000004100 */
[----:B------:R-:W-:-:S04]  /*3120*/  FMUL.FTZ R39, R68, R39 ;  /* 0x0000002744277220 */ /* 0x000fc80000410000 */
[----:B------:R-:W-:Y:S02]  /*3130*/  FFMA.FTZ R39, R39, R78, R79 ;  /* 0x0000004e27277223 */ /* 0x000fe4000001004f */
[----:B------:R-:W0:Y:S02]  /*3140*/  LDC.64 R78, c[0x0][0x428] ;  /* 0x00010a00ff4e7b82 */ /* 0x000e240000000a00 */
[C---:B0-----:R-:W-:Y:S01]  /*3150*/  IMAD.WIDE.U32 R78, R70.reuse, 0x10, R78 ;  /* 0x00000010464e7825 */ /* 0x041fe200078e004e */
[----:B------:R-:W-:-:S04]  /*3160*/  IADD3 R70, PT, PT, R70, 0x20, RZ ;  /* 0x0000002046467810 */ /* 0x000fc80007ffe0ff */
[----:B------:R1:W-:Y:S03]  /*3170*/  STG.E.128 desc[UR6][R78.64], R36 ;  /* 0x000000244e007986 */ /* 0x0003e6000c101d06 */
.L_x_22905:
[----:B------:R-:W-:Y:S05]  /*3180*/  BSYNC.RECONVERGENT B1 ;  /* 0x0000000000017941 */ /* 0x000fea0003800200 */
.L_x_22904:
[----:B------:R-:W-:Y:S01]  /*3190*/  ISETP.GE.U32.AND P0, PT, R51, 0x40, PT ;  /* 0x000000403300780c */ /* 0x000fe20003f06070 */
[----:B------:R-:W-:-:S12]  /*31a0*/  BSSY.RECONVERGENT B1, `(.L_x_22906) ;  /* 0x000001a000017945 */ /* 0x000fd80003800200 */
[----:B------:R-:W-:Y:S05]  /*31b0*/  @!P0 BRA `(.L_x_22907) ;  /* 0x0000000000608947 */ /* 0x000fea0003800000 */
[--C-:B-1----:R-:W-:Y:S01]  /*31c0*/  FADD.FTZ R38, R16, -R69.reuse ;  /* 0x8000004510267221 */ /* 0x102fe20000010000 */
        /* <DEDUP_REMOVED lines=23> */
.L_x_22907:
[----:B------:R-:W-:Y:S05]  /*3340*/  BSYNC.RECONVERGENT B1 ;  /* 0x0000000000017941 */ /* 0x000fea0003800200 */
.L_x_22906:
[----:B------:R-:W-:Y:S01]  /*3350*/  ISETP.GE.U32.AND P0, PT, R51, 0x60, PT ;  /* 0x000000603300780c */ /* 0x000fe20003f06070 */
[----:B------:R-:W-:-:S12]  /*3360*/  BSSY.RECONVERGENT B1, `(.L_x_22908) ;  /* 0x000001a000017945 */ /* 0x000fd80003800200 */
[----:B------:R-:W-:Y:S05]  /*3370*/  @!P0 BRA `(.L_x_22909) ;  /* 0x0000000000608947 */ /* 0x000fea0003800000 */
[--C-:B-12---:R-:W-:Y:S01]  /*3380*/  FADD.FTZ R38, R20, -R69.reuse ;  /* 0x8000004514267221 */ /* 0x106fe20000010000 */
        /* <DEDUP_REMOVED lines=23> */
.L_x_22909:
[----:B------:R-:W-:Y:S05]  /*3500*/  BSYNC.RECONVERGENT B1 ;  /* 0x0000000000017941 */ /* 0x000fea0003800200 */
.L_x_22908:
[----:B------:R-:W-:Y:S01]  /*3510*/  ISETP.GE.U32.AND P0, PT, R51, 0x80, PT ;  /* 0x000000803300780c */ /* 0x000fe20003f06070 */
[----:B------:R-:W-:-:S12]  /*3520*/  BSSY.RECONVERGENT B1, `(.L_x_22910) ;  /* 0x000001a000017945 */ /* 0x000fd80003800200 */
[----:B------:R-:W-:Y:S05]  /*3530*/  @!P0 BRA `(.L_x_22911) ;  /* 0x0000000000608947 */ /* 0x000fea0003800000 */
[--C-:B-123--:R-:W-:Y:S01]  /*3540*/  FADD.FTZ R38, R24, -R69.reuse ;  /* 0x8000004518267221 */ /* 0x10efe20000010000 */
        /* <DEDUP_REMOVED lines=23> */
.L_x_22911:
[----:B------:R-:W-:Y:S05]  /*36c0*/  BSYNC.RECONVERGENT B1 ;  /* 0x0000000000017941 */ /* 0x000fea0003800200 */
.L_x_22910:
[----:B------:R-:W-:Y:S01]  /*36d0*/  ISETP.GE.U32.AND P0, PT, R51, 0xa0, PT ;  /* 0x000000a03300780c */ /* 0x000fe20003f06070 */
[----:B------:R-:W-:-:S12]  /*36e0*/  BSSY.RECONVERGENT B1, `(.L_x_22912) ;  /* 0x000001a000017945 */ /* 0x000fd80003800200 */
[----:B------:R-:W-:Y:S05]  /*36f0*/  @!P0 BRA `(.L_x_22913) ;  /* 0x0000000000608947 */ /* 0x000fea0003800000 */
[--C-:B-1234-:R-:W-:Y:S01]  /*3700*/  FADD.FTZ R38, R28, -R69.reuse ;  /* 0x800000451c267221 */ /* 0x11efe20000010000 */
        /* <DEDUP_REMOVED lines=23> */
.L_x_22913:
[----:B------:R-:W-:Y:S05]  /*3880*/  BSYNC.RECONVERGENT B1 ;  /* 0x0000000000017941 */ /* 0x000fea0003800200 */
.L_x_22912:
[----:B------:R-:W-:-:S13]  /*3890*/  ISETP.GE.U32.AND P0, PT, R51, 0xc0, PT ;  /* 0x000000c03300780c */ /* 0x000fda0003f06070 */
[----:B------:R-:W-:Y:S05]  /*38a0*/  @!P0 BRA `(.L_x_22903) ;  /* 0x00000000003c8947 */ /* 0x000fea0003800000 */
        /* <DEDUP_REMOVED lines=9> */
[----:B------:R-:W0:Y:S01]  /*3940*/  LDC.64 R68, c[0x0][0x428] ;  /* 0x00010a00ff447b82 */ /* 0x000e220000000a00 */
[----:B------:R-:W-:Y:S01]  /*3950*/  FFMA.FTZ R37, R37, R56, R58 ;  /* 0x0000003825257223 */ /* 0x000fe2000001003a */
[----:B------:R-:W-:Y:S01]  /*3960*/  FFMA.FTZ R38, R38, R55, R53 ;  /* 0x0000003726267223 */ /* 0x000fe20000010035 */
[----:B------:R-:W-:Y:S01]  /*3970*/  FFMA.FTZ R39, R39, R57, R59 ;  /* 0x0000003927277223 */ /* 0x000fe2000001003b */
[----:B0-----:R-:W-:-:S05]  /*3980*/  IMAD.WIDE.U32 R68, R70, 0x10, R68 ;  /* 0x0000001046447825 */ /* 0x001fca00078e0044 */
[----:B------:R0:W-:Y:S02]  /*3990*/  STG.E.128 desc[UR6][R68.64], R36 ;  /* 0x0000002444007986 */ /* 0x0001e4000c101d06 */
.L_x_22903:
[----:B------:R-:W-:Y:S05]  /*39a0*/  BSYNC.RECONVERGENT B0 ;  /* 0x0000000000007941 */ /* 0x000fea0003800200 */
.L_x_22902:
[----:B01234-:R-:W0:Y:S02]  /*39b0*/  LDC.64 R36, c[0x0][0x380] ;  /* 0x0000e000ff247b82 */ /* 0x01fe240000000a00 */
[----:B0-----:R-:W-:-:S04]  /*39c0*/  LEA R0, R36, R0, 0x2 ;  /* 0x0000000024007211 */ /* 0x001fc800078e10ff */
[----:B------:R-:W-:-:S13]  /*39d0*/  ISETP.GE.AND P0, PT, R0, R37, PT ;  /* 0x000000250000720c */ /* 0x000fda0003f06270 */
[----:B------:R-:W-:Y:S05]  /*39e0*/  @!P0 BRA `(.L_x_22914) ;  /* 0xffffffd400488947 */ /* 0x000fea000383ffff */
[----:B------:R-:W-:Y:S05]  /*39f0*/  EXIT ;  /* 0x000000000000794d */ /* 0x000fea0003800000 */
.L_x_22901:
        /* <DEDUP_REMOVED lines=8> */
.L_x_22916:
[----:B------:R-:W-:Y:S05]  /*3a80*/  BSYNC B0 ;  /* 0x0000000000007941 */ /* 0x000fea0003800000 */
.L_x_22915:
        /* <DEDUP_REMOVED lines=9> */
.L_x_22917:
[----:B------:R-:W-:Y:S02]  /*3b20*/  HFMA2 R70, -RZ, RZ, 0, 2.384185791015625e-07 ;  /* 0x00000004ff467431 */ /* 0x000fe400000001ff */
[----:B------:R-:W-:Y:S01]  /*3b30*/  FADD.FTZ R69, R69, R39 ;  /* 0x0000002745457221 */ /* 0x000fe20000010000 */
[----:B------:R-:W-:-:S04]  /*3b40*/  MOV R39, 0xffffffff ;  /* 0xffffffff00277802 */ /* 0x000fc80000000f00 */
[----:B------:R-:W-:-:S07]  /*3b50*/  MOV R79, R69 ;  /* 0x00000045004f7202 */ /* 0x000fce0000000f00 */
[----:B------:R-:W-:Y:S05]  /*3b60*/  WARPSYNC.COLLECTIVE R39, `(.L_x_22918) ;  /* 0x0000000027087348 */ /* 0x000fea0003c00000 */
[----:B------:R0:W1:Y:S02]  /*3b70*/  SHFL.BFLY P6, R39, R79, R70, R68 ;  /* 0x0c0000464f277389 */ /* 0x00006400000c0044 */
[----:B01----:R-:W-:Y:S05]  /*3b80*/  ENDCOLLECTIVE ;  /* 0x000000000000791b */ /* 0x003fea0003800000 */
.L_x_22918:
[----:B------:R-:W-:Y:S02]  /*3b90*/  HFMA2 R70, -RZ, RZ, 0, 4.76837158203125e-07 ;  /* 0x00000008ff467431 */ /* 0x000fe400000001ff */
[----:B------:R-:W-:Y:S01]  /*3ba0*/  FADD.FTZ R69, R69, R39 ;  /* 0x0000002745457221 */ /* 0x000fe20000010000 */
[----:B------:R-:W-:-:S04]  /*3bb0*/  MOV R39, 0xffffffff ;  /* 0xffffffff00277802 */ /* 0x000fc80000000f00 */
[----:B------:R-:W-:-:S07]  /*3bc0*/  MOV R79, R69 ;  /* 0x00000045004f7202 */ /* 0x000fce0000000f00 */
[----:B------:R-:W-:Y:S05]  /*3bd0*/  WARPSYNC.COLLECTIVE R39, `(.L_x_22919) ;  /* 0x0000000027087348 */ /* 0x000fea0003c00000 */
[----:B------:R0:W1:Y:S02]  /*3be0*/  SHFL.BFLY P6, R39, R79, R70, R68 ;  /* 0x0c0000464f277389 */ /* 0x00006400000c0044 */
[----:B01----:R-:W-:Y:S05]  /*3bf0*/  ENDCOLLECTIVE ;  /* 0x000000000000791b */ /* 0x003fea0003800000 */
.L_x_22919:
[----:B------:R-:W-:Y:S02]  /*3c00*/  HFMA2 R70, -RZ, RZ, 0, 9.5367431640625e-07 ;  /* 0x00000010ff467431 */ /* 0x000fe400000001ff */
[----:B------:R-:W-:Y:S01]  /*3c10*/  FADD.FTZ R69, R69, R39 ;  /* 0x0000002745457221 */ /* 0x000fe20000010000 */
[----:B------:R-:W-:-:S04]  /*3c20*/  MOV R39, 0xffffffff ;  /* 0xffffffff00277802 */ /* 0x000fc80000000f00 */
[----:B------:R-:W-:-:S07]  /*3c30*/  MOV R79, R69 ;  /* 0x00000045004f7202 */ /* 0x000fce0000000f00 */
[----:B------:R-:W-:Y:S05]  /*3c40*/  WARPSYNC.COLLECTIVE R39, `(.L_x_22920) ;  /* 0x0000000027087348 */ /* 0x000fea0003c00000 */
[----:B------:R0:W1:Y:S02]  /*3c50*/  SHFL.BFLY P6, R39, R79, R70, R68 ;  /* 0x0c0000464f277389 */ /* 0x00006400000c0044 */
[----:B01----:R-:W-:Y:S05]  /*3c60*/  ENDCOLLECTIVE ;  /* 0x000000000000791b */ /* 0x003fea0003800000 */
.L_x_22920:
[----:B------:R-:W-:Y:S02]  /*3c70*/  HFMA2 R70, -RZ, RZ, 0, 5.9604644775390625e-08 ;  /* 0x00000001ff467431 */ /* 0x000fe400000001ff */
        /* <DEDUP_REMOVED lines=58> */
.L_x_22921:
[----:B------:R-:W-:Y:S02]  /*4020*/  HFMA2 R70, -RZ, RZ, 0, 1.1920928955078125e-07 ;  /* 0x00000002ff467431 */ /* 0x000fe400000001ff */
[----:B------:R-:W-:Y:S01]  /*4030*/  FADD.FTZ R78, R78, R39 ;  /* 0x000000274e4e7221 */ /* 0x000fe20000010000 */
[----:B------:R-:W-:-:S04]  /*4040*/  MOV R39, 0xffffffff ;  /* 0xffffffff00277802 */ /* 0x000fc80000000f00 */
[----:B------:R-:W-:-:S07]  /*4050*/  MOV R79, R78 ;  /* 0x0000004e004f7202 */ /* 0x000fce0000000f00 */
[----:B------:R-:W-:Y:S05]  /*4060*/  WARPSYNC.COLLECTIVE R39, `(.L_x_22922) ;  /* 0x0000000027087348 */ /* 0x000fea0003c00000 */
[----:B------:R0:W1:Y:S02]  /*4070*/  SHFL.BFLY P6, R39, R79, R70, R68 ;  /* 0x0c0000464f277389 */ /* 0x00006400000c0044 */
[----:B01----:R-:W-:Y:S05]  /*4080*/  ENDCOLLECTIVE ;  /* 0x000000000000791b */ /* 0x003fea0003800000 */
.L_x_22922:
[----:B------:R-:W-:Y:S02]  /*4090*/  HFMA2 R70, -RZ, RZ, 0, 2.384185791015625e-07 ;  /* 0x00000004ff467431 */ /* 0x000fe400000001ff */
[----:B------:R-:W-:Y:S01]  /*40a0*/  FADD.FTZ R78, R78, R39 ;  /* 0x000000274e4e7221 */ /* 0x000fe20000010000 */
[----:B------:R-:W-:-:S04]  /*40b0*/  MOV R39, 0xffffffff ;  /* 0xffffffff00277802 */ /* 0x000fc80000000f00 */
[----:B------:R-:W-:-:S07]  /*40c0*/  MOV R79, R78 ;  /* 0x0000004e004f7202 */ /* 0x000fce0000000f00 */
[----:B------:R-:W-:Y:S05]  /*40d0*/  WARPSYNC.COLLECTIVE R39, `(.L_x_22923) ;  /* 0x0000000027087348 */ /* 0x000fea0003c00000 */
[----:B------:R0:W1:Y:S02]  /*40e0*/  SHFL.BFLY P6, R39, R79, R70, R68 ;  /* 0x0c0000464f277389 */ /* 0x00006400000c0044 */
[----:B01----:R-:W-:Y:S05]  /*40f0*/  ENDCOLLECTIVE ;  /* 0x000000000000791b */ /* 0x003fea0003800000 */
.L_x_22923:
[----:B------:R-:W-:Y:S02]  /*4100*/  HFMA2 R70, -RZ, RZ, 0, 4.76837158203125e-07 ;  /* 0x00000008ff467431 */ /* 0x000fe400000001ff */
[----:B------:R-:W-:Y:S01]  /*4110*/  FADD.FTZ R78, R78, R39 ;  /* 0x000000274e4e7221 */ /* 0x000fe20000010000 */
[----:B------:R-:W-:-:S04]  /*4120*/  MOV R39, 0xffffffff ;  /* 0xffffffff00277802 */ /* 0x000fc80000000f00 */
[----:B------:R-:W-:-:S07]  /*4130*/  MOV R79, R78 ;  /* 0x0000004e004f7202 */ /* 0x000fce0000000f00 */
[----:B------:R-:W-:Y:S05]  /*4140*/  WARPSYNC.COLLECTIVE R39, `(.L_x_22924) ;  /* 0x0000000027087348 */ /* 0x000fea0003c00000 */
[----:B------:R0:W1:Y:S02]  /*4150*/  SHFL.BFLY P6, R39, R79, R70, R68 ;  /* 0x0c0000464f277389 */ /* 0x00006400000c0044 */
[----:B01----:R-:W-:Y:S05]  /*4160*/  ENDCOLLECTIVE ;  /* 0x000000000000791b */ /* 0x003fea0003800000 */
.L_x_22924:
[----:B------:R-:W-:Y:S02]  /*4170*/  HFMA2 R70, -RZ, RZ, 0, 9.5367431640625e-07 ;  /* 0x00000010ff467431 */ /* 0x000fe400000001ff */
[----:B------:R-:W-:Y:S01]  /*4180*/  FADD.FTZ R78, R78, R39 ;  /* 0x000000274e4e7221 */ /* 0x000fe20000010000 */
[----:B------:R-:W-:-:S04]  /*4190*/  MOV R39, 0xffffffff ;  /* 0xffffffff00277802 */ /* 0x000fc80000000f00 */
[----:B------:R-:W-:-:S07]  /*41a0*/  MOV R79, R78 ;  /* 0x0000004e004f7202 */ /* 0x000fce0000000f00 */
[----:B------:R-:W-:Y:S05]  /*41b0*/  WARPSYNC.COLLECTIVE R39, `(.L_x_22925) ;  /* 0x0000000027087348 */ /* 0x000fea0003c00000 */
[----:B------:R0:W1:Y:S02]  /*41c0*/  SHFL.BFLY P6, R39, R79, R70, R68 ;  /* 0x0c0000464f277389 */ /* 0x00006400000c0044 */
[----:B01----:R-:W-:Y:S05]  /*41d0*/  ENDCOLLECTIVE ;  /* 0x000000000000791b */ /* 0x003fea0003800000 */
.L_x_22925:
[----:B------:R-:W-:Y:S05]  /*41e0*/  BRA `(.L_x_22926) ;  /* 0xffffffec00247947 */ /* 0x000fea000383ffff */
.L_x_22927:
        /* <DEDUP_REMOVED lines=9> */
.L_x_28836:


//--------------------- .text._ZN10layer_norm13ln_fwd_kernelINS_13Kernel_traitsI6__halfffffjLj768ELj1ELj4ELj1ELj16ENS_18Kernel_traits_baseILj768ES2_ffffjLj128EEEEELb0ELb1ELb1ELb1EEEvNS_9FwdParamsE --------------------------
	.section	.text._ZN10layer_norm13ln_fwd_kernelINS_13Kernel_traitsI6__halfffffjLj768ELj1ELj4ELj1ELj16ENS_18Kernel_traits_baseILj768ES2_ffffjLj128EEEEELb0ELb1ELb1ELb1EEEvNS_9FwdParamsE,"ax",@progbits
	.align	128
        .global         _ZN10layer_norm13ln_fwd_kernelINS_13Kernel_traitsI6__halfffffjLj768ELj1ELj4ELj1ELj16ENS_18Kernel_traits_baseILj768ES2_ffffjLj128EEEEELb0ELb1ELb1ELb1EEEvNS_9FwdParamsE
        .type           _ZN10layer_norm13ln_fwd_kernelINS_13Kernel_traitsI6__halfffffjLj768ELj1ELj4ELj1ELj16ENS_18Kernel_traits_baseILj768ES2_ffffjLj128EEEEELb0ELb1ELb1ELb1EEEvNS_9FwdParamsE,@function
        .size           _ZN10layer_norm13ln_fwd_kernelINS_13Kernel_traitsI6__halfffffjLj768ELj1ELj4ELj1ELj16ENS_18Kernel_traits_baseILj768ES2_ffffjLj128EEEEELb0ELb1ELb1ELb1EEEvNS_9FwdParamsE,(.L_x_28837 - _ZN10layer_norm13ln_fwd_kernelINS_13Kernel_traitsI6__halfffffjLj768ELj1ELj4ELj1ELj16ENS_18Kernel_traits_baseILj768ES2_ffffjLj128EEEEELb0ELb1ELb1ELb1EEEvNS_9FwdParamsE)
        .other          _ZN10layer_norm13ln_fwd_kernelINS_13Kernel_traitsI6__halfffffjLj768ELj1ELj4ELj1ELj16ENS_18Kernel_traits_baseILj768ES2_ffffjLj128EEEEELb0ELb1ELb1ELb1EEEvNS_9FwdParamsE,@"STO_CUDA_ENTRY STV_DEFAULT"
_ZN10layer_norm13ln_fwd_kernelINS_13Kernel_traitsI6__halfffffjLj768ELj1ELj4ELj1ELj16ENS_18Kernel_traits_baseILj768ES2_ffffjLj128EEEEELb0ELb1ELb1ELb1EEEvNS_9FwdParamsE:
.text._ZN10layer_norm13ln_fwd_kernelINS_13Kernel_traitsI6__halfffffjLj768ELj1ELj4ELj1ELj16ENS_18Kernel_traits_baseILj768ES2_ffffjLj128EEEEELb0ELb1ELb1ELb1EEEvNS_9FwdParamsE:
        /* <DEDUP_REMOVED lines=37> */
.L_x_22928:
[----:B------:R-:W0:Y:S08]  /*0250*/  LDC.64 R2, c[0x0][0x3d0] ;  /* 0x0000f400ff027b82 */ /* 0x000e300000000a00 */
[----:B------:R-:W1:Y:S01]  /*0260*/  LDC.64 R4, c[0x0][0x3e8] ;  /* 0x0000fa00ff047b82 */ /* 0x000e620000000a00 */
[----:B0-----:R-:W-:-:S05]  /*0270*/  IMAD.WIDE.U32 R28, R46, 0x8, R2 ;  /* 0x000000082e1c7825 */ /* 0x001fca00078e0002 */
[----:B------:R0:W5:Y:S01]  /*0280*/  LDG.E.64 R14, desc[UR6][R28.64] ;  /* 0x000000061c0e7981 */ /* 0x000162000c1e1b00 */
[----:B-1----:R-:W-:-:S03]  /*0290*/  IMAD.WIDE.U32 R30, R46, 0x8, R4 ;  /* 0x000000082e1e7825 */ /* 0x002fc600078e0004 */
        /* <DEDUP_REMOVED lines=11> */
[----:B------:R-:W-:-:S02]  /*0350*/  CS2R R2, SRZ ;  /* 0x0000000000027805 */ /* 0x000fc4000001ff00 */
[----:B------:R-:W-:Y:S02]  /*0360*/  CS2R R36, SRZ ;  /* 0x0000000000247805 */ /* 0x000fe4000001ff00 */
[----:B------:R-:W-:Y:S02]  /*0370*/  CS2R R38, SRZ ;  /* 0x0000000000267805 */ /* 0x000fe4000001ff00 */
[----:B------:R-:W-:Y:S02]  /*0380*/  CS2R R40, SRZ ;  /* 0x0000000000287805 */ /* 0x000fe4000001ff00 */
[----:B------:R-:W-:Y:S02]  /*0390*/  CS2R R42, SRZ ;  /* 0x00000000002a7805 */ /* 0x000fe4000001ff00 */
[----:B0-----:R-:W-:-:S07]  /*03a0*/  CS2R R44, SRZ ;  /* 0x00000000002c7805 */ /* 0x001fce000001ff00 */
.L_x_22929:
[----:B------:R-:W1:Y:S02]  /*03b0*/  LDCU UR4, c[0x0][0x384] ;  /* 0x00007080ff0477ac */ /* 0x000e640008000800 */
[----:B-1----:R-:W-:-:S13]  /*03c0*/  ISETP.GE.AND P0, PT, R0, UR4, PT ;  /* 0x0000000400007c0c */ /* 0x002fda000bf06270 */
[----:B------:R-:W-:Y:S05]  /*03d0*/  @P0 EXIT ;  /* 0x000000000000094d */ /* 0x000fea0003800000 */
[----:B-----5:R-:W-:Y:S01]  /*03e0*/  MOV R78, R4 ;  /* 0x00000004004e7202 */ /* 0x020fe20000000f00 */
[----:B------:R-:W1:Y:S01]  /*03f0*/  LDCU.U8 UR4, c[0x0][0x410] ;  /* 0x00008200ff0477ac */ /* 0x000e620008000000 */
[----:B------:R-:W-:Y:S02]  /*0400*/  SHF.R.U64 R79, R4, 0x10, R5 ;  /* 0x00000010044f7819 */ /* 0x000fe40000001205 */
[--C-:B------:R-:W-:Y:S01]  /*0410*/  SHF.R.U64 R81, R6, 0x10, R7.reuse ;  /* 0x0000001006517819 */ /* 0x100fe20000001207 */
[----:B------:R-:W2:Y:S01]  /*0420*/  LDCU UR10, c[0x0][0x40c] ;  /* 0x00008180ff0a77ac */ /* 0x000ea20008000800 */
[----:B------:R-:W-:Y:S02]  /*0430*/  SHF.R.U32.HI R4, RZ, 0x10, R7 ;  /* 0x00000010ff047819 */ /* 0x000fe40000011607 */
[----:B------:R-:W-:Y:S01]  /*0440*/  MOV R57, R16 ;  /* 0x0000001000397202 */ /* 0x000fe20000000f00 */
[----:B------:R-:W3:Y:S01]  /*0450*/  LDCU UR5, c[0x0][0x448] ;  /* 0x00008900ff0577ac */ /* 0x000ee20008000800 */
[----:B0-----:R-:W-:-:S02]  /*0460*/  MOV R28, R17 ;  /* 0x00000011001c7202 */ /* 0x001fc40000000f00 */
[--C-:B------:R-:W-:Y:S01]  /*0470*/  SHF.R.U64 R56, R16, 0x10, R17.reuse ;  /* 0x0000001010387819 */ /* 0x100fe20000001211 */
[----:B------:R-:W0:Y:S01]  /*0480*/  LDCU.64 UR8, c[0x0][0x3a0] ;  /* 0x00007400ff0877ac */ /* 0x000e220008000a00 */
[----:B------:R-:W-:Y:S02]  /*0490*/  SHF.R.U32.HI R31, RZ, 0x10, R17 ;  /* 0x00000010ff1f7819 */ /* 0x000fe40000011611 */
[----:B------:R-:W-:Y:S02]  /*04a0*/  PRMT R81, R81, 0x5410, R4 ;  /* 0x0000541051517816 */ /* 0x000fe40000000004 */
[----:B------:R-:W-:Y:S02]  /*04b0*/  MOV R59, R14 ;  /* 0x0000000e003b7202 */ /* 0x000fe40000000f00 */
[----:B------:R-:W-:Y:S02]  /*04c0*/  MOV R16, R15 ;  /* 0x0000000f00107202 */ /* 0x000fe40000000f00 */
[----:B------:R-:W-:-:S02]  /*04d0*/  SHF.R.U64 R70, R14, 0x10, R15 ;  /* 0x000000100e467819 */ /* 0x000fc4000000120f */
[----:B------:R-:W-:Y:S02]  /*04e0*/  SHF.R.U32.HI R17, RZ, 0x10, R15 ;  /* 0x00000010ff117819 */ /* 0x000fe4000001160f */
        /* <DEDUP_REMOVED lines=14> */
[----:B------:R-:W-:Y:S02]  /*05d0*/  MOV R8, R5 ;  /* 0x0000000500087202 */ /* 0x000fe40000000f00 */
[----:B------:R-:W-:Y:S02]  /*05e0*/  SHF.R.U32.HI R9, RZ, 0x10, R5 ;  /* 0x00000010ff097819 */ /* 0x000fe40000011605 */
[----:B------:R-:W-:-:S02]  /*05f0*/  PRMT R82, R82, 0x5410, R4 ;  /* 0x0000541052527816 */ /* 0x000fc40000000004 */
[----:B------:R-:W-:Y:S02]  /*0600*/  MOV R80, R6 ;  /* 0x0000000600507202 */ /* 0x000fe40000000f00 */
[----:B------:R-:W-:Y:S02]  /*0610*/  MOV R5, R7 ;  /* 0x0000000700057202 */ /* 0x000fe40000000f00 */
[--C-:B------:R-:W-:Y:S02]  /*0620*/  SHF.R.U64 R83, R42, 0x10, R43.reuse ;  /* 0x000000102a537819 */ /* 0x100fe4000000122b */
[----:B------:R-:W-:Y:S02]  /*0630*/  SHF.R.U32.HI R4, RZ, 0x10, R43 ;  /* 0x00000010ff047819 */ /* 0x000fe4000001162b */
[----:B------:R-:W-:Y:S02]  /*0640*/  PRMT R80, R80, 0x5410, R5 ;  /* 0x0000541050507816 */ /* 0x000fe40000000005 */
[----:B------:R-:W-:-:S02]  /*0650*/  PRMT R83, R83, 0x5410, R4 ;  /* 0x0000541053537816 */ /* 0x000fc40000000004 */
[--C-:B------:R-:W-:Y:S02]  /*0660*/  SHF.R.U64 R84, R40, 0x10, R41.reuse ;  /* 0x0000001028547819 */ /* 0x100fe40000001229 */
[----:B------:R-:W-:Y:S02]  /*0670*/  SHF.R.U32.HI R4, RZ, 0x10, R41 ;  /* 0x00000010ff047819 */ /* 0x000fe40000011629 */
[--C-:B------:R-:W-:Y:S02]  /*0680*/  SHF.R.U64 R85, R38, 0x10, R39.reuse ;  /* 0x0000001026557819 */ /* 0x100fe40000001227 */
[----:B------:R-:W-:Y:S02]  /*0690*/  SHF.R.U32.HI R5, RZ, 0x10, R39 ;  /* 0x00000010ff057819 */ /* 0x000fe40000011627 */
        /* <DEDUP_REMOVED lines=9> */
[----:B------:R-:W-:Y:S02]  /*0730*/  MOV R21, R23 ;  /* 0x0000001700157202 */ /* 0x000fe40000000f00 */
[----:B------:R-:W-:Y:S02]  /*0740*/  SHF.R.U64 R50, R22, 0x10, R23 ;  /* 0x0000001016327819 */ /* 0x000fe40000001217 */
[----:B------:R-:W-:Y:S02]  /*0750*/  PRMT R84, R84, 0x5410, R4 ;  /* 0x0000541054547816 */ /* 0x000fe40000000004 */
[----:B------:R-:W-:Y:S02]  /*0760*/  PRMT R85, R85, 0x5410, R5 ;  /* 0x0000541055557816 */ /* 0x000fe40000000005 */
[----:B------:R-:W-:-:S02]  /*0770*/  SHF.R.U32.HI R23, RZ, 0x10, R23 ;  /* 0x00000010ff177819 */ /* 0x000fc40000011617 */
[----:B------:R-:W-:Y:S02]  /*0780*/  MOV R22, R24 ;  /* 0x0000001800167202 */ /* 0x000fe40000000f00 */
[----:B------:R-:W-:Y:S02]  /*0790*/  MOV R49, R25 ;  /* 0x0000001900317202 */ /* 0x000fe40000000f00 */
[--C-:B------:R-:W-:Y:S02]  /*07a0*/  SHF.R.U64 R48, R24, 0x10, R25.reuse ;  /* 0x0000001018307819 */ /* 0x100fe40000001219 */
[----:B------:R-:W-:Y:S02]  /*07b0*/  SHF.R.U32.HI R19, RZ, 0x10, R25 ;  /* 0x00000010ff137819 */ /* 0x000fe40000011619 */
[----:B------:R-:W-:Y:S02]  /*07c0*/  MOV R20, R26 ;  /* 0x0000001a00147202 */ /* 0x000fe40000000f00 */
[----:B------:R-:W-:-:S02]  /*07d0*/  MOV R47, R27 ;  /* 0x0000001b002f7202 */ /* 0x000fc40000000f00 */
        /* <DEDUP_REMOVED lines=29> */
[----:B------:R-:W-:-:S02]  /*09b0*/  PRMT R86, R86, 0x5410, R4 ;  /* 0x0000541056567816 */ /* 0x000fc40000000004 */
[----:B0-23--:R-:W-:-:S09]  /*09c0*/  PRMT R87, R87, 0x5410, R5 ;  /* 0x0000541057577816 */ /* 0x00dfd20000000005 */
.L_x_22951:
[----:B------:R-:W0:Y:S08]  /*09d0*/  LDC.64 R12, c[0x0][0x3f0] ;  /* 0x0000fc00ff0c7b82 */ /* 0x000e300000000a00 */
[----:B------:R-:W1:Y:S08]  /*09e0*/  LDC R62, c[0x0][0x388] ;  /* 0x0000e200ff3e7b82 */ /* 0x000e700000000800 */
[----:B------:R-:W2:Y:S01]  /*09f0*/  LDC.64 R16, c[0x0][0x3f8] ;  /* 0x0000fe00ff107b82 */ /* 0x000ea20000000a00 */
[----:B0-----:R-:W-:-:S05]  /*0a00*/  IMAD.WIDE R18, R0, 0x4, R12 ;  /* 0x0000000400127825 */ /* 0x001fca00078e020c */
[----:B------:R-:W3:Y:S01]  /*0a10*/  LDG.E R12, desc[UR6][R18.64] ;  /* 0x00000006120c7981 */ /* 0x000ee2000c1e1900 */
[----:B--2---:R-:W-:-:S05]  /*0a20*/  IMAD.WIDE R16, R0, 0x4, R16 ;  /* 0x0000000400107825 */ /* 0x004fca00078e0210 */
[----:B------:R0:W5:Y:S01]  /*0a30*/  LDG.E R63, desc[UR6][R16.64] ;  /* 0x00000006103f7981 */ /* 0x000162000c1e1900 */
        /* <DEDUP_REMOVED lines=23> */
[--C-:B------:R-:W-:Y:S02]  /*0bb0*/  @P3 HADD2.F32 R18, -RZ, R57.reuse.H1_H1 ;  /* 0x30000039ff123230 */ /* 0x100fe40000004100 */
[----:B------:R-:W-:Y:S02]  /*0bc0*/  @P3 HADD2.F32 R14, -RZ, R56.H1_H1 ;  /* 0x30000038ff0e3230 */ /* 0x000fe40000004100 */
[----:B------:R-:W-:-:S03]  /*0bd0*/  @P3 HADD2.F32 R16, -RZ, R57.H0_H0 ;  /* 0x20000039ff103230 */ /* 0x000fc60000004100 */
[----:B------:R-:W1:Y:S08]  /*0be0*/  @P3 LDC R20, c[0x0][0x40c] ;  /* 0x00010300ff143b82 */ /* 0x000e700000000800 */
[----:B------:R-:W3:Y:S01]  /*0bf0*/  @P3 LDC R15, c[0x0][0x40c] ;  /* 0x00010300ff0f3b82 */ /* 0x000ee20000000800 */
[----:B0----5:R-:W-:Y:S01]  /*0c00*/  @P3 FMUL.FTZ R19, R4, R19 ;  /* 0x0000001304133220 */ /* 0x021fe20000410000 */
[----:B-1----:R-:W-:Y:S01]  /*0c10*/  @P3 FMUL.FTZ R17, R5, R20 ;  /* 0x0000001405113220 */ /* 0x002fe20000410000 */
[----:B---3--:R-:W-:Y:S01]  /*0c20*/  @P3 FMUL.FTZ R15, R6, R15 ;  /* 0x0000000f060f3220 */ /* 0x008fe20000410000 */
[----:B--2---:R-:W-:Y:S01]  /*0c30*/  @!P3 MOV R20, R8 ;  /* 0x000000080014b202 */ /* 0x004fe20000000f00 */
[----:B------:R-:W-:Y:S01]  /*0c40*/  @P3 FFMA.FTZ R20, R19, R18, R8 ;  /* 0x0000001213143223 */ /* 0x000fe20000010008 */
[----:B------:R-:W-:Y:S01]  /*0c50*/  MOV R21, R9 ;  /* 0x0000000900157202 */ /* 0x000fe20000000f00 */
[----:B------:R-:W-:Y:S01]  /*0c60*/  @P3 FFMA.FTZ R21, R17, R14, R9 ;  /* 0x0000000e11153223 */ /* 0x000fe20000010009 */
[----:B------:R-:W-:Y:S01]  /*0c70*/  MOV R22, R10 ;  /* 0x0000000a00167202 */ /* 0x000fe20000000f00 */
[----:B------:R-:W-:Y:S01]  /*0c80*/  @P3 FFMA.FTZ R22, R15, R16, R10 ;  /* 0x000000100f163223 */ /* 0x000fe2000001000a */
[----:B------:R-:W-:Y:S01]  /*0c90*/  MOV R23, R11 ;  /* 0x0000000b00177202 */ /* 0x000fe20000000f00 */
[----:B------:R-:W-:Y:S06]  /*0ca0*/  @!P3 BRA `(.L_x_22932) ;  /* 0x000000000058b947 */ /* 0x000fec0003800000 */
[----:B------:R-:W-:Y:S02]  /*0cb0*/  HADD2.F32 R23, -RZ, R56.H0_H0 ;  /* 0x20000038ff177230 */ /* 0x000fe40000004100 */
[----:B------:R-:W-:-:S04]  /*0cc0*/  FMUL.FTZ R14, R7, UR10 ;  /* 0x0000000a070e7c20 */ /* 0x000fc80008410000 */
[----:B------:R-:W-:Y:S01]  /*0cd0*/  FFMA.FTZ R23, R14, R23, R11 ;  /* 0x000000170e177223 */ /* 0x000fe2000001000b */
[----:B------:R-:W-:Y:S06]  /*0ce0*/  BRA `(.L_x_22932) ;  /* 0x0000000000487947 */ /* 0x000fec0003800000 */
.L_x_22931:
[----:B------:R-:W0:Y:S01]  /*0cf0*/  @P2 LDC R25, c[0x0][0x40c] ;  /* 0x00010300ff192b82 */ /* 0x000e220000000800 */
[--C-:B------:R-:W-:Y:S01]  /*0d00*/  @P2 HADD2.F32 R24, -RZ, R57.reuse.H1_H1 ;  /* 0x30000039ff182230 */ /* 0x100fe20000004100 */
[----:B------:R-:W-:Y:S01]  /*0d10*/  CS2R R20, SRZ ;  /* 0x0000000000147805 */ /* 0x000fe2000001ff00 */
[--C-:B------:R-:W-:Y:S01]  /*0d20*/  @P2 HADD2.F32 R18, -RZ, R56.reuse.H1_H1 ;  /* 0x30000038ff122230 */ /* 0x100fe20000004100 */
[----:B------:R-:W-:Y:S01]  /*0d30*/  CS2R R22, SRZ ;  /* 0x0000000000167805 */ /* 0x000fe2000001ff00 */
[----:B------:R-:W-:Y:S02]  /*0d40*/  @P2 HADD2.F32 R16, -RZ, R57.H0_H0 ;  /* 0x20000039ff102230 */ /* 0x000fe40000004100 */
[----:B------:R-:W-:Y:S01]  /*0d50*/  @P2 HADD2.F32 R14, -RZ, R56.H0_H0 ;  /* 0x20000038ff0e2230 */ /* 0x000fe20000004100 */
[----:B------:R-:W1:Y:S08]  /*0d60*/  @P2 LDC R19, c[0x0][0x40c] ;  /* 0x00010300ff132b82 */ /* 0x000e700000000800 */
[----:B------:R-:W2:Y:S08]  /*0d70*/  @P2 LDC R17, c[0x0][0x40c] ;  /* 0x00010300ff112b82 */ /* 0x000eb00000000800 */
[----:B------:R-:W3:Y:S01]  /*0d80*/  @P2 LDC R15, c[0x0][0x40c] ;  /* 0x00010300ff0f2b82 */ /* 0x000ee20000000800 */
[----:B0----5:R-:W-:-:S04]  /*0d90*/  @P2 FMUL.FTZ R25, R4, R25 ;  /* 0x0000001904192220 */ /* 0x021fc80000410000 */
[----:B------:R-:W-:Y:S01]  /*0da0*/  @P2 FMUL.FTZ R20, R25, R24 ;  /* 0x0000001819142220 */ /* 0x000fe20000410000 */
[----:B-1----:R-:W-:-:S04]  /*0db0*/  @P2 FMUL.FTZ R19, R5, R19 ;  /* 0x0000001305132220 */ /* 0x002fc80000410000 */
[----:B------:R-:W-:Y:S01]  /*0dc0*/  @P2 FMUL.FTZ R21, R19, R18 ;  /* 0x0000001213152220 */ /* 0x000fe20000410000 */
[----:B--2---:R-:W-:-:S04]  /*0dd0*/  @P2 FMUL.FTZ R17, R6, R17 ;  /* 0x0000001106112220 */ /* 0x004fc80000410000 */
[----:B------:R-:W-:Y:S01]  /*0de0*/  @P2 FMUL.FTZ R22, R17, R16 ;  /* 0x0000001011162220 */ /* 0x000fe20000410000 */
[----:B---3--:R-:W-:-:S04]  /*0df0*/  @P2 FMUL.FTZ R15, R7, R15 ;  /* 0x0000000f070f2220 */ /* 0x008fc80000410000 */
[----:B------:R-:W-:-:S07]  /*0e00*/  @P2 FMUL.FTZ R23, R15, R14 ;  /* 0x0000000e0f172220 */ /* 0x000fce0000410000 */
.L_x_22932:
[----:B------:R-:W-:Y:S05]  /*0e10*/  BSYNC.RECONVERGENT B0 ;  /* 0x0000000000007941 */ /* 0x000fea0003800200 */
.L_x_22930:
[----:B------:R-:W0:Y:S01]  /*0e20*/  LDC.64 R66, c[0x0][0x3a8] ;  /* 0x0000ea00ff427b82 */ /* 0x000e220000000a00 */
[----:B------:R-:W-:Y:S02]  /*0e30*/  @P2 IADD3 R15, PT, PT, R13, 0x20, RZ ;  /* 0x000000200d0f2810 */ /* 0x000fe40007ffe0ff */
[----:B------:R-:W-:-:S05]  /*0e40*/  IADD3 R14, PT, PT, R60, 0x20, RZ ;  /* 0x000000203c0e7810 */ /* 0x000fca0007ffe0ff */
        /* <DEDUP_REMOVED lines=8> */
[----:B------:R-:W-:Y:S04]  /*0ed0*/  BSSY.RECONVERGENT B0, `(.L_x_22933) ;  /* 0x000002a000007945 */ /* 0x000fe80003800200 */
[----:B------:R-:W-:Y:S05]  /*0ee0*/  @!P0 BRA `(.L_x_22934) ;  /* 0x0000000000588947 */ /* 0x000fea0003800000 */
[----:B------:R-:W-:Y:S02]  /*0ef0*/  ISETP.GT.AND P3, PT, R12, RZ, PT ;  /* 0x000000ff0c00720c */ /* 0x000fe40003f64270 */
[----:B0----5:R-:W-:Y:S02]  /*0f00*/  MOV R24, R8 ;  /* 0x0000000800187202 */ /* 0x021fe40000000f00 */
[----:B------:R-:W-:Y:S02]  /*0f10*/  MOV R25, R9 ;  /* 0x0000000900197202 */ /* 0x000fe40000000f00 */
[----:B------:R-:W-:-:S07]  /*0f20*/  MOV R26, R10 ;  /* 0x0000000a001a7202 */ /* 0x000fce0000000f00 */
[----:B------:R-:W0:Y:S01]  /*0f30*/  @P3 LDC R17, c[0x0][0x40c] ;  /* 0x00010300ff113b82 */ /* 0x000e220000000800 */
[--C-:B------:R-:W-:Y:S02]  /*0f40*/  @P3 HADD2.F32 R27, -RZ, R55.reuse.H1_H1 ;  /* 0x30000037ff1b3230 */ /* 0x100fe40000004100 */
[----:B------:R-:W-:Y:S02]  /*0f50*/  @P3 HADD2.F32 R19, -RZ, R54.H1_H1 ;  /* 0x30000036ff133230 */ /* 0x000fe40000004100 */
[----:B------:R-:W-:-:S03]  /*0f60*/  @P3 HADD2.F32 R18, -RZ, R55.H0_H0 ;  /* 0x20000037ff123230 */ /* 0x000fc60000004100 */
[----:B------:R-:W1:Y:S08]  /*0f70*/  @P3 LDC R16, c[0x0][0x40c] ;  /* 0x00010300ff103b82 */ /* 0x000e700000000800 */
[----:B------:R-:W2:Y:S01]  /*0f80*/  @P3 LDC R15, c[0x0][0x40c] ;  /* 0x00010300ff0f3b82 */ /* 0x000ea20000000800 */
[----:B0-----:R-:W-:-:S04]  /*0f90*/  @P3 FMUL.FTZ R17, R4, R17 ;  /* 0x0000001104113220 */ /* 0x001fc80000410000 */
[----:B------:R-:W-:Y:S01]  /*0fa0*/  @P3 FFMA.FTZ R24, R17, R27, R8 ;  /* 0x0000001b11183223 */ /* 0x000fe20000010008 */
[----:B------:R-:W-:Y:S01]  /*0fb0*/  MOV R27, R11 ;  /* 0x0000000b001b7202 */ /* 0x000fe20000000f00 */
[----:B-1----:R-:W-:-:S04]  /*0fc0*/  @P3 FMUL.FTZ R16, R5, R16 ;  /* 0x0000001005103220 */ /* 0x002fc80000410000 */
[----:B------:R-:W-:Y:S01]  /*0fd0*/  @P3 FFMA.FTZ R25, R16, R19, R9 ;  /* 0x0000001310193223 */ /* 0x000fe20000010009 */
[----:B--2---:R-:W-:-:S04]  /*0fe0*/  @P3 FMUL.FTZ R15, R6, R15 ;  /* 0x0000000f060f3220 */ /* 0x004fc80000410000 */
[----:B------:R-:W-:Y:S01]  /*0ff0*/  @P3 FFMA.FTZ R26, R15, R18, R10 ;  /* 0x000000120f1a3223 */ /* 0x000fe2000001000a */
[----:B------:R-:W-:Y:S06]  /*1000*/  @!P3 BRA `(.L_x_22935) ;  /* 0x000000000058b947 */ /* 0x000fec0003800000 */
[----:B------:R-:W-:Y:S02]  /*1010*/  HADD2.F32 R15, -RZ, R54.H0_H0 ;  /* 0x20000036ff0f7230 */ /* 0x000fe40000004100 */
[----:B------:R-:W-:-:S04]  /*1020*/  FMUL.FTZ R27, R7, UR10 ;  /* 0x0000000a071b7c20 */ /* 0x000fc80008410000 */
[----:B------:R-:W-:Y:S01]  /*1030*/  FFMA.FTZ R27, R27, R15, R11 ;  /* 0x0000000f1b1b7223 */ /* 0x000fe2000001000b */
[----:B------:R-:W-:Y:S06]  /*1040*/  BRA `(.L_x_22935) ;  /* 0x0000000000487947 */ /* 0x000fec0003800000 */
.L_x_22934:
[----:B------:R-:W1:Y:S01]  /*1050*/  @P2 LDC R30, c[0x0][0x40c] ;  /* 0x00010300ff1e2b82 */ /* 0x000e620000000800 */
[--C-:B------:R-:W-:Y:S01]  /*1060*/  @P2 HADD2.F32 R29, -RZ, R55.reuse.H1_H1 ;  /* 0x30000037ff1d2230 */ /* 0x100fe20000004100 */
[----:B0-----:R-:W-:Y:S01]  /*1070*/  CS2R R24, SRZ ;  /* 0x0000000000187805 */ /* 0x001fe2000001ff00 */
[--C-:B------:R-:W-:Y:S01]  /*1080*/  @P2 HADD2.F32 R19, -RZ, R54.reuse.H1_H1 ;  /* 0x30000036ff132230 */ /* 0x100fe20000004100 */
[----:B------:R-:W-:Y:S01]  /*1090*/  CS2R R26, SRZ ;  /* 0x00000000001a7805 */ /* 0x000fe2000001ff00 */
[----:B------:R-:W-:Y:S02]  /*10a0*/  @P2 HADD2.F32 R17, -RZ, R55.H0_H0 ;  /* 0x20000037ff112230 */ /* 0x000fe40000004100 */
[----:B------:R-:W-:Y:S01]  /*10b0*/  @P2 HADD2.F32 R15, -RZ, R54.H0_H0 ;  /* 0x20000036ff0f2230 */ /* 0x000fe20000004100 */
[----:B------:R-:W0:Y:S08]  /*10c0*/  @P2 LDC R28, c[0x0][0x40c] ;  /* 0x00010300ff1c2b82 */ /* 0x000e300000000800 */
[----:B------:R-:W2:Y:S08]  /*10d0*/  @P2 LDC R18, c[0x0][0x40c] ;  /* 0x00010300ff122b82 */ /* 0x000eb00000000800 */
[----:B------:R-:W3:Y:S01]  /*10e0*/  @P2 LDC R16, c[0x0][0x40c] ;  /* 0x00010300ff102b82 */ /* 0x000ee20000000800 */
[----:B-1---5:R-:W-:-:S04]  /*10f0*/  @P2 FMUL.FTZ R30, R4, R30 ;  /* 0x0000001e041e2220 */ /* 0x022fc80000410000 */
[----:B------:R-:W-:Y:S01]  /*1100*/  @P2 FMUL.FTZ R24, R30, R29 ;  /* 0x0000001d1e182220 */ /* 0x000fe20000410000 */
[----:B0-----:R-:W-:-:S04]  /*1110*/  @P2 FMUL.FTZ R28, R5, R28 ;  /* 0x0000001c051c2220 */ /* 0x001fc80000410000 */
[----:B------:R-:W-:Y:S01]  /*1120*/  @P2 FMUL.FTZ R25, R28, R19 ;  /* 0x000000131c192220 */ /* 0x000fe20000410000 */
[----:B--2---:R-:W-:-:S04]  /*1130*/  @P2 FMUL.FTZ R18, R6, R18 ;  /* 0x0000001206122220 */ /* 0x004fc80000410000 */
[----:B------:R-:W-:Y:S01]  /*1140*/  @P2 FMUL.FTZ R26, R18, R17 ;  /* 0x00000011121a2220 */ /* 0x000fe20000410000 */
[----:B---3--:R-:W-:-:S04]  /*1150*/  @P2 FMUL.FTZ R16, R7, R16 ;  /* 0x0000001007102220 */ /* 0x008fc80000410000 */
[----:B------:R-:W-:-:S07]  /*1160*/  @P2 FMUL.FTZ R27, R16, R15 ;  /* 0x0000000f101b2220 */ /* 0x000fce0000410000 */
.L_x_22935:
[----:B------:R-:W-:Y:S05]  /*1170*/  BSYNC.RECONVERGENT B0 ;  /* 0x0000000000007941 */ /* 0x000fea0003800200 */
.L_x_22933:
[----:B------:R-:W0:Y:S01]  /*1180*/  @P2 LDC.64 R18, c[0x0][0x390] ;  /* 0x0000e400ff122b82 */ /* 0x000e220000000a00 */
[----:B------:R-:W-:Y:S01]  /*1190*/  @P2 IADD3 R15, PT, PT, R13, 0x40, RZ ;  /* 0x000000400d0f2810 */ /* 0x000fe20007ffe0ff */
[----:B------:R-:W-:Y:S01]  /*11a0*/  IMAD.WIDE.U32 R28, R14, 0x10, R66 ;  /* 0x000000100e1c7825 */ /* 0x000fe200078e0042 */
[----:B------:R-:W-:-:S04]  /*11b0*/  IADD3 R34, PT, PT, R60, 0x40, RZ ;  /* 0x000000403c227810 */ /* 0x000fc80007ffe0ff */
[----:B------:R1:W-:Y:S01]  /*11c0*/  STG.E.128 desc[UR6][R28.64], R24 ;  /* 0x000000181c007986 */ /* 0x0003e2000c101d06 */
[----:B------:R-:W2:Y:S01]  /*11d0*/  @P0 LDC.64 R16, c[0x0][0x3a0] ;  /* 0x0000e800ff100b82 */ /* 0x000ea20000000a00 */
[----:B0-----:R-:W-:-:S05]  /*11e0*/  @P2 IMAD.WIDE.U32 R18, R15, 0x10, R18 ;  /* 0x000000100f122825 */ /* 0x001fca00078e0012 */
[----:B------:R1:W5:Y:S01]  /*11f0*/  @P2 LDG.E.128 R4, desc[UR6][R18.64] ;  /* 0x0000000612042981 */ /* 0x000362000c1e1d00 */
[----:B--2---:R-:W-:-:S05]  /*1200*/  @P0 IMAD.WIDE.U32 R16, R34, 0x10, R16 ;  /* 0x0000001022100825 */ /* 0x004fca00078e0010 */
[----:B------:R1:W5:Y:S01]  /*1210*/  @P0 LDG.E.128 R8, desc[UR6][R16.64] ;  /* 0x0000000610080981 */ /* 0x000362000c1e1d00 */
[----:B------:R-:W-:Y:S04]  /*1220*/  BSSY.RECONVERGENT B0, `(.L_x_22936) ;  /* 0x000002a000007945 */ /* 0x000fe80003800200 */
[----:B------:R-:W-:Y:S05]  /*1230*/  @!P0 BRA `(.L_x_22937) ;  /* 0x0000000000588947 */ /* 0x000fea0003800000 */
[----:B------:R-:W-:Y:S02]  /*1240*/  ISETP.GT.AND P3, PT, R12, RZ, PT ;  /* 0x000000ff0c00720c */ /* 0x000fe40003f64270 */
[----:B-1---5:R-:W-:Y:S02]  /*1250*/  MOV R28, R8 ;  /* 0x00000008001c7202 */ /* 0x022fe40000000f00 */
[----:B------:R-:W-:Y:S02]  /*1260*/  MOV R29, R9 ;  /* 0x00000009001d7202 */ /* 0x000fe40000000f00 */
[----:B------:R-:W-:Y:S02]  /*1270*/  MOV R30, R10 ;  /* 0x0000000a001e7202 */ /* 0x000fe40000000f00 */
[----:B------:R-:W-:-:S05]  /*1280*/  MOV R31, R11 ;  /* 0x0000000b001f7202 */ /* 0x000fca0000000f00 */
        /* <DEDUP_REMOVED lines=17> */
.L_x_22937:
[----:B------:R-:W0:Y:S01]  /*13a0*/  @P2 LDC R33, c[0x0][0x40c] ;  /* 0x00010300ff212b82 */ /* 0x000e220000000800 */
[--C-:B------:R-:W-:Y:S01]  /*13b0*/  @P2 HADD2.F32 R32, -RZ, R53.reuse.H1_H1 ;  /* 0x30000035ff202230 */ /* 0x100fe20000004100 */
[----:B-1----:R-:W-:Y:S01]  /*13c0*/  CS2R R28, SRZ ;  /* 0x00000000001c7805 */ /* 0x002fe2000001ff00 */
        /* <DEDUP_REMOVED lines=15> */
.L_x_22938:
[----:B------:R-:W-:Y:S05]  /*14c0*/  BSYNC.RECONVERGENT B0 ;  /* 0x0000000000007941 */ /* 0x000fea0003800200 */
.L_x_22936:
[----:B------:R-:W0:Y:S01]  /*14d0*/  @P2 LDC.64 R18, c[0x0][0x390] ;  /* 0x0000e400ff122b82 */ /* 0x000e220000000a00 */
[----:B------:R-:W-:Y:S01]  /*14e0*/  @P2 IADD3 R15, PT, PT, R13, 0x60, RZ ;  /* 0x000000600d0f2810 */ /* 0x000fe20007ffe0ff */
[----:B------:R-:W-:Y:S01]  /*14f0*/  IMAD.WIDE.U32 R34, R34, 0x10, R66 ;  /* 0x0000001022227825 */ /* 0x000fe200078e0042 */
[----:B------:R-:W-:-:S04]  /*1500*/  @P0 IADD3 R14, PT, PT, R60, 0x60, RZ ;  /* 0x000000603c0e0810 */ /* 0x000fc80007ffe0ff */
        /* <DEDUP_REMOVED lines=9> */
[----:B-----5:R-:W-:Y:S02]  /*15a0*/  MOV R32, R8 ;  /* 0x0000000800207202 */ /* 0x020fe40000000f00 */
[----:B------:R-:W-:Y:S02]  /*15b0*/  MOV R33, R9 ;  /* 0x0000000900217202 */ /* 0x000fe40000000f00 */
[----:B-1----:R-:W-:Y:S02]  /*15c0*/  MOV R34, R10 ;  /* 0x0000000a00227202 */ /* 0x002fe40000000f00 */
        /* <DEDUP_REMOVED lines=18> */
.L_x_22940:
[----:B------:R-:W0:Y:S01]  /*16f0*/  @P2 LDC R64, c[0x0][0x40c] ;  /* 0x00010300ff402b82 */ /* 0x000e220000000800 */
[--C-:B------:R-:W-:Y:S01]  /*1700*/  @P2 HADD2.F32 R61, -RZ, R51.reuse.H1_H1 ;  /* 0x30000033ff3d2230 */ /* 0x100fe20000004100 */
[----:B------:R-:W-:Y:S01]  /*1710*/  CS2R R32, SRZ ;  /* 0x0000000000207805 */ /* 0x000fe2000001ff00 */
[--C-:B-1----:R-:W-:Y:S01]  /*1720*/  @P2 HADD2.F32 R18, -RZ, R50.reuse.H1_H1 ;  /* 0x30000032ff122230 */ /* 0x102fe20000004100 */
        /* <DEDUP_REMOVED lines=14> */
.L_x_22941:
[----:B------:R-:W-:Y:S05]  /*1810*/  BSYNC.RECONVERGENT B0 ;  /* 0x0000000000007941 */ /* 0x000fea0003800200 */
.L_x_22939:
[----:B------:R-:W0:Y:S01]  /*1820*/  @P2 LDC.64 R64, c[0x0][0x390] ;  /* 0x0000e400ff402b82 */ /* 0x000e220000000a00 */
[C---:B------:R-:W-:Y:S02]  /*1830*/  IADD3 R14, PT, PT, R60.reuse, 0x60, RZ ;  /* 0x000000603c0e7810 */ /* 0x040fe40007ffe0ff */
[----:B------:R-:W-:Y:S02]  /*1840*/  @P2 IADD3 R16, PT, PT, R13, 0x80, RZ ;  /* 0x000000800d102810 */ /* 0x000fe40007ffe0ff */
[----:B------:R-:W-:Y:S01]  /*1850*/  @P0 IADD3 R15, PT, PT, R60, 0x80, RZ ;  /* 0x000000803c0f0810 */ /* 0x000fe20007ffe0ff */
[----:B------:R-:W-:Y:S02]  /*1860*/  IMAD.WIDE.U32 R68, R14, 0x10, R66 ;  /* 0x000000100e447825 */ /* 0x000fe400078e0042 */
[----:B------:R-:W1:Y:S03]  /*1870*/  @P0 LDC.64 R18, c[0x0][0x3a0] ;  /* 0x0000e800ff120b82 */ /* 0x000e660000000a00 */
[----:B------:R2:W-:Y:S01]  /*1880*/  STG.E.128 desc[UR6][R68.64], R32 ;  /* 0x0000002044007986 */ /* 0x0005e2000c101d06 */
[----:B0-----:R-:W-:-:S05]  /*1890*/  @P2 IMAD.WIDE.U32 R16, R16, 0x10, R64 ;  /* 0x0000001010102825 */ /* 0x001fca00078e0040 */
[----:B------:R2:W5:Y:S01]  /*18a0*/  @P2 LDG.E.128 R4, desc[UR6][R16.64] ;  /* 0x0000000610042981 */ /* 0x000562000c1e1d00 */
[----:B-1----:R-:W-:-:S05]  /*18b0*/  @P0 IMAD.WIDE.U32 R18, R15, 0x10, R18 ;  /* 0x000000100f120825 */ /* 0x002fca00078e0012 */
[----:B------:R2:W5:Y:S01]  /*18c0*/  @P0 LDG.E.128 R8, desc[UR6][R18.64] ;  /* 0x0000000612080981 */ /* 0x000562000c1e1d00 */
[----:B------:R-:W-:Y:S04]  /*18d0*/  BSSY.RECONVERGENT B0, `(.L_x_22942) ;  /* 0x000002a000007945 */ /* 0x000fe80003800200 */
[----:B------:R-:W-:Y:S05]  /*18e0*/  @!P0 BRA `(.L_x_22943) ;  /* 0x0000000000588947 */ /* 0x000fea0003800000 */
[----:B------:R-:W-:Y:S02]  /*18f0*/  ISETP.GT.AND P3, PT, R12, RZ, PT ;  /* 0x000000ff0c00720c */ /* 0x000fe40003f64270 */
[----:B--2--5:R-:W-:Y:S02]  /*1900*/  MOV R16, R8 ;  /* 0x0000000800107202 */ /* 0x024fe40000000f00 */
        /* <DEDUP_REMOVED lines=20> */
.L_x_22943:
[----:B------:R-:W0:Y:S01]  /*1a50*/  @P2 LDC R61, c[0x0][0x40c] ;  /* 0x00010300ff3d2b82 */ /* 0x000e220000000800 */
[----:B--2---:R-:W-:Y:S01]  /*1a60*/  @P2 HADD2.F32 R19, -RZ, R49.H1_H1 ;  /* 0x30000031ff132230 */ /* 0x004fe20000004100 */
[----:B------:R-:W-:Y:S01]  /*1a70*/  CS2R R16, SRZ ;  /* 0x0000000000107805 */ /* 0x000fe2000001ff00 */
[----:B------:R-:W-:-:S05]  /*1a80*/  @P2 HADD2.F32 R14, -RZ, R48.H1_H1 ;  /* 0x30000030ff0e2230 */ /* 0x000fca0000004100 */
[----:B------:R-:W1:Y:S08]  /*1a90*/  @P2 LDC R18, c[0x0][0x40c] ;  /* 0x00010300ff122b82 */ /* 0x000e700000000800 */
[----:B------:R-:W2:Y:S08]  /*1aa0*/  @P2 LDC R64, c[0x0][0x40c] ;  /* 0x00010300ff402b82 */ /* 0x000eb00000000800 */
[----:B------:R-:W3:Y:S01]  /*1ab0*/  @P2 LDC R15, c[0x0][0x40c] ;  /* 0x00010300ff0f2b82 */ /* 0x000ee20000000800 */
[----:B0----5:R-:W-:-:S04]  /*1ac0*/  @P2 FMUL.FTZ R61, R4, R61 ;  /* 0x0000003d043d2220 */ /* 0x021fc80000410000 */
[----:B------:R-:W-:Y:S01]  /*1ad0*/  @P2 FMUL.FTZ R16, R61, R19 ;  /* 0x000000133d102220 */ /* 0x000fe20000410000 */
[----:B------:R-:W-:Y:S02]  /*1ae0*/  @P2 HADD2.F32 R61, -RZ, R49.H0_H0 ;  /* 0x20000031ff3d2230 */ /* 0x000fe40000004100 */
[----:B-1----:R-:W-:-:S04]  /*1af0*/  @P2 FMUL.FTZ R18, R5, R18 ;  /* 0x0000001205122220 */ /* 0x002fc80000410000 */
[----:B------:R-:W-:Y:S01]  /*1b00*/  @P2 FMUL.FTZ R17, R18, R14 ;  /* 0x0000000e12112220 */ /* 0x000fe20000410000 */
[----:B------:R-:W-:Y:S01]  /*1b10*/  @P2 HADD2.F32 R14, -RZ, R48.H0_H0 ;  /* 0x20000030ff0e2230 */ /* 0x000fe20000004100 */
[----:B------:R-:W-:Y:S01]  /*1b20*/  CS2R R18, SRZ ;  /* 0x0000000000127805 */ /* 0x000fe2000001ff00 */
[----:B--2---:R-:W-:-:S04]  /*1b30*/  @P2 FMUL.FTZ R64, R6, R64 ;  /* 0x0000004006402220 */ /* 0x004fc80000410000 */
[----:B------:R-:W-:Y:S01]  /*1b40*/  @P2 FMUL.FTZ R18, R64, R61 ;  /* 0x0000003d40122220 */ /* 0x000fe20000410000 */
[----:B---3--:R-:W-:-:S04]  /*1b50*/  @P2 FMUL.FTZ R15, R7, R15 ;  /* 0x0000000f070f2220 */ /* 0x008fc80000410000 */
[----:B------:R-:W-:-:S07]  /*1b60*/  @P2 FMUL.FTZ R19, R15, R14 ;  /* 0x0000000e0f132220 */ /* 0x000fce0000410000 */
.L_x_22944:
[----:B------:R-:W-:Y:S05]  /*1b70*/  BSYNC.RECONVERGENT B0 ;  /* 0x0000000000007941 */ /* 0x000fea0003800200 */
.L_x_22942:
        /* <DEDUP_REMOVED lines=11> */
[----:B------:R-:W-:Y:S04]  /*1c30*/  BSSY.RECONVERGENT B0, `(.L_x_22945) ;  /* 0x000002c000007945 */ /* 0x000fe80003800200 */
[----:B------:R-:W-:Y:S05]  /*1c40*/  @!P0 BRA `(.L_x_22946) ;  /* 0x0000000000588947 */ /* 0x000fea0003800000 */
[----:B------:R-:W-:Y:S02]  /*1c50*/  ISETP.GT.AND P0, PT, R12, RZ, PT ;  /* 0x000000ff0c00720c */ /* 0x000fe40003f04270 */
[----:B-----5:R-:W-:-:S11]  /*1c60*/  MOV R12, R8 ;  /* 0x00000008000c7202 */ /* 0x020fd60000000f00 */
[----:B------:R-:W1:Y:S01]  /*1c70*/  @P0 LDC R13, c[0x0][0x40c] ;  /* 0x00010300ff0d0b82 */ /* 0x000e620000000800 */
[--C-:B0-----:R-:W-:Y:S02]  /*1c80*/  @P0 HADD2.F32 R14, -RZ, R47.reuse.H1_H1 ;  /* 0x3000002fff0e0230 */ /* 0x101fe40000004100 */
[----:B------:R-:W-:Y:S02]  /*1c90*/  @P0 HADD2.F32 R64, -RZ, R47.H0_H0 ;  /* 0x2000002fff400230 */ /* 0x000fe40000004100 */
[----:B------:R-:W-:-:S03]  /*1ca0*/  @P0 HADD2.F32 R65, -RZ, R58.H0_H0 ;  /* 0x2000003aff410230 */ /* 0x000fc60000004100 */
[----:B------:R-:W0:Y:S08]  /*1cb0*/  @P0 LDC R15, c[0x0][0x40c] ;  /* 0x00010300ff0f0b82 */ /* 0x000e300000000800 */
[----:B------:R-:W2:Y:S01]  /*1cc0*/  @P0 LDC R61, c[0x0][0x40c] ;  /* 0x00010300ff3d0b82 */ /* 0x000ea20000000800 */
[----:B-1----:R-:W-:-:S04]  /*1cd0*/  @P0 FMUL.FTZ R13, R4, R13 ;  /* 0x0000000d040d0220 */ /* 0x002fc80000410000 */
[----:B------:R-:W-:Y:S01]  /*1ce0*/  @P0 FFMA.FTZ R12, R13, R14, R8 ;  /* 0x0000000e0d0c0223 */ /* 0x000fe20000010008 */
[----:B------:R-:W-:Y:S02]  /*1cf0*/  MOV R14, R10 ;  /* 0x0000000a000e7202 */ /* 0x000fe40000000f00 */
[----:B------:R-:W-:Y:S01]  /*1d00*/  MOV R13, R9 ;  /* 0x00000009000d7202 */ /* 0x000fe20000000f00 */
[----:B0-----:R-:W-:-:S04]  /*1d10*/  @P0 FMUL.FTZ R15, R6, R15 ;  /* 0x0000000f060f0220 */ /* 0x001fc80000410000 */
[----:B------:R-:W-:Y:S01]  /*1d20*/  @P0 FFMA.FTZ R14, R15, R64, R10 ;  /* 0x000000400f0e0223 */ /* 0x000fe2000001000a */
[----:B------:R-:W-:Y:S01]  /*1d30*/  MOV R15, R11 ;  /* 0x0000000b000f7202 */ /* 0x000fe20000000f00 */
[----:B--2---:R-:W-:-:S04]  /*1d40*/  @P0 FMUL.FTZ R61, R5, R61 ;  /* 0x0000003d053d0220 */ /* 0x004fc80000410000 */
[----:B------:R-:W-:Y:S01]  /*1d50*/  @P0 FFMA.FTZ R13, R61, R65, R9 ;  /* 0x000000413d0d0223 */ /* 0x000fe20000010009 */
[----:B------:R-:W-:Y:S06]  /*1d60*/  @!P0 BRA `(.L_x_22947) ;  /* 0x0000000000608947 */ /* 0x000fec0003800000 */
[----:B------:R-:W-:Y:S02]  /*1d70*/  HADD2.F32 R61, -RZ, R58.H1_H1 ;  /* 0x3000003aff3d7230 */ /* 0x000fe40000004100 */
[----:B------:R-:W-:-:S04]  /*1d80*/  FMUL.FTZ R15, R7, UR10 ;  /* 0x0000000a070f7c20 */ /* 0x000fc80008410000 */
[----:B------:R-:W-:Y:S01]  /*1d90*/  FFMA.FTZ R15, R15, R61, R11 ;  /* 0x0000003d0f0f7223 */ /* 0x000fe2000001000b */
[----:B------:R-:W-:Y:S06]  /*1da0*/  BRA `(.L_x_22947) ;  /* 0x0000000000507947 */ /* 0x000fec0003800000 */
.L_x_22946:
[----:B0-----:R-:W0:Y:S01]  /*1db0*/  @P2 LDC R14, c[0x0][0x40c] ;  /* 0x00010300ff0e2b82 */ /* 0x001e220000000800 */
[----:B------:R-:W-:Y:S02]  /*1dc0*/  @P2 HADD2.F32 R13, -RZ, R47.H1_H1 ;  /* 0x3000002fff0d2230 */ /* 0x000fe40000004100 */
        /* <DEDUP_REMOVED lines=10> */
[----:B------:R-:W-:Y:S02]  /*1e70*/  @P2 HADD2.F32 R15, -RZ, R47.H0_H0 ;  /* 0x2000002fff0f2230 */ /* 0x000fe40000004100 */
[----:B------:R-:W-:Y:S02]  /*1e80*/  HFMA2 R14, -RZ, RZ, 0, 0 ;  /* 0x00000000ff0e7431 */ /* 0x000fe400000001ff */
[----:B--2---:R-:W-:-:S04]  /*1e90*/  @P2 FMUL.FTZ R61, R6, R61 ;  /* 0x0000003d063d2220 */ /* 0x004fc80000410000 */
[----:B------:R-:W-:Y:S01]  /*1ea0*/  @P2 FMUL.FTZ R14, R61, R15 ;  /* 0x0000000f3d0e2220 */ /* 0x000fe20000410000 */
[----:B------:R-:W-:Y:S01]  /*1eb0*/  @P2 HADD2.F32 R61, -RZ, R58.H1_H1 ;  /* 0x3000003aff3d2230 */ /* 0x000fe20000004100 */
[----:B------:R-:W-:Y:S01]  /*1ec0*/  MOV R15, RZ ;  /* 0x000000ff000f7202 */ /* 0x000fe20000000f00 */
[----:B---3--:R-:W-:-:S04]  /*1ed0*/  @P2 FMUL.FTZ R64, R7, R64 ;  /* 0x0000004007402220 */ /* 0x008fc80000410000 */
[----:B------:R-:W-:-:S07]  /*1ee0*/  @P2 FMUL.FTZ R15, R64, R61 ;  /* 0x0000003d400f2220 */ /* 0x000fce0000410000 */
.L_x_22947:
[----:B------:R-:W-:Y:S05]  /*1ef0*/  BSYNC.RECONVERGENT B0 ;  /* 0x0000000000007941 */ /* 0x000fea0003800200 */
.L_x_22945:
        /* <DEDUP_REMOVED lines=98> */
.L_x_22963:
[----:B01----:R-:W-:Y:S01]  /*2520*/  FADD.FTZ R67, R67, R60 ;  /* 0x0000003c43437221 */ /* 0x003fe20000010000 */
[----:B------:R-:W-:Y:S01]  /*2530*/  FMUL.FTZ R60, R61, R61 ;  /* 0x0000003d3d3c7220 */ /* 0x000fe20000410000 */
[----:B------:R-:W0:Y:S01]  /*2540*/  @!P0 LDC.64 R64, c[0x0][0x3c0] ;  /* 0x0000f000ff408b82 */ /* 0x000e220000000a00 */
[----:B------:R-:W-:Y:S01]  /*2550*/  BSSY.RECONVERGENT B0, `(.L_x_22949) ;  /* 0x000009c000007945 */ /* 0x000fe20003800200 */
[----:B------:R-:W-:Y:S02]  /*2560*/  FFMA.FTZ R67, R67, R66, UR5 ;  /* 0x0000000543437e23 */ /* 0x000fe40008010042 */
        /* <DEDUP_REMOVED lines=12> */
[----:B------:R-:W-:-:S03]  /*2630*/  IADD3 R63, PT, PT, R63, -0x1, RZ ;  /* 0xffffffff3f3f7810 */ /* 0x000fc60007ffe0ff */
[C---:B------:R-:W-:Y:S01]  /*2640*/  FADD.FTZ R22, -R61.reuse, R22 ;  /* 0x000000163d167221 */ /* 0x040fe20000010100 */
[C---:B------:R-:W-:Y:S01]  /*2650*/  FADD.FTZ R64, -R61.reuse, R29 ;  /* 0x0000001d3d407221 */ /* 0x040fe20000010100 */
[C---:B------:R-:W-:Y:S01]  /*2660*/  FADD.FTZ R65, -R61.reuse, R31 ;  /* 0x0000001f3d417221 */ /* 0x040fe20000010100 */
[C---:B------:R-:W-:Y:S01]  /*2670*/  FADD.FTZ R29, -R61.reuse, R32 ;  /* 0x000000203d1d7221 */ /* 0x040fe20000010100 */
[C---:B------:R-:W-:Y:S01]  /*2680*/  FADD.FTZ R31, -R61.reuse, R33 ;  /* 0x000000213d1f7221 */ /* 0x040fe20000010100 */
[----:B------:R-:W-:Y:S02]  /*2690*/  HADD2.F32 R32, -RZ, R59.H1_H1 ;  /* 0x3000003bff207230 */ /* 0x000fe40000004100 */
[----:B------:R-:W-:Y:S01]  /*26a0*/  FMUL.FTZ R22, R60, R22 ;  /* 0x000000163c167220 */ /* 0x000fe20000410000 */
[----:B------:R-:W-:Y:S02]  /*26b0*/  HADD2.F32 R33, -RZ, R45.H0_H0 ;  /* 0x2000002dff217230 */ /* 0x000fe40000004100 */
[----:B------:R-:W-:Y:S01]  /*26c0*/  FADD.FTZ R20, -R61, R20 ;  /* 0x000000143d147221 */ /* 0x000fe20000010100 */
[----:B------:R-:W-:-:S02]  /*26d0*/  IMAD R62, R63, R62, RZ ;  /* 0x0000003e3f3e7224 */ /* 0x000fc400078e02ff */
[C---:B------:R-:W-:Y:S01]  /*26e0*/  FADD.FTZ R66, -R61.reuse, R28 ;  /* 0x0000001c3d427221 */ /* 0x040fe20000010100 */
[----:B------:R-:W-:Y:S02]  /*26f0*/  HADD2.F32 R28, -RZ, R44.H0_H0 ;  /* 0x2000002cff1c7230 */ /* 0x000fe40000004100 */
[----:B------:R-:W-:Y:S01]  /*2700*/  FFMA.FTZ R22, R22, R32, R33 ;  /* 0x0000002016167223 */ /* 0x000fe20000010021 */
[----:B------:R-:W-:Y:S01]  /*2710*/  FMUL.FTZ R20, R60, R20 ;  /* 0x000000143c147220 */ /* 0x000fe20000410000 */
[----:B------:R-:W0:Y:S01]  /*2720*/  LDC.64 R32, c[0x0][0x428] ;  /* 0x00010a00ff207b82 */ /* 0x000e220000000a00 */
[C---:B------:R-:W-:Y:S01]  /*2730*/  FADD.FTZ R21, -R61.reuse, R21 ;  /* 0x000000153d157221 */ /* 0x040fe20000010100 */
[C---:B------:R-:W-:Y:S01]  /*2740*/  FADD.FTZ R63, -R61.reuse, R30 ;  /* 0x0000001e3d3f7221 */ /* 0x040fe20000010100 */
[C---:B------:R-:W-:Y:S01]  /*2750*/  FADD.FTZ R30, -R61.reuse, R34 ;  /* 0x000000223d1e7221 */ /* 0x040fe20000010100 */
[----:B------:R-:W-:Y:S01]  /*2760*/  SHF.R.S32.HI R73, RZ, 0x1f, R62 ;  /* 0x0000001fff497819 */ /* 0x000fe2000001143e */
[----:B------:R-:W-:Y:S01]  /*2770*/  FADD.FTZ R34, -R61, R35 ;  /* 0x000000233d227221 */ /* 0x000fe20000010100 */
[----:B------:R-:W-:Y:S01]  /*2780*/  FFMA.FTZ R20, R20, R67, R28 ;  /* 0x0000004314147223 */ /* 0x000fe2000001001c */
[----:B------:R-:W-:-:S02]  /*2790*/  HADD2.F32 R67, -RZ, R70.H0_H0 ;  /* 0x20000046ff437230 */ /* 0x000fc40000004100 */
[C---:B------:R-:W-:Y:S01]  /*27a0*/  FMUL.FTZ R21, R60.reuse, R21 ;  /* 0x000000153c157220 */ /* 0x040fe20000410000 */
[----:B------:R-:W-:Y:S02]  /*27b0*/  HADD2.F32 R35, -RZ, R82.H0_H0 ;  /* 0x20000052ff237230 */ /* 0x000fe40000004100 */
[----:B------:R-:W-:Y:S01]  /*27c0*/  FADD.FTZ R28, -R61, R16 ;  /* 0x000000103d1c7221 */ /* 0x000fe20000010100 */
[----:B------:R-:W-:Y:S01]  /*27d0*/  LEA.HI R73, R73, R62, RZ, 0x2 ;  /* 0x0000003e49497211 */ /* 0x000fe200078f10ff */
[C---:B------:R-:W-:Y:S01]  /*27e0*/  FADD.FTZ R23, -R61.reuse, R23 ;  /* 0x000000173d177221 */ /* 0x040fe20000010100 */
[C---:B------:R-:W-:Y:S01]  /*27f0*/  FADD.FTZ R16, -R61.reuse, R18 ;  /* 0x000000123d107221 */ /* 0x040fe20000010100 */
[C---:B------:R-:W-:Y:S01]  /*2800*/  FADD.FTZ R18, -R61.reuse, R19 ;  /* 0x000000133d127221 */ /* 0x040fe20000010100 */
[C---:B------:R-:W-:Y:S01]  /*2810*/  FADD.FTZ R25, -R61.reuse, R25 ;  /* 0x000000193d197221 */ /* 0x040fe20000010100 */
[----:B------:R-:W-:Y:S01]  /*2820*/  FADD.FTZ R27, -R61, R27 ;  /* 0x0000001b3d1b7221 */ /* 0x000fe20000010100 */
[----:B------:R-:W-:Y:S01]  /*2830*/  FFMA.FTZ R21, R21, R67, R35 ;  /* 0x0000004315157223 */ /* 0x000fe20000010023 */
[C---:B------:R-:W-:Y:S01]  /*2840*/  FADD.FTZ R19, -R61.reuse, R12 ;  /* 0x0000000c3d137221 */ /* 0x040fe20000010100 */
[----:B------:R-:W-:Y:S01]  /*2850*/  FMUL.FTZ R68, R60, R34 ;  /* 0x000000223c447220 */ /* 0x000fe20000410000 */
[----:B------:R-:W-:Y:S01]  /*2860*/  FADD.FTZ R17, -R61, R17 ;  /* 0x000000113d117221 */ /* 0x000fe20000010100 */
[----:B------:R-:W-:-:S02]  /*2870*/  HADD2.F32 R35, -RZ, R70.H1_H1 ;  /* 0x30000046ff237230 */ /* 0x000fc40000004100 */
[----:B------:R-:W-:Y:S01]  /*2880*/  FADD.FTZ R12, -R61, R13 ;  /* 0x0000000d3d0c7221 */ /* 0x000fe20000010100 */
[----:B------:R-:W-:Y:S01]  /*2890*/  HADD2.F32 R67, -RZ, R82.H1_H1 ;  /* 0x30000052ff437230 */ /* 0x000fe20000004100 */
[----:B------:R-:W-:Y:S01]  /*28a0*/  LEA.HI.SX32 R34, R73, R46, 0x1e ;  /* 0x0000002e49227211 */ /* 0x000fe200078ff2ff */
[C---:B------:R-:W-:Y:S01]  /*28b0*/  FADD.FTZ R24, -R61.reuse, R24 ;  /* 0x000000183d187221 */ /* 0x040fe20000010100 */
[C---:B------:R-:W-:Y:S01]  /*28c0*/  FADD.FTZ R26, -R61.reuse, R26 ;  /* 0x0000001a3d1a7221 */ /* 0x040fe20000010100 */
[C---:B------:R-:W-:Y:S01]  /*28d0*/  FMUL.FTZ R23, R60.reuse, R23 ;  /* 0x000000173c177220 */ /* 0x040fe20000410000 */
[C---:B------:R-:W-:Y:S01]  /*28e0*/  FADD.FTZ R13, -R61.reuse, R14 ;  /* 0x0000000e3d0d7221 */ /* 0x040fe20000010100 */
[----:B------:R-:W-:Y:S01]  /*28f0*/  FADD.FTZ R61, -R61, R15 ;  /* 0x0000000f3d3d7221 */ /* 0x000fe20000010100 */
[C---:B------:R-:W-:Y:S01]  /*2900*/  FMUL.FTZ R15, R60.reuse, R25 ;  /* 0x000000193c0f7220 */ /* 0x040fe20000410000 */
[C---:B------:R-:W-:Y:S01]  /*2910*/  FMUL.FTZ R69, R60.reuse, R27 ;  /* 0x0000001b3c457220 */ /* 0x040fe20000410000 */
[C---:B------:R-:W-:Y:S01]  /*2920*/  FMUL.FTZ R25, R60.reuse, R17 ;  /* 0x000000113c197220 */ /* 0x040fe20000410000 */
[----:B------:R-:W-:Y:S01]  /*2930*/  FMUL.FTZ R27, R60, R16 ;  /* 0x000000103c1b7220 */ /* 0x000fe20000410000 */
[----:B------:R-:W-:Y:S01]  /*2940*/  FFMA.FTZ R23, R23, R35, R67 ;  /* 0x0000002317177223 */ /* 0x000fe20000010043 */
[----:B0-----:R-:W-:-:S04]  /*2950*/  IMAD.WIDE.U32 R16, R34, 0x10, R32 ;  /* 0x0000001022107825 */ /* 0x001fc800078e0020 */
[C---:B------:R-:W-:Y:S01]  /*2960*/  FMUL.FTZ R62, R60.reuse, R30 ;  /* 0x0000001e3c3e7220 */ /* 0x040fe20000410000 */
[C---:B------:R-:W-:Y:S01]  /*2970*/  FMUL.FTZ R30, R60.reuse, R13 ;  /* 0x0000000d3c1e7220 */ /* 0x040fe20000410000 */
[C---:B------:R-:W-:Y:S01]  /*2980*/  FMUL.FTZ R14, R60.reuse, R26 ;  /* 0x0000001a3c0e7220 */ /* 0x040fe20000410000 */
[----:B------:R-:W-:Y:S01]  /*2990*/  HADD2.F32 R13, -RZ, R83.H0_H0 ;  /* 0x20000053ff0d7230 */ /* 0x000fe20000004100 */
[----:B------:R0:W-:Y:S01]  /*29a0*/  STG.E.128 desc[UR6][R16.64], R20 ;  /* 0x0000001410007986 */ /* 0x0001e2000c101d06 */
[C---:B------:R-:W-:Y:S01]  /*29b0*/  FMUL.FTZ R67, R60.reuse, R63 ;  /* 0x0000003f3c437220 */ /* 0x040fe20000410000 */
[C---:B------:R-:W-:Y:S01]  /*29c0*/  FMUL.FTZ R35, R60.reuse, R29 ;  /* 0x0000001d3c237220 */ /* 0x040fe20000410000 */
[C---:B------:R-:W-:Y:S01]  /*29d0*/  FMUL.FTZ R26, R60.reuse, R28 ;  /* 0x0000001c3c1a7220 */ /* 0x040fe20000410000 */
[C---:B------:R-:W-:Y:S01]  /*29e0*/  FMUL.FTZ R63, R60.reuse, R18 ;  /* 0x000000123c3f7220 */ /* 0x040fe20000410000 */
[C---:B------:R-:W-:Y:S01]  /*29f0*/  FMUL.FTZ R28, R60.reuse, R19 ;  /* 0x000000133c1c7220 */ /* 0x040fe20000410000 */
[----:B------:R-:W-:Y:S01]  /*2a00*/  FMUL.FTZ R29, R60, R12 ;  /* 0x0000000c3c1d7220 */ /* 0x000fe20000410000 */
[----:B------:R-:W-:-:S02]  /*2a10*/  HADD2.F32 R12, -RZ, R42.H0_H0 ;  /* 0x2000002aff0c7230 */ /* 0x000fc40000004100 */
[C---:B------:R-:W-:Y:S01]  /*2a20*/  FMUL.FTZ R24, R60.reuse, R24 ;  /* 0x000000183c187220 */ /* 0x040fe20000410000 */
[----:B------:R-:W-:Y:S02]  /*2a30*/  HADD2.F32 R19, -RZ, R71.H1_H1 ;  /* 0x30000047ff137230 */ /* 0x000fe40000004100 */
[C---:B------:R-:W-:Y:S01]  /*2a40*/  FMUL.FTZ R66, R60.reuse, R66 ;  /* 0x000000423c427220 */ /* 0x040fe20000410000 */
[----:B------:R-:W-:Y:S02]  /*2a50*/  HADD2.F32 R18, -RZ, R43.H0_H0 ;  /* 0x2000002bff127230 */ /* 0x000fe40000004100 */
[C---:B------:R-:W-:Y:S01]  /*2a60*/  FMUL.FTZ R64, R60.reuse, R64 ;  /* 0x000000403c407220 */ /* 0x040fe20000410000 */
[C---:B------:R-:W-:Y:S01]  /*2a70*/  FMUL.FTZ R65, R60.reuse, R65 ;  /* 0x000000413c417220 */ /* 0x040fe20000410000 */
[C---:B------:R-:W-:Y:S01]  /*2a80*/  FMUL.FTZ R31, R60.reuse, R31 ;  /* 0x0000001f3c1f7220 */ /* 0x040fe20000410000 */
[----:B------:R-:W-:Y:S01]  /*2a90*/  FMUL.FTZ R61, R60, R61 ;  /* 0x0000003d3c3d7220 */ /* 0x000fe20000410000 */
[----:B------:R-:W-:Y:S01]  /*2aa0*/  FFMA.FTZ R14, R14, R19, R18 ;  /* 0x000000130e0e7223 */ /* 0x000fe20000010012 */
[----:B------:R-:W-:-:S02]  /*2ab0*/  HADD2.F32 R18, -RZ, R41.H0_H0 ;  /* 0x20000029ff127230 */ /* 0x000fc40000004100 */
[--C-:B0-----:R-:W-:Y:S02]  /*2ac0*/  HADD2.F32 R20, -RZ, R72.reuse.H0_H0 ;  /* 0x20000048ff147230 */ /* 0x101fe40000004100 */
[----:B------:R-:W-:Y:S02]  /*2ad0*/  HADD2.F32 R17, -RZ, R72.H1_H1 ;  /* 0x30000048ff117230 */ /* 0x000fe40000004100 */
[----:B------:R-:W-:Y:S02]  /*2ae0*/  HADD2.F32 R16, -RZ, R83.H1_H1 ;  /* 0x30000053ff107230 */ /* 0x000fe40000004100 */
[----:B------:R-:W-:Y:S01]  /*2af0*/  FFMA.FTZ R13, R15, R20, R13 ;  /* 0x000000140f0d7223 */ /* 0x000fe2000001000d */
[----:B------:R-:W-:Y:S02]  /*2b00*/  HADD2.F32 R21, -RZ, R71.H0_H0 ;  /* 0x20000047ff157230 */ /* 0x000fe40000004100 */
[----:B------:R-:W-:Y:S02]  /*2b10*/  HADD2.F32 R23, -RZ, R74.H0_H0 ;  /* 0x2000004aff177230 */ /* 0x000fe40000004100 */
[----:B------:R-:W-:Y:S01]  /*2b20*/  FFMA.FTZ R15, R69, R17, R16 ;  /* 0x00000011450f7223 */ /* 0x000fe20000010010 */
[----:B------:R-:W-:-:S02]  /*2b30*/  HADD2.F32 R16, -RZ, R40.H0_H0 ;  /* 0x20000028ff107230 */ /* 0x000fc40000004100 */
[----:B------:R-:W-:Y:S01]  /*2b40*/  FFMA.FTZ R12, R24, R21, R12 ;  /* 0x00000015180c7223 */ /* 0x000fe2000001000c */
[--C-:B------:R-:W-:Y:S02]  /*2b50*/  HADD2.F32 R22, -RZ, R75.reuse.H0_H0 ;  /* 0x2000004bff167230 */ /* 0x100fe40000004100 */
[----:B------:R-:W-:Y:S02]  /*2b60*/  HADD2.F32 R17, -RZ, R84.H0_H0 ;  /* 0x20000054ff117230 */ /* 0x000fe40000004100 */
[----:B------:R-:W-:Y:S01]  /*2b70*/  FFMA.FTZ R16, R66, R23, R16 ;  /* 0x0000001742107223 */ /* 0x000fe20000010010 */
[----:B------:R-:W-:Y:S02]  /*2b80*/  HADD2.F32 R21, -RZ, R74.H1_H1 ;  /* 0x3000004aff157230 */ /* 0x000fe40000004100 */
[----:B------:R-:W-:Y:S02]  /*2b90*/  HADD2.F32 R20, -RZ, R75.H1_H1 ;  /* 0x3000004bff147230 */ /* 0x000fe40000004100 */
[----:B------:R-:W-:Y:S01]  /*2ba0*/  FFMA.FTZ R17, R64, R22, R17 ;  /* 0x0000001640117223 */ /* 0x000fe20000010011 */
[----:B------:R-:W-:-:S02]  /*2bb0*/  HADD2.F32 R19, -RZ, R84.H1_H1 ;  /* 0x30000054ff137230 */ /* 0x000fc40000004100 */
[----:B------:R-:W-:Y:S01]  /*2bc0*/  FFMA.FTZ R18, R67, R21, R18 ;  /* 0x0000001543127223 */ /* 0x000fe20000010012 */
[----:B------:R-:W-:Y:S02]  /*2bd0*/  HADD2.F32 R24, -RZ, R77.H1_H1 ;  /* 0x3000004dff187230 */ /* 0x000fe40000004100 */
[----:B------:R-:W-:Y:S02]  /*2be0*/  HADD2.F32 R23, -RZ, R85.H1_H1 ;  /* 0x30000055ff177230 */ /* 0x000fe40000004100 */
[----:B------:R-:W-:Y:S01]  /*2bf0*/  FFMA.FTZ R19, R65, R20, R19 ;  /* 0x0000001441137223 */ /* 0x000fe20000010013 */
[--C-:B------:R-:W-:Y:S02]  /*2c00*/  HADD2.F32 R60, -RZ, R76.reuse.H1_H1 ;  /* 0x3000004cff3c7230 */ /* 0x100fe40000004100 */
        /* <DEDUP_REMOVED lines=12> */
[----:B------:R-:W-:Y:S02]  /*2cd0*/  HADD2.F32 R60, -RZ, R37.H0_H0 ;  /* 0x20000025ff3c7230 */ /* 0x000fe40000004100 */
[----:B------:R-:W-:Y:S01]  /*2ce0*/  FFMA.FTZ R24, R26, R66, R24 ;  /* 0x000000421a187223 */ /* 0x000fe20000010018 */
[--C-:B------:R-:W-:Y:S02]  /*2cf0*/  HADD2.F32 R35, -RZ, R79.reuse.H1_H1 ;  /* 0x3000004fff237230 */ /* 0x100fe40000004100 */
[----:B------:R-:W-:Y:S02]  /*2d00*/  HADD2.F32 R31, -RZ, R86.H1_H1 ;  /* 0x30000056ff1f7230 */ /* 0x000fe40000004100 */
[----:B------:R-:W-:Y:S01]  /*2d10*/  FFMA.FTZ R26, R27, R62, R60 ;  /* 0x0000003e1b1a7223 */ /* 0x000fe2000001003c */
[----:B------:R-:W-:-:S02]  /*2d20*/  HADD2.F32 R65, -RZ, R79.H0_H0 ;  /* 0x2000004fff417230 */ /* 0x000fc40000004100 */
[----:B------:R-:W-:Y:S02]  /*2d30*/  HADD2.F32 R64, -RZ, R86.H0_H0 ;  /* 0x20000056ff407230 */ /* 0x000fe40000004100 */
[----:B------:R-:W-:Y:S01]  /*2d40*/  FFMA.FTZ R27, R63, R35, R31 ;  /* 0x000000233f1b7223 */ /* 0x000fe2000001001f */
[----:B------:R-:W-:Y:S02]  /*2d50*/  HADD2.F32 R62, -RZ, R80.H1_H1 ;  /* 0x30000050ff3e7230 */ /* 0x000fe40000004100 */
[----:B------:R-:W-:Y:S02]  /*2d60*/  HADD2.F32 R60, -RZ, R3.H0_H0 ;  /* 0x20000003ff3c7230 */ /* 0x000fe40000004100 */
[----:B------:R-:W-:Y:S01]  /*2d70*/  FFMA.FTZ R25, R25, R65, R64 ;  /* 0x0000004119197223 */ /* 0x000fe20000010040 */
[----:B------:R-:W-:Y:S02]  /*2d80*/  HADD2.F32 R35, -RZ, R81.H1_H1 ;  /* 0x30000051ff237230 */ /* 0x000fe40000004100 */
[----:B------:R-:W-:-:S02]  /*2d90*/  HADD2.F32 R31, -RZ, R87.H1_H1 ;  /* 0x30000057ff1f7230 */ /* 0x000fc40000004100 */
[----:B------:R-:W-:Y:S01]  /*2da0*/  FFMA.FTZ R30, R30, R62, R60 ;  /* 0x0000003e1e1e7223 */ /* 0x000fe2000001003c */
[----:B------:R-:W-:Y:S01]  /*2db0*/  HADD2.F32 R64, -RZ, R81.H0_H0 ;  /* 0x20000051ff407230 */ /* 0x000fe20000004100 */
[C---:B------:R-:W-:Y:S01]  /*2dc0*/  IADD3 R62, PT, PT, R34.reuse, 0x20, RZ ;  /* 0x00000020223e7810 */ /* 0x040fe20007ffe0ff */
[----:B------:R-:W-:Y:S02]  /*2dd0*/  HADD2.F32 R63, -RZ, R87.H0_H0 ;  /* 0x20000057ff3f7230 */ /* 0x000fe40000004100 */
[----:B------:R-:W-:Y:S01]  /*2de0*/  FFMA.FTZ R31, R61, R35, R31 ;  /* 0x000000233d1f7223 */ /* 0x000fe2000001001f */
[----:B------:R-:W-:Y:S01]  /*2df0*/  HADD2.F32 R66, -RZ, R80.H0_H0 ;  /* 0x20000050ff427230 */ /* 0x000fe20000004100 */
[C---:B------:R-:W-:Y:S01]  /*2e00*/  IADD3 R61, PT, PT, R34.reuse, 0x40, RZ ;  /* 0x00000040223d7810 */ /* 0x040fe20007ffe0ff */
[----:B------:R-:W-:Y:S01]  /*2e10*/  HADD2.F32 R65, -RZ, R2.H0_H0 ;  /* 0x20000002ff417230 */ /* 0x000fe20000004100 */
[C---:B------:R-:W-:Y:S01]  /*2e20*/  IADD3 R60, PT, PT, R34.reuse, 0x60, RZ ;  /* 0x00000060223c7810 */ /* 0x040fe20007ffe0ff */
[----:B------:R-:W-:Y:S01]  /*2e30*/  FFMA.FTZ R29, R29, R64, R63 ;  /* 0x000000401d1d7223 */ /* 0x000fe2000001003f */
[----:B------:R-:W-:Y:S01]  /*2e40*/  IADD3 R35, PT, PT, R34, 0x80, RZ ;  /* 0x0000008022237810 */ /* 0x000fe20007ffe0ff */
[----:B------:R-:W-:Y:S01]  /*2e50*/  IMAD.WIDE.U32 R62, R62, 0x10, R32 ;  /* 0x000000103e3e7825 */ /* 0x000fe200078e0020 */
[----:B------:R-:W-:-:S03]  /*2e60*/  IADD3 R34, PT, PT, R34, 0xa0, RZ ;  /* 0x000000a022227810 */ /* 0x000fc60007ffe0ff */
[----:B------:R-:W-:Y:S01]  /*2e70*/  FFMA.FTZ R28, R28, R66, R65 ;  /* 0x000000421c1c7223 */ /* 0x000fe20000010041 */
[--C-:B------:R-:W-:Y:S01]  /*2e80*/  IMAD.WIDE.U32 R64, R61, 0x10, R32.reuse ;  /* 0x000000103d407825 */ /* 0x100fe200078e0020 */
[----:B------:R0:W-:Y:S03]  /*2e90*/  STG.E.128 desc[UR6][R62.64], R12 ;  /* 0x0000000c3e007986 */ /* 0x0001e6000c101d06 */
[--C-:B------:R-:W-:Y:S01]  /*2ea0*/  IMAD.WIDE.U32 R60, R60, 0x10, R32.reuse ;  /* 0x000000103c3c7825 */ /* 0x100fe200078e0020 */
[----:B------:R0:W-:Y:S03]  /*2eb0*/  STG.E.128 desc[UR6][R64.64], R16 ;  /* 0x0000001040007986 */ /* 0x0001e6000c101d06 */
[--C-:B------:R-:W-:Y:S01]  /*2ec0*/  IMAD.WIDE.U32 R66, R35, 0x10, R32.reuse ;  /* 0x0000001023427825 */ /* 0x100fe200078e0020 */
[----:B------:R0:W-:Y:S03]  /*2ed0*/  STG.E.128 desc[UR6][R60.64], R20 ;  /* 0x000000143c007986 */ /* 0x0001e6000c101d06 */
[----:B------:R-:W-:Y:S01]  /*2ee0*/  IMAD.WIDE.U32 R34, R34, 0x10, R32 ;  /* 0x0000001022227825 */ /* 0x000fe200078e0020 */
[----:B------:R0:W-:Y:S04]  /*2ef0*/  STG.E.128 desc[UR6][R66.64], R24 ;  /* 0x0000001842007986 */ /* 0x0001e8000c101d06 */
[----:B------:R0:W-:Y:S02]  /*2f00*/  STG.E.128 desc[UR6][R34.64], R28 ;  /* 0x0000001c22007986 */ /* 0x0001e4000c101d06 */
.L_x_22950:
[----:B------:R-:W-:Y:S05]  /*2f10*/  BSYNC.RECONVERGENT B0 ;  /* 0x0000000000007941 */ /* 0x000fea0003800200 */
.L_x_22949:
[----:B0-----:R-:W0:Y:S02]  /*2f20*/  LDC.64 R12, c[0x0][0x380] ;  /* 0x0000e000ff0c7b82 */ /* 0x001e240000000a00 */
[----:B0-----:R-:W-:-:S04]  /*2f30*/  LEA R0, R12, R0, 0x2 ;  /* 0x000000000c007211 */ /* 0x001fc800078e10ff */
[----:B------:R-:W-:-:S13]  /*2f40*/  ISETP.GE.AND P0, PT, R0, R13, PT ;  /* 0x0000000d0000720c */ /* 0x000fda0003f06270 */
[----:B------:R-:W-:Y:S05]  /*2f50*/  @!P0 BRA `(.L_x_22951) ;  /* 0xffffffd8009c8947 */ /* 0x000fea000383ffff */
[----:B------:R-:W-:Y:S05]  /*2f60*/  EXIT ;  /* 0x000000000000794d */ /* 0x000fea0003800000 */
.L_x_22948:
        /* <DEDUP_REMOVED lines=8> */
.L_x_22953:
[----:B------:R-:W-:Y:S05]  /*2ff0*/  BSYNC B0 ;  /* 0x0000000000007941 */ /* 0x000fea0003800000 */
.L_x_22952:
        /* <DEDUP_REMOVED lines=9> */
.L_x_22954:
[----:B------:R-:W-:Y:S02]  /*3090*/  HFMA2 R64, -RZ, RZ, 0, 2.384185791015625e-07 ;  /* 0x00000004ff407431 */ /* 0x000fe400000001ff */
[----:B------:R-:W-:Y:S01]  /*30a0*/  FADD.FTZ R61, R61, R60 ;  /* 0x0000003c3d3d7221 */ /* 0x000fe20000010000 */
[----:B------:R-:W-:-:S04]  /*30b0*/  MOV R60, 0x1f ;  /* 0x0000001f003c7802 */ /* 0x000fc80000000f00 */
[----:B------:R-:W-:-:S07]  /*30c0*/  MOV R69, R61 ;  /* 0x0000003d00457202 */ /* 0x000fce0000000f00 */
[----:B------:R-:W-:Y:S05]  /*30d0*/  WARPSYNC.COLLECTIVE R65, `(.L_x_22955) ;  /* 0x0000000041087348 */ /* 0x000fea0003c00000 */
[----:B------:R0:W1:Y:S02]  /*30e0*/  SHFL.BFLY P2, R60, R69, R64, R60 ;  /* 0x0c000040453c7389 */ /* 0x000064000004003c */
[----:B01----:R-:W-:Y:S05]  /*30f0*/  ENDCOLLECTIVE ;  /* 0x000000000000791b */ /* 0x003fea0003800000 */
.L_x_22955:
[----:B------:R-:W-:Y:S02]  /*3100*/  HFMA2 R64, -RZ, RZ, 0, 4.76837158203125e-07 ;  /* 0x00000008ff407431 */ /* 0x000fe400000001ff */
[----:B------:R-:W-:Y:S01]  /*3110*/  FADD.FTZ R61, R61, R60 ;  /* 0x0000003c3d3d7221 */ /* 0x000fe20000010000 */
[----:B------:R-:W-:-:S04]  /*3120*/  MOV R60, 0x1f ;  /* 0x0000001f003c7802 */ /* 0x000fc80000000f00 */
[----:B------:R-:W-:-:S07]  /*3130*/  MOV R69, R61 ;  /* 0x0000003d00457202 */ /* 0x000fce0000000f00 */
[----:B------:R-:W-:Y:S05]  /*3140*/  WARPSYNC.COLLECTIVE R65, `(.L_x_22956) ;  /* 0x0000000041087348 */ /* 0x000fea0003c00000 */
[----:B------:R0:W1:Y:S02]  /*3150*/  SHFL.BFLY P2, R60, R69, R64, R60 ;  /* 0x0c000040453c7389 */ /* 0x000064000004003c */
[----:B01----:R-:W-:Y:S05]  /*3160*/  ENDCOLLECTIVE ;  /* 0x000000000000791b */ /* 0x003fea0003800000 */
.L_x_22956:
[----:B------:R-:W-:Y:S02]  /*3170*/  HFMA2 R64, -RZ, RZ, 0, 9.5367431640625e-07 ;  /* 0x00000010ff407431 */ /* 0x000fe400000001ff */
[----:B------:R-:W-:Y:S01]  /*3180*/  FADD.FTZ R61, R61, R60 ;  /* 0x0000003c3d3d7221 */ /* 0x000fe20000010000 */
[----:B------:R-:W-:-:S04]  /*3190*/  MOV R60, 0x1f ;  /* 0x0000001f003c7802 */ /* 0x000fc80000000f00 */
[----:B------:R-:W-:-:S07]  /*31a0*/  MOV R69, R61 ;  /* 0x0000003d00457202 */ /* 0x000fce0000000f00 */
[----:B------:R-:W-:Y:S05]  /*31b0*/  WARPSYNC.COLLECTIVE R65, `(.L_x_22957) ;  /* 0x0000000041087348 */ /* 0x000fea0003c00000 */
[----:B------:R0:W1:Y:S02]  /*31c0*/  SHFL.BFLY P2, R60, R69, R64, R60 ;  /* 0x0c000040453c7389 */ /* 0x000064000004003c */
[----:B01----:R-:W-:Y:S05]  /*31d0*/  ENDCOLLECTIVE ;  /* 0x000000000000791b */ /* 0x003fea0003800000 */
.L_x_22957:
        /* <DEDUP_REMOVED lines=49> */
[----:B------:R-:W-:-:S03]  /*34f0*/  HFMA2 R64, -RZ, RZ, 0, 5.9604644775390625e-08 ;  /* 0x00000001ff407431 */ /* 0x000fc600000001ff */
[----:B------:R-:W-:Y:S01]  /*3500*/  FFMA.FTZ R67, R67, R67, R60 ;  /* 0x0000004343437223 */ /* 0x000fe2000001003c */
[----:B------:R-:W-:-:S04]  /*3510*/  MOV R60, 0x1f ;  /* 0x0000001f003c7802 */ /* 0x000fc80000000f00 */
[----:B------:R-:W-:-:S07]  /*3520*/  MOV R69, R67 ;  /* 0x0000004300457202 */ /* 0x000fce0000000f00 */
[----:B------:R-:W-:Y:S05]  /*3530*/  WARPSYNC.COLLECTIVE R65, `(.L_x_22958) ;  /* 0x0000000041087348 */ /* 0x000fea0003c00000 */
[----:B------:R0:W1:Y:S02]  /*3540*/  SHFL.BFLY P2, R60, R69, R64, R60 ;  /* 0x0c000040453c7389 */ /* 0x000064000004003c */
[----:B01----:R-:W-:Y:S05]  /*3550*/  ENDCOLLECTIVE ;  /* 0x000000000000791b */ /* 0x003fea0003800000 */
.L_x_22958:
[----:B------:R-:W-:Y:S02]  /*3560*/  HFMA2 R64, -RZ, RZ, 0, 1.1920928955078125e-07 ;  /* 0x00000002ff407431 */ /* 0x000fe400000001ff */
[----:B------:R-:W-:Y:S01]  /*3570*/  FADD.FTZ R67, R67, R60 ;  /* 0x0000003c43437221 */ /* 0x000fe20000010000 */
[----:B------:R-:W-:-:S04]  /*3580*/  MOV R60, 0x1f ;  /* 0x0000001f003c7802 */ /* 0x000fc80000000f00 */
[----:B------:R-:W-:-:S07]  /*3590*/  MOV R69, R67 ;  /* 0x0000004300457202 */ /* 0x000fce0000000f00 */
[----:B------:R-:W-:Y:S05]  /*35a0*/  WARPSYNC.COLLECTIVE R65, `(.L_x_22959) ;  /* 0x0000000041087348 */ /* 0x000fea0003c00000 */
[----:B------:R0:W1:Y:S02]  /*35b0*/  SHFL.BFLY P2, R60, R69, R64, R60 ;  /* 0x0c000040453c7389 */ /* 0x000064000004003c */
[----:B01----:R-:W-:Y:S05]  /*35c0*/  ENDCOLLECTIVE ;  /* 0x000000000000791b */ /* 0x003fea0003800000 */
.L_x_22959:
[----:B------:R-:W-:Y:S02]  /*35d0*/  HFMA2 R64, -RZ, RZ, 0, 2.384185791015625e-07 ;  /* 0x00000004ff407431 */ /* 0x000fe400000001ff */
[----:B------:R-:W-:Y:S01]  /*35e0*/  FADD.FTZ R67, R67, R60 ;  /* 0x0000003c43437221 */ /* 0x000fe20000010000 */
[----:B------:R-:W-:-:S04]  /*35f0*/  MOV R60, 0x1f ;  /* 0x0000001f003c7802 */ /* 0x000fc80000000f00 */
[----:B------:R-:W-:-:S07]  /*3600*/  MOV R69, R67 ;  /* 0x0000004300457202 */ /* 0x000fce0000000f00 */
[----:B------:R-:W-:Y:S05]  /*3610*/  WARPSYNC.COLLECTIVE R65, `(.L_x_22960) ;  /* 0x0000000041087348 */ /* 0x000fea0003c00000 */
[----:B------:R0:W1:Y:S02]  /*3620*/  SHFL.BFLY P2, R60, R69, R64, R60 ;  /* 0x0c000040453c7389 */ /* 0x000064000004003c */
[----:B01----:R-:W-:Y:S05]  /*3630*/  ENDCOLLECTIVE ;  /* 0x000000000000791b */ /* 0x003fea0003800000 */
.L_x_22960:
[----:B------:R-:W-:Y:S02]  /*3640*/  HFMA2 R64, -RZ, RZ, 0, 4.76837158203125e-07 ;  /* 0x00000008ff407431 */ /* 0x000fe400000001ff */
[----:B------:R-:W-:Y:S01]  /*3650*/  FADD.FTZ R67, R67, R60 ;  /* 0x0000003c43437221 */ /* 0x000fe20000010000 */
[----:B------:R-:W-:-:S04]  /*3660*/  MOV R60, 0x1f ;  /* 0x0000001f003c7802 */ /* 0x000fc80000000f00 */
[----:B------:R-:W-:-:S07]  /*3670*/  MOV R69, R67 ;  /* 0x0000004300457202 */ /* 0x000fce0000000f00 */
[----:B------:R-:W-:Y:S05]  /*3680*/  WARPSYNC.COLLECTIVE R65, `(.L_x_22961) ;  /* 0x0000000041087348 */ /* 0x000fea0003c00000 */
[----:B------:R0:W1:Y:S02]  /*3690*/  SHFL.BFLY P2, R60, R69, R64, R60 ;  /* 0x0c000040453c7389 */ /* 0x000064000004003c */
[----:B01----:R-:W-:Y:S05]  /*36a0*/  ENDCOLLECTIVE ;  /* 0x000000000000791b */ /* 0x003fea0003800000 */
.L_x_22961:
[----:B------:R-:W-:Y:S02]  /*36b0*/  HFMA2 R64, -RZ, RZ, 0, 9.5367431640625e-07 ;  /* 0x00000010ff407431 */ /* 0x000fe400000001ff */
[----:B------:R-:W-:Y:S01]  /*36c0*/  FADD.FTZ R67, R67, R60 ;  /* 0x0000003c43437221 */ /* 0x000fe20000010000 */
[----:B------:R-:W-:-:S04]  /*36d0*/  MOV R60, 0x1f ;  /* 0x0000001f003c7802 */ /* 0x000fc80000000f00 */
[----:B------:R-:W-:-:S07]  /*36e0*/  MOV R69, R67 ;  /* 0x0000004300457202 */ /* 0x000fce0000000f00 */
[----:B------:R-:W-:Y:S05]  /*36f0*/  WARPSYNC.COLLECTIVE R65, `(.L_x_22962) ;  /* 0x0000000041087348 */ /* 0x000fea0003c00000 */
[----:B------:R0:W1:Y:S02]  /*3700*/  SHFL.BFLY P2, R60, R69, R64, R60 ;  /* 0x0c000040453c7389 */ /* 0x000064000004003c */
[----:B01----:R-:W-:Y:S05]  /*3710*/  ENDCOLLECTIVE ;  /* 0x000000000000791b */ /* 0x003fea0003800000 */
.L_x_22962:
[----:B------:R-:W-:Y:S05]  /*3720*/  BRA `(.L_x_22963) ;  /* 0xffffffec007c7947 */ /* 0x000fea000383ffff */
.L_x_22964:
        /* <DEDUP_REMOVED lines=13> */
.L_x_28837:


//--------------------- .text._ZN10layer_norm13ln_fwd_kernelINS_13Kernel_traitsI6__halfffffjLj768ELj1ELj4ELj1ELj16ENS_18Kernel_traits_baseILj768ES2_ffffjLj128EEEEELb1ELb0ELb0ELb0EEEvNS_9FwdParamsE --------------------------
	.section	.text._ZN10layer_norm13ln_fwd_kernelINS_13Kernel_traitsI6__halfffffjLj768ELj1ELj4ELj1ELj16ENS_18Kernel_traits_baseILj768ES2_ffffjLj128EEEEELb1ELb0ELb0ELb0EEEvNS_9FwdParamsE,"ax",@progbits
	.align	128
        .global         _ZN10layer_norm13ln_fwd_kernelINS_13Kernel_traitsI6__halfffffjLj768ELj1ELj4ELj1ELj16ENS_18Kernel_traits_baseILj768ES2_ffffjLj128EEEEELb1ELb0ELb0ELb0EEEvNS_9FwdParamsE
        .type           _ZN10layer_norm13ln_fwd_kernelINS_13Kernel_traitsI6__halfffffjLj768ELj1ELj4ELj1ELj16ENS_18Kernel_traits_baseILj768ES2_ffffjLj128EEEEELb1ELb0ELb0ELb0EEEvNS_9FwdParamsE,@function
        .size           _ZN10layer_norm13ln_fwd_kernelINS_13Kernel_traitsI6__halfffffjLj768ELj1ELj4ELj1ELj16ENS_18Kernel_traits_baseILj768ES2_ffffjLj128EEEEELb1ELb0ELb0ELb0EEEvNS_9FwdParamsE,(.L_x_28838 - _ZN10layer_norm13ln_fwd_kernelINS_13Kernel_traitsI6__halfffffjLj768ELj1ELj4ELj1ELj16ENS_18Kernel_traits_baseILj768ES2_ffffjLj128EEEEELb1ELb0ELb0ELb0EEEvNS_9FwdParamsE)
        .other          _ZN10layer_norm13ln_fwd_kernelINS_13Kernel_traitsI6__halfffffjLj768ELj1ELj4ELj1ELj16ENS_18Kernel_traits_baseILj768ES2_ffffjLj128EEEEELb1ELb0ELb0ELb0EEEvNS_9FwdParamsE,@"STO_CUDA_ENTRY STV_DEFAULT"
_ZN10layer_norm13ln_fwd_kernelINS_13Kernel_traitsI6__halfffffjLj768ELj1ELj4ELj1ELj16ENS_18Kernel_traits_baseILj768ES2_ffffjLj128EEEEELb1ELb0ELb0ELb0EEEvNS_9FwdParamsE:
.text._ZN10layer_norm13ln_fwd_kernelINS_13Kernel_traitsI6__halfffffjLj768ELj1ELj4ELj1ELj16ENS_18Kernel_traits_baseILj768ES2_ffffjLj128EEEEELb1ELb0ELb0ELb0EEEvNS_9FwdParamsE:
        /* <DEDUP_REMOVED lines=56> */
[C---:B------:R-:W-:Y:S02]  /*0380*/  ISETP.GE.U32.AND P2, PT, R56.reuse, 0x60, PT ;  /* 0x000000603800780c */ /* 0x040fe40003f46070 */
[C---:B------:R-:W-:Y:S02]  /*0390*/  ISETP.GE.U32.AND P3, PT, R56.reuse, 0x80, PT ;  /* 0x000000803800780c */ /* 0x040fe40003f66070 */
[C---:B------:R-:W-:Y:S02]  /*03a0*/  ISETP.GE.U32.AND P4, PT, R56.reuse, 0xa0, PT ;  /* 0x000000a03800780c */ /* 0x040fe40003f86070 */
[----:B------:R-:W-:-:S05]  /*03b0*/  ISETP.GE.U32.AND P0, PT, R56, 0x20, PT ;  /* 0x000000203800780c */ /* 0x000fca0003f06070 */
        /* <DEDUP_REMOVED lines=8> */
[----:B-1----:R-:W-:-:S04]  /*0440*/  @P1 IMAD.WIDE.U32 R30, R5, 0x8, R30 ;  /* 0x00000008051e1825 */ /* 0x002fc800078e001e */
[----:B------:R-:W-:Y:S01]  /*0450*/  @P1 VIADD R5, R5, 0x20 ;  /* 0x0000002005051836 */ /* 0x000fe20000000000 */
        /* <DEDUP_REMOVED lines=12> */
[----:B------:R-:W1:Y:S03]  /*0520*/  @P0 LDC.64 R2, c[0x0][0x3d0] ;  /* 0x0000f400ff020b82 */ /* 0x000e660000000a00 */
[----:B------:R-:W-:Y:S01]  /*0530*/  @P3 VIADD R5, R5, 0x20 ;  /* 0x0000002005053836 */ /* 0x000fe20000000000 */
[----:B------:R0:W5:Y:S03]  /*0540*/  @P3 LD.E.64 R14, desc[UR8][R38.64] ;  /* 0x00000008260e3980 */ /* 0x000166000c101b00 */
[C---:B--2---:R-:W-:Y:S01]  /*0550*/  @P4 IMAD.WIDE.U32 R40, R5.reuse, 0x8, R40 ;  /* 0x0000000805284825 */ /* 0x044fe200078e0028 */
[----:B------:R-:W2:Y:S04]  /*0560*/  @P0 LDC.64 R26, c[0x0][0x438] ;  /* 0x00010e00ff1a0b82 */ /* 0x000ea80000000a00 */
[----:B------:R0:W5:Y:S01]  /*0570*/  @P4 LDG.E.64 R6, desc[UR8][R40.64] ;  /* 0x0000000828064981 */ /* 0x000162000c1e1b00 */
[----:B---3--:R-:W-:-:S05]  /*0580*/  @P4 IMAD.WIDE.U32 R42, R5, 0x8, R42 ;  /* 0x00000008052a4825 */ /* 0x008fca00078e002a */
[----:B------:R0:W5:Y:S01]  /*0590*/  @P4 LD.E.64 R12, desc[UR8][R42.64] ;  /* 0x000000082a0c4980 */ /* 0x000162000c101b00 */
[----:B-1----:R-:W-:-:S05]  /*05a0*/  @P0 IMAD.WIDE.U32 R2, R58, 0x8, R2 ;  /* 0x000000083a020825 */ /* 0x002fca00078e0002 */
[----:B------:R0:W5:Y:S01]  /*05b0*/  @P0 LDG.E.64 R24, desc[UR8][R2.64] ;  /* 0x0000000802180981 */ /* 0x000162000c1e1b00 */
[----:B--2---:R-:W-:-:S05]  /*05c0*/  @P0 IMAD.WIDE.U32 R26, R58, 0x8, R26 ;  /* 0x000000083a1a0825 */ /* 0x004fca00078e001a */
[----:B------:R0:W5:Y:S01]  /*05d0*/  @P0 LD.E.64 R20, desc[UR8][R26.64] ;  /* 0x000000081a140980 */ /* 0x000162000c101b00 */
[----:B------:R-:W-:Y:S01]  /*05e0*/  ISETP.GE.U32.AND P0, PT, R56, 0xc0, PT ;  /* 0x000000c03800780c */ /* 0x000fe20003f06070 */
[----:B------:R-:W-:-:S12]  /*05f0*/  @P4 VIADD R5, R5, 0x20 ;  /* 0x0000002005054836 */ /* 0x000fd80000000000 */
        /* <DEDUP_REMOVED lines=8> */
.L_x_22966:
        /* <DEDUP_REMOVED lines=12> */
[----:B0-----:R-:W-:-:S04]  /*0740*/  @P1 IMAD.WIDE.U32 R28, R5, 0x8, R28 ;  /* 0x00000008051c1825 */ /* 0x001fc800078e001c */
[----:B------:R-:W-:Y:S01]  /*0750*/  @P1 VIADD R5, R5, 0x20 ;  /* 0x0000002005051836 */ /* 0x000fe20000000000 */
[----:B------:R0:W5:Y:S02]  /*0760*/  @P1 LDG.E.64 R22, desc[UR8][R28.64] ;  /* 0x000000081c161981 */ /* 0x000164000c1e1b00 */
[----:B------:R-:W4:Y:S01]  /*0770*/  @P0 LDC.64 R30, c[0x0][0x3d0] ;  /* 0x0000f400ff1e0b82 */ /* 0x000f220000000a00 */
[----:B-1----:R-:W-:-:S04]  /*0780*/  @P2 IMAD.WIDE.U32 R34, R5, 0x8, R32 ;  /* 0x0000000805222825 */ /* 0x002fc800078e0020 */
[----:B------:R-:W-:Y:S01]  /*0790*/  @P2 VIADD R5, R5, 0x20 ;  /* 0x0000002005052836 */ /* 0x000fe20000000000 */
[----:B------:R0:W5:Y:S02]  /*07a0*/  @P2 LDG.E.64 R10, desc[UR8][R34.64] ;  /* 0x00000008220a2981 */ /* 0x000164000c1e1b00 */
[----:B------:R-:W1:Y:S01]  /*07b0*/  @P5 LDC.64 R40, c[0x0][0x3d0] ;  /* 0x0000f400ff285b82 */ /* 0x000e620000000a00 */
[C---:B--2---:R-:W-:Y:S01]  /*07c0*/  @P3 IMAD.WIDE.U32 R36, R5.reuse, 0x8, R36 ;  /* 0x0000000805243825 */ /* 0x044fe200078e0024 */
[----:B------:R-:W-:-:S04]  /*07d0*/  @P3 IADD3 R5, PT, PT, R5, 0x20, RZ ;  /* 0x0000002005053810 */ /* 0x000fc80007ffe0ff */
[----:B------:R0:W5:Y:S01]  /*07e0*/  @P3 LDG.E.64 R8, desc[UR8][R36.64] ;  /* 0x0000000824083981 */ /* 0x000162000c1e1b00 */
[----:B---3--:R-:W-:-:S04]  /*07f0*/  @P4 IMAD.WIDE.U32 R38, R5, 0x8, R38 ;  /* 0x0000000805264825 */ /* 0x008fc800078e0026 */
[----:B------:R-:W-:Y:S01]  /*0800*/  @P4 VIADD R5, R5, 0x20 ;  /* 0x0000002005054836 */ /* 0x000fe20000000000 */
        /* <DEDUP_REMOVED lines=11> */
.L_x_22967:
[----:B------:R-:W-:Y:S05]  /*08c0*/  BSYNC.RECONVERGENT B0 ;  /* 0x0000000000007941 */ /* 0x000fea0003800200 */
.L_x_22965:
[----:B------:R-:W0:Y:S02]  /*08d0*/  LDCU UR4, c[0x0][0x384] ;  /* 0x00007080ff0477ac */ /* 0x000e240008000800 */
[----:B0-----:R-:W-:-:S13]  /*08e0*/  ISETP.GE.AND P0, PT, R57, UR4, PT ;  /* 0x0000000439007c0c */ /* 0x001fda000bf06270 */
[----:B------:R-:W-:Y:S05]  /*08f0*/  @P0 EXIT ;  /* 0x000000000000094d */ /* 0x000fea0003800000 */
[----:B-----5:R-:W-:Y:S01]  /*0900*/  MOV R31, R9 ;  /* 0x00000009001f7202 */ /* 0x020fe20000000f00 */
[----:B------:R-:W-:Y:S01]  /*0910*/  IMAD.MOV.U32 R64, RZ, RZ, R22 ;  /* 0x000000ffff407224 */ /* 0x000fe200078e0016 */
[--C-:B------:R-:W-:Y:S01]  /*0920*/  SHF.R.U64 R69, R8, 0x10, R9.reuse ;  /* 0x0000001008457819 */ /* 0x100fe20000001209 */
[----:B------:R-:W-:Y:S01]  /*0930*/  IMAD.MOV.U32 R62, RZ, RZ, R24 ;  /* 0x000000ffff3e7224 */ /* 0x000fe200078e0018 */
[----:B------:R-:W-:Y:S01]  /*0940*/  SHF.R.U32.HI R34, RZ, 0x10, R9 ;  /* 0x00000010ff227819 */ /* 0x000fe20000011609 */
[----:B------:R-:W-:Y:S01]  /*0950*/  IMAD.HI.U32 R9, R54, -0x2daee0ad, RZ ;  /* 0xd2511f5336097827 */ /* 0x000fe200078e00ff */
[----:B------:R-:W-:Y:S01]  /*0960*/  SHF.R.U64 R65, R22, 0x10, R23 ;  /* 0x0000001016417819 */ /* 0x000fe20000001217 */
[----:B------:R-:W0:Y:S01]  /*0970*/  LDCU.64 UR4, c[0x0][0x3e0] ;  /* 0x00007c00ff0477ac */ /* 0x000e220008000a00 */
[----:B------:R-:W-:Y:S01]  /*0980*/  SHF.R.U64 R63, R24, 0x10, R25 ;  /* 0x00000010183f7819 */ /* 0x000fe20000001219 */
[----:B------:R-:W-:Y:S01]  /*0990*/  IMAD.HI.U32 R22, R55, -0x326172a9, RZ ;  /* 0xcd9e8d5737167827 */ /* 0x000fe200078e00ff */
[----:B------:R-:W-:Y:S01]  /*09a0*/  LOP3.LUT R9, R9, UR7, RZ, 0x3c, !PT ;  /* 0x0000000709097c12 */ /* 0x000fe2000f8e3cff */
[----:B------:R-:W-:Y:S01]  /*09b0*/  BSSY B0, `(.L_x_22968) ;  /* 0x00010fd000007945 */ /* 0x000fe20003800000 */
[----:B------:R-:W-:Y:S01]  /*09c0*/  MOV R66, R10 ;  /* 0x0000000a00427202 */ /* 0x000fe20000000f00 */
[--C-:B------:R-:W-:Y:S01]  /*09d0*/  IMAD.MOV.U32 R30, RZ, RZ, R11.reuse ;  /* 0x000000ffff1e7224 */ /* 0x100fe200078e000b */
[----:B------:R-:W-:Y:S01]  /*09e0*/  LOP3.LUT R22, R53, UR6, R22, 0x96, !PT ;  /* 0x0000000635167c12 */ /* 0x000fe2000f8e9616 */
[----:B------:R-:W-:Y:S01]  /*09f0*/  IMAD.MOV.U32 R70, RZ, RZ, R6 ;  /* 0x000000ffff467224 */ /* 0x000fe200078e0006 */
[----:B------:R-:W-:Y:S01]  /*0a00*/  SHF.R.U64 R67, R10, 0x10, R11 ;  /* 0x000000100a437819 */ /* 0x000fe2000000120b */
[----:B------:R-:W-:Y:S01]  /*0a10*/  IMAD.MOV.U32 R29, RZ, RZ, R23 ;  /* 0x000000ffff1d7224 */ /* 0x000fe200078e0017 */
[----:B------:R-:W-:Y:S01]  /*0a20*/  SHF.R.U32.HI R33, RZ, 0x10, R11 ;  /* 0x00000010ff217819 */ /* 0x000fe2000001160b */
[----:B------:R-:W-:Y:S01]  /*0a30*/  IMAD R24, R55, -0x326172a9, RZ ;  /* 0xcd9e8d5737187824 */ /* 0x000fe200078e02ff */
[----:B------:R-:W-:Y:S01]  /*0a40*/  SHF.R.U64 R71, R6, 0x10, R7 ;  /* 0x0000001006477819 */ /* 0x000fe20000001207 */
[C---:B------:R-:W-:Y:S01]  /*0a50*/  IMAD.HI.U32 R11, R9.reuse, -0x326172a9, RZ ;  /* 0xcd9e8d57090b7827 */ /* 0x040fe200078e00ff */
[----:B------:R-:W-:Y:S01]  /*0a60*/  SHF.R.U32.HI R32, RZ, 0x10, R23 ;  /* 0x00000010ff207819 */ /* 0x000fe20000011617 */
[----:B------:R-:W1:Y:S01]  /*0a70*/  LDCU UR32, c[0x0][0x388] ;  /* 0x00007100ff2077ac */ /* 0x000e620008000800 */
[----:B------:R-:W-:Y:S01]  /*0a80*/  MOV R10, R26 ;  /* 0x0000001a000a7202 */ /* 0x000fe20000000f00 */
[----:B------:R-:W-:Y:S01]  /*0a90*/  IMAD.HI.U32 R23, R22, -0x2daee0ad, RZ ;  /* 0xd2511f5316177827 */ /* 0x000fe200078e00ff */
[----:B------:R-:W-:Y:S01]  /*0aa0*/  SHF.R.U64 R6, R26, 0x10, R27 ;  /* 0x000000101a067819 */ /* 0x000fe2000000121b */
[----:B0-----:R-:W-:Y:S01]  /*0ab0*/  UISETP.NE.U32.AND UP0, UPT, UR4, URZ, UPT ;  /* 0x000000ff0400728c */ /* 0x001fe2000bf05070 */
[----:B------:R-:W-:Y:S01]  /*0ac0*/  MOV R28, R25 ;  /* 0x00000019001c7202 */ /* 0x000fe20000000f00 */
[----:B------:R-:W-:Y:S01]  /*0ad0*/  IMAD R26, R54, -0x2daee0ad, RZ ;  /* 0xd2511f53361a7824 */ /* 0x000fe200078e02ff */
[----:B------:R-:W-:Y:S01]  /*0ae0*/  SHF.R.U32.HI R25, RZ, 0x10, R25 ;  /* 0x00000010ff197819 */ /* 0x000fe20000011619 */
[----:B------:R-:W-:Y:S01]  /*0af0*/  IMAD.MOV.U32 R0, RZ, RZ, R7 ;  /* 0x000000ffff007224 */ /* 0x000fe200078e0007 */
[----:B------:R-:W-:Y:S01]  /*0b00*/  LOP3.LUT R11, R24, UR14, R11, 0x96, !PT ;  /* 0x0000000e180b7c12 */ /* 0x000fe2000f8e960b */
[----:B------:R-:W-:Y:S01]  /*0b10*/  IMAD R24, R9, -0x326172a9, RZ ;  /* 0xcd9e8d5709187824 */ /* 0x000fe200078e02ff */
[----:B------:R-:W-:Y:S01]  /*0b20*/  LOP3.LUT R23, R26, UR15, R23, 0x96, !PT ;  /* 0x0000000f1a177c12 */ /* 0x000fe2000f8e9617 */
[----:B------:R-:W-:Y:S01]  /*0b30*/  IMAD.MOV.U32 R68, RZ, RZ, R8 ;  /* 0x000000ffff447224 */ /* 0x000fe200078e0008 */
[----:B------:R-:W-:Y:S01]  /*0b40*/  PRMT R63, R63, 0x5410, R25 ;  /* 0x000054103f3f7816 */ /* 0x000fe20000000019 */
[----:B------:R-:W-:Y:S01]  /*0b50*/  IMAD R25, R22, -0x2daee0ad, RZ ;  /* 0xd2511f5316197824 */ /* 0x000fe200078e02ff */
[----:B------:R-:W-:Y:S01]  /*0b60*/  SHF.R.U32.HI R5, RZ, 0x10, R7 ;  /* 0x00000010ff057819 */ /* 0x000fe20000011607 */
[----:B------:R-:W-:Y:S01]  /*0b70*/  IMAD.HI.U32 R22, R11, -0x2daee0ad, RZ ;  /* 0xd2511f530b167827 */ /* 0x000fe200078e00ff */
[----:B------:R-:W-:Y:S01]  /*0b80*/  PRMT R70, R70, 0x5410, R0 ;  /* 0x0000541046467816 */ /* 0x000fe20000000000 */
[----:B------:R-:W0:Y:S01]  /*0b90*/  LDCU.U8 UR12, c[0x0][0x410] ;  /* 0x00008200ff0c77ac */ /* 0x000e220008000000 */
[----:B------:R-:W-:Y:S01]  /*0ba0*/  PRMT R71, R71, 0x5410, R5 ;  /* 0x0000541047477816 */ /* 0x000fe20000000005 */
[----:B------:R-:W-:Y:S01]  /*0bb0*/  IMAD.HI.U32 R9, R23, -0x326172a9, RZ ;  /* 0xcd9e8d5717097827 */ /* 0x000fe200078e00ff */
[----:B------:R-:W-:Y:S01]  /*0bc0*/  LOP3.LUT R22, R25, UR17, R22, 0x96, !PT ;  /* 0x0000001119167c12 */ /* 0x000fe2000f8e9616 */
[----:B------:R-:W2:Y:S01]  /*0bd0*/  LDCU UR13, c[0x0][0x448] ;  /* 0x00008900ff0d77ac */ /* 0x000ea20008000800 */
[----:B------:R-:W-:Y:S01]  /*0be0*/  SHF.R.U64 R78, R14, 0x10, R15 ;  /* 0x000000100e4e7819 */ /* 0x000fe2000000120f */
[----:B------:R-:W-:Y:S01]  /*0bf0*/  IMAD R26, R11, -0x2daee0ad, RZ ;  /* 0xd2511f530b1a7824 */ /* 0x000fe200078e02ff */
[----:B------:R-:W-:Y:S01]  /*0c00*/  LOP3.LUT R9, R24, UR16, R9, 0x96, !PT ;  /* 0x0000001018097c12 */ /* 0x000fe2000f8e9609 */
[----:B------:R-:W-:Y:S01]  /*0c10*/  IMAD R24, R23, -0x326172a9, RZ ;  /* 0xcd9e8d5717187824 */ /* 0x000fe200078e02ff */
[----:B------:R-:W-:Y:S01]  /*0c20*/  SHF.R.U64 R79, R12, 0x10, R13 ;  /* 0x000000100c4f7819 */ /* 0x000fe2000000120d */
[----:B------:R-:W-:Y:S01]  /*0c30*/  IMAD.HI.U32 R11, R22, -0x326172a9, RZ ;  /* 0xcd9e8d57160b7827 */ /* 0x000fe200078e00ff */
[----:B------:R-:W-:Y:S01]  /*0c40*/  SHF.R.U64 R72, R20, 0x10, R21 ;  /* 0x0000001014487819 */ /* 0x000fe20000001215 */
[----:B------:R-:W3:Y:S01]  /*0c50*/  LDCU.64 UR10, c[0x0][0x3a0] ;  /* 0x00007400ff0a77ac */ /* 0x000ee20008000a00 */
[----:B------:R-:W-:Y:S01]  /*0c60*/  SHF.R.U32.HI R8, RZ, 0x10, R27 ;  /* 0x00000010ff087819 */ /* 0x000fe2000001161b */
[C---:B------:R-:W-:Y:S01]  /*0c70*/  IMAD.HI.U32 R23, R9.reuse, -0x2daee0ad, RZ ;  /* 0xd2511f5309177827 */ /* 0x040fe200078e00ff */
[----:B------:R-:W-:Y:S01]  /*0c80*/  LOP3.LUT R11, R24, UR18, R11, 0x96, !PT ;  /* 0x00000012180b7c12 */ /* 0x000fe2000f8e960b */
[----:B------:R-:W-:Y:S01]  /*0c90*/  UISETP.NE.AND.EX UP0, UPT, UR5, URZ, UPT, UP0 ;  /* 0x000000ff0500728c */ /* 0x000fe2000bf05300 */
[----:B------:R-:W-:Y:S01]  /*0ca0*/  SHF.R.U64 R73, R18, 0x10, R19 ;  /* 0x0000001012497819 */ /* 0x000fe20000001213 */
[----:B------:R-:W-:Y:S01]  /*0cb0*/  IMAD R25, R9, -0x2daee0ad, RZ ;  /* 0xd2511f5309197824 */ /* 0x000fe200078e02ff */
[----:B------:R-:W-:Y:S01]  /*0cc0*/  LOP3.LUT R23, R26, UR19, R23, 0x96, !PT ;  /* 0x000000131a177c12 */ /* 0x000fe2000f8e9617 */
[----:B------:R-:W-:Y:S01]  /*0cd0*/  IMAD.HI.U32 R24, R11, -0x2daee0ad, RZ ;  /* 0xd2511f530b187827 */ /* 0x000fe200078e00ff */
[----:B------:R-:W-:-:S02]  /*0ce0*/  SHF.R.U64 R74, R16, 0x10, R17 ;  /* 0x00000010104a7819 */ /* 0x000fc40000001211 */
[----:B------:R-:W-:Y:S01]  /*0cf0*/  PRMT R62, R62, 0x5410, R28 ;  /* 0x000054103e3e7816 */ /* 0x000fe2000000001c */
[----:B------:R-:W-:Y:S01]  /*0d00*/  IMAD R22, R22, -0x326172a9, RZ ;  /* 0xcd9e8d5716167824 */ /* 0x000fe200078e02ff */
[----:B------:R-:W-:Y:S01]  /*0d10*/  LOP3.LUT R24, R25, UR21, R24, 0x96, !PT ;  /* 0x0000001519187c12 */ /* 0x000fe2000f8e9618 */
[----:B------:R-:W-:Y:S01]  /*0d20*/  IMAD.HI.U32 R9, R23, -0x326172a9, RZ ;  /* 0xcd9e8d5717097827 */ /* 0x000fe200078e00ff */
[----:B------:R-:W-:Y:S02]  /*0d30*/  SHF.R.U32.HI R25, RZ, 0x10, R21 ;  /* 0x00000010ff197819 */ /* 0x000fe40000011615 */
[----:B------:R-:W-:Y:S01]  /*0d40*/  PRMT R64, R64, 0x5410, R29 ;  /* 0x0000541040407816 */ /* 0x000fe2000000001d */
[----:B------:R-:W-:Y:S01]  /*0d50*/  IMAD R26, R11, -0x2daee0ad, RZ ;  /* 0xd2511f530b1a7824 */ /* 0x000fe200078e02ff */
[----:B------:R-:W-:Y:S01]  /*0d60*/  LOP3.LUT R9, R22, UR20, R9, 0x96, !PT ;  /* 0x0000001416097c12 */ /* 0x000fe2000f8e9609 */
[----:B------:R-:W-:Y:S01]  /*0d70*/  IMAD R22, R23, -0x326172a9, RZ ;  /* 0xcd9e8d5717167824 */ /* 0x000fe200078e02ff */
[----:B------:R-:W-:Y:S01]  /*0d80*/  PRMT R72, R72, 0x5410, R25 ;  /* 0x0000541048487816 */ /* 0x000fe20000000019 */
[----:B------:R-:W-:Y:S01]  /*0d90*/  IMAD.HI.U32 R11, R24, -0x326172a9, RZ ;  /* 0xcd9e8d57180b7827 */ /* 0x000fe200078e00ff */
[----:B------:R-:W-:-:S02]  /*0da0*/  SHF.R.U32.HI R25, RZ, 0x10, R19 ;  /* 0x00000010ff197819 */ /* 0x000fc40000011613 */
[----:B------:R-:W-:Y:S01]  /*0db0*/  PRMT R65, R65, 0x5410, R32 ;  /* 0x0000541041417816 */ /* 0x000fe20000000020 */
[C---:B------:R-:W-:Y:S01]  /*0dc0*/  IMAD.HI.U32 R23, R9.reuse, -0x2daee0ad, RZ ;  /* 0xd2511f5309177827 */ /* 0x040fe200078e00ff */
[----:B------:R-:W-:Y:S02]  /*0dd0*/  LOP3.LUT R11, R22, UR22, R11, 0x96, !PT ;  /* 0x00000016160b7c12 */ /* 0x000fe4000f8e960b */
        /* <DEDUP_REMOVED lines=16> */
[----:B------:R-:W-:-:S03]  /*0ee0*/  PRMT R74, R74, 0x5410, R26 ;  /* 0x000054104a4a7816 */ /* 0x000fc6000000001a */
[----:B------:R-:W-:Y:S01]  /*0ef0*/  IMAD.HI.U32 R11, R0, -0x2daee0ad, RZ ;  /* 0xd2511f53000b7827 */ /* 0x000fe200078e00ff */
[----:B------:R-:W-:Y:S02]  /*0f00*/  LOP3.LUT R5, R22, UR26, R5, 0x96, !PT ;  /* 0x0000001a16057c12 */ /* 0x000fe4000f8e9605 */
[----:B------:R-:W-:Y:S01]  /*0f10*/  SHF.R.U32.HI R22, RZ, 0x10, R15 ;  /* 0x00000010ff167819 */ /* 0x000fe2000001160f */
        /* <DEDUP_REMOVED lines=9> */
[----:B------:R-:W-:Y:S01]  /*0fb0*/  IMAD R0, R11, -0x326172a9, RZ ;  /* 0xcd9e8d570b007824 */ /* 0x000fe200078e02ff */
[----:B------:R-:W-:Y:S01]  /*0fc0*/  SHF.R.U32.HI R9, RZ, 0x10, R13 ;  /* 0x00000010ff097819 */ /* 0x000fe2000001160d */
[----:B------:R-:W-:Y:S01]  /*0fd0*/  IMAD.HI.U32 R23, R24, -0x326172a9, RZ ;  /* 0xcd9e8d5718177827 */ /* 0x000fe200078e00ff */
[----:B------:R-:W-:Y:S02]  /*0fe0*/  SHF.R.U32.HI R11, RZ, 0x10, R3 ;  /* 0x00000010ff0b7819 */ /* 0x000fe40000011603 */
[----:B------:R-:W-:Y:S01]  /*0ff0*/  PRMT R79, R79, 0x5410, R9 ;  /* 0x000054104f4f7816 */ /* 0x000fe20000000009 */
[----:B------:R-:W-:Y:S01]  /*1000*/  IMAD.HI.U32 R52, R22, -0x2daee0ad, RZ ;  /* 0xd2511f5316347827 */ /* 0x000fe200078e00ff */
[----:B------:R-:W-:Y:S02]  /*1010*/  SHF.R.U64 R9, R2, 0x10, R3 ;  /* 0x0000001002097819 */ /* 0x000fe40000001203 */
[----:B------:R-:W-:Y:S01]  /*1020*/  LOP3.LUT R23, R0, UR30, R23, 0x96, !PT ;  /* 0x0000001e00177c12 */ /* 0x000fe2000f8e9617 */
[----:B------:R-:W-:Y:S01]  /*1030*/  IMAD.MOV.U32 R7, RZ, RZ, R27 ;  /* 0x000000ffff077224 */ /* 0x000fe200078e001b */
[----:B------:R-:W-:Y:S01]  /*1040*/  LOP3.LUT R52, R5, UR31, R52, 0x96, !PT ;  /* 0x0000001f05347c12 */ /* 0x000fe2000f8e9634 */
[----:B------:R-:W-:-:S02]  /*1050*/  HADD2.F32 R0, -RZ, R2.H0_H0 ;  /* 0x20000002ff007230 */ /* 0x000fc40000004100 */
[----:B------:R-:W-:Y:S01]  /*1060*/  HADD2.F32 R2, -RZ, R3.H0_H0 ;  /* 0x20000003ff027230 */ /* 0x000fe20000004100 */
[----:B------:R-:W-:Y:S01]  /*1070*/  LOP3.LUT R3, R4, 0x3, RZ, 0xc0, !PT ;  /* 0x0000000304037812 */ /* 0x000fe200078ec0ff */
[----:B------:R-:W-:Y:S02]  /*1080*/  HADD2.F32 R5, -RZ, R10.H0_H0 ;  /* 0x2000000aff057230 */ /* 0x000fe40000004100 */
[----:B------:R-:W-:Y:S02]  /*1090*/  IMAD R10, R22, -0x2daee0ad, RZ ;  /* 0xd2511f53160a7824 */ /* 0x000fe400078e02ff */
[----:B------:R-:W-:Y:S02]  /*10a0*/  IMAD.MOV.U32 R4, RZ, RZ, RZ ;  /* 0x000000ffff047224 */ /* 0x000fe400078e00ff */
[----:B------:R-:W-:Y:S02]  /*10b0*/  HADD2.F32 R7, -RZ, R7.H0_H0 ;  /* 0x20000007ff077230 */ /* 0x000fe40000004100 */
[----:B------:R-:W-:-:S02]  /*10c0*/  HADD2.F32 R6, -RZ, R6.H0_H0 ;  /* 0x20000006ff067230 */ /* 0x000fc40000004100 */
[----:B------:R-:W-:Y:S02]  /*10d0*/  HADD2.F32 R8, -RZ, R8.H0_H0 ;  /* 0x20000008ff087230 */ /* 0x000fe40000004100 */
[----:B------:R-:W-:Y:S02]  /*10e0*/  HADD2.F32 R9, -RZ, R9.H0_H0 ;  /* 0x20000009ff097230 */ /* 0x000fe40000004100 */
[----:B------:R-:W-:Y:S02]  /*10f0*/  HADD2.F32 R11, -RZ, R11.H0_H0 ;  /* 0x2000000bff0b7230 */ /* 0x000fe40000004100 */
[----:B0123--:R-:W-:-:S07]  /*1100*/  IMAD R22, R24, -0x326172a9, RZ ;  /* 0xcd9e8d5718167824 */ /* 0x00ffce00078e02ff */
.L_x_23245:
[----:B------:R-:W0:Y:S01]  /*1110*/  @UP0 LDCU.64 UR4, c[0x0][0x3e0] ;  /* 0x00007c00ff0407ac */ /* 0x000e220008000a00 */
[----:B------:R-:W-:Y:S01]  /*1120*/  PLOP3.LUT P0, PT, PT, PT, UP0, 0x80, 0x8 ;  /* 0x000000000008781c */ /* 0x000fe20003f0f008 */
[----:B------:R-:W-:Y:S01]  /*1130*/  HFMA2 R44, -RZ, RZ, 0, 2.384185791015625e-07 ;  /* 0x00000004ff2c7431 */ /* 0x000fe200000001ff */
[----:B------:R-:W-:Y:S01]  /*1140*/  PLOP3.LUT P1, PT, PT, PT, UP0, 0x80, 0x8 ;  /* 0x000000000008781c */ /* 0x000fe20003f2f008 */
[----:B------:R-:W-:-:S10]  /*1150*/  IMAD.MOV.U32 R60, RZ, RZ, 0x3f800000 ;  /* 0x3f800000ff3c7424 */ /* 0x000fd400078e00ff */
[----:B0-----:R-:W-:-:S05]  /*1160*/  @P0 IMAD.WIDE R44, R57, R44, UR4 ;  /* 0x00000004392c0e25 */ /* 0x001fca000f8e022c */
[----:B------:R0:W5:Y:S01]  /*1170*/  @P1 LDG.E R60, desc[UR8][R44.64] ;  /* 0x000000082c3c1981 */ /* 0x000162000c1e1900 */
[----:B------:R-:W-:Y:S01]  /*1180*/  IMAD R46, R57, UR32, RZ ;  /* 0x00000020392e7c24 */ /* 0x000fe2000f8e02ff */
[----:B------:R-:W-:Y:S01]  /*1190*/  ISETP.GE.U32.AND P4, PT, R56, 0x20, PT ;  /* 0x000000203800780c */ /* 0x000fe20003f86070 */
[----:B------:R-:W-:Y:S03]  /*11a0*/  BSSY.RECONVERGENT B1, `(.L_x_22969) ;  /* 0x0000295000017945 */ /* 0x000fe60003800200 */
[----:B------:R-:W-:-:S04]  /*11b0*/  SHF.R.S32.HI R47, RZ, 0x1f, R46 ;  /* 0x0000001fff2f7819 */ /* 0x000fc8000001142e */
[----:B------:R-:W-:-:S04]  /*11c0*/  LEA.HI R47, R47, R46, RZ, 0x2 ;  /* 0x0000002e2f2f7211 */ /* 0x000fc800078f10ff */
[----:B------:R-:W-:-:S05]  /*11d0*/  LEA.HI.SX32 R59, R47, R58, 0x1e ;  /* 0x0000003a2f3b7211 */ /* 0x000fca00078ff2ff */
[----:B------:R-:W-:Y:S01]  /*11e0*/  IMAD.MOV.U32 R61, RZ, RZ, R59 ;  /* 0x000000ffff3d7224 */ /* 0x000fe200078e003b */
[----:B0-----:R-:W-:Y:S06]  /*11f0*/  @!P4 BRA `(.L_x_22970) ;  /* 0x00000028003cc947 */ /* 0x001fec0003800000 */
        /* <DEDUP_REMOVED lines=20> */
.L_x_28670:
[----:B------:R-:W-:Y:S05]  /*1340*/  BRX R76 -0x1350                                        (*"BRANCH_TARGETS .L_x_28671,.L_x_28672,.L_x_28673"*) ;  /* 0xffffffec4c2c7949 */ /* 0x000fea000383ffff */
.L_x_28673:
[----:B------:R-:W-:Y:S01]  /*1350*/  VIADD R77, R3, 0x1 ;  /* 0x00000001034d7836 */ /* 0x000fe20000000000 */
[----:B------:R-:W-:Y:S01]  /*1360*/  MOV R76, R10 ;  /* 0x0000000a004c7202 */ /* 0x000fe20000000f00 */
[----:B------:R-:W-:Y:S01]  /*1370*/  IMAD.MOV.U32 R75, RZ, RZ, R23 ;  /* 0x000000ffff4b7224 */ /* 0x000fe200078e0017 */
[----:B------:R-:W-:Y:S06]  /*1380*/  BRA `(.L_x_22973) ;  /* 0x0000000000ec7947 */ /* 0x000fec0003800000 */
.L_x_28671:
[----:B------:R-:W-:Y:S01]  /*1390*/  IMAD.MOV.U32 R76, RZ, RZ, R10 ;  /* 0x000000ffff4c7224 */ /* 0x000fe200078e000a */
[----:B------:R-:W-:Y:S01]  /*13a0*/  MOV R77, 0x3 ;  /* 0x00000003004d7802 */ /* 0x000fe20000000f00 */
[----:B------:R-:W-:Y:S01]  /*13b0*/  IMAD.MOV.U32 R75, RZ, RZ, R52 ;  /* 0x000000ffff4b7224 */ /* 0x000fe200078e0034 */
[----:B------:R-:W-:Y:S06]  /*13c0*/  BRA `(.L_x_22973) ;  /* 0x0000000000dc7947 */ /* 0x000fec0003800000 */
.L_x_28672:
        /* <DEDUP_REMOVED lines=13> */
.L_x_22975:
[----:B------:R-:W-:Y:S05]  /*14a0*/  BSYNC.RECONVERGENT B3 ;  /* 0x0000000000037941 */ /* 0x000fea0003800200 */
.L_x_22974:
        /* <DEDUP_REMOVED lines=41> */
.L_x_22973:
[----:B------:R-:W-:Y:S05]  /*1740*/  BSYNC.RECONVERGENT B2 ;  /* 0x0000000000027941 */ /* 0x000fea0003800200 */
.L_x_22972:
[----:B------:R-:W0:Y:S01]  /*1750*/  LDC R10, c[0x0][0x408] ;  /* 0x00010200ff0a7b82 */ /* 0x000e220000000800 */
[----:B------:R-:W-:Y:S01]  /*1760*/  I2FP.F32.U32 R80, R75 ;  /* 0x0000004b00507245 */ /* 0x000fe20000201000 */
[----:B------:R-:W-:Y:S02]  /*1770*/  IMAD.MOV.U32 R75, RZ, RZ, 0x2f800000 ;  /* 0x2f800000ff4b7424 */ /* 0x000fe400078e00ff */
[----:B-----5:R-:W-:Y:S01]  /*1780*/  FMUL.FTZ R3, R44, R60 ;  /* 0x0000003c2c037220 */ /* 0x020fe20000410000 */
[----:B------:R-:W-:Y:S01]  /*1790*/  ISETP.NE.AND P1, PT, R77, 0x1, PT ;  /* 0x000000014d00780c */ /* 0x000fe20003f25270 */
[----:B------:R-:W-:Y:S01]  /*17a0*/  BSSY.RECONVERGENT B2, `(.L_x_22976) ;  /* 0x000004b000027945 */ /* 0x000fe20003800200 */
[----:B------:R-:W-:Y:S01]  /*17b0*/  FFMA.FTZ R80, R80, R75, 1.1641532182693481445e-10 ;  /* 0x2f00000050507423 */ /* 0x000fe2000001004b */
[----:B------:R-:W-:Y:S01]  /*17c0*/  IMAD.MOV.U32 R44, RZ, RZ, R22 ;  /* 0x000000ffff2c7224 */ /* 0x000fe200078e0016 */
[----:B------:R-:W1:Y:S01]  /*17d0*/  LDC R61, c[0x0][0x404] ;  /* 0x00010100ff3d7b82 */ /* 0x000e620000000800 */
[----:B0-----:R-:W-:-:S02]  /*17e0*/  FMUL.FTZ R3, R3, R10 ;  /* 0x0000000a03037220 */ /* 0x001fc40000410000 */
[----:B-1----:R-:W-:-:S04]  /*17f0*/  FSETP.GTU.FTZ.AND P0, PT, R80, R61, PT ;  /* 0x0000003d5000720b */ /* 0x002fc80003f1c000 */
        /* <DEDUP_REMOVED lines=13> */
.L_x_22978:
        /* <DEDUP_REMOVED lines=13> */
.L_x_22980:
[----:B------:R-:W-:Y:S05]  /*19a0*/  BSYNC.RECONVERGENT B3 ;  /* 0x0000000000037941 */ /* 0x000fea0003800200 */
.L_x_22979:
        /* <DEDUP_REMOVED lines=42> */
.L_x_22977:
[----:B------:R-:W-:Y:S05]  /*1c50*/  BSYNC.RECONVERGENT B2 ;  /* 0x0000000000027941 */ /* 0x000fea0003800200 */
.L_x_22976:
[----:B------:R-:W-:Y:S01]  /*1c60*/  I2FP.F32.U32 R44, R44 ;  /* 0x0000002c002c7245 */ /* 0x000fe20000201000 */
[----:B------:R-:W-:Y:S01]  /*1c70*/  FMUL.FTZ R45, R45, R60 ;  /* 0x0000003c2d2d7220 */ /* 0x000fe20000410000 */
[----:B------:R-:W-:Y:S01]  /*1c80*/  ISETP.NE.AND P2, PT, R3, 0x1, PT ;  /* 0x000000010300780c */ /* 0x000fe20003f45270 */
[----:B------:R-:W-:Y:S02]  /*1c90*/  BSSY.RECONVERGENT B2, `(.L_x_22981) ;  /* 0x000004a000027945 */ /* 0x000fe40003800200 */
[----:B------:R-:W-:Y:S01]  /*1ca0*/  FFMA.FTZ R44, R44, R75, 1.1641532182693481445e-10 ;  /* 0x2f0000002c2c7423 */ /* 0x000fe2000001004b */
[----:B------:R-:W-:-:S04]  /*1cb0*/  FMUL.FTZ R45, R45, R10 ;  /* 0x0000000a2d2d7220 */ /* 0x000fc80000410000 */
        /* <DEDUP_REMOVED lines=15> */
.L_x_22983:
        /* <DEDUP_REMOVED lines=13> */
.L_x_22985:
[----:B------:R-:W-:Y:S05]  /*1e80*/  BSYNC.RECONVERGENT B3 ;  /* 0x0000000000037941 */ /* 0x000fea0003800200 */
.L_x_22984:
        /* <DEDUP_REMOVED lines=42> */
.L_x_22982:
[----:B------:R-:W-:Y:S05]  /*2130*/  BSYNC.RECONVERGENT B2 ;  /* 0x0000000000027941 */ /* 0x000fea0003800200 */
.L_x_22981:
[----:B------:R-:W-:Y:S01]  /*2140*/  I2FP.F32.U32 R80, R45 ;  /* 0x0000002d00507245 */ /* 0x000fe20000201000 */
[----:B------:R-:W-:Y:S01]  /*2150*/  FMUL.FTZ R3, R46, R60 ;  /* 0x0000003c2e037220 */ /* 0x000fe20000410000 */
[----:B------:R-:W-:Y:S01]  /*2160*/  ISETP.NE.AND P3, PT, R44, 0x1, PT ;  /* 0x000000012c00780c */ /* 0x000fe20003f65270 */
[----:B------:R-:W-:Y:S01]  /*2170*/  BSSY.RECONVERGENT B2, `(.L_x_22986) ;  /* 0x000004a000027945 */ /* 0x000fe20003800200 */
[----:B------:R-:W-:Y:S01]  /*2180*/  MOV R45, R22 ;  /* 0x00000016002d7202 */ /* 0x000fe20000000f00 */
[----:B------:R-:W-:Y:S01]  /*2190*/  FFMA.FTZ R80, R80, R75, 1.1641532182693481445e-10 ;  /* 0x2f00000050507423 */ /* 0x000fe2000001004b */
[----:B------:R-:W-:-:S04]  /*21a0*/  FMUL.FTZ R3, R3, R10 ;  /* 0x0000000a03037220 */ /* 0x000fc80000410000 */
        /* <DEDUP_REMOVED lines=14> */
.L_x_22988:
        /* <DEDUP_REMOVED lines=13> */
.L_x_22990:
[----:B------:R-:W-:Y:S05]  /*2360*/  BSYNC.RECONVERGENT B3 ;  /* 0x0000000000037941 */ /* 0x000fea0003800200 */
.L_x_22989:
        /* <DEDUP_REMOVED lines=42> */
.L_x_22987:
[----:B------:R-:W-:Y:S05]  /*2610*/  BSYNC.RECONVERGENT B2 ;  /* 0x0000000000027941 */ /* 0x000fea0003800200 */
.L_x_22986:
[----:B------:R-:W-:Y:S01]  /*2620*/  I2FP.F32.U32 R44, R45 ;  /* 0x0000002d002c7245 */ /* 0x000fe20000201000 */
[----:B------:R-:W-:-:S04]  /*2630*/  FMUL.FTZ R47, R47, R60 ;  /* 0x0000003c2f2f7220 */ /* 0x000fc80000410000 */
[----:B------:R-:W-:Y:S01]  /*2640*/  FFMA.FTZ R44, R44, R75, 1.1641532182693481445e-10 ;  /* 0x2f0000002c2c7423 */ /* 0x000fe2000001004b */
[----:B------:R-:W-:-:S04]  /*2650*/  FMUL.FTZ R47, R47, R10 ;  /* 0x0000000a2f2f7220 */ /* 0x000fc80000410000 */
[----:B------:R-:W-:-:S04]  /*2660*/  FSETP.GTU.FTZ.AND P5, PT, R44, R61, PT ;  /* 0x0000003d2c00720b */ /* 0x000fc80003fbc000 */
[----:B------:R-:W-:Y:S02]  /*2670*/  FSEL R10, R47, RZ, !P5 ;  /* 0x000000ff2f0a7208 */ /* 0x000fe40006800000 */
[----:B------:R-:W-:-:S03]  /*2680*/  PLOP3.LUT P3, PT, P5, PT, PT, 0x8, 0x80 ;  /* 0x000000000080781c */ /* 0x000fc60002f6e170 */
[----:B------:R-:W-:Y:S01]  /*2690*/  FADD.FTZ R51, R51, R10 ;  /* 0x0000000a33337221 */ /* 0x000fe20000010000 */
[----:B------:R-:W-:Y:S09]  /*26a0*/  BRA `(.L_x_22991) ;  /* 0x0000001000d87947 */ /* 0x000ff20003800000 */
.L_x_22971:
        /* <DEDUP_REMOVED lines=16> */
.L_x_22994:
        /* <DEDUP_REMOVED lines=13> */
.L_x_22996:
[----:B------:R-:W-:Y:S05]  /*2880*/  BSYNC.RECONVERGENT B3 ;  /* 0x0000000000037941 */ /* 0x000fea0003800200 */
.L_x_22995:
        /* <DEDUP_REMOVED lines=41> */
.L_x_22993:
[----:B------:R-:W-:Y:S05]  /*2b20*/  BSYNC.RECONVERGENT B2 ;  /* 0x0000000000027941 */ /* 0x000fea0003800200 */
.L_x_22992:
[----:B------:R-:W0:Y:S01]  /*2b30*/  LDC R49, c[0x0][0x404] ;  /* 0x00010100ff317b82 */ /* 0x000e220000000800 */
[----:B------:R-:W-:Y:S01]  /*2b40*/  ISETP.NE.AND P1, PT, R51, 0x1, PT ;  /* 0x000000013300780c */ /* 0x000fe20003f25270 */
[----:B------:R-:W-:Y:S01]  /*2b50*/  HFMA2 R10, -RZ, RZ, 0.1171875, 0 ;  /* 0x2f800000ff0a7431 */ /* 0x000fe200000001ff */
[----:B------:R-:W-:Y:S01]  /*2b60*/  I2FP.F32.U32 R3, R50 ;  /* 0x0000003200037245 */ /* 0x000fe20000201000 */
[----:B-----5:R-:W-:Y:S01]  /*2b70*/  FMUL.FTZ R61, R44, R60 ;  /* 0x0000003c2c3d7220 */ /* 0x020fe20000410000 */
[----:B------:R-:W-:Y:S01]  /*2b80*/  BSSY.RECONVERGENT B2, `(.L_x_22997) ;  /* 0x0000048000027945 */ /* 0x000fe20003800200 */
[----:B------:R-:W-:Y:S02]  /*2b90*/  IMAD.MOV.U32 R44, RZ, RZ, 0x2 ;  /* 0x00000002ff2c7424 */ /* 0x000fe400078e00ff */
[----:B------:R-:W1:Y:S01]  /*2ba0*/  LDC R48, c[0x0][0x408] ;  /* 0x00010200ff307b82 */ /* 0x000e620000000800 */
[----:B------:R-:W-:Y:S01]  /*2bb0*/  FFMA.FTZ R50, R3, R10, 1.1641532182693481445e-10 ;  /* 0x2f00000003327423 */ /* 0x000fe2000001000a */
[----:B------:R-:W-:-:S04]  /*2bc0*/  IMAD.MOV.U32 R3, RZ, RZ, R22 ;  /* 0x000000ffff037224 */ /* 0x000fc800078e0016 */
[----:B0-----:R-:W-:Y:S01]  /*2bd0*/  FSETP.LE.FTZ.AND P0, PT, R50, R49, PT ;  /* 0x000000313200720b */ /* 0x001fe20003f13000 */
[----:B-1----:R-:W-:Y:S01]  /*2be0*/  FMUL.FTZ R50, R61, R48 ;  /* 0x000000303d327220 */ /* 0x002fe20000410000 */
        /* <DEDUP_REMOVED lines=9> */
.L_x_22999:
        /* <DEDUP_REMOVED lines=13> */
.L_x_23001:
[----:B------:R-:W-:Y:S05]  /*2d50*/  BSYNC.RECONVERGENT B3 ;  /* 0x0000000000037941 */ /* 0x000fea0003800200 */
.L_x_23000:
        /* <DEDUP_REMOVED lines=42> */
.L_x_22998:
[----:B------:R-:W-:Y:S05]  /*3000*/  BSYNC.RECONVERGENT B2 ;  /* 0x0000000000027941 */ /* 0x000fea0003800200 */
.L_x_22997:
[----:B------:R-:W-:Y:S01]  /*3010*/  ISETP.NE.AND P2, PT, R44, 0x1, PT ;  /* 0x000000012c00780c */ /* 0x000fe20003f45270 */
[----:B------:R-:W-:Y:S01]  /*3020*/  FMUL.FTZ R51, R45, R60 ;  /* 0x0000003c2d337220 */ /* 0x000fe20000410000 */
[----:B------:R-:W-:Y:S01]  /*3030*/  I2FP.F32.U32 R3, R3 ;  /* 0x0000000300037245 */ /* 0x000fe20000201000 */
[----:B------:R-:W-:Y:S01]  /*3040*/  BSSY.RECONVERGENT B2, `(.L_x_23002) ;  /* 0x0000047000027945 */ /* 0x000fe20003800200 */
[----:B------:R-:W-:Y:S02]  /*3050*/  IMAD.MOV.U32 R45, RZ, RZ, 0x2 ;  /* 0x00000002ff2d7424 */ /* 0x000fe400078e00ff */
[----:B------:R-:W-:Y:S01]  /*3060*/  FMUL.FTZ R51, R51, R48 ;  /* 0x0000003033337220 */ /* 0x000fe20000410000 */
[----:B------:R-:W-:Y:S01]  /*3070*/  FFMA.FTZ R80, R3, R10, 1.1641532182693481445e-10 ;  /* 0x2f00000003507423 */ /* 0x000fe2000001000a */
[----:B------:R-:W-:-:S04]  /*3080*/  MOV R3, R22 ;  /* 0x0000001600037202 */ /* 0x000fc80000000f00 */
        /* <DEDUP_REMOVED lines=10> */
.L_x_23004:
        /* <DEDUP_REMOVED lines=13> */
.L_x_23006:
[----:B------:R-:W-:Y:S05]  /*3200*/  BSYNC.RECONVERGENT B3 ;  /* 0x0000000000037941 */ /* 0x000fea0003800200 */
.L_x_23005:
        /* <DEDUP_REMOVED lines=42> */
.L_x_23003:
[----:B------:R-:W-:Y:S05]  /*34b0*/  BSYNC.RECONVERGENT B2 ;  /* 0x0000000000027941 */ /* 0x000fea0003800200 */
.L_x_23002:
[----:B------:R-:W-:Y:S01]  /*34c0*/  ISETP.NE.AND P3, PT, R45, 0x1, PT ;  /* 0x000000012d00780c */ /* 0x000fe20003f65270 */
[----:B------:R-:W-:Y:S01]  /*34d0*/  FMUL.FTZ R75, R46, R60 ;  /* 0x0000003c2e4b7220 */ /* 0x000fe20000410000 */
[----:B------:R-:W-:Y:S01]  /*34e0*/  I2FP.F32.U32 R3, R3 ;  /* 0x0000000300037245 */ /* 0x000fe20000201000 */
[----:B------:R-:W-:Y:S01]  /*34f0*/  BSSY.RECONVERGENT B2, `(.L_x_23007) ;  /* 0x0000047000027945 */ /* 0x000fe20003800200 */
[----:B------:R-:W-:Y:S02]  /*3500*/  IMAD.MOV.U32 R61, RZ, RZ, R22 ;  /* 0x000000ffff3d7224 */ /* 0x000fe400078e0016 */
[----:B------:R-:W-:Y:S01]  /*3510*/  FMUL.FTZ R46, R75, R48 ;  /* 0x000000304b2e7220 */ /* 0x000fe20000410000 */
[----:B------:R-:W-:Y:S01]  /*3520*/  FFMA.FTZ R44, R3, R10, 1.1641532182693481445e-10 ;  /* 0x2f000000032c7423 */ /* 0x000fe2000001000a */
[----:B------:R-:W-:-:S04]  /*3530*/  HFMA2 R3, -RZ, RZ, 0, 1.1920928955078125e-07 ;  /* 0x00000002ff037431 */ /* 0x000fc800000001ff */
        /* <DEDUP_REMOVED lines=10> */
.L_x_23009:
        /* <DEDUP_REMOVED lines=13> */
.L_x_23011:
[----:B------:R-:W-:Y:S05]  /*36b0*/  BSYNC.RECONVERGENT B3 ;  /* 0x0000000000037941 */ /* 0x000fea0003800200 */
.L_x_23010:
        /* <DEDUP_REMOVED lines=42> */
.L_x_23008:
[----:B------:R-:W-:Y:S05]  /*3960*/  BSYNC.RECONVERGENT B2 ;  /* 0x0000000000027941 */ /* 0x000fea0003800200 */
.L_x_23007:
[----:B------:R-:W-:Y:S01]  /*3970*/  I2FP.F32.U32 R45, R61 ;  /* 0x0000003d002d7245 */ /* 0x000fe20000201000 */
[----:B------:R-:W-:-:S04]  /*3980*/  FMUL.FTZ R47, R47, R60 ;  /* 0x0000003c2f2f7220 */ /* 0x000fc80000410000 */
[----:B------:R-:W-:Y:S01]  /*3990*/  FFMA.FTZ R10, R45, R10, 1.1641532182693481445e-10 ;  /* 0x2f0000002d0a7423 */ /* 0x000fe2000001000a */
[----:B------:R-:W-:Y:S01]  /*39a0*/  FMUL.FTZ R47, R47, R48 ;  /* 0x000000302f2f7220 */ /* 0x000fe20000410000 */
[----:B------:R-:W-:Y:S02]  /*39b0*/  FSEL R48, R50, RZ, P0 ;  /* 0x000000ff32307208 */ /* 0x000fe40000000000 */
[----:B------:R-:W-:Y:S02]  /*39c0*/  FSEL R50, R46, RZ, P2 ;  /* 0x000000ff2e327208 */ /* 0x000fe40001000000 */
[----:B------:R-:W-:Y:S02]  /*39d0*/  FSETP.GTU.FTZ.AND P5, PT, R10, R49, PT ;  /* 0x000000310a00720b */ /* 0x000fe40003fbc000 */
[----:B------:R-:W-:Y:S02]  /*39e0*/  FSEL R49, R51, RZ, P1 ;  /* 0x000000ff33317208 */ /* 0x000fe40000800000 */
[----:B------:R-:W-:-:S02]  /*39f0*/  PLOP3.LUT P3, PT, P5, PT, PT, 0x8, 0x80 ;  /* 0x000000000080781c */ /* 0x000fc40002f6e170 */
[----:B------:R-:W-:-:S11]  /*3a00*/  FSEL R51, R47, RZ, !P5 ;  /* 0x000000ff2f337208 */ /* 0x000fd60006800000 */
.L_x_22991:
[----:B------:R-:W0:Y:S01]  /*3a10*/  LDC.64 R46, c[0x0][0x3a8] ;  /* 0x0000ea00ff2e7b82 */ /* 0x000e220000000a00 */
[----:B------:R-:W-:Y:S02]  /*3a20*/  SEL R61, RZ, 0x1000000, !P3 ;  /* 0x01000000ff3d7807 */ /* 0x000fe40005800000 */
[----:B------:R-:W-:Y:S02]  /*3a30*/  SEL R10, RZ, 0x10000, !P2 ;  /* 0x00010000ff0a7807 */ /* 0x000fe40005000000 */
[----:B------:R-:W-:-:S03]  /*3a40*/  SEL R75, RZ, 0x100, !P1 ;  /* 0x00000100ff4b7807 */ /* 0x000fc60004800000 */
[----:B------:R-:W1:Y:S01]  /*3a50*/  LDC.64 R44, c[0x0][0x3b0] ;  /* 0x0000ec00ff2c7b82 */ /* 0x000e620000000a00 */
[----:B------:R-:W-:Y:S02]  /*3a60*/  IADD3 R61, PT, PT, R75, R61, R10 ;  /* 0x0000003d4b3d7210 */ /* 0x000fe40007ffe00a */
[----:B------:R-:W-:-:S05]  /*3a70*/  SEL R10, RZ, 0x1, !P0 ;  /* 0x00000001ff0a7807 */ /* 0x000fca0004000000 */
[----:B------:R-:W-:Y:S01]  /*3a80*/  IMAD.IADD R75, R61, 0x1, R10 ;  /* 0x000000013d4b7824 */ /* 0x000fe200078e020a */
[C---:B------:R-:W-:Y:S01]  /*3a90*/  IADD3 R61, PT, PT, R59.reuse, 0x20, RZ ;  /* 0x000000203b3d7810 */ /* 0x040fe20007ffe0ff */
[----:B------:R-:W-:Y:S02]  /*3aa0*/  IMAD.MOV.U32 R10, RZ, RZ, R76 ;  /* 0x000000ffff0a7224 */ /* 0x000fe400078e004c */
[----:B0-----:R-:W-:-:S05]  /*3ab0*/  IMAD.WIDE.U32 R46, R59, 0x10, R46 ;  /* 0x000000103b2e7825 */ /* 0x001fca00078e002e */
[----:B------:R0:W-:Y:S01]  /*3ac0*/  STG.E.128 desc[UR8][R46.64], R48 ;  /* 0x000000302e007986 */ /* 0x0001e2000c101d08 */
[----:B-1----:R-:W-:-:S05]  /*3ad0*/  IMAD.WIDE.U32 R44, R59, 0x4, R44 ;  /* 0x000000043b2c7825 */ /* 0x002fca00078e002c */
[----:B------:R0:W-:Y:S02]  /*3ae0*/  STG.E desc[UR8][R44.64], R75 ;  /* 0x0000004b2c007986 */ /* 0x0001e4000c101908 */
.L_x_22970:
[----:B------:R-:W-:Y:S05]  /*3af0*/  BSYNC.RECONVERGENT B1 ;  /* 0x0000000000017941 */ /* 0x000fea0003800200 */
.L_x_22969:
        /* <DEDUP_REMOVED lines=29> */
.L_x_23017:
        /* <DEDUP_REMOVED lines=13> */
.L_x_23019:
[----:B------:R-:W-:Y:S05]  /*3da0*/  BSYNC.RECONVERGENT B3 ;  /* 0x0000000000037941 */ /* 0x000fea0003800200 */
.L_x_23018:
        /* <DEDUP_REMOVED lines=40> */
[----:B------:R-:W-:-:S07]  /*4030*/  IMAD.MOV.U32 R77, RZ, RZ, R10 ;  /* 0x000000ffff4d7224 */ /* 0x000fce00078e000a */
.L_x_23016:
[----:B------:R-:W-:Y:S05]  /*4040*/  BSYNC.RECONVERGENT B2 ;  /* 0x0000000000027941 */ /* 0x000fea0003800200 */
.L_x_23015:
[----:B------:R-:W0:Y:S01]  /*4050*/  LDC R10, c[0x0][0x408] ;  /* 0x00010200ff0a7b82 */ /* 0x000e220000000800 */
[----:B------:R-:W-:Y:S01]  /*4060*/  I2FP.F32.U32 R82, R77 ;  /* 0x0000004d00527245 */ /* 0x000fe20000201000 */
[----:B------:R-:W-:Y:S02]  /*4070*/  IMAD.MOV.U32 R77, RZ, RZ, 0x2f800000 ;  /* 0x2f800000ff4d7424 */ /* 0x000fe400078e00ff */
[----:B-----5:R-:W-:Y:S01]  /*4080*/  FMUL.FTZ R3, R24, R60 ;  /* 0x0000003c18037220 */ /* 0x020fe20000410000 */
[----:B------:R-:W-:Y:S01]  /*4090*/  ISETP.NE.AND P1, PT, R80, 0x1, PT ;  /* 0x000000015000780c */ /* 0x000fe20003f25270 */
[----:B------:R-:W-:Y:S01]  /*40a0*/  BSSY.RECONVERGENT B2, `(.L_x_23020) ;  /* 0x000004b000027945 */ /* 0x000fe20003800200 */
[----:B------:R-:W-:Y:S01]  /*40b0*/  FFMA.FTZ R82, R82, R77, 1.1641532182693481445e-10 ;  /* 0x2f00000052527423 */ /* 0x000fe2000001004d */
[----:B------:R-:W1:Y:S01]  /*40c0*/  LDC R75, c[0x0][0x404] ;  /* 0x00010100ff4b7b82 */ /* 0x000e620000000800 */
[----:B0-----:R-:W-:-:S03]  /*40d0*/  FMUL.FTZ R3, R3, R10 ;  /* 0x0000000a03037220 */ /* 0x001fc60000410000 */
[----:B-1----:R-:W-:-:S04]  /*40e0*/  FSETP.GTU.FTZ.AND P0, PT, R82, R75, PT ;  /* 0x0000004b5200720b */ /* 0x002fc80003f1c000 */
        /* <DEDUP_REMOVED lines=14> */
.L_x_23022:
        /* <DEDUP_REMOVED lines=13> */
.L_x_23024:
[----:B------:R-:W-:Y:S05]  /*42a0*/  BSYNC.RECONVERGENT B3 ;  /* 0x0000000000037941 */ /* 0x000fea0003800200 */
.L_x_23023:
        /* <DEDUP_REMOVED lines=42> */
.L_x_23021:
[----:B------:R-:W-:Y:S05]  /*4550*/  BSYNC.RECONVERGENT B2 ;  /* 0x0000000000027941 */ /* 0x000fea0003800200 */
.L_x_23020:
[----:B------:R-:W-:Y:S01]  /*4560*/  I2FP.F32.U32 R44, R44 ;  /* 0x0000002c002c7245 */ /* 0x000fe20000201000 */
[----:B------:R-:W-:Y:S01]  /*4570*/  FMUL.FTZ R25, R25, R60 ;  /* 0x0000003c19197220 */ /* 0x000fe20000410000 */
[----:B------:R-:W-:Y:S01]  /*4580*/  ISETP.NE.AND P2, PT, R3, 0x1, PT ;  /* 0x000000010300780c */ /* 0x000fe20003f45270 */
[----:B------:R-:W-:Y:S02]  /*4590*/  BSSY.RECONVERGENT B2, `(.L_x_23025) ;  /* 0x000004a000027945 */ /* 0x000fe40003800200 */
[----:B------:R-:W-:Y:S01]  /*45a0*/  FFMA.FTZ R44, R44, R77, 1.1641532182693481445e-10 ;  /* 0x2f0000002c2c7423 */ /* 0x000fe2000001004d */
[----:B------:R-:W-:-:S04]  /*45b0*/  FMUL.FTZ R25, R25, R10 ;  /* 0x0000000a19197220 */ /* 0x000fc80000410000 */
        /* <DEDUP_REMOVED lines=15> */
.L_x_23027:
        /* <DEDUP_REMOVED lines=13> */
.L_x_23029:
[----:B------:R-:W-:Y:S05]  /*4780*/  BSYNC.RECONVERGENT B3 ;  /* 0x0000000000037941 */ /* 0x000fea0003800200 */
.L_x_23028:
        /* <DEDUP_REMOVED lines=42> */
.L_x_23026:
[----:B------:R-:W-:Y:S05]  /*4a30*/  BSYNC.RECONVERGENT B2 ;  /* 0x0000000000027941 */ /* 0x000fea0003800200 */
.L_x_23025:
[----:B------:R-:W-:Y:S01]  /*4a40*/  I2FP.F32.U32 R80, R45 ;  /* 0x0000002d00507245 */ /* 0x000fe20000201000 */
[----:B------:R-:W-:Y:S01]  /*4a50*/  FMUL.FTZ R3, R26, R60 ;  /* 0x0000003c1a037220 */ /* 0x000fe20000410000 */
[----:B------:R-:W-:Y:S01]  /*4a60*/  ISETP.NE.AND P3, PT, R44, 0x1, PT ;  /* 0x000000012c00780c */ /* 0x000fe20003f65270 */
[----:B------:R-:W-:Y:S01]  /*4a70*/  BSSY.RECONVERGENT B2, `(.L_x_23030) ;  /* 0x000004a000027945 */ /* 0x000fe20003800200 */
[----:B------:R-:W-:Y:S02]  /*4a80*/  IMAD.MOV.U32 R45, RZ, RZ, R22 ;  /* 0x000000ffff2d7224 */ /* 0x000fe400078e0016 */
        /* <DEDUP_REMOVED lines=16> */
.L_x_23032:
        /* <DEDUP_REMOVED lines=13> */
.L_x_23034:
[----:B------:R-:W-:Y:S05]  /*4c60*/  BSYNC.RECONVERGENT B3 ;  /* 0x0000000000037941 */ /* 0x000fea0003800200 */
.L_x_23033:
        /* <DEDUP_REMOVED lines=42> */
.L_x_23031:
[----:B------:R-:W-:Y:S05]  /*4f10*/  BSYNC.RECONVERGENT B2 ;  /* 0x0000000000027941 */ /* 0x000fea0003800200 */
.L_x_23030:
        /* <DEDUP_REMOVED lines=9> */
.L_x_23014:
        /* <DEDUP_REMOVED lines=16> */
.L_x_23038:
        /* <DEDUP_REMOVED lines=13> */
.L_x_23040:
[----:B------:R-:W-:Y:S05]  /*5180*/  BSYNC.RECONVERGENT B3 ;  /* 0x0000000000037941 */ /* 0x000fea0003800200 */
.L_x_23039:
        /* <DEDUP_REMOVED lines=41> */
.L_x_23037:
[----:B------:R-:W-:Y:S05]  /*5420*/  BSYNC.RECONVERGENT B2 ;  /* 0x0000000000027941 */ /* 0x000fea0003800200 */
.L_x_23036:
[----:B------:R-:W0:Y:S01]  /*5430*/  LDC R10, c[0x0][0x404] ;  /* 0x00010100ff0a7b82 */ /* 0x000e220000000800 */
[----:B------:R-:W-:Y:S01]  /*5440*/  ISETP.NE.AND P1, PT, R46, 0x1, PT ;  /* 0x000000012e00780c */ /* 0x000fe20003f25270 */
[----:B-----5:R-:W-:Y:S01]  /*5450*/  FMUL.FTZ R75, R24, R60 ;  /* 0x0000003c184b7220 */ /* 0x020fe20000410000 */
[----:B------:R-:W-:Y:S01]  /*5460*/  I2FP.F32.U32 R80, R45 ;  /* 0x0000002d00507245 */ /* 0x000fe20000201000 */
[----:B------:R-:W-:Y:S01]  /*5470*/  IMAD.MOV.U32 R45, RZ, RZ, 0x2f800000 ;  /* 0x2f800000ff2d7424 */ /* 0x000fe200078e00ff */
[----:B------:R-:W-:Y:S01]  /*5480*/  BSSY.RECONVERGENT B2, `(.L_x_23041) ;  /* 0x0000048000027945 */ /* 0x000fe20003800200 */
[----:B------:R-:W-:Y:S02]  /*5490*/  IMAD.MOV.U32 R47, RZ, RZ, R22 ;  /* 0x000000ffff2f7224 */ /* 0x000fe400078e0016 */
[----:B------:R-:W1:Y:S01]  /*54a0*/  LDC R44, c[0x0][0x408] ;  /* 0x00010200ff2c7b82 */ /* 0x000e620000000800 */
[----:B------:R-:W-:-:S05]  /*54b0*/  FFMA.FTZ R3, R80, R45, 1.1641532182693481445e-10 ;  /* 0x2f00000050037423 */ /* 0x000fca000001002d */
[----:B0-----:R-:W-:Y:S01]  /*54c0*/  FSETP.LE.FTZ.AND P0, PT, R3, R10, PT ;  /* 0x0000000a0300720b */ /* 0x001fe20003f13000 */
[----:B------:R-:W-:Y:S02]  /*54d0*/  HFMA2 R3, -RZ, RZ, 0, 1.1920928955078125e-07 ;  /* 0x00000002ff037431 */ /* 0x000fe400000001ff */
[----:B-1----:R-:W-:Y:S01]  /*54e0*/  FMUL.FTZ R24, R75, R44 ;  /* 0x0000002c4b187220 */ /* 0x002fe20000410000 */
        /* <DEDUP_REMOVED lines=9> */
.L_x_23043:
        /* <DEDUP_REMOVED lines=13> */
.L_x_23045:
[----:B------:R-:W-:Y:S05]  /*5650*/  BSYNC.RECONVERGENT B3 ;  /* 0x0000000000037941 */ /* 0x000fea0003800200 */
.L_x_23044:
        /* <DEDUP_REMOVED lines=42> */
.L_x_23042:
[----:B------:R-:W-:Y:S05]  /*5900*/  BSYNC.RECONVERGENT B2 ;  /* 0x0000000000027941 */ /* 0x000fea0003800200 */
.L_x_23041:
[----:B------:R-:W-:Y:S01]  /*5910*/  ISETP.NE.AND P2, PT, R3, 0x1, PT ;  /* 0x000000010300780c */ /* 0x000fe20003f45270 */
[----:B------:R-:W-:Y:S01]  /*5920*/  FMUL.FTZ R25, R25, R60 ;  /* 0x0000003c19197220 */ /* 0x000fe20000410000 */
[----:B------:R-:W-:Y:S01]  /*5930*/  I2FP.F32.U32 R46, R47 ;  /* 0x0000002f002e7245 */ /* 0x000fe20000201000 */
[----:B------:R-:W-:Y:S02]  /*5940*/  BSSY.RECONVERGENT B2, `(.L_x_23046) ;  /* 0x0000047000027945 */ /* 0x000fe40003800200 */
[----:B------:R-:W-:Y:S02]  /*5950*/  FMUL.FTZ R25, R25, R44 ;  /* 0x0000002c19197220 */ /* 0x000fe40000410000 */
[----:B------:R-:W-:Y:S01]  /*5960*/  FFMA.FTZ R47, R46, R45, 1.1641532182693481445e-10 ;  /* 0x2f0000002e2f7423 */ /* 0x000fe2000001002d */
[----:B------:R-:W-:-:S04]  /*5970*/  IMAD.MOV.U32 R46, RZ, RZ, 0x2 ;  /* 0x00000002ff2e7424 */ /* 0x000fc800078e00ff */
        /* <DEDUP_REMOVED lines=11> */
.L_x_23048:
        /* <DEDUP_REMOVED lines=13> */
.L_x_23050:
[----:B------:R-:W-:Y:S05]  /*5b00*/  BSYNC.RECONVERGENT B3 ;  /* 0x0000000000037941 */ /* 0x000fea0003800200 */
.L_x_23049:
        /* <DEDUP_REMOVED lines=42> */
.L_x_23047:
[----:B------:R-:W-:Y:S05]  /*5db0*/  BSYNC.RECONVERGENT B2 ;  /* 0x0000000000027941 */ /* 0x000fea0003800200 */
.L_x_23046:
[----:B------:R-:W-:Y:S01]  /*5dc0*/  ISETP.NE.AND P3, PT, R46, 0x1, PT ;  /* 0x000000012e00780c */ /* 0x000fe20003f65270 */
[----:B------:R-:W-:Y:S01]  /*5dd0*/  FMUL.FTZ R75, R26, R60 ;  /* 0x0000003c1a4b7220 */ /* 0x000fe20000410000 */
[----:B------:R-:W-:Y:S01]  /*5de0*/  I2FP.F32.U32 R80, R47 ;  /* 0x0000002f00507245 */ /* 0x000fe20000201000 */
[----:B------:R-:W-:Y:S01]  /*5df0*/  BSSY.RECONVERGENT B2, `(.L_x_23051) ;  /* 0x0000047000027945 */ /* 0x000fe20003800200 */
[----:B------:R-:W-:Y:S02]  /*5e00*/  IMAD.MOV.U32 R47, RZ, RZ, R22 ;  /* 0x000000ffff2f7224 */ /* 0x000fe400078e0016 */
[----:B------:R-:W-:Y:S01]  /*5e10*/  FMUL.FTZ R26, R75, R44 ;  /* 0x0000002c4b1a7220 */ /* 0x000fe20000410000 */
[----:B------:R-:W-:-:S05]  /*5e20*/  FFMA.FTZ R3, R80, R45, 1.1641532182693481445e-10 ;  /* 0x2f00000050037423 */ /* 0x000fca000001002d */
[----:B------:R-:W-:Y:S01]  /*5e30*/  FSETP.LE.FTZ.AND P2, PT, R3, R10, PT ;  /* 0x0000000a0300720b */ /* 0x000fe20003f53000 */
[----:B------:R-:W-:Y:S01]  /*5e40*/  HFMA2 R3, -RZ, RZ, 0, 1.1920928955078125e-07 ;  /* 0x00000002ff037431 */ /* 0x000fe200000001ff */
        /* <DEDUP_REMOVED lines=9> */
.L_x_23053:
        /* <DEDUP_REMOVED lines=13> */
.L_x_23055:
[----:B------:R-:W-:Y:S05]  /*5fb0*/  BSYNC.RECONVERGENT B3 ;  /* 0x0000000000037941 */ /* 0x000fea0003800200 */
.L_x_23054:
        /* <DEDUP_REMOVED lines=42> */
.L_x_23052:
[----:B------:R-:W-:Y:S05]  /*6260*/  BSYNC.RECONVERGENT B2 ;  /* 0x0000000000027941 */ /* 0x000fea0003800200 */
.L_x_23051:
[----:B------:R-:W-:Y:S01]  /*6270*/  I2FP.F32.U32 R46, R47 ;  /* 0x0000002f002e7245 */ /* 0x000fe20000201000 */
[----:B------:R-:W-:Y:S01]  /*6280*/  FMUL.FTZ R27, R27, R60 ;  /* 0x0000003c1b1b7220 */ /* 0x000fe20000410000 */
[----:B------:R-:W-:Y:S02]  /*6290*/  FSEL R24, R24, RZ, P0 ;  /* 0x000000ff18187208 */ /* 0x000fe40000000000 */
[----:B------:R-:W-:Y:S01]  /*62a0*/  FSEL R25, R25, RZ, P1 ;  /* 0x000000ff19197208 */ /* 0x000fe20000800000 */
[----:B------:R-:W-:Y:S01]  /*62b0*/  FFMA.FTZ R45, R46, R45, 1.1641532182693481445e-10 ;  /* 0x2f0000002e2d7423 */ /* 0x000fe2000001002d */
[----:B------:R-:W-:Y:S01]  /*62c0*/  FMUL.FTZ R27, R27, R44 ;  /* 0x0000002c1b1b7220 */ /* 0x000fe20000410000 */
[----:B------:R-:W-:-:S03]  /*62d0*/  FSEL R26, R26, RZ, P2 ;  /* 0x000000ff1a1a7208 */ /* 0x000fc60001000000 */
[----:B------:R-:W-:-:S04]  /*62e0*/  FSETP.GTU.FTZ.AND P5, PT, R45, R10, PT ;  /* 0x0000000a2d00720b */ /* 0x000fc80003fbc000 */
[----:B------:R-:W-:Y:S02]  /*62f0*/  PLOP3.LUT P3, PT, P5, PT, PT, 0x8, 0x80 ;  /* 0x000000000080781c */ /* 0x000fe40002f6e170 */
[----:B------:R-:W-:-:S11]  /*6300*/  FSEL R27, R27, RZ, !P5 ;  /* 0x000000ff1b1b7208 */ /* 0x000fd60006800000 */
.L_x_23035:
[----:B------:R-:W0:Y:S01]  /*6310*/  LDC.64 R80, c[0x0][0x3a8] ;  /* 0x0000ea00ff507b82 */ /* 0x000e220000000a00 */
[----:B------:R-:W-:Y:S02]  /*6320*/  SEL R10, RZ, 0x1000000, !P3 ;  /* 0x01000000ff0a7807 */ /* 0x000fe40005800000 */
[----:B------:R-:W-:Y:S02]  /*6330*/  SEL R47, RZ, 0x10000, !P2 ;  /* 0x00010000ff2f7807 */ /* 0x000fe40005000000 */
[----:B------:R-:W-:-:S03]  /*6340*/  SEL R46, RZ, 0x100, !P1 ;  /* 0x00000100ff2e7807 */ /* 0x000fc60004800000 */
[----:B------:R-:W1:Y:S01]  /*6350*/  LDC.64 R44, c[0x0][0x3b0] ;  /* 0x0000ec00ff2c7b82 */ /* 0x000e620000000a00 */
[----:B------:R-:W-:Y:S02]  /*6360*/  IADD3 R47, PT, PT, R46, R10, R47 ;  /* 0x0000000a2e2f7210 */ /* 0x000fe40007ffe02f */
[----:B------:R-:W-:-:S04]  /*6370*/  SEL R10, RZ, 0x1, !P0 ;  /* 0x00000001ff0a7807 */ /* 0x000fc80004000000 */
[----:B------:R-:W-:Y:S01]  /*6380*/  IADD3 R47, PT, PT, R47, R10, RZ ;  /* 0x0000000a2f2f7210 */ /* 0x000fe20007ffe0ff */
[----:B------:R-:W-:Y:S02]  /*6390*/  IMAD.MOV.U32 R10, RZ, RZ, R76 ;  /* 0x000000ffff0a7224 */ /* 0x000fe400078e004c */
[----:B0-----:R-:W-:-:S05]  /*63a0*/  IMAD.WIDE.U32 R80, R61, 0x10, R80 ;  /* 0x000000103d507825 */ /* 0x001fca00078e0050 */
[----:B------:R0:W-:Y:S01]  /*63b0*/  STG.E.128 desc[UR8][R80.64], R24 ;  /* 0x0000001850007986 */ /* 0x0001e2000c101d08 */
[C---:B-1----:R-:W-:Y:S01]  /*63c0*/  IMAD.WIDE.U32 R44, R61.reuse, 0x4, R44 ;  /* 0x000000043d2c7825 */ /* 0x042fe200078e002c */
[----:B------:R-:W-:-:S04]  /*63d0*/  IADD3 R61, PT, PT, R61, 0x20, RZ ;  /* 0x000000203d3d7810 */ /* 0x000fc80007ffe0ff */
[----:B------:R0:W-:Y:S03]  /*63e0*/  STG.E desc[UR8][R44.64], R47 ;  /* 0x0000002f2c007986 */ /* 0x0001e6000c101908 */
.L_x_23013:
[----:B------:R-:W-:Y:S05]  /*63f0*/  BSYNC.RECONVERGENT B1 ;  /* 0x0000000000017941 */ /* 0x000fea0003800200 */
.L_x_23012:
        /* <DEDUP_REMOVED lines=29> */
.L_x_23061:
        /* <DEDUP_REMOVED lines=13> */
.L_x_23063:
[----:B------:R-:W-:Y:S05]  /*66a0*/  BSYNC.RECONVERGENT B3 ;  /* 0x0000000000037941 */ /* 0x000fea0003800200 */
.L_x_23062:
        /* <DEDUP_REMOVED lines=41> */
.L_x_23060:
[----:B------:R-:W-:Y:S05]  /*6940*/  BSYNC.RECONVERGENT B2 ;  /* 0x0000000000027941 */ /* 0x000fea0003800200 */
.L_x_23059:
        /* <DEDUP_REMOVED lines=24> */
.L_x_23066:
        /* <DEDUP_REMOVED lines=13> */
.L_x_23068:
[----:B------:R-:W-:Y:S05]  /*6ba0*/  BSYNC.RECONVERGENT B3 ;  /* 0x0000000000037941 */ /* 0x000fea0003800200 */
.L_x_23067:
        /* <DEDUP_REMOVED lines=42> */
.L_x_23065:
[----:B------:R-:W-:Y:S05]  /*6e50*/  BSYNC.RECONVERGENT B2 ;  /* 0x0000000000027941 */ /* 0x000fea0003800200 */
.L_x_23064:
        /* <DEDUP_REMOVED lines=21> */
.L_x_23071:
        /* <DEDUP_REMOVED lines=13> */
.L_x_23073:
[----:B------:R-:W-:Y:S05]  /*7080*/  BSYNC.RECONVERGENT B3 ;  /* 0x0000000000037941 */ /* 0x000fea0003800200 */
.L_x_23072:
        /* <DEDUP_REMOVED lines=42> */
.L_x_23070:
[----:B------:R-:W-:Y:S05]  /*7330*/  BSYNC.RECONVERGENT B2 ;  /* 0x0000000000027941 */ /* 0x000fea0003800200 */
.L_x_23069:
        /* <DEDUP_REMOVED lines=21> */
.L_x_23076:
        /* <DEDUP_REMOVED lines=13> */
.L_x_23078:
[----:B------:R-:W-:Y:S05]  /*7560*/  BSYNC.RECONVERGENT B3 ;  /* 0x0000000000037941 */ /* 0x000fea0003800200 */
.L_x_23077:
        /* <DEDUP_REMOVED lines=42> */
.L_x_23075:
[----:B------:R-:W-:Y:S05]  /*7810*/  BSYNC.RECONVERGENT B2 ;  /* 0x0000000000027941 */ /* 0x000fea0003800200 */
.L_x_23074:
        /* <DEDUP_REMOVED lines=9> */
.L_x_23058:
        /* <DEDUP_REMOVED lines=16> */
.L_x_23082:
        /* <DEDUP_REMOVED lines=13> */
.L_x_23084:
[----:B------:R-:W-:Y:S05]  /*7a80*/  BSYNC.RECONVERGENT B3 ;  /* 0x0000000000037941 */ /* 0x000fea0003800200 */
.L_x_23083:
        /* <DEDUP_REMOVED lines=41> */
.L_x_23081:
[----:B------:R-:W-:Y:S05]  /*7d20*/  BSYNC.RECONVERGENT B2 ;  /* 0x0000000000027941 */ /* 0x000fea0003800200 */
.L_x_23080:
[----:B------:R-:W0:Y:S01]  /*7d30*/  LDC R10, c[0x0][0x404] ;  /* 0x00010100ff0a7b82 */ /* 0x000e220000000800 */
[----:B------:R-:W-:Y:S01]  /*7d40*/  ISETP.NE.AND P1, PT, R46, 0x1, PT ;  /* 0x000000012e00780c */ /* 0x000fe20003f25270 */
[----:B-----5:R-:W-:Y:S01]  /*7d50*/  FMUL.FTZ R75, R28, R60 ;  /* 0x0000003c1c4b7220 */ /* 0x020fe20000410000 */
[----:B------:R-:W-:Y:S01]  /*7d60*/  I2FP.F32.U32 R80, R45 ;  /* 0x0000002d00507245 */ /* 0x000fe20000201000 */
[----:B------:R-:W-:Y:S01]  /*7d70*/  HFMA2 R45, -RZ, RZ, 0.1171875, 0 ;  /* 0x2f800000ff2d7431 */ /* 0x000fe200000001ff */
[----:B------:R-:W-:Y:S01]  /*7d80*/  BSSY.RECONVERGENT B2, `(.L_x_23085) ;  /* 0x0000048000027945 */ /* 0x000fe20003800200 */
[----:B------:R-:W-:Y:S02]  /*7d90*/  MOV R47, R22 ;  /* 0x00000016002f7202 */ /* 0x000fe40000000f00 */
[----:B------:R-:W1:Y:S01]  /*7da0*/  LDC R44, c[0x0][0x408] ;  /* 0x00010200ff2c7b82 */ /* 0x000e620000000800 */
[----:B------:R-:W-:-:S05]  /*7db0*/  FFMA.FTZ R3, R80, R45, 1.1641532182693481445e-10 ;  /* 0x2f00000050037423 */ /* 0x000fca000001002d */
[----:B0-----:R-:W-:Y:S01]  /*7dc0*/  FSETP.LE.FTZ.AND P0, PT, R3, R10, PT ;  /* 0x0000000a0300720b */ /* 0x001fe20003f13000 */
[----:B------:R-:W-:Y:S02]  /*7dd0*/  IMAD.MOV.U32 R3, RZ, RZ, 0x2 ;  /* 0x00000002ff037424 */ /* 0x000fe400078e00ff */
[----:B-1----:R-:W-:Y:S01]  /*7de0*/  FMUL.FTZ R28, R75, R44 ;  /* 0x0000002c4b1c7220 */ /* 0x002fe20000410000 */
        /* <DEDUP_REMOVED lines=9> */
.L_x_23087:
        /* <DEDUP_REMOVED lines=13> */
.L_x_23089:
[----:B------:R-:W-:Y:S05]  /*7f50*/  BSYNC.RECONVERGENT B3 ;  /* 0x0000000000037941 */ /* 0x000fea0003800200 */
.L_x_23088:
        /* <DEDUP_REMOVED lines=42> */
.L_x_23086:
[----:B------:R-:W-:Y:S05]  /*8200*/  BSYNC.RECONVERGENT B2 ;  /* 0x0000000000027941 */ /* 0x000fea0003800200 */
.L_x_23085:
[----:B------:R-:W-:Y:S01]  /*8210*/  ISETP.NE.AND P2, PT, R3, 0x1, PT ;  /* 0x000000010300780c */ /* 0x000fe20003f45270 */
[----:B------:R-:W-:Y:S01]  /*8220*/  FMUL.FTZ R29, R29, R60 ;  /* 0x0000003c1d1d7220 */ /* 0x000fe20000410000 */
[----:B------:R-:W-:Y:S01]  /*8230*/  I2FP.F32.U32 R46, R47 ;  /* 0x0000002f002e7245 */ /* 0x000fe20000201000 */
[----:B------:R-:W-:Y:S02]  /*8240*/  BSSY.RECONVERGENT B2, `(.L_x_23090) ;  /* 0x0000047000027945 */ /* 0x000fe40003800200 */
[----:B------:R-:W-:Y:S02]  /*8250*/  FMUL.FTZ R29, R29, R44 ;  /* 0x0000002c1d1d7220 */ /* 0x000fe40000410000 */
[----:B------:R-:W-:Y:S01]  /*8260*/  FFMA.FTZ R47, R46, R45, 1.1641532182693481445e-10 ;  /* 0x2f0000002e2f7423 */ /* 0x000fe2000001002d */
[----:B------:R-:W-:-:S04]  /*8270*/  IMAD.MOV.U32 R46, RZ, RZ, 0x2 ;  /* 0x00000002ff2e7424 */ /* 0x000fc800078e00ff */
        /* <DEDUP_REMOVED lines=11> */
.L_x_23092:
        /* <DEDUP_REMOVED lines=13> */
.L_x_23094:
[----:B------:R-:W-:Y:S05]  /*8400*/  BSYNC.RECONVERGENT B3 ;  /* 0x0000000000037941 */ /* 0x000fea0003800200 */
.L_x_23093:
        /* <DEDUP_REMOVED lines=42> */
.L_x_23091:
[----:B------:R-:W-:Y:S05]  /*86b0*/  BSYNC.RECONVERGENT B2 ;  /* 0x0000000000027941 */ /* 0x000fea0003800200 */
.L_x_23090:
[----:B------:R-:W-:Y:S01]  /*86c0*/  ISETP.NE.AND P3, PT, R46, 0x1, PT ;  /* 0x000000012e00780c */ /* 0x000fe20003f65270 */
[----:B------:R-:W-:Y:S01]  /*86d0*/  FMUL.FTZ R75, R30, R60 ;  /* 0x0000003c1e4b7220 */ /* 0x000fe20000410000 */
[----:B------:R-:W-:Y:S01]  /*86e0*/  I2FP.F32.U32 R80, R47 ;  /* 0x0000002f00507245 */ /* 0x000fe20000201000 */
[----:B------:R-:W-:Y:S01]  /*86f0*/  BSSY.RECONVERGENT B2, `(.L_x_23095) ;  /* 0x0000047000027945 */ /* 0x000fe20003800200 */
[----:B------:R-:W-:Y:S01]  /*8700*/  MOV R47, R22 ;  /* 0x00000016002f7202 */ /* 0x000fe20000000f00 */
[----:B------:R-:W-:Y:S02]  /*8710*/  FMUL.FTZ R30, R75, R44 ;  /* 0x0000002c4b1e7220 */ /* 0x000fe40000410000 */
[----:B------:R-:W-:-:S05]  /*8720*/  FFMA.FTZ R3, R80, R45, 1.1641532182693481445e-10 ;  /* 0x2f00000050037423 */ /* 0x000fca000001002d */
[----:B------:R-:W-:Y:S01]  /*8730*/  FSETP.LE.FTZ.AND P2, PT, R3, R10, PT ;  /* 0x0000000a0300720b */ /* 0x000fe20003f53000 */
[----:B------:R-:W-:Y:S01]  /*8740*/  IMAD.MOV.U32 R3, RZ, RZ, 0x2 ;  /* 0x00000002ff037424 */ /* 0x000fe200078e00ff */
        /* <DEDUP_REMOVED lines=9> */
.L_x_23097:
        /* <DEDUP_REMOVED lines=13> */
.L_x_23099:
[----:B------:R-:W-:Y:S05]  /*88b0*/  BSYNC.RECONVERGENT B3 ;  /* 0x0000000000037941 */ /* 0x000fea0003800200 */
.L_x_23098:
        /* <DEDUP_REMOVED lines=42> */
.L_x_23096:
[----:B------:R-:W-:Y:S05]  /*8b60*/  BSYNC.RECONVERGENT B2 ;  /* 0x0000000000027941 */ /* 0x000fea0003800200 */
.L_x_23095:
        /* <DEDUP_REMOVED lines=8> */
[----:B------:R-:W-:Y:S02]  /*8bf0*/  FSEL R31, R31, RZ, !P3 ;  /* 0x000000ff1f1f7208 */ /* 0x000fe40005800000 */
[----:B------:R-:W-:-:S13]  /*8c00*/  PLOP3.LUT P3, PT, P3, PT, PT, 0x8, 0x80 ;  /* 0x000000000080781c */ /* 0x000fda0001f6e170 */
.L_x_23079:
        /* <DEDUP_REMOVED lines=8> */
[----:B------:R-:W-:Y:S01]  /*8c90*/  MOV R10, R76 ;  /* 0x0000004c000a7202 */ /* 0x000fe20000000f00 */
[----:B0-----:R-:W-:-:S05]  /*8ca0*/  IMAD.WIDE.U32 R80, R61, 0x10, R80 ;  /* 0x000000103d507825 */ /* 0x001fca00078e0050 */
[----:B------:R0:W-:Y:S01]  /*8cb0*/  STG.E.128 desc[UR8][R80.64], R28 ;  /* 0x0000001c50007986 */ /* 0x0001e2000c101d08 */
[----:B-1----:R-:W-:-:S04]  /*8cc0*/  IMAD.WIDE.U32 R44, R61, 0x4, R44 ;  /* 0x000000043d2c7825 */ /* 0x002fc800078e002c */
[----:B------:R-:W-:Y:S01]  /*8cd0*/  VIADD R61, R61, 0x20 ;  /* 0x000000203d3d7836 */ /* 0x000fe20000000000 */
[----:B------:R0:W-:Y:S06]  /*8ce0*/  STG.E desc[UR8][R44.64], R47 ;  /* 0x0000002f2c007986 */ /* 0x0001ec000c101908 */
.L_x_23057:
[----:B------:R-:W-:Y:S05]  /*8cf0*/  BSYNC.RECONVERGENT B1 ;  /* 0x0000000000017941 */ /* 0x000fea0003800200 */
.L_x_23056:
        /* <DEDUP_REMOVED lines=29> */
.L_x_23105:
        /* <DEDUP_REMOVED lines=13> */
.L_x_23107:
[----:B------:R-:W-:Y:S05]  /*8fa0*/  BSYNC.RECONVERGENT B3 ;  /* 0x0000000000037941 */ /* 0x000fea0003800200 */
.L_x_23106:
        /* <DEDUP_REMOVED lines=41> */
.L_x_23104:
[----:B------:R-:W-:Y:S05]  /*9240*/  BSYNC.RECONVERGENT B2 ;  /* 0x0000000000027941 */ /* 0x000fea0003800200 */
.L_x_23103:
[----:B------:R-:W0:Y:S01]  /*9250*/  LDC R10, c[0x0][0x408] ;  /* 0x00010200ff0a7b82 */ /* 0x000e220000000800 */
[----:B------:R-:W-:Y:S01]  /*9260*/  I2FP.F32.U32 R82, R77 ;  /* 0x0000004d00527245 */ /* 0x000fe20000201000 */
[----:B------:R-:W-:Y:S02]  /*9270*/  HFMA2 R77, -RZ, RZ, 0.1171875, 0 ;  /* 0x2f800000ff4d7431 */ /* 0x000fe400000001ff */
        /* <DEDUP_REMOVED lines=21> */
.L_x_23110:
        /* <DEDUP_REMOVED lines=13> */
.L_x_23112:
[----:B------:R-:W-:Y:S05]  /*94a0*/  BSYNC.RECONVERGENT B3 ;  /* 0x0000000000037941 */ /* 0x000fea0003800200 */
.L_x_23111:
        /* <DEDUP_REMOVED lines=42> */
.L_x_23109:
[----:B------:R-:W-:Y:S05]  /*9750*/  BSYNC.RECONVERGENT B2 ;  /* 0x0000000000027941 */ /* 0x000fea0003800200 */
.L_x_23108:
        /* <DEDUP_REMOVED lines=21> */
.L_x_23115:
        /* <DEDUP_REMOVED lines=13> */
.L_x_23117:
[----:B------:R-:W-:Y:S05]  /*9980*/  BSYNC.RECONVERGENT B3 ;  /* 0x0000000000037941 */ /* 0x000fea0003800200 */
.L_x_23116:
        /* <DEDUP_REMOVED lines=42> */
.L_x_23114:
[----:B------:R-:W-:Y:S05]  /*9c30*/  BSYNC.RECONVERGENT B2 ;  /* 0x0000000000027941 */ /* 0x000fea0003800200 */
.L_x_23113:
        /* <DEDUP_REMOVED lines=21> */
.L_x_23120:
        /* <DEDUP_REMOVED lines=13> */
.L_x_23122:
[----:B------:R-:W-:Y:S05]  /*9e60*/  BSYNC.RECONVERGENT B3 ;  /* 0x0000000000037941 */ /* 0x000fea0003800200 */
.L_x_23121:
        /* <DEDUP_REMOVED lines=42> */
.L_x_23119:
[----:B------:R-:W-:Y:S05]  /*a110*/  BSYNC.RECONVERGENT B2 ;  /* 0x0000000000027941 */ /* 0x000fea0003800200 */
.L_x_23118:
        /* <DEDUP_REMOVED lines=9> */
.L_x_23102:
        /* <DEDUP_REMOVED lines=16> */
.L_x_23126:
        /* <DEDUP_REMOVED lines=13> */
.L_x_23128:
[----:B------:R-:W-:Y:S05]  /*a380*/  BSYNC.RECONVERGENT B3 ;  /* 0x0000000000037941 */ /* 0x000fea0003800200 */
.L_x_23127:
        /* <DEDUP_REMOVED lines=39> */
[----:B------:R-:W-:Y:S01]  /*a600*/  HFMA2 R46, -RZ, RZ, 0, 0 ;  /* 0x00000000ff2e7431 */ /* 0x000fe200000001ff */
[----:B------:R-:W-:-:S07]  /*a610*/  LOP3.LUT R52, R44, UR31, R77, 0x96, !PT ;  /* 0x0000001f2c347c12 */ /* 0x000fce000f8e964d */
.L_x_23125:
[----:B------:R-:W-:Y:S05]  /*a620*/  BSYNC.RECONVERGENT B2 ;  /* 0x0000000000027941 */ /* 0x000fea0003800200 */
.L_x_23124:
        /* <DEDUP_REMOVED lines=9> */
[----:B0-----:R-:W-:Y:S02]  /*a6c0*/  FSETP.LE.FTZ.AND P0, PT, R3, R10, PT ;  /* 0x0000000a0300720b */ /* 0x001fe40003f13000 */
[----:B------:R-:W-:Y:S01]  /*a6d0*/  MOV R3, 0x2 ;  /* 0x0000000200037802 */ /* 0x000fe20000000f00 */
[----:B-1----:R-:W-:Y:S01]  /*a6e0*/  FMUL.FTZ R32, R75, R44 ;  /* 0x0000002c4b207220 */ /* 0x002fe20000410000 */
        /* <DEDUP_REMOVED lines=9> */
.L_x_23131:
        /* <DEDUP_REMOVED lines=13> */
.L_x_23133:
[----:B------:R-:W-:Y:S05]  /*a850*/  BSYNC.RECONVERGENT B3 ;  /* 0x0000000000037941 */ /* 0x000fea0003800200 */
.L_x_23132:
        /* <DEDUP_REMOVED lines=42> */
.L_x_23130:
[----:B------:R-:W-:Y:S05]  /*ab00*/  BSYNC.RECONVERGENT B2 ;  /* 0x0000000000027941 */ /* 0x000fea0003800200 */
.L_x_23129:
[----:B------:R-:W-:Y:S01]  /*ab10*/  ISETP.NE.AND P2, PT, R3, 0x1, PT ;  /* 0x000000010300780c */ /* 0x000fe20003f45270 */
[----:B------:R-:W-:Y:S01]  /*ab20*/  FMUL.FTZ R33, R33, R60 ;  /* 0x0000003c21217220 */ /* 0x000fe20000410000 */
[----:B------:R-:W-:Y:S01]  /*ab30*/  I2FP.F32.U32 R46, R47 ;  /* 0x0000002f002e7245 */ /* 0x000fe20000201000 */
[----:B------:R-:W-:Y:S02]  /*ab40*/  BSSY.RECONVERGENT B2, `(.L_x_23134) ;  /* 0x0000047000027945 */ /* 0x000fe40003800200 */
[----:B------:R-:W-:Y:S02]  /*ab50*/  FMUL.FTZ R33, R33, R44 ;  /* 0x0000002c21217220 */ /* 0x000fe40000410000 */
[----:B------:R-:W-:Y:S01]  /*ab60*/  FFMA.FTZ R47, R46, R45, 1.1641532182693481445e-10 ;  /* 0x2f0000002e2f7423 */ /* 0x000fe2000001002d */
[----:B------:R-:W-:-:S04]  /*ab70*/  HFMA2 R46, -RZ, RZ, 0, 1.1920928955078125e-07 ;  /* 0x00000002ff2e7431 */ /* 0x000fc800000001ff */
        /* <DEDUP_REMOVED lines=11> */
.L_x_23136:
        /* <DEDUP_REMOVED lines=13> */
.L_x_23138:
[----:B------:R-:W-:Y:S05]  /*ad00*/  BSYNC.RECONVERGENT B3 ;  /* 0x0000000000037941 */ /* 0x000fea0003800200 */
.L_x_23137:
        /* <DEDUP_REMOVED lines=42> */
.L_x_23135:
[----:B------:R-:W-:Y:S05]  /*afb0*/  BSYNC.RECONVERGENT B2 ;  /* 0x0000000000027941 */ /* 0x000fea0003800200 */
.L_x_23134:
[----:B------:R-:W-:Y:S01]  /*afc0*/  ISETP.NE.AND P3, PT, R46, 0x1, PT ;  /* 0x000000012e00780c */ /* 0x000fe20003f65270 */
[----:B------:R-:W-:Y:S01]  /*afd0*/  FMUL.FTZ R75, R34, R60 ;  /* 0x0000003c224b7220 */ /* 0x000fe20000410000 */
[----:B------:R-:W-:Y:S01]  /*afe0*/  I2FP.F32.U32 R80, R47 ;  /* 0x0000002f00507245 */ /* 0x000fe20000201000 */
[----:B------:R-:W-:Y:S01]  /*aff0*/  BSSY.RECONVERGENT B2, `(.L_x_23139) ;  /* 0x0000047000027945 */ /* 0x000fe20003800200 */
[----:B------:R-:W-:Y:S02]  /*b000*/  HFMA2 R3, -RZ, RZ, 0, 1.1920928955078125e-07 ;  /* 0x00000002ff037431 */ /* 0x000fe400000001ff */
[----:B------:R-:W-:Y:S01]  /*b010*/  FMUL.FTZ R34, R75, R44 ;  /* 0x0000002c4b227220 */ /* 0x000fe20000410000 */
[----:B------:R-:W-:-:S05]  /*b020*/  FFMA.FTZ R47, R80, R45, 1.1641532182693481445e-10 ;  /* 0x2f000000502f7423 */ /* 0x000fca000001002d */
        /* <DEDUP_REMOVED lines=11> */
.L_x_23141:
        /* <DEDUP_REMOVED lines=13> */
.L_x_23143:
[----:B------:R-:W-:Y:S05]  /*b1b0*/  BSYNC.RECONVERGENT B3 ;  /* 0x0000000000037941 */ /* 0x000fea0003800200 */
.L_x_23142:
        /* <DEDUP_REMOVED lines=42> */
.L_x_23140:
[----:B------:R-:W-:Y:S05]  /*b460*/  BSYNC.RECONVERGENT B2 ;  /* 0x0000000000027941 */ /* 0x000fea0003800200 */
.L_x_23139:
        /* <DEDUP_REMOVED lines=10> */
.L_x_23123:
        /* <DEDUP_REMOVED lines=14> */
.L_x_23101:
[----:B------:R-:W-:Y:S05]  /*b5f0*/  BSYNC.RECONVERGENT B1 ;  /* 0x0000000000017941 */ /* 0x000fea0003800200 */
.L_x_23100:
        /* <DEDUP_REMOVED lines=29> */
.L_x_23149:
        /* <DEDUP_REMOVED lines=13> */
.L_x_23151:
[----:B------:R-:W-:Y:S05]  /*b8a0*/  BSYNC.RECONVERGENT B3 ;  /* 0x0000000000037941 */ /* 0x000fea0003800200 */
.L_x_23150:
        /* <DEDUP_REMOVED lines=41> */
.L_x_23148:
[----:B------:R-:W-:Y:S05]  /*bb40*/  BSYNC.RECONVERGENT B2 ;  /* 0x0000000000027941 */ /* 0x000fea0003800200 */
.L_x_23147:
        /* <DEDUP_REMOVED lines=24> */
.L_x_23154:
        /* <DEDUP_REMOVED lines=13> */
.L_x_23156:
[----:B------:R-:W-:Y:S05]  /*bda0*/  BSYNC.RECONVERGENT B3 ;  /* 0x0000000000037941 */ /* 0x000fea0003800200 */
.L_x_23155:
        /* <DEDUP_REMOVED lines=42> */
.L_x_23153:
[----:B------:R-:W-:Y:S05]  /*c050*/  BSYNC.RECONVERGENT B2 ;  /* 0x0000000000027941 */ /* 0x000fea0003800200 */
.L_x_23152:
[----:B------:R-:W-:Y:S01]  /*c060*/  I2FP.F32.U32 R44, R44 ;  /* 0x0000002c002c7245 */ /* 0x000fe20000201000 */
[----:B------:R-:W-:Y:S01]  /*c070*/  FMUL.FTZ R37, R37, R60 ;  /* 0x0000003c25257220 */ /* 0x000fe20000410000 */
[----:B------:R-:W-:Y:S01]  /*c080*/  ISETP.NE.AND P2, PT, R3, 0x1, PT ;  /* 0x000000010300780c */ /* 0x000fe20003f45270 */
[----:B------:R-:W-:Y:S01]  /*c090*/  BSSY.RECONVERGENT B2, `(.L_x_23157) ;  /* 0x000004a000027945 */ /* 0x000fe20003800200 */
[----:B------:R-:W-:Y:S02]  /*c0a0*/  IMAD.MOV.U32 R80, RZ, RZ, R22 ;  /* 0x000000ffff507224 */ /* 0x000fe400078e0016 */
[----:B------:R-:W-:Y:S01]  /*c0b0*/  FFMA.FTZ R44, R44, R77, 1.1641532182693481445e-10 ;  /* 0x2f0000002c2c7423 */ /* 0x000fe2000001004d */
[----:B------:R-:W-:-:S04]  /*c0c0*/  FMUL.FTZ R37, R37, R10 ;  /* 0x0000000a25257220 */ /* 0x000fc80000410000 */
        /* <DEDUP_REMOVED lines=14> */
.L_x_23159:
        /* <DEDUP_REMOVED lines=13> */
.L_x_23161:
[----:B------:R-:W-:Y:S05]  /*c280*/  BSYNC.RECONVERGENT B3 ;  /* 0x0000000000037941 */ /* 0x000fea0003800200 */
.L_x_23160:
        /* <DEDUP_REMOVED lines=42> */
.L_x_23158:
[----:B------:R-:W-:Y:S05]  /*c530*/  BSYNC.RECONVERGENT B2 ;  /* 0x0000000000027941 */ /* 0x000fea0003800200 */
.L_x_23157:
        /* <DEDUP_REMOVED lines=21> */
.L_x_23164:
        /* <DEDUP_REMOVED lines=13> */
.L_x_23166:
[----:B------:R-:W-:Y:S05]  /*c760*/  BSYNC.RECONVERGENT B3 ;  /* 0x0000000000037941 */ /* 0x000fea0003800200 */
.L_x_23165:
        /* <DEDUP_REMOVED lines=42> */
.L_x_23163:
[----:B------:R-:W-:Y:S05]  /*ca10*/  BSYNC.RECONVERGENT B2 ;  /* 0x0000000000027941 */ /* 0x000fea0003800200 */
.L_x_23162:
        /* <DEDUP_REMOVED lines=9> */
.L_x_23146:
        /* <DEDUP_REMOVED lines=16> */
.L_x_23170:
        /* <DEDUP_REMOVED lines=13> */
.L_x_23172:
[----:B------:R-:W-:Y:S05]  /*cc80*/  BSYNC.RECONVERGENT B3 ;  /* 0x0000000000037941 */ /* 0x000fea0003800200 */
.L_x_23171:
        /* <DEDUP_REMOVED lines=41> */
.L_x_23169:
[----:B------:R-:W-:Y:S05]  /*cf20*/  BSYNC.RECONVERGENT B2 ;  /* 0x0000000000027941 */ /* 0x000fea0003800200 */
.L_x_23168:
        /* <DEDUP_REMOVED lines=21> */
.L_x_23175:
        /* <DEDUP_REMOVED lines=13> */
.L_x_23177:
[----:B------:R-:W-:Y:S05]  /*d150*/  BSYNC.RECONVERGENT B3 ;  /* 0x0000000000037941 */ /* 0x000fea0003800200 */
.L_x_23176:
        /* <DEDUP_REMOVED lines=42> */
.L_x_23174:
[----:B------:R-:W-:Y:S05]  /*d400*/  BSYNC.RECONVERGENT B2 ;  /* 0x0000000000027941 */ /* 0x000fea0003800200 */
.L_x_23173:
        /* <DEDUP_REMOVED lines=18> */
.L_x_23180:
        /* <DEDUP_REMOVED lines=13> */
.L_x_23182:
[----:B------:R-:W-:Y:S05]  /*d600*/  BSYNC.RECONVERGENT B3 ;  /* 0x0000000000037941 */ /* 0x000fea0003800200 */
.L_x_23181:
        /* <DEDUP_REMOVED lines=42> */
.L_x_23179:
[----:B------:R-:W-:Y:S05]  /*d8b0*/  BSYNC.RECONVERGENT B2 ;  /* 0x0000000000027941 */ /* 0x000fea0003800200 */
.L_x_23178:
[----:B------:R-:W-:Y:S01]  /*d8c0*/  ISETP.NE.AND P3, PT, R46, 0x1, PT ;  /* 0x000000012e00780c */ /* 0x000fe20003f65270 */
[----:B------:R-:W-:Y:S01]  /*d8d0*/  FMUL.FTZ R77, R38, R60 ;  /* 0x0000003c264d7220 */ /* 0x000fe20000410000 */
[----:B------:R-:W-:Y:S01]  /*d8e0*/  I2FP.F32.U32 R80, R47 ;  /* 0x0000002f00507245 */ /* 0x000fe20000201000 */
[----:B------:R-:W-:Y:S01]  /*d8f0*/  BSSY.RECONVERGENT B2, `(.L_x_23183) ;  /* 0x0000047000027945 */ /* 0x000fe20003800200 */
[----:B------:R-:W-:Y:S01]  /*d900*/  IMAD.MOV.U32 R3, RZ, RZ, 0x2 ;  /* 0x00000002ff037424 */ /* 0x000fe200078e00ff */
[----:B------:R-:W-:Y:S01]  /*d910*/  MOV R47, R22 ;  /* 0x00000016002f7202 */ /* 0x000fe20000000f00 */
[----:B------:R-:W-:Y:S01]  /*d920*/  FMUL.FTZ R38, R77, R44 ;  /* 0x0000002c4d267220 */ /* 0x000fe20000410000 */
[----:B------:R-:W-:-:S05]  /*d930*/  FFMA.FTZ R75, R80, R45, 1.1641532182693481445e-10 ;  /* 0x2f000000504b7423 */ /* 0x000fca000001002d */
        /* <DEDUP_REMOVED lines=10> */
.L_x_23185:
        /* <DEDUP_REMOVED lines=13> */
.L_x_23187:
[----:B------:R-:W-:Y:S05]  /*dab0*/  BSYNC.RECONVERGENT B3 ;  /* 0x0000000000037941 */ /* 0x000fea0003800200 */
.L_x_23186:
        /* <DEDUP_REMOVED lines=42> */
.L_x_23184:
[----:B------:R-:W-:Y:S05]  /*dd60*/  BSYNC.RECONVERGENT B2 ;  /* 0x0000000000027941 */ /* 0x000fea0003800200 */
.L_x_23183:
        /* <DEDUP_REMOVED lines=10> */
.L_x_23167:
        /* <DEDUP_REMOVED lines=14> */
.L_x_23145:
[----:B------:R-:W-:Y:S05]  /*def0*/  BSYNC.RECONVERGENT B1 ;  /* 0x0000000000017941 */ /* 0x000fea0003800200 */
.L_x_23144:
        /* <DEDUP_REMOVED lines=29> */
.L_x_23193:
        /* <DEDUP_REMOVED lines=13> */
.L_x_23195:
[----:B------:R-:W-:Y:S05]  /*e1a0*/  BSYNC.RECONVERGENT B3 ;  /* 0x0000000000037941 */ /* 0x000fea0003800200 */
.L_x_23194:
        /* <DEDUP_REMOVED lines=41> */
.L_x_23192:
[----:B------:R-:W-:Y:S05]  /*e440*/  BSYNC.RECONVERGENT B2 ;  /* 0x0000000000027941 */ /* 0x000fea0003800200 */
.L_x_23191:
[----:B------:R-:W0:Y:S01]  /*e450*/  LDC R10, c[0x0][0x408] ;  /* 0x00010200ff0a7b82 */ /* 0x000e220000000800 */
[----:B------:R-:W-:Y:S01]  /*e460*/  I2FP.F32.U32 R82, R77 ;  /* 0x0000004d00527245 */ /* 0x000fe20000201000 */
[----:B------:R-:W-:Y:S01]  /*e470*/  HFMA2 R77, -RZ, RZ, 0.1171875, 0 ;  /* 0x2f800000ff4d7431 */ /* 0x000fe200000001ff */
[----:B------:R-:W-:Y:S01]  /*e480*/  ISETP.NE.AND P1, PT, R80, 0x1, PT ;  /* 0x000000015000780c */ /* 0x000fe20003f25270 */
[----:B-----5:R-:W-:Y:S01]  /*e490*/  FMUL.FTZ R3, R40, R60 ;  /* 0x0000003c28037220 */ /* 0x020fe20000410000 */
[----:B------:R-:W-:Y:S01]  /*e4a0*/  BSSY.RECONVERGENT B2, `(.L_x_23196) ;  /* 0x000004b000027945 */ /* 0x000fe20003800200 */
[----:B------:R-:W-:Y:S01]  /*e4b0*/  MOV R81, R22 ;  /* 0x0000001600517202 */ /* 0x000fe20000000f00 */
[----:B------:R-:W-:Y:S01]  /*e4c0*/  FFMA.FTZ R82, R82, R77, 1.1641532182693481445e-10 ;  /* 0x2f00000052527423 */ /* 0x000fe2000001004d */
[----:B------:R-:W1:Y:S01]  /*e4d0*/  LDC R75, c[0x0][0x404] ;  /* 0x00010100ff4b7b82 */ /* 0x000e620000000800 */
[----:B0-----:R-:W-:-:S03]  /*e4e0*/  FMUL.FTZ R3, R3, R10 ;  /* 0x0000000a03037220 */ /* 0x001fc60000410000 */
[----:B-1----:R-:W-:-:S04]  /*e4f0*/  FSETP.GTU.FTZ.AND P0, PT, R82, R75, PT ;  /* 0x0000004b5200720b */ /* 0x002fc80003f1c000 */
        /* <DEDUP_REMOVED lines=13> */
.L_x_23198:
        /* <DEDUP_REMOVED lines=13> */
.L_x_23200:
[----:B------:R-:W-:Y:S05]  /*e6a0*/  BSYNC.RECONVERGENT B3 ;  /* 0x0000000000037941 */ /* 0x000fea0003800200 */
.L_x_23199:
        /* <DEDUP_REMOVED lines=42> */
.L_x_23197:
[----:B------:R-:W-:Y:S05]  /*e950*/  BSYNC.RECONVERGENT B2 ;  /* 0x0000000000027941 */ /* 0x000fea0003800200 */
.L_x_23196:
[----:B------:R-:W-:Y:S01]  /*e960*/  I2FP.F32.U32 R44, R81 ;  /* 0x00000051002c7245 */ /* 0x000fe20000201000 */
[----:B------:R-:W-:Y:S01]  /*e970*/  FMUL.FTZ R41, R41, R60 ;  /* 0x0000003c29297220 */ /* 0x000fe20000410000 */
[----:B------:R-:W-:Y:S01]  /*e980*/  ISETP.NE.AND P2, PT, R3, 0x1, PT ;  /* 0x000000010300780c */ /* 0x000fe20003f45270 */
[----:B------:R-:W-:Y:S01]  /*e990*/  BSSY.RECONVERGENT B2, `(.L_x_23201) ;  /* 0x000004a000027945 */ /* 0x000fe20003800200 */
[----:B------:R-:W-:Y:S01]  /*e9a0*/  MOV R80, R22 ;  /* 0x0000001600507202 */ /* 0x000fe20000000f00 */
[----:B------:R-:W-:Y:S01]  /*e9b0*/  FFMA.FTZ R44, R44, R77, 1.1641532182693481445e-10 ;  /* 0x2f0000002c2c7423 */ /* 0x000fe2000001004d */
[----:B------:R-:W-:-:S04]  /*e9c0*/  FMUL.FTZ R41, R41, R10 ;  /* 0x0000000a29297220 */ /* 0x000fc80000410000 */
        /* <DEDUP_REMOVED lines=14> */
.L_x_23203:
        /* <DEDUP_REMOVED lines=13> */
.L_x_23205:
[----:B------:R-:W-:Y:S05]  /*eb80*/  BSYNC.RECONVERGENT B3 ;  /* 0x0000000000037941 */ /* 0x000fea0003800200 */
.L_x_23204:
        /* <DEDUP_REMOVED lines=42> */
.L_x_23202:
[----:B------:R-:W-:Y:S05]  /*ee30*/  BSYNC.RECONVERGENT B2 ;  /* 0x0000000000027941 */ /* 0x000fea0003800200 */
.L_x_23201:
        /* <DEDUP_REMOVED lines=21> */
.L_x_23208:
        /* <DEDUP_REMOVED lines=13> */
.L_x_23210:
[----:B------:R-:W-:Y:S05]  /*f060*/  BSYNC.RECONVERGENT B3 ;  /* 0x0000000000037941 */ /* 0x000fea0003800200 */
.L_x_23209:
        /* <DEDUP_REMOVED lines=42> */
.L_x_23207:
[----:B------:R-:W-:Y:S05]  /*f310*/  BSYNC.RECONVERGENT B2 ;  /* 0x0000000000027941 */ /* 0x000fea0003800200 */
.L_x_23206:
        /* <DEDUP_REMOVED lines=9> */
.L_x_23190:
        /* <DEDUP_REMOVED lines=16> */
.L_x_23214:
        /* <DEDUP_REMOVED lines=13> */
.L_x_23216:
[----:B------:R-:W-:Y:S05]  /*f580*/  BSYNC.RECONVERGENT B3 ;  /* 0x0000000000037941 */ /* 0x000fea0003800200 */
.L_x_23215:
        /* <DEDUP_REMOVED lines=41> */
.L_x_23213:
[----:B------:R-:W-:Y:S05]  /*f820*/  BSYNC.RECONVERGENT B2 ;  /* 0x0000000000027941 */ /* 0x000fea0003800200 */
.L_x_23212:
        /* <DEDUP_REMOVED lines=21> */
.L_x_23219:
        /* <DEDUP_REMOVED lines=13> */
.L_x_23221:
[----:B------:R-:W-:Y:S05]  /*fa50*/  BSYNC.RECONVERGENT B3 ;  /* 0x0000000000037941 */ /* 0x000fea0003800200 */
.L_x_23220:
        /* <DEDUP_REMOVED lines=42> */
.L_x_23218:
[----:B------:R-:W-:Y:S05]  /*fd00*/  BSYNC.RECONVERGENT B2 ;  /* 0x0000000000027941 */ /* 0x000fea0003800200 */
.L_x_23217:
        /* <DEDUP_REMOVED lines=18> */
.L_x_23224:
        /* <DEDUP_REMOVED lines=13> */
.L_x_23226:
[----:B------:R-:W-:Y:S05]  /*ff00*/  BSYNC.RECONVERGENT B3 ;  /* 0x0000000000037941 */ /* 0x000fea0003800200 */
.L_x_23225:
        /* <DEDUP_REMOVED lines=42> */
.L_x_23223:
[----:B------:R-:W-:Y:S05]  /*101b0*/  BSYNC.RECONVERGENT B2 ;  /* 0x0000000000027941 */ /* 0x000fea0003800200 */
.L_x_23222:
[----:B------:R-:W-:Y:S01]  /*101c0*/  ISETP.NE.AND P3, PT, R46, 0x1, PT ;  /* 0x000000012e00780c */ /* 0x000fe20003f65270 */
[----:B------:R-:W-:Y:S01]  /*101d0*/  FMUL.FTZ R77, R42, R60 ;  /* 0x0000003c2a4d7220 */ /* 0x000fe20000410000 */
[----:B------:R-:W-:Y:S01]  /*101e0*/  I2FP.F32.U32 R80, R47 ;  /* 0x0000002f00507245 */ /* 0x000fe20000201000 */
[----:B------:R-:W-:Y:S01]  /*101f0*/  BSSY.RECONVERGENT B2, `(.L_x_23227) ;  /* 0x0000047000027945 */ /* 0x000fe20003800200 */
[----:B------:R-:W-:Y:S02]  /*10200*/  HFMA2 R3, -RZ, RZ, 0, 1.1920928955078125e-07 ;  /* 0x00000002ff037431 */ /* 0x000fe400000001ff */
[----:B------:R-:W-:Y:S02]  /*10210*/  IMAD.MOV.U32 R47, RZ, RZ, R22 ;  /* 0x000000ffff2f7224 */ /* 0x000fe400078e0016 */
[----:B------:R-:W-:Y:S01]  /*10220*/  FMUL.FTZ R42, R77, R44 ;  /* 0x0000002c4d2a7220 */ /* 0x000fe20000410000 */
[----:B------:R-:W-:-:S05]  /*10230*/  FFMA.FTZ R75, R80, R45, 1.1641532182693481445e-10 ;  /* 0x2f000000504b7423 */ /* 0x000fca000001002d */
        /* <DEDUP_REMOVED lines=10> */
.L_x_23229:
        /* <DEDUP_REMOVED lines=13> */
.L_x_23231:
[----:B------:R-:W-:Y:S05]  /*103b0*/  BSYNC.RECONVERGENT B3 ;  /* 0x0000000000037941 */ /* 0x000fea0003800200 */
.L_x_23230:
        /* <DEDUP_REMOVED lines=42> */
.L_x_23228:
[----:B------:R-:W-:Y:S05]  /*10660*/  BSYNC.RECONVERGENT B2 ;  /* 0x0000000000027941 */ /* 0x000fea0003800200 */
.L_x_23227:
        /* <DEDUP_REMOVED lines=10> */
.L_x_23211:
        /* <DEDUP_REMOVED lines=11> */
[----:B-1----:R-:W-:-:S05]  /*107c0*/  IMAD.WIDE.U32 R44, R61, 0x4, R44 ;  /* 0x000000043d2c7825 */ /* 0x002fca00078e002c */
[----:B------:R0:W-:Y:S02]  /*107d0*/  STG.E desc[UR8][R44.64], R75 ;  /* 0x0000004b2c007986 */ /* 0x0001e4000c101908 */
.L_x_23189:
[----:B------:R-:W-:Y:S05]  /*107e0*/  BSYNC.RECONVERGENT B1 ;  /* 0x0000000000017941 */ /* 0x000fea0003800200 */
.L_x_23188:
[----:B0-----:R-:W-:Y:S01]  /*107f0*/  FADD.FTZ R44, RZ, R48 ;  /* 0x00000030ff2c7221 */ /* 0x001fe20000010000 */
        /* <DEDUP_REMOVED lines=55> */
[----:B------:R-:W-:-:S05]  /*10b70*/  FFMA.FTZ R44, R45, R45, R44 ;  /* 0x0000002d2d2c7223 */ /* 0x000fca000001002c */
        /* <DEDUP_REMOVED lines=9> */
[----:B------:R-:W-:-:S03]  /*10c10*/  FADD.FTZ R61, R29, -R46 ;  /* 0x8000002e1d3d7221 */ /* 0x000fc60000010000 */
        /* <DEDUP_REMOVED lines=38> */
.L_x_23257:
[----:B------:R-:W-:Y:S01]  /*10e80*/  FMUL.FTZ R61, R46, R46 ;  /* 0x0000002e2e3d7220 */ /* 0x000fe20000410000 */
[----:B------:R-:W-:Y:S01]  /*10e90*/  ISETP.NE.AND P0, PT, RZ, UR12, PT ;  /* 0x0000000cff007c0c */ /* 0x000fe2000bf05270 */
[----:B01----:R-:W-:Y:S01]  /*10ea0*/  FADD.FTZ R76, R76, R44 ;  /* 0x0000002c4c4c7221 */ /* 0x003fe20000010000 */
[----:B------:R-:W0:Y:S01]  /*10eb0*/  @!P5 LDC.64 R80, c[0x0][0x3c0] ;  /* 0x0000f000ff50db82 */ /* 0x000e220000000a00 */
[----:B------:R-:W-:Y:S01]  /*10ec0*/  BSSY.RECONVERGENT B1, `(.L_x_23233) ;  /* 0x0000024000017945 */ /* 0x000fe20003800200 */
[----:B------:R-:W-:Y:S01]  /*10ed0*/  FSEL R61, R61, RZ, P0 ;  /* 0x000000ff3d3d7208 */ /* 0x000fe20000000000 */
[----:B------:R-:W-:Y:S01]  /*10ee0*/  FFMA.FTZ R76, R76, R47, UR13 ;  /* 0x0000000d4c4c7e23 */ /* 0x000fe2000801002f */
[----:B-----5:R-:W-:-:S03]  /*10ef0*/  FSEL R60, R46, RZ, !P0 ;  /* 0x000000ff2e3c7208 */ /* 0x020fc60004000000 */
[----:B------:R-:W-:Y:S01]  /*10f00*/  FADD.FTZ R61, R76, R61 ;  /* 0x0000003d4c3d7221 */ /* 0x000fe20000010000 */
[----:B------:R-:W1:Y:S05]  /*10f10*/  @!P5 LDC.64 R44, c[0x0][0x3c8] ;  /* 0x0000f200ff2cdb82 */ /* 0x000e6a0000000a00 */
[----:B------:R-:W2:Y:S01]  /*10f20*/  MUFU.RSQ R61, R61 ;  /* 0x0000003d003d7308 */ /* 0x000ea20000001400 */
[----:B0-----:R-:W-:-:S05]  /*10f30*/  @!P5 IMAD.WIDE R80, R57, 0x4, R80 ;  /* 0x000000043950d825 */ /* 0x001fca00078e0250 */
[----:B------:R0:W-:Y:S01]  /*10f40*/  @!P5 STG.E desc[UR8][R80.64], R46 ;  /* 0x0000002e5000d986 */ /* 0x0001e2000c101908 */
[----:B-1----:R-:W-:-:S05]  /*10f50*/  @!P5 IMAD.WIDE R44, R57, 0x4, R44 ;  /* 0x00000004392cd825 */ /* 0x002fca00078e022c */
[----:B--2---:R0:W-:Y:S01]  /*10f60*/  @!P5 STG.E desc[UR8][R44.64], R61 ;  /* 0x0000003d2c00d986 */ /* 0x0041e2000c101908 */
[----:B------:R-:W-:Y:S05]  /*10f70*/  @!P4 BRA `(.L_x_23234) ;  /* 0x000000000060c947 */ /* 0x000fea0003800000 */
[----:B------:R-:W1:Y:S01]  /*10f80*/  LDC.64 R86, c[0x0][0x428] ;  /* 0x00010a00ff567b82 */ /* 0x000e620000000a00 */
[--C-:B0-----:R-:W-:Y:S01]  /*10f90*/  FADD.FTZ R46, R48, -R60.reuse ;  /* 0x8000003c302e7221 */ /* 0x101fe20000010000 */
[----:B------:R-:W-:Y:S02]  /*10fa0*/  HADD2.F32 R45, -RZ, R62.H0_H0 ;  /* 0x2000003eff2d7230 */ /* 0x000fe40000004100 */
[--C-:B------:R-:W-:Y:S01]  /*10fb0*/  FADD.FTZ R76, R50, -R60.reuse ;  /* 0x8000003c324c7221 */ /* 0x100fe20000010000 */
[----:B------:R-:W-:Y:S02]  /*10fc0*/  HADD2.F32 R44, -RZ, R20.H0_H0 ;  /* 0x20000014ff2c7230 */ /* 0x000fe40000004100 */
[----:B------:R-:W-:Y:S01]  /*10fd0*/  FMUL.FTZ R47, R61, R46 ;  /* 0x0000002e3d2f7220 */ /* 0x000fe20000410000 */
[--C-:B------:R-:W-:Y:S01]  /*10fe0*/  FADD.FTZ R82, R49, -R60.reuse ;  /* 0x8000003c31527221 */ /* 0x100fe20000010000 */
[----:B------:R-:W-:Y:S01]  /*10ff0*/  FADD.FTZ R84, R51, -R60 ;  /* 0x8000003c33547221 */ /* 0x000fe20000010000 */
[----:B------:R-:W-:Y:S01]  /*11000*/  FMUL.FTZ R81, R61, R76 ;  /* 0x0000004c3d517220 */ /* 0x000fe20000410000 */
[----:B------:R-:W-:Y:S01]  /*11010*/  FFMA.FTZ R44, R47, R45, R44 ;  /* 0x0000002d2f2c7223 */ /* 0x000fe2000001002c */
[----:B------:R-:W-:-:S02]  /*11020*/  HADD2.F32 R80, -RZ, R63.H0_H0 ;  /* 0x2000003fff507230 */ /* 0x000fc40000004100 */
[C---:B------:R-:W-:Y:S01]  /*11030*/  FMUL.FTZ R82, R61.reuse, R82 ;  /* 0x000000523d527220 */ /* 0x040fe20000410000 */
[----:B------:R-:W-:Y:S02]  /*11040*/  HADD2.F32 R45, -RZ, R72.H0_H0 ;  /* 0x20000048ff2d7230 */ /* 0x000fe40000004100 */
[----:B------:R-:W-:Y:S01]  /*11050*/  FMUL.FTZ R75, R61, R84 ;  /* 0x000000543d4b7220 */ /* 0x000fe20000410000 */
[----:B------:R-:W-:Y:S02]  /*11060*/  HADD2.F32 R77, -RZ, R62.H1_H1 ;  /* 0x3000003eff4d7230 */ /* 0x000fe40000004100 */
[----:B------:R-:W-:Y:S02]  /*11070*/  HADD2.F32 R46, -RZ, R21.H0_H0 ;  /* 0x20000015ff2e7230 */ /* 0x000fe40000004100 */
[----:B------:R-:W-:Y:S01]  /*11080*/  FFMA.FTZ R45, R82, R80, R45 ;  /* 0x00000050522d7223 */ /* 0x000fe2000001002d */
[----:B------:R-:W-:Y:S02]  /*11090*/  HADD2.F32 R47, -RZ, R63.H1_H1 ;  /* 0x3000003fff2f7230 */ /* 0x000fe40000004100 */
[----:B------:R-:W-:-:S02]  /*110a0*/  HADD2.F32 R76, -RZ, R72.H1_H1 ;  /* 0x30000048ff4c7230 */ /* 0x000fc40000004100 */
[----:B------:R-:W-:Y:S01]  /*110b0*/  FFMA.FTZ R46, R81, R77, R46 ;  /* 0x0000004d512e7223 */ /* 0x000fe2000001002e */
[----:B-1----:R-:W-:-:S04]  /*110c0*/  IMAD.WIDE.U32 R86, R59, 0x10, R86 ;  /* 0x000000103b567825 */ /* 0x002fc800078e0056 */
[----:B------:R-:W-:Y:S01]  /*110d0*/  FFMA.FTZ R47, R75, R47, R76 ;  /* 0x0000002f4b2f7223 */ /* 0x000fe2000001004c */
[----:B------:R-:W-:-:S04]  /*110e0*/  IADD3 R59, PT, PT, R59, 0x20, RZ ;  /* 0x000000203b3b7810 */ /* 0x000fc80007ffe0ff */
[----:B------:R1:W-:Y:S03]  /*110f0*/  STG.E.128 desc[UR8][R86.64], R44 ;  /* 0x0000002c56007986 */ /* 0x0003e6000c101d08 */
.L_x_23234:
[----:B------:R-:W-:Y:S05]  /*11100*/  BSYNC.RECONVERGENT B1 ;  /* 0x0000000000017941 */ /* 0x000fea0003800200 */
.L_x_23233:
[----:B------:R-:W-:Y:S01]  /*11110*/  ISETP.GE.U32.AND P0, PT, R56, 0x40, PT ;  /* 0x000000403800780c */ /* 0x000fe20003f06070 */
[----:B------:R-:W-:-:S12]  /*11120*/  BSSY.RECONVERGENT B1, `(.L_x_23235) ;  /* 0x000001a000017945 */ /* 0x000fd80003800200 */
[----:B------:R-:W-:Y:S05]  /*11130*/  @!P0 BRA `(.L_x_23236) ;  /* 0x0000000000608947 */ /* 0x000fea0003800000 */
[----:B-1----:R-:W1:Y:S01]  /*11140*/  LDC.64 R86, c[0x0][0x428] ;  /* 0x00010a00ff567b82 */ /* 0x002e620000000a00 */
        /* <DEDUP_REMOVED lines=21> */
[----:B------:R-:W-:-:S04]  /*112a0*/  VIADD R59, R59, 0x20 ;  /* 0x000000203b3b7836 */ /* 0x000fc80000000000 */
[----:B------:R2:W-:Y:S03]  /*112b0*/  STG.E.128 desc[UR8][R86.64], R44 ;  /* 0x0000002c56007986 */ /* 0x0005e6000c101d08 */
.L_x_23236:
[----:B------:R-:W-:Y:S05]  /*112c0*/  BSYNC.RECONVERGENT B1 ;  /* 0x0000000000017941 */ /* 0x000fea0003800200 */
.L_x_23235:
[----:B------:R-:W-:Y:S01]  /*112d0*/  ISETP.GE.U32.AND P0, PT, R56, 0x60, PT ;  /* 0x000000603800780c */ /* 0x000fe20003f06070 */
[----:B------:R-:W-:-:S12]  /*112e0*/  BSSY.RECONVERGENT B1, `(.L_x_23237) ;  /* 0x000001a000017945 */ /* 0x000fd80003800200 */
[----:B------:R-:W-:Y:S05]  /*112f0*/  @!P0 BRA `(.L_x_23238) ;  /* 0x0000000000608947 */ /* 0x000fea0003800000 */
[----:B-12---:R-:W1:Y:S01]  /*11300*/  LDC.64 R86, c[0x0][0x428] ;  /* 0x00010a00ff567b82 */ /* 0x006e620000000a00 */
        /* <DEDUP_REMOVED lines=23> */
.L_x_23238:
[----:B------:R-:W-:Y:S05]  /*11480*/  BSYNC.RECONVERGENT B1 ;  /* 0x0000000000017941 */ /* 0x000fea0003800200 */
.L_x_23237:
[----:B------:R-:W-:Y:S01]  /*11490*/  ISETP.GE.U32.AND P0, PT, R56, 0x80, PT ;  /* 0x000000803800780c */ /* 0x000fe20003f06070 */
[----:B------:R-:W-:-:S12]  /*114a0*/  BSSY.RECONVERGENT B1, `(.L_x_23239) ;  /* 0x000001a000017945 */ /* 0x000fd80003800200 */
[----:B------:R-:W-:Y:S05]  /*114b0*/  @!P0 BRA `(.L_x_23240) ;  /* 0x0000000000608947 */ /* 0x000fea0003800000 */
[----:B-123--:R-:W1:Y:S01]  /*114c0*/  LDC.64 R86, c[0x0][0x428] ;  /* 0x00010a00ff567b82 */ /* 0x00ee620000000a00 */
        /* <DEDUP_REMOVED lines=23> */
.L_x_23240:
[----:B------:R-:W-:Y:S05]  /*11640*/  BSYNC.RECONVERGENT B1 ;  /* 0x0000000000017941 */ /* 0x000fea0003800200 */
.L_x_23239:
[----:B------:R-:W-:Y:S01]  /*11650*/  ISETP.GE.U32.AND P0, PT, R56, 0xa0, PT ;  /* 0x000000a03800780c */ /* 0x000fe20003f06070 */
[----:B------:R-:W-:-:S12]  /*11660*/  BSSY.RECONVERGENT B1, `(.L_x_23241) ;  /* 0x000001a000017945 */ /* 0x000fd80003800200 */
[----:B------:R-:W-:Y:S05]  /*11670*/  @!P0 BRA `(.L_x_23242) ;  /* 0x0000000000608947 */ /* 0x000fea0003800000 */
[----:B-1234-:R-:W1:Y:S01]  /*11680*/  LDC.64 R86, c[0x0][0x428] ;  /* 0x00010a00ff567b82 */ /* 0x01ee620000000a00 */
        /* <DEDUP_REMOVED lines=23> */
.L_x_23242:
[----:B------:R-:W-:Y:S05]  /*11800*/  BSYNC.RECONVERGENT B1 ;  /* 0x0000000000017941 */ /* 0x000fea0003800200 */
.L_x_23241:
[----:B------:R-:W-:Y:S01]  /*11810*/  ISETP.GE.U32.AND P0, PT, R56, 0xc0, PT ;  /* 0x000000c03800780c */ /* 0x000fe20003f06070 */
[----:B------:R-:W-:-:S12]  /*11820*/  BSSY.RECONVERGENT B1, `(.L_x_23243) ;  /* 0x0000011000017945 */ /* 0x000fd80003800200 */
        /* <DEDUP_REMOVED lines=10> */
[----:B0-----:R-:W-:-:S04]  /*118d0*/  IMAD.WIDE.U32 R76, R59, 0x10, R44 ;  /* 0x000000103b4c7825 */ /* 0x001fc800078e002c */
[----:B------:R-:W-:Y:S01]  /*118e0*/  FFMA.FTZ R45, R46, R6, R9 ;  /* 0x000000062e2d7223 */ /* 0x000fe20000010009 */
[----:B------:R-:W-:Y:S01]  /*118f0*/  FFMA.FTZ R46, R47, R7, R2 ;  /* 0x000000072f2e7223 */ /* 0x000fe20000010002 */
[----:B------:R-:W-:Y:S01]  /*11900*/  FFMA.FTZ R44, R75, R5, R0 ;  /* 0x000000054b2c7223 */ /* 0x000fe20000010000 */
[----:B------:R-:W-:-:S05]  /*11910*/  FFMA.FTZ R47, R60, R8, R11 ;  /* 0x000000083c2f7223 */ /* 0x000fca000001000b */
[----:B------:R0:W-:Y:S02]  /*11920*/  STG.E.128 desc[UR8][R76.64], R44 ;  /* 0x0000002c4c007986 */ /* 0x0001e4000c101d08 */
.L_x_23244:
[----:B------:R-:W-:Y:S05]  /*11930*/  BSYNC.RECONVERGENT B1 ;  /* 0x0000000000017941 */ /* 0x000fea0003800200 */
.L_x_23243:
[----:B01234-:R-:W0:Y:S02]  /*11940*/  LDC.64 R44, c[0x0][0x380] ;  /* 0x0000e000ff2c7b82 */ /* 0x01fe240000000a00 */
[----:B0-----:R-:W-:-:S05]  /*11950*/  IMAD R57, R44, 0x4, R57 ;  /* 0x000000042c397824 */ /* 0x001fca00078e0239 */
[----:B------:R-:W-:-:S13]  /*11960*/  ISETP.GE.AND P0, PT, R57, R45, PT ;  /* 0x0000002d3900720c */ /* 0x000fda0003f06270 */
[----:B------:R-:W-:Y:S05]  /*11970*/  @!P0 BRA `(.L_x_23245) ;  /* 0xfffffef400e48947 */ /* 0x000fea000383ffff */
[----:B------:R-:W-:Y:S05]  /*11980*/  BSYNC B0 ;  /* 0x0000000000007941 */ /* 0x000fea0003800000 */
.L_x_22968:
[----:B------:R-:W-:Y:S05]  /*11990*/  EXIT ;  /* 0x000000000000794d */ /* 0x000fea0003800000 */
.L_x_23232:
[----:B------:R-:W-:Y:S01]  /*119a0*/  HFMA2 R61, -RZ, RZ, 0, 1.847743988037109375e-06 ;  /* 0x0000001fff3d7431 */ /* 0x000fe200000001ff */
[----:B------:R-:W-:Y:S01]  /*119b0*/  BSSY B1, `(.L_x_23246) ;  /* 0x0000007000017945 */ /* 0x000fe20003800000 */
[----:B------:R-:W-:Y:S01]  /*119c0*/  MOV R82, R45 ;  /* 0x0000002d00527202 */ /* 0x000fe20000000f00 */
[----:B------:R-:W-:Y:S02]  /*119d0*/  IMAD.MOV.U32 R75, RZ, RZ, 0x1 ;  /* 0x00000001ff4b7424 */ /* 0x000fe400078e00ff */
[----:B-----5:R-:W-:-:S07]  /*119e0*/  IMAD.MOV.U32 R60, RZ, RZ, -0x1 ;  /* 0xffffffffff3c7424 */ /* 0x020fce00078e00ff */
[----:B------:R-:W-:Y:S05]  /*119f0*/  WARPSYNC.COLLECTIVE R60, `(.L_x_23247) ;  /* 0x000000003c087348 */ /* 0x000fea0003c00000 */
[----:B------:R0:W1:Y:S02]  /*11a00*/  SHFL.BFLY P6, R44, R82, R75, R61 ;  /* 0x0c00004b522c7389 */ /* 0x00006400000c003d */
[----:B01----:R-:W-:Y:S05]  /*11a10*/  ENDCOLLECTIVE ;  /* 0x000000000000791b */ /* 0x003fea0003800000 */
.L_x_23247:
[----:B------:R-:W-:Y:S05]  /*11a20*/  BSYNC B1 ;  /* 0x0000000000017941 */ /* 0x000fea0003800000 */
.L_x_23246:
        /* <DEDUP_REMOVED lines=9> */
.L_x_23248:
[----:B------:R-:W-:Y:S02]  /*11ac0*/  IMAD.MOV.U32 R75, RZ, RZ, 0x4 ;  /* 0x00000004ff4b7424 */ /* 0x000fe400078e00ff */
[----:B------:R-:W-:-:S05]  /*11ad0*/  FADD.FTZ R77, R76, R44 ;  /* 0x0000002c4c4d7221 */ /* 0x000fca0000010000 */
[----:B------:R-:W-:-:S07]  /*11ae0*/  MOV R82, R77 ;  /* 0x0000004d00527202 */ /* 0x000fce0000000f00 */
[----:B------:R-:W-:Y:S05]  /*11af0*/  WARPSYNC.COLLECTIVE R60, `(.L_x_23249) ;  /* 0x000000003c087348 */ /* 0x000fea0003c00000 */
[----:B------:R0:W1:Y:S02]  /*11b00*/  SHFL.BFLY P6, R44, R82, R75, R61 ;  /* 0x0c00004b522c7389 */ /* 0x00006400000c003d */
[----:B01----:R-:W-:Y:S05]  /*11b10*/  ENDCOLLECTIVE ;  /* 0x000000000000791b */ /* 0x003fea0003800000 */
.L_x_23249:
[----:B------:R-:W-:Y:S02]  /*11b20*/  IMAD.MOV.U32 R75, RZ, RZ, 0x8 ;  /* 0x00000008ff4b7424 */ /* 0x000fe400078e00ff */
[----:B------:R-:W-:-:S05]  /*11b30*/  FADD.FTZ R80, R77, R44 ;  /* 0x0000002c4d507221 */ /* 0x000fca0000010000 */
[----:B------:R-:W-:-:S07]  /*11b40*/  MOV R82, R80 ;  /* 0x0000005000527202 */ /* 0x000fce0000000f00 */
[----:B------:R-:W-:Y:S05]  /*11b50*/  WARPSYNC.COLLECTIVE R60, `(.L_x_23250) ;  /* 0x000000003c087348 */ /* 0x000fea0003c00000 */
[----:B------:R0:W1:Y:S02]  /*11b60*/  SHFL.BFLY P6, R44, R82, R75, R61 ;  /* 0x0c00004b522c7389 */ /* 0x00006400000c003d */
[----:B01----:R-:W-:Y:S05]  /*11b70*/  ENDCOLLECTIVE ;  /* 0x000000000000791b */ /* 0x003fea0003800000 */
.L_x_23250:
[----:B------:R-:W-:Y:S02]  /*11b80*/  IMAD.MOV.U32 R75, RZ, RZ, 0x10 ;  /* 0x00000010ff4b7424 */ /* 0x000fe400078e00ff */
[----:B------:R-:W-:-:S05]  /*11b90*/  FADD.FTZ R81, R80, R44 ;  /* 0x0000002c50517221 */ /* 0x000fca0000010000 */
[----:B------:R-:W-:-:S07]  /*11ba0*/  MOV R82, R81 ;  /* 0x0000005100527202 */ /* 0x000fce0000000f00 */
[----:B------:R-:W-:Y:S05]  /*11bb0*/  WARPSYNC.COLLECTIVE R60, `(.L_x_23251) ;  /* 0x000000003c087348 */ /* 0x000fea0003c00000 */
[----:B------:R0:W1:Y:S02]  /*11bc0*/  SHFL.BFLY P6, R44, R82, R75, R61 ;  /* 0x0c00004b522c7389 */ /* 0x00006400000c003d */
[----:B01----:R-:W-:Y:S05]  /*11bd0*/  ENDCOLLECTIVE ;  /* 0x000000000000791b */ /* 0x003fea0003800000 */
.L_x_23251:
[----:B------:R-:W-:Y:S02]  /*11be0*/  IMAD.MOV.U32 R75, RZ, RZ, 0x1 ;  /* 0x00000001ff4b7424 */ /* 0x000fe400078e00ff */
        /* <DEDUP_REMOVED lines=11> */
[----:B------:R-:W-:-:S05]  /*11ca0*/  FFMA.FTZ R44, R45, R45, R44 ;  /* 0x0000002d2d2c7223 */ /* 0x000fca000001002c */
        /* <DEDUP_REMOVED lines=40> */
[----:B------:R-:W-:-:S04]  /*11f30*/  HFMA2 R61, -RZ, RZ, 0, 1.847743988037109375e-06 ;  /* 0x0000001fff3d7431 */ /* 0x000fc800000001ff */
[----:B------:R-:W-:-:S07]  /*11f40*/  MOV R82, R45 ;  /* 0x0000002d00527202 */ /* 0x000fce0000000f00 */
[----:B------:R-:W-:Y:S05]  /*11f50*/  WARPSYNC.COLLECTIVE R60, `(.L_x_23252) ;  /* 0x000000003c087348 */ /* 0x000fea0003c00000 */
[----:B------:R0:W1:Y:S02]  /*11f60*/  SHFL.BFLY P6, R44, R82, R75, R61 ;  /* 0x0c00004b522c7389 */ /* 0x00006400000c003d */
[----:B01----:R-:W-:Y:S05]  /*11f70*/  ENDCOLLECTIVE ;  /* 0x000000000000791b */ /* 0x003fea0003800000 */
.L_x_23252:
[----:B------:R-:W-:Y:S01]  /*11f80*/  MOV R75, 0x2 ;  /* 0x00000002004b7802 */ /* 0x000fe20000000f00 */
[----:B------:R-:W-:-:S04]  /*11f90*/  FADD.FTZ R77, R45, R44 ;  /* 0x0000002c2d4d7221 */ /* 0x000fc80000010000 */
[----:B------:R-:W-:-:S07]  /*11fa0*/  IMAD.MOV.U32 R82, RZ, RZ, R77 ;  /* 0x000000ffff527224 */ /* 0x000fce00078e004d */
[----:B------:R-:W-:Y:S05]  /*11fb0*/  WARPSYNC.COLLECTIVE R60, `(.L_x_23253) ;  /* 0x000000003c087348 */ /* 0x000fea0003c00000 */
[----:B------:R0:W1:Y:S02]  /*11fc0*/  SHFL.BFLY P6, R44, R82, R75, R61 ;  /* 0x0c00004b522c7389 */ /* 0x00006400000c003d */
[----:B01----:R-:W-:Y:S05]  /*11fd0*/  ENDCOLLECTIVE ;  /* 0x000000000000791b */ /* 0x003fea0003800000 */
.L_x_23253:
[----:B------:R-:W-:Y:S02]  /*11fe0*/  HFMA2 R75, -RZ, RZ, 0, 2.384185791015625e-07 ;  /* 0x00000004ff4b7431 */ /* 0x000fe400000001ff */
[----:B------:R-:W-:-:S04]  /*11ff0*/  FADD.FTZ R80, R77, R44 ;  /* 0x0000002c4d507221 */ /* 0x000fc80000010000 */
[----:B------:R-:W-:-:S07]  /*12000*/  IMAD.MOV.U32 R82, RZ, RZ, R80 ;  /* 0x000000ffff527224 */ /* 0x000fce00078e0050 */
[----:B------:R-:W-:Y:S05]  /*12010*/  WARPSYNC.COLLECTIVE R60, `(.L_x_23254) ;  /* 0x000000003c087348 */ /* 0x000fea0003c00000 */
[----:B------:R0:W1:Y:S02]  /*12020*/  SHFL.BFLY P6, R44, R82, R75, R61 ;  /* 0x0c00004b522c7389 */ /* 0x00006400000c003d */
[----:B01----:R-:W-:Y:S05]  /*12030*/  ENDCOLLECTIVE ;  /* 0x000000000000791b */ /* 0x003fea0003800000 */
.L_x_23254:
[----:B------:R-:W-:Y:S01]  /*12040*/  MOV R75, 0x8 ;  /* 0x00000008004b7802 */ /* 0x000fe20000000f00 */
[----:B------:R-:W-:-:S04]  /*12050*/  FADD.FTZ R81, R80, R44 ;  /* 0x0000002c50517221 */ /* 0x000fc80000010000 */
[----:B------:R-:W-:-:S07]  /*12060*/  IMAD.MOV.U32 R82, RZ, RZ, R81 ;  /* 0x000000ffff527224 */ /* 0x000fce00078e0051 */
[----:B------:R-:W-:Y:S05]  /*12070*/  WARPSYNC.COLLECTIVE R60, `(.L_x_23255) ;  /* 0x000000003c087348 */ /* 0x000fea0003c00000 */
[----:B------:R0:W1:Y:S02]  /*12080*/  SHFL.BFLY P6, R44, R82, R75, R61 ;  /* 0x0c00004b522c7389 */ /* 0x00006400000c003d */
[----:B01----:R-:W-:Y:S05]  /*12090*/  ENDCOLLECTIVE ;  /* 0x000000000000791b */ /* 0x003fea0003800000 */
.L_x_23255:
[----:B------:R-:W-:Y:S02]  /*120a0*/  HFMA2 R75, -RZ, RZ, 0, 9.5367431640625e-07 ;  /* 0x00000010ff4b7431 */ /* 0x000fe400000001ff */
[----:B------:R-:W-:-:S04]  /*120b0*/  FADD.FTZ R76, R81, R44 ;  /* 0x0000002c514c7221 */ /* 0x000fc80000010000 */
[----:B------:R-:W-:-:S07]  /*120c0*/  IMAD.MOV.U32 R82, RZ, RZ, R76 ;  /* 0x000000ffff527224 */ /* 0x000fce00078e004c */
[----:B------:R-:W-:Y:S05]  /*120d0*/  WARPSYNC.COLLECTIVE R60, `(.L_x_23256) ;  /* 0x000000003c087348 */ /* 0x000fea0003c00000 */
[----:B------:R0:W1:Y:S02]  /*120e0*/  SHFL.BFLY P6, R44, R82, R75, R61 ;  /* 0x0c00004b522c7389 */ /* 0x00006400000c003d */
[----:B01----:R-:W-:Y:S05]  /*120f0*/  ENDCOLLECTIVE ;  /* 0x000000000000791b */ /* 0x003fea0003800000 */
.L_x_23256:
[----:B------:R-:W-:Y:S05]  /*12100*/  BRA `(.L_x_23257) ;  /* 0xffffffec005c7947 */ /* 0x000fea000383ffff */
.L_x_23258:
        /* <DEDUP_REMOVED lines=15> */
.L_x_28838:


//--------------------- .text._ZN10layer_norm13ln_fwd_kernelINS_13Kernel_traitsI6__halfffffjLj768ELj1ELj4ELj1ELj16ENS_18Kernel_traits_baseILj768ES2_ffffjLj128EEEEELb1ELb0ELb0ELb1EEEvNS_9FwdParamsE --------------------------
	.section	.text._ZN10layer_norm13ln_fwd_kernelINS_13Kernel_traitsI6__halfffffjLj768ELj1ELj4ELj1ELj16ENS_18Kernel_traits_baseILj768ES2_ffffjLj128EEEEELb1ELb0ELb0ELb1EEEvNS_9FwdParamsE,"ax",@progbits
	.align	128
        .global         _ZN10layer_norm13ln_fwd_kernelINS_13Kernel_traitsI6__halfffffjLj768ELj1ELj4ELj1ELj16ENS_18Kernel_traits_baseILj768ES2_ffffjLj128EEEEELb1ELb0ELb0ELb1EEEvNS_9FwdParamsE
        .type           _ZN10layer_norm13ln_fwd_kernelINS_13Kernel_traitsI6__halfffffjLj768ELj1ELj4ELj1ELj16ENS_18Kernel_traits_baseILj768ES2_ffffjLj128EEEEELb1ELb0ELb0ELb1EEEvNS_9FwdParamsE,@function
        .size           _ZN10layer_norm13ln_fwd_kernelINS_13Kernel_traitsI6__halfffffjLj768ELj1ELj4ELj1ELj16ENS_18Kernel_traits_baseILj768ES2_ffffjLj128EEEEELb1ELb0ELb0ELb1EEEvNS_9FwdParamsE,(.L_x_28839 - _ZN10layer_norm13ln_fwd_kernelINS_13Kernel_traitsI6__halfffffjLj768ELj1ELj4ELj1ELj16ENS_18Kernel_traits_baseILj768ES2_ffffjLj128EEEEELb1ELb0ELb0ELb1EEEvNS_9FwdParamsE)
        .other          _ZN10layer_norm13ln_fwd_kernelINS_13Kernel_traitsI6__halfffffjLj768ELj1ELj4ELj1ELj16ENS_18Kernel_traits_baseILj768ES2_ffffjLj128EEEEELb1ELb0ELb0ELb1EEEvNS_9FwdParamsE,@"STO_CUDA_ENTRY STV_DEFAULT"
_ZN10layer_norm13ln_fwd_kernelINS_13Kernel_traitsI6__halfffffjLj768ELj1ELj4ELj1ELj16ENS_18Kernel_traits_baseILj768ES2_ffffjLj128EEEEELb1ELb0ELb0ELb1EEEvNS_9FwdParamsE:
.text._ZN10layer_norm13ln_fwd_kernelINS_13Kernel_traitsI6__halfffffjLj768ELj1ELj4ELj1ELj16ENS_18Kernel_traits_baseILj768ES2_ffffjLj128EEEEELb1ELb0ELb0ELb1EEEvNS_9FwdParamsE:
        /* <DEDUP_REMOVED lines=21> */
[----:B------:R1:W5:Y:S04]  /*0150*/  LDG.E.64 R18, desc[UR8][R10.64] ;  /* 0x000000080a127981 */ /* 0x000368000c1e1b00 */
[----:B------:R1:W5:Y:S04]  /*0160*/  LDG.E.64 R20, desc[UR8][R10.64+0x100] ;  /* 0x000100080a147981 */ /* 0x000368000c1e1b00 */
[----:B------:R1:W5:Y:S04]  /*0170*/  LDG.E.64 R16, desc[UR8][R10.64+0x200] ;  /* 0x000200080a107981 */ /* 0x000368000c1e1b00 */
[----:B------:R1:W5:Y:S04]  /*0180*/  LDG.E.64 R22, desc[UR8][R10.64+0x300] ;  /* 0x000300080a167981 */ /* 0x000368000c1e1b00 */
[----:B------:R1:W5:Y:S01]  /*0190*/  LDG.E.64 R24, desc[UR8][R10.64+0x400] ;  /* 0x000400080a187981 */ /* 0x000362000c1e1b00 */
[----:B0-----:R-:W-:-:S03]  /*01a0*/  @P0 IMAD.WIDE.U32 R14, R85, 0x8, R14 ;  /* 0x00000008550e0825 */ /* 0x001fc600078e000e */
[----:B------:R1:W5:Y:S04]  /*01b0*/  LDG.E.64 R26, desc[UR8][R10.64+0x500] ;  /* 0x000500080a1a7981 */ /* 0x000368000c1e1b00 */
[----:B------:R1:W5:Y:S04]  /*01c0*/  @P0 LDG.E.64 R74, desc[UR8][R14.64] ;  /* 0x000000080e4a0981 */ /* 0x000368000c1e1b00 */
[----:B------:R1:W5:Y:S04]  /*01d0*/  @P0 LDG.E.64 R66, desc[UR8][R14.64+0x100] ;  /* 0x000100080e420981 */ /* 0x000368000c1e1b00 */
[----:B------:R1:W5:Y:S04]  /*01e0*/  @P0 LDG.E.64 R8, desc[UR8][R14.64+0x200] ;  /* 0x000200080e080981 */ /* 0x000368000c1e1b00 */
[----:B------:R1:W5:Y:S04]  /*01f0*/  @P0 LDG.E.64 R4, desc[UR8][R14.64+0x300] ;  /* 0x000300080e040981 */ /* 0x000368000c1e1b00 */
[----:B------:R1:W5:Y:S04]  /*0200*/  @P0 LDG.E.64 R2, desc[UR8][R14.64+0x400] ;  /* 0x000400080e020981 */ /* 0x000368000c1e1b00 */
[----:B------:R1:W5:Y:S01]  /*0210*/  @P0 LDG.E.64 R10, desc[UR8][R14.64+0x500] ;  /* 0x000500080e0a0981 */ /* 0x000362000c1e1b00 */
        /* <DEDUP_REMOVED lines=16> */
[----:B-----5:R-:W-:Y:S01]  /*0320*/  SHF.R.U32.HI R71, RZ, 0x10, R19 ;  /* 0x00000010ff477819 */ /* 0x020fe20000011613 */
[----:B------:R-:W-:Y:S01]  /*0330*/  IMAD.HI.U32 R6, R82, -0x2daee0ad, RZ ;  /* 0xd2511f5352067827 */ /* 0x000fe200078e00ff */
[----:B------:R-:W-:Y:S01]  /*0340*/  LOP3.LUT R0, R81, UR6, R0, 0x96, !PT ;  /* 0x0000000651007c12 */ /* 0x000fe2000f8e9600 */
[----:B------:R-:W-:Y:S01]  /*0350*/  UIADD3 UR13, UPT, UPT, UR7, -0x4498517b, URZ ;  /* 0xbb67ae85070d7890 */ /* 0x000fe2000fffe0ff */
[----:B------:R-:W-:Y:S01]  /*0360*/  MOV R69, R20 ;  /* 0x0000001400457202 */ /* 0x000fe20000000f00 */
[----:B------:R-:W-:Y:S01]  /*0370*/  IMAD R12, R83, -0x326172a9, RZ ;  /* 0xcd9e8d57530c7824 */ /* 0x000fe200078e02ff */
[----:B------:R-:W-:Y:S01]  /*0380*/  LOP3.LUT R6, R6, UR7, RZ, 0x3c, !PT ;  /* 0x0000000706067c12 */ /* 0x000fe2000f8e3cff */
[----:B------:R-:W-:Y:S01]  /*0390*/  IMAD R14, R82, -0x2daee0ad, RZ ;  /* 0xd2511f53520e7824 */ /* 0x000fe200078e02ff */
[----:B------:R-:W-:Y:S01]  /*03a0*/  UIADD3 UR14, UPT, UPT, UR6, 0x3c6ef372, URZ ;  /* 0x3c6ef372060e7890 */ /* 0x000fe2000fffe0ff */
[----:B------:R-:W-:Y:S01]  /*03b0*/  IMAD.HI.U32 R13, R0, -0x2daee0ad, RZ ;  /* 0xd2511f53000d7827 */ /* 0x000fe200078e00ff */
[----:B------:R-:W-:Y:S01]  /*03c0*/  UIADD3 UR15, UPT, UPT, UR7, 0x76cf5d0a, URZ ;  /* 0x76cf5d0a070f7890 */ /* 0x000fe2000fffe0ff */
[----:B------:R-:W-:Y:S01]  /*03d0*/  SHF.R.U32.HI R63, RZ, 0x10, R21 ;  /* 0x00000010ff3f7819 */ /* 0x000fe20000011615 */
[----:B------:R-:W-:Y:S01]  /*03e0*/  UIADD3 UR16, UPT, UPT, UR6, -0x255992d5, URZ ;  /* 0xdaa66d2b06107890 */ /* 0x000fe2000fffe0ff */
[----:B------:R-:W-:Y:S01]  /*03f0*/  IMAD.HI.U32 R7, R6, -0x326172a9, RZ ;  /* 0xcd9e8d5706077827 */ /* 0x000fe200078e00ff */
[----:B------:R-:W-:Y:S01]  /*0400*/  LOP3.LUT R29, R14, UR13, R13, 0x96, !PT ;  /* 0x0000000d0e1d7c12 */ /* 0x000fe2000f8e960d */
[----:B------:R-:W-:Y:S01]  /*0410*/  UIADD3 UR17, UPT, UPT, UR7, 0x32370b8f, URZ ;  /* 0x32370b8f07117890 */ /* 0x000fe2000fffe0ff */
[----:B------:R-:W-:Y:S01]  /*0420*/  SHF.R.U64 R59, R16, 0x10, R17 ;  /* 0x00000010103b7819 */ /* 0x000fe20000001211 */
        /* <DEDUP_REMOVED lines=8> */
[C---:B------:R-:W-:Y:S01]  /*04b0*/  IMAD.HI.U32 R6, R28.reuse, -0x2daee0ad, RZ ;  /* 0xd2511f531c067827 */ /* 0x040fe200078e00ff */
[----:B------:R-:W-:Y:S01]  /*04c0*/  LOP3.LUT R0, R7, UR14, R0, 0x96, !PT ;  /* 0x0000000e07007c12 */ /* 0x000fe2000f8e9600 */
[----:B------:R-:W-:Y:S01]  /*04d0*/  UIADD3 UR21, UPT, UPT, UR7, -0x56f99767, URZ ;  /* 0xa906689907157890 */ /* 0x000fe2000fffe0ff */
[----:B------:R-:W-:Y:S01]  /*04e0*/  @!P0 CS2R R66, SRZ ;  /* 0x0000000000428805 */ /* 0x000fe2000001ff00 */
[----:B------:R-:W-:Y:S01]  /*04f0*/  @P0 IMAD.MOV.U32 R12, RZ, RZ, R22 ;  /* 0x000000ffff0c0224 */ /* 0x000fe200078e0016 */
[----:B------:R-:W-:Y:S01]  /*0500*/  @!P0 MOV R12, R22 ;  /* 0x00000016000c8202 */ /* 0x000fe20000000f00 */
[--C-:B------:R-:W-:Y:S01]  /*0510*/  @P0 IMAD.MOV.U32 R13, RZ, RZ, R23.reuse ;  /* 0x000000ffff0d0224 */ /* 0x100fe200078e0017 */
[----:B------:R-:W-:Y:S01]  /*0520*/  LOP3.LUT R22, R15, UR15, R6, 0x96, !PT ;  /* 0x0000000f0f167c12 */ /* 0x000fe2000f8e9606 */
[----:B------:R-:W-:Y:S01]  /*0530*/  IMAD R30, R29, -0x326172a9, RZ ;  /* 0xcd9e8d571d1e7824 */ /* 0x000fe200078e02ff */
[----:B------:R-:W-:Y:S01]  /*0540*/  @P0 MOV R15, R25 ;  /* 0x00000019000f0202 */ /* 0x000fe20000000f00 */
[----:B------:R-:W-:Y:S01]  /*0550*/  @!P0 IMAD.MOV.U32 R13, RZ, RZ, R23 ;  /* 0x000000ffff0d8224 */ /* 0x000fe200078e0017 */
[----:B------:R-:W-:Y:S01]  /*0560*/  UIADD3 UR22, UPT, UPT, UR6, -0x4ab325aa, URZ ;  /* 0xb54cda5606167890 */ /* 0x000fe2000fffe0ff */
[----:B------:R-:W-:Y:S01]  /*0570*/  IMAD R29, R28, -0x2daee0ad, RZ ;  /* 0xd2511f531c1d7824 */ /* 0x000fe200078e02ff */
[----:B------:R-:W-:Y:S01]  /*0580*/  UIADD3 UR23, UPT, UPT, UR7, 0x646e171e, URZ ;  /* 0x646e171e07177890 */ /* 0x000fe2000fffe0ff */
[----:B------:R-:W-:Y:S01]  /*0590*/  IMAD.HI.U32 R23, R22, -0x326172a9, RZ ;  /* 0xcd9e8d5716177827 */ /* 0x000fe200078e00ff */
[----:B------:R-:W-:Y:S01]  /*05a0*/  UIADD3 UR24, UPT, UPT, UR6, 0x5384540f, URZ ;  /* 0x5384540f06187890 */ /* 0x000fe2000fffe0ff */
[----:B------:R-:W-:Y:S01]  /*05b0*/  @!P0 CS2R R8, SRZ ;  /* 0x0000000000088805 */ /* 0x000fe2000001ff00 */
[----:B------:R-:W-:Y:S01]  /*05c0*/  UIADD3 UR25, UPT, UPT, UR7, 0x1fd5c5a3, URZ ;  /* 0x1fd5c5a307197890 */ /* 0x000fe2000fffe0ff */
[----:B------:R-:W-:Y:S01]  /*05d0*/  IMAD.HI.U32 R28, R0, -0x2daee0ad, RZ ;  /* 0xd2511f53001c7827 */ /* 0x000fe200078e00ff */
[----:B------:R-:W-:Y:S01]  /*05e0*/  LOP3.LUT R23, R30, UR16, R23, 0x96, !PT ;  /* 0x000000101e177c12 */ /* 0x000fe2000f8e9617 */
[----:B------:R-:W0:Y:S01]  /*05f0*/  LDCU.64 UR4, c[0x0][0x3e0] ;  /* 0x00007c00ff0477ac */ /* 0x000e220008000a00 */
[----:B------:R-:W-:Y:S01]  /*0600*/  MOV R30, R17 ;  /* 0x00000011001e7202 */ /* 0x000fe20000000f00 */
[----:B------:R-:W-:Y:S01]  /*0610*/  @P0 IMAD.MOV.U32 R7, RZ, RZ, R27 ;  /* 0x000000ffff070224 */ /* 0x000fe200078e001b */
[----:B------:R-:W-:Y:S01]  /*0620*/  LOP3.LUT R28, R29, UR17, R28, 0x96, !PT ;  /* 0x000000111d1c7c12 */ /* 0x000fe2000f8e961c */
[----:B------:R-:W-:Y:S01]  /*0630*/  @!P0 IMAD.MOV.U32 R15, RZ, RZ, R25 ;  /* 0x000000ffff0f8224 */ /* 0x000fe200078e0019 */
[----:B------:R-:W-:Y:S01]  /*0640*/  @!P0 MOV R7, R27 ;  /* 0x0000001b00078202 */ /* 0x000fe20000000f00 */
[----:B------:R-:W-:Y:S01]  /*0650*/  IMAD R25, R22, -0x326172a9, RZ ;  /* 0xcd9e8d5716197824 */ /* 0x000fe200078e02ff */
[----:B------:R-:W-:Y:S01]  /*0660*/  SHF.R.U64 R29, R18, 0x10, R19 ;  /* 0x00000010121d7819 */ /* 0x000fe20000001213 */
[----:B------:R-:W-:Y:S01]  /*0670*/  IMAD R27, R0, -0x2daee0ad, RZ ;  /* 0xd2511f53001b7824 */ /* 0x000fe200078e02ff */
[----:B------:R-:W-:Y:S01]  /*0680*/  UIADD3 UR26, UPT, UPT, UR6, -0xe443238, URZ ;  /* 0xf1bbcdc8061a7890 */ /* 0x000fe2000fffe0ff */
[----:B------:R-:W-:Y:S01]  /*0690*/  IMAD.HI.U32 R22, R28, -0x326172a9, RZ ;  /* 0xcd9e8d571c167827 */ /* 0x000fe200078e00ff */
[----:B------:R-:W-:Y:S01]  /*06a0*/  UIADD3 UR27, UPT, UPT, UR7, -0x24c28bd8, URZ ;  /* 0xdb3d7428071b7890 */ /* 0x000fe2000fffe0ff */
[----:B------:R-:W-:-:S02]  /*06b0*/  @!P0 CS2R R4, SRZ ;  /* 0x0000000000048805 */ /* 0x000fc4000001ff00 */
[----:B------:R-:W-:Y:S01]  /*06c0*/  @!P0 CS2R R2, SRZ ;  /* 0x0000000000028805 */ /* 0x000fe2000001ff00 */
[----:B------:R-:W-:Y:S01]  /*06d0*/  IMAD.HI.U32 R0, R23, -0x2daee0ad, RZ ;  /* 0xd2511f5317007827 */ /* 0x000fe200078e00ff */
[----:B------:R-:W-:Y:S02]  /*06e0*/  LOP3.LUT R22, R25, UR18, R22, 0x96, !PT ;  /* 0x0000001219167c12 */ /* 0x000fe4000f8e9616 */
[----:B------:R-:W-:Y:S02]  /*06f0*/  @!P0 CS2R R10, SRZ ;  /* 0x00000000000a8805 */ /* 0x000fe4000001ff00 */
[----:B------:R-:W-:Y:S01]  /*0700*/  SHF.R.U64 R25, R12, 0x10, R13 ;  /* 0x000000100c197819 */ /* 0x000fe2000000120d */
[----:B------:R-:W-:Y:S01]  /*0710*/  @P0 IMAD.MOV.U32 R14, RZ, RZ, R24 ;  /* 0x000000ffff0e0224 */ /* 0x000fe200078e0018 */
[----:B------:R-:W-:Y:S01]  /*0720*/  LOP3.LUT R0, R27, UR19, R0, 0x96, !PT ;  /* 0x000000131b007c12 */ /* 0x000fe2000f8e9600 */
[----:B------:R-:W-:Y:S01]  /*0730*/  IMAD.MOV.U32 R77, RZ, RZ, R18 ;  /* 0x000000ffff4d7224 */ /* 0x000fe200078e0012 */
[----:B------:R-:W-:Y:S01]  /*0740*/  @!P0 MOV R14, R24 ;  /* 0x00000018000e8202 */ /* 0x000fe20000000f00 */
[----:B------:R-:W-:Y:S01]  /*0750*/  IMAD.MOV.U32 R73, RZ, RZ, R19 ;  /* 0x000000ffff497224 */ /* 0x000fe200078e0013 */
[----:B------:R-:W-:Y:S01]  /*0760*/  UIADD3 UR28, UPT, UPT, UR6, -0x700cb87f, URZ ;  /* 0x8ff34781061c7890 */ /* 0x000fe2000fffe0ff */
[----:B------:R-:W-:Y:S01]  /*0770*/  IMAD R24, R23, -0x2daee0ad, RZ ;  /* 0xd2511f5317187824 */ /* 0x000fe200078e02ff */
[----:B------:R-:W-:Y:S01]  /*0780*/  UIADD3 UR29, UPT, UPT, UR7, -0x695add53, URZ ;  /* 0x96a522ad071d7890 */ /* 0x000fe2000fffe0ff */
[----:B------:R-:W-:Y:S01]  /*0790*/  IMAD R19, R28, -0x326172a9, RZ ;  /* 0xcd9e8d571c137824 */ /* 0x000fe200078e02ff */
[----:B------:R-:W-:Y:S01]  /*07a0*/  SHF.R.U64 R28, R20, 0x10, R21 ;  /* 0x00000010141c7819 */ /* 0x000fe20000001215 */
[----:B------:R-:W-:Y:S01]  /*07b0*/  IMAD.HI.U32 R18, R0, -0x326172a9, RZ ;  /* 0xcd9e8d5700127827 */ /* 0x000fe200078e00ff */
[----:B------:R-:W-:Y:S01]  /*07c0*/  MOV R33, R14 ;  /* 0x0000000e00217202 */ /* 0x000fe20000000f00 */
[----:B------:R-:W-:Y:S01]  /*07d0*/  BSSY B0, `(.L_x_23259) ;  /* 0x000104f000007945 */ /* 0x000fe20003800000 */
[----:B------:R-:W-:Y:S01]  /*07e0*/  MOV R35, R7 ;  /* 0x0000000700237202 */ /* 0x000fe20000000f00 */
[----:B------:R-:W-:Y:S01]  /*07f0*/  IMAD.HI.U32 R23, R22, -0x2daee0ad, RZ ;  /* 0xd2511f5316177827 */ /* 0x000fe200078e00ff */
[----:B------:R-:W-:Y:S01]  /*0800*/  LOP3.LUT R18, R19, UR20, R18, 0x96, !PT ;  /* 0x0000001413127c12 */ /* 0x000fe2000f8e9612 */
[----:B------:R-:W1:Y:S01]  /*0810*/  LDCU UR31, c[0x0][0x404] ;  /* 0x00008080ff1f77ac */ /* 0x000e620008000800 */
[----:B------:R-:W-:Y:S01]  /*0820*/  SHF.R.U64 R72, R74, 0x10, R75 ;  /* 0x000000104a487819 */ /* 0x000fe2000000124b */
[----:B------:R-:W-:Y:S01]  /*0830*/  IMAD.MOV.U32 R65, RZ, RZ, R21 ;  /* 0x000000ffff417224 */ /* 0x000fe200078e0015 */
[----:B------:R-:W-:Y:S01]  /*0840*/  LOP3.LUT R23, R24, UR21, R23, 0x96, !PT ;  /* 0x0000001518177c12 */ /* 0x000fe2000f8e9617 */
[----:B------:R-:W-:Y:S01]  /*0850*/  IMAD R19, R0, -0x326172a9, RZ ;  /* 0xcd9e8d5700137824 */ /* 0x000fe200078e02ff */
[----:B------:R-:W-:Y:S01]  /*0860*/  SHF.R.U32.HI R24, RZ, 0x10, R13 ;  /* 0x00000010ff187819 */ /* 0x000fe2000001160d */
[----:B------:R-:W-:Y:S01]  /*0870*/  IMAD R21, R22, -0x2daee0ad, RZ ;  /* 0xd2511f5316157824 */ /* 0x000fe200078e02ff */
[----:B------:R-:W-:Y:S01]  /*0880*/  SHF.R.U64 R22, R14, 0x10, R15 ;  /* 0x000000100e167819 */ /* 0x000fe2000000120f */
[----:B------:R-:W-:Y:S01]  /*0890*/  IMAD.HI.U32 R0, R23, -0x326172a9, RZ ;  /* 0xcd9e8d5717007827 */ /* 0x000fe200078e00ff */
[----:B------:R-:W-:Y:S01]  /*08a0*/  SHF.R.U32.HI R68, RZ, 0x10, R75 ;  /* 0x00000010ff447819 */ /* 0x000fe2000001164b */
[----:B------:R-:W2:Y:S01]  /*08b0*/  LDCU UR32, c[0x0][0x408] ;  /* 0x00008100ff2077ac */ /* 0x000ea20008000800 */
[--C-:B------:R-:W-:Y:S01]  /*08c0*/  SHF.R.U64 R64, R66, 0x10, R67.reuse ;  /* 0x0000001042407819 */ /* 0x100fe20000001243 */
[----:B------:R-:W-:Y:S01]  /*08d0*/  IMAD.HI.U32 R20, R18, -0x2daee0ad, RZ ;  /* 0xd2511f5312147827 */ /* 0x000fe200078e00ff */
[----:B------:R-:W-:Y:S01]  /*08e0*/  LOP3.LUT R0, R19, UR22, R0, 0x96, !PT ;  /* 0x0000001613007c12 */ /* 0x000fe2000f8e9600 */
[----:B------:R-:W3:Y:S01]  /*08f0*/  LDCU UR10, c[0x0][0x388] ;  /* 0x00007100ff0a77ac */ /* 0x000ee20008000800 */
[----:B------:R-:W-:Y:S01]  /*0900*/  SHF.R.U32.HI R60, RZ, 0x10, R67 ;  /* 0x00000010ff3c7819 */ /* 0x000fe20000011643 */
[----:B------:R-:W-:Y:S01]  /*0910*/  @P0 IMAD.MOV.U32 R6, RZ, RZ, R26 ;  /* 0x000000ffff060224 */ /* 0x000fe200078e001a */
[----:B------:R-:W-:Y:S01]  /*0920*/  LOP3.LUT R20, R21, UR23, R20, 0x96, !PT ;  /* 0x0000001715147c12 */ /* 0x000fe2000f8e9614 */
[----:B------:R-:W-:Y:S01]  /*0930*/  @!P0 IMAD.MOV.U32 R6, RZ, RZ, R26 ;  /* 0x000000ffff068224 */ /* 0x000fe200078e001a */
[----:B------:R-:W-:Y:S01]  /*0940*/  SHF.R.U32.HI R26, RZ, 0x10, R17 ;  /* 0x00000010ff1a7819 */ /* 0x000fe20000011611 */
[----:B------:R-:W-:Y:S01]  /*0950*/  IMAD.MOV.U32 R61, RZ, RZ, R16 ;  /* 0x000000ffff3d7224 */ /* 0x000fe200078e0010 */
[----:B------:R-:W-:Y:S01]  /*0960*/  SHF.R.U32.HI R21, RZ, 0x10, R7 ;  /* 0x00000010ff157819 */ /* 0x000fe20000011607 */
[----:B------:R-:W-:Y:S01]  /*0970*/  IMAD R23, R23, -0x326172a9, RZ ;  /* 0xcd9e8d5717177824 */ /* 0x000fe200078e02ff */
[----:B------:R-:W-:Y:S01]  /*0980*/  SHF.R.U64 R27, R8, 0x10, R9 ;  /* 0x00000010081b7819 */ /* 0x000fe20000001209 */
[----:B------:R-:W-:Y:S01]  /*0990*/  IMAD.HI.U32 R16, R20, -0x326172a9, RZ ;  /* 0xcd9e8d5714107827 */ /* 0x000fe200078e00ff */
[--C-:B------:R-:W-:Y:S01]  /*09a0*/  SHF.R.U64 R53, R4, 0x10, R5.reuse ;  /* 0x0000001004357819 */ /* 0x100fe20000001205 */
[----:B------:R-:W4:Y:S01]  /*09b0*/  LDCU.U8 UR30, c[0x0][0x410] ;  /* 0x00008200ff1e77ac */ /* 0x000f220008000000 */
[----:B------:R-:W-:Y:S01]  /*09c0*/  SHF.R.U32.HI R52, RZ, 0x10, R5 ;  /* 0x00000010ff347819 */ /* 0x000fe20000011605 */
[----:B------:R-:W-:Y:S01]  /*09d0*/  IMAD R18, R18, -0x2daee0ad, RZ ;  /* 0xd2511f5312127824 */ /* 0x000fe200078e02ff */
[----:B------:R-:W-:Y:S01]  /*09e0*/  LOP3.LUT R16, R23, UR24, R16, 0x96, !PT ;  /* 0x0000001817107c12 */ /* 0x000fe2000f8e9610 */
[----:B------:R-:W-:Y:S01]  /*09f0*/  IMAD.HI.U32 R17, R0, -0x2daee0ad, RZ ;  /* 0xd2511f5300117827 */ /* 0x000fe200078e00ff */
[----:B------:R-:W-:Y:S01]  /*0a00*/  SHF.R.U32.HI R23, RZ, 0x10, R9 ;  /* 0x00000010ff177819 */ /* 0x000fe20000011609 */
[----:B------:R-:W1:Y:S01]  /*0a10*/  LDCU UR11, c[0x0][0x448] ;  /* 0x00008900ff0b77ac */ /* 0x000e620008000800 */
[----:B------:R-:W-:Y:S01]  /*0a20*/  SHF.R.U64 R55, R2, 0x10, R3 ;  /* 0x0000001002377819 */ /* 0x000fe20000001203 */
[----:B------:R-:W-:Y:S01]  /*0a30*/  IMAD.MOV.U32 R31, RZ, RZ, R12 ;  /* 0x000000ffff1f7224 */ /* 0x000fe200078e000c */
[----:B------:R-:W-:Y:S01]  /*0a40*/  LOP3.LUT R17, R18, UR25, R17, 0x96, !PT ;  /* 0x0000001912117c12 */ /* 0x000fe2000f8e9611 */
[----:B------:R-:W-:Y:S01]  /*0a50*/  IMAD.MOV.U32 R32, RZ, RZ, R13 ;  /* 0x000000ffff207224 */ /* 0x000fe200078e000d */
[----:B------:R-:W-:Y:S01]  /*0a60*/  SHF.R.U32.HI R18, RZ, 0x10, R15 ;  /* 0x00000010ff127819 */ /* 0x000fe2000001160f */
[----:B------:R-:W-:Y:S01]  /*0a70*/  IMAD R19, R0, -0x2daee0ad, RZ ;  /* 0xd2511f5300137824 */ /* 0x000fe200078e02ff */
[----:B------:R-:W-:Y:S01]  /*0a80*/  SHF.R.U32.HI R54, RZ, 0x10, R3 ;  /* 0x00000010ff367819 */ /* 0x000fe20000011603 */
[----:B------:R-:W-:Y:S01]  /*0a90*/  IMAD R13, R20, -0x326172a9, RZ ;  /* 0xcd9e8d57140d7824 */ /* 0x000fe200078e02ff */
[----:B------:R-:W-:Y:S01]  /*0aa0*/  SHF.R.U64 R20, R6, 0x10, R7 ;  /* 0x0000001006147819 */ /* 0x000fe20000001207 */
[----:B------:R-:W-:Y:S01]  /*0ab0*/  IMAD.HI.U32 R12, R17, -0x326172a9, RZ ;  /* 0xcd9e8d57110c7827 */ /* 0x000fe200078e00ff */
[----:B------:R-:W-:-:S02]  /*0ac0*/  SHF.R.U64 R57, R10, 0x10, R11 ;  /* 0x000000100a397819 */ /* 0x000fc4000000120b */
[----:B------:R-:W-:Y:S01]  /*0ad0*/  SHF.R.U32.HI R56, RZ, 0x10, R11 ;  /* 0x00000010ff387819 */ /* 0x000fe2000001160b */
[C---:B------:R-:W-:Y:S01]  /*0ae0*/  IMAD.HI.U32 R0, R16.reuse, -0x2daee0ad, RZ ;  /* 0xd2511f5310007827 */ /* 0x040fe200078e00ff */
[----:B------:R-:W-:Y:S02]  /*0af0*/  LOP3.LUT R92, R13, UR26, R12, 0x96, !PT ;  /* 0x0000001a0d5c7c12 */ /* 0x000fe4000f8e960c */
[----:B0-----:R-:W-:Y:S01]  /*0b00*/  ISETP.NE.U32.AND P1, PT, RZ, UR4, PT ;  /* 0x00000004ff007c0c */ /* 0x001fe2000bf25070 */
[----:B------:R-:W-:Y:S01]  /*0b10*/  IMAD R13, R16, -0x2daee0ad, RZ ;  /* 0xd2511f53100d7824 */ /* 0x000fe200078e02ff */
[----:B------:R-:W-:Y:S01]  /*0b20*/  LOP3.LUT R78, R19, UR27, R0, 0x96, !PT ;  /* 0x0000001b134e7c12 */ /* 0x000fe2000f8e9600 */
[----:B------:R-:W-:Y:S01]  /*0b30*/  IMAD.MOV.U32 R19, RZ, RZ, R6 ;  /* 0x000000ffff137224 */ /* 0x000fe200078e0006 */
[----:B------:R-:W-:Y:S01]  /*0b40*/  LOP3.LUT R46, R46, 0x3, RZ, 0xc0, !PT ;  /* 0x000000032e2e7812 */ /* 0x000fe200078ec0ff */
[----:B------:R-:W-:Y:S01]  /*0b50*/  IMAD.HI.U32 R80, R92, -0x2daee0ad, RZ ;  /* 0xd2511f535c507827 */ /* 0x000fe200078e00ff */
[----:B------:R-:W-:Y:S01]  /*0b60*/  ISETP.NE.AND.EX P1, PT, RZ, UR5, PT, P1 ;  /* 0x00000005ff007c0c */ /* 0x000fe2000bf25310 */
[----:B------:R-:W0:Y:S02]  /*0b70*/  LDCU.64 UR4, c[0x0][0x3a0] ;  /* 0x00007400ff0477ac */ /* 0x000e240008000a00 */
[----:B------:R-:W-:Y:S01]  /*0b80*/  IMAD R0, R17, -0x326172a9, RZ ;  /* 0xcd9e8d5711007824 */ /* 0x000fe200078e02ff */
[----:B------:R-:W-:Y:S01]  /*0b90*/  LOP3.LUT R80, R13, UR29, R80, 0x96, !PT ;  /* 0x0000001d0d507c12 */ /* 0x000fe2000f8e9650 */
[----:B------:R-:W-:-:S04]  /*0ba0*/  IMAD.HI.U32 R79, R78, -0x326172a9, RZ ;  /* 0xcd9e8d574e4f7827 */ /* 0x000fc800078e00ff */
[----:B------:R-:W-:Y:S01]  /*0bb0*/  IMAD.MOV.U32 R34, RZ, RZ, R15 ;  /* 0x000000ffff227224 */ /* 0x000fe200078e000f */
[----:B------:R-:W-:Y:S01]  /*0bc0*/  LOP3.LUT R79, R0, UR28, R79, 0x96, !PT ;  /* 0x0000001c004f7c12 */ /* 0x000fe2000f8e964f */
        /* <DEDUP_REMOVED lines=15> */
[----:B------:R-:W-:Y:S02]  /*0cc0*/  IMAD.MOV.U32 R76, RZ, RZ, RZ ;  /* 0x000000ffff4c7224 */ /* 0x000fe400078e00ff */
        /* <DEDUP_REMOVED lines=33> */
[----:B------:R-:W-:Y:S02]  /*0ee0*/  IMAD R92, R92, -0x2daee0ad, RZ ;  /* 0xd2511f535c5c7824 */ /* 0x000fe400078e02ff */
[----:B01234-:R-:W-:-:S07]  /*0ef0*/  IMAD R78, R78, -0x326172a9, RZ ;  /* 0xcd9e8d574e4e7824 */ /* 0x01ffce00078e02ff */
.L_x_23512:
[----:B-1----:R-:W0:Y:S01]  /*0f00*/  LDC.64 R48, c[0x0][0x390] ;  /* 0x0000e400ff307b82 */ /* 0x002e220000000a00 */
[----:B------:R-:W-:Y:S02]  /*0f10*/  IMAD R24, R84, UR10, RZ ;  /* 0x0000000a54187c24 */ /* 0x000fe4000f8e02ff */
[----:B------:R-:W-:-:S03]  /*0f20*/  IMAD.MOV.U32 R90, RZ, RZ, 0x3f800000 ;  /* 0x3f800000ff5a7424 */ /* 0x000fc600078e00ff */
[----:B------:R-:W-:Y:S02]  /*0f30*/  SHF.R.S32.HI R25, RZ, 0x1f, R24 ;  /* 0x0000001fff197819 */ /* 0x000fe40000011418 */
[----:B------:R-:W1:Y:S02]  /*0f40*/  @P1 LDC.64 R28, c[0x0][0x3e0] ;  /* 0x0000f800ff1c1b82 */ /* 0x000e640000000a00 */
[----:B------:R-:W-:-:S04]  /*0f50*/  LEA.HI R86, R25, R24, RZ, 0x2 ;  /* 0x0000001819567211 */ /* 0x000fc800078f10ff */
[----:B------:R-:W-:-:S05]  /*0f60*/  LEA.HI.SX32 R86, R86, R85, 0x1e ;  /* 0x0000005556567211 */ /* 0x000fca00078ff2ff */
[----:B0-----:R-:W-:-:S06]  /*0f70*/  IMAD.WIDE.U32 R24, R86, 0x10, R48 ;  /* 0x0000001056187825 */ /* 0x001fcc00078e0030 */
[----:B------:R-:W5:Y:S01]  /*0f80*/  LDG.E.128 R24, desc[UR8][R24.64] ;  /* 0x0000000818187981 */ /* 0x000f62000c1e1d00 */
[----:B-1----:R-:W-:-:S05]  /*0f90*/  @P1 IMAD.WIDE R28, R84, 0x4, R28 ;  /* 0x00000004541c1825 */ /* 0x002fca00078e021c */
[----:B------:R0:W5:Y:S01]  /*0fa0*/  @P1 LDG.E R90, desc[UR8][R28.64] ;  /* 0x000000081c5a1981 */ /* 0x000162000c1e1900 */
[----:B------:R-:W-:-:S04]  /*0fb0*/  ISETP.NE.U32.AND P0, PT, RZ, UR4, PT ;  /* 0x00000004ff007c0c */ /* 0x000fc8000bf05070 */
[----:B------:R-:W-:Y:S01]  /*0fc0*/  ISETP.NE.AND.EX P0, PT, RZ, UR5, PT, P0 ;  /* 0x00000005ff007c0c */ /* 0x000fe2000bf05300 */
[----:B------:R-:W-:-:S12]  /*0fd0*/  HFMA2 R89, -RZ, RZ, 0.1171875, 0 ;  /* 0x2f800000ff597431 */ /* 0x000fd800000001ff */
[----:B0-----:R-:W-:Y:S05]  /*0fe0*/  @!P0 BRA `(.L_x_23260) ;  /* 0x0000001400108947 */ /* 0x001fea0003800000 */
        /* <DEDUP_REMOVED lines=14> */
.L_x_28674:
[----:B------:R-:W-:Y:S05]  /*10d0*/  BRX R32 -0x10e0                                        (*"BRANCH_TARGETS .L_x_28675,.L_x_28676,.L_x_28677"*) ;  /* 0xffffffec20c87949 */ /* 0x000fea000383ffff */
.L_x_28677:
[----:B------:R-:W-:Y:S01]  /*10e0*/  IADD3 R32, PT, PT, R46, 0x1, RZ ;  /* 0x000000012e207810 */ /* 0x000fe20007ffe0ff */
[----:B------:R-:W-:Y:S02]  /*10f0*/  IMAD.MOV.U32 R44, RZ, RZ, R92 ;  /* 0x000000ffff2c7224 */ /* 0x000fe400078e005c */
[----:B------:R-:W-:Y:S01]  /*1100*/  IMAD.MOV.U32 R33, RZ, RZ, R79 ;  /* 0x000000ffff217224 */ /* 0x000fe200078e004f */
[----:B------:R-:W-:Y:S06]  /*1110*/  BRA `(.L_x_23262) ;  /* 0x0000000000ec7947 */ /* 0x000fec0003800000 */
.L_x_28675:
[----:B------:R-:W-:Y:S01]  /*1120*/  MOV R44, R92 ;  /* 0x0000005c002c7202 */ /* 0x000fe20000000f00 */
[----:B------:R-:W-:Y:S02]  /*1130*/  IMAD.MOV.U32 R32, RZ, RZ, 0x3 ;  /* 0x00000003ff207424 */ /* 0x000fe400078e00ff */
[----:B------:R-:W-:Y:S01]  /*1140*/  IMAD.MOV.U32 R33, RZ, RZ, R80 ;  /* 0x000000ffff217224 */ /* 0x000fe200078e0050 */
[----:B------:R-:W-:Y:S06]  /*1150*/  BRA `(.L_x_23262) ;  /* 0x0000000000dc7947 */ /* 0x000fec0003800000 */
.L_x_28676:
        /* <DEDUP_REMOVED lines=13> */
.L_x_23264:
[----:B------:R-:W-:Y:S05]  /*1230*/  BSYNC.RECONVERGENT B2 ;  /* 0x0000000000027941 */ /* 0x000fea0003800200 */
.L_x_23263:
        /* <DEDUP_REMOVED lines=41> */
.L_x_23262:
[----:B------:R-:W-:Y:S05]  /*14d0*/  BSYNC.RECONVERGENT B1 ;  /* 0x0000000000017941 */ /* 0x000fea0003800200 */
.L_x_23261:
[----:B------:R-:W-:Y:S01]  /*14e0*/  I2FP.F32.U32 R34, R33 ;  /* 0x0000002100227245 */ /* 0x000fe20000201000 */
[----:B-----5:R-:W-:Y:S01]  /*14f0*/  FMUL.FTZ R24, R24, R90 ;  /* 0x0000005a18187220 */ /* 0x020fe20000410000 */
[----:B------:R-:W-:Y:S01]  /*1500*/  MOV R87, UR32 ;  /* 0x0000002000577c02 */ /* 0x000fe20008000f00 */
[----:B------:R-:W-:Y:S01]  /*1510*/  IMAD.U32 R88, RZ, RZ, UR31 ;  /* 0x0000001fff587e24 */ /* 0x000fe2000f8e00ff */
[----:B------:R-:W-:Y:S01]  /*1520*/  ISETP.NE.AND P3, PT, R32, 0x1, PT ;  /* 0x000000012000780c */ /* 0x000fe20003f65270 */
[----:B------:R-:W-:Y:S01]  /*1530*/  FFMA.FTZ R33, R34, R89, 1.1641532182693481445e-10 ;  /* 0x2f00000022217423 */ /* 0x000fe20000010059 */
[----:B------:R-:W-:Y:S01]  /*1540*/  BSSY.RECONVERGENT B1, `(.L_x_23265) ;  /* 0x0000049000017945 */ /* 0x000fe20003800200 */
[----:B------:R-:W-:-:S03]  /*1550*/  FMUL.FTZ R24, R24, R87 ;  /* 0x0000005718187220 */ /* 0x000fc60000410000 */
        /* <DEDUP_REMOVED lines=15> */
.L_x_23267:
        /* <DEDUP_REMOVED lines=13> */
.L_x_23269:
[----:B------:R-:W-:Y:S05]  /*1720*/  BSYNC.RECONVERGENT B2 ;  /* 0x0000000000027941 */ /* 0x000fea0003800200 */
.L_x_23268:
        /* <DEDUP_REMOVED lines=42> */
.L_x_23266:
[----:B------:R-:W-:Y:S05]  /*19d0*/  BSYNC.RECONVERGENT B1 ;  /* 0x0000000000017941 */ /* 0x000fea0003800200 */
.L_x_23265:
        /* <DEDUP_REMOVED lines=21> */
.L_x_23272:
        /* <DEDUP_REMOVED lines=13> */
.L_x_23274:
[----:B------:R-:W-:Y:S05]  /*1c00*/  BSYNC.RECONVERGENT B2 ;  /* 0x0000000000027941 */ /* 0x000fea0003800200 */
.L_x_23273:
        /* <DEDUP_REMOVED lines=42> */
.L_x_23271:
[----:B------:R-:W-:Y:S05]  /*1eb0*/  BSYNC.RECONVERGENT B1 ;  /* 0x0000000000017941 */ /* 0x000fea0003800200 */
.L_x_23270:
[----:B------:R-:W-:Y:S01]  /*1ec0*/  I2FP.F32.U32 R28, R29 ;  /* 0x0000001d001c7245 */ /* 0x000fe20000201000 */
[----:B------:R-:W-:Y:S01]  /*1ed0*/  FMUL.FTZ R26, R26, R90 ;  /* 0x0000005a1a1a7220 */ /* 0x000fe20000410000 */
[----:B------:R-:W-:Y:S01]  /*1ee0*/  ISETP.NE.AND P5, PT, R32, 0x1, PT ;  /* 0x000000012000780c */ /* 0x000fe20003fa5270 */
[----:B------:R-:W-:Y:S01]  /*1ef0*/  BSSY.RECONVERGENT B1, `(.L_x_23275) ;  /* 0x000004a000017945 */ /* 0x000fe20003800200 */
[----:B------:R-:W-:Y:S02]  /*1f00*/  IMAD.MOV.U32 R38, RZ, RZ, 0x2 ;  /* 0x00000002ff267424 */ /* 0x000fe400078e00ff */
[----:B------:R-:W-:Y:S01]  /*1f10*/  FFMA.FTZ R29, R28, R89, 1.1641532182693481445e-10 ;  /* 0x2f0000001c1d7423 */ /* 0x000fe20000010059 */
[----:B------:R-:W-:-:S04]  /*1f20*/  FMUL.FTZ R26, R26, R87 ;  /* 0x000000571a1a7220 */ /* 0x000fc80000410000 */
        /* <DEDUP_REMOVED lines=14> */
.L_x_23277:
        /* <DEDUP_REMOVED lines=13> */
.L_x_23279:
[----:B------:R-:W-:Y:S05]  /*20e0*/  BSYNC.RECONVERGENT B2 ;  /* 0x0000000000027941 */ /* 0x000fea0003800200 */
.L_x_23278:
        /* <DEDUP_REMOVED lines=42> */
.L_x_23276:
[----:B------:R-:W-:Y:S05]  /*2390*/  BSYNC.RECONVERGENT B1 ;  /* 0x0000000000017941 */ /* 0x000fea0003800200 */
.L_x_23275:
        /* <DEDUP_REMOVED lines=9> */
.L_x_23260:
        /* <DEDUP_REMOVED lines=16> */
.L_x_23283:
        /* <DEDUP_REMOVED lines=13> */
.L_x_23285:
[----:B------:R-:W-:Y:S05]  /*2600*/  BSYNC.RECONVERGENT B2 ;  /* 0x0000000000027941 */ /* 0x000fea0003800200 */
.L_x_23284:
        /* <DEDUP_REMOVED lines=41> */
.L_x_23282:
[----:B------:R-:W-:Y:S05]  /*28a0*/  BSYNC.RECONVERGENT B1 ;  /* 0x0000000000017941 */ /* 0x000fea0003800200 */
.L_x_23281:
[----:B------:R-:W-:Y:S01]  /*28b0*/  ISETP.NE.AND P3, PT, R30, 0x1, PT ;  /* 0x000000011e00780c */ /* 0x000fe20003f65270 */
[----:B------:R-:W-:Y:S01]  /*28c0*/  IMAD.U32 R88, RZ, RZ, UR31 ;  /* 0x0000001fff587e24 */ /* 0x000fe2000f8e00ff */
[----:B------:R-:W-:Y:S01]  /*28d0*/  I2FP.F32.U32 R28, R28 ;  /* 0x0000001c001c7245 */ /* 0x000fe20000201000 */
[----:B-----5:R-:W-:Y:S01]  /*28e0*/  FMUL.FTZ R34, R24, R90 ;  /* 0x0000005a18227220 */ /* 0x020fe20000410000 */
[----:B------:R-:W-:Y:S01]  /*28f0*/  MOV R87, UR32 ;  /* 0x0000002000577c02 */ /* 0x000fe20008000f00 */
[----:B------:R-:W-:Y:S01]  /*2900*/  BSSY.RECONVERGENT B1, `(.L_x_23286) ;  /* 0x0000047000017945 */ /* 0x000fe20003800200 */
[----:B------:R-:W-:Y:S02]  /*2910*/  IMAD.MOV.U32 R24, RZ, RZ, R78 ;  /* 0x000000ffff187224 */ /* 0x000fe400078e004e */
        /* <DEDUP_REMOVED lines=13> */
.L_x_23288:
        /* <DEDUP_REMOVED lines=13> */
.L_x_23290:
[----:B------:R-:W-:Y:S05]  /*2ac0*/  BSYNC.RECONVERGENT B2 ;  /* 0x0000000000027941 */ /* 0x000fea0003800200 */
.L_x_23289:
        /* <DEDUP_REMOVED lines=42> */
.L_x_23287:
[----:B------:R-:W-:Y:S05]  /*2d70*/  BSYNC.RECONVERGENT B1 ;  /* 0x0000000000017941 */ /* 0x000fea0003800200 */
.L_x_23286:
[----:B------:R-:W-:Y:S01]  /*2d80*/  ISETP.NE.AND P4, PT, R28, 0x1, PT ;  /* 0x000000011c00780c */ /* 0x000fe20003f85270 */
[----:B------:R-:W-:Y:S01]  /*2d90*/  BSSY.RECONVERGENT B1, `(.L_x_23291) ;  /* 0x0000049000017945 */ /* 0x000fe20003800200 */
[----:B------:R-:W-:-:S05]  /*2da0*/  I2FP.F32.U32 R24, R24 ;  /* 0x0000001800187245 */ /* 0x000fca0000201000 */
[----:B------:R-:W-:Y:S01]  /*2db0*/  FFMA.FTZ R29, R24, R89, 1.1641532182693481445e-10 ;  /* 0x2f000000181d7423 */ /* 0x000fe20000010059 */
[----:B------:R-:W-:Y:S01]  /*2dc0*/  FMUL.FTZ R24, R25, R90 ;  /* 0x0000005a19187220 */ /* 0x000fe20000410000 */
[----:B------:R-:W-:-:S03]  /*2dd0*/  MOV R25, R78 ;  /* 0x0000004e00197202 */ /* 0x000fc60000000f00 */
        /* <DEDUP_REMOVED lines=12> */
.L_x_23293:
        /* <DEDUP_REMOVED lines=13> */
.L_x_23295:
[----:B------:R-:W-:Y:S05]  /*2f70*/  BSYNC.RECONVERGENT B2 ;  /* 0x0000000000027941 */ /* 0x000fea0003800200 */
.L_x_23294:
        /* <DEDUP_REMOVED lines=42> */
.L_x_23292:
[----:B------:R-:W-:Y:S05]  /*3220*/  BSYNC.RECONVERGENT B1 ;  /* 0x0000000000017941 */ /* 0x000fea0003800200 */
.L_x_23291:
        /* <DEDUP_REMOVED lines=18> */
.L_x_23298:
        /* <DEDUP_REMOVED lines=13> */
.L_x_23300:
[----:B------:R-:W-:Y:S05]  /*3420*/  BSYNC.RECONVERGENT B2 ;  /* 0x0000000000027941 */ /* 0x000fea0003800200 */
.L_x_23299:
        /* <DEDUP_REMOVED lines=42> */
.L_x_23297:
[----:B------:R-:W-:Y:S05]  /*36d0*/  BSYNC.RECONVERGENT B1 ;  /* 0x0000000000017941 */ /* 0x000fea0003800200 */
.L_x_23296:
[----:B------:R-:W-:Y:S02]  /*36e0*/  I2FP.F32.U32 R24, R25 ;  /* 0x0000001900187245 */ /* 0x000fe40000201000 */
[----:B------:R-:W-:-:S03]  /*36f0*/  FSEL R26, R26, RZ, P4 ;  /* 0x000000ff1a1a7208 */ /* 0x000fc60002000000 */
[----:B------:R-:W-:Y:S01]  /*3700*/  FFMA.FTZ R25, R24, R89, 1.1641532182693481445e-10 ;  /* 0x2f00000018197423 */ /* 0x000fe20000010059 */
[----:B------:R-:W-:-:S04]  /*3710*/  FMUL.FTZ R24, R27, R90 ;  /* 0x0000005a1b187220 */ /* 0x000fc80000410000 */
[----:B------:R-:W-:Y:S01]  /*3720*/  FMUL.FTZ R27, R24, R87 ;  /* 0x00000057181b7220 */ /* 0x000fe20000410000 */
[----:B------:R-:W-:Y:S02]  /*3730*/  FSETP.GTU.FTZ.AND P6, PT, R25, R88, PT ;  /* 0x000000581900720b */ /* 0x000fe40003fdc000 */
[----:B------:R-:W-:Y:S02]  /*3740*/  FSEL R24, R34, RZ, P2 ;  /* 0x000000ff22187208 */ /* 0x000fe40001000000 */
[----:B------:R-:W-:Y:S02]  /*3750*/  PLOP3.LUT P5, PT, P6, PT, PT, 0x8, 0x80 ;  /* 0x000000000080781c */ /* 0x000fe400037ae170 */
[----:B------:R-:W-:Y:S02]  /*3760*/  FSEL R25, R35, RZ, P3 ;  /* 0x000000ff23197208 */ /* 0x000fe40001800000 */
[----:B------:R-:W-:-:S09]  /*3770*/  FSEL R27, R27, RZ, !P6 ;  /* 0x000000ff1b1b7208 */ /* 0x000fd20007000000 */
.L_x_23280:
[----:B------:R-:W0:Y:S01]  /*3780*/  LDC.64 R96, c[0x0][0x3a8] ;  /* 0x0000ea00ff607b82 */ /* 0x000e220000000a00 */
[----:B------:R-:W-:Y:S02]  /*3790*/  SEL R28, RZ, 0x1000000, !P5 ;  /* 0x01000000ff1c7807 */ /* 0x000fe40006800000 */
[----:B------:R-:W-:Y:S02]  /*37a0*/  SEL R29, RZ, 0x10000, !P4 ;  /* 0x00010000ff1d7807 */ /* 0x000fe40006000000 */
[----:B------:R-:W-:Y:S02]  /*37b0*/  SEL R30, RZ, 0x100, !P3 ;  /* 0x00000100ff1e7807 */ /* 0x000fe40005800000 */
[----:B------:R-:W-:Y:S01]  /*37c0*/  IADD3 R91, PT, PT, R86, 0x20, RZ ;  /* 0x00000020565b7810 */ /* 0x000fe20007ffe0ff */
[----:B------:R-:W1:Y:S01]  /*37d0*/  LDC.64 R94, c[0x0][0x3b0] ;  /* 0x0000ec00ff5e7b82 */ /* 0x000e620000000a00 */
[----:B------:R-:W-:Y:S02]  /*37e0*/  IADD3 R28, PT, PT, R30, R28, R29 ;  /* 0x0000001c1e1c7210 */ /* 0x000fe40007ffe01d */
[----:B------:R-:W-:-:S05]  /*37f0*/  SEL R29, RZ, 0x1, !P2 ;  /* 0x00000001ff1d7807 */ /* 0x000fca0005000000 */
[----:B------:R-:W-:Y:S02]  /*3800*/  IMAD.IADD R37, R28, 0x1, R29 ;  /* 0x000000011c257824 */ /* 0x000fe400078e021d */
[----:B------:R-:W-:-:S04]  /*3810*/  IMAD.WIDE.U32 R28, R91, 0x10, R48 ;  /* 0x000000105b1c7825 */ /* 0x000fc800078e0030 */
[----:B0-----:R-:W-:-:S05]  /*3820*/  IMAD.WIDE.U32 R34, R86, 0x10, R96 ;  /* 0x0000001056227825 */ /* 0x001fca00078e0060 */
[----:B------:R0:W-:Y:S01]  /*3830*/  STG.E.128 desc[UR8][R34.64], R24 ;  /* 0x0000001822007986 */ /* 0x0001e2000c101d08 */
[----:B-1----:R-:W-:-:S05]  /*3840*/  IMAD.WIDE.U32 R32, R86, 0x4, R94 ;  /* 0x0000000456207825 */ /* 0x002fca00078e005e */
[----:B------:R0:W-:Y:S04]  /*3850*/  STG.E desc[UR8][R32.64], R37 ;  /* 0x0000002520007986 */ /* 0x0001e8000c101908 */
        /* <DEDUP_REMOVED lines=21> */
.L_x_23304:
        /* <DEDUP_REMOVED lines=13> */
.L_x_23306:
[----:B------:R-:W-:Y:S05]  /*3a80*/  BSYNC.RECONVERGENT B2 ;  /* 0x0000000000027941 */ /* 0x000fea0003800200 */
.L_x_23305:
        /* <DEDUP_REMOVED lines=41> */
.L_x_23303:
[----:B------:R-:W-:Y:S05]  /*3d20*/  BSYNC.RECONVERGENT B1 ;  /* 0x0000000000017941 */ /* 0x000fea0003800200 */
.L_x_23302:
[----:B------:R-:W-:Y:S01]  /*3d30*/  I2FP.F32.U32 R38, R37 ;  /* 0x0000002500267245 */ /* 0x000fe20000201000 */
[----:B-----5:R-:W-:Y:S01]  /*3d40*/  FMUL.FTZ R28, R28, R90 ;  /* 0x0000005a1c1c7220 */ /* 0x020fe20000410000 */
        /* <DEDUP_REMOVED lines=19> */
.L_x_23309:
        /* <DEDUP_REMOVED lines=13> */
.L_x_23311:
[----:B------:R-:W-:Y:S05]  /*3f50*/  BSYNC.RECONVERGENT B2 ;  /* 0x0000000000027941 */ /* 0x000fea0003800200 */
.L_x_23310:
        /* <DEDUP_REMOVED lines=42> */
.L_x_23308:
[----:B------:R-:W-:Y:S05]  /*4200*/  BSYNC.RECONVERGENT B1 ;  /* 0x0000000000017941 */ /* 0x000fea0003800200 */
.L_x_23307:
        /* <DEDUP_REMOVED lines=21> */
.L_x_23314:
        /* <DEDUP_REMOVED lines=13> */
.L_x_23316:
[----:B------:R-:W-:Y:S05]  /*4430*/  BSYNC.RECONVERGENT B2 ;  /* 0x0000000000027941 */ /* 0x000fea0003800200 */
.L_x_23315:
        /* <DEDUP_REMOVED lines=42> */
.L_x_23313:
[----:B------:R-:W-:Y:S05]  /*46e0*/  BSYNC.RECONVERGENT B1 ;  /* 0x0000000000017941 */ /* 0x000fea0003800200 */
.L_x_23312:
[----:B------:R-:W-:Y:S01]  /*46f0*/  I2FP.F32.U32 R32, R33 ;  /* 0x0000002100207245 */ /* 0x000fe20000201000 */
[----:B------:R-:W-:Y:S01]  /*4700*/  FMUL.FTZ R30, R30, R90 ;  /* 0x0000005a1e1e7220 */ /* 0x000fe20000410000 */
[----:B------:R-:W-:Y:S01]  /*4710*/  ISETP.NE.AND P5, PT, R36, 0x1, PT ;  /* 0x000000012400780c */ /* 0x000fe20003fa5270 */
[----:B------:R-:W-:Y:S01]  /*4720*/  BSSY.RECONVERGENT B1, `(.L_x_23317) ;  /* 0x000004a000017945 */ /* 0x000fe20003800200 */
[----:B------:R-:W-:Y:S02]  /*4730*/  HFMA2 R42, -RZ, RZ, 0, 1.1920928955078125e-07 ;  /* 0x00000002ff2a7431 */ /* 0x000fe400000001ff */
        /* <DEDUP_REMOVED lines=16> */
.L_x_23319:
        /* <DEDUP_REMOVED lines=13> */
.L_x_23321:
[----:B------:R-:W-:Y:S05]  /*4910*/  BSYNC.RECONVERGENT B2 ;  /* 0x0000000000027941 */ /* 0x000fea0003800200 */
.L_x_23320:
        /* <DEDUP_REMOVED lines=42> */
.L_x_23318:
[----:B------:R-:W-:Y:S05]  /*4bc0*/  BSYNC.RECONVERGENT B1 ;  /* 0x0000000000017941 */ /* 0x000fea0003800200 */
.L_x_23317:
        /* <DEDUP_REMOVED lines=9> */
.L_x_23301:
        /* <DEDUP_REMOVED lines=16> */
.L_x_23325:
        /* <DEDUP_REMOVED lines=13> */
.L_x_23327:
[----:B------:R-:W-:Y:S05]  /*4e30*/  BSYNC.RECONVERGENT B2 ;  /* 0x0000000000027941 */ /* 0x000fea0003800200 */
.L_x_23326:
        /* <DEDUP_REMOVED lines=41> */
.L_x_23324:
[----:B------:R-:W-:Y:S05]  /*50d0*/  BSYNC.RECONVERGENT B1 ;  /* 0x0000000000017941 */ /* 0x000fea0003800200 */
.L_x_23323:
[----:B------:R-:W-:Y:S01]  /*50e0*/  ISETP.NE.AND P3, PT, R34, 0x1, PT ;  /* 0x000000012200780c */ /* 0x000fe20003f65270 */
[----:B-----5:R-:W-:Y:S01]  /*50f0*/  FMUL.FTZ R38, R28, R90 ;  /* 0x0000005a1c267220 */ /* 0x020fe20000410000 */
        /* <DEDUP_REMOVED lines=16> */
.L_x_23330:
        /* <DEDUP_REMOVED lines=13> */
.L_x_23332:
[----:B------:R-:W-:Y:S05]  /*52d0*/  BSYNC.RECONVERGENT B2 ;  /* 0x0000000000027941 */ /* 0x000fea0003800200 */
.L_x_23331:
        /* <DEDUP_REMOVED lines=42> */
.L_x_23329:
[----:B------:R-:W-:Y:S05]  /*5580*/  BSYNC.RECONVERGENT B1 ;  /* 0x0000000000017941 */ /* 0x000fea0003800200 */
.L_x_23328:
[----:B------:R-:W-:Y:S01]  /*5590*/  ISETP.NE.AND P4, PT, R32, 0x1, PT ;  /* 0x000000012000780c */ /* 0x000fe20003f85270 */
[----:B------:R-:W-:Y:S01]  /*55a0*/  BSSY.RECONVERGENT B1, `(.L_x_23333) ;  /* 0x0000049000017945 */ /* 0x000fe20003800200 */
[----:B------:R-:W-:-:S05]  /*55b0*/  I2FP.F32.U32 R28, R28 ;  /* 0x0000001c001c7245 */ /* 0x000fca0000201000 */
[----:B------:R-:W-:Y:S01]  /*55c0*/  FFMA.FTZ R33, R28, R89, 1.1641532182693481445e-10 ;  /* 0x2f0000001c217423 */ /* 0x000fe20000010059 */
[----:B------:R-:W-:Y:S01]  /*55d0*/  FMUL.FTZ R28, R29, R90 ;  /* 0x0000005a1d1c7220 */ /* 0x000fe20000410000 */
[----:B------:R-:W-:-:S03]  /*55e0*/  IMAD.MOV.U32 R29, RZ, RZ, R78 ;  /* 0x000000ffff1d7224 */ /* 0x000fc600078e004e */
        /* <DEDUP_REMOVED lines=12> */
.L_x_23335:
        /* <DEDUP_REMOVED lines=13> */
.L_x_23337:
[----:B------:R-:W-:Y:S05]  /*5780*/  BSYNC.RECONVERGENT B2 ;  /* 0x0000000000027941 */ /* 0x000fea0003800200 */
.L_x_23336:
        /* <DEDUP_REMOVED lines=42> */
.L_x_23334:
[----:B------:R-:W-:Y:S05]  /*5a30*/  BSYNC.RECONVERGENT B1 ;  /* 0x0000000000017941 */ /* 0x000fea0003800200 */
.L_x_23333:
        /* <DEDUP_REMOVED lines=18> */
.L_x_23340:
        /* <DEDUP_REMOVED lines=13> */
.L_x_23342:
[----:B------:R-:W-:Y:S05]  /*5c30*/  BSYNC.RECONVERGENT B2 ;  /* 0x0000000000027941 */ /* 0x000fea0003800200 */
.L_x_23341:
        /* <DEDUP_REMOVED lines=42> */
.L_x_23339:
[----:B------:R-:W-:Y:S05]  /*5ee0*/  BSYNC.RECONVERGENT B1 ;  /* 0x0000000000017941 */ /* 0x000fea0003800200 */
.L_x_23338:
        /* <DEDUP_REMOVED lines=10> */
.L_x_23322:
[----:B------:R-:W-:Y:S01]  /*5f90*/  SEL R32, RZ, 0x1000000, !P5 ;  /* 0x01000000ff207807 */ /* 0x000fe20006800000 */
[C---:B------:R-:W-:Y:S01]  /*5fa0*/  IMAD.WIDE.U32 R38, R91.reuse, 0x10, R96 ;  /* 0x000000105b267825 */ /* 0x040fe200078e0060 */
[----:B------:R-:W-:Y:S02]  /*5fb0*/  SEL R33, RZ, 0x10000, !P4 ;  /* 0x00010000ff217807 */ /* 0x000fe40006000000 */
[----:B------:R-:W-:Y:S01]  /*5fc0*/  SEL R34, RZ, 0x100, !P3 ;  /* 0x00000100ff227807 */ /* 0x000fe20005800000 */
[----:B------:R-:W-:Y:S01]  /*5fd0*/  IMAD.WIDE.U32 R36, R91, 0x4, R94 ;  /* 0x000000045b247825 */ /* 0x000fe200078e005e */
[----:B------:R-:W-:Y:S01]  /*5fe0*/  SEL R35, RZ, 0x1, !P2 ;  /* 0x00000001ff237807 */ /* 0x000fe20005000000 */
[----:B------:R0:W-:Y:S01]  /*5ff0*/  STG.E.128 desc[UR8][R38.64], R28 ;  /* 0x0000001c26007986 */ /* 0x0001e2000c101d08 */
[----:B------:R-:W-:Y:S02]  /*6000*/  IADD3 R32, PT, PT, R34, R32, R33 ;  /* 0x0000002022207210 */ /* 0x000fe40007ffe021 */
[----:B------:R-:W-:-:S03]  /*6010*/  IADD3 R93, PT, PT, R86, 0x40, RZ ;  /* 0x00000040565d7810 */ /* 0x000fc60007ffe0ff */
[----:B------:R-:W-:Y:S02]  /*6020*/  IMAD.IADD R41, R32, 0x1, R35 ;  /* 0x0000000120297824 */ /* 0x000fe400078e0223 */
[----:B------:R-:W-:-:S03]  /*6030*/  IMAD.WIDE.U32 R32, R93, 0x10, R48 ;  /* 0x000000105d207825 */ /* 0x000fc600078e0030 */
        /* <DEDUP_REMOVED lines=22> */
.L_x_23346:
        /* <DEDUP_REMOVED lines=13> */
.L_x_23348:
[----:B------:R-:W-:Y:S05]  /*6270*/  BSYNC.RECONVERGENT B2 ;  /* 0x0000000000027941 */ /* 0x000fea0003800200 */
.L_x_23347:
        /* <DEDUP_REMOVED lines=41> */
.L_x_23345:
[----:B------:R-:W-:Y:S05]  /*6510*/  BSYNC.RECONVERGENT B1 ;  /* 0x0000000000017941 */ /* 0x000fea0003800200 */
.L_x_23344:
        /* <DEDUP_REMOVED lines=21> */
.L_x_23351:
        /* <DEDUP_REMOVED lines=13> */
.L_x_23353:
[----:B------:R-:W-:Y:S05]  /*6740*/  BSYNC.RECONVERGENT B2 ;  /* 0x0000000000027941 */ /* 0x000fea0003800200 */
.L_x_23352:
        /* <DEDUP_REMOVED lines=42> */
.L_x_23350:
[----:B------:R-:W-:Y:S05]  /*69f0*/  BSYNC.RECONVERGENT B1 ;  /* 0x0000000000017941 */ /* 0x000fea0003800200 */
.L_x_23349:
        /* <DEDUP_REMOVED lines=21> */
.L_x_23356:
        /* <DEDUP_REMOVED lines=13> */
.L_x_23358:
[----:B------:R-:W-:Y:S05]  /*6c20*/  BSYNC.RECONVERGENT B2 ;  /* 0x0000000000027941 */ /* 0x000fea0003800200 */
.L_x_23357:
        /* <DEDUP_REMOVED lines=42> */
.L_x_23355:
[----:B------:R-:W-:Y:S05]  /*6ed0*/  BSYNC.RECONVERGENT B1 ;  /* 0x0000000000017941 */ /* 0x000fea0003800200 */
.L_x_23354:
        /* <DEDUP_REMOVED lines=21> */
.L_x_23361:
        /* <DEDUP_REMOVED lines=13> */
.L_x_23363:
[----:B------:R-:W-:Y:S05]  /*7100*/  BSYNC.RECONVERGENT B2 ;  /* 0x0000000000027941 */ /* 0x000fea0003800200 */
.L_x_23362:
        /* <DEDUP_REMOVED lines=42> */
.L_x_23360:
[----:B------:R-:W-:Y:S05]  /*73b0*/  BSYNC.RECONVERGENT B1 ;  /* 0x0000000000017941 */ /* 0x000fea0003800200 */
.L_x_23359:
        /* <DEDUP_REMOVED lines=9> */
.L_x_23343:
        /* <DEDUP_REMOVED lines=16> */
.L_x_23367:
        /* <DEDUP_REMOVED lines=13> */
.L_x_23369:
[----:B------:R-:W-:Y:S05]  /*7620*/  BSYNC.RECONVERGENT B2 ;  /* 0x0000000000027941 */ /* 0x000fea0003800200 */
.L_x_23368:
        /* <DEDUP_REMOVED lines=41> */
.L_x_23366:
[----:B------:R-:W-:Y:S05]  /*78c0*/  BSYNC.RECONVERGENT B1 ;  /* 0x0000000000017941 */ /* 0x000fea0003800200 */
.L_x_23365:
        /* <DEDUP_REMOVED lines=18> */
.L_x_23372:
        /* <DEDUP_REMOVED lines=13> */
.L_x_23374:
[----:B------:R-:W-:Y:S05]  /*7ac0*/  BSYNC.RECONVERGENT B2 ;  /* 0x0000000000027941 */ /* 0x000fea0003800200 */
.L_x_23373:
        /* <DEDUP_REMOVED lines=42> */
.L_x_23371:
[----:B------:R-:W-:Y:S05]  /*7d70*/  BSYNC.RECONVERGENT B1 ;  /* 0x0000000000017941 */ /* 0x000fea0003800200 */
.L_x_23370:
        /* <DEDUP_REMOVED lines=18> */
.L_x_23377:
        /* <DEDUP_REMOVED lines=13> */
.L_x_23379:
[----:B------:R-:W-:Y:S05]  /*7f70*/  BSYNC.RECONVERGENT B2 ;  /* 0x0000000000027941 */ /* 0x000fea0003800200 */
.L_x_23378:
        /* <DEDUP_REMOVED lines=42> */
.L_x_23376:
[----:B------:R-:W-:Y:S05]  /*8220*/  BSYNC.RECONVERGENT B1 ;  /* 0x0000000000017941 */ /* 0x000fea0003800200 */
.L_x_23375:
        /* <DEDUP_REMOVED lines=18> */
.L_x_23382:
        /* <DEDUP_REMOVED lines=13> */
.L_x_23384:
[----:B------:R-:W-:Y:S05]  /*8420*/  BSYNC.RECONVERGENT B2 ;  /* 0x0000000000027941 */ /* 0x000fea0003800200 */
.L_x_23383:
        /* <DEDUP_REMOVED lines=42> */
.L_x_23381:
[----:B------:R-:W-:Y:S05]  /*86d0*/  BSYNC.RECONVERGENT B1 ;  /* 0x0000000000017941 */ /* 0x000fea0003800200 */
.L_x_23380:
        /* <DEDUP_REMOVED lines=10> */
.L_x_23364:
        /* <DEDUP_REMOVED lines=33> */
.L_x_23388:
        /* <DEDUP_REMOVED lines=13> */
.L_x_23390:
[----:B------:R-:W-:Y:S05]  /*8a60*/  BSYNC.RECONVERGENT B2 ;  /* 0x0000000000027941 */ /* 0x000fea0003800200 */
.L_x_23389:
        /* <DEDUP_REMOVED lines=42> */
.L_x_23387:
[----:B------:R-:W-:Y:S05]  /*8d10*/  BSYNC.RECONVERGENT B1 ;  /* 0x0000000000017941 */ /* 0x000fea0003800200 */
.L_x_23386:
        /* <DEDUP_REMOVED lines=21> */
.L_x_23393:
        /* <DEDUP_REMOVED lines=13> */
.L_x_23395:
[----:B------:R-:W-:Y:S05]  /*8f40*/  BSYNC.RECONVERGENT B2 ;  /* 0x0000000000027941 */ /* 0x000fea0003800200 */
.L_x_23394:
        /* <DEDUP_REMOVED lines=42> */
.L_x_23392:
[----:B------:R-:W-:Y:S05]  /*91f0*/  BSYNC.RECONVERGENT B1 ;  /* 0x0000000000017941 */ /* 0x000fea0003800200 */
.L_x_23391:
        /* <DEDUP_REMOVED lines=21> */
.L_x_23398:
        /* <DEDUP_REMOVED lines=13> */
.L_x_23400:
[----:B------:R-:W-:Y:S05]  /*9420*/  BSYNC.RECONVERGENT B2 ;  /* 0x0000000000027941 */ /* 0x000fea0003800200 */
.L_x_23399:
        /* <DEDUP_REMOVED lines=42> */
.L_x_23397:
[----:B------:R-:W-:Y:S05]  /*96d0*/  BSYNC.RECONVERGENT B1 ;  /* 0x0000000000017941 */ /* 0x000fea0003800200 */
.L_x_23396:
        /* <DEDUP_REMOVED lines=21> */
.L_x_23403:
        /* <DEDUP_REMOVED lines=13> */
.L_x_23405:
[----:B------:R-:W-:Y:S05]  /*9900*/  BSYNC.RECONVERGENT B2 ;  /* 0x0000000000027941 */ /* 0x000fea0003800200 */
.L_x_23404:
        /* <DEDUP_REMOVED lines=42> */
.L_x_23402:
[----:B------:R-:W-:Y:S05]  /*9bb0*/  BSYNC.RECONVERGENT B1 ;  /* 0x0000000000017941 */ /* 0x000fea0003800200 */
.L_x_23401:
        /* <DEDUP_REMOVED lines=9> */
.L_x_23385:
        /* <DEDUP_REMOVED lines=16> */
.L_x_23409:
        /* <DEDUP_REMOVED lines=13> */
.L_x_23411:
[----:B------:R-:W-:Y:S05]  /*9e20*/  BSYNC.RECONVERGENT B2 ;  /* 0x0000000000027941 */ /* 0x000fea0003800200 */
.L_x_23410:
        /* <DEDUP_REMOVED lines=42> */
.L_x_23408:
[----:B------:R-:W-:Y:S05]  /*a0d0*/  BSYNC.RECONVERGENT B1 ;  /* 0x0000000000017941 */ /* 0x000fea0003800200 */
.L_x_23407:
        /* <DEDUP_REMOVED lines=18> */
.L_x_23414:
        /* <DEDUP_REMOVED lines=13> */
.L_x_23416:
[----:B------:R-:W-:Y:S05]  /*a2d0*/  BSYNC.RECONVERGENT B2 ;  /* 0x0000000000027941 */ /* 0x000fea0003800200 */
.L_x_23415:
        /* <DEDUP_REMOVED lines=42> */
.L_x_23413:
[----:B------:R-:W-:Y:S05]  /*a580*/  BSYNC.RECONVERGENT B1 ;  /* 0x0000000000017941 */ /* 0x000fea0003800200 */
.L_x_23412:
        /* <DEDUP_REMOVED lines=18> */
.L_x_23419:
        /* <DEDUP_REMOVED lines=13> */
.L_x_23421:
[----:B------:R-:W-:Y:S05]  /*a780*/  BSYNC.RECONVERGENT B2 ;  /* 0x0000000000027941 */ /* 0x000fea0003800200 */
.L_x_23420:
        /* <DEDUP_REMOVED lines=42> */
.L_x_23418:
[----:B------:R-:W-:Y:S05]  /*aa30*/  BSYNC.RECONVERGENT B1 ;  /* 0x0000000000017941 */ /* 0x000fea0003800200 */
.L_x_23417:
        /* <DEDUP_REMOVED lines=18> */
.L_x_23424:
        /* <DEDUP_REMOVED lines=13> */
.L_x_23426:
[----:B------:R-:W-:Y:S05]  /*ac30*/  BSYNC.RECONVERGENT B2 ;  /* 0x0000000000027941 */ /* 0x000fea0003800200 */
.L_x_23425:
        /* <DEDUP_REMOVED lines=42> */
.L_x_23423:
[----:B------:R-:W-:Y:S05]  /*aee0*/  BSYNC.RECONVERGENT B1 ;  /* 0x0000000000017941 */ /* 0x000fea0003800200 */
.L_x_23422:
        /* <DEDUP_REMOVED lines=10> */
.L_x_23406:
        /* <DEDUP_REMOVED lines=33> */
.L_x_23430:
        /* <DEDUP_REMOVED lines=13> */
.L_x_23432:
[----:B------:R-:W-:Y:S05]  /*b270*/  BSYNC.RECONVERGENT B2 ;  /* 0x0000000000027941 */ /* 0x000fea0003800200 */
.L_x_23431:
        /* <DEDUP_REMOVED lines=42> */
.L_x_23429:
[----:B------:R-:W-:Y:S05]  /*b520*/  BSYNC.RECONVERGENT B1 ;  /* 0x0000000000017941 */ /* 0x000fea0003800200 */
.L_x_23428:
[----:B------:R-:W-:Y:S01]  /*b530*/  I2FP.F32.U32 R50, R100 ;  /* 0x0000006400327245 */ /* 0x000fe20000201000 */
[----:B-----5:R-:W-:Y:S01]  /*b540*/  FMUL.FTZ R40, R40, R90 ;  /* 0x0000005a28287220 */ /* 0x020fe20000410000 */
        /* <DEDUP_REMOVED lines=19> */
.L_x_23435:
        /* <DEDUP_REMOVED lines=13> */
.L_x_23437:
[----:B------:R-:W-:Y:S05]  /*b750*/  BSYNC.RECONVERGENT B2 ;  /* 0x0000000000027941 */ /* 0x000fea0003800200 */
.L_x_23436:
        /* <DEDUP_REMOVED lines=42> */
.L_x_23434:
[----:B------:R-:W-:Y:S05]  /*ba00*/  BSYNC.RECONVERGENT B1 ;  /* 0x0000000000017941 */ /* 0x000fea0003800200 */
.L_x_23433:
        /* <DEDUP_REMOVED lines=21> */
.L_x_23440:
        /* <DEDUP_REMOVED lines=13> */
.L_x_23442:
[----:B------:R-:W-:Y:S05]  /*bc30*/  BSYNC.RECONVERGENT B2 ;  /* 0x0000000000027941 */ /* 0x000fea0003800200 */
.L_x_23441:
        /* <DEDUP_REMOVED lines=42> */
.L_x_23439:
[----:B------:R-:W-:Y:S05]  /*bee0*/  BSYNC.RECONVERGENT B1 ;  /* 0x0000000000017941 */ /* 0x000fea0003800200 */
.L_x_23438:
        /* <DEDUP_REMOVED lines=21> */
.L_x_23445:
        /* <DEDUP_REMOVED lines=13> */
.L_x_23447:
[----:B------:R-:W-:Y:S05]  /*c110*/  BSYNC.RECONVERGENT B2 ;  /* 0x0000000000027941 */ /* 0x000fea0003800200 */
.L_x_23446:
        /* <DEDUP_REMOVED lines=42> */
.L_x_23444:
[----:B------:R-:W-:Y:S05]  /*c3c0*/  BSYNC.RECONVERGENT B1 ;  /* 0x0000000000017941 */ /* 0x000fea0003800200 */
.L_x_23443:
        /* <DEDUP_REMOVED lines=9> */
.L_x_23427:
        /* <DEDUP_REMOVED lines=16> */
.L_x_23451:
        /* <DEDUP_REMOVED lines=13> */
.L_x_23453:
[----:B------:R-:W-:Y:S05]  /*c630*/  BSYNC.RECONVERGENT B2 ;  /* 0x0000000000027941 */ /* 0x000fea0003800200 */
.L_x_23452:
        /* <DEDUP_REMOVED lines=42> */
.L_x_23450:
[----:B------:R-:W-:Y:S05]  /*c8e0*/  BSYNC.RECONVERGENT B1 ;  /* 0x0000000000017941 */ /* 0x000fea0003800200 */
.L_x_23449:
        /* <DEDUP_REMOVED lines=18> */
.L_x_23456:
        /* <DEDUP_REMOVED lines=13> */
.L_x_23458:
[----:B------:R-:W-:Y:S05]  /*cae0*/  BSYNC.RECONVERGENT B2 ;  /* 0x0000000000027941 */ /* 0x000fea0003800200 */
.L_x_23457:
        /* <DEDUP_REMOVED lines=42> */
.L_x_23455:
[----:B------:R-:W-:Y:S05]  /*cd90*/  BSYNC.RECONVERGENT B1 ;  /* 0x0000000000017941 */ /* 0x000fea0003800200 */
.L_x_23454:
        /* <DEDUP_REMOVED lines=18> */
.L_x_23461:
        /* <DEDUP_REMOVED lines=13> */
.L_x_23463:
[----:B------:R-:W-:Y:S05]  /*cf90*/  BSYNC.RECONVERGENT B2 ;  /* 0x0000000000027941 */ /* 0x000fea0003800200 */
.L_x_23462:
        /* <DEDUP_REMOVED lines=42> */
.L_x_23460:
[----:B------:R-:W-:Y:S05]  /*d240*/  BSYNC.RECONVERGENT B1 ;  /* 0x0000000000017941 */ /* 0x000fea0003800200 */
.L_x_23459:
        /* <DEDUP_REMOVED lines=18> */
.L_x_23466:
        /* <DEDUP_REMOVED lines=13> */
.L_x_23468:
[----:B------:R-:W-:Y:S05]  /*d440*/  BSYNC.RECONVERGENT B2 ;  /* 0x0000000000027941 */ /* 0x000fea0003800200 */
.L_x_23467:
        /* <DEDUP_REMOVED lines=42> */
.L_x_23465:
[----:B------:R-:W-:Y:S05]  /*d6f0*/  BSYNC.RECONVERGENT B1 ;  /* 0x0000000000017941 */ /* 0x000fea0003800200 */
.L_x_23464:
        /* <DEDUP_REMOVED lines=10> */
.L_x_23448:
        /* <DEDUP_REMOVED lines=14> */
[----:B------:R-:W1:Y:S02]  /*d880*/  LDC.64 R48, c[0x0][0x3a0] ;  /* 0x0000e800ff307b82 */ /* 0x000e640000000a00 */
[----:B-1----:R-:W-:-:S06]  /*d890*/  IMAD.WIDE.U32 R48, R109, 0x10, R48 ;  /* 0x000000106d307825 */ /* 0x002fcc00078e0030 */
[----:B0-----:R-:W5:Y:S01]  /*d8a0*/  LDG.E.128 R48, desc[UR8][R48.64] ;  /* 0x0000000830307981 */ /* 0x001f62000c1e1d00 */
        /* <DEDUP_REMOVED lines=16> */
.L_x_23472:
        /* <DEDUP_REMOVED lines=13> */
.L_x_23474:
[----:B------:R-:W-:Y:S05]  /*da80*/  BSYNC.RECONVERGENT B2 ;  /* 0x0000000000027941 */ /* 0x000fea0003800200 */
.L_x_23473:
        /* <DEDUP_REMOVED lines=42> */
.L_x_23471:
[----:B------:R-:W-:Y:S05]  /*dd30*/  BSYNC.RECONVERGENT B1 ;  /* 0x0000000000017941 */ /* 0x000fea0003800200 */
.L_x_23470:
        /* <DEDUP_REMOVED lines=8> */
[----:B------:R-:W-:Y:S02]  /*ddc0*/  PLOP3.LUT P0, PT, P0, PT, PT, 0x8, 0x80 ;  /* 0x000000000080781c */ /* 0x000fe4000070e170 */
[----:B------:R-:W-:Y:S01]  /*ddd0*/  MOV R44, R78 ;  /* 0x0000004e002c7202 */ /* 0x000fe20000000f00 */
        /* <DEDUP_REMOVED lines=11> */
.L_x_23477:
        /* <DEDUP_REMOVED lines=13> */
.L_x_23479:
[----:B------:R-:W-:Y:S05]  /*df60*/  BSYNC.RECONVERGENT B2 ;  /* 0x0000000000027941 */ /* 0x000fea0003800200 */
.L_x_23478:
        /* <DEDUP_REMOVED lines=42> */
.L_x_23476:
[----:B------:R-:W-:Y:S05]  /*e210*/  BSYNC.RECONVERGENT B1 ;  /* 0x0000000000017941 */ /* 0x000fea0003800200 */
.L_x_23475:
[----:B------:R-:W-:Y:S01]  /*e220*/  I2FP.F32.U32 R44, R44 ;  /* 0x0000002c002c7245 */ /* 0x000fe20000201000 */
[----:B------:R-:W-:Y:S01]  /*e230*/  FMUL.FTZ R98, R45, R90 ;  /* 0x0000005a2d627220 */ /* 0x000fe20000410000 */
[----:B------:R-:W-:Y:S01]  /*e240*/  ISETP.NE.AND P3, PT, R101, 0x1, PT ;  /* 0x000000016500780c */ /* 0x000fe20003f65270 */
[----:B------:R-:W-:Y:S02]  /*e250*/  BSSY.RECONVERGENT B1, `(.L_x_23480) ;  /* 0x000004a000017945 */ /* 0x000fe40003800200 */
[----:B------:R-:W-:Y:S01]  /*e260*/  FFMA.FTZ R45, R44, R89, 1.1641532182693481445e-10 ;  /* 0x2f0000002c2d7423 */ /* 0x000fe20000010059 */
[----:B------:R-:W-:-:S04]  /*e270*/  FMUL.FTZ R98, R98, R87 ;  /* 0x0000005762627220 */ /* 0x000fc80000410000 */
        /* <DEDUP_REMOVED lines=15> */
.L_x_23482:
        /* <DEDUP_REMOVED lines=13> */
.L_x_23484:
[----:B------:R-:W-:Y:S05]  /*e440*/  BSYNC.RECONVERGENT B2 ;  /* 0x0000000000027941 */ /* 0x000fea0003800200 */
.L_x_23483:
        /* <DEDUP_REMOVED lines=42> */
.L_x_23481:
[----:B------:R-:W-:Y:S05]  /*e6f0*/  BSYNC.RECONVERGENT B1 ;  /* 0x0000000000017941 */ /* 0x000fea0003800200 */
.L_x_23480:
        /* <DEDUP_REMOVED lines=21> */
.L_x_23487:
        /* <DEDUP_REMOVED lines=13> */
.L_x_23489:
[----:B------:R-:W-:Y:S05]  /*e920*/  BSYNC.RECONVERGENT B2 ;  /* 0x0000000000027941 */ /* 0x000fea0003800200 */
.L_x_23488:
        /* <DEDUP_REMOVED lines=42> */
.L_x_23486:
[----:B------:R-:W-:Y:S05]  /*ebd0*/  BSYNC.RECONVERGENT B1 ;  /* 0x0000000000017941 */ /* 0x000fea0003800200 */
.L_x_23485:
        /* <DEDUP_REMOVED lines=9> */
.L_x_23469:
        /* <DEDUP_REMOVED lines=16> */
.L_x_23493:
        /* <DEDUP_REMOVED lines=13> */
.L_x_23495:
[----:B------:R-:W-:Y:S05]  /*ee40*/  BSYNC.RECONVERGENT B2 ;  /* 0x0000000000027941 */ /* 0x000fea0003800200 */
.L_x_23494:
        /* <DEDUP_REMOVED lines=42> */
.L_x_23492:
[----:B------:R-:W-:Y:S05]  /*f0f0*/  BSYNC.RECONVERGENT B1 ;  /* 0x0000000000017941 */ /* 0x000fea0003800200 */
.L_x_23491:
        /* <DEDUP_REMOVED lines=18> */
.L_x_23498:
        /* <DEDUP_REMOVED lines=13> */
.L_x_23500:
[----:B------:R-:W-:Y:S05]  /*f2f0*/  BSYNC.RECONVERGENT B2 ;  /* 0x0000000000027941 */ /* 0x000fea0003800200 */
.L_x_23499:
        /* <DEDUP_REMOVED lines=42> */
.L_x_23497:
[----:B------:R-:W-:Y:S05]  /*f5a0*/  BSYNC.RECONVERGENT B1 ;  /* 0x0000000000017941 */ /* 0x000fea0003800200 */
.L_x_23496:
        /* <DEDUP_REMOVED lines=18> */
.L_x_23503:
        /* <DEDUP_REMOVED lines=13> */
.L_x_23505:
[----:B------:R-:W-:Y:S05]  /*f7a0*/  BSYNC.RECONVERGENT B2 ;  /* 0x0000000000027941 */ /* 0x000fea0003800200 */
.L_x_23504:
        /* <DEDUP_REMOVED lines=42> */
.L_x_23502:
[----:B------:R-:W-:Y:S05]  /*fa50*/  BSYNC.RECONVERGENT B1 ;  /* 0x0000000000017941 */ /* 0x000fea0003800200 */
.L_x_23501:
        /* <DEDUP_REMOVED lines=18> */
.L_x_23508:
        /* <DEDUP_REMOVED lines=13> */
.L_x_23510:
[----:B------:R-:W-:Y:S05]  /*fc50*/  BSYNC.RECONVERGENT B2 ;  /* 0x0000000000027941 */ /* 0x000fea0003800200 */
.L_x_23509:
        /* <DEDUP_REMOVED lines=42> */
.L_x_23507:
[----:B------:R-:W-:Y:S05]  /*ff00*/  BSYNC.RECONVERGENT B1 ;  /* 0x0000000000017941 */ /* 0x000fea0003800200 */
.L_x_23506:
        /* <DEDUP_REMOVED lines=10> */
.L_x_23490:
[----:B------:R-:W-:Y:S01]  /*ffb0*/  FADD.FTZ R44, RZ, R24 ;  /* 0x00000018ff2c7221 */ /* 0x000fe20000010000 */
[----:B------:R-:W-:Y:S01]  /*ffc0*/  SEL R47, RZ, 0x100, !P2 ;  /* 0x00000100ff2f7807 */ /* 0x000fe20005000000 */
[----:B------:R-:W-:Y:S01]  /*ffd0*/  IMAD.WIDE.U32 R96, R109, 0x10, R96 ;  /* 0x000000106d607825 */ /* 0x000fe200078e0060 */
[----:B------:R-:W-:-:S03]  /*ffe0*/  SEL R87, RZ, 0x1, !P0 ;  /* 0x00000001ff577807 */ /* 0x000fc60004000000 */
[----:B------:R-:W-:Y:S01]  /*fff0*/  FADD.FTZ R45, R44, R25 ;  /* 0x000000192c2d7221 */ /* 0x000fe20000010000 */
[----:B------:R-:W-:Y:S01]  /*10000*/  UMOV UR33, 0xffffffff ;  /* 0xffffffff00217882 */ /* 0x000fe20000000000 */
[----:B------:R-:W-:Y:S01]  /*10010*/  IMAD.WIDE.U32 R94, R109, 0x4, R94 ;  /* 0x000000046d5e7825 */ /* 0x000fe200078e005e */
[----:B------:R0:W-:Y:S03]  /*10020*/  STG.E.128 desc[UR8][R96.64], R48 ;  /* 0x0000003060007986 */ /* 0x0001e6000c101d08 */
        /* <DEDUP_REMOVED lines=15> */
[----:B------:R-:W-:-:S03]  /*10120*/  SEL R45, RZ, 0x10000, !P3 ;  /* 0x00010000ff2d7807 */ /* 0x000fc60005800000 */
[----:B------:R-:W-:Y:S01]  /*10130*/  FADD.FTZ R89, R88, R39 ;  /* 0x0000002758597221 */ /* 0x000fe20000010000 */
[----:B------:R-:W-:-:S03]  /*10140*/  IADD3 R44, PT, PT, R47, R44, R45 ;  /* 0x0000002c2f2c7210 */ /* 0x000fc60007ffe02d */
[----:B------:R-:W-:Y:S01]  /*10150*/  FADD.FTZ R88, R89, R40 ;  /* 0x0000002859587221 */ /* 0x000fe20000010000 */
[----:B------:R-:W-:-:S03]  /*10160*/  IADD3 R87, PT, PT, R44, R87, RZ ;  /* 0x000000572c577210 */ /* 0x000fc60007ffe0ff */
[----:B------:R-:W-:Y:S02]  /*10170*/  FADD.FTZ R45, R88, R41 ;  /* 0x00000029582d7221 */ /* 0x000fe40000010000 */
[----:B------:R0:W-:Y:S02]  /*10180*/  STG.E desc[UR8][R94.64], R87 ;  /* 0x000000575e007986 */ /* 0x0001e4000c101908 */
        /* <DEDUP_REMOVED lines=76> */
.L_x_23524:
[----:B------:R-:W-:Y:S01]  /*10650*/  FMUL.FTZ R44, R47, R47 ;  /* 0x0000002f2f2c7220 */ /* 0x000fe20000410000 */
[----:B01----:R-:W-:Y:S01]  /*10660*/  FADD.FTZ R90, R90, R95 ;  /* 0x0000005f5a5a7221 */ /* 0x003fe20000010000 */
[----:B------:R-:W-:-:S03]  /*10670*/  ISETP.NE.AND P2, PT, RZ, UR30, PT ;  /* 0x0000001eff007c0c */ /* 0x000fc6000bf45270 */
[----:B------:R-:W-:Y:S01]  /*10680*/  FFMA.FTZ R87, R90, R45, UR11 ;  /* 0x0000000b5a577e23 */ /* 0x000fe2000801002d */
[----:B------:R-:W-:Y:S02]  /*10690*/  FSEL R88, R44, RZ, P2 ;  /* 0x000000ff2c587208 */ /* 0x000fe40001000000 */
[----:B------:R-:W0:Y:S01]  /*106a0*/  @!P0 LDC.64 R44, c[0x0][0x3c0] ;  /* 0x0000f000ff2c8b82 */ /* 0x000e220000000a00 */
[----:B------:R-:W-:Y:S02]  /*106b0*/  FSEL R89, R47, RZ, !P2 ;  /* 0x000000ff2f597208 */ /* 0x000fe40005000000 */
[----:B------:R-:W-:-:S03]  /*106c0*/  FADD.FTZ R87, R87, R88 ;  /* 0x0000005857577221 */ /* 0x000fc60000010000 */
[C---:B------:R-:W-:Y:S01]  /*106d0*/  FADD.FTZ R90, -R89.reuse, R24 ;  /* 0x00000018595a7221 */ /* 0x040fe20000010100 */
[C---:B------:R-:W-:Y:S01]  /*106e0*/  FADD.FTZ R94, -R89.reuse, R25 ;  /* 0x00000019595e7221 */ /* 0x040fe20000010100 */
[C---:B------:R-:W-:Y:S01]  /*106f0*/  FADD.FTZ R100, -R89.reuse, R26 ;  /* 0x0000001a59647221 */ /* 0x040fe20000010100 */
[----:B------:R-:W1:Y:S01]  /*10700*/  @!P0 LDC.64 R24, c[0x0][0x3c8] ;  /* 0x0000f200ff188b82 */ /* 0x000e620000000a00 */
[C---:B------:R-:W-:Y:S01]  /*10710*/  FADD.FTZ R102, -R89.reuse, R27 ;  /* 0x0000001b59667221 */ /* 0x040fe20000010100 */
[C---:B------:R-:W-:Y:S01]  /*10720*/  FADD.FTZ R88, -R89.reuse, R29 ;  /* 0x0000001d59587221 */ /* 0x040fe20000010100 */
[C---:B------:R-:W-:Y:S01]  /*10730*/  FADD.FTZ R96, -R89.reuse, R30 ;  /* 0x0000001e59607221 */ /* 0x040fe20000010100 */
[----:B------:R-:W2:Y:S01]  /*10740*/  MUFU.RSQ R29, R87 ;  /* 0x00000057001d7308 */ /* 0x000ea20000001400 */
[C---:B------:R-:W-:Y:S01]  /*10750*/  FADD.FTZ R36, -R89.reuse, R36 ;  /* 0x0000002459247221 */ /* 0x040fe20000010100 */
[C---:B------:R-:W-:Y:S01]  /*10760*/  FADD.FTZ R106, -R89.reuse, R37 ;  /* 0x00000025596a7221 */ /* 0x040fe20000010100 */
[C---:B------:R-:W-:Y:S01]  /*10770*/  FADD.FTZ R32, -R89.reuse, R32 ;  /* 0x0000002059207221 */ /* 0x040fe20000010100 */
[----:B------:R-:W3:Y:S01]  /*10780*/  LDC.64 R26, c[0x0][0x428] ;  /* 0x00010a00ff1a7b82 */ /* 0x000ee20000000a00 */
[C---:B------:R-:W-:Y:S01]  /*10790*/  FADD.FTZ R30, -R89.reuse, R34 ;  /* 0x00000022591e7221 */ /* 0x040fe20000010100 */
[C---:B------:R-:W-:Y:S01]  /*107a0*/  FADD.FTZ R108, -R89.reuse, R39 ;  /* 0x00000027596c7221 */ /* 0x040fe20000010100 */
[C---:B------:R-:W-:Y:S01]  /*107b0*/  FADD.FTZ R98, -R89.reuse, R31 ;  /* 0x0000001f59627221 */ /* 0x040fe20000010100 */
[C---:B------:R-:W-:Y:S01]  /*107c0*/  FADD.FTZ R34, -R89.reuse, R35 ;  /* 0x0000002359227221 */ /* 0x040fe20000010100 */
[C---:B------:R-:W-:Y:S01]  /*107d0*/  FADD.FTZ R38, -R89.reuse, R38 ;  /* 0x0000002659267221 */ /* 0x040fe20000010100 */
[----:B------:R-:W-:Y:S01]  /*107e0*/  FADD.FTZ R116, -R89, R51 ;  /* 0x0000003359747221 */ /* 0x000fe20000010100 */
[----:B0-----:R-:W-:-:S04]  /*107f0*/  @!P0 IMAD.WIDE R44, R84, 0x4, R44 ;  /* 0x00000004542c8825 */ /* 0x001fc800078e022c */
[C---:B------:R-:W-:Y:S01]  /*10800*/  FADD.FTZ R104, -R89.reuse, R28 ;  /* 0x0000001c59687221 */ /* 0x040fe20000010100 */
[C---:B------:R-:W-:Y:S01]  /*10810*/  FADD.FTZ R40, -R89.reuse, R40 ;  /* 0x0000002859287221 */ /* 0x040fe20000010100 */
[C---:B------:R-:W-:Y:S01]  /*10820*/  FADD.FTZ R28, -R89.reuse, R33 ;  /* 0x00000021591c7221 */ /* 0x040fe20000010100 */
[C---:B------:R-:W-:Y:S01]  /*10830*/  FADD.FTZ R48, -R89.reuse, R48 ;  /* 0x0000003059307221 */ /* 0x040fe20000010100 */
[----:B------:R0:W-:Y:S01]  /*10840*/  @!P0 STG.E desc[UR8][R44.64], R47 ;  /* 0x0000002f2c008986 */ /* 0x0001e2000c101908 */
[----:B------:R-:W-:Y:S01]  /*10850*/  FADD.FTZ R42, -R89, R42 ;  /* 0x0000002a592a7221 */ /* 0x000fe20000010100 */
[C---:B--2---:R-:W-:Y:S01]  /*10860*/  FMUL.FTZ R37, R29.reuse, R90 ;  /* 0x0000005a1d257220 */ /* 0x044fe20000410000 */
[C---:B------:R-:W-:Y:S01]  /*10870*/  FMUL.FTZ R39, R29.reuse, R94 ;  /* 0x0000005e1d277220 */ /* 0x040fe20000410000 */
[C---:B------:R-:W-:Y:S01]  /*10880*/  FMUL.FTZ R51, R29.reuse, R100 ;  /* 0x000000641d337220 */ /* 0x040fe20000410000 */
[C---:B------:R-:W-:Y:S01]  /*10890*/  FMUL.FTZ R87, R29.reuse, R102 ;  /* 0x000000661d577220 */ /* 0x040fe20000410000 */
[----:B------:R-:W-:Y:S01]  /*108a0*/  FMUL.FTZ R94, R29, R36 ;  /* 0x000000241d5e7220 */ /* 0x000fe20000410000 */
[C---:B------:R-:W-:Y:S01]  /*108b0*/  FADD.FTZ R112, -R89.reuse, R43 ;  /* 0x0000002b59707221 */ /* 0x040fe20000010100 */
[----:B------:R-:W-:Y:S01]  /*108c0*/  FADD.FTZ R50, -R89, R50 ;  /* 0x0000003259327221 */ /* 0x000fe20000010100 */
[----:B-1----:R-:W-:-:S04]  /*108d0*/  @!P0 IMAD.WIDE R24, R84, 0x4, R24 ;  /* 0x0000000454188825 */ /* 0x002fc800078e0218 */
[----:B------:R-:W-:Y:S01]  /*108e0*/  FMUL.FTZ R103, R29, R32 ;  /* 0x000000201d677220 */ /* 0x000fe20000410000 */
[----:B------:R-:W-:Y:S01]  /*108f0*/  FFMA.FTZ R36, R37, R77, R74 ;  /* 0x0000004d25247223 */ /* 0x000fe2000001004a */
[----:B0-----:R-:W0:Y:S01]  /*10900*/  LDC.64 R44, c[0x0][0x380] ;  /* 0x0000e000ff2c7b82 */ /* 0x001e220000000a00 */
[C---:B------:R-:W-:Y:S01]  /*10910*/  FADD.FTZ R110, -R89.reuse, R41 ;  /* 0x00000029596e7221 */ /* 0x040fe20000010100 */
[----:B------:R-:W-:Y:S01]  /*10920*/  FADD.FTZ R114, -R89, R49 ;  /* 0x0000003159727221 */ /* 0x000fe20000010100 */
[C---:B------:R-:W-:Y:S01]  /*10930*/  FMUL.FTZ R101, R29.reuse, R98 ;  /* 0x000000621d657220 */ /* 0x040fe20000410000 */
[C---:B------:R-:W-:Y:S01]  /*10940*/  FMUL.FTZ R32, R29.reuse, R34 ;  /* 0x000000221d207220 */ /* 0x040fe20000410000 */
[----:B------:R-:W-:Y:S01]  /*10950*/  FMUL.FTZ R111, R29, R38 ;  /* 0x000000261d6f7220 */ /* 0x000fe20000410000 */
[----:B------:R-:W-:Y:S01]  /*10960*/  FFMA.FTZ R37, R39, R75, R72 ;  /* 0x0000004b27257223 */ /* 0x000fe20000010048 */
[C---:B------:R-:W-:Y:S01]  /*10970*/  FMUL.FTZ R31, R29.reuse, R104 ;  /* 0x000000681d1f7220 */ /* 0x040fe20000410000 */
[C---:B------:R-:W-:Y:S01]  /*10980*/  FMUL.FTZ R33, R29.reuse, R88 ;  /* 0x000000581d217220 */ /* 0x040fe20000410000 */
[C---:B------:R-:W-:Y:S01]  /*10990*/  FMUL.FTZ R97, R29.reuse, R96 ;  /* 0x000000601d617220 */ /* 0x040fe20000410000 */
[----:B------:R-:W-:Y:S01]  /*109a0*/  FMUL.FTZ R98, R29, R40 ;  /* 0x000000281d627220 */ /* 0x000fe20000410000 */
[----:B---3--:R-:W-:-:S04]  /*109b0*/  IMAD.WIDE.U32 R34, R86, 0x10, R26 ;  /* 0x0000001056227825 */ /* 0x008fc800078e001a */
        /* <DEDUP_REMOVED lines=10> */
[----:B------:R-:W-:-:S04]  /*10a60*/  IMAD.WIDE.U32 R48, R91, 0x10, R26 ;  /* 0x000000105b307825 */ /* 0x000fc800078e001a */
[C---:B------:R-:W-:Y:S01]  /*10a70*/  FMUL.FTZ R100, R29.reuse, R110 ;  /* 0x0000006e1d647220 */ /* 0x040fe20000410000 */
[----:B------:R-:W-:Y:S01]  /*10a80*/  FMUL.FTZ R42, R29, R114 ;  /* 0x000000721d2a7220 */ /* 0x000fe20000410000 */
[----:B------:R1:W-:Y:S01]  /*10a90*/  @!P0 STG.E desc[UR8][R24.64], R29 ;  /* 0x0000001d18008986 */ /* 0x0003e2000c101908 */
[----:B------:R-:W-:-:S04]  /*10aa0*/  IMAD.WIDE.U32 R50, R93, 0x10, R26 ;  /* 0x000000105d327825 */ /* 0x000fc800078e001a */
[----:B------:R-:W-:Y:S01]  /*10ab0*/  FMUL.FTZ R43, R29, R116 ;  /* 0x000000741d2b7220 */ /* 0x000fe20000410000 */
[----:B------:R-:W-:Y:S01]  /*10ac0*/  FFMA.FTZ R28, R103, R61, R58 ;  /* 0x0000003d671c7223 */ /* 0x000fe2000001003a */
[----:B------:R2:W-:Y:S01]  /*10ad0*/  STG.E.128 desc[UR8][R34.64], R36 ;  /* 0x0000002422007986 */ /* 0x0005e2000c101d08 */
[----:B------:R-:W-:-:S04]  /*10ae0*/  IMAD.WIDE.U32 R86, R99, 0x10, R26 ;  /* 0x0000001063567825 */ /* 0x000fc800078e001a */
[----:B------:R-:W-:Y:S01]  /*10af0*/  FFMA.FTZ R30, R30, R0, R9 ;  /* 0x000000001e1e7223 */ /* 0x000fe20000010009 */
[----:B------:R-:W-:Y:S01]  /*10b00*/  FFMA.FTZ R40, R40, R18, R3 ;  /* 0x0000001228287223 */ /* 0x000fe20000010003 */
[----:B------:R-:W-:Y:S01]  /*10b10*/  FFMA.FTZ R43, R43, R21, R56 ;  /* 0x000000152b2b7223 */ /* 0x000fe20000010038 */
[----:B------:R-:W-:-:S04]  /*10b20*/  IMAD.WIDE.U32 R88, R105, 0x10, R26 ;  /* 0x0000001069587825 */ /* 0x000fc800078e001a */
[----:B-1----:R-:W-:Y:S01]  /*10b30*/  FFMA.FTZ R24, R31, R69, R66 ;  /* 0x000000451f187223 */ /* 0x002fe20000010042 */
        /* <DEDUP_REMOVED lines=9> */
[----:B--2---:R-:W-:Y:S01]  /*10bd0*/  FFMA.FTZ R34, R111, R11, R6 ;  /* 0x0000000b6f227223 */ /* 0x004fe20000010006 */
        /* <DEDUP_REMOVED lines=8> */
[----:B0-----:R-:W-:-:S03]  /*10c60*/  IMAD R84, R44, 0x4, R84 ;  /* 0x000000042c547824 */ /* 0x001fc600078e0254 */
[----:B------:R1:W-:Y:S02]  /*10c70*/  STG.E.128 desc[UR8][R86.64], R32 ;  /* 0x0000002056007986 */ /* 0x0003e4000c101d08 */
[----:B------:R-:W-:Y:S02]  /*10c80*/  ISETP.GE.AND P0, PT, R84, R45, PT ;  /* 0x0000002d5400720c */ /* 0x000fe40003f06270 */
[----:B------:R1:W-:Y:S04]  /*10c90*/  STG.E.128 desc[UR8][R88.64], R36 ;  /* 0x0000002458007986 */ /* 0x0003e8000c101d08 */
[----:B------:R1:W-:Y:S07]  /*10ca0*/  STG.E.128 desc[UR8][R90.64], R40 ;  /* 0x000000285a007986 */ /* 0x0003ee000c101d08 */
[----:B------:R-:W-:Y:S05]  /*10cb0*/  @!P0 BRA `(.L_x_23512) ;  /* 0xffffff0000908947 */ /* 0x000fea000383ffff */
[----:B------:R-:W-:Y:S05]  /*10cc0*/  BSYNC B0 ;  /* 0x0000000000007941 */ /* 0x000fea0003800000 */
.L_x_23259:
[----:B------:R-:W-:Y:S05]  /*10cd0*/  EXIT ;  /* 0x000000000000794d */ /* 0x000fea0003800000 */
.L_x_23511:
        /* <DEDUP_REMOVED lines=8> */
.L_x_23514:
[----:B------:R-:W-:Y:S05]  /*10d60*/  BSYNC B1 ;  /* 0x0000000000017941 */ /* 0x000fea0003800000 */
.L_x_23513:
        /* <DEDUP_REMOVED lines=9> */
.L_x_23515:
[----:B------:R-:W-:Y:S02]  /*10e00*/  IMAD.MOV.U32 R96, RZ, RZ, 0x4 ;  /* 0x00000004ff607424 */ /* 0x000fe400078e00ff */
[----:B------:R-:W-:-:S04]  /*10e10*/  IMAD.MOV.U32 R88, RZ, RZ, R95 ;  /* 0x000000ffff587224 */ /* 0x000fc800078e005f */
[----:B------:R-:W-:-:S05]  /*10e20*/  FADD.FTZ R88, R87, R88 ;  /* 0x0000005857587221 */ /* 0x000fca0000010000 */
[----:B------:R-:W-:-:S07]  /*10e30*/  MOV R97, R88 ;  /* 0x0000005800617202 */ /* 0x000fce0000000f00 */
[----:B------:R-:W-:Y:S05]  /*10e40*/  WARPSYNC.COLLECTIVE R94, `(.L_x_23516) ;  /* 0x000000005e087348 */ /* 0x000fea0003c00000 */
[----:B------:R0:W1:Y:S02]  /*10e50*/  SHFL.BFLY P2, R95, R97, R96, R101 ;  /* 0x0c000060615f7389 */ /* 0x0000640000040065 */
[----:B01----:R-:W-:Y:S05]  /*10e60*/  ENDCOLLECTIVE ;  /* 0x000000000000791b */ /* 0x003fea0003800000 */
.L_x_23516:
        /* <DEDUP_REMOVED lines=8> */
.L_x_23517:
[----:B------:R-:W-:Y:S02]  /*10ef0*/  IMAD.MOV.U32 R96, RZ, RZ, 0x10 ;  /* 0x00000010ff607424 */ /* 0x000fe400078e00ff */
[----:B------:R-:W-:-:S04]  /*10f00*/  IMAD.MOV.U32 R90, RZ, RZ, R95 ;  /* 0x000000ffff5a7224 */ /* 0x000fc800078e005f */
[----:B------:R-:W-:-:S05]  /*10f10*/  FADD.FTZ R90, R89, R90 ;  /* 0x0000005a595a7221 */ /* 0x000fca0000010000 */
[----:B------:R-:W-:-:S07]  /*10f20*/  MOV R97, R90 ;  /* 0x0000005a00617202 */ /* 0x000fce0000000f00 */
[----:B------:R-:W-:Y:S05]  /*10f30*/  WARPSYNC.COLLECTIVE R94, `(.L_x_23518) ;  /* 0x000000005e087348 */ /* 0x000fea0003c00000 */
[----:B------:R0:W1:Y:S02]  /*10f40*/  SHFL.BFLY P2, R95, R97, R96, R101 ;  /* 0x0c000060615f7389 */ /* 0x0000640000040065 */
[----:B01----:R-:W-:Y:S05]  /*10f50*/  ENDCOLLECTIVE ;  /* 0x000000000000791b */ /* 0x003fea0003800000 */
.L_x_23518:
        /* <DEDUP_REMOVED lines=56> */
.L_x_23519:
[----:B------:R-:W-:Y:S02]  /*112e0*/  IMAD.MOV.U32 R96, RZ, RZ, 0x2 ;  /* 0x00000002ff607424 */ /* 0x000fe400078e00ff */
[----:B------:R-:W-:-:S04]  /*112f0*/  IMAD.MOV.U32 R87, RZ, RZ, R95 ;  /* 0x000000ffff577224 */ /* 0x000fc800078e005f */
[----:B------:R-:W-:-:S05]  /*11300*/  FADD.FTZ R87, R44, R87 ;  /* 0x000000572c577221 */ /* 0x000fca0000010000 */
[----:B------:R-:W-:-:S07]  /*11310*/  MOV R97, R87 ;  /* 0x0000005700617202 */ /* 0x000fce0000000f00 */
[----:B------:R-:W-:Y:S05]  /*11320*/  WARPSYNC.COLLECTIVE R94, `(.L_x_23520) ;  /* 0x000000005e087348 */ /* 0x000fea0003c00000 */
[----:B------:R0:W1:Y:S02]  /*11330*/  SHFL.BFLY P2, R95, R97, R96, R101 ;  /* 0x0c000060615f7389 */ /* 0x0000640000040065 */
[----:B01----:R-:W-:Y:S05]  /*11340*/  ENDCOLLECTIVE ;  /* 0x000000000000791b */ /* 0x003fea0003800000 */
.L_x_23520:
[----:B------:R-:W-:Y:S01]  /*11350*/  HFMA2 R96, -RZ, RZ, 0, 2.384185791015625e-07 ;  /* 0x00000004ff607431 */ /* 0x000fe200000001ff */
[----:B------:R-:W-:-:S05]  /*11360*/  MOV R88, R95 ;  /* 0x0000005f00587202 */ /* 0x000fca0000000f00 */
[----:B------:R-:W-:-:S04]  /*11370*/  FADD.FTZ R88, R87, R88 ;  /* 0x0000005857587221 */ /* 0x000fc80000010000 */
[----:B------:R-:W-:-:S07]  /*11380*/  IMAD.MOV.U32 R97, RZ, RZ, R88 ;  /* 0x000000ffff617224 */ /* 0x000fce00078e0058 */
[----:B------:R-:W-:Y:S05]  /*11390*/  WARPSYNC.COLLECTIVE R94, `(.L_x_23521) ;  /* 0x000000005e087348 */ /* 0x000fea0003c00000 */
[----:B------:R0:W1:Y:S02]  /*113a0*/  SHFL.BFLY P2, R95, R97, R96, R101 ;  /* 0x0c000060615f7389 */ /* 0x0000640000040065 */
[----:B01----:R-:W-:Y:S05]  /*113b0*/  ENDCOLLECTIVE ;  /* 0x000000000000791b */ /* 0x003fea0003800000 */
.L_x_23521:
[----:B------:R-:W-:Y:S02]  /*113c0*/  IMAD.MOV.U32 R96, RZ, RZ, 0x8 ;  /* 0x00000008ff607424 */ /* 0x000fe400078e00ff */
[----:B------:R-:W-:-:S04]  /*113d0*/  IMAD.MOV.U32 R89, RZ, RZ, R95 ;  /* 0x000000ffff597224 */ /* 0x000fc800078e005f */
[----:B------:R-:W-:-:S05]  /*113e0*/  FADD.FTZ R89, R88, R89 ;  /* 0x0000005958597221 */ /* 0x000fca0000010000 */
[----:B------:R-:W-:-:S07]  /*113f0*/  MOV R97, R89 ;  /* 0x0000005900617202 */ /* 0x000fce0000000f00 */
[----:B------:R-:W-:Y:S05]  /*11400*/  WARPSYNC.COLLECTIVE R94, `(.L_x_23522) ;  /* 0x000000005e087348 */ /* 0x000fea0003c00000 */
[----:B------:R0:W1:Y:S02]  /*11410*/  SHFL.BFLY P2, R95, R97, R96, R101 ;  /* 0x0c000060615f7389 */ /* 0x0000640000040065 */
[----:B01----:R-:W-:Y:S05]  /*11420*/  ENDCOLLECTIVE ;  /* 0x000000000000791b */ /* 0x003fea0003800000 */
.L_x_23522:
[----:B------:R-:W-:Y:S01]  /*11430*/  HFMA2 R96, -RZ, RZ, 0, 9.5367431640625e-07 ;  /* 0x00000010ff607431 */ /* 0x000fe200000001ff */
[----:B------:R-:W-:-:S05]  /*11440*/  MOV R90, R95 ;  /* 0x0000005f005a7202 */ /* 0x000fca0000000f00 */
[----:B------:R-:W-:-:S04]  /*11450*/  FADD.FTZ R90, R89, R90 ;  /* 0x0000005a595a7221 */ /* 0x000fc80000010000 */
[----:B------:R-:W-:-:S07]  /*11460*/  IMAD.MOV.U32 R97, RZ, RZ, R90 ;  /* 0x000000ffff617224 */ /* 0x000fce00078e005a */
[----:B------:R-:W-:Y:S05]  /*11470*/  WARPSYNC.COLLECTIVE R94, `(.L_x_23523) ;  /* 0x000000005e087348 */ /* 0x000fea0003c00000 */
[----:B------:R0:W1:Y:S02]  /*11480*/  SHFL.BFLY P2, R95, R97, R96, R101 ;  /* 0x0c000060615f7389 */ /* 0x0000640000040065 */
[----:B01----:R-:W-:Y:S05]  /*11490*/  ENDCOLLECTIVE ;  /* 0x000000000000791b */ /* 0x003fea0003800000 */
.L_x_23523:
[----:B------:R-:W-:Y:S05]  /*114a0*/  BRA `(.L_x_23524) ;  /* 0xfffffff000687947 */ /* 0x000fea000383ffff */
.L_x_23525:
        /* <DEDUP_REMOVED lines=13> */
.L_x_28839:


//--------------------- .text._ZN10layer_norm13ln_fwd_kernelINS_13Kernel_traitsI6__halfffffjLj768ELj1ELj4ELj1ELj16ENS_18Kernel_traits_baseILj768ES2_ffffjLj128EEEEELb1ELb0ELb1ELb0EEEvNS_9FwdParamsE --------------------------
	.section	.text._ZN10layer_norm13ln_fwd_kernelINS_13Kernel_traitsI6__halfffffjLj768ELj1ELj4ELj1ELj16ENS_18Kernel_traits_baseILj768ES2_ffffjLj128EEEEELb1ELb0ELb1ELb0EEEvNS_9FwdParamsE,"ax",@progbits
	.align	128
        .global         _ZN10layer_norm13ln_fwd_kernelINS_13Kernel_traitsI6__halfffffjLj768ELj1ELj4ELj1ELj16ENS_18Kernel_traits_baseILj768ES2_ffffjLj128EEEEELb1ELb0ELb1ELb0EEEvNS_9FwdParamsE
        .type           _ZN10layer_norm13ln_fwd_kernelINS_13Kernel_traitsI6__halfffffjLj768ELj1ELj4ELj1ELj16ENS_18Kernel_traits_baseILj768ES2_ffffjLj128EEEEELb1ELb0ELb1ELb0EEEvNS_9FwdParamsE,@function
        .size           _ZN10layer_norm13ln_fwd_kernelINS_13Kernel_traitsI6__halfffffjLj768ELj1ELj4ELj1ELj16ENS_18Kernel_traits_baseILj768ES2_ffffjLj128EEEEELb1ELb0ELb1ELb0EEEvNS_9FwdParamsE,(.L_x_28840 - _ZN10layer_norm13ln_fwd_kernelINS_13Kernel_traitsI6__halfffffjLj768ELj1ELj4ELj1ELj16ENS_18Kernel_traits_baseILj768ES2_ffffjLj128EEEEELb1ELb0ELb1ELb0EEEvNS_9FwdParamsE)
        .other          _ZN10layer_norm13ln_fwd_kernelINS_13Kernel_traitsI6__halfffffjLj768ELj1ELj4ELj1ELj16ENS_18Kernel_traits_baseILj768ES2_ffffjLj128EEEEELb1ELb0ELb1ELb0EEEvNS_9FwdParamsE,@"STO_CUDA_ENTRY STV_DEFAULT"
_ZN10layer_norm13ln_fwd_kernelINS_13Kernel_traitsI6__halfffffjLj768ELj1ELj4ELj1ELj16ENS_18Kernel_traits_baseILj768ES2_ffffjLj128EEEEELb1ELb0ELb1ELb0EEEvNS_9FwdParamsE:
.text._ZN10layer_norm13ln_fwd_kernelINS_13Kernel_traitsI6__halfffffjLj768ELj1ELj4ELj1ELj16ENS_18Kernel_traits_baseILj768ES2_ffffjLj128EEEEELb1ELb0ELb1ELb0EEEvNS_9FwdParamsE:
        /* <DEDUP_REMOVED lines=104> */
.L_x_23527:
        /* <DEDUP_REMOVED lines=36> */
.L_x_23528:
[----:B------:R-:W-:Y:S05]  /*08c0*/  BSYNC.RECONVERGENT B0 ;  /* 0x0000000000007941 */ /* 0x000fea0003800200 */
.L_x_23526:
[----:B------:R-:W0:Y:S02]  /*08d0*/  LDCU UR4, c[0x0][0x384] ;  /* 0x00007080ff0477ac */ /* 0x000e240008000800 */
[----:B0-----:R-:W-:-:S13]  /*08e0*/  ISETP.GE.AND P0, PT, R65, UR4, PT ;  /* 0x0000000441007c0c */ /* 0x001fda000bf06270 */
[----:B------:R-:W-:Y:S05]  /*08f0*/  @P0 EXIT ;  /* 0x000000000000094d */ /* 0x000fea0003800000 */
[----:B------:R-:W-:Y:S01]  /*0900*/  IMAD.HI.U32 R0, R63, -0x326172a9, RZ ;  /* 0xcd9e8d573f007827 */ /* 0x000fe200078e00ff */
[--C-:B-----5:R-:W-:Y:S01]  /*0910*/  SHF.R.U64 R27, R8, 0x10, R9.reuse ;  /* 0x00000010081b7819 */ /* 0x120fe20000001209 */
[----:B------:R-:W-:Y:S01]  /*0920*/  BSSY B0, `(.L_x_23529) ;  /* 0x00012ec000007945 */ /* 0x000fe20003800000 */
[----:B------:R-:W-:Y:S01]  /*0930*/  MOV R24, R9 ;  /* 0x0000000900187202 */ /* 0x000fe20000000f00 */
[----:B------:R-:W-:Y:S01]  /*0940*/  IMAD.MOV.U32 R22, RZ, RZ, R8 ;  /* 0x000000ffff167224 */ /* 0x000fe200078e0008 */
[----:B------:R-:W-:Y:S01]  /*0950*/  SHF.R.U32.HI R54, RZ, 0x10, R9 ;  /* 0x00000010ff367819 */ /* 0x000fe20000011609 */
[----:B------:R-:W-:Y:S01]  /*0960*/  IMAD.HI.U32 R8, R62, -0x2daee0ad, RZ ;  /* 0xd2511f533e087827 */ /* 0x000fe200078e00ff */
[----:B------:R-:W-:Y:S01]  /*0970*/  LOP3.LUT R9, R61, UR6, R0, 0x96, !PT ;  /* 0x000000063d097c12 */ /* 0x000fe2000f8e9600 */
[----:B------:R-:W0:Y:S01]  /*0980*/  LDCU UR10, c[0x0][0x404] ;  /* 0x00008080ff0a77ac */ /* 0x000e220008000800 */
[--C-:B------:R-:W-:Y:S01]  /*0990*/  SHF.R.U64 R75, R6, 0x10, R7.reuse ;  /* 0x00000010064b7819 */ /* 0x100fe20000001207 */
[----:B------:R-:W-:Y:S01]  /*09a0*/  IMAD.MOV.U32 R74, RZ, RZ, R6 ;  /* 0x000000ffff4a7224 */ /* 0x000fe200078e0006 */
[----:B------:R-:W-:Y:S01]  /*09b0*/  LOP3.LUT R20, R8, UR7, RZ, 0x3c, !PT ;  /* 0x0000000708147c12 */ /* 0x000fe2000f8e3cff */
[----:B------:R-:W-:Y:S01]  /*09c0*/  IMAD R21, R62, -0x2daee0ad, RZ ;  /* 0xd2511f533e157824 */ /* 0x000fe200078e02ff */
[----:B------:R-:W-:Y:S01]  /*09d0*/  SHF.R.U32.HI R28, RZ, 0x10, R7 ;  /* 0x00000010ff1c7819 */ /* 0x000fe20000011607 */
[----:B------:R-:W-:Y:S01]  /*09e0*/  IMAD.HI.U32 R6, R9, -0x2daee0ad, RZ ;  /* 0xd2511f5309067827 */ /* 0x000fe200078e00ff */
[----:B------:R-:W-:Y:S01]  /*09f0*/  MOV R76, R2 ;  /* 0x00000002004c7202 */ /* 0x000fe20000000f00 */
[----:B------:R-:W1:Y:S01]  /*0a00*/  LDCU.U8 UR11, c[0x0][0x410] ;  /* 0x00008200ff0b77ac */ /* 0x000e620008000000 */
[----:B------:R-:W-:Y:S01]  /*0a10*/  SHF.R.U64 R77, R2, 0x10, R3 ;  /* 0x00000010024d7819 */ /* 0x000fe20000001203 */
[----:B------:R-:W-:Y:S01]  /*0a20*/  IMAD.MOV.U32 R25, RZ, RZ, R7 ;  /* 0x000000ffff197224 */ /* 0x000fe200078e0007 */
[----:B------:R-:W-:Y:S01]  /*0a30*/  LOP3.LUT R21, R21, UR16, R6, 0x96, !PT ;  /* 0x0000001015157c12 */ /* 0x000fe2000f8e9606 */
[----:B------:R-:W-:Y:S01]  /*0a40*/  IMAD R7, R63, -0x326172a9, RZ ;  /* 0xcd9e8d573f077824 */ /* 0x000fe200078e02ff */
[----:B------:R-:W-:Y:S01]  /*0a50*/  SHF.R.U32.HI R2, RZ, 0x10, R3 ;  /* 0x00000010ff027819 */ /* 0x000fe20000011603 */
[----:B------:R-:W-:Y:S01]  /*0a60*/  IMAD.HI.U32 R0, R20, -0x326172a9, RZ ;  /* 0xcd9e8d5714007827 */ /* 0x000fe200078e00ff */
[----:B------:R-:W-:Y:S01]  /*0a70*/  SHF.R.U32.HI R80, RZ, 0x10, R69 ;  /* 0x00000010ff507819 */ /* 0x000fe20000011645 */
[----:B------:R-:W2:Y:S01]  /*0a80*/  LDCU UR14, c[0x0][0x448] ;  /* 0x00008900ff0e77ac */ /* 0x000ea20008000800 */
[----:B------:R-:W-:Y:S01]  /*0a90*/  PRMT R2, R2, 0x5410, R24 ;  /* 0x0000541002027816 */ /* 0x000fe20000000018 */
[----:B------:R-:W-:Y:S01]  /*0aa0*/  IMAD.MOV.U32 R26, RZ, RZ, R3 ;  /* 0x000000ffff1a7224 */ /* 0x000fe200078e0003 */
[----:B------:R-:W-:Y:S01]  /*0ab0*/  LOP3.LUT R3, R7, UR15, R0, 0x96, !PT ;  /* 0x0000000f07037c12 */ /* 0x000fe2000f8e9600 */
[----:B------:R-:W-:Y:S01]  /*0ac0*/  IMAD R23, R9, -0x2daee0ad, RZ ;  /* 0xd2511f5309177824 */ /* 0x000fe200078e02ff */
[----:B------:R-:W-:Y:S01]  /*0ad0*/  SHF.R.U64 R0, R10, 0x10, R11 ;  /* 0x000000100a007819 */ /* 0x000fe2000000120b */
[----:B------:R-:W-:Y:S01]  /*0ae0*/  IMAD R20, R20, -0x326172a9, RZ ;  /* 0xcd9e8d5714147824 */ /* 0x000fe200078e02ff */
[----:B------:R-:W-:Y:S01]  /*0af0*/  SHF.R.U64 R83, R14, 0x10, R15 ;  /* 0x000000100e537819 */ /* 0x000fe2000000120f */
[----:B------:R-:W-:Y:S01]  /*0b00*/  IMAD.HI.U32 R9, R21, -0x326172a9, RZ ;  /* 0xcd9e8d5715097827 */ /* 0x000fe200078e00ff */
[----:B------:R-:W-:Y:S01]  /*0b10*/  PRMT R0, R0, 0x5410, R22 ;  /* 0x0000541000007816 */ /* 0x000fe20000000016 */
[----:B------:R-:W3:Y:S01]  /*0b20*/  LDCU.64 UR12, c[0x0][0x408] ;  /* 0x00008100ff0c77ac */ /* 0x000ee20008000a00 */
[----:B------:R-:W-:Y:S01]  /*0b30*/  SHF.R.U64 R85, R12, 0x10, R13 ;  /* 0x000000100c557819 */ /* 0x000fe2000000120d */
[----:B------:R-:W-:Y:S01]  /*0b40*/  IMAD.MOV.U32 R8, RZ, RZ, R10 ;  /* 0x000000ffff087224 */ /* 0x000fe200078e000a */
[----:B------:R-:W-:Y:S01]  /*0b50*/  LOP3.LUT R9, R20, UR17, R9, 0x96, !PT ;  /* 0x0000001114097c12 */ /* 0x000fe2000f8e9609 */
[----:B------:R-:W-:Y:S01]  /*0b60*/  IMAD.HI.U32 R10, R3, -0x2daee0ad, RZ ;  /* 0xd2511f53030a7827 */ /* 0x000fe200078e00ff */
[----:B------:R-:W-:Y:S01]  /*0b70*/  MOV R7, R11 ;  /* 0x0000000b00077202 */ /* 0x000fe20000000f00 */
[----:B------:R-:W4:Y:S01]  /*0b80*/  LDCU.64 UR4, c[0x0][0x3a0] ;  /* 0x00007400ff0477ac */ /* 0x000f220008000a00 */
[----:B------:R-:W-:Y:S01]  /*0b90*/  SHF.R.U32.HI R6, RZ, 0x10, R11 ;  /* 0x00000010ff067819 */ /* 0x000fe2000001160b */
[----:B------:R-:W-:Y:S01]  /*0ba0*/  IMAD R20, R21, -0x326172a9, RZ ;  /* 0xcd9e8d5715147824 */ /* 0x000fe200078e02ff */
[----:B------:R-:W-:Y:S01]  /*0bb0*/  LOP3.LUT R10, R23, UR18, R10, 0x96, !PT ;  /* 0x00000012170a7c12 */ /* 0x000fe2000f8e960a */
[----:B------:R-:W-:Y:S01]  /*0bc0*/  IMAD R22, R3, -0x2daee0ad, RZ ;  /* 0xd2511f5303167824 */ /* 0x000fe200078e02ff */
[----:B------:R-:W-:Y:S01]  /*0bd0*/  SHF.R.U64 R81, R16, 0x10, R17 ;  /* 0x0000001010517819 */ /* 0x000fe20000001211 */
        /* <DEDUP_REMOVED lines=21> */
[----:B------:R-:W-:Y:S02]  /*0d30*/  LOP3.LUT R21, R22, UR24, R21, 0x96, !PT ;  /* 0x0000001816157c12 */ /* 0x000fe4000f8e9615 */
[----:B------:R-:W-:Y:S01]  /*0d40*/  MOV R22, R68 ;  /* 0x0000004400167202 */ /* 0x000fe20000000f00 */
[----:B------:R-:W-:Y:S01]  /*0d50*/  IMAD.MOV.U32 R23, RZ, RZ, R70 ;  /* 0x000000ffff177224 */ /* 0x000fe200078e0046 */
[----:B------:R-:W-:Y:S01]  /*0d60*/  LOP3.LUT R3, R10, UR23, R3, 0x96, !PT ;  /* 0x000000170a037c12 */ /* 0x000fe2000f8e9603 */
[----:B------:R-:W-:Y:S02]  /*0d70*/  IMAD.MOV.U32 R24, RZ, RZ, R71 ;  /* 0x000000ffff187224 */ /* 0x000fe400078e0047 */
[----:B------:R-:W-:Y:S02]  /*0d80*/  IMAD R20, R20, -0x326172a9, RZ ;  /* 0xcd9e8d5714147824 */ /* 0x000fe400078e02ff */
[----:B------:R-:W-:Y:S01]  /*0d90*/  IMAD.HI.U32 R10, R3, -0x2daee0ad, RZ ;  /* 0xd2511f53030a7827 */ /* 0x000fe200078e00ff */
[----:B------:R-:W-:-:S03]  /*0da0*/  PRMT R78, R23, 0x5410, R24 ;  /* 0x00005410174e7816 */ /* 0x000fc60000000018 */
[----:B------:R-:W-:Y:S02]  /*0db0*/  IMAD R23, R9, -0x2daee0ad, RZ ;  /* 0xd2511f5309177824 */ /* 0x000fe400078e02ff */
[----:B------:R-:W-:-:S03]  /*0dc0*/  IMAD.HI.U32 R9, R21, -0x326172a9, RZ ;  /* 0xcd9e8d5715097827 */ /* 0x000fc600078e00ff */
[----:B------:R-:W-:Y:S01]  /*0dd0*/  LOP3.LUT R10, R23, UR26, R10, 0x96, !PT ;  /* 0x0000001a170a7c12 */ /* 0x000fe2000f8e960a */
[----:B------:R-:W-:Y:S01]  /*0de0*/  IMAD.MOV.U32 R24, RZ, RZ, R69 ;  /* 0x000000ffff187224 */ /* 0x000fe200078e0045 */
[----:B------:R-:W-:Y:S01]  /*0df0*/  LOP3.LUT R9, R20, UR25, R9, 0x96, !PT ;  /* 0x0000001914097c12 */ /* 0x000fe2000f8e9609 */
[----:B------:R-:W-:Y:S01]  /*0e00*/  IMAD R20, R21, -0x326172a9, RZ ;  /* 0xcd9e8d5715147824 */ /* 0x000fe200078e02ff */
[----:B------:R-:W-:Y:S01]  /*0e10*/  SHF.R.U32.HI R23, RZ, 0x10, R19 ;  /* 0x00000010ff177819 */ /* 0x000fe20000011613 */
[----:B------:R-:W-:Y:S01]  /*0e20*/  IMAD.MOV.U32 R55, RZ, RZ, RZ ;  /* 0x000000ffff377224 */ /* 0x000fe200078e00ff */
[----:B------:R-:W-:Y:S01]  /*0e30*/  PRMT R79, R22, 0x5410, R24 ;  /* 0x00005410164f7816 */ /* 0x000fe20000000018 */
[----:B------:R-:W-:Y:S01]  /*0e40*/  IMAD R22, R3, -0x2daee0ad, RZ ;  /* 0xd2511f5303167824 */ /* 0x000fe200078e02ff */
[----:B------:R-:W-:Y:S01]  /*0e50*/  PRMT R80, R80, 0x5410, R23 ;  /* 0x0000541050507816 */ /* 0x000fe20000000017 */
[----:B------:R-:W-:Y:S01]  /*0e60*/  IMAD.HI.U32 R21, R9, -0x2daee0ad, RZ ;  /* 0xd2511f5309157827 */ /* 0x000fe200078e00ff */
[----:B------:R-:W-:-:S03]  /*0e70*/  SHF.R.U32.HI R24, RZ, 0x10, R17 ;  /* 0x00000010ff187819 */ /* 0x000fc60000011611 */
[----:B------:R-:W-:Y:S01]  /*0e80*/  IMAD.HI.U32 R3, R10, -0x326172a9, RZ ;  /* 0xcd9e8d570a037827 */ /* 0x000fe200078e00ff */
[----:B------:R-:W-:Y:S02]  /*0e90*/  LOP3.LUT R21, R22, UR28, R21, 0x96, !PT ;  /* 0x0000001c16157c12 */ /* 0x000fe4000f8e9615 */
[----:B------:R-:W-:Y:S01]  /*0ea0*/  SHF.R.U32.HI R22, RZ, 0x10, R15 ;  /* 0x00000010ff167819 */ /* 0x000fe2000001160f */
[----:B------:R-:W-:Y:S01]  /*0eb0*/  IMAD R23, R9, -0x2daee0ad, RZ ;  /* 0xd2511f5309177824 */ /* 0x000fe200078e02ff */
[----:B------:R-:W-:Y:S01]  /*0ec0*/  LOP3.LUT R3, R20, UR27, R3, 0x96, !PT ;  /* 0x0000001b14037c12 */ /* 0x000fe2000f8e9603 */
[----:B------:R-:W-:Y:S01]  /*0ed0*/  IMAD R10, R10, -0x326172a9, RZ ;  /* 0xcd9e8d570a0a7824 */ /* 0x000fe200078e02ff */
[----:B------:R-:W-:Y:S01]  /*0ee0*/  PRMT R83, R83, 0x5410, R22 ;  /* 0x0000541053537816 */ /* 0x000fe20000000016 */
[----:B------:R-:W-:Y:S01]  /*0ef0*/  IMAD.HI.U32 R9, R21, -0x326172a9, RZ ;  /* 0xcd9e8d5715097827 */ /* 0x000fe200078e00ff */
[----:B------:R-:W-:-:S03]  /*0f00*/  PRMT R81, R81, 0x5410, R24 ;  /* 0x0000541051517816 */ /* 0x000fc60000000018 */
[C---:B------:R-:W-:Y:S01]  /*0f10*/  IMAD.HI.U32 R20, R3.reuse, -0x2daee0ad, RZ ;  /* 0xd2511f5303147827 */ /* 0x040fe200078e00ff */
[----:B------:R-:W-:Y:S02]  /*0f20*/  LOP3.LUT R58, R10, UR29, R9, 0x96, !PT ;  /* 0x0000001d0a3a7c12 */ /* 0x000fe4000f8e9609 */
[----:B------:R-:W-:Y:S01]  /*0f30*/  SHF.R.U32.HI R9, RZ, 0x10, R13 ;  /* 0x00000010ff097819 */ /* 0x000fe2000001160d */
[----:B------:R-:W-:Y:S01]  /*0f40*/  IMAD R10, R3, -0x2daee0ad, RZ ;  /* 0xd2511f53030a7824 */ /* 0x000fe200078e02ff */
[----:B------:R-:W-:Y:S01]  /*0f50*/  LOP3.LUT R20, R23, UR30, R20, 0x96, !PT ;  /* 0x0000001e17147c12 */ /* 0x000fe2000f8e9614 */
[----:B------:R-:W-:Y:S01]  /*0f60*/  IMAD.HI.U32 R59, R58, -0x2daee0ad, RZ ;  /* 0xd2511f533a3b7827 */ /* 0x000fe200078e00ff */
[----:B------:R-:W-:Y:S02]  /*0f70*/  SHF.R.U32.HI R3, RZ, 0x10, R5 ;  /* 0x00000010ff037819 */ /* 0x000fe40000011605 */
[----:B------:R-:W-:Y:S01]  /*0f80*/  PRMT R85, R85, 0x5410, R9 ;  /* 0x0000541055557816 */ /* 0x000fe20000000009 */
[----:B------:R-:W-:Y:S01]  /*0f90*/  IMAD R22, R21, -0x326172a9, RZ ;  /* 0xcd9e8d5715167824 */ /* 0x000fe200078e02ff */
[----:B------:R-:W-:Y:S01]  /*0fa0*/  SHF.R.U64 R21, R4, 0x10, R5 ;  /* 0x0000001004157819 */ /* 0x000fe20000001205 */
[----:B------:R-:W-:Y:S01]  /*0fb0*/  IMAD.HI.U32 R57, R20, -0x326172a9, RZ ;  /* 0xcd9e8d5714397827 */ /* 0x000fe200078e00ff */
[----:B------:R-:W-:-:S03]  /*0fc0*/  LOP3.LUT R59, R10, UR32, R59, 0x96, !PT ;  /* 0x000000200a3b7c12 */ /* 0x000fc6000f8e963b */
[----:B------:R-:W-:Y:S01]  /*0fd0*/  HADD2.F32 R9, -RZ, R4.H0_H0 ;  /* 0x20000004ff097230 */ /* 0x000fe20000004100 */
        /* <DEDUP_REMOVED lines=10> */
.L_x_23907:
[----:B------:R-:W0:Y:S08]  /*1080*/  LDC.64 R48, c[0x0][0x3f0] ;  /* 0x0000fc00ff307b82 */ /* 0x000e300000000a00 */
[----:B------:R-:W1:Y:S01]  /*1090*/  LDC.64 R50, c[0x0][0x3f8] ;  /* 0x0000fe00ff327b82 */ /* 0x000e620000000a00 */
[----:B0-----:R-:W-:-:S05]  /*10a0*/  IMAD.WIDE R88, R65, 0x4, R48 ;  /* 0x0000000441587825 */ /* 0x001fca00078e0230 */
[----:B------:R-:W2:Y:S01]  /*10b0*/  LDG.E R48, desc[UR8][R88.64] ;  /* 0x0000000858307981 */ /* 0x000ea2000c1e1900 */
[C---:B-1----:R-:W-:Y:S02]  /*10c0*/  IMAD.WIDE R86, R65.reuse, 0x4, R50 ;  /* 0x0000000441567825 */ /* 0x042fe400078e0232 */
[----:B------:R-:W0:Y:S03]  /*10d0*/  LDC R50, c[0x0][0x388] ;  /* 0x0000e200ff327b82 */ /* 0x000e260000000800 */
[----:B------:R1:W5:Y:S01]  /*10e0*/  LDG.E R49, desc[UR8][R86.64] ;  /* 0x0000000856317981 */ /* 0x000362000c1e1900 */
[----:B------:R-:W-:Y:S01]  /*10f0*/  ISETP.GE.U32.AND P4, PT, R64, 0x20, PT ;  /* 0x000000204000780c */ /* 0x000fe20003f86070 */
[----:B------:R-:W-:Y:S01]  /*1100*/  BSSY.RECONVERGENT B1, `(.L_x_23530) ;  /* 0x00002e9000017945 */ /* 0x000fe20003800200 */
        /* <DEDUP_REMOVED lines=11> */
[----:B-1----:R-:W-:Y:S06]  /*11c0*/  @!P4 BRA `(.L_x_23531) ;  /* 0x0000002c0070c947 */ /* 0x002fec0003800000 */
[----:B------:R-:W-:Y:S04]  /*11d0*/  BSSY.RECONVERGENT B2, `(.L_x_23532) ;  /* 0x0000005000027945 */ /* 0x000fe80003800200 */
[----:B------:R-:W-:Y:S05]  /*11e0*/  @!P0 BRA `(.L_x_23533) ;  /* 0x00000000000c8947 */ /* 0x000fea0003800000 */
[----:B------:R-:W0:Y:S02]  /*11f0*/  LDC.64 R20, c[0x0][0x390] ;  /* 0x0000e400ff147b82 */ /* 0x000e240000000a00 */
[----:B0-----:R-:W-:-:S06]  /*1200*/  IMAD.WIDE.U32 R20, R51, 0x10, R20 ;  /* 0x0000001033147825 */ /* 0x001fcc00078e0014 */
[----:B------:R-:W5:Y:S02]  /*1210*/  LDG.E.128 R20, desc[UR8][R20.64] ;  /* 0x0000000814147981 */ /* 0x000f64000c1e1d00 */
.L_x_23533:
[----:B------:R-:W-:Y:S05]  /*1220*/  BSYNC.RECONVERGENT B2 ;  /* 0x0000000000027941 */ /* 0x000fea0003800200 */
.L_x_23532:
[----:B------:R-:W-:Y:S01]  /*1230*/  UISETP.NE.U32.AND UP0, UPT, UR4, URZ, UPT ;  /* 0x000000ff0400728c */ /* 0x000fe2000bf05070 */
[----:B------:R-:W-:Y:S03]  /*1240*/  BSSY.RECONVERGENT B2, `(.L_x_23534) ;  /* 0x00002c0000027945 */ /* 0x000fe60003800200 */
[----:B------:R-:W-:-:S09]  /*1250*/  UISETP.NE.AND.EX UP0, UPT, UR5, URZ, UPT, UP0 ;  /* 0x000000ff0500728c */ /* 0x000fd2000bf05300 */
[----:B------:R-:W-:Y:S05]  /*1260*/  BRA.U !UP0, `(.L_x_23535) ;  /* 0x00000015089c7547 */ /* 0x000fea000b800000 */
[----:B------:R-:W0:Y:S02]  /*1270*/  LDC.64 R24, c[0x0][0x3a0] ;  /* 0x0000e800ff187b82 */ /* 0x000e240000000a00 */
[----:B0-----:R-:W-:-:S06]  /*1280*/  IMAD.WIDE.U32 R26, R67, 0x10, R24 ;  /* 0x00000010431a7825 */ /* 0x001fcc00078e0018 */
[----:B------:R-:W5:Y:S01]  /*1290*/  LDG.E.128 R24, desc[UR8][R26.64] ;  /* 0x000000081a187981 */ /* 0x000f62000c1e1d00 */
[----:B------:R-:W-:Y:S01]  /*12a0*/  ISETP.GT.AND P1, PT, R48, RZ, PT ;  /* 0x000000ff3000720c */ /* 0x000fe20003f24270 */
[----:B------:R-:W-:-:S12]  /*12b0*/  BSSY.RECONVERGENT B3, `(.L_x_23536) ;  /* 0x0000058000037945 */ /* 0x000fd80003800200 */
        /* <DEDUP_REMOVED lines=19> */
.L_x_23540:
        /* <DEDUP_REMOVED lines=13> */
.L_x_23542:
[----:B------:R-:W-:Y:S05]  /*14c0*/  BSYNC.RECONVERGENT B5 ;  /* 0x0000000000057941 */ /* 0x000fea0003800200 */
.L_x_23541:
        /* <DEDUP_REMOVED lines=41> */
[----:B------:R-:W-:Y:S02]  /*1760*/  LOP3.LUT R59, R72, UR32, R87, 0x96, !PT ;  /* 0x00000020483b7c12 */ /* 0x000fe4000f8e9657 */
[----:B------:R-:W-:-:S07]  /*1770*/  MOV R72, R86 ;  /* 0x0000005600487202 */ /* 0x000fce0000000f00 */
.L_x_23539:
[----:B------:R-:W-:Y:S05]  /*1780*/  BSYNC.RECONVERGENT B4 ;  /* 0x0000000000047941 */ /* 0x000fea0003800200 */
.L_x_23538:
[----:B------:R-:W-:Y:S01]  /*1790*/  I2FP.F32.U32 R87, R82 ;  /* 0x0000005200577245 */ /* 0x000fe20000201000 */
[----:B------:R-:W-:Y:S02]  /*17a0*/  HFMA2 R58, -RZ, RZ, 0.1171875, 0 ;  /* 0x2f800000ff3a7431 */ /* 0x000fe400000001ff */
[----:B-----5:R-:W-:-:S03]  /*17b0*/  FMUL.FTZ R56, R20, UR13 ;  /* 0x0000000d14387c20 */ /* 0x020fc60008410000 */
[----:B------:R-:W-:Y:S01]  /*17c0*/  FFMA.FTZ R58, R87, R58, 1.1641532182693481445e-10 ;  /* 0x2f000000573a7423 */ /* 0x000fe2000001003a */
[----:B------:R-:W-:-:S04]  /*17d0*/  FMUL.FTZ R56, R56, UR12 ;  /* 0x0000000c38387c20 */ /* 0x000fc80008410000 */
[----:B------:R-:W-:-:S04]  /*17e0*/  FSETP.GTU.FTZ.AND P2, PT, R58, UR10, PT ;  /* 0x0000000a3a007c0b */ /* 0x000fc8000bf5c000 */
[----:B------:R-:W-:Y:S02]  /*17f0*/  FSEL R87, R56, RZ, !P2 ;  /* 0x000000ff38577208 */ /* 0x000fe40005000000 */
[----:B------:R-:W-:-:S03]  /*1800*/  SEL R56, RZ, 0x1, P2 ;  /* 0x00000001ff387807 */ /* 0x000fc60001000000 */
[----:B------:R-:W-:Y:S01]  /*1810*/  FADD.FTZ R24, R24, R87 ;  /* 0x0000005718187221 */ /* 0x000fe20000010000 */
[----:B------:R-:W-:-:S07]  /*1820*/  PRMT R54, R56, 0x7610, R54 ;  /* 0x0000761038367816 */ /* 0x000fce0000000036 */
.L_x_23537:
[----:B------:R-:W-:Y:S05]  /*1830*/  BSYNC.RECONVERGENT B3 ;  /* 0x0000000000037941 */ /* 0x000fea0003800200 */
.L_x_23536:
        /* <DEDUP_REMOVED lines=15> */
[----:B------:R-:W-:Y:S01]  /*1930*/  @!P2 MOV R82, R59 ;  /* 0x0000003b0052a202 */ /* 0x000fe20000000f00 */
[----:B------:R-:W-:Y:S02]  /*1940*/  @P2 VIADD R58, R73, 0x1 ;  /* 0x00000001493a2836 */ /* 0x000fe40000000000 */
[----:B------:R-:W-:Y:S02]  /*1950*/  @P2 IMAD.MOV.U32 R56, RZ, RZ, R72 ;  /* 0x000000ffff382224 */ /* 0x000fe400078e0048 */
[----:B------:R-:W-:Y:S01]  /*1960*/  @P2 IMAD.MOV.U32 R82, RZ, RZ, R57 ;  /* 0x000000ffff522224 */ /* 0x000fe200078e0039 */
[----:B------:R-:W-:Y:S06]  /*1970*/  BRA `(.L_x_23546) ;  /* 0x0000000000e47947 */ /* 0x000fec0003800000 */
.L_x_23547:
        /* <DEDUP_REMOVED lines=13> */
.L_x_23549:
[----:B------:R-:W-:Y:S05]  /*1a50*/  BSYNC.RECONVERGENT B5 ;  /* 0x0000000000057941 */ /* 0x000fea0003800200 */
.L_x_23548:
[----:B------:R-:W-:Y:S01]  /*1a60*/  LOP3.LUT R86, R55, UR7, R91, 0x96, !PT ;  /* 0x0000000737567c12 */ /* 0x000fe2000f8e965b */
[----:B------:R-:W-:Y:S01]  /*1a70*/  IMAD.WIDE.U32 R58, R63, -0x326172a9, RZ ;  /* 0xcd9e8d573f3a7825 */ /* 0x000fe200078e00ff */
[----:B------:R-:W-:-:S03]  /*1a80*/  MOV R82, R72 ;  /* 0x0000004800527202 */ /* 0x000fc60000000f00 */
        /* <DEDUP_REMOVED lines=38> */
[----:B------:R-:W-:Y:S01]  /*1cf0*/  LOP3.LUT R59, R58, UR32, R87, 0x96, !PT ;  /* 0x000000203a3b7c12 */ /* 0x000fe2000f8e9657 */
[----:B------:R-:W-:-:S07]  /*1d00*/  IMAD.MOV.U32 R58, RZ, RZ, RZ ;  /* 0x000000ffff3a7224 */ /* 0x000fce00078e00ff */
.L_x_23546:
[----:B------:R-:W-:Y:S05]  /*1d10*/  BSYNC.RECONVERGENT B4 ;  /* 0x0000000000047941 */ /* 0x000fea0003800200 */
.L_x_23545:
[----:B------:R-:W-:Y:S01]  /*1d20*/  I2FP.F32.U32 R72, R82 ;  /* 0x0000005200487245 */ /* 0x000fe20000201000 */
[----:B------:R-:W-:-:S04]  /*1d30*/  IMAD.MOV.U32 R73, RZ, RZ, 0x2f800000 ;  /* 0x2f800000ff497424 */ /* 0x000fc800078e00ff */
[----:B------:R-:W-:Y:S01]  /*1d40*/  FFMA.FTZ R73, R72, R73, 1.1641532182693481445e-10 ;  /* 0x2f00000048497423 */ /* 0x000fe20000010049 */
[----:B-----5:R-:W-:-:S04]  /*1d50*/  FMUL.FTZ R72, R21, UR13 ;  /* 0x0000000d15487c20 */ /* 0x020fc80008410000 */
[----:B------:R-:W-:Y:S01]  /*1d60*/  FMUL.FTZ R72, R72, UR12 ;  /* 0x0000000c48487c20 */ /* 0x000fe20008410000 */
[----:B------:R-:W-:-:S04]  /*1d70*/  FSETP.GTU.FTZ.AND P2, PT, R73, UR10, PT ;  /* 0x0000000a49007c0b */ /* 0x000fc8000bf5c000 */
[----:B------:R-:W-:Y:S02]  /*1d80*/  FSEL R82, R72, RZ, !P2 ;  /* 0x000000ff48527208 */ /* 0x000fe40005000000 */
[----:B------:R-:W-:-:S03]  /*1d90*/  SEL R72, RZ, 0x1, P2 ;  /* 0x00000001ff487807 */ /* 0x000fc60001000000 */
[----:B------:R-:W-:Y:S01]  /*1da0*/  FADD.FTZ R25, R25, R82 ;  /* 0x0000005219197221 */ /* 0x000fe20000010000 */
[----:B------:R-:W-:-:S07]  /*1db0*/  PRMT R11, R72, 0x7610, R11 ;  /* 0x00007610480b7816 */ /* 0x000fce000000000b */
.L_x_23544:
[----:B------:R-:W-:Y:S05]  /*1dc0*/  BSYNC.RECONVERGENT B3 ;  /* 0x0000000000037941 */ /* 0x000fea0003800200 */
.L_x_23543:
        /* <DEDUP_REMOVED lines=14> */
[----:B------:R-:W-:Y:S01]  /*1eb0*/  @P2 IADD3 R72, PT, PT, R58, 0x1, RZ ;  /* 0x000000013a482810 */ /* 0x000fe20007ffe0ff */
[----:B------:R-:W-:Y:S01]  /*1ec0*/  @!P2 IMAD.MOV.U32 R82, RZ, RZ, R56 ;  /* 0x000000ffff52a224 */ /* 0x000fe200078e0038 */
[----:B------:R-:W-:Y:S01]  /*1ed0*/  @P2 MOV R82, R56 ;  /* 0x0000003800522202 */ /* 0x000fe20000000f00 */
[----:B------:R-:W-:Y:S02]  /*1ee0*/  @!P2 IMAD.MOV.U32 R73, RZ, RZ, R59 ;  /* 0x000000ffff49a224 */ /* 0x000fe400078e003b */
[----:B------:R-:W-:Y:S01]  /*1ef0*/  @P2 IMAD.MOV.U32 R73, RZ, RZ, R57 ;  /* 0x000000ffff492224 */ /* 0x000fe200078e0039 */
[----:B------:R-:W-:Y:S06]  /*1f00*/  BRA `(.L_x_23553) ;  /* 0x0000000000e47947 */ /* 0x000fec0003800000 */
.L_x_23554:
        /* <DEDUP_REMOVED lines=13> */
.L_x_23556:
[----:B------:R-:W-:Y:S05]  /*1fe0*/  BSYNC.RECONVERGENT B5 ;  /* 0x0000000000057941 */ /* 0x000fea0003800200 */
.L_x_23555:
        /* <DEDUP_REMOVED lines=43> */
.L_x_23553:
[----:B------:R-:W-:Y:S05]  /*22a0*/  BSYNC.RECONVERGENT B4 ;  /* 0x0000000000047941 */ /* 0x000fea0003800200 */
.L_x_23552:
[----:B------:R-:W-:Y:S01]  /*22b0*/  I2FP.F32.U32 R73, R73 ;  /* 0x0000004900497245 */ /* 0x000fe20000201000 */
[----:B------:R-:W-:Y:S02]  /*22c0*/  IMAD.MOV.U32 R58, RZ, RZ, 0x2f800000 ;  /* 0x2f800000ff3a7424 */ /* 0x000fe400078e00ff */
[----:B-----5:R-:W-:Y:S02]  /*22d0*/  FMUL.FTZ R56, R22, UR13 ;  /* 0x0000000d16387c20 */ /* 0x020fe40008410000 */
[----:B------:R-:W-:Y:S02]  /*22e0*/  FFMA.FTZ R58, R73, R58, 1.1641532182693481445e-10 ;  /* 0x2f000000493a7423 */ /* 0x000fe4000001003a */
[----:B------:R-:W-:-:S03]  /*22f0*/  FMUL.FTZ R56, R56, UR12 ;  /* 0x0000000c38387c20 */ /* 0x000fc60008410000 */
[----:B------:R-:W-:-:S04]  /*2300*/  FSETP.GTU.FTZ.AND P2, PT, R58, UR10, PT ;  /* 0x0000000a3a007c0b */ /* 0x000fc8000bf5c000 */
[----:B------:R-:W-:Y:S02]  /*2310*/  FSEL R73, R56, RZ, !P2 ;  /* 0x000000ff38497208 */ /* 0x000fe40005000000 */
[----:B------:R-:W-:-:S03]  /*2320*/  SEL R56, RZ, 0x1, P2 ;  /* 0x00000001ff387807 */ /* 0x000fc60001000000 */
[----:B------:R-:W-:Y:S01]  /*2330*/  FADD.FTZ R26, R26, R73 ;  /* 0x000000491a1a7221 */ /* 0x000fe20000010000 */
[----:B------:R-:W-:-:S07]  /*2340*/  PRMT R2, R56, 0x7610, R2 ;  /* 0x0000761038027816 */ /* 0x000fce0000000002 */
.L_x_23551:
[----:B------:R-:W-:Y:S05]  /*2350*/  BSYNC.RECONVERGENT B3 ;  /* 0x0000000000037941 */ /* 0x000fea0003800200 */
.L_x_23550:
        /* <DEDUP_REMOVED lines=19> */
.L_x_23560:
        /* <DEDUP_REMOVED lines=13> */
.L_x_23562:
[----:B------:R-:W-:Y:S05]  /*2560*/  BSYNC.RECONVERGENT B4 ;  /* 0x0000000000047941 */ /* 0x000fea0003800200 */
.L_x_23561:
        /* <DEDUP_REMOVED lines=41> */
[----:B------:R-:W-:Y:S01]  /*2800*/  IMAD.MOV.U32 R58, RZ, RZ, R82 ;  /* 0x000000ffff3a7224 */ /* 0x000fe200078e0052 */
[----:B------:R-:W-:-:S07]  /*2810*/  MOV R84, R72 ;  /* 0x0000004800547202 */ /* 0x000fce0000000f00 */
.L_x_23559:
[----:B------:R-:W-:Y:S05]  /*2820*/  BSYNC.RECONVERGENT B3 ;  /* 0x0000000000037941 */ /* 0x000fea0003800200 */
.L_x_23558:
        /* <DEDUP_REMOVED lines=9> */
[----:B------:R-:W-:Y:S01]  /*28c0*/  PRMT R0, R58, 0x7610, R0 ;  /* 0x000076103a007816 */ /* 0x000fe20000000000 */
[----:B------:R-:W-:Y:S06]  /*28d0*/  BRA `(.L_x_23557) ;  /* 0x0000001400587947 */ /* 0x000fec0003800000 */
.L_x_23535:
        /* <DEDUP_REMOVED lines=21> */
.L_x_23567:
        /* <DEDUP_REMOVED lines=13> */
.L_x_23569:
[----:B------:R-:W-:Y:S05]  /*2b00*/  BSYNC.RECONVERGENT B5 ;  /* 0x0000000000057941 */ /* 0x000fea0003800200 */
.L_x_23568:
        /* <DEDUP_REMOVED lines=43> */
.L_x_23566:
[----:B------:R-:W-:Y:S05]  /*2dc0*/  BSYNC.RECONVERGENT B4 ;  /* 0x0000000000047941 */ /* 0x000fea0003800200 */
.L_x_23565:
[----:B------:R-:W-:Y:S01]  /*2dd0*/  I2FP.F32.U32 R24, R24 ;  /* 0x0000001800187245 */ /* 0x000fe20000201000 */
[----:B------:R-:W-:-:S05]  /*2de0*/  HFMA2 R25, -RZ, RZ, 0.1171875, 0 ;  /* 0x2f800000ff197431 */ /* 0x000fca00000001ff */
[----:B------:R-:W-:Y:S01]  /*2df0*/  FFMA.FTZ R24, R24, R25, 1.1641532182693481445e-10 ;  /* 0x2f00000018187423 */ /* 0x000fe20000010019 */
[----:B-----5:R-:W-:-:S04]  /*2e00*/  FMUL.FTZ R25, R20, UR13 ;  /* 0x0000000d14197c20 */ /* 0x020fc80008410000 */
[----:B------:R-:W-:Y:S01]  /*2e10*/  FSETP.GTU.FTZ.AND P1, PT, R24, UR10, PT ;  /* 0x0000000a18007c0b */ /* 0x000fe2000bf3c000 */
[----:B------:R-:W-:-:S03]  /*2e20*/  FMUL.FTZ R24, R25, UR12 ;  /* 0x0000000c19187c20 */ /* 0x000fc60008410000 */
[----:B------:R-:W-:Y:S02]  /*2e30*/  SEL R25, RZ, 0x1, P1 ;  /* 0x00000001ff197807 */ /* 0x000fe40000800000 */
[----:B------:R-:W-:Y:S02]  /*2e40*/  FSEL R24, R24, RZ, !P1 ;  /* 0x000000ff18187208 */ /* 0x000fe40004800000 */
[----:B------:R-:W-:-:S07]  /*2e50*/  PRMT R54, R25, 0x7610, R54 ;  /* 0x0000761019367816 */ /* 0x000fce0000000036 */
.L_x_23564:
[----:B------:R-:W-:Y:S05]  /*2e60*/  BSYNC.RECONVERGENT B3 ;  /* 0x0000000000037941 */ /* 0x000fea0003800200 */
.L_x_23563:
        /* <DEDUP_REMOVED lines=17> */
.L_x_23574:
        /* <DEDUP_REMOVED lines=13> */
.L_x_23576:
[----:B------:R-:W-:Y:S05]  /*3050*/  BSYNC.RECONVERGENT B5 ;  /* 0x0000000000057941 */ /* 0x000fea0003800200 */
.L_x_23575:
        /* <DEDUP_REMOVED lines=43> */
.L_x_23573:
[----:B------:R-:W-:Y:S05]  /*3310*/  BSYNC.RECONVERGENT B4 ;  /* 0x0000000000047941 */ /* 0x000fea0003800200 */
.L_x_23572:
[----:B------:R-:W-:Y:S01]  /*3320*/  I2FP.F32.U32 R25, R25 ;  /* 0x0000001900197245 */ /* 0x000fe20000201000 */
[----:B------:R-:W-:-:S04]  /*3330*/  IMAD.MOV.U32 R26, RZ, RZ, 0x2f800000 ;  /* 0x2f800000ff1a7424 */ /* 0x000fc800078e00ff */
[----:B------:R-:W-:Y:S01]  /*3340*/  FFMA.FTZ R25, R25, R26, 1.1641532182693481445e-10 ;  /* 0x2f00000019197423 */ /* 0x000fe2000001001a */
[----:B-----5:R-:W-:-:S04]  /*3350*/  FMUL.FTZ R26, R21, UR13 ;  /* 0x0000000d151a7c20 */ /* 0x020fc80008410000 */
[----:B------:R-:W-:Y:S01]  /*3360*/  FSETP.GTU.FTZ.AND P1, PT, R25, UR10, PT ;  /* 0x0000000a19007c0b */ /* 0x000fe2000bf3c000 */
[----:B------:R-:W-:-:S03]  /*3370*/  FMUL.FTZ R25, R26, UR12 ;  /* 0x0000000c1a197c20 */ /* 0x000fc60008410000 */
[----:B------:R-:W-:Y:S02]  /*3380*/  SEL R26, RZ, 0x1, P1 ;  /* 0x00000001ff1a7807 */ /* 0x000fe40000800000 */
[----:B------:R-:W-:Y:S02]  /*3390*/  FSEL R25, R25, RZ, !P1 ;  /* 0x000000ff19197208 */ /* 0x000fe40004800000 */
[----:B------:R-:W-:-:S07]  /*33a0*/  PRMT R11, R26, 0x7610, R11 ;  /* 0x000076101a0b7816 */ /* 0x000fce000000000b */
.L_x_23571:
[----:B------:R-:W-:Y:S05]  /*33b0*/  BSYNC.RECONVERGENT B3 ;  /* 0x0000000000037941 */ /* 0x000fea0003800200 */
.L_x_23570:
        /* <DEDUP_REMOVED lines=17> */
.L_x_23581:
        /* <DEDUP_REMOVED lines=13> */
.L_x_23583:
[----:B------:R-:W-:Y:S05]  /*35a0*/  BSYNC.RECONVERGENT B5 ;  /* 0x0000000000057941 */ /* 0x000fea0003800200 */
.L_x_23582:
        /* <DEDUP_REMOVED lines=43> */
.L_x_23580:
[----:B------:R-:W-:Y:S05]  /*3860*/  BSYNC.RECONVERGENT B4 ;  /* 0x0000000000047941 */ /* 0x000fea0003800200 */
.L_x_23579:
        /* <DEDUP_REMOVED lines=9> */
.L_x_23578:
[----:B------:R-:W-:Y:S05]  /*3900*/  BSYNC.RECONVERGENT B3 ;  /* 0x0000000000037941 */ /* 0x000fea0003800200 */
.L_x_23577:
        /* <DEDUP_REMOVED lines=16> */
.L_x_23586:
        /* <DEDUP_REMOVED lines=13> */
.L_x_23588:
[----:B------:R-:W-:Y:S05]  /*3ae0*/  BSYNC.RECONVERGENT B4 ;  /* 0x0000000000047941 */ /* 0x000fea0003800200 */
.L_x_23587:
        /* <DEDUP_REMOVED lines=43> */
.L_x_23585:
[----:B------:R-:W-:Y:S05]  /*3da0*/  BSYNC.RECONVERGENT B3 ;  /* 0x0000000000037941 */ /* 0x000fea0003800200 */
.L_x_23584:
        /* <DEDUP_REMOVED lines=9> */
.L_x_23557:
[----:B------:R-:W-:Y:S05]  /*3e40*/  BSYNC.RECONVERGENT B2 ;  /* 0x0000000000027941 */ /* 0x000fea0003800200 */
.L_x_23534:
[----:B------:R-:W0:Y:S01]  /*3e50*/  LDC.64 R72, c[0x0][0x3a8] ;  /* 0x0000ea00ff487b82 */ /* 0x000e220000000a00 */
[----:B------:R-:W-:Y:S01]  /*3e60*/  BSSY.RECONVERGENT B2, `(.L_x_23589) ;  /* 0x0000010000027945 */ /* 0x000fe20003800200 */
[----:B------:R-:W-:Y:S02]  /*3e70*/  IMAD.MOV.U32 R58, RZ, RZ, R84 ;  /* 0x000000ffff3a7224 */ /* 0x000fe400078e0054 */
[----:B0-----:R-:W-:-:S05]  /*3e80*/  IMAD.WIDE.U32 R72, R67, 0x10, R72 ;  /* 0x0000001043487825 */ /* 0x001fca00078e0048 */
[----:B-----5:R0:W-:Y:S01]  /*3e90*/  STG.E.128 desc[UR8][R72.64], R24 ;  /* 0x0000001848007986 */ /* 0x0201e2000c101d08 */
[----:B------:R-:W-:Y:S05]  /*3ea0*/  @!P0 BRA `(.L_x_23590) ;  /* 0x00000000002c8947 */ /* 0x000fea0003800000 */
[----:B------:R-:W1:Y:S01]  /*3eb0*/  LDC.64 R86, c[0x0][0x3b0] ;  /* 0x0000ec00ff567b82 */ /* 0x000e620000000a00 */
[----:B0-----:R-:W-:Y:S01]  /*3ec0*/  IMAD.U32 R72, R2, 0x10000, RZ ;  /* 0x0001000002487824 */ /* 0x001fe200078e00ff */
[----:B------:R-:W-:-:S04]  /*3ed0*/  LOP3.LUT R73, R0, 0xffff, RZ, 0xc0, !PT ;  /* 0x0000ffff00497812 */ /* 0x000fc800078ec0ff */
[----:B------:R-:W-:-:S04]  /*3ee0*/  LOP3.LUT R72, R72, 0xff0000, RZ, 0xc0, !PT ;  /* 0x00ff000048487812 */ /* 0x000fc800078ec0ff */
[----:B------:R-:W-:Y:S02]  /*3ef0*/  LEA R72, R73, R72, 0x18 ;  /* 0x0000004849487211 */ /* 0x000fe400078ec0ff */
[----:B------:R-:W-:-:S05]  /*3f00*/  LOP3.LUT R73, R11, 0xff, RZ, 0xc0, !PT ;  /* 0x000000ff0b497812 */ /* 0x000fca00078ec0ff */
[----:B------:R-:W-:Y:S01]  /*3f10*/  IMAD R73, R73, 0x100, R72 ;  /* 0x0000010049497824 */ /* 0x000fe200078e0248 */
[----:B------:R-:W-:-:S05]  /*3f20*/  LOP3.LUT R72, R54, 0xff, RZ, 0xc0, !PT ;  /* 0x000000ff36487812 */ /* 0x000fca00078ec0ff */
[----:B------:R-:W-:Y:S02]  /*3f30*/  IMAD.IADD R72, R73, 0x1, R72 ;  /* 0x0000000149487824 */ /* 0x000fe400078e0248 */
[----:B-1----:R-:W-:-:S05]  /*3f40*/  IMAD.WIDE.U32 R86, R51, 0x4, R86 ;  /* 0x0000000433567825 */ /* 0x002fca00078e0056 */
[----:B------:R1:W-:Y:S02]  /*3f50*/  STG.E desc[UR8][R86.64], R72 ;  /* 0x0000004856007986 */ /* 0x0003e4000c101908 */
.L_x_23590:
[----:B------:R-:W-:Y:S05]  /*3f60*/  BSYNC.RECONVERGENT B2 ;  /* 0x0000000000027941 */ /* 0x000fea0003800200 */
.L_x_23589:
[----:B------:R-:W-:Y:S01]  /*3f70*/  IADD3 R67, PT, PT, R67, 0x20, RZ ;  /* 0x0000002043437810 */ /* 0x000fe20007ffe0ff */
[----:B------:R-:W-:-:S07]  /*3f80*/  VIADD R51, R51, 0x20 ;  /* 0x0000002033337836 */ /* 0x000fce0000000000 */
.L_x_23531:
[----:B------:R-:W-:Y:S05]  /*3f90*/  BSYNC.RECONVERGENT B1 ;  /* 0x0000000000017941 */ /* 0x000fea0003800200 */
.L_x_23530:
[----:B------:R-:W-:Y:S01]  /*3fa0*/  ISETP.GE.U32.AND P1, PT, R64, 0x40, PT ;  /* 0x000000404000780c */ /* 0x000fe20003f26070 */
[----:B------:R-:W-:Y:S03]  /*3fb0*/  BSSY.RECONVERGENT B1, `(.L_x_23591) ;  /* 0x00002df000017945 */ /* 0x000fe60003800200 */
[----:B01----:R-:W-:-:S09]  /*3fc0*/  P2R R72, PR, RZ, 0x2 ;  /* 0x00000002ff487803 */ /* 0x003fd20000000000 */
[----:B------:R-:W-:Y:S05]  /*3fd0*/  @!P1 BRA `(.L_x_23592) ;  /* 0x0000002c00709947 */ /* 0x000fea0003800000 */
[----:B------:R-:W-:Y:S04]  /*3fe0*/  BSSY.RECONVERGENT B2, `(.L_x_23593) ;  /* 0x0000005000027945 */ /* 0x000fe80003800200 */
[----:B------:R-:W-:Y:S05]  /*3ff0*/  @!P0 BRA `(.L_x_23594) ;  /* 0x00000000000c8947 */ /* 0x000fea0003800000 */
[----:B------:R-:W0:Y:S02]  /*4000*/  LDC.64 R20, c[0x0][0x390] ;  /* 0x0000e400ff147b82 */ /* 0x000e240000000a00 */
[----:B0-----:R-:W-:-:S06]  /*4010*/  IMAD.WIDE.U32 R20, R51, 0x10, R20 ;  /* 0x0000001033147825 */ /* 0x001fcc00078e0014 */
[----:B------:R-:W5:Y:S02]  /*4020*/  LDG.E.128 R20, desc[UR8][R20.64] ;  /* 0x0000000814147981 */ /* 0x000f64000c1e1d00 */
.L_x_23594:
[----:B------:R-:W-:Y:S05]  /*4030*/  BSYNC.RECONVERGENT B2 ;  /* 0x0000000000027941 */ /* 0x000fea0003800200 */
.L_x_23593:
        /* <DEDUP_REMOVED lines=28> */
.L_x_23601:
        /* <DEDUP_REMOVED lines=13> */
.L_x_23603:
[----:B------:R-:W-:Y:S05]  /*42d0*/  BSYNC.RECONVERGENT B5 ;  /* 0x0000000000057941 */ /* 0x000fea0003800200 */
.L_x_23602:
        /* <DEDUP_REMOVED lines=43> */
.L_x_23600:
[----:B------:R-:W-:Y:S05]  /*4590*/  BSYNC.RECONVERGENT B4 ;  /* 0x0000000000047941 */ /* 0x000fea0003800200 */
.L_x_23599:
        /* <DEDUP_REMOVED lines=10> */
.L_x_23598:
[----:B------:R-:W-:Y:S05]  /*4640*/  BSYNC.RECONVERGENT B3 ;  /* 0x0000000000037941 */ /* 0x000fea0003800200 */
.L_x_23597:
        /* <DEDUP_REMOVED lines=20> */
.L_x_23608:
        /* <DEDUP_REMOVED lines=13> */
.L_x_23610:
[----:B------:R-:W-:Y:S05]  /*4860*/  BSYNC.RECONVERGENT B5 ;  /* 0x0000000000057941 */ /* 0x000fea0003800200 */
.L_x_23609:
        /* <DEDUP_REMOVED lines=43> */
.L_x_23607:
[----:B------:R-:W-:Y:S05]  /*4b20*/  BSYNC.RECONVERGENT B4 ;  /* 0x0000000000047941 */ /* 0x000fea0003800200 */
.L_x_23606:
        /* <DEDUP_REMOVED lines=10> */
.L_x_23605:
[----:B------:R-:W-:Y:S05]  /*4bd0*/  BSYNC.RECONVERGENT B3 ;  /* 0x0000000000037941 */ /* 0x000fea0003800200 */
.L_x_23604:
        /* <DEDUP_REMOVED lines=20> */
.L_x_23615:
        /* <DEDUP_REMOVED lines=13> */
.L_x_23617:
[----:B------:R-:W-:Y:S05]  /*4df0*/  BSYNC.RECONVERGENT B5 ;  /* 0x0000000000057941 */ /* 0x000fea0003800200 */
.L_x_23616:
        /* <DEDUP_REMOVED lines=43> */
.L_x_23614:
[----:B------:R-:W-:Y:S05]  /*50b0*/  BSYNC.RECONVERGENT B4 ;  /* 0x0000000000047941 */ /* 0x000fea0003800200 */
.L_x_23613:
        /* <DEDUP_REMOVED lines=10> */
.L_x_23612:
[----:B------:R-:W-:Y:S05]  /*5160*/  BSYNC.RECONVERGENT B3 ;  /* 0x0000000000037941 */ /* 0x000fea0003800200 */
.L_x_23611:
        /* <DEDUP_REMOVED lines=19> */
.L_x_23621:
        /* <DEDUP_REMOVED lines=13> */
.L_x_23623:
[----:B------:R-:W-:Y:S05]  /*5370*/  BSYNC.RECONVERGENT B4 ;  /* 0x0000000000047941 */ /* 0x000fea0003800200 */
.L_x_23622:
        /* <DEDUP_REMOVED lines=43> */
.L_x_23620:
[----:B------:R-:W-:Y:S05]  /*5630*/  BSYNC.RECONVERGENT B3 ;  /* 0x0000000000037941 */ /* 0x000fea0003800200 */
.L_x_23619:
        /* <DEDUP_REMOVED lines=11> */
.L_x_23596:
        /* <DEDUP_REMOVED lines=21> */
.L_x_23628:
        /* <DEDUP_REMOVED lines=13> */
.L_x_23630:
[----:B------:R-:W-:Y:S05]  /*5910*/  BSYNC.RECONVERGENT B5 ;  /* 0x0000000000057941 */ /* 0x000fea0003800200 */
.L_x_23629:
        /* <DEDUP_REMOVED lines=43> */
.L_x_23627:
[----:B------:R-:W-:Y:S05]  /*5bd0*/  BSYNC.RECONVERGENT B4 ;  /* 0x0000000000047941 */ /* 0x000fea0003800200 */
.L_x_23626:
        /* <DEDUP_REMOVED lines=9> */
.L_x_23625:
[----:B------:R-:W-:Y:S05]  /*5c70*/  BSYNC.RECONVERGENT B3 ;  /* 0x0000000000037941 */ /* 0x000fea0003800200 */
.L_x_23624:
        /* <DEDUP_REMOVED lines=17> */
.L_x_23635:
        /* <DEDUP_REMOVED lines=13> */
.L_x_23637:
[----:B------:R-:W-:Y:S05]  /*5e60*/  BSYNC.RECONVERGENT B5 ;  /* 0x0000000000057941 */ /* 0x000fea0003800200 */
.L_x_23636:
        /* <DEDUP_REMOVED lines=43> */
.L_x_23634:
[----:B------:R-:W-:Y:S05]  /*6120*/  BSYNC.RECONVERGENT B4 ;  /* 0x0000000000047941 */ /* 0x000fea0003800200 */
.L_x_23633:
        /* <DEDUP_REMOVED lines=9> */
.L_x_23632:
[----:B------:R-:W-:Y:S05]  /*61c0*/  BSYNC.RECONVERGENT B3 ;  /* 0x0000000000037941 */ /* 0x000fea0003800200 */
.L_x_23631:
        /* <DEDUP_REMOVED lines=17> */
.L_x_23642:
        /* <DEDUP_REMOVED lines=13> */
.L_x_23644:
[----:B------:R-:W-:Y:S05]  /*63b0*/  BSYNC.RECONVERGENT B5 ;  /* 0x0000000000057941 */ /* 0x000fea0003800200 */
.L_x_23643:
        /* <DEDUP_REMOVED lines=43> */
.L_x_23641:
[----:B------:R-:W-:Y:S05]  /*6670*/  BSYNC.RECONVERGENT B4 ;  /* 0x0000000000047941 */ /* 0x000fea0003800200 */
.L_x_23640:
        /* <DEDUP_REMOVED lines=9> */
.L_x_23639:
[----:B------:R-:W-:Y:S05]  /*6710*/  BSYNC.RECONVERGENT B3 ;  /* 0x0000000000037941 */ /* 0x000fea0003800200 */
.L_x_23638:
        /* <DEDUP_REMOVED lines=16> */
.L_x_23647:
        /* <DEDUP_REMOVED lines=13> */
.L_x_23649:
[----:B------:R-:W-:Y:S05]  /*68f0*/  BSYNC.RECONVERGENT B4 ;  /* 0x0000000000047941 */ /* 0x000fea0003800200 */
.L_x_23648:
        /* <DEDUP_REMOVED lines=43> */
.L_x_23646:
[----:B------:R-:W-:Y:S05]  /*6bb0*/  BSYNC.RECONVERGENT B3 ;  /* 0x0000000000037941 */ /* 0x000fea0003800200 */
.L_x_23645:
        /* <DEDUP_REMOVED lines=9> */
.L_x_23618:
[----:B------:R-:W-:Y:S05]  /*6c50*/  BSYNC.RECONVERGENT B2 ;  /* 0x0000000000027941 */ /* 0x000fea0003800200 */
.L_x_23595:
        /* <DEDUP_REMOVED lines=17> */
.L_x_23651:
[----:B------:R-:W-:Y:S05]  /*6d70*/  BSYNC.RECONVERGENT B2 ;  /* 0x0000000000027941 */ /* 0x000fea0003800200 */
.L_x_23650:
[----:B------:R-:W-:Y:S01]  /*6d80*/  IADD3 R67, PT, PT, R67, 0x20, RZ ;  /* 0x0000002043437810 */ /* 0x000fe20007ffe0ff */
[----:B------:R-:W-:-:S07]  /*6d90*/  VIADD R51, R51, 0x20 ;  /* 0x0000002033337836 */ /* 0x000fce0000000000 */
.L_x_23592:
[----:B------:R-:W-:Y:S05]  /*6da0*/  BSYNC.RECONVERGENT B1 ;  /* 0x0000000000017941 */ /* 0x000fea0003800200 */
.L_x_23591:
        /* <DEDUP_REMOVED lines=9> */
.L_x_23655:
[----:B------:R-:W-:Y:S05]  /*6e40*/  BSYNC.RECONVERGENT B2 ;  /* 0x0000000000027941 */ /* 0x000fea0003800200 */
.L_x_23654:
        /* <DEDUP_REMOVED lines=28> */
.L_x_23662:
        /* <DEDUP_REMOVED lines=13> */
.L_x_23664:
[----:B------:R-:W-:Y:S05]  /*70e0*/  BSYNC.RECONVERGENT B5 ;  /* 0x0000000000057941 */ /* 0x000fea0003800200 */
.L_x_23663:
        /* <DEDUP_REMOVED lines=43> */
.L_x_23661:
[----:B------:R-:W-:Y:S05]  /*73a0*/  BSYNC.RECONVERGENT B4 ;  /* 0x0000000000047941 */ /* 0x000fea0003800200 */
.L_x_23660:
        /* <DEDUP_REMOVED lines=10> */
.L_x_23659:
[----:B------:R-:W-:Y:S05]  /*7450*/  BSYNC.RECONVERGENT B3 ;  /* 0x0000000000037941 */ /* 0x000fea0003800200 */
.L_x_23658:
        /* <DEDUP_REMOVED lines=20> */
.L_x_23669:
        /* <DEDUP_REMOVED lines=13> */
.L_x_23671:
[----:B------:R-:W-:Y:S05]  /*7670*/  BSYNC.RECONVERGENT B5 ;  /* 0x0000000000057941 */ /* 0x000fea0003800200 */
.L_x_23670:
        /* <DEDUP_REMOVED lines=43> */
.L_x_23668:
[----:B------:R-:W-:Y:S05]  /*7930*/  BSYNC.RECONVERGENT B4 ;  /* 0x0000000000047941 */ /* 0x000fea0003800200 */
.L_x_23667:
        /* <DEDUP_REMOVED lines=10> */
.L_x_23666:
[----:B------:R-:W-:Y:S05]  /*79e0*/  BSYNC.RECONVERGENT B3 ;  /* 0x0000000000037941 */ /* 0x000fea0003800200 */
.L_x_23665:
        /* <DEDUP_REMOVED lines=20> */
.L_x_23676:
        /* <DEDUP_REMOVED lines=13> */
.L_x_23678:
[----:B------:R-:W-:Y:S05]  /*7c00*/  BSYNC.RECONVERGENT B5 ;  /* 0x0000000000057941 */ /* 0x000fea0003800200 */
.L_x_23677:
        /* <DEDUP_REMOVED lines=43> */
.L_x_23675:
[----:B------:R-:W-:Y:S05]  /*7ec0*/  BSYNC.RECONVERGENT B4 ;  /* 0x0000000000047941 */ /* 0x000fea0003800200 */
.L_x_23674:
        /* <DEDUP_REMOVED lines=10> */
.L_x_23673:
[----:B------:R-:W-:Y:S05]  /*7f70*/  BSYNC.RECONVERGENT B3 ;  /* 0x0000000000037941 */ /* 0x000fea0003800200 */
.L_x_23672:
        /* <DEDUP_REMOVED lines=19> */
.L_x_23682:
        /* <DEDUP_REMOVED lines=13> */
.L_x_23684:
[----:B------:R-:W-:Y:S05]  /*8180*/  BSYNC.RECONVERGENT B4 ;  /* 0x0000000000047941 */ /* 0x000fea0003800200 */
.L_x_23683:
        /* <DEDUP_REMOVED lines=43> */
.L_x_23681:
[----:B------:R-:W-:Y:S05]  /*8440*/  BSYNC.RECONVERGENT B3 ;  /* 0x0000000000037941 */ /* 0x000fea0003800200 */
.L_x_23680:
        /* <DEDUP_REMOVED lines=11> */
.L_x_23657:
        /* <DEDUP_REMOVED lines=21> */
.L_x_23689:
        /* <DEDUP_REMOVED lines=13> */
.L_x_23691:
[----:B------:R-:W-:Y:S05]  /*8720*/  BSYNC.RECONVERGENT B5 ;  /* 0x0000000000057941 */ /* 0x000fea0003800200 */
.L_x_23690:
        /* <DEDUP_REMOVED lines=43> */
.L_x_23688:
[----:B------:R-:W-:Y:S05]  /*89e0*/  BSYNC.RECONVERGENT B4 ;  /* 0x0000000000047941 */ /* 0x000fea0003800200 */
.L_x_23687:
        /* <DEDUP_REMOVED lines=9> */
.L_x_23686:
[----:B------:R-:W-:Y:S05]  /*8a80*/  BSYNC.RECONVERGENT B3 ;  /* 0x0000000000037941 */ /* 0x000fea0003800200 */
.L_x_23685:
        /* <DEDUP_REMOVED lines=17> */
.L_x_23696:
        /* <DEDUP_REMOVED lines=13> */
.L_x_23698:
[----:B------:R-:W-:Y:S05]  /*8c70*/  BSYNC.RECONVERGENT B5 ;  /* 0x0000000000057941 */ /* 0x000fea0003800200 */
.L_x_23697:
        /* <DEDUP_REMOVED lines=43> */
.L_x_23695:
[----:B------:R-:W-:Y:S05]  /*8f30*/  BSYNC.RECONVERGENT B4 ;  /* 0x0000000000047941 */ /* 0x000fea0003800200 */
.L_x_23694:
        /* <DEDUP_REMOVED lines=9> */
.L_x_23693:
[----:B------:R-:W-:Y:S05]  /*8fd0*/  BSYNC.RECONVERGENT B3 ;  /* 0x0000000000037941 */ /* 0x000fea0003800200 */
.L_x_23692:
        /* <DEDUP_REMOVED lines=17> */
.L_x_23703:
        /* <DEDUP_REMOVED lines=13> */
.L_x_23705:
[----:B------:R-:W-:Y:S05]  /*91c0*/  BSYNC.RECONVERGENT B5 ;  /* 0x0000000000057941 */ /* 0x000fea0003800200 */
.L_x_23704:
        /* <DEDUP_REMOVED lines=43> */
.L_x_23702:
[----:B------:R-:W-:Y:S05]  /*9480*/  BSYNC.RECONVERGENT B4 ;  /* 0x0000000000047941 */ /* 0x000fea0003800200 */
.L_x_23701:
        /* <DEDUP_REMOVED lines=9> */
.L_x_23700:
[----:B------:R-:W-:Y:S05]  /*9520*/  BSYNC.RECONVERGENT B3 ;  /* 0x0000000000037941 */ /* 0x000fea0003800200 */
.L_x_23699:
        /* <DEDUP_REMOVED lines=16> */
.L_x_23708:
        /* <DEDUP_REMOVED lines=13> */
.L_x_23710:
[----:B------:R-:W-:Y:S05]  /*9700*/  BSYNC.RECONVERGENT B4 ;  /* 0x0000000000047941 */ /* 0x000fea0003800200 */
.L_x_23709:
        /* <DEDUP_REMOVED lines=43> */
.L_x_23707:
[----:B------:R-:W-:Y:S05]  /*99c0*/  BSYNC.RECONVERGENT B3 ;  /* 0x0000000000037941 */ /* 0x000fea0003800200 */
.L_x_23706:
        /* <DEDUP_REMOVED lines=9> */
.L_x_23679:
[----:B------:R-:W-:Y:S05]  /*9a60*/  BSYNC.RECONVERGENT B2 ;  /* 0x0000000000027941 */ /* 0x000fea0003800200 */
.L_x_23656:
[----:B------:R-:W0:Y:S01]  /*9a70*/  LDC.64 R72, c[0x0][0x3a8] ;  /* 0x0000ea00ff487b82 */ /* 0x000e220000000a00 */
[----:B------:R-:W-:Y:S01]  /*9a80*/  BSSY.RECONVERGENT B2, `(.L_x_23711) ;  /* 0x0000010000027945 */ /* 0x000fe20003800200 */
[----:B------:R-:W-:Y:S02]  /*9a90*/  IMAD.MOV.U32 R58, RZ, RZ, R84 ;  /* 0x000000ffff3a7224 */ /* 0x000fe400078e0054 */
[----:B0-----:R-:W-:-:S05]  /*9aa0*/  IMAD.WIDE.U32 R72, R67, 0x10, R72 ;  /* 0x0000001043487825 */ /* 0x001fca00078e0048 */
[----:B-----5:R0:W-:Y:S01]  /*9ab0*/  STG.E.128 desc[UR8][R72.64], R32 ;  /* 0x0000002048007986 */ /* 0x0201e2000c101d08 */
[----:B------:R-:W-:Y:S05]  /*9ac0*/  @!P0 BRA `(.L_x_23712) ;  /* 0x00000000002c8947 */ /* 0x000fea0003800000 */
[----:B------:R-:W1:Y:S01]  /*9ad0*/  LDC.64 R86, c[0x0][0x3b0] ;  /* 0x0000ec00ff567b82 */ /* 0x000e620000000a00 */
[----:B0-----:R-:W-:Y:S02]  /*9ae0*/  SHF.L.U32 R72, R2, 0x10, RZ ;  /* 0x0000001002487819 */ /* 0x001fe400000006ff */
[----:B------:R-:W-:Y:S02]  /*9af0*/  LOP3.LUT R73, R0, 0xffff, RZ, 0xc0, !PT ;  /* 0x0000ffff00497812 */ /* 0x000fe400078ec0ff */
[----:B------:R-:W-:-:S05]  /*9b00*/  LOP3.LUT R72, R72, 0xff0000, RZ, 0xc0, !PT ;  /* 0x00ff000048487812 */ /* 0x000fca00078ec0ff */
[----:B------:R-:W-:Y:S01]  /*9b10*/  IMAD R72, R73, 0x1000000, R72 ;  /* 0x0100000049487824 */ /* 0x000fe200078e0248 */
[----:B------:R-:W-:-:S04]  /*9b20*/  LOP3.LUT R73, R11, 0xff, RZ, 0xc0, !PT ;  /* 0x000000ff0b497812 */ /* 0x000fc800078ec0ff */
[----:B------:R-:W-:Y:S02]  /*9b30*/  LEA R73, R73, R72, 0x8 ;  /* 0x0000004849497211 */ /* 0x000fe400078e40ff */
[----:B------:R-:W-:-:S05]  /*9b40*/  LOP3.LUT R72, R54, 0xff, RZ, 0xc0, !PT ;  /* 0x000000ff36487812 */ /* 0x000fca00078ec0ff */
[----:B------:R-:W-:Y:S02]  /*9b50*/  IMAD.IADD R72, R73, 0x1, R72 ;  /* 0x0000000149487824 */ /* 0x000fe400078e0248 */
[----:B-1----:R-:W-:-:S05]  /*9b60*/  IMAD.WIDE.U32 R86, R51, 0x4, R86 ;  /* 0x0000000433567825 */ /* 0x002fca00078e0056 */
[----:B------:R1:W-:Y:S02]  /*9b70*/  STG.E desc[UR8][R86.64], R72 ;  /* 0x0000004856007986 */ /* 0x0003e4000c101908 */
.L_x_23712:
[----:B------:R-:W-:Y:S05]  /*9b80*/  BSYNC.RECONVERGENT B2 ;  /* 0x0000000000027941 */ /* 0x000fea0003800200 */
.L_x_23711:
[----:B------:R-:W-:Y:S01]  /*9b90*/  IADD3 R67, PT, PT, R67, 0x20, RZ ;  /* 0x0000002043437810 */ /* 0x000fe20007ffe0ff */
[----:B------:R-:W-:-:S07]  /*9ba0*/  VIADD R51, R51, 0x20 ;  /* 0x0000002033337836 */ /* 0x000fce0000000000 */
.L_x_23653:
[----:B------:R-:W-:Y:S05]  /*9bb0*/  BSYNC.RECONVERGENT B1 ;  /* 0x0000000000017941 */ /* 0x000fea0003800200 */
.L_x_23652:
        /* <DEDUP_REMOVED lines=9> */
.L_x_23716:
[----:B------:R-:W-:Y:S05]  /*9c50*/  BSYNC.RECONVERGENT B2 ;  /* 0x0000000000027941 */ /* 0x000fea0003800200 */
.L_x_23715:
        /* <DEDUP_REMOVED lines=22> */
[-C--:B------:R-:W-:Y:S01]  /*9dc0*/  @!P2 MOV R72, R58.reuse ;  /* 0x0000003a0048a202 */ /* 0x080fe20000000f00 */
[----:B------:R-:W-:Y:S01]  /*9dd0*/  @!P2 IMAD.MOV.U32 R82, RZ, RZ, R59 ;  /* 0x000000ffff52a224 */ /* 0x000fe200078e003b */
[----:B------:R-:W-:Y:S01]  /*9de0*/  @P2 IADD3 R73, PT, PT, R56, 0x1, RZ ;  /* 0x0000000138492810 */ /* 0x000fe20007ffe0ff */
[----:B------:R-:W-:Y:S01]  /*9df0*/  @P2 IMAD.MOV.U32 R82, RZ, RZ, R57 ;  /* 0x000000ffff522224 */ /* 0x000fe200078e0039 */
[----:B------:R-:W-:Y:S01]  /*9e00*/  @P2 MOV R72, R58 ;  /* 0x0000003a00482202 */ /* 0x000fe20000000f00 */
[----:B------:R-:W-:Y:S06]  /*9e10*/  BRA `(.L_x_23722) ;  /* 0x0000000000e47947 */ /* 0x000fec0003800000 */
.L_x_23723:
        /* <DEDUP_REMOVED lines=13> */
.L_x_23725:
[----:B------:R-:W-:Y:S05]  /*9ef0*/  BSYNC.RECONVERGENT B5 ;  /* 0x0000000000057941 */ /* 0x000fea0003800200 */
.L_x_23724:
        /* <DEDUP_REMOVED lines=40> */
[----:B------:R-:W-:-:S04]  /*a180*/  MOV R60, R88 ;  /* 0x00000058003c7202 */ /* 0x000fc80000000f00 */
[----:B------:R-:W-:Y:S01]  /*a190*/  LOP3.LUT R59, R72, UR32, R87, 0x96, !PT ;  /* 0x00000020483b7c12 */ /* 0x000fe2000f8e9657 */
[----:B------:R-:W-:-:S07]  /*a1a0*/  IMAD.MOV.U32 R72, RZ, RZ, R86 ;  /* 0x000000ffff487224 */ /* 0x000fce00078e0056 */
.L_x_23722:
[----:B------:R-:W-:Y:S05]  /*a1b0*/  BSYNC.RECONVERGENT B4 ;  /* 0x0000000000047941 */ /* 0x000fea0003800200 */
.L_x_23721:
        /* <DEDUP_REMOVED lines=10> */
.L_x_23720:
[----:B------:R-:W-:Y:S05]  /*a260*/  BSYNC.RECONVERGENT B3 ;  /* 0x0000000000037941 */ /* 0x000fea0003800200 */
.L_x_23719:
        /* <DEDUP_REMOVED lines=14> */
[--C-:B------:R-:W-:Y:S01]  /*a350*/  @!P2 IMAD.MOV.U32 R56, RZ, RZ, R72.reuse ;  /* 0x000000ffff38a224 */ /* 0x100fe200078e0048 */
[----:B------:R-:W-:Y:S01]  /*a360*/  @!P2 MOV R82, R59 ;  /* 0x0000003b0052a202 */ /* 0x000fe20000000f00 */
[----:B------:R-:W-:Y:S01]  /*a370*/  @P2 VIADD R58, R73, 0x1 ;  /* 0x00000001493a2836 */ /* 0x000fe20000000000 */
[----:B------:R-:W-:Y:S01]  /*a380*/  @P2 MOV R82, R57 ;  /* 0x0000003900522202 */ /* 0x000fe20000000f00 */
[----:B------:R-:W-:Y:S01]  /*a390*/  @P2 IMAD.MOV.U32 R56, RZ, RZ, R72 ;  /* 0x000000ffff382224 */ /* 0x000fe200078e0048 */
[----:B------:R-:W-:Y:S06]  /*a3a0*/  BRA `(.L_x_23729) ;  /* 0x0000000000e47947 */ /* 0x000fec0003800000 */
.L_x_23730:
        /* <DEDUP_REMOVED lines=13> */
.L_x_23732:
[----:B------:R-:W-:Y:S05]  /*a480*/  BSYNC.RECONVERGENT B5 ;  /* 0x0000000000057941 */ /* 0x000fea0003800200 */
.L_x_23731:
        /* <DEDUP_REMOVED lines=41> */
[----:B------:R-:W-:Y:S01]  /*a720*/  HFMA2 R58, -RZ, RZ, 0, 0 ;  /* 0x00000000ff3a7431 */ /* 0x000fe200000001ff */
[----:B------:R-:W-:-:S07]  /*a730*/  MOV R56, R86 ;  /* 0x0000005600387202 */ /* 0x000fce0000000f00 */
.L_x_23729:
[----:B------:R-:W-:Y:S05]  /*a740*/  BSYNC.RECONVERGENT B4 ;  /* 0x0000000000047941 */ /* 0x000fea0003800200 */
.L_x_23728:
        /* <DEDUP_REMOVED lines=10> */
.L_x_23727:
[----:B------:R-:W-:Y:S05]  /*a7f0*/  BSYNC.RECONVERGENT B3 ;  /* 0x0000000000037941 */ /* 0x000fea0003800200 */
.L_x_23726:
        /* <DEDUP_REMOVED lines=20> */
.L_x_23737:
        /* <DEDUP_REMOVED lines=13> */
.L_x_23739:
[----:B------:R-:W-:Y:S05]  /*aa10*/  BSYNC.RECONVERGENT B5 ;  /* 0x0000000000057941 */ /* 0x000fea0003800200 */
.L_x_23738:
        /* <DEDUP_REMOVED lines=34> */
[----:B------:R-:W-:-:S04]  /*ac40*/  MOV R73, R56 ;  /* 0x0000003800497202 */ /* 0x000fc80000000f00 */
        /* <DEDUP_REMOVED lines=8> */
.L_x_23736:
[----:B------:R-:W-:Y:S05]  /*acd0*/  BSYNC.RECONVERGENT B4 ;  /* 0x0000000000047941 */ /* 0x000fea0003800200 */
.L_x_23735:
        /* <DEDUP_REMOVED lines=10> */
.L_x_23734:
[----:B------:R-:W-:Y:S05]  /*ad80*/  BSYNC.RECONVERGENT B3 ;  /* 0x0000000000037941 */ /* 0x000fea0003800200 */
.L_x_23733:
        /* <DEDUP_REMOVED lines=15> */
[----:B------:R-:W-:Y:S01]  /*ae80*/  @P1 VIADD R56, R72, 0x1 ;  /* 0x0000000148381836 */ /* 0x000fe20000000000 */
[----:B------:R-:W-:Y:S01]  /*ae90*/  @P1 MOV R84, R82 ;  /* 0x0000005200541202 */ /* 0x000fe20000000f00 */
[----:B------:R-:W-:Y:S01]  /*aea0*/  @P1 IMAD.MOV.U32 R58, RZ, RZ, R57 ;  /* 0x000000ffff3a1224 */ /* 0x000fe200078e0039 */
[----:B------:R-:W-:Y:S06]  /*aeb0*/  BRA `(.L_x_23742) ;  /* 0x0000000000e47947 */ /* 0x000fec0003800000 */
.L_x_23743:
        /* <DEDUP_REMOVED lines=13> */
.L_x_23745:
[----:B------:R-:W-:Y:S05]  /*af90*/  BSYNC.RECONVERGENT B4 ;  /* 0x0000000000047941 */ /* 0x000fea0003800200 */
.L_x_23744:
        /* <DEDUP_REMOVED lines=39> */
[----:B------:R-:W-:Y:S01]  /*b210*/  HFMA2 R56, -RZ, RZ, 0, 0 ;  /* 0x00000000ff387431 */ /* 0x000fe200000001ff */
[----:B------:R-:W-:Y:S01]  /*b220*/  LOP3.LUT R59, R58, UR32, R73, 0x96, !PT ;  /* 0x000000203a3b7c12 */ /* 0x000fe2000f8e9649 */
[----:B------:R-:W-:Y:S01]  /*b230*/  IMAD.MOV.U32 R58, RZ, RZ, R82 ;  /* 0x000000ffff3a7224 */ /* 0x000fe200078e0052 */
[----:B------:R-:W-:-:S07]  /*b240*/  MOV R84, R72 ;  /* 0x0000004800547202 */ /* 0x000fce0000000f00 */
.L_x_23742:
[----:B------:R-:W-:Y:S05]  /*b250*/  BSYNC.RECONVERGENT B3 ;  /* 0x0000000000037941 */ /* 0x000fea0003800200 */
.L_x_23741:
        /* <DEDUP_REMOVED lines=9> */
[----:B------:R-:W-:Y:S01]  /*b2f0*/  PRMT R0, R58, 0x7610, R0 ;  /* 0x000076103a007816 */ /* 0x000fe20000000000 */
[----:B------:R-:W-:Y:S06]  /*b300*/  BRA `(.L_x_23740) ;  /* 0x0000001400587947 */ /* 0x000fec0003800000 */
.L_x_23718:
[----:B------:R-:W-:Y:S01]  /*b310*/  BSSY.RECONVERGENT B3, `(.L_x_23746) ;  /* 0x0000058000037945 */ /* 0x000fe20003800200 */
        /* <DEDUP_REMOVED lines=20> */
.L_x_23750:
        /* <DEDUP_REMOVED lines=13> */
.L_x_23752:
[----:B------:R-:W-:Y:S05]  /*b530*/  BSYNC.RECONVERGENT B5 ;  /* 0x0000000000057941 */ /* 0x000fea0003800200 */
.L_x_23751:
        /* <DEDUP_REMOVED lines=43> */
.L_x_23749:
[----:B------:R-:W-:Y:S05]  /*b7f0*/  BSYNC.RECONVERGENT B4 ;  /* 0x0000000000047941 */ /* 0x000fea0003800200 */
.L_x_23748:
        /* <DEDUP_REMOVED lines=9> */
.L_x_23747:
[----:B------:R-:W-:Y:S05]  /*b890*/  BSYNC.RECONVERGENT B3 ;  /* 0x0000000000037941 */ /* 0x000fea0003800200 */
.L_x_23746:
        /* <DEDUP_REMOVED lines=17> */
.L_x_23757:
        /* <DEDUP_REMOVED lines=13> */
.L_x_23759:
[----:B------:R-:W-:Y:S05]  /*ba80*/  BSYNC.RECONVERGENT B5 ;  /* 0x0000000000057941 */ /* 0x000fea0003800200 */
.L_x_23758:
        /* <DEDUP_REMOVED lines=43> */
.L_x_23756:
[----:B------:R-:W-:Y:S05]  /*bd40*/  BSYNC.RECONVERGENT B4 ;  /* 0x0000000000047941 */ /* 0x000fea0003800200 */
.L_x_23755:
        /* <DEDUP_REMOVED lines=9> */
.L_x_23754:
[----:B------:R-:W-:Y:S05]  /*bde0*/  BSYNC.RECONVERGENT B3 ;  /* 0x0000000000037941 */ /* 0x000fea0003800200 */
.L_x_23753:
        /* <DEDUP_REMOVED lines=17> */
.L_x_23764:
        /* <DEDUP_REMOVED lines=13> */
.L_x_23766:
[----:B------:R-:W-:Y:S05]  /*bfd0*/  BSYNC.RECONVERGENT B5 ;  /* 0x0000000000057941 */ /* 0x000fea0003800200 */
.L_x_23765:
        /* <DEDUP_REMOVED lines=43> */
.L_x_23763:
[----:B------:R-:W-:Y:S05]  /*c290*/  BSYNC.RECONVERGENT B4 ;  /* 0x0000000000047941 */ /* 0x000fea0003800200 */
.L_x_23762:
        /* <DEDUP_REMOVED lines=9> */
.L_x_23761:
[----:B------:R-:W-:Y:S05]  /*c330*/  BSYNC.RECONVERGENT B3 ;  /* 0x0000000000037941 */ /* 0x000fea0003800200 */
.L_x_23760:
        /* <DEDUP_REMOVED lines=16> */
.L_x_23769:
        /* <DEDUP_REMOVED lines=13> */
.L_x_23771:
[----:B------:R-:W-:Y:S05]  /*c510*/  BSYNC.RECONVERGENT B4 ;  /* 0x0000000000047941 */ /* 0x000fea0003800200 */
.L_x_23770:
        /* <DEDUP_REMOVED lines=43> */
.L_x_23768:
[----:B------:R-:W-:Y:S05]  /*c7d0*/  BSYNC.RECONVERGENT B3 ;  /* 0x0000000000037941 */ /* 0x000fea0003800200 */
.L_x_23767:
        /* <DEDUP_REMOVED lines=9> */
.L_x_23740:
[----:B------:R-:W-:Y:S05]  /*c870*/  BSYNC.RECONVERGENT B2 ;  /* 0x0000000000027941 */ /* 0x000fea0003800200 */
.L_x_23717:
[----:B------:R-:W0:Y:S01]  /*c880*/  LDC.64 R72, c[0x0][0x3a8] ;  /* 0x0000ea00ff487b82 */ /* 0x000e220000000a00 */
[----:B------:R-:W-:Y:S01]  /*c890*/  BSSY.RECONVERGENT B2, `(.L_x_23772) ;  /* 0x0000010000027945 */ /* 0x000fe20003800200 */
[----:B------:R-:W-:Y:S01]  /*c8a0*/  MOV R58, R84 ;  /* 0x00000054003a7202 */ /* 0x000fe20000000f00 */
        /* <DEDUP_REMOVED lines=10> */
[----:B------:R-:W-:-:S04]  /*c950*/  LOP3.LUT R72, R54, 0xff, RZ, 0xc0, !PT ;  /* 0x000000ff36487812 */ /* 0x000fc800078ec0ff */
[----:B------:R-:W-:Y:S01]  /*c960*/  IADD3 R72, PT, PT, R73, R72, RZ ;  /* 0x0000004849487210 */ /* 0x000fe20007ffe0ff */
[----:B-1----:R-:W-:-:S05]  /*c970*/  IMAD.WIDE.U32 R86, R51, 0x4, R86 ;  /* 0x0000000433567825 */ /* 0x002fca00078e0056 */
[----:B------:R1:W-:Y:S02]  /*c980*/  STG.E desc[UR8][R86.64], R72 ;  /* 0x0000004856007986 */ /* 0x0003e4000c101908 */
.L_x_23773:
[----:B------:R-:W-:Y:S05]  /*c990*/  BSYNC.RECONVERGENT B2 ;  /* 0x0000000000027941 */ /* 0x000fea0003800200 */
.L_x_23772:
[----:B------:R-:W-:Y:S01]  /*c9a0*/  VIADD R67, R67, 0x20 ;  /* 0x0000002043437836 */ /* 0x000fe20000000000 */
[----:B------:R-:W-:-:S07]  /*c9b0*/  IADD3 R51, PT, PT, R51, 0x20, RZ ;  /* 0x0000002033337810 */ /* 0x000fce0007ffe0ff */
.L_x_23714:
[----:B------:R-:W-:Y:S05]  /*c9c0*/  BSYNC.RECONVERGENT B1 ;  /* 0x0000000000017941 */ /* 0x000fea0003800200 */
.L_x_23713:
        /* <DEDUP_REMOVED lines=9> */
.L_x_23777:
[----:B------:R-:W-:Y:S05]  /*ca60*/  BSYNC.RECONVERGENT B2 ;  /* 0x0000000000027941 */ /* 0x000fea0003800200 */
.L_x_23776:
        /* <DEDUP_REMOVED lines=28> */
.L_x_23784:
        /* <DEDUP_REMOVED lines=13> */
.L_x_23786:
[----:B------:R-:W-:Y:S05]  /*cd00*/  BSYNC.RECONVERGENT B5 ;  /* 0x0000000000057941 */ /* 0x000fea0003800200 */
.L_x_23785:
        /* <DEDUP_REMOVED lines=41> */
[----:B------:R-:W-:Y:S02]  /*cfa0*/  LOP3.LUT R59, R72, UR32, R87, 0x96, !PT ;  /* 0x00000020483b7c12 */ /* 0x000fe4000f8e9657 */
[----:B------:R-:W-:-:S07]  /*cfb0*/  MOV R72, R86 ;  /* 0x0000005600487202 */ /* 0x000fce0000000f00 */
.L_x_23783:
[----:B------:R-:W-:Y:S05]  /*cfc0*/  BSYNC.RECONVERGENT B4 ;  /* 0x0000000000047941 */ /* 0x000fea0003800200 */
.L_x_23782:
        /* <DEDUP_REMOVED lines=10> */
.L_x_23781:
[----:B------:R-:W-:Y:S05]  /*d070*/  BSYNC.RECONVERGENT B3 ;  /* 0x0000000000037941 */ /* 0x000fea0003800200 */
.L_x_23780:
        /* <DEDUP_REMOVED lines=20> */
.L_x_23791:
        /* <DEDUP_REMOVED lines=13> */
.L_x_23793:
[----:B------:R-:W-:Y:S05]  /*d290*/  BSYNC.RECONVERGENT B5 ;  /* 0x0000000000057941 */ /* 0x000fea0003800200 */
.L_x_23792:
        /* <DEDUP_REMOVED lines=40> */
[----:B------:R-:W-:Y:S01]  /*d520*/  IMAD.MOV.U32 R56, RZ, RZ, R86 ;  /* 0x000000ffff387224 */ /* 0x000fe200078e0056 */
[----:B------:R-:W-:Y:S01]  /*d530*/  LOP3.LUT R59, R58, UR32, R87, 0x96, !PT ;  /* 0x000000203a3b7c12 */ /* 0x000fe2000f8e9657 */
[----:B------:R-:W-:-:S07]  /*d540*/  IMAD.MOV.U32 R58, RZ, RZ, RZ ;  /* 0x000000ffff3a7224 */ /* 0x000fce00078e00ff */
.L_x_23790:
[----:B------:R-:W-:Y:S05]  /*d550*/  BSYNC.RECONVERGENT B4 ;  /* 0x0000000000047941 */ /* 0x000fea0003800200 */
.L_x_23789:
[----:B------:R-:W-:Y:S01]  /*d560*/  I2FP.F32.U32 R72, R82 ;  /* 0x0000005200487245 */ /* 0x000fe20000201000 */
[----:B------:R-:W-:-:S05]  /*d570*/  HFMA2 R73, -RZ, RZ, 0.1171875, 0 ;  /* 0x2f800000ff497431 */ /* 0x000fca00000001ff */
        /* <DEDUP_REMOVED lines=8> */
.L_x_23788:
[----:B------:R-:W-:Y:S05]  /*d600*/  BSYNC.RECONVERGENT B3 ;  /* 0x0000000000037941 */ /* 0x000fea0003800200 */
.L_x_23787:
        /* <DEDUP_REMOVED lines=20> */
.L_x_23798:
        /* <DEDUP_REMOVED lines=13> */
.L_x_23800:
[----:B------:R-:W-:Y:S05]  /*d820*/  BSYNC.RECONVERGENT B5 ;  /* 0x0000000000057941 */ /* 0x000fea0003800200 */
.L_x_23799:
        /* <DEDUP_REMOVED lines=43> */
.L_x_23797:
[----:B------:R-:W-:Y:S05]  /*dae0*/  BSYNC.RECONVERGENT B4 ;  /* 0x0000000000047941 */ /* 0x000fea0003800200 */
.L_x_23796:
        /* <DEDUP_REMOVED lines=10> */
.L_x_23795:
[----:B------:R-:W-:Y:S05]  /*db90*/  BSYNC.RECONVERGENT B3 ;  /* 0x0000000000037941 */ /* 0x000fea0003800200 */
.L_x_23794:
        /* <DEDUP_REMOVED lines=19> */
.L_x_23804:
        /* <DEDUP_REMOVED lines=13> */
.L_x_23806:
[----:B------:R-:W-:Y:S05]  /*dda0*/  BSYNC.RECONVERGENT B4 ;  /* 0x0000000000047941 */ /* 0x000fea0003800200 */
.L_x_23805:
        /* <DEDUP_REMOVED lines=41> */
[----:B------:R-:W-:Y:S01]  /*e040*/  IMAD.MOV.U32 R56, RZ, RZ, RZ ;  /* 0x000000ffff387224 */ /* 0x000fe200078e00ff */
[----:B------:R-:W-:-:S07]  /*e050*/  MOV R58, R82 ;  /* 0x00000052003a7202 */ /* 0x000fce0000000f00 */
.L_x_23803:
[----:B------:R-:W-:Y:S05]  /*e060*/  BSYNC.RECONVERGENT B3 ;  /* 0x0000000000037941 */ /* 0x000fea0003800200 */
.L_x_23802:
        /* <DEDUP_REMOVED lines=11> */
.L_x_23779:
        /* <DEDUP_REMOVED lines=21> */
.L_x_23811:
        /* <DEDUP_REMOVED lines=13> */
.L_x_23813:
[----:B------:R-:W-:Y:S05]  /*e340*/  BSYNC.RECONVERGENT B5 ;  /* 0x0000000000057941 */ /* 0x000fea0003800200 */
.L_x_23812:
        /* <DEDUP_REMOVED lines=43> */
.L_x_23810:
[----:B------:R-:W-:Y:S05]  /*e600*/  BSYNC.RECONVERGENT B4 ;  /* 0x0000000000047941 */ /* 0x000fea0003800200 */
.L_x_23809:
[----:B------:R-:W-:Y:S01]  /*e610*/  I2FP.F32.U32 R41, R40 ;  /* 0x0000002800297245 */ /* 0x000fe20000201000 */
[----:B------:R-:W-:Y:S02]  /*e620*/  HFMA2 R56, -RZ, RZ, 0.1171875, 0 ;  /* 0x2f800000ff387431 */ /* 0x000fe400000001ff */
[----:B-----5:R-:W-:-:S03]  /*e630*/  FMUL.FTZ R40, R20, UR13 ;  /* 0x0000000d14287c20 */ /* 0x020fc60008410000 */
[----:B------:R-:W-:Y:S01]  /*e640*/  FFMA.FTZ R41, R41, R56, 1.1641532182693481445e-10 ;  /* 0x2f00000029297423 */ /* 0x000fe20000010038 */
[----:B------:R-:W-:-:S04]  /*e650*/  FMUL.FTZ R40, R40, UR12 ;  /* 0x0000000c28287c20 */ /* 0x000fc80008410000 */
[----:B------:R-:W-:-:S04]  /*e660*/  FSETP.GTU.FTZ.AND P1, PT, R41, UR10, PT ;  /* 0x0000000a29007c0b */ /* 0x000fc8000bf3c000 */
[----:B------:R-:W-:Y:S02]  /*e670*/  SEL R41, RZ, 0x1, P1 ;  /* 0x00000001ff297807 */ /* 0x000fe40000800000 */
[----:B------:R-:W-:Y:S02]  /*e680*/  FSEL R40, R40, RZ, !P1 ;  /* 0x000000ff28287208 */ /* 0x000fe40004800000 */
[----:B------:R-:W-:-:S07]  /*e690*/  PRMT R54, R41, 0x7610, R54 ;  /* 0x0000761029367816 */ /* 0x000fce0000000036 */
.L_x_23808:
[----:B------:R-:W-:Y:S05]  /*e6a0*/  BSYNC.RECONVERGENT B3 ;  /* 0x0000000000037941 */ /* 0x000fea0003800200 */
.L_x_23807:
        /* <DEDUP_REMOVED lines=17> */
.L_x_23818:
        /* <DEDUP_REMOVED lines=13> */
.L_x_23820:
[----:B------:R-:W-:Y:S05]  /*e890*/  BSYNC.RECONVERGENT B5 ;  /* 0x0000000000057941 */ /* 0x000fea0003800200 */
.L_x_23819:
        /* <DEDUP_REMOVED lines=43> */
.L_x_23817:
[----:B------:R-:W-:Y:S05]  /*eb50*/  BSYNC.RECONVERGENT B4 ;  /* 0x0000000000047941 */ /* 0x000fea0003800200 */
.L_x_23816:
[----:B------:R-:W-:Y:S01]  /*eb60*/  I2FP.F32.U32 R56, R41 ;  /* 0x0000002900387245 */ /* 0x000fe20000201000 */
[----:B------:R-:W-:Y:S02]  /*eb70*/  HFMA2 R41, -RZ, RZ, 0.1171875, 0 ;  /* 0x2f800000ff297431 */ /* 0x000fe400000001ff */
[----:B-----5:R-:W-:-:S03]  /*eb80*/  FMUL.FTZ R42, R21, UR13 ;  /* 0x0000000d152a7c20 */ /* 0x020fc60008410000 */
[----:B------:R-:W-:Y:S01]  /*eb90*/  FFMA.FTZ R41, R56, R41, 1.1641532182693481445e-10 ;  /* 0x2f00000038297423 */ /* 0x000fe20000010029 */
[----:B------:R-:W-:-:S04]  /*eba0*/  FMUL.FTZ R42, R42, UR12 ;  /* 0x0000000c2a2a7c20 */ /* 0x000fc80008410000 */
[----:B------:R-:W-:-:S04]  /*ebb0*/  FSETP.GTU.FTZ.AND P1, PT, R41, UR10, PT ;  /* 0x0000000a29007c0b */ /* 0x000fc8000bf3c000 */
[----:B------:R-:W-:Y:S02]  /*ebc0*/  FSEL R41, R42, RZ, !P1 ;  /* 0x000000ff2a297208 */ /* 0x000fe40004800000 */
[----:B------:R-:W-:-:S04]  /*ebd0*/  SEL R42, RZ, 0x1, P1 ;  /* 0x00000001ff2a7807 */ /* 0x000fc80000800000 */
[----:B------:R-:W-:-:S07]  /*ebe0*/  PRMT R11, R42, 0x7610, R11 ;  /* 0x000076102a0b7816 */ /* 0x000fce000000000b */
.L_x_23815:
[----:B------:R-:W-:Y:S05]  /*ebf0*/  BSYNC.RECONVERGENT B3 ;  /* 0x0000000000037941 */ /* 0x000fea0003800200 */
.L_x_23814:
        /* <DEDUP_REMOVED lines=17> */
.L_x_23825:
        /* <DEDUP_REMOVED lines=13> */
.L_x_23827:
[----:B------:R-:W-:Y:S05]  /*ede0*/  BSYNC.RECONVERGENT B5 ;  /* 0x0000000000057941 */ /* 0x000fea0003800200 */
.L_x_23826:
        /* <DEDUP_REMOVED lines=43> */
.L_x_23824:
[----:B------:R-:W-:Y:S05]  /*f0a0*/  BSYNC.RECONVERGENT B4 ;  /* 0x0000000000047941 */ /* 0x000fea0003800200 */
.L_x_23823:
        /* <DEDUP_REMOVED lines=9> */
.L_x_23822:
[----:B------:R-:W-:Y:S05]  /*f140*/  BSYNC.RECONVERGENT B3 ;  /* 0x0000000000037941 */ /* 0x000fea0003800200 */
.L_x_23821:
        /* <DEDUP_REMOVED lines=16> */
.L_x_23830:
        /* <DEDUP_REMOVED lines=13> */
.L_x_23832:
[----:B------:R-:W-:Y:S05]  /*f320*/  BSYNC.RECONVERGENT B4 ;  /* 0x0000000000047941 */ /* 0x000fea0003800200 */
.L_x_23831:
        /* <DEDUP_REMOVED lines=43> */
.L_x_23829:
[----:B------:R-:W-:Y:S05]  /*f5e0*/  BSYNC.RECONVERGENT B3 ;  /* 0x0000000000037941 */ /* 0x000fea0003800200 */
.L_x_23828:
        /* <DEDUP_REMOVED lines=9> */
.L_x_23801:
[----:B------:R-:W-:Y:S05]  /*f680*/  BSYNC.RECONVERGENT B2 ;  /* 0x0000000000027941 */ /* 0x000fea0003800200 */
.L_x_23778:
        /* <DEDUP_REMOVED lines=17> */
.L_x_23834:
[----:B------:R-:W-:Y:S05]  /*f7a0*/  BSYNC.RECONVERGENT B2 ;  /* 0x0000000000027941 */ /* 0x000fea0003800200 */
.L_x_23833:
[----:B------:R-:W-:Y:S01]  /*f7b0*/  IADD3 R67, PT, PT, R67, 0x20, RZ ;  /* 0x0000002043437810 */ /* 0x000fe20007ffe0ff */
[----:B------:R-:W-:-:S07]  /*f7c0*/  VIADD R51, R51, 0x20 ;  /* 0x0000002033337836 */ /* 0x000fce0000000000 */
.L_x_23775:
[----:B------:R-:W-:Y:S05]  /*f7d0*/  BSYNC.RECONVERGENT B1 ;  /* 0x0000000000017941 */ /* 0x000fea0003800200 */
.L_x_23774:
        /* <DEDUP_REMOVED lines=9> */
.L_x_23838:
[----:B------:R-:W-:Y:S05]  /*f870*/  BSYNC.RECONVERGENT B2 ;  /* 0x0000000000027941 */ /* 0x000fea0003800200 */
.L_x_23837:
        /* <DEDUP_REMOVED lines=28> */
.L_x_23845:
        /* <DEDUP_REMOVED lines=13> */
.L_x_23847:
[----:B------:R-:W-:Y:S05]  /*fb10*/  BSYNC.RECONVERGENT B5 ;  /* 0x0000000000057941 */ /* 0x000fea0003800200 */
.L_x_23846:
        /* <DEDUP_REMOVED lines=42> */
.L_x_23844:
[----:B------:R-:W-:Y:S05]  /*fdc0*/  BSYNC.RECONVERGENT B4 ;  /* 0x0000000000047941 */ /* 0x000fea0003800200 */
.L_x_23843:
        /* <DEDUP_REMOVED lines=10> */
.L_x_23842:
[----:B------:R-:W-:Y:S05]  /*fe70*/  BSYNC.RECONVERGENT B3 ;  /* 0x0000000000037941 */ /* 0x000fea0003800200 */
.L_x_23841:
        /* <DEDUP_REMOVED lines=20> */
.L_x_23852:
        /* <DEDUP_REMOVED lines=13> */
.L_x_23854:
[----:B------:R-:W-:Y:S05]  /*10090*/  BSYNC.RECONVERGENT B5 ;  /* 0x0000000000057941 */ /* 0x000fea0003800200 */
.L_x_23853:
        /* <DEDUP_REMOVED lines=42> */
.L_x_23851:
[----:B------:R-:W-:Y:S05]  /*10340*/  BSYNC.RECONVERGENT B4 ;  /* 0x0000000000047941 */ /* 0x000fea0003800200 */
.L_x_23850:
        /* <DEDUP_REMOVED lines=10> */
.L_x_23849:
[----:B------:R-:W-:Y:S05]  /*103f0*/  BSYNC.RECONVERGENT B3 ;  /* 0x0000000000037941 */ /* 0x000fea0003800200 */
.L_x_23848:
        /* <DEDUP_REMOVED lines=20> */
.L_x_23859:
        /* <DEDUP_REMOVED lines=13> */
.L_x_23861:
[----:B------:R-:W-:Y:S05]  /*10610*/  BSYNC.RECONVERGENT B5 ;  /* 0x0000000000057941 */ /* 0x000fea0003800200 */
.L_x_23860:
        /* <DEDUP_REMOVED lines=42> */
.L_x_23858:
[----:B------:R-:W-:Y:S05]  /*108c0*/  BSYNC.RECONVERGENT B4 ;  /* 0x0000000000047941 */ /* 0x000fea0003800200 */
.L_x_23857:
        /* <DEDUP_REMOVED lines=10> */
.L_x_23856:
[----:B------:R-:W-:Y:S05]  /*10970*/  BSYNC.RECONVERGENT B3 ;  /* 0x0000000000037941 */ /* 0x000fea0003800200 */
.L_x_23855:
        /* <DEDUP_REMOVED lines=19> */
.L_x_23865:
        /* <DEDUP_REMOVED lines=13> */
.L_x_23867:
[----:B------:R-:W-:Y:S05]  /*10b80*/  BSYNC.RECONVERGENT B4 ;  /* 0x0000000000047941 */ /* 0x000fea0003800200 */
.L_x_23866:
        /* <DEDUP_REMOVED lines=42> */
.L_x_23864:
[----:B------:R-:W-:Y:S05]  /*10e30*/  BSYNC.RECONVERGENT B3 ;  /* 0x0000000000037941 */ /* 0x000fea0003800200 */
.L_x_23863:
        /* <DEDUP_REMOVED lines=11> */
.L_x_23840:
        /* <DEDUP_REMOVED lines=21> */
.L_x_23872:
        /* <DEDUP_REMOVED lines=13> */
.L_x_23874:
[----:B------:R-:W-:Y:S05]  /*11110*/  BSYNC.RECONVERGENT B5 ;  /* 0x0000000000057941 */ /* 0x000fea0003800200 */
.L_x_23873:
        /* <DEDUP_REMOVED lines=42> */
.L_x_23871:
[----:B------:R-:W-:Y:S05]  /*113c0*/  BSYNC.RECONVERGENT B4 ;  /* 0x0000000000047941 */ /* 0x000fea0003800200 */
.L_x_23870:
        /* <DEDUP_REMOVED lines=9> */
.L_x_23869:
[----:B------:R-:W-:Y:S05]  /*11460*/  BSYNC.RECONVERGENT B3 ;  /* 0x0000000000037941 */ /* 0x000fea0003800200 */
.L_x_23868:
        /* <DEDUP_REMOVED lines=17> */
.L_x_23879:
        /* <DEDUP_REMOVED lines=13> */
.L_x_23881:
[----:B------:R-:W-:Y:S05]  /*11650*/  BSYNC.RECONVERGENT B5 ;  /* 0x0000000000057941 */ /* 0x000fea0003800200 */
.L_x_23880:
        /* <DEDUP_REMOVED lines=43> */
.L_x_23878:
[----:B------:R-:W-:Y:S05]  /*11910*/  BSYNC.RECONVERGENT B4 ;  /* 0x0000000000047941 */ /* 0x000fea0003800200 */
.L_x_23877:
        /* <DEDUP_REMOVED lines=9> */
.L_x_23876:
[----:B------:R-:W-:Y:S05]  /*119b0*/  BSYNC.RECONVERGENT B3 ;  /* 0x0000000000037941 */ /* 0x000fea0003800200 */
.L_x_23875:
        /* <DEDUP_REMOVED lines=17> */
.L_x_23886:
        /* <DEDUP_REMOVED lines=13> */
.L_x_23888:
[----:B------:R-:W-:Y:S05]  /*11ba0*/  BSYNC.RECONVERGENT B5 ;  /* 0x0000000000057941 */ /* 0x000fea0003800200 */
.L_x_23887:
        /* <DEDUP_REMOVED lines=43> */
.L_x_23885:
[----:B------:R-:W-:Y:S05]  /*11e60*/  BSYNC.RECONVERGENT B4 ;  /* 0x0000000000047941 */ /* 0x000fea0003800200 */
.L_x_23884:
        /* <DEDUP_REMOVED lines=9> */
.L_x_23883:
[----:B------:R-:W-:Y:S05]  /*11f00*/  BSYNC.RECONVERGENT B3 ;  /* 0x0000000000037941 */ /* 0x000fea0003800200 */
.L_x_23882:
        /* <DEDUP_REMOVED lines=20> */
.L_x_23891:
        /* <DEDUP_REMOVED lines=13> */
.L_x_23893:
[----:B------:R-:W-:Y:S05]  /*12120*/  BSYNC.RECONVERGENT B4 ;  /* 0x0000000000047941 */ /* 0x000fea0003800200 */
.L_x_23892:
        /* <DEDUP_REMOVED lines=42> */
.L_x_23890:
[----:B------:R-:W-:Y:S05]  /*123d0*/  BSYNC.RECONVERGENT B3 ;  /* 0x0000000000037941 */ /* 0x000fea0003800200 */
.L_x_23889:
[----:B------:R-:W-:Y:S01]  /*123e0*/  I2FP.F32.U32 R73, R47 ;  /* 0x0000002f00497245 */ /* 0x000fe20000201000 */
[----:B------:R-:W-:Y:S02]  /*123f0*/  IMAD.MOV.U32 R48, RZ, RZ, 0x2f800000 ;  /* 0x2f800000ff307424 */ /* 0x000fe400078e00ff */
[----:B-----5:R-:W-:Y:S02]  /*12400*/  FMUL.FTZ R47, R23, UR13 ;  /* 0x0000000d172f7c20 */ /* 0x020fe40008410000 */
[----:B------:R-:W-:Y:S02]  /*12410*/  FFMA.FTZ R48, R73, R48, 1.1641532182693481445e-10 ;  /* 0x2f00000049307423 */ /* 0x000fe40000010030 */
[----:B------:R-:W-:-:S03]  /*12420*/  FMUL.FTZ R47, R47, UR12 ;  /* 0x0000000c2f2f7c20 */ /* 0x000fc60008410000 */
[----:B------:R-:W-:-:S04]  /*12430*/  FSETP.GTU.FTZ.AND P1, PT, R48, UR10, PT ;  /* 0x0000000a30007c0b */ /* 0x000fc8000bf3c000 */
[----:B------:R-:W-:Y:S02]  /*12440*/  SEL R48, RZ, 0x1, P1 ;  /* 0x00000001ff307807 */ /* 0x000fe40000800000 */
[----:B------:R-:W-:Y:S02]  /*12450*/  FSEL R47, R47, RZ, !P1 ;  /* 0x000000ff2f2f7208 */ /* 0x000fe40004800000 */
[----:B------:R-:W-:-:S07]  /*12460*/  PRMT R0, R48, 0x7610, R0 ;  /* 0x0000761030007816 */ /* 0x000fce0000000000 */
.L_x_23862:
[----:B------:R-:W-:Y:S05]  /*12470*/  BSYNC.RECONVERGENT B2 ;  /* 0x0000000000027941 */ /* 0x000fea0003800200 */
.L_x_23839:
[----:B------:R-:W0:Y:S02]  /*12480*/  LDC.64 R72, c[0x0][0x3a8] ;  /* 0x0000ea00ff487b82 */ /* 0x000e240000000a00 */
[----:B0-----:R-:W-:-:S05]  /*12490*/  IMAD.WIDE.U32 R72, R67, 0x10, R72 ;  /* 0x0000001043487825 */ /* 0x001fca00078e0048 */
[----:B-----5:R0:W-:Y:S01]  /*124a0*/  STG.E.128 desc[UR8][R72.64], R44 ;  /* 0x0000002c48007986 */ /* 0x0201e2000c101d08 */
[----:B------:R-:W-:Y:S05]  /*124b0*/  @!P0 BRA `(.L_x_23836) ;  /* 0x00000000002c8947 */ /* 0x000fea0003800000 */
[----:B0-----:R-:W0:Y:S01]  /*124c0*/  LDC.64 R72, c[0x0][0x3b0] ;  /* 0x0000ec00ff487b82 */ /* 0x001e220000000a00 */
[----:B------:R-:W-:Y:S02]  /*124d0*/  SHF.L.U32 R48, R2, 0x10, RZ ;  /* 0x0000001002307819 */ /* 0x000fe400000006ff */
[----:B------:R-:W-:Y:S02]  /*124e0*/  LOP3.LUT R67, R0, 0xffff, RZ, 0xc0, !PT ;  /* 0x0000ffff00437812 */ /* 0x000fe400078ec0ff */
[----:B------:R-:W-:-:S05]  /*124f0*/  LOP3.LUT R48, R48, 0xff0000, RZ, 0xc0, !PT ;  /* 0x00ff000030307812 */ /* 0x000fca00078ec0ff */
[----:B------:R-:W-:Y:S01]  /*12500*/  IMAD R48, R67, 0x1000000, R48 ;  /* 0x0100000043307824 */ /* 0x000fe200078e0230 */
[----:B------:R-:W-:-:S04]  /*12510*/  LOP3.LUT R67, R11, 0xff, RZ, 0xc0, !PT ;  /* 0x000000ff0b437812 */ /* 0x000fc800078ec0ff */
[----:B------:R-:W-:Y:S02]  /*12520*/  LEA R67, R67, R48, 0x8 ;  /* 0x0000003043437211 */ /* 0x000fe400078e40ff */
[----:B------:R-:W-:-:S05]  /*12530*/  LOP3.LUT R48, R54, 0xff, RZ, 0xc0, !PT ;  /* 0x000000ff36307812 */ /* 0x000fca00078ec0ff */
[----:B------:R-:W-:Y:S02]  /*12540*/  IMAD.IADD R48, R67, 0x1, R48 ;  /* 0x0000000143307824 */ /* 0x000fe400078e0230 */
[----:B0-----:R-:W-:-:S05]  /*12550*/  IMAD.WIDE.U32 R72, R51, 0x4, R72 ;  /* 0x0000000433487825 */ /* 0x001fca00078e0048 */
[----:B------:R1:W-:Y:S02]  /*12560*/  STG.E desc[UR8][R72.64], R48 ;  /* 0x0000003048007986 */ /* 0x0003e4000c101908 */
.L_x_23836:
[----:B------:R-:W-:Y:S05]  /*12570*/  BSYNC.RECONVERGENT B1 ;  /* 0x0000000000017941 */ /* 0x000fea0003800200 */
.L_x_23835:
[----:B-1----:R-:W-:Y:S01]  /*12580*/  FADD.FTZ R48, RZ, R24 ;  /* 0x00000018ff307221 */ /* 0x002fe20000010000 */
        /* <DEDUP_REMOVED lines=33> */
[----:B------:R-:W1:Y:S01]  /*127a0*/  SHFL.BFLY PT, R87, R89, 0x1, 0x1f ;  /* 0x0c201f0059577f89 */ /* 0x000e6200000e0000 */
[----:B0-----:R-:W0:Y:S01]  /*127b0*/  LDC R73, c[0x0][0x400] ;  /* 0x00010000ff497b82 */ /* 0x001e220000000800 */
[----:B------:R-:W-:Y:S01]  /*127c0*/  ISETP.GT.U32.AND P6, PT, R64, 0xbf, PT ;  /* 0x000000bf4000780c */ /* 0x000fe20003fc4070 */
        /* <DEDUP_REMOVED lines=20> */
[----:B------:R-:W-:Y:S01]  /*12910*/  FFMA.FTZ R51, R48, R48, R89 ;  /* 0x0000003030337223 */ /* 0x000fe20000010059 */
[----:B------:R-:W-:-:S04]  /*12920*/  FADD.FTZ R48, R29, -R72 ;  /* 0x800000481d307221 */ /* 0x000fc80000010000 */
[----:B------:R-:W-:Y:S01]  /*12930*/  FFMA.FTZ R48, R48, R48, R51 ;  /* 0x0000003030307223 */ /* 0x000fe20000010033 */
[----:B------:R-:W-:-:S04]  /*12940*/  FADD.FTZ R51, R30, -R72 ;  /* 0x800000481e337221 */ /* 0x000fc80000010000 */
[----:B------:R-:W-:Y:S01]  /*12950*/  FFMA.FTZ R51, R51, R51, R48 ;  /* 0x0000003333337223 */ /* 0x000fe20000010030 */
[----:B------:R-:W-:-:S04]  /*12960*/  FADD.FTZ R48, R31, -R72 ;  /* 0x800000481f307221 */ /* 0x000fc80000010000 */
[----:B------:R-:W-:Y:S01]  /*12970*/  @P3 FFMA.FTZ R89, R48, R48, R51 ;  /* 0x0000003030593223 */ /* 0x000fe20000010033 */
        /* <DEDUP_REMOVED lines=41> */
.L_x_23919:
[----:B------:R-:W-:Y:S01]  /*12c10*/  FMUL.FTZ R48, R72, R72 ;  /* 0x0000004848307220 */ /* 0x000fe20000410000 */
[----:B01----:R-:W-:Y:S01]  /*12c20*/  FADD.FTZ R82, R82, R87 ;  /* 0x0000005752527221 */ /* 0x003fe20000010000 */
[----:B------:R-:W-:Y:S01]  /*12c30*/  ISETP.NE.AND P0, PT, RZ, UR11, PT ;  /* 0x0000000bff007c0c */ /* 0x000fe2000bf05270 */
[----:B------:R-:W0:Y:S01]  /*12c40*/  @!P5 LDC.64 R86, c[0x0][0x3c0] ;  /* 0x0000f000ff56db82 */ /* 0x000e220000000a00 */
[----:B-----5:R-:W-:Y:S01]  /*12c50*/  ISETP.GE.AND P1, PT, R49, 0x1, PT ;  /* 0x000000013100780c */ /* 0x020fe20003f26270 */
[----:B------:R-:W-:Y:S01]  /*12c60*/  FFMA.FTZ R73, R82, R73, UR14 ;  /* 0x0000000e52497e23 */ /* 0x000fe20008010049 */
[----:B------:R-:W-:Y:S01]  /*12c70*/  FSEL R48, R48, RZ, P0 ;  /* 0x000000ff30307208 */ /* 0x000fe20000000000 */
[----:B------:R-:W-:Y:S04]  /*12c80*/  BSSY.RECONVERGENT B1, `(.L_x_23895) ;  /* 0x00000b1000017945 */ /* 0x000fe80003800200 */
[----:B------:R-:W1:Y:S01]  /*12c90*/  @!P5 LDC.64 R88, c[0x0][0x3c8] ;  /* 0x0000f200ff58db82 */ /* 0x000e620000000a00 */
[----:B------:R-:W-:-:S04]  /*12ca0*/  FADD.FTZ R48, R73, R48 ;  /* 0x0000003049307221 */ /* 0x000fc80000010000 */
[----:B------:R-:W2:Y:S01]  /*12cb0*/  MUFU.RSQ R67, R48 ;  /* 0x0000003000437308 */ /* 0x000ea20000001400 */
[----:B0-----:R-:W-:-:S05]  /*12cc0*/  @!P5 IMAD.WIDE R86, R65, 0x4, R86 ;  /* 0x000000044156d825 */ /* 0x001fca00078e0256 */
[----:B------:R0:W-:Y:S01]  /*12cd0*/  @!P5 STG.E desc[UR8][R86.64], R72 ;  /* 0x000000485600d986 */ /* 0x0001e2000c101908 */
[----:B-1----:R-:W-:-:S05]  /*12ce0*/  @!P5 IMAD.WIDE R88, R65, 0x4, R88 ;  /* 0x000000044158d825 */ /* 0x002fca00078e0258 */
[----:B--2---:R0:W-:Y:S01]  /*12cf0*/  @!P5 STG.E desc[UR8][R88.64], R67 ;  /* 0x000000435800d986 */ /* 0x0041e2000c101908 */
[----:B------:R-:W-:Y:S05]  /*12d00*/  @!P1 BRA `(.L_x_23896) ;  /* 0x0000000800a09947 */ /* 0x000fea0003800000 */
[----:B------:R-:W-:Y:S01]  /*12d10*/  IADD3 R49, PT, PT, R49, -0x1, RZ ;  /* 0xffffffff31317810 */ /* 0x000fe20007ffe0ff */
[----:B------:R-:W-:Y:S01]  /*12d20*/  BSSY.RECONVERGENT B2, `(.L_x_23897) ;  /* 0x0000023000027945 */ /* 0x000fe20003800200 */
[----:B0-----:R-:W-:-:S03]  /*12d30*/  FSEL R72, R72, RZ, !P0 ;  /* 0x000000ff48487208 */ /* 0x001fc60004000000 */
[----:B------:R-:W-:-:S05]  /*12d40*/  IMAD R50, R49, R50, RZ ;  /* 0x0000003231327224 */ /* 0x000fca00078e02ff */
[----:B------:R-:W-:-:S04]  /*12d50*/  SHF.R.S32.HI R73, RZ, 0x1f, R50 ;  /* 0x0000001fff497819 */ /* 0x000fc80000011432 */
[----:B------:R-:W-:-:S04]  /*12d60*/  LEA.HI R73, R73, R50, RZ, 0x2 ;  /* 0x0000003249497211 */ /* 0x000fc800078f10ff */
[----:B------:R-:W-:Y:S01]  /*12d70*/  LEA.HI.SX32 R73, R73, R66, 0x1e ;  /* 0x0000004249497211 */ /* 0x000fe200078ff2ff */
[----:B------:R-:W-:Y:S06]  /*12d80*/  @!P4 BRA `(.L_x_23898) ;  /* 0x000000000070c947 */ /* 0x000fec0003800000 */
[----:B------:R-:W-:Y:S01]  /*12d90*/  SHF.R.U64 R49, R70, 0x10, R71 ;  /* 0x0000001046317819 */ /* 0x000fe20000001247 */
[--C-:B------:R-:W-:Y:S01]  /*12da0*/  FADD.FTZ R50, R25, -R72.reuse ;  /* 0x8000004819327221 */ /* 0x100fe20000010000 */
[----:B------:R-:W-:Y:S01]  /*12db0*/  SHF.R.U64 R48, R52, 0x10, R53 ;  /* 0x0000001034307819 */ /* 0x000fe20000001235 */
[----:B------:R-:W0:Y:S01]  /*12dc0*/  LDC.64 R90, c[0x0][0x428] ;  /* 0x00010a00ff5a7b82 */ /* 0x000e220000000a00 */
[----:B------:R-:W-:Y:S01]  /*12dd0*/  FADD.FTZ R82, R27, -R72 ;  /* 0x800000481b527221 */ /* 0x000fe20000010000 */
[----:B------:R-:W-:Y:S02]  /*12de0*/  HADD2.F32 R49, -RZ, R49.H0_H0 ;  /* 0x20000031ff317230 */ /* 0x000fe40000004100 */
[C---:B------:R-:W-:Y:S01]  /*12df0*/  FMUL.FTZ R51, R67.reuse, R50 ;  /* 0x0000003243337220 */ /* 0x040fe20000410000 */
[----:B------:R-:W-:Y:S01]  /*12e00*/  HADD2.F32 R48, -RZ, R48.H0_H0 ;  /* 0x20000030ff307230 */ /* 0x000fe20000004100 */
[----:B------:R-:W-:Y:S01]  /*12e10*/  SHF.R.U32.HI R50, RZ, 0x10, R71 ;  /* 0x00000010ff327819 */ /* 0x000fe20000011647 */
[----:B------:R-:W-:Y:S01]  /*12e20*/  FMUL.FTZ R82, R67, R82 ;  /* 0x0000005243527220 */ /* 0x000fe20000410000 */
[----:B------:R-:W-:-:S02]  /*12e30*/  HADD2.F32 R87, -RZ, R78.H0_H0 ;  /* 0x2000004eff577230 */ /* 0x000fc40000004100 */
[----:B------:R-:W-:Y:S01]  /*12e40*/  FFMA.FTZ R49, R51, R49, R48 ;  /* 0x0000003133317223 */ /* 0x000fe20000010030 */
[----:B------:R-:W-:Y:S01]  /*12e50*/  SHF.R.U32.HI R48, RZ, 0x10, R53 ;  /* 0x00000010ff307819 */ /* 0x000fe20000011635 */
[----:B------:R-:W-:-:S04]  /*12e60*/  HADD2.F32 R50, -RZ, R50.H0_H0 ;  /* 0x20000032ff327230 */ /* 0x000fc80000004100 */
[----:B------:R-:W-:Y:S02]  /*12e70*/  HADD2.F32 R51, -RZ, R48.H0_H0 ;  /* 0x20000030ff337230 */ /* 0x000fe40000004100 */
[----:B------:R-:W-:-:S04]  /*12e80*/  FADD.FTZ R48, R24, -R72 ;  /* 0x8000004818307221 */ /* 0x000fc80000010000 */
[----:B------:R-:W-:Y:S01]  /*12e90*/  FMUL.FTZ R89, R67, R48 ;  /* 0x0000003043597220 */ /* 0x000fe20000410000 */
[----:B------:R-:W-:Y:S02]  /*12ea0*/  HADD2.F32 R48, -RZ, R52.H0_H0 ;  /* 0x20000034ff307230 */ /* 0x000fe40000004100 */
[----:B------:R-:W-:Y:S01]  /*12eb0*/  FFMA.FTZ R51, R82, R50, R51 ;  /* 0x0000003252337223 */ /* 0x000fe20000010033 */
[----:B------:R-:W-:Y:S01]  /*12ec0*/  FADD.FTZ R50, R26, -R72 ;  /* 0x800000481a327221 */ /* 0x000fe20000010000 */
[----:B0-----:R-:W-:-:S04]  /*12ed0*/  IMAD.WIDE.U32 R90, R73, 0x10, R90 ;  /* 0x00000010495a7825 */ /* 0x001fc800078e005a */
[----:B------:R-:W-:Y:S01]  /*12ee0*/  FFMA.FTZ R48, R89, R87, R48 ;  /* 0x0000005759307223 */ /* 0x000fe20000010030 */
[----:B------:R-:W-:Y:S01]  /*12ef0*/  FMUL.FTZ R89, R67, R50 ;  /* 0x0000003243597220 */ /* 0x000fe20000410000 */
[----:B------:R-:W-:Y:S02]  /*12f00*/  HADD2.F32 R87, -RZ, R78.H1_H1 ;  /* 0x3000004eff577230 */ /* 0x000fe40000004100 */
[----:B------:R-:W-:Y:S02]  /*12f10*/  HADD2.F32 R50, -RZ, R53.H0_H0 ;  /* 0x20000035ff327230 */ /* 0x000fe40000004100 */
[----:B------:R-:W-:-:S03]  /*12f20*/  VIADD R73, R73, 0x20 ;  /* 0x0000002049497836 */ /* 0x000fc60000000000 */
[----:B------:R-:W-:-:S05]  /*12f30*/  FFMA.FTZ R50, R89, R87, R50 ;  /* 0x0000005759327223 */ /* 0x000fca0000010032 */
[----:B------:R0:W-:Y:S02]  /*12f40*/  STG.E.128 desc[UR8][R90.64], R48 ;  /* 0x000000305a007986 */ /* 0x0001e4000c101d08 */
.L_x_23898:
[----:B------:R-:W-:Y:S05]  /*12f50*/  BSYNC.RECONVERGENT B2 ;  /* 0x0000000000027941 */ /* 0x000fea0003800200 */
.L_x_23897:
[----:B------:R-:W-:Y:S01]  /*12f60*/  ISETP.GE.U32.AND P0, PT, R64, 0x40, PT ;  /* 0x000000404000780c */ /* 0x000fe20003f06070 */
[----:B------:R-:W-:-:S12]  /*12f70*/  BSSY.RECONVERGENT B2, `(.L_x_23899) ;  /* 0x000001c000027945 */ /* 0x000fd80003800200 */
[----:B------:R-:W-:Y:S05]  /*12f80*/  @!P0 BRA `(.L_x_23900) ;  /* 0x0000000000688947 */ /* 0x000fea0003800000 */
[----:B0-----:R-:W-:Y:S01]  /*12f90*/  SHF.R.U64 R49, R68, 0x10, R69 ;  /* 0x0000001044317819 */ /* 0x001fe20000001245 */
[--C-:B------:R-:W-:Y:S01]  /*12fa0*/  FADD.FTZ R50, R29, -R72.reuse ;  /* 0x800000481d327221 */ /* 0x100fe20000010000 */
[----:B------:R-:W-:Y:S01]  /*12fb0*/  SHF.R.U64 R48, R18, 0x10, R19 ;  /* 0x0000001012307819 */ /* 0x000fe20000001213 */
[----:B------:R-:W0:Y:S01]  /*12fc0*/  LDC.64 R88, c[0x0][0x428] ;  /* 0x00010a00ff587b82 */ /* 0x000e220000000a00 */
[--C-:B------:R-:W-:Y:S01]  /*12fd0*/  FADD.FTZ R84, R31, -R72.reuse ;  /* 0x800000481f547221 */ /* 0x100fe20000010000 */
[----:B------:R-:W-:Y:S02]  /*12fe0*/  HADD2.F32 R49, -RZ, R49.H0_H0 ;  /* 0x20000031ff317230 */ /* 0x000fe40000004100 */
[----:B------:R-:W-:Y:S01]  /*12ff0*/  FMUL.FTZ R51, R67, R50 ;  /* 0x0000003243337220 */ /* 0x000fe20000410000 */
[----:B------:R-:W-:Y:S02]  /*13000*/  HADD2.F32 R48, -RZ, R48.H0_H0 ;  /* 0x20000030ff307230 */ /* 0x000fe40000004100 */
[----:B------:R-:W-:Y:S01]  /*13010*/  FADD.FTZ R50, R30, -R72 ;  /* 0x800000481e327221 */ /* 0x000fe20000010000 */
[----:B------:R-:W-:-:S02]  /*13020*/  HADD2.F32 R82, -RZ, R80.H0_H0 ;  /* 0x20000050ff527230 */ /* 0x000fc40000004100 */
[----:B------:R-:W-:Y:S01]  /*13030*/  FMUL.FTZ R84, R67, R84 ;  /* 0x0000005443547220 */ /* 0x000fe20000410000 */
[----:B------:R-:W-:Y:S01]  /*13040*/  FFMA.FTZ R49, R51, R49, R48 ;  /* 0x0000003133317223 */ /* 0x000fe20000010030 */
[----:B------:R-:W-:Y:S01]  /*13050*/  FADD.FTZ R48, R28, -R72 ;  /* 0x800000481c307221 */ /* 0x000fe20000010000 */
[----:B------:R-:W-:-:S03]  /*13060*/  HADD2.F32 R51, -RZ, R79.H0_H0 ;  /* 0x2000004fff337230 */ /* 0x000fc60000004100 */
[----:B------:R-:W-:Y:S01]  /*13070*/  FMUL.FTZ R87, R67, R48 ;  /* 0x0000003043577220 */ /* 0x000fe20000410000 */
[----:B------:R-:W-:-:S05]  /*13080*/  HADD2.F32 R48, -RZ, R18.H0_H0 ;  /* 0x20000012ff307230 */ /* 0x000fca0000004100 */
[----:B------:R-:W-:Y:S01]  /*13090*/  FFMA.FTZ R48, R87, R51, R48 ;  /* 0x0000003357307223 */ /* 0x000fe20000010030 */
[----:B------:R-:W-:Y:S01]  /*130a0*/  FMUL.FTZ R87, R67, R50 ;  /* 0x0000003243577220 */ /* 0x000fe20000410000 */
[----:B------:R-:W-:Y:S02]  /*130b0*/  HADD2.F32 R51, -RZ, R79.H1_H1 ;  /* 0x3000004fff337230 */ /* 0x000fe40000004100 */
[----:B------:R-:W-:Y:S02]  /*130c0*/  HADD2.F32 R50, -RZ, R19.H0_H0 ;  /* 0x20000013ff327230 */ /* 0x000fe40000004100 */
[C---:B0-----:R-:W-:Y:S01]  /*130d0*/  IMAD.WIDE.U32 R88, R73.reuse, 0x10, R88 ;  /* 0x0000001049587825 */ /* 0x041fe200078e0058 */
[----:B------:R-:W-:-:S03]  /*130e0*/  IADD3 R73, PT, PT, R73, 0x20, RZ ;  /* 0x0000002049497810 */ /* 0x000fc60007ffe0ff */
[----:B------:R-:W-:Y:S01]  /*130f0*/  FFMA.FTZ R50, R87, R51, R50 ;  /* 0x0000003357327223 */ /* 0x000fe20000010032 */
[----:B------:R-:W-:-:S05]  /*13100*/  HADD2.F32 R51, -RZ, R80.H1_H1 ;  /* 0x30000050ff337230 */ /* 0x000fca0000004100 */
[----:B------:R-:W-:-:S05]  /*13110*/  FFMA.FTZ R51, R84, R82, R51 ;  /* 0x0000005254337223 */ /* 0x000fca0000010033 */
[----:B------:R1:W-:Y:S02]  /*13120*/  STG.E.128 desc[UR8][R88.64], R48 ;  /* 0x0000003058007986 */ /* 0x0003e4000c101d08 */
.L_x_23900:
[----:B------:R-:W-:Y:S05]  /*13130*/  BSYNC.RECONVERGENT B2 ;  /* 0x0000000000027941 */ /* 0x000fea0003800200 */
.L_x_23899:
[----:B------:R-:W-:Y:S01]  /*13140*/  ISETP.GE.U32.AND P0, PT, R64, 0x60, PT ;  /* 0x000000604000780c */ /* 0x000fe20003f06070 */
[----:B------:R-:W-:-:S12]  /*13150*/  BSSY.RECONVERGENT B2, `(.L_x_23901) ;  /* 0x000001a000027945 */ /* 0x000fd80003800200 */
[----:B------:R-:W-:Y:S05]  /*13160*/  @!P0 BRA `(.L_x_23902) ;  /* 0x0000000000608947 */ /* 0x000fea0003800000 */
[--C-:B01----:R-:W-:Y:S01]  /*13170*/  FADD.FTZ R50, R32, -R72.reuse ;  /* 0x8000004820327221 */ /* 0x103fe20000010000 */
[----:B------:R-:W-:Y:S02]  /*13180*/  HADD2.F32 R49, -RZ, R0.H1_H1 ;  /* 0x30000000ff317230 */ /* 0x000fe40000004100 */
[----:B------:R-:W-:Y:S01]  /*13190*/  FADD.FTZ R82, R33, -R72 ;  /* 0x8000004821527221 */ /* 0x000fe20000010000 */
[----:B------:R-:W-:Y:S02]  /*131a0*/  HADD2.F32 R48, -RZ, R16.H0_H0 ;  /* 0x20000010ff307230 */ /* 0x000fe40000004100 */
[C---:B------:R-:W-:Y:S01]  /*131b0*/  FMUL.FTZ R51, R67.reuse, R50 ;  /* 0x0000003243337220 */ /* 0x040fe20000410000 */
[----:B------:R-:W0:Y:S01]  /*131c0*/  LDC.64 R88, c[0x0][0x428] ;  /* 0x00010a00ff587b82 */ /* 0x000e220000000a00 */
[----:B------:R-:W-:Y:S02]  /*131d0*/  HADD2.F32 R50, -RZ, R11.H1_H1 ;  /* 0x3000000bff327230 */ /* 0x000fe40000004100 */
[----:B------:R-:W-:Y:S01]  /*131e0*/  FMUL.FTZ R82, R67, R82 ;  /* 0x0000005243527220 */ /* 0x000fe20000410000 */
[----:B------:R-:W-:Y:S01]  /*131f0*/  FFMA.FTZ R48, R51, R49, R48 ;  /* 0x0000003133307223 */ /* 0x000fe20000010030 */
[----:B------:R-:W-:-:S02]  /*13200*/  HADD2.F32 R49, -RZ, R81.H0_H0 ;  /* 0x20000051ff317230 */ /* 0x000fc40000004100 */
[--C-:B------:R-:W-:Y:S01]  /*13210*/  FADD.FTZ R84, R35, -R72.reuse ;  /* 0x8000004823547221 */ /* 0x100fe20000010000 */
[----:B------:R-:W-:Y:S02]  /*13220*/  HADD2.F32 R51, -RZ, R2.H1_H1 ;  /* 0x30000002ff337230 */ /* 0x000fe40000004100 */
[----:B------:R-:W-:Y:S01]  /*13230*/  FFMA.FTZ R49, R82, R50, R49 ;  /* 0x0000003252317223 */ /* 0x000fe20000010031 */
[----:B------:R-:W-:Y:S01]  /*13240*/  FADD.FTZ R50, R34, -R72 ;  /* 0x8000004822327221 */ /* 0x000fe20000010000 */
[----:B------:R-:W-:Y:S02]  /*13250*/  HADD2.F32 R82, -RZ, R54.H1_H1 ;  /* 0x30000036ff527230 */ /* 0x000fe40000004100 */
[C---:B------:R-:W-:Y:S01]  /*13260*/  FMUL.FTZ R84, R67.reuse, R84 ;  /* 0x0000005443547220 */ /* 0x040fe20000410000 */
[----:B------:R-:W-:Y:S01]  /*13270*/  FMUL.FTZ R87, R67, R50 ;  /* 0x0000003243577220 */ /* 0x000fe20000410000 */
[----:B------:R-:W-:-:S05]  /*13280*/  HADD2.F32 R50, -RZ, R17.H0_H0 ;  /* 0x20000011ff327230 */ /* 0x000fca0000004100 */
[----:B------:R-:W-:Y:S01]  /*13290*/  FFMA.FTZ R50, R87, R51, R50 ;  /* 0x0000003357327223 */ /* 0x000fe20000010032 */
[----:B------:R-:W-:Y:S02]  /*132a0*/  HADD2.F32 R51, -RZ, R81.H1_H1 ;  /* 0x30000051ff337230 */ /* 0x000fe40000004100 */
[----:B0-----:R-:W-:-:S04]  /*132b0*/  IMAD.WIDE.U32 R88, R73, 0x10, R88 ;  /* 0x0000001049587825 */ /* 0x001fc800078e0058 */
[----:B------:R-:W-:Y:S01]  /*132c0*/  FFMA.FTZ R51, R84, R82, R51 ;  /* 0x0000005254337223 */ /* 0x000fe20000010033 */
[----:B------:R-:W-:-:S04]  /*132d0*/  VIADD R73, R73, 0x20 ;  /* 0x0000002049497836 */ /* 0x000fc80000000000 */
[----:B------:R2:W-:Y:S03]  /*132e0*/  STG.E.128 desc[UR8][R88.64], R48 ;  /* 0x0000003058007986 */ /* 0x0005e6000c101d08 */
.L_x_23902:
[----:B------:R-:W-:Y:S05]  /*132f0*/  BSYNC.RECONVERGENT B2 ;  /* 0x0000000000027941 */ /* 0x000fea0003800200 */
.L_x_23901:
[----:B------:R-:W-:Y:S01]  /*13300*/  ISETP.GE.U32.AND P0, PT, R64, 0x80, PT ;  /* 0x000000804000780c */ /* 0x000fe20003f06070 */
[----:B------:R-:W-:-:S12]  /*13310*/  BSSY.RECONVERGENT B2, `(.L_x_23903) ;  /* 0x000001a000027945 */ /* 0x000fd80003800200 */
[----:B------:R-:W-:Y:S05]  /*13320*/  @!P0 BRA `(.L_x_23904) ;  /* 0x0000000000608947 */ /* 0x000fea0003800000 */
[--C-:B012---:R-:W-:Y:S01]  /*13330*/  FADD.FTZ R50, R36, -R72.reuse ;  /* 0x8000004824327221 */ /* 0x107fe20000010000 */
[----:B------:R-:W-:Y:S02]  /*13340*/  HADD2.F32 R49, -RZ, R74.H0_H0 ;  /* 0x2000004aff317230 */ /* 0x000fe40000004100 */
[----:B------:R-:W-:Y:S01]  /*13350*/  FADD.FTZ R82, R37, -R72 ;  /* 0x8000004825527221 */ /* 0x000fe20000010000 */
[----:B------:R-:W-:Y:S02]  /*13360*/  HADD2.F32 R48, -RZ, R14.H0_H0 ;  /* 0x2000000eff307230 */ /* 0x000fe40000004100 */
[C---:B------:R-:W-:Y:S01]  /*13370*/  FMUL.FTZ R51, R67.reuse, R50 ;  /* 0x0000003243337220 */ /* 0x040fe20000410000 */
[----:B------:R-:W0:Y:S01]  /*13380*/  LDC.64 R88, c[0x0][0x428] ;  /* 0x00010a00ff587b82 */ /* 0x000e220000000a00 */
[----:B------:R-:W-:Y:S02]  /*13390*/  HADD2.F32 R50, -RZ, R75.H0_H0 ;  /* 0x2000004bff327230 */ /* 0x000fe40000004100 */
        /* <DEDUP_REMOVED lines=13> */
[C---:B0-----:R-:W-:Y:S01]  /*13470*/  IMAD.WIDE.U32 R88, R73.reuse, 0x10, R88 ;  /* 0x0000001049587825 */ /* 0x041fe200078e0058 */
[----:B------:R-:W-:-:S03]  /*13480*/  IADD3 R73, PT, PT, R73, 0x20, RZ ;  /* 0x0000002049497810 */ /* 0x000fc60007ffe0ff */
[----:B------:R-:W-:-:S05]  /*13490*/  FFMA.FTZ R51, R84, R82, R51 ;  /* 0x0000005254337223 */ /* 0x000fca0000010033 */
[----:B------:R3:W-:Y:S02]  /*134a0*/  STG.E.128 desc[UR8][R88.64], R48 ;  /* 0x0000003058007986 */ /* 0x0007e4000c101d08 */
.L_x_23904:
[----:B------:R-:W-:Y:S05]  /*134b0*/  BSYNC.RECONVERGENT B2 ;  /* 0x0000000000027941 */ /* 0x000fea0003800200 */
.L_x_23903:
[----:B------:R-:W-:Y:S01]  /*134c0*/  ISETP.GE.U32.AND P0, PT, R64, 0xa0, PT ;  /* 0x000000a04000780c */ /* 0x000fe20003f06070 */
[----:B------:R-:W-:-:S12]  /*134d0*/  BSSY.RECONVERGENT B2, `(.L_x_23905) ;  /* 0x000001a000027945 */ /* 0x000fd80003800200 */
[----:B------:R-:W-:Y:S05]  /*134e0*/  @!P0 BRA `(.L_x_23906) ;  /* 0x0000000000608947 */ /* 0x000fea0003800000 */
[--C-:B0123--:R-:W-:Y:S01]  /*134f0*/  FADD.FTZ R50, R40, -R72.reuse ;  /* 0x8000004828327221 */ /* 0x10ffe20000010000 */
        /* <DEDUP_REMOVED lines=9> */
[----:B------:R-:W-:Y:S02]  /*13590*/  HADD2.F32 R51, -RZ, R76.H1_H1 ;  /* 0x3000004cff337230 */ /* 0x000fe40000004100 */
[----:B------:R-:W-:Y:S02]  /*135a0*/  HADD2.F32 R84, -RZ, R85.H1_H1 ;  /* 0x30000055ff547230 */ /* 0x000fe40000004100 */
[----:B------:R-:W-:Y:S01]  /*135b0*/  FFMA.FTZ R49, R82, R50, R49 ;  /* 0x0000003252317223 */ /* 0x000fe20000010031 */
[--C-:B------:R-:W-:Y:S01]  /*135c0*/  FADD.FTZ R50, R42, -R72.reuse ;  /* 0x800000482a327221 */ /* 0x100fe20000010000 */
[----:B------:R-:W-:-:S03]  /*135d0*/  FADD.FTZ R82, R43, -R72 ;  /* 0x800000482b527221 */ /* 0x000fc60000010000 */
[----:B------:R-:W-:Y:S01]  /*135e0*/  FMUL.FTZ R87, R67, R50 ;  /* 0x0000003243577220 */ /* 0x000fe20000410000 */
[----:B------:R-:W-:-:S05]  /*135f0*/  HADD2.F32 R50, -RZ, R13.H0_H0 ;  /* 0x2000000dff327230 */ /* 0x000fca0000004100 */
[----:B------:R-:W-:Y:S01]  /*13600*/  FFMA.FTZ R50, R87, R51, R50 ;  /* 0x0000003357327223 */ /* 0x000fe20000010032 */
[----:B------:R-:W-:Y:S01]  /*13610*/  FMUL.FTZ R51, R67, R82 ;  /* 0x0000005243337220 */ /* 0x000fe20000410000 */
[----:B------:R-:W-:Y:S02]  /*13620*/  HADD2.F32 R82, -RZ, R77.H1_H1 ;  /* 0x3000004dff527230 */ /* 0x000fe40000004100 */
[----:B0-----:R-:W-:-:S04]  /*13630*/  IMAD.WIDE.U32 R88, R73, 0x10, R88 ;  /* 0x0000001049587825 */ /* 0x001fc800078e0058 */
[----:B------:R-:W-:Y:S01]  /*13640*/  FFMA.FTZ R51, R51, R82, R84 ;  /* 0x0000005233337223 */ /* 0x000fe20000010054 */
[----:B------:R-:W-:-:S04]  /*13650*/  VIADD R73, R73, 0x20 ;  /* 0x0000002049497836 */ /* 0x000fc80000000000 */
[----:B------:R4:W-:Y:S03]  /*13660*/  STG.E.128 desc[UR8][R88.64], R48 ;  /* 0x0000003058007986 */ /* 0x0009e6000c101d08 */
.L_x_23906:
[----:B------:R-:W-:Y:S05]  /*13670*/  BSYNC.RECONVERGENT B2 ;  /* 0x0000000000027941 */ /* 0x000fea0003800200 */
.L_x_23905:
[----:B------:R-:W-:-:S13]  /*13680*/  ISETP.GE.U32.AND P0, PT, R64, 0xc0, PT ;  /* 0x000000c04000780c */ /* 0x000fda0003f06070 */
        /* <DEDUP_REMOVED lines=16> */
.L_x_23896:
[----:B------:R-:W-:Y:S05]  /*13790*/  BSYNC.RECONVERGENT B1 ;  /* 0x0000000000017941 */ /* 0x000fea0003800200 */
.L_x_23895:
[----:B01234-:R-:W0:Y:S02]  /*137a0*/  LDC.64 R48, c[0x0][0x380] ;  /* 0x0000e000ff307b82 */ /* 0x01fe240000000a00 */
[----:B0-----:R-:W-:-:S04]  /*137b0*/  LEA R65, R48, R65, 0x2 ;  /* 0x0000004130417211 */ /* 0x001fc800078e10ff */
[----:B------:R-:W-:-:S13]  /*137c0*/  ISETP.GE.AND P0, PT, R65, R49, PT ;  /* 0x000000314100720c */ /* 0x000fda0003f06270 */
[----:B------:R-:W-:Y:S05]  /*137d0*/  @!P0 BRA `(.L_x_23907) ;  /* 0xfffffed800288947 */ /* 0x000fea000383ffff */
[----:B------:R-:W-:Y:S05]  /*137e0*/  BSYNC B0 ;  /* 0x0000000000007941 */ /* 0x000fea0003800000 */
.L_x_23529:
[----:B------:R-:W-:Y:S05]  /*137f0*/  EXIT ;  /* 0x000000000000794d */ /* 0x000fea0003800000 */
.L_x_23894:
        /* <DEDUP_REMOVED lines=8> */
.L_x_23909:
[----:B------:R-:W-:Y:S05]  /*13880*/  BSYNC B1 ;  /* 0x0000000000017941 */ /* 0x000fea0003800000 */
.L_x_23908:
[----:B------:R-:W-:Y:S01]  /*13890*/  FADD.FTZ R90, R89, R87 ;  /* 0x00000057595a7221 */ /* 0x000fe20000010000 */
[----:B------:R-:W-:Y:S02]  /*138a0*/  IMAD.MOV.U32 R51, RZ, RZ, 0x2 ;  /* 0x00000002ff337424 */ /* 0x000fe400078e00ff */
[----:B------:R-:W-:Y:S02]  /*138b0*/  HFMA2 R48, -RZ, RZ, 0, 1.847743988037109375e-06 ;  /* 0x0000001fff307431 */ /* 0x000fe400000001ff */
[----:B------:R-:W-:Y:S01]  /*138c0*/  IMAD.MOV.U32 R67, RZ, RZ, -0x1 ;  /* 0xffffffffff437424 */ /* 0x000fe200078e00ff */
[----:B------:R-:W0:Y:S06]  /*138d0*/  LDC R73, c[0x0][0x400] ;  /* 0x00010000ff497b82 */ /* 0x000e2c0000000800 */
[----:B0-----:R-:W-:Y:S05]  /*138e0*/  WARPSYNC.COLLECTIVE R67, `(.L_x_23910) ;  /* 0x0000000043087348 */ /* 0x001fea0003c00000 */
[----:B------:R1:W2:Y:S02]  /*138f0*/  SHFL.BFLY P6, R87, R90, R51, R48 ;  /* 0x0c0000335a577389 */ /* 0x0002a400000c0030 */
[----:B012---:R-:W-:Y:S05]  /*13900*/  ENDCOLLECTIVE ;  /* 0x000000000000791b */ /* 0x007fea0003800000 */
.L_x_23910:
[----:B------:R-:W-:Y:S02]  /*13910*/  IMAD.MOV.U32 R51, RZ, RZ, 0x4 ;  /* 0x00000004ff337424 */ /* 0x000fe400078e00ff */
[----:B------:R-:W-:-:S05]  /*13920*/  FADD.FTZ R86, R90, R87 ;  /* 0x000000575a567221 */ /* 0x000fca0000010000 */
[----:B------:R-:W-:-:S07]  /*13930*/  MOV R90, R86 ;  /* 0x00000056005a7202 */ /* 0x000fce0000000f00 */
[----:B------:R-:W-:Y:S05]  /*13940*/  WARPSYNC.COLLECTIVE R67, `(.L_x_23911) ;  /* 0x0000000043087348 */ /* 0x000fea0003c00000 */
[----:B------:R0:W1:Y:S02]  /*13950*/  SHFL.BFLY P6, R87, R90, R51, R48 ;  /* 0x0c0000335a577389 */ /* 0x00006400000c0030 */
[----:B01----:R-:W-:Y:S05]  /*13960*/  ENDCOLLECTIVE ;  /* 0x000000000000791b */ /* 0x003fea0003800000 */
.L_x_23911:
[----:B------:R-:W-:Y:S02]  /*13970*/  IMAD.MOV.U32 R51, RZ, RZ, 0x8 ;  /* 0x00000008ff337424 */ /* 0x000fe400078e00ff */
[----:B------:R-:W-:-:S05]  /*13980*/  FADD.FTZ R84, R86, R87 ;  /* 0x0000005756547221 */ /* 0x000fca0000010000 */
[----:B------:R-:W-:-:S07]  /*13990*/  MOV R90, R84 ;  /* 0x00000054005a7202 */ /* 0x000fce0000000f00 */
[----:B------:R-:W-:Y:S05]  /*139a0*/  WARPSYNC.COLLECTIVE R67, `(.L_x_23912) ;  /* 0x0000000043087348 */ /* 0x000fea0003c00000 */
[----:B------:R0:W1:Y:S02]  /*139b0*/  SHFL.BFLY P6, R87, R90, R51, R48 ;  /* 0x0c0000335a577389 */ /* 0x00006400000c0030 */
[----:B01----:R-:W-:Y:S05]  /*139c0*/  ENDCOLLECTIVE ;  /* 0x000000000000791b */ /* 0x003fea0003800000 */
.L_x_23912:
[----:B------:R-:W-:Y:S02]  /*139d0*/  IMAD.MOV.U32 R51, RZ, RZ, 0x10 ;  /* 0x00000010ff337424 */ /* 0x000fe400078e00ff */
[----:B------:R-:W-:-:S05]  /*139e0*/  FADD.FTZ R82, R84, R87 ;  /* 0x0000005754527221 */ /* 0x000fca0000010000 */
[----:B------:R-:W-:-:S07]  /*139f0*/  MOV R90, R82 ;  /* 0x00000052005a7202 */ /* 0x000fce0000000f00 */
[----:B------:R-:W-:Y:S05]  /*13a00*/  WARPSYNC.COLLECTIVE R67, `(.L_x_23913) ;  /* 0x0000000043087348 */ /* 0x000fea0003c00000 */
[----:B------:R0:W1:Y:S02]  /*13a10*/  SHFL.BFLY P6, R87, R90, R51, R48 ;  /* 0x0c0000335a577389 */ /* 0x00006400000c0030 */
[----:B01----:R-:W-:Y:S05]  /*13a20*/  ENDCOLLECTIVE ;  /* 0x000000000000791b */ /* 0x003fea0003800000 */
.L_x_23913:
        /* <DEDUP_REMOVED lines=9> */
[----:B------:R-:W-:-:S04]  /*13ac0*/  FFMA.FTZ R87, R87, R87, R82 ;  /* 0x0000005757577223 */ /* 0x000fc80000010052 */
        /* <DEDUP_REMOVED lines=42> */
[----:B------:R-:W-:Y:S02]  /*13d70*/  IMAD.MOV.U32 R51, RZ, RZ, 0x1 ;  /* 0x00000001ff337424 */ /* 0x000fe400078e00ff */
[----:B------:R-:W-:Y:S02]  /*13d80*/  HFMA2 R48, -RZ, RZ, 0, 1.847743988037109375e-06 ;  /* 0x0000001fff307431 */ /* 0x000fe400000001ff */
[----:B------:R-:W-:-:S07]  /*13d90*/  MOV R90, R89 ;  /* 0x00000059005a7202 */ /* 0x000fce0000000f00 */
[----:B------:R-:W-:Y:S05]  /*13da0*/  WARPSYNC.COLLECTIVE R67, `(.L_x_23914) ;  /* 0x0000000043087348 */ /* 0x000fea0003c00000 */
[----:B------:R0:W1:Y:S02]  /*13db0*/  SHFL.BFLY P6, R87, R90, R51, R48 ;  /* 0x0c0000335a577389 */ /* 0x00006400000c0030 */
[----:B01----:R-:W-:Y:S05]  /*13dc0*/  ENDCOLLECTIVE ;  /* 0x000000000000791b */ /* 0x003fea0003800000 */
.L_x_23914:
[----:B------:R-:W-:Y:S01]  /*13dd0*/  MOV R51, 0x2 ;  /* 0x0000000200337802 */ /* 0x000fe20000000f00 */
[----:B------:R-:W-:-:S04]  /*13de0*/  FADD.FTZ R88, R89, R87 ;  /* 0x0000005759587221 */ /* 0x000fc80000010000 */
[----:B------:R-:W-:-:S07]  /*13df0*/  IMAD.MOV.U32 R90, RZ, RZ, R88 ;  /* 0x000000ffff5a7224 */ /* 0x000fce00078e0058 */
[----:B------:R-:W-:Y:S05]  /*13e00*/  WARPSYNC.COLLECTIVE R67, `(.L_x_23915) ;  /* 0x0000000043087348 */ /* 0x000fea0003c00000 */
[----:B------:R0:W1:Y:S02]  /*13e10*/  SHFL.BFLY P6, R87, R90, R51, R48 ;  /* 0x0c0000335a577389 */ /* 0x00006400000c0030 */
[----:B01----:R-:W-:Y:S05]  /*13e20*/  ENDCOLLECTIVE ;  /* 0x000000000000791b */ /* 0x003fea0003800000 */
.L_x_23915:
[----:B------:R-:W-:Y:S02]  /*13e30*/  HFMA2 R51, -RZ, RZ, 0, 2.384185791015625e-07 ;  /* 0x00000004ff337431 */ /* 0x000fe400000001ff */
[----:B------:R-:W-:-:S04]  /*13e40*/  FADD.FTZ R86, R88, R87 ;  /* 0x0000005758567221 */ /* 0x000fc80000010000 */
[----:B------:R-:W-:-:S07]  /*13e50*/  IMAD.MOV.U32 R90, RZ, RZ, R86 ;  /* 0x000000ffff5a7224 */ /* 0x000fce00078e0056 */
[----:B------:R-:W-:Y:S05]  /*13e60*/  WARPSYNC.COLLECTIVE R67, `(.L_x_23916) ;  /* 0x0000000043087348 */ /* 0x000fea0003c00000 */
[----:B------:R0:W1:Y:S02]  /*13e70*/  SHFL.BFLY P6, R87, R90, R51, R48 ;  /* 0x0c0000335a577389 */ /* 0x00006400000c0030 */
[----:B01----:R-:W-:Y:S05]  /*13e80*/  ENDCOLLECTIVE ;  /* 0x000000000000791b */ /* 0x003fea0003800000 */
.L_x_23916:
[----:B------:R-:W-:Y:S01]  /*13e90*/  MOV R51, 0x8 ;  /* 0x0000000800337802 */ /* 0x000fe20000000f00 */
[----:B------:R-:W-:-:S04]  /*13ea0*/  FADD.FTZ R84, R86, R87 ;  /* 0x0000005756547221 */ /* 0x000fc80000010000 */
[----:B------:R-:W-:-:S07]  /*13eb0*/  IMAD.MOV.U32 R90, RZ, RZ, R84 ;  /* 0x000000ffff5a7224 */ /* 0x000fce00078e0054 */
[----:B------:R-:W-:Y:S05]  /*13ec0*/  WARPSYNC.COLLECTIVE R67, `(.L_x_23917) ;  /* 0x0000000043087348 */ /* 0x000fea0003c00000 */
[----:B------:R0:W1:Y:S02]  /*13ed0*/  SHFL.BFLY P6, R87, R90, R51, R48 ;  /* 0x0c0000335a577389 */ /* 0x00006400000c0030 */
[----:B01----:R-:W-:Y:S05]  /*13ee0*/  ENDCOLLECTIVE ;  /* 0x000000000000791b */ /* 0x003fea0003800000 */
.L_x_23917:
[----:B------:R-:W-:Y:S02]  /*13ef0*/  HFMA2 R51, -RZ, RZ, 0, 9.5367431640625e-07 ;  /* 0x00000010ff337431 */ /* 0x000fe400000001ff */
[----:B------:R-:W-:-:S04]  /*13f00*/  FADD.FTZ R82, R84, R87 ;  /* 0x0000005754527221 */ /* 0x000fc80000010000 */
[----:B------:R-:W-:-:S07]  /*13f10*/  IMAD.MOV.U32 R90, RZ, RZ, R82 ;  /* 0x000000ffff5a7224 */ /* 0x000fce00078e0052 */
[----:B------:R-:W-:Y:S05]  /*13f20*/  WARPSYNC.COLLECTIVE R67, `(.L_x_23918) ;  /* 0x0000000043087348 */ /* 0x000fea0003c00000 */
[----:B------:R0:W1:Y:S02]  /*13f30*/  SHFL.BFLY P6, R87, R90, R51, R48 ;  /* 0x0c0000335a577389 */ /* 0x00006400000c0030 */
[----:B01----:R-:W-:Y:S05]  /*13f40*/  ENDCOLLECTIVE ;  /* 0x000000000000791b */ /* 0x003fea0003800000 */
.L_x_23918:
[----:B------:R-:W-:Y:S05]  /*13f50*/  BRA `(.L_x_23919) ;  /* 0xffffffec002c7947 */ /* 0x000fea000383ffff */
.L_x_23920:
        /* <DEDUP_REMOVED lines=10> */
.L_x_28840:


//--------------------- .text._ZN10layer_norm13ln_fwd_kernelINS_13Kernel_traitsI6__halfffffjLj768ELj1ELj4ELj1ELj16ENS_18Kernel_traits_baseILj768ES2_ffffjLj128EEEEELb1ELb0ELb1ELb1EEEvNS_9FwdParamsE --------------------------
	.section	.text._ZN10layer_norm13ln_fwd_kernelINS_13Kernel_traitsI6__halfffffjLj768ELj1ELj4ELj1ELj16ENS_18Kernel_traits_baseILj768ES2_ffffjLj128EEEEELb1ELb0ELb1ELb1EEEvNS_9FwdParamsE,"ax",@progbits
	.align	128
        .global         _ZN10layer_norm13ln_fwd_kernelINS_13Kernel_traitsI6__halfffffjLj768ELj1ELj4ELj1ELj16ENS_18Kernel_traits_baseILj768ES2_ffffjLj128EEEEELb1ELb0ELb1ELb1EEEvNS_9FwdParamsE
        .type           _ZN10layer_norm13ln_fwd_kernelINS_13Kernel_traitsI6__halfffffjLj768ELj1ELj4ELj1ELj16ENS_18Kernel_traits_baseILj768ES2_ffffjLj128EEEEELb1ELb0ELb1ELb1EEEvNS_9FwdParamsE,@function
        .size           _ZN10layer_norm13ln_fwd_kernelINS_13Kernel_traitsI6__halfffffjLj768ELj1ELj4ELj1ELj16ENS_18Kernel_traits_baseILj768ES2_ffffjLj128EEEEELb1ELb0ELb1ELb1EEEvNS_9FwdParamsE,(.L_x_28841 - _ZN10layer_norm13ln_fwd_kernelINS_13Kernel_traitsI6__halfffffjLj768ELj1ELj4ELj1ELj16ENS_18Kernel_traits_baseILj768ES2_ffffjLj128EEEEELb1ELb0ELb1ELb1EEEvNS_9FwdParamsE)
        .other          _ZN10layer_norm13ln_fwd_kernelINS_13Kernel_traitsI6__halfffffjLj768ELj1ELj4ELj1ELj16ENS_18Kernel_traits_baseILj768ES2_ffffjLj128EEEEELb1ELb0ELb1ELb1EEEvNS_9FwdParamsE,@"STO_CUDA_ENTRY STV_DEFAULT"
_ZN10layer_norm13ln_fwd_kernelINS_13Kernel_traitsI6__halfffffjLj768ELj1ELj4ELj1ELj16ENS_18Kernel_traits_baseILj768ES2_ffffjLj128EEEEELb1ELb0ELb1ELb1EEEvNS_9FwdParamsE:
.text._ZN10layer_norm13ln_fwd_kernelINS_13Kernel_traitsI6__halfffffjLj768ELj1ELj4ELj1ELj16ENS_18Kernel_traits_baseILj768ES2_ffffjLj128EEEEELb1ELb0ELb1ELb1EEEvNS_9FwdParamsE:
[----:B------:R-:W-:Y:S01]  /*0000*/  LDC R1, c[0x0][0x37c] ;  /* 0x0000df00ff017b82 */ /* 0x000fe20000000800 */
[----:B------:R-:W0:Y:S01]  /*0010*/  S2R R50, SR_TID.X ;  /* 0x0000000000327919 */ /* 0x000e220000002100 */
[----:B------:R-:W1:Y:S06]  /*0020*/  LDCU.64 UR4, c[0x0][0x438] ;  /* 0x00008700ff0477ac */ /* 0x000e6c0008000a00 */
[----:B------:R-:W2:Y:S01]  /*0030*/  LDC.64 R16, c[0x0][0x3d0] ;  /* 0x0000f400ff107b82 */ /* 0x000ea20000000a00 */
[----:B------:R-:W3:Y:S07]  /*0040*/  LDCU.64 UR8, c[0x0][0x358] ;  /* 0x00006b00ff0877ac */ /* 0x000eee0008000a00 */
[----:B------:R-:W4:Y:S01]  /*0050*/  LDC R58, c[0x0][0x458] ;  /* 0x00011600ff3a7b82 */ /* 0x000f220000000800 */
[----:B------:R-:W4:Y:S01]  /*0060*/  LDCU.64 UR6, c[0x0][0x450] ;  /* 0x00008a00ff0677ac */ /* 0x000f220008000a00 */
[----:B------:R-:W4:Y:S01]  /*0070*/  LDCU UR10, c[0x0][0x384] ;  /* 0x00007080ff0a77ac */ /* 0x000f220008000800 */
[----:B-1----:R-:W-:Y:S01]  /*0080*/  ISETP.NE.U32.AND P0, PT, RZ, UR4, PT ;  /* 0x00000004ff007c0c */ /* 0x002fe2000bf05070 */
[----:B------:R-:W1:Y:S03]  /*0090*/  LDCU.U8 UR4, c[0x0][0x464] ;  /* 0x00008c80ff0477ac */ /* 0x000e660008000000 */
[----:B------:R-:W-:-:S02]  /*00a0*/  ISETP.NE.AND.EX P0, PT, RZ, UR5, PT, P0 ;  /* 0x00000005ff007c0c */ /* 0x000fc4000bf05300 */
[----:B0-----:R-:W-:Y:S01]  /*00b0*/  LOP3.LUT R53, R50, 0x1f, RZ, 0xc0, !PT ;  /* 0x0000001f32357812 */ /* 0x001fe200078ec0ff */
[----:B------:R-:W0:Y:S10]  /*00c0*/  LDC R49, c[0x0][0x45c] ;  /* 0x00011700ff317b82 */ /* 0x000e340000000800 */
[----:B--2---:R-:W-:Y:S01]  /*00d0*/  @P0 IMAD.WIDE.U32 R2, R53, 0x8, R16 ;  /* 0x0000000835020825 */ /* 0x004fe200078e0010 */
[----:B-1----:R-:W-:Y:S01]  /*00e0*/  ISETP.NE.AND P1, PT, RZ, UR4, PT ;  /* 0x00000004ff007c0c */ /* 0x002fe2000bf25270 */
[----:B------:R-:W1:Y:S03]  /*00f0*/  @P0 LDC.64 R30, c[0x0][0x438] ;  /* 0x00010e00ff1e0b82 */ /* 0x000e660000000a00 */
[----:B---3--:R-:W5:Y:S04]  /*0100*/  @P0 LDG.E.64 R12, desc[UR8][R2.64] ;  /* 0x00000008020c0981 */ /* 0x008f68000c1e1b00 */
[----:B------:R-:W5:Y:S04]  /*0110*/  @P0 LDG.E.64 R14, desc[UR8][R2.64+0x100] ;  /* 0x00010008020e0981 */ /* 0x000f68000c1e1b00 */
[----:B------:R-:W5:Y:S04]  /*0120*/  @P0 LDG.E.64 R26, desc[UR8][R2.64+0x200] ;  /* 0x00020008021a0981 */ /* 0x000f68000c1e1b00 */
[----:B------:R-:W5:Y:S04]  /*0130*/  @P0 LDG.E.64 R28, desc[UR8][R2.64+0x300] ;  /* 0x00030008021c0981 */ /* 0x000f68000c1e1b00 */
[----:B------:R-:W5:Y:S04]  /*0140*/  @P0 LDG.E.64 R6, desc[UR8][R2.64+0x400] ;  /* 0x0004000802060981 */ /* 0x000f68000c1e1b00 */
[----:B------:R-:W5:Y:S01]  /*0150*/  @P0 LDG.E.64 R4, desc[UR8][R2.64+0x500] ;  /* 0x0005000802040981 */ /* 0x000f62000c1e1b00 */
[----:B----4-:R-:W-:Y:S01]  /*0160*/  @P1 MOV R48, R58 ;  /* 0x0000003a00301202 */ /* 0x010fe20000000f00 */
[----:B------:R-:W-:-:S02]  /*0170*/  IMAD.U32 R8, RZ, RZ, UR6 ;  /* 0x00000006ff087e24 */ /* 0x000fc4000f8e00ff */
[----:B------:R-:W-:Y:S01]  /*0180*/  IMAD.U32 R9, RZ, RZ, UR7 ;  /* 0x00000007ff097e24 */ /* 0x000fe2000f8e00ff */
[----:B------:R-:W2:Y:S01]  /*0190*/  S2UR UR5, SR_CTAID.X ;  /* 0x00000000000579c3 */ /* 0x000ea20000002500 */
[----:B0-----:R-:W3:Y:S01]  /*01a0*/  @P1 LDG.E.64 R10, desc[UR8][R48.64] ;  /* 0x00000008300a1981 */ /* 0x001ee2000c1e1b00 */
[----:B-1----:R-:W-:-:S03]  /*01b0*/  @P0 IMAD.WIDE.U32 R30, R53, 0x8, R30 ;  /* 0x00000008351e0825 */ /* 0x002fc600078e001e */
[----:B------:R-:W4:Y:S01]  /*01c0*/  @P1 LDG.E.64 R8, desc[UR8][R8.64] ;  /* 0x0000000808081981 */ /* 0x000f22000c1e1b00 */
[----:B------:R-:W-:Y:S02]  /*01d0*/  @!P0 IMAD.WIDE.U32 R32, R53, 0x8, R16 ;  /* 0x0000000835208825 */ /* 0x000fe400078e0010 */
[----:B------:R-:W3:Y:S01]  /*01e0*/  @P1 LDC R35, c[0x0][0x460] ;  /* 0x00011800ff231b82 */ /* 0x000ee20000000800 */
[----:B------:R-:W5:Y:S04]  /*01f0*/  @P0 LDG.E.64 R24, desc[UR8][R30.64] ;  /* 0x000000081e180981 */ /* 0x000f68000c1e1b00 */
[----:B------:R-:W5:Y:S04]  /*0200*/  @P0 LDG.E.64 R22, desc[UR8][R30.64+0x100] ;  /* 0x000100081e160981 */ /* 0x000f68000c1e1b00 */
[----:B------:R-:W5:Y:S04]  /*0210*/  @P0 LDG.E.64 R20, desc[UR8][R30.64+0x200] ;  /* 0x000200081e140981 */ /* 0x000f68000c1e1b00 */
[----:B------:R-:W5:Y:S04]  /*0220*/  @P0 LDG.E.64 R18, desc[UR8][R30.64+0x300] ;  /* 0x000300081e120981 */ /* 0x000f68000c1e1b00 */
[----:B------:R-:W5:Y:S04]  /*0230*/  @P0 LDG.E.64 R16, desc[UR8][R30.64+0x400] ;  /* 0x000400081e100981 */ /* 0x000f68000c1e1b00 */
[----:B------:R-:W5:Y:S01]  /*0240*/  @P0 LDG.E.64 R2, desc[UR8][R30.64+0x500] ;  /* 0x000500081e020981 */ /* 0x000f62000c1e1b00 */
[----:B--2---:R-:W-:Y:S01]  /*0250*/  USHF.L.U32 UR4, UR5, 0x2, URZ ;  /* 0x0000000205047899 */ /* 0x004fe200080006ff */
[----:B------:R-:W-:-:S05]  /*0260*/  SHF.R.U32.HI R52, RZ, 0x5, R50 ;  /* 0x00000005ff347819 */ /* 0x000fca0000011632 */
[----:B------:R-:W-:-:S04]  /*0270*/  LOP3.LUT R52, R52, UR4, RZ, 0xfc, !PT ;  /* 0x0000000434347c12 */ /* 0x000fc8000f8efcff */
[----:B------:R-:W-:Y:S01]  /*0280*/  ISETP.GE.AND P2, PT, R52, UR10, PT ;  /* 0x0000000a34007c0c */ /* 0x000fe2000bf46270 */
[----:B------:R-:W5:Y:S04]  /*0290*/  @!P0 LDG.E.64 R12, desc[UR8][R32.64] ;  /* 0x00000008200c8981 */ /* 0x000f68000c1e1b00 */
[----:B------:R-:W5:Y:S04]  /*02a0*/  @!P0 LDG.E.64 R14, desc[UR8][R32.64+0x100] ;  /* 0x00010008200e8981 */ /* 0x000f68000c1e1b00 */
[----:B------:R-:W5:Y:S04]  /*02b0*/  @!P0 LDG.E.64 R26, desc[UR8][R32.64+0x200] ;  /* 0x00020008201a8981 */ /* 0x000f68000c1e1b00 */
[----:B------:R-:W5:Y:S04]  /*02c0*/  @!P0 LDG.E.64 R28, desc[UR8][R32.64+0x300] ;  /* 0x00030008201c8981 */ /* 0x000f68000c1e1b00 */
[----:B------:R-:W5:Y:S04]  /*02d0*/  @!P0 LDG.E.64 R6, desc[UR8][R32.64+0x400] ;  /* 0x0004000820068981 */ /* 0x000f68000c1e1b00 */
[----:B------:R0:W5:Y:S02]  /*02e0*/  @!P0 LDG.E.64 R4, desc[UR8][R32.64+0x500] ;  /* 0x0005000820048981 */ /* 0x000164000c1e1b00 */
[----:B0-----:R-:W0:Y:S01]  /*02f0*/  LDC R33, c[0x0][0x360] ;  /* 0x0000d800ff217b82 */ /* 0x001e220000000800 */
[----:B---3--:R-:W-:-:S02]  /*0300*/  @P1 IADD3 R58, P3, PT, R10, R35, RZ ;  /* 0x000000230a3a1210 */ /* 0x008fc40007f7e0ff */
[----:B----4-:R-:W-:Y:S02]  /*0310*/  @P1 R2UR UR6, R8 ;  /* 0x00000000080612ca */ /* 0x010fe400000e0000 */
[----:B------:R-:W-:Y:S01]  /*0320*/  @P1 R2UR UR7, R9 ;  /* 0x00000000090712ca */ /* 0x000fe200000e0000 */
[----:B------:R-:W-:Y:S02]  /*0330*/  @P1 IMAD.X R49, RZ, RZ, R11, P3 ;  /* 0x000000ffff311224 */ /* 0x000fe400018e060b */
[----:B0-----:R-:W-:Y:S01]  /*0340*/  IMAD R50, R33, UR5, R50 ;  /* 0x0000000521327c24 */ /* 0x001fe2000f8e0232 */
[----:B------:R-:W-:Y:S11]  /*0350*/  @P2 EXIT ;  /* 0x000000000000294d */ /* 0x000ff60003800000 */
[----:B-----5:R-:W-:Y:S01]  /*0360*/  MOV R68, R4 ;  /* 0x0000000400447202 */ /* 0x020fe20000000f00 */
[----:B------:R-:W-:Y:S01]  /*0370*/  IMAD.MOV.U32 R64, RZ, RZ, R6 ;  /* 0x000000ffff407224 */ /* 0x000fe200078e0006 */
[--C-:B------:R-:W-:Y:S01]  /*0380*/  SHF.R.U64 R70, R4, 0x10, R5.reuse ;  /* 0x0000001004467819 */ /* 0x100fe20000001205 */
[----:B------:R-:W-:Y:S01]  /*0390*/  IMAD.MOV.U32 R0, RZ, RZ, R12 ;  /* 0x000000ffff007224 */ /* 0x000fe200078e000c */
[----:B------:R-:W-:Y:S01]  /*03a0*/  SHF.R.U32.HI R4, RZ, 0x10, R5 ;  /* 0x00000010ff047819 */ /* 0x000fe20000011605 */
[----:B------:R-:W-:Y:S01]  /*03b0*/  IMAD.MOV.U32 R54, RZ, RZ, R14 ;  /* 0x000000ffff367224 */ /* 0x000fe200078e000e */
[----:B------:R-:W-:Y:S01]  /*03c0*/  SHF.R.U64 R51, R58, 0x2, R49 ;  /* 0x000000023a337819 */ /* 0x000fe20000001231 */
[----:B------:R-:W-:Y:S01]  /*03d0*/  IMAD.MOV.U32 R9, RZ, RZ, R15 ;  /* 0x000000ffff097224 */ /* 0x000fe200078e000f */
[----:B------:R-:W-:Y:S01]  /*03e0*/  SHF.R.U64 R65, R6, 0x10, R7 ;  /* 0x0000001006417819 */ /* 0x000fe20000001207 */
[----:B------:R-:W-:Y:S01]  /*03f0*/  IMAD.MOV.U32 R6, RZ, RZ, R5 ;  /* 0x000000ffff067224 */ /* 0x000fe200078e0005 */
[----:B------:R-:W-:Y:S01]  /*0400*/  PRMT R70, R70, 0x5410, R4 ;  /* 0x0000541046467816 */ /* 0x000fe20000000004 */
[----:B------:R-:W-:Y:S01]  /*0410*/  IMAD.HI.U32 R5, R51, -0x2daee0ad, RZ ;  /* 0xd2511f5333057827 */ /* 0x000fe200078e00ff */
[----:B------:R-:W-:Y:S01]  /*0420*/  SHF.R.U32.HI R49, RZ, 0x2, R49 ;  /* 0x00000002ff317819 */ /* 0x000fe20000011631 */
[----:B------:R-:W-:Y:S01]  /*0430*/  UIADD3 UR15, UPT, UPT, UR6, -0x61c88647, URZ ;  /* 0x9e3779b9060f7890 */ /* 0x000fe2000fffe0ff */
[----:B------:R-:W-:Y:S01]  /*0440*/  SHF.R.U64 R30, R12, 0x10, R13 ;  /* 0x000000100c1e7819 */ /* 0x000fe2000000120d */
[----:B------:R-:W-:Y:S01]  /*0450*/  IMAD.HI.U32 R4, R50, -0x326172a9, RZ ;  /* 0xcd9e8d5732047827 */ /* 0x000fe200078e00ff */
[----:B------:R-:W-:Y:S01]  /*0460*/  MOV R8, R13 ;  /* 0x0000000d00087202 */ /* 0x000fe20000000f00 */
[----:B------:R-:W-:-:S02]  /*0470*/  UIADD3 UR16, UPT, UPT, UR7, -0x4498517b, URZ ;  /* 0xbb67ae8507107890 */ /* 0x000fc4000fffe0ff */
[----:B------:R-:W-:Y:S01]  /*0480*/  LOP3.LUT R5, R5, UR7, RZ, 0x3c, !PT ;  /* 0x0000000705057c12 */ /* 0x000fe2000f8e3cff */
[--C-:B------:R-:W-:Y:S01]  /*0490*/  IMAD.MOV.U32 R12, RZ, RZ, R7.reuse ;  /* 0x000000ffff0c7224 */ /* 0x100fe200078e0007 */
[----:B------:R-:W-:Y:S01]  /*04a0*/  SHF.R.U32.HI R7, RZ, 0x10, R7 ;  /* 0x00000010ff077819 */ /* 0x000fe20000011607 */
[--C-:B------:R-:W-:Y:S01]  /*04b0*/  IMAD.MOV.U32 R10, RZ, RZ, R27.reuse ;  /* 0x000000ffff0a7224 */ /* 0x100fe200078e001b */
[----:B------:R-:W-:Y:S02]  /*04c0*/  LOP3.LUT R4, R49, UR6, R4, 0x96, !PT ;  /* 0x0000000631047c12 */ /* 0x000fe4000f8e9604 */
[----:B------:R-:W-:Y:S02]  /*04d0*/  @!P0 CS2R R24, SRZ ;  /* 0x0000000000188805 */ /* 0x000fe4000001ff00 */
[----:B------:R-:W-:Y:S01]  /*04e0*/  MOV R59, R26 ;  /* 0x0000001a003b7202 */ /* 0x000fe20000000f00 */
[----:B------:R-:W-:Y:S01]  /*04f0*/  UIADD3 UR17, UPT, UPT, UR6, 0x3c6ef372, URZ ;  /* 0x3c6ef37206117890 */ /* 0x000fe2000fffe0ff */
[C---:B------:R-:W-:Y:S01]  /*0500*/  SHF.R.U64 R61, R26.reuse, 0x10, R27 ;  /* 0x000000101a3d7819 */ /* 0x040fe2000000121b */
[----:B------:R-:W-:Y:S01]  /*0510*/  UIADD3 UR18, UPT, UPT, UR7, 0x76cf5d0a, URZ ;  /* 0x76cf5d0a07127890 */ /* 0x000fe2000fffe0ff */
[----:B------:R-:W-:Y:S01]  /*0520*/  PRMT R26, R26, 0x5410, R8 ;  /* 0x000054101a1a7816 */ /* 0x000fe20000000008 */
[----:B------:R-:W-:Y:S01]  /*0530*/  IMAD.HI.U32 R8, R4, -0x2daee0ad, RZ ;  /* 0xd2511f5304087827 */ /* 0x000fe200078e00ff */
[----:B------:R-:W-:-:S02]  /*0540*/  PRMT R54, R54, 0x5410, R9 ;  /* 0x0000541036367816 */ /* 0x000fc40000000009 */
[----:B------:R-:W-:Y:S02]  /*0550*/  @!P0 CS2R R22, SRZ ;  /* 0x0000000000168805 */ /* 0x000fe4000001ff00 */
[----:B------:R-:W-:Y:S01]  /*0560*/  PRMT R65, R65, 0x5410, R7 ;  /* 0x0000541041417816 */ /* 0x000fe20000000007 */
[----:B------:R-:W-:Y:S01]  /*0570*/  IMAD R7, R50, -0x326172a9, RZ ;  /* 0xcd9e8d5732077824 */ /* 0x000fe200078e02ff */
[----:B------:R-:W-:Y:S01]  /*0580*/  PRMT R68, R68, 0x5410, R6 ;  /* 0x0000541044447816 */ /* 0x000fe20000000006 */
[----:B------:R-:W-:Y:S01]  /*0590*/  IMAD.HI.U32 R6, R5, -0x326172a9, RZ ;  /* 0xcd9e8d5705067827 */ /* 0x000fe200078e00ff */
[----:B------:R-:W-:Y:S01]  /*05a0*/  PRMT R59, R59, 0x5410, R10 ;  /* 0x000054103b3b7816 */ /* 0x000fe2000000000a */
[----:B------:R-:W-:Y:S01]  /*05b0*/  UIADD3 UR19, UPT, UPT, UR6, -0x255992d5, URZ ;  /* 0xdaa66d2b06137890 */ /* 0x000fe2000fffe0ff */
[--C-:B------:R-:W-:Y:S01]  /*05c0*/  SHF.R.U64 R72, R24, 0x10, R25.reuse ;  /* 0x0000001018487819 */ /* 0x100fe20000001219 */
[----:B------:R-:W-:Y:S01]  /*05d0*/  IMAD R9, R51, -0x2daee0ad, RZ ;  /* 0xd2511f5333097824 */ /* 0x000fe200078e02ff */
[----:B------:R-:W-:Y:S01]  /*05e0*/  LOP3.LUT R6, R7, UR15, R6, 0x96, !PT ;  /* 0x0000000f07067c12 */ /* 0x000fe2000f8e9606 */
[----:B------:R-:W-:Y:S01]  /*05f0*/  IMAD R10, R5, -0x326172a9, RZ ;  /* 0xcd9e8d57050a7824 */ /* 0x000fe200078e02ff */
[----:B------:R-:W-:Y:S01]  /*0600*/  UIADD3 UR20, UPT, UPT, UR7, 0x32370b8f, URZ ;  /* 0x32370b8f07147890 */ /* 0x000fe2000fffe0ff */
[----:B------:R-:W-:Y:S01]  /*0610*/  IMAD R7, R4, -0x2daee0ad, RZ ;  /* 0xd2511f5304077824 */ /* 0x000fe200078e02ff */
[----:B------:R-:W-:Y:S01]  /*0620*/  LOP3.LUT R8, R9, UR16, R8, 0x96, !PT ;  /* 0x0000001009087c12 */ /* 0x000fe2000f8e9608 */
[----:B------:R-:W-:Y:S01]  /*0630*/  IMAD.HI.U32 R4, R6, -0x2daee0ad, RZ ;  /* 0xd2511f5306047827 */ /* 0x000fe200078e00ff */
[----:B------:R-:W-:Y:S01]  /*0640*/  SHF.R.U32.HI R9, RZ, 0x10, R25 ;  /* 0x00000010ff097819 */ /* 0x000fe20000011619 */
[----:B------:R-:W-:Y:S01]  /*0650*/  UIADD3 UR21, UPT, UPT, UR6, 0x78dde6e4, URZ ;  /* 0x78dde6e406157890 */ /* 0x000fe2000fffe0ff */
[----:B------:R-:W-:Y:S01]  /*0660*/  SHF.R.U64 R74, R22, 0x10, R23 ;  /* 0x00000010164a7819 */ /* 0x000fe20000001217 */
[----:B------:R-:W-:Y:S01]  /*0670*/  IMAD.HI.U32 R5, R8, -0x326172a9, RZ ;  /* 0xcd9e8d5708057827 */ /* 0x000fe200078e00ff */
[----:B------:R-:W-:Y:S01]  /*0680*/  LOP3.LUT R4, R7, UR18, R4, 0x96, !PT ;  /* 0x0000001207047c12 */ /* 0x000fe2000f8e9604 */
[----:B------:R-:W-:Y:S01]  /*0690*/  UIADD3 UR22, UPT, UPT, UR7, -0x126145ec, URZ ;  /* 0xed9eba1407167890 */ /* 0x000fe2000fffe0ff */
[----:B------:R-:W-:Y:S01]  /*06a0*/  PRMT R72, R72, 0x5410, R9 ;  /* 0x0000541048487816 */ /* 0x000fe20000000009 */
[----:B------:R-:W-:Y:S01]  /*06b0*/  IMAD R7, R8, -0x326172a9, RZ ;  /* 0xcd9e8d5708077824 */ /* 0x000fe200078e02ff */
[----:B------:R-:W-:Y:S01]  /*06c0*/  LOP3.LUT R5, R10, UR17, R5, 0x96, !PT ;  /* 0x000000110a057c12 */ /* 0x000fe2000f8e9605 */
[----:B------:R-:W-:Y:S01]  /*06d0*/  IMAD R9, R6, -0x2daee0ad, RZ ;  /* 0xd2511f5306097824 */ /* 0x000fe200078e02ff */
[----:B------:R-:W-:Y:S01]  /*06e0*/  SHF.R.U32.HI R10, RZ, 0x10, R23 ;  /* 0x00000010ff0a7819 */ /* 0x000fe20000011617 */
[----:B------:R-:W-:Y:S01]  /*06f0*/  IMAD.HI.U32 R6, R4, -0x326172a9, RZ ;  /* 0xcd9e8d5704067827 */ /* 0x000fe200078e00ff */
[----:B------:R-:W-:Y:S01]  /*0700*/  UIADD3 UR23, UPT, UPT, UR6, 0x1715609d, URZ ;  /* 0x1715609d06177890 */ /* 0x000fe2000fffe0ff */
[----:B------:R-:W-:-:S02]  /*0710*/  @!P0 CS2R R18, SRZ ;  /* 0x0000000000128805 */ /* 0x000fc4000001ff00 */
[----:B------:R-:W-:Y:S01]  /*0720*/  PRMT R74, R74, 0x5410, R10 ;  /* 0x000054104a4a7816 */ /* 0x000fe2000000000a */
        /* <DEDUP_REMOVED lines=22> */
[----:B------:R-:W-:Y:S01]  /*0890*/  MOV R11, R29 ;  /* 0x0000001d000b7202 */ /* 0x000fe20000000f00 */
[----:B------:R-:W-:Y:S01]  /*08a0*/  UIADD3 UR31, UPT, UPT, UR6, -0x700cb87f, URZ ;  /* 0x8ff34781061f7890 */ /* 0x000fe2000fffe0ff */
[----:B------:R-:W-:Y:S01]  /*08b0*/  IMAD.HI.U32 R9, R4, -0x2daee0ad, RZ ;  /* 0xd2511f5304097827 */ /* 0x000fe200078e00ff */
[----:B------:R-:W-:Y:S01]  /*08c0*/  LOP3.LUT R6, R7, UR23, R6, 0x96, !PT ;  /* 0x0000001707067c12 */ /* 0x000fe2000f8e9606 */
[----:B------:R-:W-:Y:S01]  /*08d0*/  UIADD3 UR32, UPT, UPT, UR7, -0x695add53, URZ ;  /* 0x96a522ad07207890 */ /* 0x000fe2000fffe0ff */
[----:B------:R-:W-:Y:S01]  /*08e0*/  SHF.R.U64 R78, R18, 0x10, R19 ;  /* 0x00000010124e7819 */ /* 0x000fe20000001213 */
[----:B------:R-:W-:Y:S01]  /*08f0*/  IMAD R8, R5, -0x326172a9, RZ ;  /* 0xcd9e8d5705087824 */ /* 0x000fe200078e02ff */
[----:B------:R-:W-:Y:S01]  /*0900*/  LOP3.LUT R9, R10, UR24, R9, 0x96, !PT ;  /* 0x000000180a097c12 */ /* 0x000fe2000f8e9609 */
[----:B------:R-:W-:Y:S01]  /*0910*/  IMAD R7, R4, -0x2daee0ad, RZ ;  /* 0xd2511f5304077824 */ /* 0x000fe200078e02ff */
[----:B------:R-:W-:Y:S01]  /*0920*/  SHF.R.U32.HI R10, RZ, 0x10, R19 ;  /* 0x00000010ff0a7819 */ /* 0x000fe20000011613 */
[----:B------:R-:W-:Y:S01]  /*0930*/  IMAD.HI.U32 R4, R6, -0x2daee0ad, RZ ;  /* 0xd2511f5306047827 */ /* 0x000fe200078e00ff */
[----:B------:R-:W-:Y:S01]  /*0940*/  SHF.R.U32.HI R44, RZ, 0x10, R13 ;  /* 0x00000010ff2c7819 */ /* 0x000fe2000001160d */
[----:B------:R-:W-:Y:S01]  /*0950*/  BSSY B0, `(.L_x_23921) ;  /* 0x000122b000007945 */ /* 0x000fe20003800000 */
[--C-:B------:R-:W-:Y:S01]  /*0960*/  SHF.R.U64 R55, R14, 0x10, R15.reuse ;  /* 0x000000100e377819 */ /* 0x100fe2000000120f */
[----:B------:R-:W-:Y:S01]  /*0970*/  IMAD.HI.U32 R5, R9, -0x326172a9, RZ ;  /* 0xcd9e8d5709057827 */ /* 0x000fe200078e00ff */
[----:B------:R-:W-:Y:S01]  /*0980*/  LOP3.LUT R4, R7, UR26, R4, 0x96, !PT ;  /* 0x0000001a07047c12 */ /* 0x000fe2000f8e9604 */
[----:B------:R-:W0:Y:S01]  /*0990*/  LDCU UR10, c[0x0][0x404] ;  /* 0x00008080ff0a77ac */ /* 0x000e220008000800 */
[----:B------:R-:W-:Y:S01]  /*09a0*/  SHF.R.U32.HI R13, RZ, 0x10, R15 ;  /* 0x00000010ff0d7819 */ /* 0x000fe2000001160f */
[----:B------:R-:W-:Y:S01]  /*09b0*/  IMAD R9, R9, -0x326172a9, RZ ;  /* 0xcd9e8d5709097824 */ /* 0x000fe200078e02ff */
[----:B------:R-:W-:Y:S01]  /*09c0*/  LOP3.LUT R5, R8, UR25, R5, 0x96, !PT ;  /* 0x0000001908057c12 */ /* 0x000fe2000f8e9605 */
[----:B------:R-:W-:Y:S01]  /*09d0*/  IMAD R8, R6, -0x2daee0ad, RZ ;  /* 0xd2511f5306087824 */ /* 0x000fe200078e02ff */
[----:B------:R-:W-:Y:S01]  /*09e0*/  PRMT R78, R78, 0x5410, R10 ;  /* 0x000054104e4e7816 */ /* 0x000fe2000000000a */
[----:B------:R-:W-:Y:S01]  /*09f0*/  IMAD.HI.U32 R6, R4, -0x326172a9, RZ ;  /* 0xcd9e8d5704067827 */ /* 0x000fe200078e00ff */
[----:B------:R-:W-:Y:S01]  /*0a00*/  SHF.R.U32.HI R14, RZ, 0x10, R27 ;  /* 0x00000010ff0e7819 */ /* 0x000fe2000001161b */
[----:B------:R-:W1:Y:S01]  /*0a10*/  LDCU.U8 UR11, c[0x0][0x410] ;  /* 0x00008200ff0b77ac */ /* 0x000e620008000000 */
[--C-:B------:R-:W-:Y:S01]  /*0a20*/  SHF.R.U64 R63, R28, 0x10, R29.reuse ;  /* 0x000000101c3f7819 */ /* 0x100fe2000000121d */
[----:B------:R-:W-:Y:S01]  /*0a30*/  IMAD.HI.U32 R7, R5, -0x2daee0ad, RZ ;  /* 0xd2511f5305077827 */ /* 0x000fe200078e00ff */
[----:B------:R-:W-:Y:S01]  /*0a40*/  LOP3.LUT R6, R9, UR27, R6, 0x96, !PT ;  /* 0x0000001b09067c12 */ /* 0x000fe2000f8e9606 */
[----:B------:R-:W2:Y:S01]  /*0a50*/  LDCU UR14, c[0x0][0x448] ;  /* 0x00008900ff0e77ac */ /* 0x000ea20008000800 */
[----:B------:R-:W-:Y:S01]  /*0a60*/  SHF.R.U32.HI R15, RZ, 0x10, R29 ;  /* 0x00000010ff0f7819 */ /* 0x000fe2000001161d */
[----:B------:R-:W-:Y:S01]  /*0a70*/  IMAD R9, R4, -0x326172a9, RZ ;  /* 0xcd9e8d5704097824 */ /* 0x000fe200078e02ff */
[----:B------:R-:W-:Y:S01]  /*0a80*/  LOP3.LUT R7, R8, UR28, R7, 0x96, !PT ;  /* 0x0000001c08077c12 */ /* 0x000fe2000f8e9607 */
[----:B------:R-:W-:Y:S01]  /*0a90*/  IMAD R8, R5, -0x2daee0ad, RZ ;  /* 0xd2511f5305087824 */ /* 0x000fe200078e02ff */
[----:B------:R-:W-:Y:S01]  /*0aa0*/  SHF.R.U64 R76, R20, 0x10, R21 ;  /* 0x00000010144c7819 */ /* 0x000fe20000001215 */
[----:B------:R-:W-:Y:S01]  /*0ab0*/  IMAD.HI.U32 R5, R6, -0x2daee0ad, RZ ;  /* 0xd2511f5306057827 */ /* 0x000fe200078e00ff */
[----:B------:R-:W-:Y:S01]  /*0ac0*/  SHF.R.U64 R80, R16, 0x10, R17 ;  /* 0x0000001010507819 */ /* 0x000fe20000001211 */
[----:B------:R-:W3:Y:S01]  /*0ad0*/  LDCU.64 UR12, c[0x0][0x408] ;  /* 0x00008100ff0c77ac */ /* 0x000ee20008000a00 */
[----:B------:R-:W-:Y:S01]  /*0ae0*/  SHF.R.U64 R82, R2, 0x10, R3 ;  /* 0x0000001002527819 */ /* 0x000fe20000001203 */
[----:B------:R-:W-:Y:S01]  /*0af0*/  IMAD.HI.U32 R4, R7, -0x326172a9, RZ ;  /* 0xcd9e8d5707047827 */ /* 0x000fe200078e00ff */
[----:B------:R-:W-:Y:S01]  /*0b00*/  LOP3.LUT R5, R8, UR30, R5, 0x96, !PT ;  /* 0x0000001e08057c12 */ /* 0x000fe2000f8e9605 */
[----:B------:R-:W4:Y:S01]  /*0b10*/  LDCU.64 UR4, c[0x0][0x3a0] ;  /* 0x00007400ff0477ac */ /* 0x000f220008000a00 */
[----:B------:R-:W-:Y:S01]  /*0b20*/  SHF.R.U32.HI R10, RZ, 0x10, R3 ;  /* 0x00000010ff0a7819 */ /* 0x000fe20000011603 */
[----:B------:R-:W-:Y:S01]  /*0b30*/  IMAD.MOV.U32 R62, RZ, RZ, R28 ;  /* 0x000000ffff3e7224 */ /* 0x000fe200078e001c */
[----:B------:R-:W-:Y:S01]  /*0b40*/  LOP3.LUT R4, R9, UR29, R4, 0x96, !PT ;  /* 0x0000001d09047c12 */ /* 0x000fe2000f8e9604 */
[----:B------:R-:W-:Y:S01]  /*0b50*/  IMAD R8, R7, -0x326172a9, RZ ;  /* 0xcd9e8d5707087824 */ /* 0x000fe200078e02ff */
[----:B------:R-:W-:Y:S01]  /*0b60*/  SHF.R.U32.HI R9, RZ, 0x10, R17 ;  /* 0x00000010ff097819 */ /* 0x000fe20000011611 */
[----:B------:R-:W-:Y:S01]  /*0b70*/  IMAD R7, R6, -0x2daee0ad, RZ ;  /* 0xd2511f5306077824 */ /* 0x000fe200078e02ff */
[----:B------:R-:W-:Y:S01]  /*0b80*/  PRMT R62, R62, 0x5410, R11 ;  /* 0x000054103e3e7816 */ /* 0x000fe2000000000b */
[----:B------:R-:W-:Y:S01]  /*0b90*/  IMAD.HI.U32 R48, R4, -0x2daee0ad, RZ ;  /* 0xd2511f5304307827 */ /* 0x000fe200078e00ff */
[----:B------:R-:W-:-:S02]  /*0ba0*/  SHF.R.U32.HI R11, RZ, 0x10, R21 ;  /* 0x00000010ff0b7819 */ /* 0x000fc40000011615 */
[----:B------:R-:W-:Y:S01]  /*0bb0*/  PRMT R0, R0, 0x5410, R0 ;  /* 0x0000541000007816 */ /* 0x000fe20000000000 */
[----:B------:R-:W-:Y:S01]  /*0bc0*/  IMAD.HI.U32 R47, R5, -0x326172a9, RZ ;  /* 0xcd9e8d57052f7827 */ /* 0x000fe200078e00ff */
[----:B------:R-:W-:Y:S02]  /*0bd0*/  PRMT R27, R27, 0x5410, R30 ;  /* 0x000054101b1b7816 */ /* 0x000fe4000000001e */
[----:B------:R-:W-:Y:S01]  /*0be0*/  PRMT R44, R44, 0x5410, R44 ;  /* 0x000054102c2c7816 */ /* 0x000fe2000000002c */
[----:B------:R-:W-:Y:S01]  /*0bf0*/  IMAD.MOV.U32 R45, RZ, RZ, RZ ;  /* 0x000000ffff2d7224 */ /* 0x000fe200078e00ff */
        /* <DEDUP_REMOVED lines=9> */
[----:B------:R-:W-:Y:S02]  /*0c90*/  LOP3.LUT R48, R7, UR32, R48, 0x96, !PT ;  /* 0x0000002007307c12 */ /* 0x000fe4000f8e9630 */
[----:B------:R-:W-:-:S02]  /*0ca0*/  LOP3.LUT R47, R8, UR31, R47, 0x96, !PT ;  /* 0x0000001f082f7c12 */ /* 0x000fc4000f8e962f */
[----:B01234-:R-:W-:-:S07]  /*0cb0*/  LOP3.LUT R58, R58, 0x3, RZ, 0xc0, !PT ;  /* 0x000000033a3a7812 */ /* 0x01ffce00078ec0ff */
.L_x_24277:
[----:B0-----:R-:W0:Y:S08]  /*0cc0*/  LDC.64 R8, c[0x0][0x3f0] ;  /* 0x0000fc00ff087b82 */ /* 0x001e300000000a00 */
[----:B------:R-:W1:Y:S08]  /*0cd0*/  LDC R57, c[0x0][0x388] ;  /* 0x0000e200ff397b82 */ /* 0x000e700000000800 */
[----:B------:R-:W2:Y:S01]  /*0ce0*/  LDC.64 R10, c[0x0][0x3f8] ;  /* 0x0000fe00ff0a7b82 */ /* 0x000ea20000000a00 */
[----:B0-----:R-:W-:-:S06]  /*0cf0*/  IMAD.WIDE R66, R52, 0x4, R8 ;  /* 0x0000000434427825 */ /* 0x001fcc00078e0208 */
[----:B------:R-:W3:Y:S01]  /*0d00*/  LDG.E R66, desc[UR8][R66.64] ;  /* 0x0000000842427981 */ /* 0x000ee2000c1e1900 */
[----:B------:R-:W-:Y:S02]  /*0d10*/  IMAD.MOV.U32 R41, RZ, RZ, RZ ;  /* 0x000000ffff297224 */ /* 0x000fe400078e00ff */
[----:B--2---:R-:W-:-:S05]  /*0d20*/  IMAD.WIDE R10, R52, 0x4, R10 ;  /* 0x00000004340a7825 */ /* 0x004fca00078e020a */
[----:B------:R0:W5:Y:S01]  /*0d30*/  LDG.E R56, desc[UR8][R10.64] ;  /* 0x000000080a387981 */ /* 0x000162000c1e1900 */
        /* <DEDUP_REMOVED lines=41> */
.L_x_23928:
        /* <DEDUP_REMOVED lines=13> */
.L_x_23930:
[----:B------:R-:W-:Y:S05]  /*10a0*/  BSYNC.RECONVERGENT B4 ;  /* 0x0000000000047941 */ /* 0x000fea0003800200 */
.L_x_23929:
        /* <DEDUP_REMOVED lines=41> */
.L_x_23927:
[----:B------:R-:W-:Y:S05]  /*1340*/  BSYNC.RECONVERGENT B3 ;  /* 0x0000000000037941 */ /* 0x000fea0003800200 */
.L_x_23926:
        /* <DEDUP_REMOVED lines=10> */
.L_x_23925:
[----:B------:R-:W-:Y:S05]  /*13f0*/  BSYNC.RECONVERGENT B2 ;  /* 0x0000000000027941 */ /* 0x000fea0003800200 */
.L_x_23924:
        /* <DEDUP_REMOVED lines=20> */
.L_x_23935:
        /* <DEDUP_REMOVED lines=13> */
.L_x_23937:
[----:B------:R-:W-:Y:S05]  /*1610*/  BSYNC.RECONVERGENT B4 ;  /* 0x0000000000047941 */ /* 0x000fea0003800200 */
.L_x_23936:
        /* <DEDUP_REMOVED lines=42> */
.L_x_23934:
[----:B------:R-:W-:Y:S05]  /*18c0*/  BSYNC.RECONVERGENT B3 ;  /* 0x0000000000037941 */ /* 0x000fea0003800200 */
.L_x_23933:
        /* <DEDUP_REMOVED lines=10> */
.L_x_23932:
[----:B------:R-:W-:Y:S05]  /*1970*/  BSYNC.RECONVERGENT B2 ;  /* 0x0000000000027941 */ /* 0x000fea0003800200 */
.L_x_23931:
        /* <DEDUP_REMOVED lines=20> */
.L_x_23942:
        /* <DEDUP_REMOVED lines=13> */
.L_x_23944:
[----:B------:R-:W-:Y:S05]  /*1b90*/  BSYNC.RECONVERGENT B4 ;  /* 0x0000000000047941 */ /* 0x000fea0003800200 */
.L_x_23943:
        /* <DEDUP_REMOVED lines=41> */
.L_x_23941:
[----:B------:R-:W-:Y:S05]  /*1e30*/  BSYNC.RECONVERGENT B3 ;  /* 0x0000000000037941 */ /* 0x000fea0003800200 */
.L_x_23940:
        /* <DEDUP_REMOVED lines=10> */
.L_x_23939:
[----:B------:R-:W-:Y:S05]  /*1ee0*/  BSYNC.RECONVERGENT B2 ;  /* 0x0000000000027941 */ /* 0x000fea0003800200 */
.L_x_23938:
        /* <DEDUP_REMOVED lines=19> */
.L_x_23948:
        /* <DEDUP_REMOVED lines=13> */
.L_x_23950:
[----:B------:R-:W-:Y:S05]  /*20f0*/  BSYNC.RECONVERGENT B3 ;  /* 0x0000000000037941 */ /* 0x000fea0003800200 */
.L_x_23949:
        /* <DEDUP_REMOVED lines=41> */
.L_x_23947:
[----:B------:R-:W-:Y:S05]  /*2390*/  BSYNC.RECONVERGENT B2 ;  /* 0x0000000000027941 */ /* 0x000fea0003800200 */
.L_x_23946:
        /* <DEDUP_REMOVED lines=11> */
.L_x_23923:
        /* <DEDUP_REMOVED lines=21> */
.L_x_23955:
        /* <DEDUP_REMOVED lines=13> */
.L_x_23957:
[----:B------:R-:W-:Y:S05]  /*2670*/  BSYNC.RECONVERGENT B4 ;  /* 0x0000000000047941 */ /* 0x000fea0003800200 */
.L_x_23956:
        /* <DEDUP_REMOVED lines=41> */
.L_x_23954:
[----:B------:R-:W-:Y:S05]  /*2910*/  BSYNC.RECONVERGENT B3 ;  /* 0x0000000000037941 */ /* 0x000fea0003800200 */
.L_x_23953:
        /* <DEDUP_REMOVED lines=9> */
.L_x_23952:
[----:B------:R-:W-:Y:S05]  /*29b0*/  BSYNC.RECONVERGENT B2 ;  /* 0x0000000000027941 */ /* 0x000fea0003800200 */
.L_x_23951:
        /* <DEDUP_REMOVED lines=17> */
.L_x_23962:
        /* <DEDUP_REMOVED lines=13> */
.L_x_23964:
[----:B------:R-:W-:Y:S05]  /*2ba0*/  BSYNC.RECONVERGENT B4 ;  /* 0x0000000000047941 */ /* 0x000fea0003800200 */
.L_x_23963:
        /* <DEDUP_REMOVED lines=42> */
.L_x_23961:
[----:B------:R-:W-:Y:S05]  /*2e50*/  BSYNC.RECONVERGENT B3 ;  /* 0x0000000000037941 */ /* 0x000fea0003800200 */
.L_x_23960:
        /* <DEDUP_REMOVED lines=9> */
.L_x_23959:
[----:B------:R-:W-:Y:S05]  /*2ef0*/  BSYNC.RECONVERGENT B2 ;  /* 0x0000000000027941 */ /* 0x000fea0003800200 */
.L_x_23958:
        /* <DEDUP_REMOVED lines=17> */
.L_x_23969:
        /* <DEDUP_REMOVED lines=13> */
.L_x_23971:
[----:B------:R-:W-:Y:S05]  /*30e0*/  BSYNC.RECONVERGENT B4 ;  /* 0x0000000000047941 */ /* 0x000fea0003800200 */
.L_x_23970:
        /* <DEDUP_REMOVED lines=40> */
[----:B------:R-:W-:Y:S01]  /*3370*/  IMAD.MOV.U32 R12, RZ, RZ, RZ ;  /* 0x000000ffff0c7224 */ /* 0x000fe200078e00ff */
[----:B------:R-:W-:-:S07]  /*3380*/  MOV R36, R10 ;  /* 0x0000000a00247202 */ /* 0x000fce0000000f00 */
.L_x_23968:
[----:B------:R-:W-:Y:S05]  /*3390*/  BSYNC.RECONVERGENT B3 ;  /* 0x0000000000037941 */ /* 0x000fea0003800200 */
.L_x_23967:
        /* <DEDUP_REMOVED lines=9> */
.L_x_23966:
[----:B------:R-:W-:Y:S05]  /*3430*/  BSYNC.RECONVERGENT B2 ;  /* 0x0000000000027941 */ /* 0x000fea0003800200 */
.L_x_23965:
        /* <DEDUP_REMOVED lines=16> */
.L_x_23974:
        /* <DEDUP_REMOVED lines=13> */
.L_x_23976:
[----:B------:R-:W-:Y:S05]  /*3610*/  BSYNC.RECONVERGENT B3 ;  /* 0x0000000000037941 */ /* 0x000fea0003800200 */
.L_x_23975:
        /* <DEDUP_REMOVED lines=42> */
.L_x_23973:
[----:B------:R-:W-:Y:S05]  /*38c0*/  BSYNC.RECONVERGENT B2 ;  /* 0x0000000000027941 */ /* 0x000fea0003800200 */
.L_x_23972:
        /* <DEDUP_REMOVED lines=9> */
.L_x_23945:
[----:B------:R-:W-:Y:S05]  /*3960*/  BSYNC.RECONVERGENT B1 ;  /* 0x0000000000017941 */ /* 0x000fea0003800200 */
.L_x_23922:
[----:B------:R-:W0:Y:S01]  /*3970*/  LDC.64 R84, c[0x0][0x3a8] ;  /* 0x0000ea00ff547b82 */ /* 0x000e220000000a00 */
[----:B------:R-:W-:Y:S01]  /*3980*/  BSSY.RECONVERGENT B1, `(.L_x_23977) ;  /* 0x0000010000017945 */ /* 0x000fe20003800200 */
[----:B------:R-:W-:Y:S02]  /*3990*/  VIADD R33, R41, 0x20 ;  /* 0x0000002029217836 */ /* 0x000fe40000000000 */
[----:B0-----:R-:W-:-:S05]  /*39a0*/  IMAD.WIDE.U32 R12, R40, 0x10, R84 ;  /* 0x00000010280c7825 */ /* 0x001fca00078e0054 */
[----:B-----5:R0:W-:Y:S01]  /*39b0*/  STG.E.128 desc[UR8][R12.64], R8 ;  /* 0x000000080c007986 */ /* 0x0201e2000c101d08 */
[----:B------:R-:W-:Y:S05]  /*39c0*/  @!P1 BRA `(.L_x_23978) ;  /* 0x00000000002c9947 */ /* 0x000fea0003800000 */
[----:B0-----:R-:W0:Y:S01]  /*39d0*/  LDC.64 R12, c[0x0][0x3b0] ;  /* 0x0000ec00ff0c7b82 */ /* 0x001e220000000a00 */
[----:B------:R-:W-:Y:S01]  /*39e0*/  IMAD.U32 R15, R26, 0x10000, RZ ;  /* 0x000100001a0f7824 */ /* 0x000fe200078e00ff */
[----:B------:R-:W-:Y:S02]  /*39f0*/  LOP3.LUT R14, R0, 0xffff, RZ, 0xc0, !PT ;  /* 0x0000ffff000e7812 */ /* 0x000fe400078ec0ff */
[----:B------:R-:W-:Y:S02]  /*3a00*/  LOP3.LUT R29, R27, 0xff, RZ, 0xc0, !PT ;  /* 0x000000ff1b1d7812 */ /* 0x000fe400078ec0ff */
[----:B------:R-:W-:-:S04]  /*3a10*/  LOP3.LUT R15, R15, 0xff0000, RZ, 0xc0, !PT ;  /* 0x00ff00000f0f7812 */ /* 0x000fc800078ec0ff */
[----:B------:R-:W-:Y:S02]  /*3a20*/  LEA R14, R14, R15, 0x18 ;  /* 0x0000000f0e0e7211 */ /* 0x000fe400078ec0ff */
[----:B------:R-:W-:-:S03]  /*3a30*/  LOP3.LUT R15, R44, 0xff, RZ, 0xc0, !PT ;  /* 0x000000ff2c0f7812 */ /* 0x000fc600078ec0ff */
[----:B------:R-:W-:-:S04]  /*3a40*/  IMAD R14, R29, 0x100, R14 ;  /* 0x000001001d0e7824 */ /* 0x000fc800078e020e */
[----:B------:R-:W-:Y:S02]  /*3a50*/  IMAD.IADD R15, R14, 0x1, R15 ;  /* 0x000000010e0f7824 */ /* 0x000fe400078e020f */
[----:B0-----:R-:W-:-:S05]  /*3a60*/  IMAD.WIDE.U32 R12, R41, 0x4, R12 ;  /* 0x00000004290c7825 */ /* 0x001fca00078e000c */
[----:B------:R1:W-:Y:S02]  /*3a70*/  STG.E desc[UR8][R12.64], R15 ;  /* 0x0000000f0c007986 */ /* 0x0003e4000c101908 */
.L_x_23978:
[----:B------:R-:W-:Y:S05]  /*3a80*/  BSYNC.RECONVERGENT B1 ;  /* 0x0000000000017941 */ /* 0x000fea0003800200 */
.L_x_23977:
[----:B------:R-:W-:Y:S04]  /*3a90*/  BSSY.RECONVERGENT B1, `(.L_x_23979) ;  /* 0x0000005000017945 */ /* 0x000fe80003800200 */
[----:B------:R-:W-:Y:S05]  /*3aa0*/  @!P1 BRA `(.L_x_23980) ;  /* 0x00000000000c9947 */ /* 0x000fea0003800000 */
[----:B------:R-:W2:Y:S02]  /*3ab0*/  LDC.64 R4, c[0x0][0x390] ;  /* 0x0000e400ff047b82 */ /* 0x000ea40000000a00 */
[----:B--2---:R-:W-:-:S06]  /*3ac0*/  IMAD.WIDE.U32 R4, R33, 0x10, R4 ;  /* 0x0000001021047825 */ /* 0x004fcc00078e0004 */
[----:B------:R-:W5:Y:S02]  /*3ad0*/  LDG.E.128 R4, desc[UR8][R4.64] ;  /* 0x0000000804047981 */ /* 0x000f64000c1e1d00 */
.L_x_23980:
[----:B------:R-:W-:Y:S05]  /*3ae0*/  BSYNC.RECONVERGENT B1 ;  /* 0x0000000000017941 */ /* 0x000fea0003800200 */
.L_x_23979:
[----:B------:R-:W-:Y:S01]  /*3af0*/  BSSY.RECONVERGENT B1, `(.L_x_23981) ;  /* 0x00002b7000017945 */ /* 0x000fe20003800200 */
[----:B------:R-:W-:-:S03]  /*3b00*/  IADD3 R35, PT, PT, R40, 0x20, RZ ;  /* 0x0000002028237810 */ /* 0x000fc60007ffe0ff */
[----:B------:R-:W-:Y:S05]  /*3b10*/  @!P0 BRA `(.L_x_23982) ;  /* 0x0000001400888947 */ /* 0x000fea0003800000 */
[----:B01----:R-:W0:Y:S02]  /*3b20*/  LDC.64 R12, c[0x0][0x3a0] ;  /* 0x0000e800ff0c7b82 */ /* 0x003e240000000a00 */
[----:B0-----:R-:W-:-:S06]  /*3b30*/  IMAD.WIDE.U32 R14, R35, 0x10, R12 ;  /* 0x00000010230e7825 */ /* 0x001fcc00078e000c */
[----:B------:R-:W5:Y:S01]  /*3b40*/  LDG.E.128 R12, desc[UR8][R14.64] ;  /* 0x000000080e0c7981 */ /* 0x000f62000c1e1d00 */
[----:B------:R-:W-:Y:S01]  /*3b50*/  ISETP.GT.AND P2, PT, R66, RZ, PT ;  /* 0x000000ff4200720c */ /* 0x000fe20003f44270 */
[----:B------:R-:W-:-:S12]  /*3b60*/  BSSY.RECONVERGENT B2, `(.L_x_23983) ;  /* 0x0000057000027945 */ /* 0x000fd80003800200 */
        /* <DEDUP_REMOVED lines=19> */
.L_x_23987:
        /* <DEDUP_REMOVED lines=13> */
.L_x_23989:
[----:B------:R-:W-:Y:S05]  /*3d70*/  BSYNC.RECONVERGENT B4 ;  /* 0x0000000000047941 */ /* 0x000fea0003800200 */
.L_x_23988:
        /* <DEDUP_REMOVED lines=42> */
.L_x_23986:
[----:B------:R-:W-:Y:S05]  /*4020*/  BSYNC.RECONVERGENT B3 ;  /* 0x0000000000037941 */ /* 0x000fea0003800200 */
.L_x_23985:
        /* <DEDUP_REMOVED lines=10> */
.L_x_23984:
[----:B------:R-:W-:Y:S05]  /*40d0*/  BSYNC.RECONVERGENT B2 ;  /* 0x0000000000027941 */ /* 0x000fea0003800200 */
.L_x_23983:
        /* <DEDUP_REMOVED lines=20> */
.L_x_23994:
        /* <DEDUP_REMOVED lines=13> */
.L_x_23996:
[----:B------:R-:W-:Y:S05]  /*42f0*/  BSYNC.RECONVERGENT B4 ;  /* 0x0000000000047941 */ /* 0x000fea0003800200 */
.L_x_23995:
        /* <DEDUP_REMOVED lines=40> */
[----:B------:R-:W-:Y:S02]  /*4580*/  IMAD.MOV.U32 R30, RZ, RZ, R28 ;  /* 0x000000ffff1e7224 */ /* 0x000fe400078e001c */
[----:B------:R-:W-:-:S07]  /*4590*/  IMAD.MOV.U32 R28, RZ, RZ, RZ ;  /* 0x000000ffff1c7224 */ /* 0x000fce00078e00ff */
.L_x_23993:
[----:B------:R-:W-:Y:S05]  /*45a0*/  BSYNC.RECONVERGENT B3 ;  /* 0x0000000000037941 */ /* 0x000fea0003800200 */
.L_x_23992:
        /* <DEDUP_REMOVED lines=10> */
.L_x_23991:
[----:B------:R-:W-:Y:S05]  /*4650*/  BSYNC.RECONVERGENT B2 ;  /* 0x0000000000027941 */ /* 0x000fea0003800200 */
.L_x_23990:
        /* <DEDUP_REMOVED lines=20> */
.L_x_24001:
        /* <DEDUP_REMOVED lines=13> */
.L_x_24003:
[----:B------:R-:W-:Y:S05]  /*4870*/  BSYNC.RECONVERGENT B4 ;  /* 0x0000000000047941 */ /* 0x000fea0003800200 */
.L_x_24002:
        /* <DEDUP_REMOVED lines=41> */
.L_x_24000:
[----:B------:R-:W-:Y:S05]  /*4b10*/  BSYNC.RECONVERGENT B3 ;  /* 0x0000000000037941 */ /* 0x000fea0003800200 */
.L_x_23999:
        /* <DEDUP_REMOVED lines=10> */
.L_x_23998:
[----:B------:R-:W-:Y:S05]  /*4bc0*/  BSYNC.RECONVERGENT B2 ;  /* 0x0000000000027941 */ /* 0x000fea0003800200 */
.L_x_23997:
        /* <DEDUP_REMOVED lines=19> */
.L_x_24007:
        /* <DEDUP_REMOVED lines=13> */
.L_x_24009:
[----:B------:R-:W-:Y:S05]  /*4dd0*/  BSYNC.RECONVERGENT B3 ;  /* 0x0000000000037941 */ /* 0x000fea0003800200 */
.L_x_24008:
        /* <DEDUP_REMOVED lines=42> */
.L_x_24006:
[----:B------:R-:W-:Y:S05]  /*5080*/  BSYNC.RECONVERGENT B2 ;  /* 0x0000000000027941 */ /* 0x000fea0003800200 */
.L_x_24005:
        /* <DEDUP_REMOVED lines=11> */
.L_x_23982:
[----:B------:R-:W-:Y:S01]  /*5140*/  BSSY.RECONVERGENT B2, `(.L_x_24010) ;  /* 0x0000057000027945 */ /* 0x000fe20003800200 */
[----:B------:R-:W-:Y:S01]  /*5150*/  IMAD.MOV.U32 R14, RZ, RZ, R28 ;  /* 0x000000ffff0e7224 */ /* 0x000fe200078e001c */
[----:B01----:R-:W-:Y:S01]  /*5160*/  MOV R12, RZ ;  /* 0x000000ff000c7202 */ /* 0x003fe20000000f00 */
        /* <DEDUP_REMOVED lines=18> */
.L_x_24014:
        /* <DEDUP_REMOVED lines=13> */
.L_x_24016:
[----:B------:R-:W-:Y:S05]  /*5360*/  BSYNC.RECONVERGENT B4 ;  /* 0x0000000000047941 */ /* 0x000fea0003800200 */
.L_x_24015:
        /* <DEDUP_REMOVED lines=42> */
.L_x_24013:
[----:B------:R-:W-:Y:S05]  /*5610*/  BSYNC.RECONVERGENT B3 ;  /* 0x0000000000037941 */ /* 0x000fea0003800200 */
.L_x_24012:
        /* <DEDUP_REMOVED lines=9> */
.L_x_24011:
[----:B------:R-:W-:Y:S05]  /*56b0*/  BSYNC.RECONVERGENT B2 ;  /* 0x0000000000027941 */ /* 0x000fea0003800200 */
.L_x_24010:
        /* <DEDUP_REMOVED lines=17> */
.L_x_24021:
        /* <DEDUP_REMOVED lines=13> */
.L_x_24023:
[----:B------:R-:W-:Y:S05]  /*58a0*/  BSYNC.RECONVERGENT B4 ;  /* 0x0000000000047941 */ /* 0x000fea0003800200 */
.L_x_24022:
        /* <DEDUP_REMOVED lines=42> */
.L_x_24020:
[----:B------:R-:W-:Y:S05]  /*5b50*/  BSYNC.RECONVERGENT B3 ;  /* 0x0000000000037941 */ /* 0x000fea0003800200 */
.L_x_24019:
        /* <DEDUP_REMOVED lines=9> */
.L_x_24018:
[----:B------:R-:W-:Y:S05]  /*5bf0*/  BSYNC.RECONVERGENT B2 ;  /* 0x0000000000027941 */ /* 0x000fea0003800200 */
.L_x_24017:
        /* <DEDUP_REMOVED lines=17> */
.L_x_24028:
        /* <DEDUP_REMOVED lines=13> */
.L_x_24030:
[----:B------:R-:W-:Y:S05]  /*5de0*/  BSYNC.RECONVERGENT B4 ;  /* 0x0000000000047941 */ /* 0x000fea0003800200 */
.L_x_24029:
        /* <DEDUP_REMOVED lines=42> */
.L_x_24027:
[----:B------:R-:W-:Y:S05]  /*6090*/  BSYNC.RECONVERGENT B3 ;  /* 0x0000000000037941 */ /* 0x000fea0003800200 */
.L_x_24026:
        /* <DEDUP_REMOVED lines=9> */
.L_x_24025:
[----:B------:R-:W-:Y:S05]  /*6130*/  BSYNC.RECONVERGENT B2 ;  /* 0x0000000000027941 */ /* 0x000fea0003800200 */
.L_x_24024:
        /* <DEDUP_REMOVED lines=16> */
.L_x_24033:
        /* <DEDUP_REMOVED lines=13> */
.L_x_24035:
[----:B------:R-:W-:Y:S05]  /*6310*/  BSYNC.RECONVERGENT B3 ;  /* 0x0000000000037941 */ /* 0x000fea0003800200 */
.L_x_24034:
        /* <DEDUP_REMOVED lines=42> */
.L_x_24032:
[----:B------:R-:W-:Y:S05]  /*65c0*/  BSYNC.RECONVERGENT B2 ;  /* 0x0000000000027941 */ /* 0x000fea0003800200 */
.L_x_24031:
        /* <DEDUP_REMOVED lines=9> */
.L_x_24004:
[----:B------:R-:W-:Y:S05]  /*6660*/  BSYNC.RECONVERGENT B1 ;  /* 0x0000000000017941 */ /* 0x000fea0003800200 */
.L_x_23981:
[----:B------:R-:W-:Y:S01]  /*6670*/  IMAD.WIDE.U32 R28, R35, 0x10, R84 ;  /* 0x00000010231c7825 */ /* 0x000fe200078e0054 */
[----:B------:R-:W-:Y:S04]  /*6680*/  BSSY.RECONVERGENT B1, `(.L_x_24036) ;  /* 0x000000e000017945 */ /* 0x000fe80003800200 */
[----:B-----5:R0:W-:Y:S01]  /*6690*/  STG.E.128 desc[UR8][R28.64], R12 ;  /* 0x0000000c1c007986 */ /* 0x0201e2000c101d08 */
[----:B------:R-:W-:Y:S05]  /*66a0*/  @!P1 BRA `(.L_x_24037) ;  /* 0x00000000002c9947 */ /* 0x000fea0003800000 */
[----:B0-----:R-:W0:Y:S01]  /*66b0*/  LDC.64 R28, c[0x0][0x3b0] ;  /* 0x0000ec00ff1c7b82 */ /* 0x001e220000000a00 */
[----:B------:R-:W-:Y:S02]  /*66c0*/  SHF.L.U32 R31, R26, 0x10, RZ ;  /* 0x000000101a1f7819 */ /* 0x000fe400000006ff */
[----:B------:R-:W-:Y:S02]  /*66d0*/  LOP3.LUT R30, R0, 0xffff, RZ, 0xc0, !PT ;  /* 0x0000ffff001e7812 */ /* 0x000fe400078ec0ff */
[----:B------:R-:W-:Y:S02]  /*66e0*/  LOP3.LUT R31, R31, 0xff0000, RZ, 0xc0, !PT ;  /* 0x00ff00001f1f7812 */ /* 0x000fe400078ec0ff */
[----:B------:R-:W-:-:S03]  /*66f0*/  LOP3.LUT R35, R27, 0xff, RZ, 0xc0, !PT ;  /* 0x000000ff1b237812 */ /* 0x000fc600078ec0ff */
[----:B------:R-:W-:Y:S01]  /*6700*/  IMAD R30, R30, 0x1000000, R31 ;  /* 0x010000001e1e7824 */ /* 0x000fe200078e021f */
[----:B------:R-:W-:-:S03]  /*6710*/  LOP3.LUT R31, R44, 0xff, RZ, 0xc0, !PT ;  /* 0x000000ff2c1f7812 */ /* 0x000fc600078ec0ff */
[----:B------:R-:W-:-:S05]  /*6720*/  IMAD R30, R35, 0x100, R30 ;  /* 0x00000100231e7824 */ /* 0x000fca00078e021e */
[----:B------:R-:W-:Y:S01]  /*6730*/  IADD3 R31, PT, PT, R30, R31, RZ ;  /* 0x0000001f1e1f7210 */ /* 0x000fe20007ffe0ff */
[----:B0-----:R-:W-:-:S05]  /*6740*/  IMAD.WIDE.U32 R28, R33, 0x4, R28 ;  /* 0x00000004211c7825 */ /* 0x001fca00078e001c */
[----:B------:R1:W-:Y:S02]  /*6750*/  STG.E desc[UR8][R28.64], R31 ;  /* 0x0000001f1c007986 */ /* 0x0003e4000c101908 */
.L_x_24037:
[----:B------:R-:W-:Y:S05]  /*6760*/  BSYNC.RECONVERGENT B1 ;  /* 0x0000000000017941 */ /* 0x000fea0003800200 */
.L_x_24036:
[----:B------:R-:W-:Y:S04]  /*6770*/  BSSY.RECONVERGENT B1, `(.L_x_24038) ;  /* 0x0000006000017945 */ /* 0x000fe80003800200 */
[----:B------:R-:W-:Y:S05]  /*6780*/  @!P1 BRA `(.L_x_24039) ;  /* 0x0000000000109947 */ /* 0x000fea0003800000 */
[----:B------:R-:W2:Y:S01]  /*6790*/  LDC.64 R4, c[0x0][0x390] ;  /* 0x0000e400ff047b82 */ /* 0x000ea20000000a00 */
[----:B------:R-:W-:-:S04]  /*67a0*/  VIADD R7, R41, 0x40 ;  /* 0x0000004029077836 */ /* 0x000fc80000000000 */
[----:B--2---:R-:W-:-:S06]  /*67b0*/  IMAD.WIDE.U32 R4, R7, 0x10, R4 ;  /* 0x0000001007047825 */ /* 0x004fcc00078e0004 */
[----:B------:R-:W5:Y:S02]  /*67c0*/  LDG.E.128 R4, desc[UR8][R4.64] ;  /* 0x0000000804047981 */ /* 0x000f64000c1e1d00 */
.L_x_24039:
[----:B------:R-:W-:Y:S05]  /*67d0*/  BSYNC.RECONVERGENT B1 ;  /* 0x0000000000017941 */ /* 0x000fea0003800200 */
.L_x_24038:
[----:B------:R-:W-:Y:S04]  /*67e0*/  BSSY.RECONVERGENT B1, `(.L_x_24040) ;  /* 0x00002b4000017945 */ /* 0x000fe80003800200 */
[----:B------:R-:W-:Y:S05]  /*67f0*/  @!P0 BRA `(.L_x_24041) ;  /* 0x0000001400848947 */ /* 0x000fea0003800000 */
[----:B01----:R-:W0:Y:S01]  /*6800*/  LDC.64 R28, c[0x0][0x3a0] ;  /* 0x0000e800ff1c7b82 */ /* 0x003e220000000a00 */
[----:B------:R-:W-:-:S04]  /*6810*/  VIADD R31, R40, 0x40 ;  /* 0x00000040281f7836 */ /* 0x000fc80000000000 */
        /* <DEDUP_REMOVED lines=23> */
.L_x_24046:
        /* <DEDUP_REMOVED lines=13> */
.L_x_24048:
[----:B------:R-:W-:Y:S05]  /*6a60*/  BSYNC.RECONVERGENT B4 ;  /* 0x0000000000047941 */ /* 0x000fea0003800200 */
.L_x_24047:
        /* <DEDUP_REMOVED lines=41> */
.L_x_24045:
[----:B------:R-:W-:Y:S05]  /*6d00*/  BSYNC.RECONVERGENT B3 ;  /* 0x0000000000037941 */ /* 0x000fea0003800200 */
.L_x_24044:
        /* <DEDUP_REMOVED lines=10> */
.L_x_24043:
[----:B------:R-:W-:Y:S05]  /*6db0*/  BSYNC.RECONVERGENT B2 ;  /* 0x0000000000027941 */ /* 0x000fea0003800200 */
.L_x_24042:
        /* <DEDUP_REMOVED lines=20> */
.L_x_24053:
        /* <DEDUP_REMOVED lines=13> */
.L_x_24055:
[----:B------:R-:W-:Y:S05]  /*6fd0*/  BSYNC.RECONVERGENT B4 ;  /* 0x0000000000047941 */ /* 0x000fea0003800200 */
.L_x_24054:
        /* <DEDUP_REMOVED lines=42> */
.L_x_24052:
[----:B------:R-:W-:Y:S05]  /*7280*/  BSYNC.RECONVERGENT B3 ;  /* 0x0000000000037941 */ /* 0x000fea0003800200 */
.L_x_24051:
        /* <DEDUP_REMOVED lines=10> */
.L_x_24050:
[----:B------:R-:W-:Y:S05]  /*7330*/  BSYNC.RECONVERGENT B2 ;  /* 0x0000000000027941 */ /* 0x000fea0003800200 */
.L_x_24049:
        /* <DEDUP_REMOVED lines=20> */
.L_x_24060:
        /* <DEDUP_REMOVED lines=13> */
.L_x_24062:
[----:B------:R-:W-:Y:S05]  /*7550*/  BSYNC.RECONVERGENT B4 ;  /* 0x0000000000047941 */ /* 0x000fea0003800200 */
.L_x_24061:
        /* <DEDUP_REMOVED lines=41> */
.L_x_24059:
[----:B------:R-:W-:Y:S05]  /*77f0*/  BSYNC.RECONVERGENT B3 ;  /* 0x0000000000037941 */ /* 0x000fea0003800200 */
.L_x_24058:
        /* <DEDUP_REMOVED lines=10> */
.L_x_24057:
[----:B------:R-:W-:Y:S05]  /*78a0*/  BSYNC.RECONVERGENT B2 ;  /* 0x0000000000027941 */ /* 0x000fea0003800200 */
.L_x_24056:
        /* <DEDUP_REMOVED lines=19> */
.L_x_24066:
        /* <DEDUP_REMOVED lines=13> */
.L_x_24068:
[----:B------:R-:W-:Y:S05]  /*7ab0*/  BSYNC.RECONVERGENT B3 ;  /* 0x0000000000037941 */ /* 0x000fea0003800200 */
.L_x_24067:
        /* <DEDUP_REMOVED lines=41> */
.L_x_24065:
[----:B------:R-:W-:Y:S05]  /*7d50*/  BSYNC.RECONVERGENT B2 ;  /* 0x0000000000027941 */ /* 0x000fea0003800200 */
.L_x_24064:
        /* <DEDUP_REMOVED lines=11> */
.L_x_24041:
[----:B------:R-:W-:Y:S01]  /*7e10*/  BSSY.RECONVERGENT B2, `(.L_x_24069) ;  /* 0x0000056000027945 */ /* 0x000fe20003800200 */
[----:B01----:R-:W-:Y:S01]  /*7e20*/  HFMA2 R28, -RZ, RZ, 0, 0 ;  /* 0x00000000ff1c7431 */ /* 0x003fe200000001ff */
        /* <DEDUP_REMOVED lines=19> */
.L_x_24073:
        /* <DEDUP_REMOVED lines=13> */
.L_x_24075:
[----:B------:R-:W-:Y:S05]  /*8030*/  BSYNC.RECONVERGENT B4 ;  /* 0x0000000000047941 */ /* 0x000fea0003800200 */
.L_x_24074:
        /* <DEDUP_REMOVED lines=41> */
.L_x_24072:
[----:B------:R-:W-:Y:S05]  /*82d0*/  BSYNC.RECONVERGENT B3 ;  /* 0x0000000000037941 */ /* 0x000fea0003800200 */
.L_x_24071:
        /* <DEDUP_REMOVED lines=9> */
.L_x_24070:
[----:B------:R-:W-:Y:S05]  /*8370*/  BSYNC.RECONVERGENT B2 ;  /* 0x0000000000027941 */ /* 0x000fea0003800200 */
.L_x_24069:
        /* <DEDUP_REMOVED lines=17> */
.L_x_24080:
        /* <DEDUP_REMOVED lines=13> */
.L_x_24082:
[----:B------:R-:W-:Y:S05]  /*8560*/  BSYNC.RECONVERGENT B4 ;  /* 0x0000000000047941 */ /* 0x000fea0003800200 */
.L_x_24081:
        /* <DEDUP_REMOVED lines=42> */
.L_x_24079:
[----:B------:R-:W-:Y:S05]  /*8810*/  BSYNC.RECONVERGENT B3 ;  /* 0x0000000000037941 */ /* 0x000fea0003800200 */
.L_x_24078:
        /* <DEDUP_REMOVED lines=9> */
.L_x_24077:
[----:B------:R-:W-:Y:S05]  /*88b0*/  BSYNC.RECONVERGENT B2 ;  /* 0x0000000000027941 */ /* 0x000fea0003800200 */
.L_x_24076:
        /* <DEDUP_REMOVED lines=17> */
.L_x_24087:
        /* <DEDUP_REMOVED lines=13> */
.L_x_24089:
[----:B------:R-:W-:Y:S05]  /*8aa0*/  BSYNC.RECONVERGENT B4 ;  /* 0x0000000000047941 */ /* 0x000fea0003800200 */
.L_x_24088:
        /* <DEDUP_REMOVED lines=42> */
.L_x_24086:
[----:B------:R-:W-:Y:S05]  /*8d50*/  BSYNC.RECONVERGENT B3 ;  /* 0x0000000000037941 */ /* 0x000fea0003800200 */
.L_x_24085:
        /* <DEDUP_REMOVED lines=9> */
.L_x_24084:
[----:B------:R-:W-:Y:S05]  /*8df0*/  BSYNC.RECONVERGENT B2 ;  /* 0x0000000000027941 */ /* 0x000fea0003800200 */
.L_x_24083:
        /* <DEDUP_REMOVED lines=16> */
.L_x_24092:
        /* <DEDUP_REMOVED lines=13> */
.L_x_24094:
[----:B------:R-:W-:Y:S05]  /*8fd0*/  BSYNC.RECONVERGENT B3 ;  /* 0x0000000000037941 */ /* 0x000fea0003800200 */
.L_x_24093:
        /* <DEDUP_REMOVED lines=42> */
.L_x_24091:
[----:B------:R-:W-:Y:S05]  /*9280*/  BSYNC.RECONVERGENT B2 ;  /* 0x0000000000027941 */ /* 0x000fea0003800200 */
.L_x_24090:
        /* <DEDUP_REMOVED lines=9> */
.L_x_24063:
[----:B------:R-:W-:Y:S05]  /*9320*/  BSYNC.RECONVERGENT B1 ;  /* 0x0000000000017941 */ /* 0x000fea0003800200 */
.L_x_24040:
[----:B------:R-:W-:Y:S01]  /*9330*/  VIADD R33, R40, 0x40 ;  /* 0x0000004028217836 */ /* 0x000fe20000000000 */
[----:B------:R-:W-:Y:S03]  /*9340*/  BSSY.RECONVERGENT B1, `(.L_x_24095) ;  /* 0x0000010000017945 */ /* 0x000fe60003800200 */
[----:B------:R-:W-:-:S05]  /*9350*/  IMAD.WIDE.U32 R32, R33, 0x10, R84 ;  /* 0x0000001021207825 */ /* 0x000fca00078e0054 */
        /* <DEDUP_REMOVED lines=8> */
[----:B------:R-:W-:-:S03]  /*93e0*/  IADD3 R35, PT, PT, R41, 0x40, RZ ;  /* 0x0000004029237810 */ /* 0x000fc60007ffe0ff */
[----:B------:R-:W-:Y:S01]  /*93f0*/  IMAD R34, R37, 0x100, R34 ;  /* 0x0000010025227824 */ /* 0x000fe200078e0222 */
[----:B------:R-:W-:-:S04]  /*9400*/  LOP3.LUT R37, R44, 0xff, RZ, 0xc0, !PT ;  /* 0x000000ff2c257812 */ /* 0x000fc800078ec0ff */
[----:B------:R-:W-:Y:S01]  /*9410*/  IADD3 R37, PT, PT, R34, R37, RZ ;  /* 0x0000002522257210 */ /* 0x000fe20007ffe0ff */
[----:B0-----:R-:W-:-:S05]  /*9420*/  IMAD.WIDE.U32 R32, R35, 0x4, R32 ;  /* 0x0000000423207825 */ /* 0x001fca00078e0020 */
[----:B------:R1:W-:Y:S02]  /*9430*/  STG.E desc[UR8][R32.64], R37 ;  /* 0x0000002520007986 */ /* 0x0003e4000c101908 */
.L_x_24096:
[----:B------:R-:W-:Y:S05]  /*9440*/  BSYNC.RECONVERGENT B1 ;  /* 0x0000000000017941 */ /* 0x000fea0003800200 */
.L_x_24095:
[----:B------:R-:W-:Y:S04]  /*9450*/  BSSY.RECONVERGENT B1, `(.L_x_24097) ;  /* 0x0000006000017945 */ /* 0x000fe80003800200 */
[----:B------:R-:W-:Y:S05]  /*9460*/  @!P1 BRA `(.L_x_24098) ;  /* 0x0000000000109947 */ /* 0x000fea0003800000 */
[----:B------:R-:W2:Y:S01]  /*9470*/  LDC.64 R4, c[0x0][0x390] ;  /* 0x0000e400ff047b82 */ /* 0x000ea20000000a00 */
[----:B------:R-:W-:-:S04]  /*9480*/  VIADD R7, R41, 0x60 ;  /* 0x0000006029077836 */ /* 0x000fc80000000000 */
[----:B--2---:R-:W-:-:S06]  /*9490*/  IMAD.WIDE.U32 R4, R7, 0x10, R4 ;  /* 0x0000001007047825 */ /* 0x004fcc00078e0004 */
[----:B------:R-:W5:Y:S02]  /*94a0*/  LDG.E.128 R4, desc[UR8][R4.64] ;  /* 0x0000000804047981 */ /* 0x000f64000c1e1d00 */
.L_x_24098:
[----:B------:R-:W-:Y:S05]  /*94b0*/  BSYNC.RECONVERGENT B1 ;  /* 0x0000000000017941 */ /* 0x000fea0003800200 */
.L_x_24097:
[----:B------:R-:W-:Y:S04]  /*94c0*/  BSSY.RECONVERGENT B1, `(.L_x_24099) ;  /* 0x00002b5000017945 */ /* 0x000fe80003800200 */
[----:B------:R-:W-:Y:S05]  /*94d0*/  @!P0 BRA `(.L_x_24100) ;  /* 0x0000001400848947 */ /* 0x000fea0003800000 */
[----:B01----:R-:W0:Y:S01]  /*94e0*/  LDC.64 R32, c[0x0][0x3a0] ;  /* 0x0000e800ff207b82 */ /* 0x003e220000000a00 */
[----:B------:R-:W-:-:S05]  /*94f0*/  IADD3 R35, PT, PT, R40, 0x60, RZ ;  /* 0x0000006028237810 */ /* 0x000fca0007ffe0ff */
        /* <DEDUP_REMOVED lines=23> */
.L_x_24105:
        /* <DEDUP_REMOVED lines=13> */
.L_x_24107:
[----:B------:R-:W-:Y:S05]  /*9740*/  BSYNC.RECONVERGENT B4 ;  /* 0x0000000000047941 */ /* 0x000fea0003800200 */
.L_x_24106:
        /* <DEDUP_REMOVED lines=41> */
.L_x_24104:
[----:B------:R-:W-:Y:S05]  /*99e0*/  BSYNC.RECONVERGENT B3 ;  /* 0x0000000000037941 */ /* 0x000fea0003800200 */
.L_x_24103:
        /* <DEDUP_REMOVED lines=10> */
.L_x_24102:
[----:B------:R-:W-:Y:S05]  /*9a90*/  BSYNC.RECONVERGENT B2 ;  /* 0x0000000000027941 */ /* 0x000fea0003800200 */
.L_x_24101:
        /* <DEDUP_REMOVED lines=20> */
.L_x_24112:
        /* <DEDUP_REMOVED lines=13> */
.L_x_24114:
[----:B------:R-:W-:Y:S05]  /*9cb0*/  BSYNC.RECONVERGENT B4 ;  /* 0x0000000000047941 */ /* 0x000fea0003800200 */
.L_x_24113:
        /* <DEDUP_REMOVED lines=41> */
.L_x_24111:
[----:B------:R-:W-:Y:S05]  /*9f50*/  BSYNC.RECONVERGENT B3 ;  /* 0x0000000000037941 */ /* 0x000fea0003800200 */
.L_x_24110:
        /* <DEDUP_REMOVED lines=10> */
.L_x_24109:
[----:B------:R-:W-:Y:S05]  /*a000*/  BSYNC.RECONVERGENT B2 ;  /* 0x0000000000027941 */ /* 0x000fea0003800200 */
.L_x_24108:
        /* <DEDUP_REMOVED lines=20> */
.L_x_24119:
        /* <DEDUP_REMOVED lines=13> */
.L_x_24121:
[----:B------:R-:W-:Y:S05]  /*a220*/  BSYNC.RECONVERGENT B4 ;  /* 0x0000000000047941 */ /* 0x000fea0003800200 */
.L_x_24120:
        /* <DEDUP_REMOVED lines=41> */
.L_x_24118:
[----:B------:R-:W-:Y:S05]  /*a4c0*/  BSYNC.RECONVERGENT B3 ;  /* 0x0000000000037941 */ /* 0x000fea0003800200 */
.L_x_24117:
        /* <DEDUP_REMOVED lines=10> */
.L_x_24116:
[----:B------:R-:W-:Y:S05]  /*a570*/  BSYNC.RECONVERGENT B2 ;  /* 0x0000000000027941 */ /* 0x000fea0003800200 */
.L_x_24115:
        /* <DEDUP_REMOVED lines=19> */
.L_x_24125:
        /* <DEDUP_REMOVED lines=13> */
.L_x_24127:
[----:B------:R-:W-:Y:S05]  /*a780*/  BSYNC.RECONVERGENT B3 ;  /* 0x0000000000037941 */ /* 0x000fea0003800200 */
.L_x_24126:
        /* <DEDUP_REMOVED lines=42> */
.L_x_24124:
[----:B------:R-:W-:Y:S05]  /*aa30*/  BSYNC.RECONVERGENT B2 ;  /* 0x0000000000027941 */ /* 0x000fea0003800200 */
.L_x_24123:
        /* <DEDUP_REMOVED lines=11> */
.L_x_24100:
        /* <DEDUP_REMOVED lines=21> */
.L_x_24132:
        /* <DEDUP_REMOVED lines=13> */
.L_x_24134:
[----:B------:R-:W-:Y:S05]  /*ad10*/  BSYNC.RECONVERGENT B4 ;  /* 0x0000000000047941 */ /* 0x000fea0003800200 */
.L_x_24133:
        /* <DEDUP_REMOVED lines=42> */
.L_x_24131:
[----:B------:R-:W-:Y:S05]  /*afc0*/  BSYNC.RECONVERGENT B3 ;  /* 0x0000000000037941 */ /* 0x000fea0003800200 */
.L_x_24130:
        /* <DEDUP_REMOVED lines=9> */
.L_x_24129:
[----:B------:R-:W-:Y:S05]  /*b060*/  BSYNC.RECONVERGENT B2 ;  /* 0x0000000000027941 */ /* 0x000fea0003800200 */
.L_x_24128:
        /* <DEDUP_REMOVED lines=17> */
.L_x_24139:
        /* <DEDUP_REMOVED lines=13> */
.L_x_24141:
[----:B------:R-:W-:Y:S05]  /*b250*/  BSYNC.RECONVERGENT B4 ;  /* 0x0000000000047941 */ /* 0x000fea0003800200 */
.L_x_24140:
        /* <DEDUP_REMOVED lines=42> */
.L_x_24138:
[----:B------:R-:W-:Y:S05]  /*b500*/  BSYNC.RECONVERGENT B3 ;  /* 0x0000000000037941 */ /* 0x000fea0003800200 */
.L_x_24137:
        /* <DEDUP_REMOVED lines=9> */
.L_x_24136:
[----:B------:R-:W-:Y:S05]  /*b5a0*/  BSYNC.RECONVERGENT B2 ;  /* 0x0000000000027941 */ /* 0x000fea0003800200 */
.L_x_24135:
        /* <DEDUP_REMOVED lines=17> */
.L_x_24146:
        /* <DEDUP_REMOVED lines=13> */
.L_x_24148:
[----:B------:R-:W-:Y:S05]  /*b790*/  BSYNC.RECONVERGENT B4 ;  /* 0x0000000000047941 */ /* 0x000fea0003800200 */
.L_x_24147:
        /* <DEDUP_REMOVED lines=42> */
.L_x_24145:
[----:B------:R-:W-:Y:S05]  /*ba40*/  BSYNC.RECONVERGENT B3 ;  /* 0x0000000000037941 */ /* 0x000fea0003800200 */
.L_x_24144:
        /* <DEDUP_REMOVED lines=9> */
.L_x_24143:
[----:B------:R-:W-:Y:S05]  /*bae0*/  BSYNC.RECONVERGENT B2 ;  /* 0x0000000000027941 */ /* 0x000fea0003800200 */
.L_x_24142:
        /* <DEDUP_REMOVED lines=16> */
.L_x_24151:
        /* <DEDUP_REMOVED lines=13> */
.L_x_24153:
[----:B------:R-:W-:Y:S05]  /*bcc0*/  BSYNC.RECONVERGENT B3 ;  /* 0x0000000000037941 */ /* 0x000fea0003800200 */
.L_x_24152:
        /* <DEDUP_REMOVED lines=42> */
.L_x_24150:
[----:B------:R-:W-:Y:S05]  /*bf70*/  BSYNC.RECONVERGENT B2 ;  /* 0x0000000000027941 */ /* 0x000fea0003800200 */
.L_x_24149:
        /* <DEDUP_REMOVED lines=9> */
.L_x_24122:
[----:B------:R-:W-:Y:S05]  /*c010*/  BSYNC.RECONVERGENT B1 ;  /* 0x0000000000017941 */ /* 0x000fea0003800200 */
.L_x_24099:
[----:B------:R-:W-:Y:S01]  /*c020*/  IADD3 R37, PT, PT, R40, 0x60, RZ ;  /* 0x0000006028257810 */ /* 0x000fe20007ffe0ff */
[----:B------:R-:W-:Y:S04]  /*c030*/  BSSY.RECONVERGENT B1, `(.L_x_24154) ;  /* 0x0000010000017945 */ /* 0x000fe80003800200 */
[----:B------:R-:W-:-:S05]  /*c040*/  IMAD.WIDE.U32 R36, R37, 0x10, R84 ;  /* 0x0000001025247825 */ /* 0x000fca00078e0054 */
[----:B-----5:R0:W-:Y:S01]  /*c050*/  STG.E.128 desc[UR8][R36.64], R32 ;  /* 0x0000002024007986 */ /* 0x0201e2000c101d08 */
[----:B------:R-:W-:Y:S05]  /*c060*/  @!P1 BRA `(.L_x_24155) ;  /* 0x0000000000309947 */ /* 0x000fea0003800000 */
[----:B------:R-:W1:Y:S01]  /*c070*/  LDC.64 R42, c[0x0][0x3b0] ;  /* 0x0000ec00ff2a7b82 */ /* 0x000e620000000a00 */
[----:B------:R-:W-:Y:S01]  /*c080*/  IMAD.U32 R38, R26, 0x10000, RZ ;  /* 0x000100001a267824 */ /* 0x000fe200078e00ff */
[----:B0-----:R-:W-:Y:S02]  /*c090*/  LOP3.LUT R37, R0, 0xffff, RZ, 0xc0, !PT ;  /* 0x0000ffff00257812 */ /* 0x001fe400078ec0ff */
[----:B------:R-:W-:Y:S02]  /*c0a0*/  LOP3.LUT R36, R27, 0xff, RZ, 0xc0, !PT ;  /* 0x000000ff1b247812 */ /* 0x000fe400078ec0ff */
[----:B------:R-:W-:-:S04]  /*c0b0*/  LOP3.LUT R38, R38, 0xff0000, RZ, 0xc0, !PT ;  /* 0x00ff000026267812 */ /* 0x000fc800078ec0ff */
[----:B------:R-:W-:Y:S01]  /*c0c0*/  LEA R39, R37, R38, 0x18 ;  /* 0x0000002625277211 */ /* 0x000fe200078ec0ff */
[----:B------:R-:W-:-:S03]  /*c0d0*/  VIADD R37, R41, 0x60 ;  /* 0x0000006029257836 */ /* 0x000fc60000000000 */
[----:B------:R-:W-:Y:S02]  /*c0e0*/  LEA R36, R36, R39, 0x8 ;  /* 0x0000002724247211 */ /* 0x000fe400078e40ff */
[----:B------:R-:W-:-:S05]  /*c0f0*/  LOP3.LUT R39, R44, 0xff, RZ, 0xc0, !PT ;  /* 0x000000ff2c277812 */ /* 0x000fca00078ec0ff */
[----:B------:R-:W-:Y:S02]  /*c100*/  IMAD.IADD R39, R36, 0x1, R39 ;  /* 0x0000000124277824 */ /* 0x000fe400078e0227 */
[----:B-1----:R-:W-:-:S05]  /*c110*/  IMAD.WIDE.U32 R42, R37, 0x4, R42 ;  /* 0x00000004252a7825 */ /* 0x002fca00078e002a */
[----:B------:R1:W-:Y:S02]  /*c120*/  STG.E desc[UR8][R42.64], R39 ;  /* 0x000000272a007986 */ /* 0x0003e4000c101908 */
.L_x_24155:
[----:B------:R-:W-:Y:S05]  /*c130*/  BSYNC.RECONVERGENT B1 ;  /* 0x0000000000017941 */ /* 0x000fea0003800200 */
.L_x_24154:
[----:B------:R-:W-:Y:S04]  /*c140*/  BSSY.RECONVERGENT B1, `(.L_x_24156) ;  /* 0x0000006000017945 */ /* 0x000fe80003800200 */
[----:B------:R-:W-:Y:S05]  /*c150*/  @!P1 BRA `(.L_x_24157) ;  /* 0x0000000000109947 */ /* 0x000fea0003800000 */
[----:B------:R-:W2:Y:S01]  /*c160*/  LDC.64 R4, c[0x0][0x390] ;  /* 0x0000e400ff047b82 */ /* 0x000ea20000000a00 */
[----:B------:R-:W-:-:S05]  /*c170*/  IADD3 R7, PT, PT, R41, 0x80, RZ ;  /* 0x0000008029077810 */ /* 0x000fca0007ffe0ff */
[----:B--2---:R-:W-:-:S06]  /*c180*/  IMAD.WIDE.U32 R4, R7, 0x10, R4 ;  /* 0x0000001007047825 */ /* 0x004fcc00078e0004 */
[----:B------:R-:W5:Y:S02]  /*c190*/  LDG.E.128 R4, desc[UR8][R4.64] ;  /* 0x0000000804047981 */ /* 0x000f64000c1e1d00 */
.L_x_24157:
[----:B------:R-:W-:Y:S05]  /*c1a0*/  BSYNC.RECONVERGENT B1 ;  /* 0x0000000000017941 */ /* 0x000fea0003800200 */
.L_x_24156:
[----:B------:R-:W-:Y:S04]  /*c1b0*/  BSSY.RECONVERGENT B1, `(.L_x_24158) ;  /* 0x00002b6000017945 */ /* 0x000fe80003800200 */
[----:B------:R-:W-:Y:S05]  /*c1c0*/  @!P0 BRA `(.L_x_24159) ;  /* 0x0000001400888947 */ /* 0x000fea0003800000 */
[----:B0-----:R-:W0:Y:S01]  /*c1d0*/  LDC.64 R36, c[0x0][0x3a0] ;  /* 0x0000e800ff247b82 */ /* 0x001e220000000a00 */
[----:B-1----:R-:W-:-:S04]  /*c1e0*/  VIADD R39, R40, 0x80 ;  /* 0x0000008028277836 */ /* 0x002fc80000000000 */
        /* <DEDUP_REMOVED lines=23> */
.L_x_24164:
        /* <DEDUP_REMOVED lines=13> */
.L_x_24166:
[----:B------:R-:W-:Y:S05]  /*c430*/  BSYNC.RECONVERGENT B4 ;  /* 0x0000000000047941 */ /* 0x000fea0003800200 */
.L_x_24165:
        /* <DEDUP_REMOVED lines=41> */
.L_x_24163:
[----:B------:R-:W-:Y:S05]  /*c6d0*/  BSYNC.RECONVERGENT B3 ;  /* 0x0000000000037941 */ /* 0x000fea0003800200 */
.L_x_24162:
        /* <DEDUP_REMOVED lines=10> */
.L_x_24161:
[----:B------:R-:W-:Y:S05]  /*c780*/  BSYNC.RECONVERGENT B2 ;  /* 0x0000000000027941 */ /* 0x000fea0003800200 */
.L_x_24160:
        /* <DEDUP_REMOVED lines=20> */
.L_x_24171:
        /* <DEDUP_REMOVED lines=13> */
.L_x_24173:
[----:B------:R-:W-:Y:S05]  /*c9a0*/  BSYNC.RECONVERGENT B4 ;  /* 0x0000000000047941 */ /* 0x000fea0003800200 */
.L_x_24172:
        /* <DEDUP_REMOVED lines=42> */
.L_x_24170:
[----:B------:R-:W-:Y:S05]  /*cc50*/  BSYNC.RECONVERGENT B3 ;  /* 0x0000000000037941 */ /* 0x000fea0003800200 */
.L_x_24169:
        /* <DEDUP_REMOVED lines=10> */
.L_x_24168:
[----:B------:R-:W-:Y:S05]  /*cd00*/  BSYNC.RECONVERGENT B2 ;  /* 0x0000000000027941 */ /* 0x000fea0003800200 */
.L_x_24167:
        /* <DEDUP_REMOVED lines=20> */
.L_x_24178:
        /* <DEDUP_REMOVED lines=13> */
.L_x_24180:
[----:B------:R-:W-:Y:S05]  /*cf20*/  BSYNC.RECONVERGENT B4 ;  /* 0x0000000000047941 */ /* 0x000fea0003800200 */
.L_x_24179:
        /* <DEDUP_REMOVED lines=41> */
.L_x_24177:
[----:B------:R-:W-:Y:S05]  /*d1c0*/  BSYNC.RECONVERGENT B3 ;  /* 0x0000000000037941 */ /* 0x000fea0003800200 */
.L_x_24176:
        /* <DEDUP_REMOVED lines=10> */
.L_x_24175:
[----:B------:R-:W-:Y:S05]  /*d270*/  BSYNC.RECONVERGENT B2 ;  /* 0x0000000000027941 */ /* 0x000fea0003800200 */
.L_x_24174:
        /* <DEDUP_REMOVED lines=19> */
.L_x_24184:
        /* <DEDUP_REMOVED lines=13> */
.L_x_24186:
[----:B------:R-:W-:Y:S05]  /*d480*/  BSYNC.RECONVERGENT B3 ;  /* 0x0000000000037941 */ /* 0x000fea0003800200 */
.L_x_24185:
        /* <DEDUP_REMOVED lines=42> */
.L_x_24183:
[----:B------:R-:W-:Y:S05]  /*d730*/  BSYNC.RECONVERGENT B2 ;  /* 0x0000000000027941 */ /* 0x000fea0003800200 */
.L_x_24182:
        /* <DEDUP_REMOVED lines=11> */
.L_x_24159:
        /* <DEDUP_REMOVED lines=21> */
.L_x_24191:
        /* <DEDUP_REMOVED lines=13> */
.L_x_24193:
[----:B------:R-:W-:Y:S05]  /*da10*/  BSYNC.RECONVERGENT B4 ;  /* 0x0000000000047941 */ /* 0x000fea0003800200 */
.L_x_24192:
        /* <DEDUP_REMOVED lines=42> */
.L_x_24190:
[----:B------:R-:W-:Y:S05]  /*dcc0*/  BSYNC.RECONVERGENT B3 ;  /* 0x0000000000037941 */ /* 0x000fea0003800200 */
.L_x_24189:
        /* <DEDUP_REMOVED lines=9> */
.L_x_24188:
[----:B------:R-:W-:Y:S05]  /*dd60*/  BSYNC.RECONVERGENT B2 ;  /* 0x0000000000027941 */ /* 0x000fea0003800200 */
.L_x_24187:
[----:B------:R-:W-:Y:S01]  /*dd70*/  BSSY.RECONVERGENT B2, `(.L_x_24194) ;  /* 0x0000053000027945 */ /* 0x000fe20003800200 */
[----:B-1----:R-:W-:Y:S01]  /*dd80*/  IMAD.MOV.U32 R39, RZ, RZ, R38 ;  /* 0x000000ffff277224 */ /* 0x002fe200078e0026 */
        /* <DEDUP_REMOVED lines=15> */
.L_x_24198:
        /* <DEDUP_REMOVED lines=13> */
.L_x_24200:
[----:B------:R-:W-:Y:S05]  /*df50*/  BSYNC.RECONVERGENT B4 ;  /* 0x0000000000047941 */ /* 0x000fea0003800200 */
.L_x_24199:
        /* <DEDUP_REMOVED lines=42> */
.L_x_24197:
[----:B------:R-:W-:Y:S05]  /*e200*/  BSYNC.RECONVERGENT B3 ;  /* 0x0000000000037941 */ /* 0x000fea0003800200 */
.L_x_24196:
        /* <DEDUP_REMOVED lines=9> */
.L_x_24195:
[----:B------:R-:W-:Y:S05]  /*e2a0*/  BSYNC.RECONVERGENT B2 ;  /* 0x0000000000027941 */ /* 0x000fea0003800200 */
.L_x_24194:
        /* <DEDUP_REMOVED lines=17> */
.L_x_24205:
        /* <DEDUP_REMOVED lines=13> */
.L_x_24207:
[----:B------:R-:W-:Y:S05]  /*e490*/  BSYNC.RECONVERGENT B4 ;  /* 0x0000000000047941 */ /* 0x000fea0003800200 */
.L_x_24206:
        /* <DEDUP_REMOVED lines=42> */
.L_x_24204:
[----:B------:R-:W-:Y:S05]  /*e740*/  BSYNC.RECONVERGENT B3 ;  /* 0x0000000000037941 */ /* 0x000fea0003800200 */
.L_x_24203:
        /* <DEDUP_REMOVED lines=9> */
.L_x_24202:
[----:B------:R-:W-:Y:S05]  /*e7e0*/  BSYNC.RECONVERGENT B2 ;  /* 0x0000000000027941 */ /* 0x000fea0003800200 */
.L_x_24201:
        /* <DEDUP_REMOVED lines=16> */
.L_x_24210:
        /* <DEDUP_REMOVED lines=13> */
.L_x_24212:
[----:B------:R-:W-:Y:S05]  /*e9c0*/  BSYNC.RECONVERGENT B3 ;  /* 0x0000000000037941 */ /* 0x000fea0003800200 */
.L_x_24211:
        /* <DEDUP_REMOVED lines=42> */
.L_x_24209:
[----:B------:R-:W-:Y:S05]  /*ec70*/  BSYNC.RECONVERGENT B2 ;  /* 0x0000000000027941 */ /* 0x000fea0003800200 */
.L_x_24208:
        /* <DEDUP_REMOVED lines=9> */
.L_x_24181:
[----:B------:R-:W-:Y:S05]  /*ed10*/  BSYNC.RECONVERGENT B1 ;  /* 0x0000000000017941 */ /* 0x000fea0003800200 */
.L_x_24158:
[----:B------:R-:W-:Y:S01]  /*ed20*/  IADD3 R43, PT, PT, R40, 0x80, RZ ;  /* 0x00000080282b7810 */ /* 0x000fe20007ffe0ff */
[----:B------:R-:W-:Y:S01]  /*ed30*/  BSSY.RECONVERGENT B1, `(.L_x_24213) ;  /* 0x0000011000017945 */ /* 0x000fe20003800200 */
[----:B------:R-:W-:-:S03]  /*ed40*/  VIADD R67, R41, 0xa0 ;  /* 0x000000a029437836 */ /* 0x000fc60000000000 */
[----:B------:R-:W-:-:S05]  /*ed50*/  IMAD.WIDE.U32 R42, R43, 0x10, R84 ;  /* 0x000000102b2a7825 */ /* 0x000fca00078e0054 */
[----:B-----5:R0:W-:Y:S01]  /*ed60*/  STG.E.128 desc[UR8][R42.64], R36 ;  /* 0x000000242a007986 */ /* 0x0201e2000c101d08 */
[----:B------:R-:W-:Y:S05]  /*ed70*/  @!P1 BRA `(.L_x_24214) ;  /* 0x0000000000309947 */ /* 0x000fea0003800000 */
[----:B------:R-:W1:Y:S01]  /*ed80*/  LDC.64 R86, c[0x0][0x3b0] ;  /* 0x0000ec00ff567b82 */ /* 0x000e620000000a00 */
[----:B0-----:R-:W-:Y:S02]  /*ed90*/  SHF.L.U32 R43, R26, 0x10, RZ ;  /* 0x000000101a2b7819 */ /* 0x001fe400000006ff */
[----:B------:R-:W-:Y:S02]  /*eda0*/  LOP3.LUT R60, R0, 0xffff, RZ, 0xc0, !PT ;  /* 0x0000ffff003c7812 */ /* 0x000fe400078ec0ff */
[----:B------:R-:W-:Y:S02]  /*edb0*/  LOP3.LUT R43, R43, 0xff0000, RZ, 0xc0, !PT ;  /* 0x00ff00002b2b7812 */ /* 0x000fe400078ec0ff */
[----:B------:R-:W-:Y:S02]  /*edc0*/  LOP3.LUT R42, R27, 0xff, RZ, 0xc0, !PT ;  /* 0x000000ff1b2a7812 */ /* 0x000fe400078ec0ff */
[----:B------:R-:W-:Y:S01]  /*edd0*/  IADD3 R41, PT, PT, R41, 0x80, RZ ;  /* 0x0000008029297810 */ /* 0x000fe20007ffe0ff */
[----:B------:R-:W-:-:S04]  /*ede0*/  IMAD R43, R60, 0x1000000, R43 ;  /* 0x010000003c2b7824 */ /* 0x000fc800078e022b */
[----:B------:R-:W-:Y:S01]  /*edf0*/  IMAD R43, R42, 0x100, R43 ;  /* 0x000001002a2b7824 */ /* 0x000fe200078e022b */
[----:B------:R-:W-:-:S04]  /*ee00*/  LOP3.LUT R42, R44, 0xff, RZ, 0xc0, !PT ;  /* 0x000000ff2c2a7812 */ /* 0x000fc800078ec0ff */
[----:B------:R-:W-:Y:S01]  /*ee10*/  IADD3 R42, PT, PT, R43, R42, RZ ;  /* 0x0000002a2b2a7210 */ /* 0x000fe20007ffe0ff */
[----:B-1----:R-:W-:-:S05]  /*ee20*/  IMAD.WIDE.U32 R86, R41, 0x4, R86 ;  /* 0x0000000429567825 */ /* 0x002fca00078e0056 */
[----:B------:R1:W-:Y:S02]  /*ee30*/  STG.E desc[UR8][R86.64], R42 ;  /* 0x0000002a56007986 */ /* 0x0003e4000c101908 */
.L_x_24214:
[----:B------:R-:W-:Y:S05]  /*ee40*/  BSYNC.RECONVERGENT B1 ;  /* 0x0000000000017941 */ /* 0x000fea0003800200 */
.L_x_24213:
[----:B------:R-:W-:Y:S04]  /*ee50*/  BSSY.RECONVERGENT B1, `(.L_x_24215) ;  /* 0x0000005000017945 */ /* 0x000fe80003800200 */
[----:B------:R-:W-:Y:S05]  /*ee60*/  @!P1 BRA `(.L_x_24216) ;  /* 0x00000000000c9947 */ /* 0x000fea0003800000 */
[----:B------:R-:W2:Y:S02]  /*ee70*/  LDC.64 R4, c[0x0][0x390] ;  /* 0x0000e400ff047b82 */ /* 0x000ea40000000a00 */
[----:B--2---:R-:W-:-:S06]  /*ee80*/  IMAD.WIDE.U32 R4, R67, 0x10, R4 ;  /* 0x0000001043047825 */ /* 0x004fcc00078e0004 */
[----:B------:R-:W5:Y:S02]  /*ee90*/  LDG.E.128 R4, desc[UR8][R4.64] ;  /* 0x0000000804047981 */ /* 0x000f64000c1e1d00 */
.L_x_24216:
[----:B------:R-:W-:Y:S05]  /*eea0*/  BSYNC.RECONVERGENT B1 ;  /* 0x0000000000017941 */ /* 0x000fea0003800200 */
.L_x_24215:
[----:B------:R-:W-:Y:S01]  /*eeb0*/  BSSY.RECONVERGENT B1, `(.L_x_24217) ;  /* 0x00002bd000017945 */ /* 0x000fe20003800200 */
[----:B------:R-:W-:-:S03]  /*eec0*/  VIADD R71, R40, 0xa0 ;  /* 0x000000a028477836 */ /* 0x000fc60000000000 */
[----:B------:R-:W-:Y:S05]  /*eed0*/  @!P0 BRA `(.L_x_24218) ;  /* 0x00000014009c8947 */ /* 0x000fea0003800000 */
[----:B------:R-:W0:Y:S02]  /*eee0*/  LDC.64 R40, c[0x0][0x3a0] ;  /* 0x0000e800ff287b82 */ /* 0x000e240000000a00 */
[----:B01----:R-:W-:-:S06]  /*eef0*/  IMAD.WIDE.U32 R42, R71, 0x10, R40 ;  /* 0x00000010472a7825 */ /* 0x003fcc00078e0028 */
        /* <DEDUP_REMOVED lines=22> */
.L_x_24223:
        /* <DEDUP_REMOVED lines=13> */
.L_x_24225:
[----:B------:R-:W-:Y:S05]  /*f130*/  BSYNC.RECONVERGENT B4 ;  /* 0x0000000000047941 */ /* 0x000fea0003800200 */
.L_x_24224:
        /* <DEDUP_REMOVED lines=43> */
.L_x_24222:
[----:B------:R-:W-:Y:S05]  /*f3f0*/  BSYNC.RECONVERGENT B3 ;  /* 0x0000000000037941 */ /* 0x000fea0003800200 */
.L_x_24221:
        /* <DEDUP_REMOVED lines=10> */
.L_x_24220:
[----:B------:R-:W-:Y:S05]  /*f4a0*/  BSYNC.RECONVERGENT B2 ;  /* 0x0000000000027941 */ /* 0x000fea0003800200 */
.L_x_24219:
        /* <DEDUP_REMOVED lines=20> */
.L_x_24230:
        /* <DEDUP_REMOVED lines=13> */
.L_x_24232:
[----:B------:R-:W-:Y:S05]  /*f6c0*/  BSYNC.RECONVERGENT B4 ;  /* 0x0000000000047941 */ /* 0x000fea0003800200 */
.L_x_24231:
        /* <DEDUP_REMOVED lines=43> */
.L_x_24229:
[----:B------:R-:W-:Y:S05]  /*f980*/  BSYNC.RECONVERGENT B3 ;  /* 0x0000000000037941 */ /* 0x000fea0003800200 */
.L_x_24228:
        /* <DEDUP_REMOVED lines=10> */
.L_x_24227:
[----:B------:R-:W-:Y:S05]  /*fa30*/  BSYNC.RECONVERGENT B2 ;  /* 0x0000000000027941 */ /* 0x000fea0003800200 */
.L_x_24226:
        /* <DEDUP_REMOVED lines=20> */
.L_x_24237:
        /* <DEDUP_REMOVED lines=13> */
.L_x_24239:
[----:B------:R-:W-:Y:S05]  /*fc50*/  BSYNC.RECONVERGENT B4 ;  /* 0x0000000000047941 */ /* 0x000fea0003800200 */
.L_x_24238:
        /* <DEDUP_REMOVED lines=43> */
.L_x_24236:
[----:B------:R-:W-:Y:S05]  /*ff10*/  BSYNC.RECONVERGENT B3 ;  /* 0x0000000000037941 */ /* 0x000fea0003800200 */
.L_x_24235:
        /* <DEDUP_REMOVED lines=10> */
.L_x_24234:
[----:B------:R-:W-:Y:S05]  /*ffc0*/  BSYNC.RECONVERGENT B2 ;  /* 0x0000000000027941 */ /* 0x000fea0003800200 */
.L_x_24233:
        /* <DEDUP_REMOVED lines=19> */
.L_x_24243:
        /* <DEDUP_REMOVED lines=13> */
.L_x_24245:
[----:B------:R-:W-:Y:S05]  /*101d0*/  BSYNC.RECONVERGENT B3 ;  /* 0x0000000000037941 */ /* 0x000fea0003800200 */
.L_x_24244:
        /* <DEDUP_REMOVED lines=43> */
.L_x_24242:
[----:B------:R-:W-:Y:S05]  /*10490*/  BSYNC.RECONVERGENT B2 ;  /* 0x0000000000027941 */ /* 0x000fea0003800200 */
.L_x_24241:
        /* <DEDUP_REMOVED lines=11> */
.L_x_24218:
[----:B------:R-:W-:Y:S01]  /*10550*/  BSSY.RECONVERGENT B2, `(.L_x_24246) ;  /* 0x0000057000027945 */ /* 0x000fe20003800200 */
[----:B------:R-:W-:Y:S01]  /*10560*/  HFMA2 R40, -RZ, RZ, 0, 0 ;  /* 0x00000000ff287431 */ /* 0x000fe200000001ff */
[----:B01----:R-:W-:Y:S01]  /*10570*/  MOV R42, R69 ;  /* 0x00000045002a7202 */ /* 0x003fe20000000f00 */
        /* <DEDUP_REMOVED lines=18> */
.L_x_24250:
        /* <DEDUP_REMOVED lines=13> */
.L_x_24252:
[----:B------:R-:W-:Y:S05]  /*10770*/  BSYNC.RECONVERGENT B4 ;  /* 0x0000000000047941 */ /* 0x000fea0003800200 */
.L_x_24251:
        /* <DEDUP_REMOVED lines=42> */
.L_x_24249:
[----:B------:R-:W-:Y:S05]  /*10a20*/  BSYNC.RECONVERGENT B3 ;  /* 0x0000000000037941 */ /* 0x000fea0003800200 */
.L_x_24248:
        /* <DEDUP_REMOVED lines=9> */
.L_x_24247:
[----:B------:R-:W-:Y:S05]  /*10ac0*/  BSYNC.RECONVERGENT B2 ;  /* 0x0000000000027941 */ /* 0x000fea0003800200 */
.L_x_24246:
        /* <DEDUP_REMOVED lines=17> */
.L_x_24257:
        /* <DEDUP_REMOVED lines=13> */
.L_x_24259:
[----:B------:R-:W-:Y:S05]  /*10cb0*/  BSYNC.RECONVERGENT B4 ;  /* 0x0000000000047941 */ /* 0x000fea0003800200 */
.L_x_24258:
        /* <DEDUP_REMOVED lines=42> */
.L_x_24256:
[----:B------:R-:W-:Y:S05]  /*10f60*/  BSYNC.RECONVERGENT B3 ;  /* 0x0000000000037941 */ /* 0x000fea0003800200 */
.L_x_24255:
        /* <DEDUP_REMOVED lines=9> */
.L_x_24254:
[----:B------:R-:W-:Y:S05]  /*11000*/  BSYNC.RECONVERGENT B2 ;  /* 0x0000000000027941 */ /* 0x000fea0003800200 */
.L_x_24253:
        /* <DEDUP_REMOVED lines=17> */
.L_x_24264:
        /* <DEDUP_REMOVED lines=13> */
.L_x_24266:
[----:B------:R-:W-:Y:S05]  /*111f0*/  BSYNC.RECONVERGENT B4 ;  /* 0x0000000000047941 */ /* 0x000fea0003800200 */
.L_x_24265:
        /* <DEDUP_REMOVED lines=42> */
.L_x_24263:
[----:B------:R-:W-:Y:S05]  /*114a0*/  BSYNC.RECONVERGENT B3 ;  /* 0x0000000000037941 */ /* 0x000fea0003800200 */
.L_x_24262:
        /* <DEDUP_REMOVED lines=9> */
.L_x_24261:
[----:B------:R-:W-:Y:S05]  /*11540*/  BSYNC.RECONVERGENT B2 ;  /* 0x0000000000027941 */ /* 0x000fea0003800200 */
.L_x_24260:
        /* <DEDUP_REMOVED lines=16> */
.L_x_24269:
        /* <DEDUP_REMOVED lines=13> */
.L_x_24271:
[----:B------:R-:W-:Y:S05]  /*11720*/  BSYNC.RECONVERGENT B3 ;  /* 0x0000000000037941 */ /* 0x000fea0003800200 */
.L_x_24270:
        /* <DEDUP_REMOVED lines=43> */
.L_x_24268:
[----:B------:R-:W-:Y:S05]  /*119e0*/  BSYNC.RECONVERGENT B2 ;  /* 0x0000000000027941 */ /* 0x000fea0003800200 */
.L_x_24267:
        /* <DEDUP_REMOVED lines=9> */
.L_x_24240:
[----:B------:R-:W-:Y:S05]  /*11a80*/  BSYNC.RECONVERGENT B1 ;  /* 0x0000000000017941 */ /* 0x000fea0003800200 */
.L_x_24217:
[----:B------:R-:W-:Y:S01]  /*11a90*/  FADD.FTZ R66, RZ, R8 ;  /* 0x00000008ff427221 */ /* 0x000fe20000010000 */
[----:B------:R-:W-:Y:S01]  /*11aa0*/  IMAD.WIDE.U32 R84, R71, 0x10, R84 ;  /* 0x0000001047547825 */ /* 0x000fe200078e0054 */
[----:B------:R-:W-:Y:S03]  /*11ab0*/  BSSY.RECONVERGENT B1, `(.L_x_24272) ;  /* 0x0000026000017945 */ /* 0x000fe60003800200 */
[----:B------:R-:W-:Y:S01]  /*11ac0*/  FADD.FTZ R69, R66, R9 ;  /* 0x0000000942457221 */ /* 0x000fe20000010000 */
[----:B-----5:R0:W-:Y:S03]  /*11ad0*/  STG.E.128 desc[UR8][R84.64], R40 ;  /* 0x0000002854007986 */ /* 0x0201e6000c101d08 */
        /* <DEDUP_REMOVED lines=24> */
[----:B------:R-:W0:Y:S01]  /*11c60*/  LDC.64 R88, c[0x0][0x3b0] ;  /* 0x0000ec00ff587b82 */ /* 0x000e220000000a00 */
[----:B------:R-:W-:Y:S01]  /*11c70*/  IMAD.U32 R84, R26, 0x10000, RZ ;  /* 0x000100001a547824 */ /* 0x000fe200078e00ff */
[----:B------:R-:W-:Y:S02]  /*11c80*/  LOP3.LUT R73, R0, 0xffff, RZ, 0xc0, !PT ;  /* 0x0000ffff00497812 */ /* 0x000fe400078ec0ff */
[----:B------:R-:W-:Y:S02]  /*11c90*/  LOP3.LUT R71, R27, 0xff, RZ, 0xc0, !PT ;  /* 0x000000ff1b477812 */ /* 0x000fe400078ec0ff */
[----:B------:R-:W-:Y:S02]  /*11ca0*/  LOP3.LUT R84, R84, 0xff0000, RZ, 0xc0, !PT ;  /* 0x00ff000054547812 */ /* 0x000fe400078ec0ff */
[----:B------:R-:W-:Y:S02]  /*11cb0*/  LOP3.LUT R66, R44, 0xff, RZ, 0xc0, !PT ;  /* 0x000000ff2c427812 */ /* 0x000fe400078ec0ff */
[----:B------:R-:W-:-:S05]  /*11cc0*/  LEA R84, R73, R84, 0x18 ;  /* 0x0000005449547211 */ /* 0x000fca00078ec0ff */
[----:B------:R-:W-:-:S05]  /*11cd0*/  IMAD R71, R71, 0x100, R84 ;  /* 0x0000010047477824 */ /* 0x000fca00078e0254 */
[----:B------:R-:W-:Y:S01]  /*11ce0*/  IADD3 R66, PT, PT, R71, R66, RZ ;  /* 0x0000004247427210 */ /* 0x000fe20007ffe0ff */
[----:B0-----:R-:W-:-:S05]  /*11cf0*/  IMAD.WIDE.U32 R88, R67, 0x4, R88 ;  /* 0x0000000443587825 */ /* 0x001fca00078e0058 */
[----:B------:R0:W-:Y:S02]  /*11d00*/  STG.E desc[UR8][R88.64], R66 ;  /* 0x0000004258007986 */ /* 0x0001e4000c101908 */
.L_x_24273:
[----:B------:R-:W-:Y:S05]  /*11d10*/  BSYNC.RECONVERGENT B1 ;  /* 0x0000000000017941 */ /* 0x000fea0003800200 */
.L_x_24272:
[----:B------:R-:W-:Y:S01]  /*11d20*/  UMOV UR33, 0xffffffff ;  /* 0xffffffff00217882 */ /* 0x000fe20000000000 */
[----:B------:R-:W-:Y:S02]  /*11d30*/  FADD.FTZ R86, R86, R43 ;  /* 0x0000002b56567221 */ /* 0x000fe40000010000 */
[----:B------:R-:W-:Y:S05]  /*11d40*/  BRA.DIV UR33, `(.L_x_24274) ;  /* 0x0000000e21b47947 */ /* 0x000fea000b800000 */
        /* <DEDUP_REMOVED lines=9> */
[----:B------:R-:W0:Y:S02]  /*11de0*/  SHFL.BFLY PT, R83, R77, 0x10, 0x1f ;  /* 0x0e001f004d537f89 */ /* 0x000e2400000e0000 */
[----:B0-----:R-:W-:-:S04]  /*11df0*/  FADD.FTZ R66, R77, R83 ;  /* 0x000000534d427221 */ /* 0x001fc80000010000 */
[----:B--2---:R-:W-:-:S04]  /*11e00*/  FMUL.FTZ R67, R66, R75 ;  /* 0x0000004b42437220 */ /* 0x004fc80000410000 */
[C---:B------:R-:W-:Y:S01]  /*11e10*/  FADD.FTZ R84, -R67.reuse, R8 ;  /* 0x0000000843547221 */ /* 0x040fe20000010100 */
[C---:B------:R-:W-:Y:S01]  /*11e20*/  FADD.FTZ R71, -R67.reuse, R9 ;  /* 0x0000000943477221 */ /* 0x040fe20000010100 */
[C---:B------:R-:W-:Y:S01]  /*11e30*/  FADD.FTZ R66, -R67.reuse, R10 ;  /* 0x0000000a43427221 */ /* 0x040fe20000010100 */
[C---:B------:R-:W-:Y:S01]  /*11e40*/  FADD.FTZ R73, -R67.reuse, R11 ;  /* 0x0000000b43497221 */ /* 0x040fe20000010100 */
[----:B------:R-:W-:Y:S01]  /*11e50*/  FFMA.FTZ R84, R84, R84, RZ ;  /* 0x0000005454547223 */ /* 0x000fe200000100ff */
        /* <DEDUP_REMOVED lines=52> */
.L_x_24289:
        /* <DEDUP_REMOVED lines=16> */
[----:B------:R-:W-:Y:S01]  /*122a0*/  VIADD R56, R56, 0xffffffff ;  /* 0xffffffff38387836 */ /* 0x000fe20000000000 */
[----:B------:R-:W-:Y:S01]  /*122b0*/  FSEL R67, R67, RZ, !P1 ;  /* 0x000000ff43437208 */ /* 0x000fe20004800000 */
[----:B------:R-:W-:Y:S02]  /*122c0*/  HADD2.F32 R89, -RZ, R0.H1_H1 ;  /* 0x30000000ff597230 */ /* 0x000fe40000004100 */
[----:B------:R-:W-:Y:S02]  /*122d0*/  IMAD R53, R56, R57, RZ ;  /* 0x0000003938357224 */ /* 0x000fe400078e02ff */
[----:B------:R-:W1:Y:S01]  /*122e0*/  LDC.64 R56, c[0x0][0x428] ;  /* 0x00010a00ff387b82 */ /* 0x000e620000000a00 */
[C---:B------:R-:W-:Y:S01]  /*122f0*/  FADD.FTZ R83, -R67.reuse, R8 ;  /* 0x0000000843537221 */ /* 0x040fe20000010100 */
[C---:B------:R-:W-:Y:S01]  /*12300*/  FADD.FTZ R9, -R67.reuse, R9 ;  /* 0x0000000943097221 */ /* 0x040fe20000010100 */
[C---:B------:R-:W-:Y:S01]  /*12310*/  FADD.FTZ R73, -R67.reuse, R14 ;  /* 0x0000000e43497221 */ /* 0x040fe20000010100 */
[----:B------:R-:W-:Y:S01]  /*12320*/  SHF.R.S32.HI R14, RZ, 0x1f, R53 ;  /* 0x0000001fff0e7819 */ /* 0x000fe20000011435 */
[----:B------:R-:W-:Y:S01]  /*12330*/  FADD.FTZ R85, -R67, R10 ;  /* 0x0000000a43557221 */ /* 0x000fe20000010100 */
[----:B------:R-:W-:-:S02]  /*12340*/  HADD2.F32 R8, -RZ, R24.H0_H0 ;  /* 0x20000018ff087230 */ /* 0x000fc40000004100 */
[C---:B------:R-:W-:Y:S01]  /*12350*/  FMUL.FTZ R83, R66.reuse, R83 ;  /* 0x0000005342537220 */ /* 0x040fe20000410000 */
[----:B------:R-:W-:Y:S02]  /*12360*/  HADD2.F32 R87, -RZ, R27.H1_H1 ;  /* 0x3000001bff577230 */ /* 0x000fe40000004100 */
[----:B------:R-:W-:Y:S01]  /*12370*/  FMUL.FTZ R9, R66, R9 ;  /* 0x0000000942097220 */ /* 0x000fe20000410000 */
[----:B------:R-:W-:Y:S01]  /*12380*/  HADD2.F32 R10, -RZ, R72.H0_H0 ;  /* 0x20000048ff0a7230 */ /* 0x000fe20000004100 */
[----:B------:R-:W-:Y:S01]  /*12390*/  LEA.HI R14, R14, R53, RZ, 0x2 ;  /* 0x000000350e0e7211 */ /* 0x000fe200078f10ff */
[----:B------:R-:W-:Y:S01]  /*123a0*/  FADD.FTZ R11, -R67, R11 ;  /* 0x0000000b430b7221 */ /* 0x000fe20000010100 */
[----:B------:R-:W-:Y:S01]  /*123b0*/  LOP3.LUT R53, R69, 0x1f, RZ, 0xc0, !PT ;  /* 0x0000001f45357812 */ /* 0x000fe200078ec0ff */
[----:B------:R-:W-:Y:S01]  /*123c0*/  FFMA.FTZ R8, R83, R89, R8 ;  /* 0x0000005953087223 */ /* 0x000fe20000010008 */
[----:B------:R-:W-:Y:S01]  /*123d0*/  FFMA.FTZ R9, R9, R87, R10 ;  /* 0x0000005709097223 */ /* 0x000fe2000001000a */
[----:B------:R-:W-:Y:S01]  /*123e0*/  FADD.FTZ R71, -R67, R12 ;  /* 0x0000000c43477221 */ /* 0x000fe20000010100 */
[----:B------:R-:W-:-:S02]  /*123f0*/  HADD2.F32 R89, -RZ, R26.H1_H1 ;  /* 0x3000001aff597230 */ /* 0x000fc40000004100 */
[----:B------:R-:W-:Y:S01]  /*12400*/  FMUL.FTZ R91, R66, R85 ;  /* 0x00000055425b7220 */ /* 0x000fe20000410000 */
[----:B------:R-:W-:Y:S01]  /*12410*/  HADD2.F32 R10, -RZ, R25.H0_H0 ;  /* 0x20000019ff0a7230 */ /* 0x000fe20000004100 */
[----:B------:R-:W-:Y:S01]  /*12420*/  LEA.HI.SX32 R69, R14, R53, 0x1e ;  /* 0x000000350e457211 */ /* 0x000fe200078ff2ff */
[----:B------:R-:W-:Y:S02]  /*12430*/  HADD2.F32 R87, -RZ, R44.H1_H1 ;  /* 0x3000002cff577230 */ /* 0x000fe40000004100 */
[----:B------:R-:W-:Y:S01]  /*12440*/  FMUL.FTZ R11, R66, R11 ;  /* 0x0000000b420b7220 */ /* 0x000fe20000410000 */
[----:B------:R-:W-:Y:S02]  /*12450*/  HADD2.F32 R12, -RZ, R72.H1_H1 ;  /* 0x30000048ff0c7230 */ /* 0x000fe40000004100 */
[----:B------:R-:W-:Y:S01]  /*12460*/  FFMA.FTZ R10, R91, R89, R10 ;  /* 0x000000595b0a7223 */ /* 0x000fe2000001000a */
[----:B-1----:R-:W-:-:S04]  /*12470*/  IMAD.WIDE.U32 R90, R69, 0x10, R56 ;  /* 0x00000010455a7825 */ /* 0x002fc800078e0038 */
[C---:B------:R-:W-:Y:S01]  /*12480*/  FADD.FTZ R13, -R67.reuse, R13 ;  /* 0x0000000d430d7221 */ /* 0x040fe20000010100 */
[----:B------:R-:W-:Y:S01]  /*12490*/  FADD.FTZ R89, -R67, R42 ;  /* 0x0000002a43597221 */ /* 0x000fe20000010100 */
[----:B------:R-:W-:Y:S01]  /*124a0*/  FFMA.FTZ R11, R11, R87, R12 ;  /* 0x000000570b0b7223 */ /* 0x000fe2000001000c */
[C---:B------:R-:W-:Y:S01]  /*124b0*/  FADD.FTZ R15, -R67.reuse, R15 ;  /* 0x0000000f430f7221 */ /* 0x040fe20000010100 */
[C---:B------:R-:W-:Y:S01]  /*124c0*/  FADD.FTZ R29, -R67.reuse, R29 ;  /* 0x0000001d431d7221 */ /* 0x040fe20000010100 */
[----:B------:R-:W-:Y:S02]  /*124d0*/  HADD2.F32 R14, -RZ, R74.H0_H0 ;  /* 0x2000004aff0e7230 */ /* 0x000fe40000004100 */
[C---:B------:R-:W-:Y:S01]  /*124e0*/  FMUL.FTZ R42, R66.reuse, R71 ;  /* 0x00000047422a7220 */ /* 0x040fe20000410000 */
[----:B------:R1:W-:Y:S01]  /*124f0*/  STG.E.128 desc[UR8][R90.64], R8 ;  /* 0x000000085a007986 */ /* 0x0003e2000c101d08 */
[C---:B------:R-:W-:Y:S01]  /*12500*/  FADD.FTZ R75, -R67.reuse, R28 ;  /* 0x0000001c434b7221 */ /* 0x040fe20000010100 */
[C---:B------:R-:W-:Y:S01]  /*12510*/  FADD.FTZ R31, -R67.reuse, R31 ;  /* 0x0000001f431f7221 */ /* 0x040fe20000010100 */
[C---:B------:R-:W-:Y:S01]  /*12520*/  FADD.FTZ R33, -R67.reuse, R33 ;  /* 0x0000002143217221 */ /* 0x040fe20000010100 */
[----:B------:R-:W-:Y:S01]  /*12530*/  FMUL.FTZ R71, R66, R13 ;  /* 0x0000000d42477220 */ /* 0x000fe20000410000 */
        /* <DEDUP_REMOVED lines=13> */
[----:B-1----:R-:W-:Y:S02]  /*12610*/  HADD2.F32 R91, -RZ, R55.H0_H0 ;  /* 0x20000037ff5b7230 */ /* 0x002fe40000004100 */
[C---:B------:R-:W-:Y:S01]  /*12620*/  FMUL.FTZ R40, R66.reuse, R15 ;  /* 0x0000000f42287220 */ /* 0x040fe20000410000 */
[----:B------:R-:W-:Y:S02]  /*12630*/  HADD2.F32 R28, -RZ, R22.H0_H0 ;  /* 0x20000016ff1c7230 */ /* 0x000fe40000004100 */
[C---:B------:R-:W-:Y:S01]  /*12640*/  FMUL.FTZ R13, R66.reuse, R29 ;  /* 0x0000001d420d7220 */ /* 0x040fe20000410000 */
[----:B------:R-:W-:Y:S02]  /*12650*/  HADD2.F32 R67, -RZ, R54.H1_H1 ;  /* 0x30000036ff437230 */ /* 0x000fe40000004100 */
[----:B------:R-:W-:Y:S01]  /*12660*/  FMUL.FTZ R15, R66, R31 ;  /* 0x0000001f420f7220 */ /* 0x000fe20000410000 */
[----:B------:R-:W-:-:S02]  /*12670*/  HADD2.F32 R12, -RZ, R23.H0_H0 ;  /* 0x20000017ff0c7230 */ /* 0x000fc40000004100 */
[C---:B------:R-:W-:Y:S01]  /*12680*/  FMUL.FTZ R29, R66.reuse, R33 ;  /* 0x00000021421d7220 */ /* 0x040fe20000410000 */
[----:B------:R-:W-:Y:S01]  /*12690*/  FFMA.FTZ R9, R71, R91, R14 ;  /* 0x0000005b47097223 */ /* 0x000fe2000001000e */
[C---:B------:R-:W-:Y:S01]  /*126a0*/  FMUL.FTZ R31, R66.reuse, R35 ;  /* 0x00000023421f7220 */ /* 0x040fe20000410000 */
[C---:B------:R-:W-:Y:S01]  /*126b0*/  FMUL.FTZ R33, R66.reuse, R37 ;  /* 0x0000002542217220 */ /* 0x040fe20000410000 */
[----:B------:R-:W-:Y:S02]  /*126c0*/  HADD2.F32 R71, -RZ, R55.H1_H1 ;  /* 0x30000037ff477230 */ /* 0x000fe40000004100 */
[C---:B------:R-:W-:Y:S01]  /*126d0*/  FMUL.FTZ R35, R66.reuse, R39 ;  /* 0x0000002742237220 */ /* 0x040fe20000410000 */
[----:B------:R-:W-:Y:S02]  /*126e0*/  HADD2.F32 R11, -RZ, R74.H1_H1 ;  /* 0x3000004aff0b7230 */ /* 0x000fe40000004100 */
        /* <DEDUP_REMOVED lines=13> */
[----:B------:R-:W-:Y:S01]  /*127c0*/  FFMA.FTZ R11, R40, R71, R11 ;  /* 0x00000047280b7223 */ /* 0x000fe2000001000b */
[----:B------:R-:W-:Y:S02]  /*127d0*/  HADD2.F32 R28, -RZ, R76.H1_H1 ;  /* 0x3000004cff1c7230 */ /* 0x000fe40000004100 */
        /* <DEDUP_REMOVED lines=21> */
[----:B------:R-:W-:Y:S02]  /*12930*/  HADD2.F32 R40, -RZ, R64.H0_H0 ;  /* 0x20000040ff287230 */ /* 0x000fe40000004100 */
[----:B------:R-:W-:Y:S02]  /*12940*/  HADD2.F32 R41, -RZ, R16.H0_H0 ;  /* 0x20000010ff297230 */ /* 0x000fe40000004100 */
[----:B------:R-:W-:Y:S01]  /*12950*/  FFMA.FTZ R31, R31, R43, R42 ;  /* 0x0000002b1f1f7223 */ /* 0x000fe2000001002a */
[----:B------:R-:W-:Y:S02]  /*12960*/  HADD2.F32 R75, -RZ, R65.H0_H0 ;  /* 0x20000041ff4b7230 */ /* 0x000fe40000004100 */
[----:B------:R-:W-:Y:S02]  /*12970*/  HADD2.F32 R84, -RZ, R80.H0_H0 ;  /* 0x20000050ff547230 */ /* 0x000fe40000004100 */
[----:B------:R-:W-:Y:S01]  /*12980*/  FFMA.FTZ R32, R32, R40, R41 ;  /* 0x0000002820207223 */ /* 0x000fe20000010029 */
[----:B------:R-:W-:-:S02]  /*12990*/  HADD2.F32 R73, -RZ, R64.H1_H1 ;  /* 0x30000040ff497230 */ /* 0x000fc40000004100 */
[----:B------:R-:W-:Y:S02]  /*129a0*/  HADD2.F32 R71, -RZ, R17.H0_H0 ;  /* 0x20000011ff477230 */ /* 0x000fe40000004100 */
[----:B------:R-:W-:Y:S01]  /*129b0*/  FFMA.FTZ R33, R33, R75, R84 ;  /* 0x0000004b21217223 */ /* 0x000fe20000010054 */
[----:B------:R-:W-:Y:S01]  /*129c0*/  HADD2.F32 R67, -RZ, R65.H1_H1 ;  /* 0x30000041ff437230 */ /* 0x000fe20000004100 */
[C---:B------:R-:W-:Y:S01]  /*129d0*/  IADD3 R75, PT, PT, R69.reuse, 0x20, RZ ;  /* 0x00000020454b7810 */ /* 0x040fe20007ffe0ff */
[----:B------:R-:W-:Y:S02]  /*129e0*/  HADD2.F32 R66, -RZ, R80.H1_H1 ;  /* 0x30000050ff427230 */ /* 0x000fe40000004100 */
[----:B------:R-:W-:Y:S01]  /*129f0*/  FFMA.FTZ R34, R34, R73, R71 ;  /* 0x0000004922227223 */ /* 0x000fe20000010047 */
[----:B------:R-:W-:Y:S01]  /*12a00*/  HADD2.F32 R42, -RZ, R68.H0_H0 ;  /* 0x20000044ff2a7230 */ /* 0x000fe20000004100 */
[----:B------:R-:W-:Y:S01]  /*12a10*/  IADD3 R71, PT, PT, R69, 0x60, RZ ;  /* 0x0000006045477810 */ /* 0x000fe20007ffe0ff */
[----:B------:R-:W-:-:S02]  /*12a20*/  HADD2.F32 R43, -RZ, R2.H0_H0 ;  /* 0x20000002ff2b7230 */ /* 0x000fc40000004100 */
[----:B------:R-:W-:Y:S01]  /*12a30*/  FFMA.FTZ R35, R35, R67, R66 ;  /* 0x0000004323237223 */ /* 0x000fe20000010042 */
[----:B------:R-:W-:Y:S02]  /*12a40*/  HADD2.F32 R41, -RZ, R70.H0_H0 ;  /* 0x20000046ff297230 */ /* 0x000fe40000004100 */
[----:B------:R-:W-:Y:S02]  /*12a50*/  HADD2.F32 R40, -RZ, R82.H0_H0 ;  /* 0x20000052ff287230 */ /* 0x000fe40000004100 */
[----:B------:R-:W-:Y:S01]  /*12a60*/  FFMA.FTZ R36, R36, R42, R43 ;  /* 0x0000002a24247223 */ /* 0x000fe2000001002b */
[C---:B------:R-:W-:Y:S02]  /*12a70*/  VIADD R73, R69.reuse, 0x40 ;  /* 0x0000004045497836 */ /* 0x040fe40000000000 */
[----:B------:R-:W-:Y:S02]  /*12a80*/  VIADD R67, R69, 0x80 ;  /* 0x0000008045437836 */ /* 0x000fe40000000000 */
[----:B------:R-:W-:Y:S01]  /*12a90*/  FFMA.FTZ R37, R37, R41, R40 ;  /* 0x0000002925257223 */ /* 0x000fe20000010028 */
[----:B------:R-:W-:Y:S01]  /*12aa0*/  HADD2.F32 R43, -RZ, R68.H1_H1 ;  /* 0x30000044ff2b7230 */ /* 0x000fe20000004100 */
[----:B------:R-:W-:Y:S01]  /*12ab0*/  IADD3 R69, PT, PT, R69, 0xa0, RZ ;  /* 0x000000a045457810 */ /* 0x000fe20007ffe0ff */
[----:B------:R-:W-:-:S02]  /*12ac0*/  HADD2.F32 R41, -RZ, R3.H0_H0 ;  /* 0x20000003ff297230 */ /* 0x000fc40000004100 */
[----:B------:R-:W-:Y:S02]  /*12ad0*/  HADD2.F32 R40, -RZ, R70.H1_H1 ;  /* 0x30000046ff287230 */ /* 0x000fe40000004100 */
[----:B------:R-:W-:Y:S02]  /*12ae0*/  HADD2.F32 R42, -RZ, R82.H1_H1 ;  /* 0x30000052ff2a7230 */ /* 0x000fe40000004100 */
[----:B------:R-:W-:Y:S01]  /*12af0*/  FFMA.FTZ R38, R38, R43, R41 ;  /* 0x0000002b26267223 */ /* 0x000fe20000010029 */
[----:B------:R-:W-:-:S04]  /*12b00*/  IMAD.WIDE.U32 R84, R75, 0x10, R56 ;  /* 0x000000104b547825 */ /* 0x000fc800078e0038 */
        /* <DEDUP_REMOVED lines=10> */
.L_x_24276:
[----:B------:R-:W-:Y:S05]  /*12bb0*/  BSYNC.RECONVERGENT B1 ;  /* 0x0000000000017941 */ /* 0x000fea0003800200 */
.L_x_24275:
[----:B-1----:R-:W1:Y:S02]  /*12bc0*/  LDC.64 R8, c[0x0][0x380] ;  /* 0x0000e000ff087b82 */ /* 0x002e640000000a00 */
[----:B-1----:R-:W-:-:S05]  /*12bd0*/  IMAD R52, R8, 0x4, R52 ;  /* 0x0000000408347824 */ /* 0x002fca00078e0234 */
[----:B------:R-:W-:-:S13]  /*12be0*/  ISETP.GE.AND P0, PT, R52, R9, PT ;  /* 0x000000093400720c */ /* 0x000fda0003f06270 */
[----:B------:R-:W-:Y:S05]  /*12bf0*/  @!P0 BRA `(.L_x_24277) ;  /* 0xfffffee000308947 */ /* 0x000fea000383ffff */
[----:B------:R-:W-:Y:S05]  /*12c00*/  BSYNC B0 ;  /* 0x0000000000007941 */ /* 0x000fea0003800000 */
.L_x_23921:
[----:B------:R-:W-:Y:S05]  /*12c10*/  EXIT ;  /* 0x000000000000794d */ /* 0x000fea0003800000 */
.L_x_24274:
[----:B------:R-:W-:Y:S01]  /*12c20*/  HFMA2 R71, -RZ, RZ, 0, 5.9604644775390625e-08 ;  /* 0x00000001ff477431 */ /* 0x000fe200000001ff */
[----:B------:R-:W-:Y:S01]  /*12c30*/  BSSY B1, `(.L_x_24278) ;  /* 0x0000006000017945 */ /* 0x000fe20003800000 */
[----:B0-----:R-:W-:Y:S01]  /*12c40*/  IMAD.MOV.U32 R66, RZ, RZ, 0x1f ;  /* 0x0000001fff427424 */ /* 0x001fe200078e00ff */
[----:B------:R-:W-:-:S07]  /*12c50*/  MOV R73, 0xffffffff ;  /* 0xffffffff00497802 */ /* 0x000fce0000000f00 */
[----:B------:R-:W-:Y:S05]  /*12c60*/  WARPSYNC.COLLECTIVE R73, `(.L_x_24279) ;  /* 0x0000000049087348 */ /* 0x000fea0003c00000 */
[----:B------:R0:W1:Y:S02]  /*12c70*/  SHFL.BFLY P1, R83, R86, R71, R66 ;  /* 0x0c00004756537389 */ /* 0x0000640000020042 */
[----:B01----:R-:W-:Y:S05]  /*12c80*/  ENDCOLLECTIVE ;  /* 0x000000000000791b */ /* 0x003fea0003800000 */
.L_x_24279:
[----:B------:R-:W-:Y:S05]  /*12c90*/  BSYNC B1 ;  /* 0x0000000000017941 */ /* 0x000fea0003800000 */
.L_x_24278:
        /* <DEDUP_REMOVED lines=8> */
.L_x_24280:
[----:B------:R-:W-:Y:S02]  /*12d20*/  IMAD.MOV.U32 R71, RZ, RZ, 0x4 ;  /* 0x00000004ff477424 */ /* 0x000fe400078e00ff */
[----:B------:R-:W-:-:S05]  /*12d30*/  FADD.FTZ R81, R86, R83 ;  /* 0x0000005356517221 */ /* 0x000fca0000010000 */
[----:B------:R-:W-:-:S07]  /*12d40*/  MOV R86, R81 ;  /* 0x0000005100567202 */ /* 0x000fce0000000f00 */
[----:B------:R-:W-:Y:S05]  /*12d50*/  WARPSYNC.COLLECTIVE R73, `(.L_x_24281) ;  /* 0x0000000049087348 */ /* 0x000fea0003c00000 */
[----:B------:R0:W1:Y:S02]  /*12d60*/  SHFL.BFLY P1, R83, R86, R71, R66 ;  /* 0x0c00004756537389 */ /* 0x0000640000020042 */
[----:B01----:R-:W-:Y:S05]  /*12d70*/  ENDCOLLECTIVE ;  /* 0x000000000000791b */ /* 0x003fea0003800000 */
.L_x_24281:
[----:B------:R-:W-:Y:S02]  /*12d80*/  IMAD.MOV.U32 R71, RZ, RZ, 0x8 ;  /* 0x00000008ff477424 */ /* 0x000fe400078e00ff */
[----:B------:R-:W-:-:S05]  /*12d90*/  FADD.FTZ R79, R81, R83 ;  /* 0x00000053514f7221 */ /* 0x000fca0000010000 */
[----:B------:R-:W-:-:S07]  /*12da0*/  MOV R86, R79 ;  /* 0x0000004f00567202 */ /* 0x000fce0000000f00 */
[----:B------:R-:W-:Y:S05]  /*12db0*/  WARPSYNC.COLLECTIVE R73, `(.L_x_24282) ;  /* 0x0000000049087348 */ /* 0x000fea0003c00000 */
[----:B------:R0:W1:Y:S02]  /*12dc0*/  SHFL.BFLY P1, R83, R86, R71, R66 ;  /* 0x0c00004756537389 */ /* 0x0000640000020042 */
[----:B01----:R-:W-:Y:S05]  /*12dd0*/  ENDCOLLECTIVE ;  /* 0x000000000000791b */ /* 0x003fea0003800000 */
.L_x_24282:
[----:B------:R-:W-:Y:S02]  /*12de0*/  IMAD.MOV.U32 R71, RZ, RZ, 0x10 ;  /* 0x00000010ff477424 */ /* 0x000fe400078e00ff */
[----:B------:R-:W-:-:S05]  /*12df0*/  FADD.FTZ R77, R79, R83 ;  /* 0x000000534f4d7221 */ /* 0x000fca0000010000 */
[----:B------:R-:W-:-:S07]  /*12e00*/  MOV R86, R77 ;  /* 0x0000004d00567202 */ /* 0x000fce0000000f00 */
[----:B------:R-:W-:Y:S05]  /*12e10*/  WARPSYNC.COLLECTIVE R73, `(.L_x_24283) ;  /* 0x0000000049087348 */ /* 0x000fea0003c00000 */
[----:B------:R0:W1:Y:S02]  /*12e20*/  SHFL.BFLY P1, R83, R86, R71, R66 ;  /* 0x0c00004756537389 */ /* 0x0000640000020042 */
[----:B01----:R-:W-:Y:S05]  /*12e30*/  ENDCOLLECTIVE ;  /* 0x000000000000791b */ /* 0x003fea0003800000 */
.L_x_24283:
[----:B------:R-:W-:-:S04]  /*12e40*/  FADD.FTZ R84, R77, R83 ;  /* 0x000000534d547221 */ /* 0x000fc80000010000 */
[----:B------:R-:W-:-:S04]  /*12e50*/  FMUL.FTZ R67, R84, R75 ;  /* 0x0000004b54437220 */ /* 0x000fc80000410000 */
[C---:B------:R-:W-:Y:S01]  /*12e60*/  FADD.FTZ R84, -R67.reuse, R8 ;  /* 0x0000000843547221 */ /* 0x040fe20000010100 */
[C---:B------:R-:W-:Y:S01]  /*12e70*/  FADD.FTZ R77, -R67.reuse, R9 ;  /* 0x00000009434d7221 */ /* 0x040fe20000010100 */
[C---:B------:R-:W-:Y:S01]  /*12e80*/  FADD.FTZ R71, -R67.reuse, R11 ;  /* 0x0000000b43477221 */ /* 0x040fe20000010100 */
[C---:B------:R-:W-:Y:S01]  /*12e90*/  FADD.FTZ R66, -R67.reuse, R12 ;  /* 0x0000000c43427221 */ /* 0x040fe20000010100 */
[----:B------:R-:W-:Y:S01]  /*12ea0*/  FFMA.FTZ R84, R84, R84, RZ ;  /* 0x0000005454547223 */ /* 0x000fe200000100ff */
[----:B------:R-:W-:-:S03]  /*12eb0*/  FADD.FTZ R85, -R67, R43 ;  /* 0x0000002b43557221 */ /* 0x000fc60000010100 */
[----:B------:R-:W-:Y:S01]  /*12ec0*/  FFMA.FTZ R77, R77, R77, R84 ;  /* 0x0000004d4d4d7223 */ /* 0x000fe20000010054 */
[----:B------:R-:W-:-:S04]  /*12ed0*/  FADD.FTZ R84, -R67, R10 ;  /* 0x0000000a43547221 */ /* 0x000fc80000010100 */
[----:B------:R-:W-:-:S04]  /*12ee0*/  FFMA.FTZ R84, R84, R84, R77 ;  /* 0x0000005454547223 */ /* 0x000fc8000001004d */
        /* <DEDUP_REMOVED lines=38> */
[----:B------:R-:W-:-:S03]  /*13150*/  IMAD.MOV.U32 R71, RZ, RZ, 0x1 ;  /* 0x00000001ff477424 */ /* 0x000fc600078e00ff */
[----:B------:R-:W-:Y:S01]  /*13160*/  FFMA.FTZ R85, R85, R85, R66 ;  /* 0x0000005555557223 */ /* 0x000fe20000010042 */
[----:B------:R-:W-:-:S04]  /*13170*/  HFMA2 R66, -RZ, RZ, 0, 1.847743988037109375e-06 ;  /* 0x0000001fff427431 */ /* 0x000fc800000001ff */
[----:B------:R-:W-:-:S07]  /*13180*/  MOV R86, R85 ;  /* 0x0000005500567202 */ /* 0x000fce0000000f00 */
[----:B------:R-:W-:Y:S05]  /*13190*/  WARPSYNC.COLLECTIVE R73, `(.L_x_24284) ;  /* 0x0000000049087348 */ /* 0x000fea0003c00000 */
[----:B------:R0:W1:Y:S02]  /*131a0*/  SHFL.BFLY P1, R83, R86, R71, R66 ;  /* 0x0c00004756537389 */ /* 0x0000640000020042 */
[----:B01----:R-:W-:Y:S05]  /*131b0*/  ENDCOLLECTIVE ;  /* 0x000000000000791b */ /* 0x003fea0003800000 */
.L_x_24284:
[----:B------:R-:W-:Y:S01]  /*131c0*/  MOV R71, 0x2 ;  /* 0x0000000200477802 */ /* 0x000fe20000000f00 */
[----:B------:R-:W-:-:S04]  /*131d0*/  FADD.FTZ R84, R85, R83 ;  /* 0x0000005355547221 */ /* 0x000fc80000010000 */
[----:B------:R-:W-:-:S07]  /*131e0*/  IMAD.MOV.U32 R86, RZ, RZ, R84 ;  /* 0x000000ffff567224 */ /* 0x000fce00078e0054 */
[----:B------:R-:W-:Y:S05]  /*131f0*/  WARPSYNC.COLLECTIVE R73, `(.L_x_24285) ;  /* 0x0000000049087348 */ /* 0x000fea0003c00000 */
[----:B------:R0:W1:Y:S02]  /*13200*/  SHFL.BFLY P1, R83, R86, R71, R66 ;  /* 0x0c00004756537389 */ /* 0x0000640000020042 */
[----:B01----:R-:W-:Y:S05]  /*13210*/  ENDCOLLECTIVE ;  /* 0x000000000000791b */ /* 0x003fea0003800000 */
.L_x_24285:
[----:B------:R-:W-:Y:S02]  /*13220*/  HFMA2 R71, -RZ, RZ, 0, 2.384185791015625e-07 ;  /* 0x00000004ff477431 */ /* 0x000fe400000001ff */
[----:B------:R-:W-:-:S04]  /*13230*/  FADD.FTZ R81, R84, R83 ;  /* 0x0000005354517221 */ /* 0x000fc80000010000 */
[----:B------:R-:W-:-:S07]  /*13240*/  IMAD.MOV.U32 R86, RZ, RZ, R81 ;  /* 0x000000ffff567224 */ /* 0x000fce00078e0051 */
[----:B------:R-:W-:Y:S05]  /*13250*/  WARPSYNC.COLLECTIVE R73, `(.L_x_24286) ;  /* 0x0000000049087348 */ /* 0x000fea0003c00000 */
[----:B------:R0:W1:Y:S02]  /*13260*/  SHFL.BFLY P1, R83, R86, R71, R66 ;  /* 0x0c00004756537389 */ /* 0x0000640000020042 */
[----:B01----:R-:W-:Y:S05]  /*13270*/  ENDCOLLECTIVE ;  /* 0x000000000000791b */ /* 0x003fea0003800000 */
.L_x_24286:
[----:B------:R-:W-:Y:S01]  /*13280*/  MOV R71, 0x8 ;  /* 0x0000000800477802 */ /* 0x000fe20000000f00 */
[----:B------:R-:W-:-:S04]  /*13290*/  FADD.FTZ R79, R81, R83 ;  /* 0x00000053514f7221 */ /* 0x000fc80000010000 */
[----:B------:R-:W-:-:S07]  /*132a0*/  IMAD.MOV.U32 R86, RZ, RZ, R79 ;  /* 0x000000ffff567224 */ /* 0x000fce00078e004f */
[----:B------:R-:W-:Y:S05]  /*132b0*/  WARPSYNC.COLLECTIVE R73, `(.L_x_24287) ;  /* 0x0000000049087348 */ /* 0x000fea0003c00000 */
[----:B------:R0:W1:Y:S02]  /*132c0*/  SHFL.BFLY P1, R83, R86, R71, R66 ;  /* 0x0c00004756537389 */ /* 0x0000640000020042 */
[----:B01----:R-:W-:Y:S05]  /*132d0*/  ENDCOLLECTIVE ;  /* 0x000000000000791b */ /* 0x003fea0003800000 */
.L_x_24287:
[----:B------:R-:W-:Y:S02]  /*132e0*/  HFMA2 R71, -RZ, RZ, 0, 9.5367431640625e-07 ;  /* 0x00000010ff477431 */ /* 0x000fe400000001ff */
[----:B------:R-:W-:-:S04]  /*132f0*/  FADD.FTZ R77, R79, R83 ;  /* 0x000000534f4d7221 */ /* 0x000fc80000010000 */
[----:B------:R-:W-:-:S07]  /*13300*/  IMAD.MOV.U32 R86, RZ, RZ, R77 ;  /* 0x000000ffff567224 */ /* 0x000fce00078e004d */
[----:B------:R-:W-:Y:S05]  /*13310*/  WARPSYNC.COLLECTIVE R73, `(.L_x_24288) ;  /* 0x0000000049087348 */ /* 0x000fea0003c00000 */
[----:B------:R0:W1:Y:S02]  /*13320*/  SHFL.BFLY P1, R83, R86, R71, R66 ;  /* 0x0c00004756537389 */ /* 0x0000640000020042 */
[----:B01----:R-:W-:Y:S05]  /*13330*/  ENDCOLLECTIVE ;  /* 0x000000000000791b */ /* 0x003fea0003800000 */
.L_x_24288:
[----:B------:R-:W-:Y:S05]  /*13340*/  BRA `(.L_x_24289) ;  /* 0xffffffec00947947 */ /* 0x000fea000383ffff */
.L_x_24290:
        /* <DEDUP_REMOVED lines=11> */
.L_x_28841:


//--------------------- .text._ZN10layer_norm13ln_fwd_kernelINS_13Kernel_traitsI6__halfffffjLj768ELj1ELj4ELj1ELj16ENS_18Kernel_traits_baseILj768ES2_ffffjLj128EEEEELb1ELb1ELb0ELb0EEEvNS_9FwdParamsE --------------------------
	.section	.text._ZN10layer_norm13ln_fwd_kernelINS_13Kernel_traitsI6__halfffffjLj768ELj1ELj4ELj1ELj16ENS_18Kernel_traits_baseILj768ES2_ffffjLj128EEEEELb1ELb1ELb0ELb0EEEvNS_9FwdParamsE,"ax",@progbits
	.align	128
        .global         _ZN10layer_norm13ln_fwd_kernelINS_13Kernel_traitsI6__halfffffjLj768ELj1ELj4ELj1ELj16ENS_18Kernel_traits_baseILj768ES2_ffffjLj128EEEEELb1ELb1ELb0ELb0EEEvNS_9FwdParamsE
        .type           _ZN10layer_norm13ln_fwd_kernelINS_13Kernel_traitsI6__halfffffjLj768ELj1ELj4ELj1ELj16ENS_18Kernel_traits_baseILj768ES2_ffffjLj128EEEEELb1ELb1ELb0ELb0EEEvNS_9FwdParamsE,@function
        .size           _ZN10layer_norm13ln_fwd_kernelINS_13Kernel_traitsI6__halfffffjLj768ELj1ELj4ELj1ELj16ENS_18Kernel_traits_baseILj768ES2_ffffjLj128EEEEELb1ELb1ELb0ELb0EEEvNS_9FwdParamsE,(.L_x_28842 - _ZN10layer_norm13ln_fwd_kernelINS_13Kernel_traitsI6__halfffffjLj768ELj1ELj4ELj1ELj16ENS_18Kernel_traits_baseILj768ES2_ffffjLj128EEEEELb1ELb1ELb0ELb0EEEvNS_9FwdParamsE)
        .other          _ZN10layer_norm13ln_fwd_kernelINS_13Kernel_traitsI6__halfffffjLj768ELj1ELj4ELj1ELj16ENS_18Kernel_traits_baseILj768ES2_ffffjLj128EEEEELb1ELb1ELb0ELb0EEEvNS_9FwdParamsE,@"STO_CUDA_ENTRY STV_DEFAULT"
_ZN10layer_norm13ln_fwd_kernelINS_13Kernel_traitsI6__halfffffjLj768ELj1ELj4ELj1ELj16ENS_18Kernel_traits_baseILj768ES2_ffffjLj128EEEEELb1ELb1ELb0ELb0EEEvNS_9FwdParamsE:
.text._ZN10layer_norm13ln_fwd_kernelINS_13Kernel_traitsI6__halfffffjLj768ELj1ELj4ELj1ELj16ENS_18Kernel_traits_baseILj768ES2_ffffjLj128EEEEELb1ELb1ELb0ELb0EEEvNS_9FwdParamsE:
        /* <DEDUP_REMOVED lines=66> */
[----:B------:R-:W5:Y:S02]  /*0420*/  @P1 LDG.E.64 R16, desc[UR8][R30.64] ;  /* 0x000000081e101981 */ /* 0x000f64000c1e1b00 */
[----:B------:R-:W0:Y:S01]  /*0430*/  @P2 LDC.64 R54, c[0x0][0x438] ;  /* 0x00010e00ff362b82 */ /* 0x000e220000000a00 */
[----:B-1----:R-:W-:-:S05]  /*0440*/  @P1 IMAD.WIDE.U32 R32, R7, 0x8, R32 ;  /* 0x0000000807201825 */ /* 0x002fca00078e0020 */
[----:B------:R-:W5:Y:S02]  /*0450*/  @P1 LD.E.64 R40, desc[UR8][R32.64] ;  /* 0x0000000820281980 */ /* 0x000f64000c101b00 */
[----:B------:R-:W1:Y:S01]  /*0460*/  @P2 LDC.64 R56, c[0x0][0x3e8] ;  /* 0x0000fa00ff382b82 */ /* 0x000e620000000a00 */
[----:B--2---:R-:W-:-:S04]  /*0470*/  @P1 IMAD.WIDE.U32 R34, R7, 0x8, R34 ;  /* 0x0000000807221825 */ /* 0x004fc800078e0022 */
[----:B------:R-:W-:Y:S01]  /*0480*/  @P1 VIADD R7, R7, 0x20 ;  /* 0x0000002007071836 */ /* 0x000fe20000000000 */
[----:B------:R-:W5:Y:S02]  /*0490*/  @P1 LDG.E.64 R18, desc[UR8][R34.64] ;  /* 0x0000000822121981 */ /* 0x000f64000c1e1b00 */
[----:B------:R-:W2:Y:S01]  /*04a0*/  @P3 LDC.64 R58, c[0x0][0x3d0] ;  /* 0x0000f400ff3a3b82 */ /* 0x000ea20000000a00 */
[----:B---3--:R-:W-:-:S05]  /*04b0*/  @P2 IMAD.WIDE.U32 R52, R7, 0x8, R52 ;  /* 0x0000000807342825 */ /* 0x008fca00078e0034 */
[----:B------:R-:W5:Y:S02]  /*04c0*/  @P2 LDG.E.64 R20, desc[UR8][R52.64] ;  /* 0x0000000834142981 */ /* 0x000f64000c1e1b00 */
[----:B------:R-:W3:Y:S01]  /*04d0*/  @P3 LDC.64 R60, c[0x0][0x438] ;  /* 0x00010e00ff3c3b82 */ /* 0x000ee20000000a00 */
[----:B0-----:R-:W-:-:S05]  /*04e0*/  @P2 IMAD.WIDE.U32 R54, R7, 0x8, R54 ;  /* 0x0000000807362825 */ /* 0x001fca00078e0036 */
[----:B------:R-:W5:Y:S02]  /*04f0*/  @P2 LD.E.64 R38, desc[UR8][R54.64] ;  /* 0x0000000836262980 */ /* 0x000f64000c101b00 */
[----:B------:R-:W0:Y:S01]  /*0500*/  @P3 LDC.64 R62, c[0x0][0x3e8] ;  /* 0x0000fa00ff3e3b82 */ /* 0x000e220000000a00 */
[C---:B-1----:R-:W-:Y:S01]  /*0510*/  @P2 IMAD.WIDE.U32 R56, R7.reuse, 0x8, R56 ;  /* 0x0000000807382825 */ /* 0x042fe200078e0038 */
[----:B------:R-:W-:-:S04]  /*0520*/  @P2 IADD3 R7, PT, PT, R7, 0x20, RZ ;  /* 0x0000002007072810 */ /* 0x000fc80007ffe0ff */
[----:B------:R-:W5:Y:S02]  /*0530*/  @P2 LDG.E.64 R22, desc[UR8][R56.64] ;  /* 0x0000000838162981 */ /* 0x000f64000c1e1b00 */
[----:B------:R-:W1:Y:S08]  /*0540*/  @P4 LDC.64 R64, c[0x0][0x3d0] ;  /* 0x0000f400ff404b82 */ /* 0x000e700000000a00 */
[----:B------:R-:W4:Y:S08]  /*0550*/  @P4 LDC.64 R68, c[0x0][0x3e8] ;  /* 0x0000fa00ff444b82 */ /* 0x000f300000000a00 */
[----:B------:R-:W4:Y:S01]  /*0560*/  @P4 LDC.64 R66, c[0x0][0x438] ;  /* 0x00010e00ff424b82 */ /* 0x000f220000000a00 */
[----:B--2---:R-:W-:-:S04]  /*0570*/  @P3 IMAD.WIDE.U32 R58, R7, 0x8, R58 ;  /* 0x00000008073a3825 */ /* 0x004fc800078e003a */
[C---:B---3--:R-:W-:Y:S01]  /*0580*/  @P3 IMAD.WIDE.U32 R60, R7.reuse, 0x8, R60 ;  /* 0x00000008073c3825 */ /* 0x048fe200078e003c */
[----:B------:R-:W5:Y:S02]  /*0590*/  @P3 LDG.E.64 R10, desc[UR8][R58.64] ;  /* 0x000000083a0a3981 */ /* 0x000f64000c1e1b00 */
[----:B------:R-:W2:Y:S01]  /*05a0*/  @P0 LDC.64 R4, c[0x0][0x3d0] ;  /* 0x0000f400ff040b82 */ /* 0x000ea20000000a00 */
[C---:B0-----:R-:W-:Y:S01]  /*05b0*/  @P3 IMAD.WIDE.U32 R62, R7.reuse, 0x8, R62 ;  /* 0x00000008073e3825 */ /* 0x041fe200078e003e */
[----:B------:R-:W5:Y:S03]  /*05c0*/  @P3 LD.E.64 R36, desc[UR8][R60.64] ;  /* 0x000000083c243980 */ /* 0x000f66000c101b00 */
[----:B------:R-:W-:Y:S01]  /*05d0*/  @P3 VIADD R7, R7, 0x20 ;  /* 0x0000002007073836 */ /* 0x000fe20000000000 */
[----:B------:R-:W5:Y:S02]  /*05e0*/  @P3 LDG.E.64 R24, desc[UR8][R62.64] ;  /* 0x000000083e183981 */ /* 0x000f64000c1e1b00 */
[----:B------:R-:W0:Y:S01]  /*05f0*/  @P0 LDC.64 R28, c[0x0][0x3e8] ;  /* 0x0000fa00ff1c0b82 */ /* 0x000e220000000a00 */
[----:B-1----:R-:W-:-:S04]  /*0600*/  @P4 IMAD.WIDE.U32 R64, R7, 0x8, R64 ;  /* 0x0000000807404825 */ /* 0x002fc800078e0040 */
[C---:B----4-:R-:W-:Y:S01]  /*0610*/  @P4 IMAD.WIDE.U32 R68, R7.reuse, 0x8, R68 ;  /* 0x0000000807444825 */ /* 0x050fe200078e0044 */
[----:B------:R-:W5:Y:S02]  /*0620*/  @P4 LDG.E.64 R8, desc[UR8][R64.64] ;  /* 0x0000000840084981 */ /* 0x000f64000c1e1b00 */
[----:B------:R-:W1:Y:S01]  /*0630*/  @P0 LDC.64 R50, c[0x0][0x438] ;  /* 0x00010e00ff320b82 */ /* 0x000e620000000a00 */
[----:B------:R-:W-:Y:S01]  /*0640*/  @P4 IMAD.WIDE.U32 R66, R7, 0x8, R66 ;  /* 0x0000000807424825 */ /* 0x000fe200078e0042 */
[----:B------:R-:W5:Y:S04]  /*0650*/  @P4 LDG.E.64 R26, desc[UR8][R68.64] ;  /* 0x00000008441a4981 */ /* 0x000f68000c1e1b00 */
[----:B------:R-:W5:Y:S01]  /*0660*/  @P4 LD.E.64 R2, desc[UR8][R66.64] ;  /* 0x0000000842024980 */ /* 0x000f62000c101b00 */
[----:B--2---:R-:W-:-:S05]  /*0670*/  @P0 IMAD.WIDE.U32 R4, R46, 0x8, R4 ;  /* 0x000000082e040825 */ /* 0x004fca00078e0004 */
[----:B------:R1:W5:Y:S01]  /*0680*/  @P0 LDG.E.64 R12, desc[UR8][R4.64] ;  /* 0x00000008040c0981 */ /* 0x000362000c1e1b00 */
[----:B0-----:R-:W-:-:S05]  /*0690*/  @P0 IMAD.WIDE.U32 R28, R46, 0x8, R28 ;  /* 0x000000082e1c0825 */ /* 0x001fca00078e001c */
[----:B------:R0:W5:Y:S01]  /*06a0*/  @P0 LDG.E.64 R14, desc[UR8][R28.64] ;  /* 0x000000081c0e0981 */ /* 0x000162000c1e1b00 */
[----:B-1----:R-:W-:-:S05]  /*06b0*/  @P0 IMAD.WIDE.U32 R4, R46, 0x8, R50 ;  /* 0x000000082e040825 */ /* 0x002fca00078e0032 */
[----:B------:R0:W5:Y:S01]  /*06c0*/  @P0 LD.E.64 R42, desc[UR8][R4.64] ;  /* 0x00000008042a0980 */ /* 0x000162000c101b00 */
[----:B------:R-:W-:Y:S01]  /*06d0*/  ISETP.GE.U32.AND P0, PT, R48, 0xc0, PT ;  /* 0x000000c03000780c */ /* 0x000fe20003f06070 */
[----:B------:R-:W-:-:S12]  /*06e0*/  @P4 VIADD R7, R7, 0x20 ;  /* 0x0000002007074836 */ /* 0x000fd80000000000 */
[----:B0-----:R-:W-:Y:S05]  /*06f0*/  @!P0 BRA `(.L_x_24293) ;  /* 0x0000000400008947 */ /* 0x001fea0003800000 */
        /* <DEDUP_REMOVED lines=10> */
.L_x_24292:
        /* <DEDUP_REMOVED lines=17> */
[----:B------:R1:W5:Y:S02]  /*08b0*/  @P1 LDG.E.64 R18, desc[UR8][R34.64] ;  /* 0x0000000822121981 */ /* 0x000364000c1e1b00 */
[----:B------:R-:W0:Y:S01]  /*08c0*/  @P3 LDC.64 R62, c[0x0][0x3e8] ;  /* 0x0000fa00ff3e3b82 */ /* 0x000e220000000a00 */
[----:B--2---:R-:W-:-:S05]  /*08d0*/  @P2 IMAD.WIDE.U32 R56, R7, 0x8, R50 ;  /* 0x0000000807382825 */ /* 0x004fca00078e0032 */
[----:B------:R1:W5:Y:S02]  /*08e0*/  @P2 LDG.E.64 R20, desc[UR8][R56.64] ;  /* 0x0000000838142981 */ /* 0x000364000c1e1b00 */
[----:B------:R-:W2:Y:S01]  /*08f0*/  @P4 LDC.64 R64, c[0x0][0x3d0] ;  /* 0x0000f400ff404b82 */ /* 0x000ea20000000a00 */
[----:B---3--:R-:W-:-:S04]  /*0900*/  @P2 IMAD.WIDE.U32 R58, R7, 0x8, R58 ;  /* 0x00000008073a2825 */ /* 0x008fc800078e003a */
[----:B------:R-:W-:Y:S01]  /*0910*/  @P2 VIADD R7, R7, 0x20 ;  /* 0x0000002007072836 */ /* 0x000fe20000000000 */
        /* <DEDUP_REMOVED lines=13> */
[----:B------:R2:W5:Y:S03]  /*09f0*/  @P4 LDG.E.64 R8, desc[UR8][R64.64] ;  /* 0x0000000840084981 */ /* 0x000566000c1e1b00 */
[----:B------:R-:W-:Y:S01]  /*0a00*/  @P4 VIADD R7, R7, 0x20 ;  /* 0x0000002007074836 */ /* 0x000fe20000000000 */
[----:B------:R2:W5:Y:S03]  /*0a10*/  @P4 LDG.E.64 R26, desc[UR8][R66.64] ;  /* 0x00000008421a4981 */ /* 0x000566000c1e1b00 */
[----:B----4-:R-:W-:-:S04]  /*0a20*/  @P5 IMAD.WIDE.U32 R50, R7, 0x8, R68 ;  /* 0x0000000807325825 */ /* 0x010fc800078e0044 */
        /* <DEDUP_REMOVED lines=13> */
.L_x_24293:
[----:B------:R-:W-:Y:S05]  /*0b00*/  BSYNC.RECONVERGENT B0 ;  /* 0x0000000000007941 */ /* 0x000fea0003800200 */
.L_x_24291:
[----:B------:R-:W0:Y:S02]  /*0b10*/  LDCU UR4, c[0x0][0x384] ;  /* 0x00007080ff0477ac */ /* 0x000e240008000800 */
[----:B0-----:R-:W-:-:S13]  /*0b20*/  ISETP.GE.AND P0, PT, R45, UR4, PT ;  /* 0x000000042d007c0c */ /* 0x001fda000bf06270 */
[----:B------:R-:W-:Y:S05]  /*0b30*/  @P0 EXIT ;  /* 0x000000000000094d */ /* 0x000fea0003800000 */
[----:B-----5:R-:W-:Y:S01]  /*0b40*/  IMAD.MOV.U32 R84, RZ, RZ, R10 ;  /* 0x000000ffff547224 */ /* 0x020fe200078e000a */
[----:B------:R-:W-:Y:S01]  /*0b50*/  SHF.R.U64 R85, R10, 0x10, R11 ;  /* 0x000000100a557819 */ /* 0x000fe2000000120b */
[----:B------:R-:W-:Y:S01]  /*0b60*/  IMAD.MOV.U32 R86, RZ, RZ, R8 ;  /* 0x000000ffff567224 */ /* 0x000fe200078e0008 */
[--C-:B------:R-:W-:Y:S01]  /*0b70*/  SHF.R.U64 R89, R8, 0x10, R9.reuse ;  /* 0x0000001008597819 */ /* 0x100fe20000001209 */
[--C-:B------:R-:W-:Y:S01]  /*0b80*/  IMAD.MOV.U32 R10, RZ, RZ, R9.reuse ;  /* 0x000000ffff0a7224 */ /* 0x100fe200078e0009 */
[----:B------:R-:W-:Y:S01]  /*0b90*/  SHF.R.U32.HI R7, RZ, 0x10, R9 ;  /* 0x00000010ff077819 */ /* 0x000fe20000011609 */
[----:B------:R-:W-:Y:S01]  /*0ba0*/  IMAD.HI.U32 R8, R44, -0x2daee0ad, RZ ;  /* 0xd2511f532c087827 */ /* 0x000fe200078e00ff */
[----:B------:R-:W-:Y:S01]  /*0bb0*/  MOV R32, R15 ;  /* 0x0000000f00207202 */ /* 0x000fe20000000f00 */
[----:B------:R-:W0:Y:S01]  /*0bc0*/  LDCU.64 UR4, c[0x0][0x3e0] ;  /* 0x00007c00ff0477ac */ /* 0x000e220008000a00 */
[--C-:B------:R-:W-:Y:S01]  /*0bd0*/  SHF.R.U64 R64, R14, 0x10, R15.reuse ;  /* 0x000000100e407819 */ /* 0x100fe2000000120f */
[----:B------:R-:W-:Y:S01]  /*0be0*/  IMAD.HI.U32 R9, R47, -0x326172a9, RZ ;  /* 0xcd9e8d572f097827 */ /* 0x000fe200078e00ff */
[----:B------:R-:W-:Y:S01]  /*0bf0*/  SHF.R.U32.HI R34, RZ, 0x10, R15 ;  /* 0x00000010ff227819 */ /* 0x000fe2000001160f */
[----:B------:R-:W-:Y:S01]  /*0c00*/  BSSY B0, `(.L_x_24294) ;  /* 0x00011b8000007945 */ /* 0x000fe20003800000 */
[----:B------:R-:W-:Y:S01]  /*0c10*/  LOP3.LUT R8, R8, UR7, RZ, 0x3c, !PT ;  /* 0x0000000708087c12 */ /* 0x000fe2000f8e3cff */
[----:B------:R-:W-:Y:S01]  /*0c20*/  IMAD.MOV.U32 R63, RZ, RZ, R14 ;  /* 0x000000ffff3f7224 */ /* 0x000fe200078e000e */
[----:B------:R-:W-:Y:S01]  /*0c30*/  MOV R14, R13 ;  /* 0x0000000d000e7202 */ /* 0x000fe20000000f00 */
[----:B------:R-:W-:Y:S01]  /*0c40*/  IMAD.MOV.U32 R65, RZ, RZ, R18 ;  /* 0x000000ffff417224 */ /* 0x000fe200078e0012 */
[----:B------:R-:W-:Y:S01]  /*0c50*/  LOP3.LUT R9, R0, UR6, R9, 0x96, !PT ;  /* 0x0000000600097c12 */ /* 0x000fe2000f8e9609 */
[----:B------:R-:W-:Y:S01]  /*0c60*/  IMAD.MOV.U32 R15, RZ, RZ, R19 ;  /* 0x000000ffff0f7224 */ /* 0x000fe200078e0013 */
[--C-:B------:R-:W-:Y:S01]  /*0c70*/  SHF.R.U64 R68, R22, 0x10, R23.reuse ;  /* 0x0000001016447819 */ /* 0x100fe20000001217 */
[----:B------:R-:W-:Y:S01]  /*0c80*/  IMAD.MOV.U32 R78, RZ, RZ, R12 ;  /* 0x000000ffff4e7224 */ /* 0x000fe200078e000c */
[--C-:B------:R-:W-:Y:S01]  /*0c90*/  SHF.R.U32.HI R49, RZ, 0x10, R23.reuse ;  /* 0x00000010ff317819 */ /* 0x100fe20000011617 */
[----:B------:R-:W-:Y:S01]  /*0ca0*/  IMAD.MOV.U32 R33, RZ, RZ, R23 ;  /* 0x000000ffff217224 */ /* 0x000fe200078e0017 */
[----:B------:R-:W-:Y:S01]  /*0cb0*/  SHF.R.U64 R72, R26, 0x10, R27 ;  /* 0x000000101a487819 */ /* 0x000fe2000000121b */
[----:B------:R-:W-:Y:S01]  /*0cc0*/  IMAD.MOV.U32 R71, RZ, RZ, R26 ;  /* 0x000000ffff477224 */ /* 0x000fe200078e001a */
[----:B------:R-:W-:Y:S01]  /*0cd0*/  SHF.R.U64 R70, R24, 0x10, R25 ;  /* 0x0000001018467819 */ /* 0x000fe20000001219 */
[----:B------:R-:W-:Y:S01]  /*0ce0*/  IMAD.MOV.U32 R69, RZ, RZ, R24 ;  /* 0x000000ffff457224 */ /* 0x000fe200078e0018 */
[--C-:B------:R-:W-:Y:S01]  /*0cf0*/  SHF.R.U32.HI R26, RZ, 0x10, R27.reuse ;  /* 0x00000010ff1a7819 */ /* 0x100fe2000001161b */
[----:B------:R-:W-:Y:S01]  /*0d00*/  IMAD.MOV.U32 R23, RZ, RZ, R27 ;  /* 0x000000ffff177224 */ /* 0x000fe200078e001b */
[----:B------:R-:W-:Y:S01]  /*0d10*/  SHF.R.U64 R66, R18, 0x10, R19 ;  /* 0x0000001012427819 */ /* 0x000fe20000001213 */
[--C-:B------:R-:W-:Y:S01]  /*0d20*/  IMAD.MOV.U32 R24, RZ, RZ, R31.reuse ;  /* 0x000000ffff187224 */ /* 0x100fe200078e001f */
[--C-:B------:R-:W-:Y:S01]  /*0d30*/  SHF.R.U64 R77, R30, 0x10, R31.reuse ;  /* 0x000000101e4d7819 */ /* 0x100fe2000000121f */
[----:B------:R-:W-:Y:S01]  /*0d40*/  IMAD.MOV.U32 R80, RZ, RZ, R16 ;  /* 0x000000ffff507224 */ /* 0x000fe200078e0010 */
[----:B------:R-:W-:Y:S01]  /*0d50*/  SHF.R.U32.HI R27, RZ, 0x10, R31 ;  /* 0x00000010ff1b7819 */ /* 0x000fe2000001161f */
[--C-:B------:R-:W-:Y:S01]  /*0d60*/  IMAD.MOV.U32 R18, RZ, RZ, R17.reuse ;  /* 0x000000ffff127224 */ /* 0x100fe200078e0011 */
[--C-:B------:R-:W-:Y:S01]  /*0d70*/  SHF.R.U64 R81, R16, 0x10, R17.reuse ;  /* 0x0000001010517819 */ /* 0x100fe20000001211 */
[----:B------:R-:W-:Y:S01]  /*0d80*/  IMAD.HI.U32 R16, R9, -0x2daee0ad, RZ ;  /* 0xd2511f5309107827 */ /* 0x000fe200078e00ff */
[----:B------:R-:W-:Y:S01]  /*0d90*/  SHF.R.U32.HI R31, RZ, 0x10, R17 ;  /* 0x00000010ff1f7819 */ /* 0x000fe20000011611 */
[----:B0-----:R-:W-:Y:S01]  /*0da0*/  UISETP.NE.U32.AND UP0, UPT, UR4, URZ, UPT ;  /* 0x000000ff0400728c */ /* 0x001fe2000bf05070 */
[----:B------:R-:W-:Y:S01]  /*0db0*/  PRMT R65, R65, 0x5410, R15 ;  /* 0x0000541041417816 */ /* 0x000fe2000000000f */
[----:B------:R-:W-:Y:S01]  /*0dc0*/  IMAD R15, R47, -0x326172a9, RZ ;  /* 0xcd9e8d572f0f7824 */ /* 0x000fe200078e02ff */
[----:B------:R-:W-:Y:S01]  /*0dd0*/  PRMT R78, R78, 0x5410, R14 ;  /* 0x000054104e4e7816 */ /* 0x000fe2000000000e */
[----:B------:R-:W-:Y:S01]  /*0de0*/  IMAD R17, R44, -0x2daee0ad, RZ ;  /* 0xd2511f532c117824 */ /* 0x000fe200078e02ff */
[----:B------:R-:W-:Y:S01]  /*0df0*/  PRMT R80, R80, 0x5410, R18 ;  /* 0x0000541050507816 */ /* 0x000fe20000000012 */
[C---:B------:R-:W-:Y:S01]  /*0e00*/  IMAD.HI.U32 R14, R8.reuse, -0x326172a9, RZ ;  /* 0xcd9e8d57080e7827 */ /* 0x040fe200078e00ff */
[----:B------:R-:W-:Y:S01]  /*0e10*/  MOV R76, R30 ;  /* 0x0000001e004c7202 */ /* 0x000fe20000000f00 */
[----:B------:R-:W0:Y:S01]  /*0e20*/  LDCU.U8 UR4, c[0x0][0x410] ;  /* 0x00008200ff0477ac */ /* 0x000e220008000000 */
[----:B------:R-:W-:Y:S01]  /*0e30*/  LOP3.LUT R16, R17, UR14, R16, 0x96, !PT ;  /* 0x0000000e11107c12 */ /* 0x000fe2000f8e9610 */
[----:B------:R-:W-:Y:S01]  /*0e40*/  IMAD R18, R9, -0x2daee0ad, RZ ;  /* 0xd2511f5309127824 */ /* 0x000fe200078e02ff */
[----:B------:R-:W-:Y:S01]  /*0e50*/  LOP3.LUT R14, R15, UR13, R14, 0x96, !PT ;  /* 0x0000000d0f0e7c12 */ /* 0x000fe2000f8e960e */
[----:B------:R-:W-:Y:S01]  /*0e60*/  IMAD R15, R8, -0x326172a9, RZ ;  /* 0xcd9e8d57080f7824 */ /* 0x000fe200078e02ff */
[--C-:B------:R-:W-:Y:S01]  /*0e70*/  SHF.R.U64 R79, R12, 0x10, R13.reuse ;  /* 0x000000100c4f7819 */ /* 0x100fe2000000120d */
[----:B------:R-:W-:Y:S01]  /*0e80*/  IMAD.HI.U32 R8, R16, -0x326172a9, RZ ;  /* 0xcd9e8d5710087827 */ /* 0x000fe200078e00ff */
[----:B------:R-:W-:Y:S01]  /*0e90*/  SHF.R.U32.HI R30, RZ, 0x10, R13 ;  /* 0x00000010ff1e7819 */ /* 0x000fe2000001160d */
[----:B------:R-:W-:Y:S01]  /*0ea0*/  UISETP.NE.AND.EX UP0, UPT, UR5, URZ, UPT, UP0 ;  /* 0x000000ff0500728c */ /* 0x000fe2000bf05300 */
[--C-:B------:R-:W-:Y:S01]  /*0eb0*/  SHF.R.U64 R83, R20, 0x10, R21.reuse ;  /* 0x0000001014537819 */ /* 0x100fe20000001215 */
[----:B------:R-:W-:Y:S01]  /*0ec0*/  IMAD.HI.U32 R9, R14, -0x2daee0ad, RZ ;  /* 0xd2511f530e097827 */ /* 0x000fe200078e00ff */
[----:B------:R-:W-:Y:S01]  /*0ed0*/  LOP3.LUT R8, R15, UR15, R8, 0x96, !PT ;  /* 0x0000000f0f087c12 */ /* 0x000fe2000f8e9608 */
[----:B------:R-:W1:Y:S01]  /*0ee0*/  LDCU UR31, c[0x0][0x388] ;  /* 0x00007100ff1f77ac */ /* 0x000e620008000800 */
[----:B------:R-:W-:Y:S01]  /*0ef0*/  SHF.R.U32.HI R13, RZ, 0x10, R21 ;  /* 0x00000010ff0d7819 */ /* 0x000fe20000011615 */
[----:B------:R-:W-:Y:S01]  /*0f00*/  IMAD R15, R16, -0x326172a9, RZ ;  /* 0xcd9e8d57100f7824 */ /* 0x000fe200078e02ff */
[----:B------:R-:W-:Y:S01]  /*0f10*/  LOP3.LUT R9, R18, UR16, R9, 0x96, !PT ;  /* 0x0000001012097c12 */ /* 0x000fe2000f8e9609 */
[----:B------:R-:W-:Y:S01]  /*0f20*/  IMAD R17, R14, -0x2daee0ad, RZ ;  /* 0xd2511f530e117824 */ /* 0x000fe200078e02ff */
[----:B------:R-:W-:Y:S01]  /*0f30*/  MOV R12, R11 ;  /* 0x0000000b000c7202 */ /* 0x000fe20000000f00 */
[----:B------:R-:W-:Y:S01]  /*0f40*/  IMAD.HI.U32 R16, R8, -0x2daee0ad, RZ ;  /* 0xd2511f5308107827 */ /* 0x000fe200078e00ff */
[----:B------:R-:W-:Y:S01]  /*0f50*/  PRMT R83, R83, 0x5410, R13 ;  /* 0x0000541053537816 */ /* 0x000fe2000000000d */
[----:B------:R-:W2:Y:S01]  /*0f60*/  LDCU UR12, c[0x0][0x448] ;  /* 0x00008900ff0c77ac */ /* 0x000ea20008000800 */
[----:B------:R-:W-:Y:S01]  /*0f70*/  PRMT R84, R84, 0x5410, R12 ;  /* 0x0000541054547816 */ /* 0x000fe2000000000c */
[----:B------:R-:W-:Y:S01]  /*0f80*/  IMAD.HI.U32 R14, R9, -0x326172a9, RZ ;  /* 0xcd9e8d57090e7827 */ /* 0x000fe200078e00ff */
[----:B------:R-:W-:Y:S01]  /*0f90*/  LOP3.LUT R16, R17, UR18, R16, 0x96, !PT ;  /* 0x0000001211107c12 */ /* 0x000fe2000f8e9610 */
[----:B------:R-:W3:Y:S01]  /*0fa0*/  LDCU.64 UR10, c[0x0][0x3a0] ;  /* 0x00007400ff0a77ac */ /* 0x000ee20008000a00 */
[----:B------:R-:W-:Y:S01]  /*0fb0*/  SHF.R.U32.HI R11, RZ, 0x10, R11 ;  /* 0x00000010ff0b7819 */ /* 0x000fe2000001160b */
        /* <DEDUP_REMOVED lines=10> */
[--C-:B------:R-:W-:Y:S01]  /*1060*/  SHF.R.U64 R90, R42, 0x10, R43.reuse ;  /* 0x000000102a5a7819 */ /* 0x100fe2000000122b */
[----:B------:R-:W-:Y:S01]  /*1070*/  IMAD R16, R16, -0x326172a9, RZ ;  /* 0xcd9e8d5710107824 */ /* 0x000fe200078e02ff */
[----:B------:R-:W-:Y:S01]  /*1080*/  LOP3.LUT R12, R13, UR20, R12, 0x96, !PT ;  /* 0x000000140d0c7c12 */ /* 0x000fe2000f8e960c */
[----:B------:R-:W-:Y:S01]  /*1090*/  IMAD R11, R14, -0x2daee0ad, RZ ;  /* 0xd2511f530e0b7824 */ /* 0x000fe200078e02ff */
[----:B------:R-:W-:Y:S01]  /*10a0*/  SHF.R.U32.HI R13, RZ, 0x10, R43 ;  /* 0x00000010ff0d7819 */ /* 0x000fe2000001162b */
[----:B------:R-:W-:Y:S01]  /*10b0*/  IMAD.HI.U32 R10, R8, -0x2daee0ad, RZ ;  /* 0xd2511f53080a7827 */ /* 0x000fe200078e00ff */
[----:B------:R-:W-:Y:S02]  /*10c0*/  SHF.R.U64 R91, R40, 0x10, R41 ;  /* 0x00000010285b7819 */ /* 0x000fe40000001229 */
[----:B------:R-:W-:Y:S01]  /*10d0*/  PRMT R90, R90, 0x5410, R13 ;  /* 0x000054105a5a7816 */ /* 0x000fe2000000000d */
[----:B------:R-:W-:Y:S01]  /*10e0*/  IMAD.HI.U32 R9, R12, -0x326172a9, RZ ;  /* 0xcd9e8d570c097827 */ /* 0x000fe200078e00ff */
[----:B------:R-:W-:-:S02]  /*10f0*/  LOP3.LUT R10, R11, UR22, R10, 0x96, !PT ;  /* 0x000000160b0a7c12 */ /* 0x000fc4000f8e960a */
[----:B------:R-:W-:Y:S01]  /*1100*/  SHF.R.U32.HI R13, RZ, 0x10, R41 ;  /* 0x00000010ff0d7819 */ /* 0x000fe20000011629 */
[----:B------:R-:W-:Y:S01]  /*1110*/  IMAD R11, R8, -0x2daee0ad, RZ ;  /* 0xd2511f53080b7824 */ /* 0x000fe200078e02ff */
[----:B------:R-:W-:Y:S01]  /*1120*/  LOP3.LUT R9, R16, UR21, R9, 0x96, !PT ;  /* 0x0000001510097c12 */ /* 0x000fe2000f8e9609 */
[----:B------:R-:W-:Y:S01]  /*1130*/  IMAD R12, R12, -0x326172a9, RZ ;  /* 0xcd9e8d570c0c7824 */ /* 0x000fe200078e02ff */
[----:B------:R-:W-:Y:S01]  /*1140*/  PRMT R91, R91, 0x5410, R13 ;  /* 0x000054105b5b7816 */ /* 0x000fe2000000000d */
[----:B------:R-:W-:Y:S01]  /*1150*/  IMAD.HI.U32 R7, R10, -0x326172a9, RZ ;  /* 0xcd9e8d570a077827 */ /* 0x000fe200078e00ff */
[----:B------:R-:W-:Y:S02]  /*1160*/  SHF.R.U64 R102, R36, 0x10, R37 ;  /* 0x0000001024667819 */ /* 0x000fe40000001225 */
[----:B------:R-:W-:Y:S01]  /*1170*/  SHF.R.U32.HI R35, RZ, 0x10, R19 ;  /* 0x00000010ff237819 */ /* 0x000fe20000011613 */
[----:B------:R-:W-:Y:S01]  /*1180*/  IMAD.HI.U32 R8, R9, -0x2daee0ad, RZ ;  /* 0xd2511f5309087827 */ /* 0x000fe200078e00ff */
[----:B------:R-:W-:-:S02]  /*1190*/  LOP3.LUT R7, R12, UR23, R7, 0x96, !PT ;  /* 0x000000170c077c12 */ /* 0x000fc4000f8e9607 */
[----:B------:R-:W-:Y:S01]  /*11a0*/  MOV R67, R22 ;  /* 0x0000001600437202 */ /* 0x000fe20000000f00 */
[----:B------:R-:W-:Y:S01]  /*11b0*/  IMAD R12, R9, -0x2daee0ad, RZ ;  /* 0xd2511f53090c7824 */ /* 0x000fe200078e02ff */
[----:B------:R-:W-:Y:S01]  /*11c0*/  LOP3.LUT R8, R11, UR24, R8, 0x96, !PT ;  /* 0x000000180b087c12 */ /* 0x000fe2000f8e9608 */
[----:B------:R-:W-:Y:S01]  /*11d0*/  IMAD R10, R10, -0x326172a9, RZ ;  /* 0xcd9e8d570a0a7824 */ /* 0x000fe200078e02ff */
[----:B------:R-:W-:Y:S01]  /*11e0*/  PRMT R68, R68, 0x5410, R49 ;  /* 0x0000541044447816 */ /* 0x000fe20000000031 */
[----:B------:R-:W-:Y:S01]  /*11f0*/  IMAD.HI.U32 R11, R7, -0x2daee0ad, RZ ;  /* 0xd2511f53070b7827 */ /* 0x000fe200078e00ff */
[----:B------:R-:W-:Y:S02]  /*1200*/  MOV R22, R25 ;  /* 0x0000001900167202 */ /* 0x000fe40000000f00 */
[----:B------:R-:W-:Y:S01]  /*1210*/  MOV R56, R28 ;  /* 0x0000001c00387202 */ /* 0x000fe20000000f00 */
[----:B------:R-:W-:Y:S01]  /*1220*/  IMAD.HI.U32 R9, R8, -0x326172a9, RZ ;  /* 0xcd9e8d5708097827 */ /* 0x000fe200078e00ff */
[----:B------:R-:W-:-:S02]  /*1230*/  LOP3.LUT R11, R12, UR26, R11, 0x96, !PT ;  /* 0x0000001a0c0b7c12 */ /* 0x000fc4000f8e960b */
[----:B------:R-:W-:Y:S01]  /*1240*/  SHF.R.U32.HI R12, RZ, 0x10, R37 ;  /* 0x00000010ff0c7819 */ /* 0x000fe20000011625 */
[----:B------:R-:W-:Y:S01]  /*1250*/  IMAD R13, R7, -0x2daee0ad, RZ ;  /* 0xd2511f53070d7824 */ /* 0x000fe200078e02ff */
[----:B------:R-:W-:Y:S01]  /*1260*/  LOP3.LUT R9, R10, UR25, R9, 0x96, !PT ;  /* 0x000000190a097c12 */ /* 0x000fe2000f8e9609 */
[----:B------:R-:W-:Y:S01]  /*1270*/  IMAD R8, R8, -0x326172a9, RZ ;  /* 0xcd9e8d5708087824 */ /* 0x000fe200078e02ff */
[--C-:B------:R-:W-:Y:S01]  /*1280*/  SHF.R.U64 R57, R28, 0x10, R29.reuse ;  /* 0x000000101c397819 */ /* 0x100fe2000000121d */
[----:B------:R-:W-:Y:S01]  /*1290*/  IMAD.HI.U32 R7, R11, -0x326172a9, RZ ;  /* 0xcd9e8d570b077827 */ /* 0x000fe200078e00ff */
[----:B------:R-:W-:Y:S02]  /*12a0*/  SHF.R.U32.HI R58, RZ, 0x10, R29 ;  /* 0x00000010ff3a7819 */ /* 0x000fe4000001161d */
[----:B------:R-:W-:Y:S01]  /*12b0*/  PRMT R102, R102, 0x5410, R12 ;  /* 0x0000541066667816 */ /* 0x000fe2000000000c */
[----:B------:R-:W-:Y:S01]  /*12c0*/  IMAD.HI.U32 R10, R9, -0x2daee0ad, RZ ;  /* 0xd2511f53090a7827 */ /* 0x000fe200078e00ff */
[----:B------:R-:W-:-:S02]  /*12d0*/  LOP3.LUT R7, R8, UR27, R7, 0x96, !PT ;  /* 0x0000001b08077c12 */ /* 0x000fc4000f8e9607 */
        /* <DEDUP_REMOVED lines=8> */
[----:B------:R-:W-:Y:S01]  /*1360*/  MOV R82, R20 ;  /* 0x0000001400527202 */ /* 0x000fe20000000f00 */
[----:B------:R-:W-:Y:S01]  /*1370*/  IMAD.HI.U32 R49, R7, -0x2daee0ad, RZ ;  /* 0xd2511f5307317827 */ /* 0x000fe200078e00ff */
[----:B------:R-:W-:-:S02]  /*1380*/  SHF.R.U64 R92, R38, 0x10, R39 ;  /* 0x00000010265c7819 */ /* 0x000fc40000001227 */
[----:B------:R-:W-:Y:S01]  /*1390*/  SHF.R.U32.HI R14, RZ, 0x10, R39 ;  /* 0x00000010ff0e7819 */ /* 0x000fe20000011627 */
[----:B------:R-:W-:Y:S01]  /*13a0*/  IMAD.HI.U32 R50, R10, -0x326172a9, RZ ;  /* 0xcd9e8d570a327827 */ /* 0x000fe200078e00ff */
[--C-:B------:R-:W-:Y:S02]  /*13b0*/  SHF.R.U64 R104, R2, 0x10, R3.reuse ;  /* 0x0000001002687819 */ /* 0x100fe40000001203 */
[----:B------:R-:W-:Y:S01]  /*13c0*/  SHF.R.U32.HI R12, RZ, 0x10, R3 ;  /* 0x00000010ff0c7819 */ /* 0x000fe20000011603 */
[----:B------:R-:W-:Y:S01]  /*13d0*/  HADD2.F32 R51, -RZ, R4.H0_H0 ;  /* 0x20000004ff337230 */ /* 0x000fe20000004100 */
[----:B------:R-:W-:Y:S01]  /*13e0*/  PRMT R63, R63, 0x5410, R32 ;  /* 0x000054103f3f7816 */ /* 0x000fe20000000020 */
[----:B------:R-:W-:Y:S01]  /*13f0*/  HADD2.F32 R52, -RZ, R5.H0_H0 ;  /* 0x20000005ff347230 */ /* 0x000fe20000004100 */
[----:B------:R-:W-:Y:S01]  /*1400*/  PRMT R64, R64, 0x5410, R34 ;  /* 0x0000541040407816 */ /* 0x000fe20000000022 */
[----:B------:R-:W-:Y:S01]  /*1410*/  IMAD.MOV.U32 R54, RZ, RZ, RZ ;  /* 0x000000ffff367224 */ /* 0x000fe200078e00ff */
        /* <DEDUP_REMOVED lines=23> */
[----:B-123--:R-:W-:-:S07]  /*1590*/  LOP3.LUT R53, R6, 0x3, RZ, 0xc0, !PT ;  /* 0x0000000306357812 */ /* 0x00efce00078ec0ff */
.L_x_24571:
        /* <DEDUP_REMOVED lines=35> */
.L_x_28678:
[----:B------:R-:W-:Y:S05]  /*17d0*/  BRX R34 -0x17e0                                        (*"BRANCH_TARGETS .L_x_28679,.L_x_28680,.L_x_28681"*) ;  /* 0xffffffe822087949 */ /* 0x000fea000383ffff */
.L_x_28681:
[----:B------:R-:W-:Y:S01]  /*17e0*/  VIADD R34, R53, 0x1 ;  /* 0x0000000135227836 */ /* 0x000fe20000000000 */
[----:B------:R-:W-:Y:S01]  /*17f0*/  MOV R88, R61 ;  /* 0x0000003d00587202 */ /* 0x000fe20000000f00 */
[----:B------:R-:W-:Y:S01]  /*1800*/  IMAD.MOV.U32 R35, RZ, RZ, R50 ;  /* 0x000000ffff237224 */ /* 0x000fe200078e0032 */
[----:B------:R-:W-:Y:S06]  /*1810*/  BRA `(.L_x_24299) ;  /* 0x0000000000f47947 */ /* 0x000fec0003800000 */
.L_x_28679:
[----:B------:R-:W-:Y:S01]  /*1820*/  IMAD.MOV.U32 R88, RZ, RZ, R61 ;  /* 0x000000ffff587224 */ /* 0x000fe200078e003d */
[----:B------:R-:W-:Y:S01]  /*1830*/  MOV R34, 0x3 ;  /* 0x0000000300227802 */ /* 0x000fe20000000f00 */
[----:B------:R-:W-:Y:S01]  /*1840*/  IMAD.MOV.U32 R35, RZ, RZ, R49 ;  /* 0x000000ffff237224 */ /* 0x000fe200078e0031 */
[----:B------:R-:W-:Y:S06]  /*1850*/  BRA `(.L_x_24299) ;  /* 0x0000000000e47947 */ /* 0x000fec0003800000 */
.L_x_28680:
        /* <DEDUP_REMOVED lines=13> */
.L_x_24301:
[----:B------:R-:W-:Y:S05]  /*1930*/  BSYNC.RECONVERGENT B3 ;  /* 0x0000000000037941 */ /* 0x000fea0003800200 */
.L_x_24300:
        /* <DEDUP_REMOVED lines=43> */
.L_x_24299:
[----:B------:R-:W-:Y:S05]  /*1bf0*/  BSYNC.RECONVERGENT B2 ;  /* 0x0000000000027941 */ /* 0x000fea0003800200 */
.L_x_24298:
[----:B------:R-:W0:Y:S01]  /*1c00*/  LDC R33, c[0x0][0x408] ;  /* 0x00010200ff217b82 */ /* 0x000e220000000800 */
[----:B------:R-:W-:Y:S01]  /*1c10*/  I2FP.F32.U32 R74, R35 ;  /* 0x00000023004a7245 */ /* 0x000fe20000201000 */
[----:B------:R-:W-:Y:S02]  /*1c20*/  IMAD.MOV.U32 R87, RZ, RZ, 0x2f800000 ;  /* 0x2f800000ff577424 */ /* 0x000fe400078e00ff */
[----:B-----5:R-:W-:Y:S01]  /*1c30*/  FMUL.FTZ R8, R8, R32 ;  /* 0x0000002008087220 */ /* 0x020fe20000410000 */
[----:B------:R-:W-:Y:S01]  /*1c40*/  ISETP.NE.AND P1, PT, R34, 0x1, PT ;  /* 0x000000012200780c */ /* 0x000fe20003f25270 */
[----:B------:R-:W-:Y:S02]  /*1c50*/  HADD2.F32 R53, -RZ, R63.H0_H0 ;  /* 0x2000003fff357230 */ /* 0x000fe40000004100 */
[----:B------:R-:W-:Y:S01]  /*1c60*/  FFMA.FTZ R74, R74, R87, 1.1641532182693481445e-10 ;  /* 0x2f0000004a4a7423 */ /* 0x000fe20000010057 */
[----:B------:R-:W-:Y:S01]  /*1c70*/  BSSY.RECONVERGENT B2, `(.L_x_24302) ;  /* 0x000004b000027945 */ /* 0x000fe20003800200 */
[----:B------:R-:W1:Y:S01]  /*1c80*/  LDC R61, c[0x0][0x404] ;  /* 0x00010100ff3d7b82 */ /* 0x000e620000000800 */
[----:B0-----:R-:W-:-:S02]  /*1c90*/  FMUL.FTZ R8, R8, R33 ;  /* 0x0000002108087220 */ /* 0x001fc40000410000 */
[----:B-1----:R-:W-:-:S04]  /*1ca0*/  FSETP.GTU.FTZ.AND P0, PT, R74, R61, PT ;  /* 0x0000003d4a00720b */ /* 0x002fc80003f1c000 */
        /* <DEDUP_REMOVED lines=14> */
.L_x_24304:
        /* <DEDUP_REMOVED lines=13> */
.L_x_24306:
[----:B------:R-:W-:Y:S05]  /*1e60*/  BSYNC.RECONVERGENT B3 ;  /* 0x0000000000037941 */ /* 0x000fea0003800200 */
.L_x_24305:
        /* <DEDUP_REMOVED lines=43> */
.L_x_24303:
[----:B------:R-:W-:Y:S05]  /*2120*/  BSYNC.RECONVERGENT B2 ;  /* 0x0000000000027941 */ /* 0x000fea0003800200 */
.L_x_24302:
[----:B------:R-:W-:Y:S01]  /*2130*/  I2FP.F32.U32 R34, R35 ;  /* 0x0000002300227245 */ /* 0x000fe20000201000 */
[----:B------:R-:W-:Y:S01]  /*2140*/  FMUL.FTZ R74, R9, R32 ;  /* 0x00000020094a7220 */ /* 0x000fe20000410000 */
[----:B------:R-:W-:Y:S01]  /*2150*/  ISETP.NE.AND P2, PT, R53, 0x1, PT ;  /* 0x000000013500780c */ /* 0x000fe20003f45270 */
[----:B------:R-:W-:Y:S01]  /*2160*/  HADD2.F32 R9, -RZ, R64.H0_H0 ;  /* 0x20000040ff097230 */ /* 0x000fe20000004100 */
[----:B------:R-:W-:Y:S01]  /*2170*/  BSSY.RECONVERGENT B2, `(.L_x_24307) ;  /* 0x000004b000027945 */ /* 0x000fe20003800200 */
[----:B------:R-:W-:Y:S01]  /*2180*/  FFMA.FTZ R34, R34, R87, 1.1641532182693481445e-10 ;  /* 0x2f00000022227423 */ /* 0x000fe20000010057 */
[----:B------:R-:W-:Y:S01]  /*2190*/  FMUL.FTZ R74, R74, R33 ;  /* 0x000000214a4a7220 */ /* 0x000fe20000410000 */
[----:B------:R-:W-:-:S03]  /*21a0*/  IMAD.MOV.U32 R35, RZ, RZ, R62 ;  /* 0x000000ffff237224 */ /* 0x000fc600078e003e */
        /* <DEDUP_REMOVED lines=14> */
.L_x_24309:
        /* <DEDUP_REMOVED lines=13> */
.L_x_24311:
[----:B------:R-:W-:Y:S05]  /*2360*/  BSYNC.RECONVERGENT B3 ;  /* 0x0000000000037941 */ /* 0x000fea0003800200 */
.L_x_24310:
        /* <DEDUP_REMOVED lines=43> */
.L_x_24308:
[----:B------:R-:W-:Y:S05]  /*2620*/  BSYNC.RECONVERGENT B2 ;  /* 0x0000000000027941 */ /* 0x000fea0003800200 */
.L_x_24307:
[----:B------:R-:W-:Y:S01]  /*2630*/  I2FP.F32.U32 R34, R35 ;  /* 0x0000002300227245 */ /* 0x000fe20000201000 */
[----:B------:R-:W-:Y:S01]  /*2640*/  FMUL.FTZ R10, R10, R32 ;  /* 0x000000200a0a7220 */ /* 0x000fe20000410000 */
[----:B------:R-:W-:Y:S01]  /*2650*/  ISETP.NE.AND P3, PT, R74, 0x1, PT ;  /* 0x000000014a00780c */ /* 0x000fe20003f65270 */
[----:B------:R-:W-:Y:S01]  /*2660*/  BSSY.RECONVERGENT B2, `(.L_x_24312) ;  /* 0x000004c000027945 */ /* 0x000fe20003800200 */
[----:B------:R-:W-:Y:S02]  /*2670*/  HFMA2 R53, -RZ, RZ, 0, 1.1920928955078125e-07 ;  /* 0x00000002ff357431 */ /* 0x000fe400000001ff */
[----:B------:R-:W-:Y:S01]  /*2680*/  FFMA.FTZ R34, R34, R87, 1.1641532182693481445e-10 ;  /* 0x2f00000022227423 */ /* 0x000fe20000010057 */
[----:B------:R-:W-:-:S04]  /*2690*/  FMUL.FTZ R10, R10, R33 ;  /* 0x000000210a0a7220 */ /* 0x000fc80000410000 */
        /* <DEDUP_REMOVED lines=15> */
.L_x_24314:
        /* <DEDUP_REMOVED lines=13> */
.L_x_24316:
[----:B------:R-:W-:Y:S05]  /*2860*/  BSYNC.RECONVERGENT B3 ;  /* 0x0000000000037941 */ /* 0x000fea0003800200 */
.L_x_24315:
        /* <DEDUP_REMOVED lines=43> */
.L_x_24313:
[----:B------:R-:W-:Y:S05]  /*2b20*/  BSYNC.RECONVERGENT B2 ;  /* 0x0000000000027941 */ /* 0x000fea0003800200 */
.L_x_24312:
[----:B------:R-:W-:Y:S01]  /*2b30*/  I2FP.F32.U32 R34, R35 ;  /* 0x0000002300227245 */ /* 0x000fe20000201000 */
[----:B------:R-:W-:Y:S01]  /*2b40*/  FMUL.FTZ R74, R11, R32 ;  /* 0x000000200b4a7220 */ /* 0x000fe20000410000 */
[----:B------:R-:W-:-:S03]  /*2b50*/  HADD2.F32 R11, -RZ, R64.H1_H1 ;  /* 0x30000040ff0b7230 */ /* 0x000fc60000004100 */
[----:B------:R-:W-:Y:S01]  /*2b60*/  FFMA.FTZ R34, R34, R87, 1.1641532182693481445e-10 ;  /* 0x2f00000022227423 */ /* 0x000fe20000010057 */
[----:B------:R-:W-:-:S04]  /*2b70*/  FMUL.FTZ R74, R74, R33 ;  /* 0x000000214a4a7220 */ /* 0x000fc80000410000 */
[----:B------:R-:W-:-:S04]  /*2b80*/  FSETP.GTU.FTZ.AND P5, PT, R34, R61, PT ;  /* 0x0000003d2200720b */ /* 0x000fc80003fbc000 */
[----:B------:R-:W-:Y:S02]  /*2b90*/  FSEL R74, R74, RZ, !P5 ;  /* 0x000000ff4a4a7208 */ /* 0x000fe40006800000 */
[----:B------:R-:W-:-:S03]  /*2ba0*/  PLOP3.LUT P3, PT, P5, PT, PT, 0x8, 0x80 ;  /* 0x000000000080781c */ /* 0x000fc60002f6e170 */
[----:B------:R-:W-:Y:S01]  /*2bb0*/  FFMA.FTZ R11, R74, R11, R7 ;  /* 0x0000000b4a0b7223 */ /* 0x000fe20000010007 */
[----:B------:R-:W-:Y:S09]  /*2bc0*/  BRA `(.L_x_24317) ;  /* 0x0000001400187947 */ /* 0x000ff20003800000 */
.L_x_24297:
        /* <DEDUP_REMOVED lines=16> */
.L_x_24320:
        /* <DEDUP_REMOVED lines=13> */
.L_x_24322:
[----:B------:R-:W-:Y:S05]  /*2da0*/  BSYNC.RECONVERGENT B3 ;  /* 0x0000000000037941 */ /* 0x000fea0003800200 */
.L_x_24321:
        /* <DEDUP_REMOVED lines=43> */
.L_x_24319:
[----:B------:R-:W-:Y:S05]  /*3060*/  BSYNC.RECONVERGENT B2 ;  /* 0x0000000000027941 */ /* 0x000fea0003800200 */
.L_x_24318:
        /* <DEDUP_REMOVED lines=9> */
[----:B------:R-:W-:-:S02]  /*3100*/  IMAD.MOV.U32 R53, RZ, RZ, 0x2 ;  /* 0x00000002ff357424 */ /* 0x000fc400078e00ff */
[----:B0-----:R-:W-:Y:S01]  /*3110*/  FMUL.FTZ R8, R8, R33 ;  /* 0x0000002108087220 */ /* 0x001fe20000410000 */
[----:B-1----:R-:W-:-:S04]  /*3120*/  FSETP.GTU.FTZ.AND P0, PT, R34, R61, PT ;  /* 0x0000003d2200720b */ /* 0x002fc80003f1c000 */
        /* <DEDUP_REMOVED lines=13> */
.L_x_24325:
        /* <DEDUP_REMOVED lines=13> */
.L_x_24327:
[----:B------:R-:W-:Y:S05]  /*32d0*/  BSYNC.RECONVERGENT B3 ;  /* 0x0000000000037941 */ /* 0x000fea0003800200 */
.L_x_24326:
        /* <DEDUP_REMOVED lines=43> */
.L_x_24324:
[----:B------:R-:W-:Y:S05]  /*3590*/  BSYNC.RECONVERGENT B2 ;  /* 0x0000000000027941 */ /* 0x000fea0003800200 */
.L_x_24323:
[----:B------:R-:W-:Y:S01]  /*35a0*/  I2FP.F32.U32 R34, R35 ;  /* 0x0000002300227245 */ /* 0x000fe20000201000 */
[----:B------:R-:W-:Y:S01]  /*35b0*/  FMUL.FTZ R74, R9, R32 ;  /* 0x00000020094a7220 */ /* 0x000fe20000410000 */
[----:B------:R-:W-:Y:S01]  /*35c0*/  ISETP.NE.AND P2, PT, R53, 0x1, PT ;  /* 0x000000013500780c */ /* 0x000fe20003f45270 */
[----:B------:R-:W-:Y:S01]  /*35d0*/  BSSY.RECONVERGENT B2, `(.L_x_24328) ;  /* 0x000004c000027945 */ /* 0x000fe20003800200 */
[----:B------:R-:W-:Y:S02]  /*35e0*/  IMAD.MOV.U32 R35, RZ, RZ, R62 ;  /* 0x000000ffff237224 */ /* 0x000fe400078e003e */
[----:B------:R-:W-:Y:S01]  /*35f0*/  FFMA.FTZ R34, R34, R87, 1.1641532182693481445e-10 ;  /* 0x2f00000022227423 */ /* 0x000fe20000010057 */
[----:B------:R-:W-:Y:S01]  /*3600*/  FMUL.FTZ R9, R74, R33 ;  /* 0x000000214a097220 */ /* 0x000fe20000410000 */
[----:B------:R-:W-:-:S03]  /*3610*/  IMAD.MOV.U32 R74, RZ, RZ, 0x2 ;  /* 0x00000002ff4a7424 */ /* 0x000fc600078e00ff */
        /* <DEDUP_REMOVED lines=14> */
.L_x_24330:
        /* <DEDUP_REMOVED lines=13> */
.L_x_24332:
[----:B------:R-:W-:Y:S05]  /*37d0*/  BSYNC.RECONVERGENT B3 ;  /* 0x0000000000037941 */ /* 0x000fea0003800200 */
.L_x_24331:
        /* <DEDUP_REMOVED lines=43> */
.L_x_24329:
[----:B------:R-:W-:Y:S05]  /*3a90*/  BSYNC.RECONVERGENT B2 ;  /* 0x0000000000027941 */ /* 0x000fea0003800200 */
.L_x_24328:
[----:B------:R-:W-:Y:S01]  /*3aa0*/  I2FP.F32.U32 R34, R35 ;  /* 0x0000002300227245 */ /* 0x000fe20000201000 */
[----:B------:R-:W-:Y:S01]  /*3ab0*/  FMUL.FTZ R10, R10, R32 ;  /* 0x000000200a0a7220 */ /* 0x000fe20000410000 */
[----:B------:R-:W-:Y:S01]  /*3ac0*/  ISETP.NE.AND P3, PT, R74, 0x1, PT ;  /* 0x000000014a00780c */ /* 0x000fe20003f65270 */
[----:B------:R-:W-:Y:S01]  /*3ad0*/  HADD2.F32 R35, -RZ, R63.H1_H1 ;  /* 0x3000003fff237230 */ /* 0x000fe20000004100 */
[----:B------:R-:W-:Y:S01]  /*3ae0*/  BSSY.RECONVERGENT B2, `(.L_x_24333) ;  /* 0x000004b000027945 */ /* 0x000fe20003800200 */
[----:B------:R-:W-:Y:S01]  /*3af0*/  FFMA.FTZ R34, R34, R87, 1.1641532182693481445e-10 ;  /* 0x2f00000022227423 */ /* 0x000fe20000010057 */
[----:B------:R-:W-:Y:S01]  /*3b00*/  FMUL.FTZ R10, R10, R33 ;  /* 0x000000210a0a7220 */ /* 0x000fe20000410000 */
[----:B------:R-:W-:-:S03]  /*3b10*/  HFMA2 R53, -RZ, RZ, 0, 1.1920928955078125e-07 ;  /* 0x00000002ff357431 */ /* 0x000fc600000001ff */
        /* <DEDUP_REMOVED lines=14> */
.L_x_24335:
        /* <DEDUP_REMOVED lines=13> */
.L_x_24337:
[----:B------:R-:W-:Y:S05]  /*3cd0*/  BSYNC.RECONVERGENT B3 ;  /* 0x0000000000037941 */ /* 0x000fea0003800200 */
.L_x_24336:
        /* <DEDUP_REMOVED lines=43> */
.L_x_24334:
[----:B------:R-:W-:Y:S05]  /*3f90*/  BSYNC.RECONVERGENT B2 ;  /* 0x0000000000027941 */ /* 0x000fea0003800200 */
.L_x_24333:
[----:B------:R-:W-:Y:S01]  /*3fa0*/  I2FP.F32.U32 R34, R35 ;  /* 0x0000002300227245 */ /* 0x000fe20000201000 */
[----:B------:R-:W-:-:S04]  /*3fb0*/  FMUL.FTZ R74, R11, R32 ;  /* 0x000000200b4a7220 */ /* 0x000fc80000410000 */
[----:B------:R-:W-:Y:S01]  /*3fc0*/  FFMA.FTZ R34, R34, R87, 1.1641532182693481445e-10 ;  /* 0x2f00000022227423 */ /* 0x000fe20000010057 */
[----:B------:R-:W-:-:S04]  /*3fd0*/  FMUL.FTZ R11, R74, R33 ;  /* 0x000000214a0b7220 */ /* 0x000fc80000410000 */
[----:B------:R-:W-:Y:S01]  /*3fe0*/  FSETP.GTU.FTZ.AND P5, PT, R34, R61, PT ;  /* 0x0000003d2200720b */ /* 0x000fe20003fbc000 */
[----:B------:R-:W-:-:S03]  /*3ff0*/  HADD2.F32 R34, -RZ, R64.H1_H1 ;  /* 0x30000040ff227230 */ /* 0x000fc60000004100 */
[----:B------:R-:W-:Y:S02]  /*4000*/  FSEL R11, R11, RZ, !P5 ;  /* 0x000000ff0b0b7208 */ /* 0x000fe40006800000 */
[----:B------:R-:W-:-:S03]  /*4010*/  PLOP3.LUT P3, PT, P5, PT, PT, 0x8, 0x80 ;  /* 0x000000000080781c */ /* 0x000fc60002f6e170 */
[----:B------:R-:W-:-:S10]  /*4020*/  FMUL.FTZ R11, R11, R34 ;  /* 0x000000220b0b7220 */ /* 0x000fd40000410000 */
.L_x_24317:
[----:B------:R-:W0:Y:S01]  /*4030*/  LDC.64 R74, c[0x0][0x3a8] ;  /* 0x0000ea00ff4a7b82 */ /* 0x000e220000000a00 */
[----:B------:R-:W-:Y:S02]  /*4040*/  SEL R33, RZ, 0x1000000, !P3 ;  /* 0x01000000ff217807 */ /* 0x000fe40005800000 */
[----:B------:R-:W-:Y:S02]  /*4050*/  SEL R94, RZ, 0x10000, !P2 ;  /* 0x00010000ff5e7807 */ /* 0x000fe40005000000 */
[----:B------:R-:W-:-:S03]  /*4060*/  SEL R61, RZ, 0x100, !P1 ;  /* 0x00000100ff3d7807 */ /* 0x000fc60004800000 */
[----:B------:R-:W1:Y:S01]  /*4070*/  LDC.64 R34, c[0x0][0x3b0] ;  /* 0x0000ec00ff227b82 */ /* 0x000e620000000a00 */
[----:B------:R-:W-:Y:S02]  /*4080*/  IADD3 R33, PT, PT, R61, R33, R94 ;  /* 0x000000213d217210 */ /* 0x000fe40007ffe05e */
[----:B------:R-:W-:Y:S02]  /*4090*/  SEL R94, RZ, 0x1, !P0 ;  /* 0x00000001ff5e7807 */ /* 0x000fe40004000000 */
[----:B------:R-:W-:-:S03]  /*40a0*/  MOV R61, R88 ;  /* 0x00000058003d7202 */ /* 0x000fc60000000f00 */
[----:B------:R-:W-:Y:S02]  /*40b0*/  IMAD.IADD R87, R33, 0x1, R94 ;  /* 0x0000000121577824 */ /* 0x000fe400078e025e */
[C---:B------:R-:W-:Y:S02]  /*40c0*/  VIADD R33, R73.reuse, 0x20 ;  /* 0x0000002049217836 */ /* 0x040fe40000000000 */
[----:B0-----:R-:W-:-:S05]  /*40d0*/  IMAD.WIDE.U32 R74, R73, 0x10, R74 ;  /* 0x00000010494a7825 */ /* 0x001fca00078e004a */
[----:B------:R0:W-:Y:S01]  /*40e0*/  STG.E.128 desc[UR8][R74.64], R8 ;  /* 0x000000084a007986 */ /* 0x0001e2000c101d08 */
[----:B-1----:R-:W-:-:S05]  /*40f0*/  IMAD.WIDE.U32 R34, R73, 0x4, R34 ;  /* 0x0000000449227825 */ /* 0x002fca00078e0022 */
[----:B------:R0:W-:Y:S02]  /*4100*/  STG.E desc[UR8][R34.64], R87 ;  /* 0x0000005722007986 */ /* 0x0001e4000c101908 */
.L_x_24296:
[----:B------:R-:W-:Y:S05]  /*4110*/  BSYNC.RECONVERGENT B1 ;  /* 0x0000000000017941 */ /* 0x000fea0003800200 */
.L_x_24295:
        /* <DEDUP_REMOVED lines=29> */
.L_x_24343:
        /* <DEDUP_REMOVED lines=13> */
.L_x_24345:
[----:B------:R-:W-:Y:S05]  /*43c0*/  BSYNC.RECONVERGENT B3 ;  /* 0x0000000000037941 */ /* 0x000fea0003800200 */
.L_x_24344:
        /* <DEDUP_REMOVED lines=43> */
.L_x_24342:
[----:B------:R-:W-:Y:S05]  /*4680*/  BSYNC.RECONVERGENT B2 ;  /* 0x0000000000027941 */ /* 0x000fea0003800200 */
.L_x_24341:
[----:B------:R-:W0:Y:S01]  /*4690*/  LDC R61, c[0x0][0x408] ;  /* 0x00010200ff3d7b82 */ /* 0x000e220000000800 */
[----:B------:R-:W-:Y:S01]  /*46a0*/  I2FP.F32.U32 R34, R34 ;  /* 0x0000002200227245 */ /* 0x000fe20000201000 */
[----:B------:R-:W-:Y:S02]  /*46b0*/  HFMA2 R93, -RZ, RZ, 0.1171875, 0 ;  /* 0x2f800000ff5d7431 */ /* 0x000fe400000001ff */
[----:B-----5:R-:W-:Y:S01]  /*46c0*/  FMUL.FTZ R12, R12, R32 ;  /* 0x000000200c0c7220 */ /* 0x020fe20000410000 */
[----:B------:R-:W-:Y:S01]  /*46d0*/  ISETP.NE.AND P1, PT, R35, 0x1, PT ;  /* 0x000000012300780c */ /* 0x000fe20003f25270 */
[----:B------:R-:W-:Y:S01]  /*46e0*/  BSSY.RECONVERGENT B2, `(.L_x_24346) ;  /* 0x000004d000027945 */ /* 0x000fe20003800200 */
[----:B------:R-:W-:Y:S02]  /*46f0*/  IMAD.MOV.U32 R75, RZ, RZ, 0x2 ;  /* 0x00000002ff4b7424 */ /* 0x000fe400078e00ff */
[----:B------:R-:W-:Y:S01]  /*4700*/  FFMA.FTZ R34, R34, R93, 1.1641532182693481445e-10 ;  /* 0x2f00000022227423 */ /* 0x000fe2000001005d */
[----:B------:R-:W1:Y:S01]  /*4710*/  LDC R87, c[0x0][0x404] ;  /* 0x00010100ff577b82 */ /* 0x000e620000000800 */
[----:B0-----:R-:W-:-:S03]  /*4720*/  FMUL.FTZ R12, R12, R61 ;  /* 0x0000003d0c0c7220 */ /* 0x001fc60000410000 */
[----:B-1----:R-:W-:Y:S01]  /*4730*/  FSETP.GTU.FTZ.AND P0, PT, R34, R87, PT ;  /* 0x000000572200720b */ /* 0x002fe20003f1c000 */
        /* <DEDUP_REMOVED lines=14> */
.L_x_24348:
        /* <DEDUP_REMOVED lines=13> */
.L_x_24350:
[----:B------:R-:W-:Y:S05]  /*48f0*/  BSYNC.RECONVERGENT B3 ;  /* 0x0000000000037941 */ /* 0x000fea0003800200 */
.L_x_24349:
        /* <DEDUP_REMOVED lines=43> */
.L_x_24347:
[----:B------:R-:W-:Y:S05]  /*4bb0*/  BSYNC.RECONVERGENT B2 ;  /* 0x0000000000027941 */ /* 0x000fea0003800200 */
.L_x_24346:
        /* <DEDUP_REMOVED lines=22> */
.L_x_24353:
        /* <DEDUP_REMOVED lines=13> */
.L_x_24355:
[----:B------:R-:W-:Y:S05]  /*4df0*/  BSYNC.RECONVERGENT B3 ;  /* 0x0000000000037941 */ /* 0x000fea0003800200 */
.L_x_24354:
        /* <DEDUP_REMOVED lines=43> */
.L_x_24352:
[----:B------:R-:W-:Y:S05]  /*50b0*/  BSYNC.RECONVERGENT B2 ;  /* 0x0000000000027941 */ /* 0x000fea0003800200 */
.L_x_24351:
[----:B------:R-:W-:Y:S01]  /*50c0*/  I2FP.F32.U32 R34, R35 ;  /* 0x0000002300227245 */ /* 0x000fe20000201000 */
[----:B------:R-:W-:Y:S01]  /*50d0*/  FMUL.FTZ R14, R14, R32 ;  /* 0x000000200e0e7220 */ /* 0x000fe20000410000 */
[----:B------:R-:W-:Y:S01]  /*50e0*/  ISETP.NE.AND P3, PT, R74, 0x1, PT ;  /* 0x000000014a00780c */ /* 0x000fe20003f65270 */
[----:B------:R-:W-:Y:S01]  /*50f0*/  BSSY.RECONVERGENT B2, `(.L_x_24356) ;  /* 0x000004c000027945 */ /* 0x000fe20003800200 */
[----:B------:R-:W-:Y:S02]  /*5100*/  IMAD.MOV.U32 R53, RZ, RZ, 0x2 ;  /* 0x00000002ff357424 */ /* 0x000fe400078e00ff */
[----:B------:R-:W-:Y:S01]  /*5110*/  FFMA.FTZ R34, R34, R93, 1.1641532182693481445e-10 ;  /* 0x2f00000022227423 */ /* 0x000fe2000001005d */
[----:B------:R-:W-:-:S04]  /*5120*/  FMUL.FTZ R14, R14, R61 ;  /* 0x0000003d0e0e7220 */ /* 0x000fc80000410000 */
        /* <DEDUP_REMOVED lines=15> */
.L_x_24358:
        /* <DEDUP_REMOVED lines=13> */
.L_x_24360:
[----:B------:R-:W-:Y:S05]  /*52f0*/  BSYNC.RECONVERGENT B3 ;  /* 0x0000000000037941 */ /* 0x000fea0003800200 */
.L_x_24359:
        /* <DEDUP_REMOVED lines=43> */
.L_x_24357:
[----:B------:R-:W-:Y:S05]  /*55b0*/  BSYNC.RECONVERGENT B2 ;  /* 0x0000000000027941 */ /* 0x000fea0003800200 */
.L_x_24356:
        /* <DEDUP_REMOVED lines=10> */
.L_x_24340:
        /* <DEDUP_REMOVED lines=16> */
.L_x_24364:
        /* <DEDUP_REMOVED lines=13> */
.L_x_24366:
[----:B------:R-:W-:Y:S05]  /*5830*/  BSYNC.RECONVERGENT B3 ;  /* 0x0000000000037941 */ /* 0x000fea0003800200 */
.L_x_24365:
        /* <DEDUP_REMOVED lines=43> */
.L_x_24363:
[----:B------:R-:W-:Y:S05]  /*5af0*/  BSYNC.RECONVERGENT B2 ;  /* 0x0000000000027941 */ /* 0x000fea0003800200 */
.L_x_24362:
[----:B------:R-:W0:Y:S01]  /*5b00*/  LDC R61, c[0x0][0x408] ;  /* 0x00010200ff3d7b82 */ /* 0x000e220000000800 */
[----:B------:R-:W-:Y:S01]  /*5b10*/  I2FP.F32.U32 R34, R34 ;  /* 0x0000002200227245 */ /* 0x000fe20000201000 */
[----:B------:R-:W-:Y:S02]  /*5b20*/  HFMA2 R93, -RZ, RZ, 0.1171875, 0 ;  /* 0x2f800000ff5d7431 */ /* 0x000fe400000001ff */
[----:B-----5:R-:W-:Y:S01]  /*5b30*/  FMUL.FTZ R12, R12, R32 ;  /* 0x000000200c0c7220 */ /* 0x020fe20000410000 */
[----:B------:R-:W-:Y:S01]  /*5b40*/  ISETP.NE.AND P1, PT, R35, 0x1, PT ;  /* 0x000000012300780c */ /* 0x000fe20003f25270 */
[----:B------:R-:W-:Y:S01]  /*5b50*/  HADD2.F32 R53, -RZ, R65.H0_H0 ;  /* 0x20000041ff357230 */ /* 0x000fe20000004100 */
[----:B------:R-:W-:Y:S01]  /*5b60*/  BSSY.RECONVERGENT B2, `(.L_x_24367) ;  /* 0x000004c000027945 */ /* 0x000fe20003800200 */
[----:B------:R-:W-:Y:S01]  /*5b70*/  FFMA.FTZ R34, R34, R93, 1.1641532182693481445e-10 ;  /* 0x2f00000022227423 */ /* 0x000fe2000001005d */
        /* <DEDUP_REMOVED lines=17> */
.L_x_24369:
        /* <DEDUP_REMOVED lines=13> */
.L_x_24371:
[----:B------:R-:W-:Y:S05]  /*5d60*/  BSYNC.RECONVERGENT B3 ;  /* 0x0000000000037941 */ /* 0x000fea0003800200 */
.L_x_24370:
        /* <DEDUP_REMOVED lines=43> */
.L_x_24368:
[----:B------:R-:W-:Y:S05]  /*6020*/  BSYNC.RECONVERGENT B2 ;  /* 0x0000000000027941 */ /* 0x000fea0003800200 */
.L_x_24367:
[----:B------:R-:W-:Y:S01]  /*6030*/  I2FP.F32.U32 R34, R53 ;  /* 0x0000003500227245 */ /* 0x000fe20000201000 */
[----:B------:R-:W-:Y:S01]  /*6040*/  FMUL.FTZ R94, R13, R32 ;  /* 0x000000200d5e7220 */ /* 0x000fe20000410000 */
[----:B------:R-:W-:Y:S01]  /*6050*/  ISETP.NE.AND P2, PT, R74, 0x1, PT ;  /* 0x000000014a00780c */ /* 0x000fe20003f45270 */
[----:B------:R-:W-:Y:S01]  /*6060*/  BSSY.RECONVERGENT B2, `(.L_x_24372) ;  /* 0x000004c000027945 */ /* 0x000fe20003800200 */
[----:B------:R-:W-:Y:S02]  /*6070*/  HFMA2 R75, -RZ, RZ, 0, 1.1920928955078125e-07 ;  /* 0x00000002ff4b7431 */ /* 0x000fe400000001ff */
[----:B------:R-:W-:Y:S01]  /*6080*/  FFMA.FTZ R34, R34, R93, 1.1641532182693481445e-10 ;  /* 0x2f00000022227423 */ /* 0x000fe2000001005d */
[----:B------:R-:W-:Y:S01]  /*6090*/  FMUL.FTZ R13, R94, R61 ;  /* 0x0000003d5e0d7220 */ /* 0x000fe20000410000 */
[----:B------:R-:W-:-:S03]  /*60a0*/  IMAD.MOV.U32 R35, RZ, RZ, R62 ;  /* 0x000000ffff237224 */ /* 0x000fc600078e003e */
        /* <DEDUP_REMOVED lines=14> */
.L_x_24374:
        /* <DEDUP_REMOVED lines=13> */
.L_x_24376:
[----:B------:R-:W-:Y:S05]  /*6260*/  BSYNC.RECONVERGENT B3 ;  /* 0x0000000000037941 */ /* 0x000fea0003800200 */
.L_x_24375:
        /* <DEDUP_REMOVED lines=43> */
.L_x_24373:
[----:B------:R-:W-:Y:S05]  /*6520*/  BSYNC.RECONVERGENT B2 ;  /* 0x0000000000027941 */ /* 0x000fea0003800200 */
.L_x_24372:
[----:B------:R-:W-:Y:S01]  /*6530*/  I2FP.F32.U32 R34, R35 ;  /* 0x0000002300227245 */ /* 0x000fe20000201000 */
[----:B------:R-:W-:Y:S01]  /*6540*/  FMUL.FTZ R14, R14, R32 ;  /* 0x000000200e0e7220 */ /* 0x000fe20000410000 */
[----:B------:R-:W-:Y:S01]  /*6550*/  ISETP.NE.AND P3, PT, R75, 0x1, PT ;  /* 0x000000014b00780c */ /* 0x000fe20003f65270 */
[----:B------:R-:W-:Y:S01]  /*6560*/  HADD2.F32 R35, -RZ, R65.H1_H1 ;  /* 0x30000041ff237230 */ /* 0x000fe20000004100 */
[----:B------:R-:W-:Y:S01]  /*6570*/  BSSY.RECONVERGENT B2, `(.L_x_24377) ;  /* 0x000004b000027945 */ /* 0x000fe20003800200 */
[----:B------:R-:W-:Y:S01]  /*6580*/  FFMA.FTZ R34, R34, R93, 1.1641532182693481445e-10 ;  /* 0x2f00000022227423 */ /* 0x000fe2000001005d */
[----:B------:R-:W-:Y:S01]  /*6590*/  FMUL.FTZ R14, R14, R61 ;  /* 0x0000003d0e0e7220 */ /* 0x000fe20000410000 */
[----:B------:R-:W-:-:S03]  /*65a0*/  IMAD.MOV.U32 R53, RZ, RZ, 0x2 ;  /* 0x00000002ff357424 */ /* 0x000fc600078e00ff */
        /* <DEDUP_REMOVED lines=14> */
.L_x_24379:
        /* <DEDUP_REMOVED lines=13> */
.L_x_24381:
[----:B------:R-:W-:Y:S05]  /*6760*/  BSYNC.RECONVERGENT B3 ;  /* 0x0000000000037941 */ /* 0x000fea0003800200 */
.L_x_24380:
        /* <DEDUP_REMOVED lines=43> */
.L_x_24378:
[----:B------:R-:W-:Y:S05]  /*6a20*/  BSYNC.RECONVERGENT B2 ;  /* 0x0000000000027941 */ /* 0x000fea0003800200 */
.L_x_24377:
        /* <DEDUP_REMOVED lines=9> */
.L_x_24361:
        /* <DEDUP_REMOVED lines=14> */
.L_x_24339:
[----:B------:R-:W-:Y:S05]  /*6ba0*/  BSYNC.RECONVERGENT B1 ;  /* 0x0000000000017941 */ /* 0x000fea0003800200 */
.L_x_24338:
        /* <DEDUP_REMOVED lines=29> */
.L_x_24387:
        /* <DEDUP_REMOVED lines=13> */
.L_x_24389:
[----:B------:R-:W-:Y:S05]  /*6e50*/  BSYNC.RECONVERGENT B3 ;  /* 0x0000000000037941 */ /* 0x000fea0003800200 */
.L_x_24388:
        /* <DEDUP_REMOVED lines=43> */
.L_x_24386:
[----:B------:R-:W-:Y:S05]  /*7110*/  BSYNC.RECONVERGENT B2 ;  /* 0x0000000000027941 */ /* 0x000fea0003800200 */
.L_x_24385:
[----:B------:R-:W0:Y:S01]  /*7120*/  LDC R61, c[0x0][0x408] ;  /* 0x00010200ff3d7b82 */ /* 0x000e220000000800 */
[----:B------:R-:W-:Y:S01]  /*7130*/  I2FP.F32.U32 R34, R34 ;  /* 0x0000002200227245 */ /* 0x000fe20000201000 */
[----:B------:R-:W-:Y:S02]  /*7140*/  IMAD.MOV.U32 R93, RZ, RZ, 0x2f800000 ;  /* 0x2f800000ff5d7424 */ /* 0x000fe400078e00ff */
[----:B-----5:R-:W-:Y:S01]  /*7150*/  FMUL.FTZ R16, R16, R32 ;  /* 0x0000002010107220 */ /* 0x020fe20000410000 */
[----:B------:R-:W-:Y:S01]  /*7160*/  ISETP.NE.AND P1, PT, R35, 0x1, PT ;  /* 0x000000012300780c */ /* 0x000fe20003f25270 */
[----:B------:R-:W-:Y:S01]  /*7170*/  BSSY.RECONVERGENT B2, `(.L_x_24390) ;  /* 0x000004d000027945 */ /* 0x000fe20003800200 */
[----:B------:R-:W-:Y:S01]  /*7180*/  FFMA.FTZ R34, R34, R93, 1.1641532182693481445e-10 ;  /* 0x2f00000022227423 */ /* 0x000fe2000001005d */
[----:B------:R-:W-:Y:S01]  /*7190*/  HFMA2 R75, -RZ, RZ, 0, 1.1920928955078125e-07 ;  /* 0x00000002ff4b7431 */ /* 0x000fe200000001ff */
[----:B------:R-:W1:Y:S01]  /*71a0*/  LDC R87, c[0x0][0x404] ;  /* 0x00010100ff577b82 */ /* 0x000e620000000800 */
[----:B0-----:R-:W-:-:S02]  /*71b0*/  FMUL.FTZ R16, R16, R61 ;  /* 0x0000003d10107220 */ /* 0x001fc40000410000 */
[----:B-1----:R-:W-:Y:S01]  /*71c0*/  FSETP.GTU.FTZ.AND P0, PT, R34, R87, PT ;  /* 0x000000572200720b */ /* 0x002fe20003f1c000 */
        /* <DEDUP_REMOVED lines=14> */
.L_x_24392:
        /* <DEDUP_REMOVED lines=13> */
.L_x_24394:
[----:B------:R-:W-:Y:S05]  /*7380*/  BSYNC.RECONVERGENT B3 ;  /* 0x0000000000037941 */ /* 0x000fea0003800200 */
.L_x_24393:
        /* <DEDUP_REMOVED lines=43> */
.L_x_24391:
[----:B------:R-:W-:Y:S05]  /*7640*/  BSYNC.RECONVERGENT B2 ;  /* 0x0000000000027941 */ /* 0x000fea0003800200 */
.L_x_24390:
[----:B------:R-:W-:Y:S01]  /*7650*/  I2FP.F32.U32 R34, R53 ;  /* 0x0000003500227245 */ /* 0x000fe20000201000 */
[----:B------:R-:W-:Y:S01]  /*7660*/  FMUL.FTZ R74, R17, R32 ;  /* 0x00000020114a7220 */ /* 0x000fe20000410000 */
[----:B------:R-:W-:Y:S01]  /*7670*/  ISETP.NE.AND P2, PT, R75, 0x1, PT ;  /* 0x000000014b00780c */ /* 0x000fe20003f45270 */
[----:B------:R-:W-:Y:S01]  /*7680*/  HADD2.F32 R17, -RZ, R68.H0_H0 ;  /* 0x20000044ff117230 */ /* 0x000fe20000004100 */
[----:B------:R-:W-:Y:S01]  /*7690*/  BSSY.RECONVERGENT B2, `(.L_x_24395) ;  /* 0x000004b000027945 */ /* 0x000fe20003800200 */
[----:B------:R-:W-:Y:S01]  /*76a0*/  FFMA.FTZ R34, R34, R93, 1.1641532182693481445e-10 ;  /* 0x2f00000022227423 */ /* 0x000fe2000001005d */
[----:B------:R-:W-:Y:S01]  /*76b0*/  FMUL.FTZ R74, R74, R61 ;  /* 0x0000003d4a4a7220 */ /* 0x000fe20000410000 */
[----:B------:R-:W-:-:S03]  /*76c0*/  MOV R35, R62 ;  /* 0x0000003e00237202 */ /* 0x000fc60000000f00 */
        /* <DEDUP_REMOVED lines=14> */
.L_x_24397:
        /* <DEDUP_REMOVED lines=13> */
.L_x_24399:
[----:B------:R-:W-:Y:S05]  /*7880*/  BSYNC.RECONVERGENT B3 ;  /* 0x0000000000037941 */ /* 0x000fea0003800200 */
.L_x_24398:
        /* <DEDUP_REMOVED lines=43> */
.L_x_24396:
[----:B------:R-:W-:Y:S05]  /*7b40*/  BSYNC.RECONVERGENT B2 ;  /* 0x0000000000027941 */ /* 0x000fea0003800200 */
.L_x_24395:
        /* <DEDUP_REMOVED lines=22> */
.L_x_24402:
        /* <DEDUP_REMOVED lines=13> */
.L_x_24404:
[----:B------:R-:W-:Y:S05]  /*7d80*/  BSYNC.RECONVERGENT B3 ;  /* 0x0000000000037941 */ /* 0x000fea0003800200 */
.L_x_24403:
        /* <DEDUP_REMOVED lines=43> */
.L_x_24401:
[----:B------:R-:W-:Y:S05]  /*8040*/  BSYNC.RECONVERGENT B2 ;  /* 0x0000000000027941 */ /* 0x000fea0003800200 */
.L_x_24400:
        /* <DEDUP_REMOVED lines=10> */
.L_x_24384:
        /* <DEDUP_REMOVED lines=16> */
.L_x_24408:
        /* <DEDUP_REMOVED lines=13> */
.L_x_24410:
[----:B------:R-:W-:Y:S05]  /*82c0*/  BSYNC.RECONVERGENT B3 ;  /* 0x0000000000037941 */ /* 0x000fea0003800200 */
.L_x_24409:
        /* <DEDUP_REMOVED lines=43> */
.L_x_24407:
[----:B------:R-:W-:Y:S05]  /*8580*/  BSYNC.RECONVERGENT B2 ;  /* 0x0000000000027941 */ /* 0x000fea0003800200 */
.L_x_24406:
        /* <DEDUP_REMOVED lines=9> */
[----:B------:R-:W-:-:S02]  /*8620*/  HFMA2 R74, -RZ, RZ, 0, 1.1920928955078125e-07 ;  /* 0x00000002ff4a7431 */ /* 0x000fc400000001ff */
[----:B0-----:R-:W-:Y:S01]  /*8630*/  FMUL.FTZ R16, R16, R61 ;  /* 0x0000003d10107220 */ /* 0x001fe20000410000 */
[----:B-1----:R-:W-:-:S04]  /*8640*/  FSETP.GTU.FTZ.AND P0, PT, R34, R87, PT ;  /* 0x000000572200720b */ /* 0x002fc80003f1c000 */
        /* <DEDUP_REMOVED lines=13> */
.L_x_24413:
        /* <DEDUP_REMOVED lines=13> */
.L_x_24415:
[----:B------:R-:W-:Y:S05]  /*87f0*/  BSYNC.RECONVERGENT B3 ;  /* 0x0000000000037941 */ /* 0x000fea0003800200 */
.L_x_24414:
        /* <DEDUP_REMOVED lines=43> */
.L_x_24412:
[----:B------:R-:W-:Y:S05]  /*8ab0*/  BSYNC.RECONVERGENT B2 ;  /* 0x0000000000027941 */ /* 0x000fea0003800200 */
.L_x_24411:
[----:B------:R-:W-:Y:S01]  /*8ac0*/  I2FP.F32.U32 R34, R53 ;  /* 0x0000003500227245 */ /* 0x000fe20000201000 */
[----:B------:R-:W-:Y:S01]  /*8ad0*/  FMUL.FTZ R94, R17, R32 ;  /* 0x00000020115e7220 */ /* 0x000fe20000410000 */
[----:B------:R-:W-:Y:S01]  /*8ae0*/  ISETP.NE.AND P2, PT, R74, 0x1, PT ;  /* 0x000000014a00780c */ /* 0x000fe20003f45270 */
[----:B------:R-:W-:Y:S01]  /*8af0*/  BSSY.RECONVERGENT B2, `(.L_x_24416) ;  /* 0x000004c000027945 */ /* 0x000fe20003800200 */
[----:B------:R-:W-:Y:S02]  /*8b00*/  IMAD.MOV.U32 R75, RZ, RZ, 0x2 ;  /* 0x00000002ff4b7424 */ /* 0x000fe400078e00ff */
[----:B------:R-:W-:Y:S01]  /*8b10*/  FFMA.FTZ R34, R34, R93, 1.1641532182693481445e-10 ;  /* 0x2f00000022227423 */ /* 0x000fe2000001005d */
[----:B------:R-:W-:Y:S01]  /*8b20*/  FMUL.FTZ R17, R94, R61 ;  /* 0x0000003d5e117220 */ /* 0x000fe20000410000 */
[----:B------:R-:W-:-:S03]  /*8b30*/  MOV R35, R62 ;  /* 0x0000003e00237202 */ /* 0x000fc60000000f00 */
        /* <DEDUP_REMOVED lines=14> */
.L_x_24418:
        /* <DEDUP_REMOVED lines=13> */
.L_x_24420:
[----:B------:R-:W-:Y:S05]  /*8cf0*/  BSYNC.RECONVERGENT B3 ;  /* 0x0000000000037941 */ /* 0x000fea0003800200 */
.L_x_24419:
        /* <DEDUP_REMOVED lines=43> */
.L_x_24417:
[----:B------:R-:W-:Y:S05]  /*8fb0*/  BSYNC.RECONVERGENT B2 ;  /* 0x0000000000027941 */ /* 0x000fea0003800200 */
.L_x_24416:
        /* <DEDUP_REMOVED lines=22> */
.L_x_24423:
        /* <DEDUP_REMOVED lines=13> */
.L_x_24425:
[----:B------:R-:W-:Y:S05]  /*91f0*/  BSYNC.RECONVERGENT B3 ;  /* 0x0000000000037941 */ /* 0x000fea0003800200 */
.L_x_24424:
        /* <DEDUP_REMOVED lines=43> */
.L_x_24422:
[----:B------:R-:W-:Y:S05]  /*94b0*/  BSYNC.RECONVERGENT B2 ;  /* 0x0000000000027941 */ /* 0x000fea0003800200 */
.L_x_24421:
        /* <DEDUP_REMOVED lines=9> */
.L_x_24405:
        /* <DEDUP_REMOVED lines=14> */
.L_x_24383:
[----:B------:R-:W-:Y:S05]  /*9630*/  BSYNC.RECONVERGENT B1 ;  /* 0x0000000000017941 */ /* 0x000fea0003800200 */
.L_x_24382:
        /* <DEDUP_REMOVED lines=29> */
.L_x_24431:
        /* <DEDUP_REMOVED lines=13> */
.L_x_24433:
[----:B------:R-:W-:Y:S05]  /*98e0*/  BSYNC.RECONVERGENT B3 ;  /* 0x0000000000037941 */ /* 0x000fea0003800200 */
.L_x_24432:
        /* <DEDUP_REMOVED lines=43> */
.L_x_24430:
[----:B------:R-:W-:Y:S05]  /*9ba0*/  BSYNC.RECONVERGENT B2 ;  /* 0x0000000000027941 */ /* 0x000fea0003800200 */
.L_x_24429:
        /* <DEDUP_REMOVED lines=25> */
.L_x_24436:
        /* <DEDUP_REMOVED lines=13> */
.L_x_24438:
[----:B------:R-:W-:Y:S05]  /*9e10*/  BSYNC.RECONVERGENT B3 ;  /* 0x0000000000037941 */ /* 0x000fea0003800200 */
.L_x_24437:
        /* <DEDUP_REMOVED lines=43> */
.L_x_24435:
[----:B------:R-:W-:Y:S05]  /*a0d0*/  BSYNC.RECONVERGENT B2 ;  /* 0x0000000000027941 */ /* 0x000fea0003800200 */
.L_x_24434:
        /* <DEDUP_REMOVED lines=22> */
.L_x_24441:
        /* <DEDUP_REMOVED lines=13> */
.L_x_24443:
[----:B------:R-:W-:Y:S05]  /*a310*/  BSYNC.RECONVERGENT B3 ;  /* 0x0000000000037941 */ /* 0x000fea0003800200 */
.L_x_24442:
        /* <DEDUP_REMOVED lines=43> */
.L_x_24440:
[----:B------:R-:W-:Y:S05]  /*a5d0*/  BSYNC.RECONVERGENT B2 ;  /* 0x0000000000027941 */ /* 0x000fea0003800200 */
.L_x_24439:
        /* <DEDUP_REMOVED lines=22> */
.L_x_24446:
        /* <DEDUP_REMOVED lines=13> */
.L_x_24448:
[----:B------:R-:W-:Y:S05]  /*a810*/  BSYNC.RECONVERGENT B3 ;  /* 0x0000000000037941 */ /* 0x000fea0003800200 */
.L_x_24447:
        /* <DEDUP_REMOVED lines=43> */
.L_x_24445:
[----:B------:R-:W-:Y:S05]  /*aad0*/  BSYNC.RECONVERGENT B2 ;  /* 0x0000000000027941 */ /* 0x000fea0003800200 */
.L_x_24444:
        /* <DEDUP_REMOVED lines=10> */
.L_x_24428:
        /* <DEDUP_REMOVED lines=16> */
.L_x_24452:
        /* <DEDUP_REMOVED lines=13> */
.L_x_24454:
[----:B------:R-:W-:Y:S05]  /*ad50*/  BSYNC.RECONVERGENT B3 ;  /* 0x0000000000037941 */ /* 0x000fea0003800200 */
.L_x_24453:
        /* <DEDUP_REMOVED lines=43> */
.L_x_24451:
[----:B------:R-:W-:Y:S05]  /*b010*/  BSYNC.RECONVERGENT B2 ;  /* 0x0000000000027941 */ /* 0x000fea0003800200 */
.L_x_24450:
        /* <DEDUP_REMOVED lines=25> */
.L_x_24457:
        /* <DEDUP_REMOVED lines=13> */
.L_x_24459:
[----:B------:R-:W-:Y:S05]  /*b280*/  BSYNC.RECONVERGENT B3 ;  /* 0x0000000000037941 */ /* 0x000fea0003800200 */
.L_x_24458:
        /* <DEDUP_REMOVED lines=43> */
.L_x_24456:
[----:B------:R-:W-:Y:S05]  /*b540*/  BSYNC.RECONVERGENT B2 ;  /* 0x0000000000027941 */ /* 0x000fea0003800200 */
.L_x_24455:
        /* <DEDUP_REMOVED lines=22> */
.L_x_24462:
        /* <DEDUP_REMOVED lines=13> */
.L_x_24464:
[----:B------:R-:W-:Y:S05]  /*b780*/  BSYNC.RECONVERGENT B3 ;  /* 0x0000000000037941 */ /* 0x000fea0003800200 */
.L_x_24463:
        /* <DEDUP_REMOVED lines=43> */
.L_x_24461:
[----:B------:R-:W-:Y:S05]  /*ba40*/  BSYNC.RECONVERGENT B2 ;  /* 0x0000000000027941 */ /* 0x000fea0003800200 */
.L_x_24460:
[----:B------:R-:W-:Y:S01]  /*ba50*/  I2FP.F32.U32 R34, R35 ;  /* 0x0000002300227245 */ /* 0x000fe20000201000 */
[----:B------:R-:W-:Y:S01]  /*ba60*/  FMUL.FTZ R22, R22, R32 ;  /* 0x0000002016167220 */ /* 0x000fe20000410000 */
[----:B------:R-:W-:Y:S01]  /*ba70*/  ISETP.NE.AND P3, PT, R75, 0x1, PT ;  /* 0x000000014b00780c */ /* 0x000fe20003f65270 */
[----:B------:R-:W-:Y:S01]  /*ba80*/  HADD2.F32 R95, -RZ, R69.H1_H1 ;  /* 0x30000045ff5f7230 */ /* 0x000fe20000004100 */
[----:B------:R-:W-:Y:S01]  /*ba90*/  BSSY.RECONVERGENT B2, `(.L_x_24465) ;  /* 0x000004b000027945 */ /* 0x000fe20003800200 */
[----:B------:R-:W-:Y:S01]  /*baa0*/  FFMA.FTZ R34, R34, R93, 1.1641532182693481445e-10 ;  /* 0x2f00000022227423 */ /* 0x000fe2000001005d */
[----:B------:R-:W-:Y:S01]  /*bab0*/  FMUL.FTZ R22, R22, R61 ;  /* 0x0000003d16167220 */ /* 0x000fe20000410000 */
[----:B------:R-:W-:Y:S01]  /*bac0*/  IMAD.MOV.U32 R53, RZ, RZ, 0x2 ;  /* 0x00000002ff357424 */ /* 0x000fe200078e00ff */
[----:B------:R-:W-:Y:S02]  /*bad0*/  MOV R35, R62 ;  /* 0x0000003e00237202 */ /* 0x000fe40000000f00 */
        /* <DEDUP_REMOVED lines=13> */
.L_x_24467:
        /* <DEDUP_REMOVED lines=13> */
.L_x_24469:
[----:B------:R-:W-:Y:S05]  /*bc80*/  BSYNC.RECONVERGENT B3 ;  /* 0x0000000000037941 */ /* 0x000fea0003800200 */
.L_x_24468:
        /* <DEDUP_REMOVED lines=43> */
.L_x_24466:
[----:B------:R-:W-:Y:S05]  /*bf40*/  BSYNC.RECONVERGENT B2 ;  /* 0x0000000000027941 */ /* 0x000fea0003800200 */
.L_x_24465:
        /* <DEDUP_REMOVED lines=9> */
.L_x_24449:
        /* <DEDUP_REMOVED lines=14> */
.L_x_24427:
[----:B------:R-:W-:Y:S05]  /*c0c0*/  BSYNC.RECONVERGENT B1 ;  /* 0x0000000000017941 */ /* 0x000fea0003800200 */
.L_x_24426:
        /* <DEDUP_REMOVED lines=29> */
.L_x_24475:
        /* <DEDUP_REMOVED lines=13> */
.L_x_24477:
[----:B------:R-:W-:Y:S05]  /*c370*/  BSYNC.RECONVERGENT B3 ;  /* 0x0000000000037941 */ /* 0x000fea0003800200 */
.L_x_24476:
        /* <DEDUP_REMOVED lines=43> */
.L_x_24474:
[----:B------:R-:W-:Y:S05]  /*c630*/  BSYNC.RECONVERGENT B2 ;  /* 0x0000000000027941 */ /* 0x000fea0003800200 */
.L_x_24473:
        /* <DEDUP_REMOVED lines=25> */
.L_x_24480:
        /* <DEDUP_REMOVED lines=13> */
.L_x_24482:
[----:B------:R-:W-:Y:S05]  /*c8a0*/  BSYNC.RECONVERGENT B3 ;  /* 0x0000000000037941 */ /* 0x000fea0003800200 */
.L_x_24481:
        /* <DEDUP_REMOVED lines=43> */
.L_x_24479:
[----:B------:R-:W-:Y:S05]  /*cb60*/  BSYNC.RECONVERGENT B2 ;  /* 0x0000000000027941 */ /* 0x000fea0003800200 */
.L_x_24478:
[----:B------:R-:W-:Y:S01]  /*cb70*/  I2FP.F32.U32 R34, R53 ;  /* 0x0000003500227245 */ /* 0x000fe20000201000 */
[----:B------:R-:W-:Y:S01]  /*cb80*/  FMUL.FTZ R74, R25, R32 ;  /* 0x00000020194a7220 */ /* 0x000fe20000410000 */
[----:B------:R-:W-:Y:S01]  /*cb90*/  ISETP.NE.AND P2, PT, R75, 0x1, PT ;  /* 0x000000014b00780c */ /* 0x000fe20003f45270 */
[----:B------:R-:W-:Y:S01]  /*cba0*/  HADD2.F32 R25, -RZ, R72.H0_H0 ;  /* 0x20000048ff197230 */ /* 0x000fe20000004100 */
        /* <DEDUP_REMOVED lines=18> */
.L_x_24485:
        /* <DEDUP_REMOVED lines=13> */
.L_x_24487:
[----:B------:R-:W-:Y:S05]  /*cda0*/  BSYNC.RECONVERGENT B3 ;  /* 0x0000000000037941 */ /* 0x000fea0003800200 */
.L_x_24486:
        /* <DEDUP_REMOVED lines=43> */
.L_x_24484:
[----:B------:R-:W-:Y:S05]  /*d060*/  BSYNC.RECONVERGENT B2 ;  /* 0x0000000000027941 */ /* 0x000fea0003800200 */
.L_x_24483:
[----:B------:R-:W-:Y:S01]  /*d070*/  I2FP.F32.U32 R34, R35 ;  /* 0x0000002300227245 */ /* 0x000fe20000201000 */
[----:B------:R-:W-:Y:S01]  /*d080*/  FMUL.FTZ R26, R26, R32 ;  /* 0x000000201a1a7220 */ /* 0x000fe20000410000 */
[----:B------:R-:W-:Y:S01]  /*d090*/  ISETP.NE.AND P3, PT, R94, 0x1, PT ;  /* 0x000000015e00780c */ /* 0x000fe20003f65270 */
[----:B------:R-:W-:Y:S01]  /*d0a0*/  HADD2.F32 R74, -RZ, R71.H1_H1 ;  /* 0x30000047ff4a7230 */ /* 0x000fe20000004100 */
[----:B------:R-:W-:Y:S01]  /*d0b0*/  BSSY.RECONVERGENT B2, `(.L_x_24488) ;  /* 0x000004b000027945 */ /* 0x000fe20003800200 */
[----:B------:R-:W-:Y:S01]  /*d0c0*/  FFMA.FTZ R34, R34, R93, 1.1641532182693481445e-10 ;  /* 0x2f00000022227423 */ /* 0x000fe2000001005d */
[----:B------:R-:W-:Y:S01]  /*d0d0*/  FMUL.FTZ R26, R26, R61 ;  /* 0x0000003d1a1a7220 */ /* 0x000fe20000410000 */
[----:B------:R-:W-:Y:S02]  /*d0e0*/  HFMA2 R53, -RZ, RZ, 0, 1.1920928955078125e-07 ;  /* 0x00000002ff357431 */ /* 0x000fe400000001ff */
[----:B------:R-:W-:Y:S01]  /*d0f0*/  IMAD.MOV.U32 R75, RZ, RZ, R62 ;  /* 0x000000ffff4b7224 */ /* 0x000fe200078e003e */
        /* <DEDUP_REMOVED lines=13> */
.L_x_24490:
        /* <DEDUP_REMOVED lines=13> */
.L_x_24492:
[----:B------:R-:W-:Y:S05]  /*d2a0*/  BSYNC.RECONVERGENT B3 ;  /* 0x0000000000037941 */ /* 0x000fea0003800200 */
.L_x_24491:
        /* <DEDUP_REMOVED lines=43> */
.L_x_24489:
[----:B------:R-:W-:Y:S05]  /*d560*/  BSYNC.RECONVERGENT B2 ;  /* 0x0000000000027941 */ /* 0x000fea0003800200 */
.L_x_24488:
        /* <DEDUP_REMOVED lines=10> */
.L_x_24472:
        /* <DEDUP_REMOVED lines=16> */
.L_x_24496:
        /* <DEDUP_REMOVED lines=13> */
.L_x_24498:
[----:B------:R-:W-:Y:S05]  /*d7e0*/  BSYNC.RECONVERGENT B3 ;  /* 0x0000000000037941 */ /* 0x000fea0003800200 */
.L_x_24497:
        /* <DEDUP_REMOVED lines=43> */
.L_x_24495:
[----:B------:R-:W-:Y:S05]  /*daa0*/  BSYNC.RECONVERGENT B2 ;  /* 0x0000000000027941 */ /* 0x000fea0003800200 */
.L_x_24494:
        /* <DEDUP_REMOVED lines=25> */
.L_x_24501:
        /* <DEDUP_REMOVED lines=13> */
.L_x_24503:
[----:B------:R-:W-:Y:S05]  /*dd10*/  BSYNC.RECONVERGENT B3 ;  /* 0x0000000000037941 */ /* 0x000fea0003800200 */
.L_x_24502:
        /* <DEDUP_REMOVED lines=43> */
.L_x_24500:
[----:B------:R-:W-:Y:S05]  /*dfd0*/  BSYNC.RECONVERGENT B2 ;  /* 0x0000000000027941 */ /* 0x000fea0003800200 */
.L_x_24499:
        /* <DEDUP_REMOVED lines=22> */
.L_x_24506:
        /* <DEDUP_REMOVED lines=13> */
.L_x_24508:
[----:B------:R-:W-:Y:S05]  /*e210*/  BSYNC.RECONVERGENT B3 ;  /* 0x0000000000037941 */ /* 0x000fea0003800200 */
.L_x_24507:
        /* <DEDUP_REMOVED lines=43> */
.L_x_24505:
[----:B------:R-:W-:Y:S05]  /*e4d0*/  BSYNC.RECONVERGENT B2 ;  /* 0x0000000000027941 */ /* 0x000fea0003800200 */
.L_x_24504:
        /* <DEDUP_REMOVED lines=22> */
.L_x_24511:
        /* <DEDUP_REMOVED lines=13> */
.L_x_24513:
[----:B------:R-:W-:Y:S05]  /*e710*/  BSYNC.RECONVERGENT B3 ;  /* 0x0000000000037941 */ /* 0x000fea0003800200 */
.L_x_24512:
        /* <DEDUP_REMOVED lines=43> */
.L_x_24510:
[----:B------:R-:W-:Y:S05]  /*e9d0*/  BSYNC.RECONVERGENT B2 ;  /* 0x0000000000027941 */ /* 0x000fea0003800200 */
.L_x_24509:
        /* <DEDUP_REMOVED lines=9> */
.L_x_24493:
        /* <DEDUP_REMOVED lines=14> */
.L_x_24471:
[----:B------:R-:W-:Y:S05]  /*eb50*/  BSYNC.RECONVERGENT B1 ;  /* 0x0000000000017941 */ /* 0x000fea0003800200 */
.L_x_24470:
        /* <DEDUP_REMOVED lines=29> */
.L_x_24519:
        /* <DEDUP_REMOVED lines=13> */
.L_x_24521:
[----:B------:R-:W-:Y:S05]  /*ee00*/  BSYNC.RECONVERGENT B3 ;  /* 0x0000000000037941 */ /* 0x000fea0003800200 */
.L_x_24520:
        /* <DEDUP_REMOVED lines=43> */
.L_x_24518:
[----:B------:R-:W-:Y:S05]  /*f0c0*/  BSYNC.RECONVERGENT B2 ;  /* 0x0000000000027941 */ /* 0x000fea0003800200 */
.L_x_24517:
[----:B------:R-:W0:Y:S01]  /*f0d0*/  LDC R61, c[0x0][0x408] ;  /* 0x00010200ff3d7b82 */ /* 0x000e220000000800 */
[----:B------:R-:W-:Y:S01]  /*f0e0*/  I2FP.F32.U32 R34, R34 ;  /* 0x0000002200227245 */ /* 0x000fe20000201000 */
[----:B------:R-:W-:Y:S01]  /*f0f0*/  HFMA2 R93, -RZ, RZ, 0.1171875, 0 ;  /* 0x2f800000ff5d7431 */ /* 0x000fe200000001ff */
[----:B------:R-:W-:Y:S01]  /*f100*/  ISETP.NE.AND P1, PT, R35, 0x1, PT ;  /* 0x000000012300780c */ /* 0x000fe20003f25270 */
[----:B-----5:R-:W-:Y:S01]  /*f110*/  FMUL.FTZ R28, R28, R32 ;  /* 0x000000201c1c7220 */ /* 0x020fe20000410000 */
[----:B------:R-:W-:Y:S01]  /*f120*/  BSSY.RECONVERGENT B2, `(.L_x_24522) ;  /* 0x000004d000027945 */ /* 0x000fe20003800200 */
[----:B------:R-:W-:Y:S02]  /*f130*/  IMAD.MOV.U32 R75, RZ, RZ, 0x2 ;  /* 0x00000002ff4b7424 */ /* 0x000fe400078e00ff */
[----:B------:R-:W-:Y:S01]  /*f140*/  FFMA.FTZ R34, R34, R93, 1.1641532182693481445e-10 ;  /* 0x2f00000022227423 */ /* 0x000fe2000001005d */
[----:B------:R-:W1:Y:S01]  /*f150*/  LDC R87, c[0x0][0x404] ;  /* 0x00010100ff577b82 */ /* 0x000e620000000800 */
[----:B------:R-:W-:Y:S01]  /*f160*/  MOV R74, R62 ;  /* 0x0000003e004a7202 */ /* 0x000fe20000000f00 */
[----:B0-----:R-:W-:-:S02]  /*f170*/  FMUL.FTZ R28, R28, R61 ;  /* 0x0000003d1c1c7220 */ /* 0x001fc40000410000 */
[----:B-1----:R-:W-:Y:S01]  /*f180*/  FSETP.GTU.FTZ.AND P0, PT, R34, R87, PT ;  /* 0x000000572200720b */ /* 0x002fe20003f1c000 */
        /* <DEDUP_REMOVED lines=13> */
.L_x_24524:
        /* <DEDUP_REMOVED lines=13> */
.L_x_24526:
[----:B------:R-:W-:Y:S05]  /*f330*/  BSYNC.RECONVERGENT B3 ;  /* 0x0000000000037941 */ /* 0x000fea0003800200 */
.L_x_24525:
        /* <DEDUP_REMOVED lines=43> */
.L_x_24523:
[----:B------:R-:W-:Y:S05]  /*f5f0*/  BSYNC.RECONVERGENT B2 ;  /* 0x0000000000027941 */ /* 0x000fea0003800200 */
.L_x_24522:
[----:B------:R-:W-:Y:S01]  /*f600*/  I2FP.F32.U32 R34, R74 ;  /* 0x0000004a00227245 */ /* 0x000fe20000201000 */
[----:B------:R-:W-:Y:S01]  /*f610*/  FMUL.FTZ R74, R29, R32 ;  /* 0x000000201d4a7220 */ /* 0x000fe20000410000 */
[----:B------:R-:W-:Y:S01]  /*f620*/  ISETP.NE.AND P2, PT, R75, 0x1, PT ;  /* 0x000000014b00780c */ /* 0x000fe20003f45270 */
[----:B------:R-:W-:Y:S01]  /*f630*/  HADD2.F32 R29, -RZ, R77.H0_H0 ;  /* 0x2000004dff1d7230 */ /* 0x000fe20000004100 */
        /* <DEDUP_REMOVED lines=18> */
.L_x_24529:
        /* <DEDUP_REMOVED lines=13> */
.L_x_24531:
[----:B------:R-:W-:Y:S05]  /*f830*/  BSYNC.RECONVERGENT B3 ;  /* 0x0000000000037941 */ /* 0x000fea0003800200 */
.L_x_24530:
        /* <DEDUP_REMOVED lines=43> */
.L_x_24528:
[----:B------:R-:W-:Y:S05]  /*faf0*/  BSYNC.RECONVERGENT B2 ;  /* 0x0000000000027941 */ /* 0x000fea0003800200 */
.L_x_24527:
        /* <DEDUP_REMOVED lines=22> */
.L_x_24534:
        /* <DEDUP_REMOVED lines=13> */
.L_x_24536:
[----:B------:R-:W-:Y:S05]  /*fd30*/  BSYNC.RECONVERGENT B3 ;  /* 0x0000000000037941 */ /* 0x000fea0003800200 */
.L_x_24535:
        /* <DEDUP_REMOVED lines=43> */
.L_x_24533:
[----:B------:R-:W-:Y:S05]  /*fff0*/  BSYNC.RECONVERGENT B2 ;  /* 0x0000000000027941 */ /* 0x000fea0003800200 */
.L_x_24532:
        /* <DEDUP_REMOVED lines=10> */
.L_x_24516:
        /* <DEDUP_REMOVED lines=16> */
.L_x_24540:
        /* <DEDUP_REMOVED lines=13> */
.L_x_24542:
[----:B------:R-:W-:Y:S05]  /*10270*/  BSYNC.RECONVERGENT B3 ;  /* 0x0000000000037941 */ /* 0x000fea0003800200 */
.L_x_24541:
        /* <DEDUP_REMOVED lines=43> */
.L_x_24539:
[----:B------:R-:W-:Y:S05]  /*10530*/  BSYNC.RECONVERGENT B2 ;  /* 0x0000000000027941 */ /* 0x000fea0003800200 */
.L_x_24538:
[----:B------:R-:W0:Y:S01]  /*10540*/  LDC R87, c[0x0][0x408] ;  /* 0x00010200ff577b82 */ /* 0x000e220000000800 */
[----:B------:R-:W-:Y:S01]  /*10550*/  I2FP.F32.U32 R34, R34 ;  /* 0x0000002200227245 */ /* 0x000fe20000201000 */
[----:B------:R-:W-:Y:S01]  /*10560*/  HFMA2 R61, -RZ, RZ, 0.1171875, 0 ;  /* 0x2f800000ff3d7431 */ /* 0x000fe200000001ff */
[----:B------:R-:W-:Y:S01]  /*10570*/  ISETP.NE.AND P1, PT, R35, 0x1, PT ;  /* 0x000000012300780c */ /* 0x000fe20003f25270 */
[----:B-----5:R-:W-:Y:S01]  /*10580*/  FMUL.FTZ R28, R28, R32 ;  /* 0x000000201c1c7220 */ /* 0x020fe20000410000 */
[----:B------:R-:W-:Y:S01]  /*10590*/  HADD2.F32 R75, -RZ, R76.H0_H0 ;  /* 0x2000004cff4b7230 */ /* 0x000fe20000004100 */
[----:B------:R-:W-:Y:S01]  /*105a0*/  BSSY.RECONVERGENT B2, `(.L_x_24543) ;  /* 0x000004c000027945 */ /* 0x000fe20003800200 */
[----:B------:R-:W-:Y:S01]  /*105b0*/  FFMA.FTZ R34, R34, R61, 1.1641532182693481445e-10 ;  /* 0x2f00000022227423 */ /* 0x000fe2000001003d */
[----:B------:R-:W1:Y:S01]  /*105c0*/  LDC R93, c[0x0][0x404] ;  /* 0x00010100ff5d7b82 */ /* 0x000e620000000800 */
[----:B------:R-:W-:Y:S01]  /*105d0*/  IMAD.MOV.U32 R74, RZ, RZ, 0x2 ;  /* 0x00000002ff4a7424 */ /* 0x000fe200078e00ff */
[----:B------:R-:W-:Y:S01]  /*105e0*/  MOV R53, R62 ;  /* 0x0000003e00357202 */ /* 0x000fe20000000f00 */
[----:B0-----:R-:W-:Y:S01]  /*105f0*/  FMUL.FTZ R28, R28, R87 ;  /* 0x000000571c1c7220 */ /* 0x001fe20000410000 */
[----:B-1----:R-:W-:-:S04]  /*10600*/  FSETP.GTU.FTZ.AND P0, PT, R34, R93, PT ;  /* 0x0000005d2200720b */ /* 0x002fc80003f1c000 */
        /* <DEDUP_REMOVED lines=12> */
.L_x_24545:
        /* <DEDUP_REMOVED lines=13> */
.L_x_24547:
[----:B------:R-:W-:Y:S05]  /*107a0*/  BSYNC.RECONVERGENT B3 ;  /* 0x0000000000037941 */ /* 0x000fea0003800200 */
.L_x_24546:
        /* <DEDUP_REMOVED lines=43> */
.L_x_24544:
[----:B------:R-:W-:Y:S05]  /*10a60*/  BSYNC.RECONVERGENT B2 ;  /* 0x0000000000027941 */ /* 0x000fea0003800200 */
.L_x_24543:
        /* <DEDUP_REMOVED lines=22> */
.L_x_24550:
        /* <DEDUP_REMOVED lines=13> */
.L_x_24552:
[----:B------:R-:W-:Y:S05]  /*10ca0*/  BSYNC.RECONVERGENT B3 ;  /* 0x0000000000037941 */ /* 0x000fea0003800200 */
.L_x_24551:
        /* <DEDUP_REMOVED lines=43> */
.L_x_24549:
[----:B------:R-:W-:Y:S05]  /*10f60*/  BSYNC.RECONVERGENT B2 ;  /* 0x0000000000027941 */ /* 0x000fea0003800200 */
.L_x_24548:
        /* <DEDUP_REMOVED lines=22> */
.L_x_24555:
        /* <DEDUP_REMOVED lines=13> */
.L_x_24557:
[----:B------:R-:W-:Y:S05]  /*111a0*/  BSYNC.RECONVERGENT B3 ;  /* 0x0000000000037941 */ /* 0x000fea0003800200 */
.L_x_24556:
        /* <DEDUP_REMOVED lines=43> */
.L_x_24554:
[----:B------:R-:W-:Y:S05]  /*11460*/  BSYNC.RECONVERGENT B2 ;  /* 0x0000000000027941 */ /* 0x000fea0003800200 */
.L_x_24553:
[----:B------:R-:W-:Y:S01]  /*11470*/  I2FP.F32.U32 R34, R35 ;  /* 0x0000002300227245 */ /* 0x000fe20000201000 */
[----:B------:R-:W-:-:S04]  /*11480*/  FMUL.FTZ R32, R31, R32 ;  /* 0x000000201f207220 */ /* 0x000fc80000410000 */
[----:B------:R-:W-:Y:S01]  /*11490*/  FFMA.FTZ R34, R34, R61, 1.1641532182693481445e-10 ;  /* 0x2f00000022227423 */ /* 0x000fe2000001003d */
[----:B------:R-:W-:Y:S01]  /*114a0*/  FMUL.FTZ R31, R32, R87 ;  /* 0x00000057201f7220 */ /* 0x000fe20000410000 */
[----:B------:R-:W-:-:S03]  /*114b0*/  HADD2.F32 R32, -RZ, R77.H1_H1 ;  /* 0x3000004dff207230 */ /* 0x000fc60000004100 */
[----:B------:R-:W-:-:S04]  /*114c0*/  FSETP.GTU.FTZ.AND P3, PT, R34, R93, PT ;  /* 0x0000005d2200720b */ /* 0x000fc80003f7c000 */
[----:B------:R-:W-:Y:S02]  /*114d0*/  FSEL R31, R31, RZ, !P3 ;  /* 0x000000ff1f1f7208 */ /* 0x000fe40005800000 */
[----:B------:R-:W-:-:S03]  /*114e0*/  PLOP3.LUT P3, PT, P3, PT, PT, 0x8, 0x80 ;  /* 0x000000000080781c */ /* 0x000fc60001f6e170 */
[----:B------:R-:W-:-:S10]  /*114f0*/  FMUL.FTZ R31, R32, R31 ;  /* 0x0000001f201f7220 */ /* 0x000fd40000410000 */
.L_x_24537:
[----:B------:R-:W0:Y:S01]  /*11500*/  LDC.64 R74, c[0x0][0x3a8] ;  /* 0x0000ea00ff4a7b82 */ /* 0x000e220000000a00 */
[----:B------:R-:W-:Y:S02]  /*11510*/  SEL R32, RZ, 0x1000000, !P3 ;  /* 0x01000000ff207807 */ /* 0x000fe40005800000 */
[----:B------:R-:W-:Y:S02]  /*11520*/  SEL R61, RZ, 0x10000, !P2 ;  /* 0x00010000ff3d7807 */ /* 0x000fe40005000000 */
[----:B------:R-:W-:-:S03]  /*11530*/  SEL R87, RZ, 0x100, !P1 ;  /* 0x00000100ff577807 */ /* 0x000fc60004800000 */
[----:B------:R-:W1:Y:S01]  /*11540*/  LDC.64 R34, c[0x0][0x3b0] ;  /* 0x0000ec00ff227b82 */ /* 0x000e620000000a00 */
[----:B------:R-:W-:Y:S02]  /*11550*/  IADD3 R32, PT, PT, R87, R32, R61 ;  /* 0x0000002057207210 */ /* 0x000fe40007ffe03d */
[----:B------:R-:W-:Y:S01]  /*11560*/  SEL R61, RZ, 0x1, !P0 ;  /* 0x00000001ff3d7807 */ /* 0x000fe20004000000 */
[----:B0-----:R-:W-:-:S05]  /*11570*/  IMAD.WIDE.U32 R74, R33, 0x10, R74 ;  /* 0x00000010214a7825 */ /* 0x001fca00078e004a */
[----:B------:R0:W-:Y:S01]  /*11580*/  STG.E.128 desc[UR8][R74.64], R28 ;  /* 0x0000001c4a007986 */ /* 0x0001e2000c101d08 */
[----:B-1----:R-:W-:Y:S01]  /*11590*/  IMAD.WIDE.U32 R34, R33, 0x4, R34 ;  /* 0x0000000421227825 */ /* 0x002fe200078e0022 */
[----:B------:R-:W-:-:S03]  /*115a0*/  IADD3 R33, PT, PT, R32, R61, RZ ;  /* 0x0000003d20217210 */ /* 0x000fc60007ffe0ff */
[----:B------:R-:W-:Y:S02]  /*115b0*/  IMAD.MOV.U32 R61, RZ, RZ, R88 ;  /* 0x000000ffff3d7224 */ /* 0x000fe400078e0058 */
[----:B------:R0:W-:Y:S05]  /*115c0*/  STG.E desc[UR8][R34.64], R33 ;  /* 0x0000002122007986 */ /* 0x0001ea000c101908 */
.L_x_24515:
[----:B------:R-:W-:Y:S05]  /*115d0*/  BSYNC.RECONVERGENT B1 ;  /* 0x0000000000017941 */ /* 0x000fea0003800200 */
.L_x_24514:
[----:B-----5:R-:W-:Y:S01]  /*115e0*/  FADD.FTZ R32, RZ, R8 ;  /* 0x00000008ff207221 */ /* 0x020fe20000010000 */
[C---:B------:R-:W-:Y:S01]  /*115f0*/  ISETP.GT.U32.AND P3, PT, R48.reuse, 0x3f, PT ;  /* 0x0000003f3000780c */ /* 0x040fe20003f64070 */
[----:B------:R-:W-:Y:S01]  /*11600*/  UMOV UR4, 0xffffffff ;  /* 0xffffffff00047882 */ /* 0x000fe20000000000 */
[C---:B------:R-:W-:Y:S01]  /*11610*/  ISETP.GT.U32.AND P2, PT, R48.reuse, 0x5f, PT ;  /* 0x0000005f3000780c */ /* 0x040fe20003f44070 */
[----:B0-----:R-:W-:Y:S01]  /*11620*/  FADD.FTZ R33, R9, R32 ;  /* 0x0000002009217221 */ /* 0x001fe20000010000 */
        /* <DEDUP_REMOVED lines=100> */
.L_x_24583:
        /* <DEDUP_REMOVED lines=10> */
[----:B------:R-:W-:Y:S02]  /*11d10*/  FSEL R87, R75, RZ, P0 ;  /* 0x000000ff4b577208 */ /* 0x000fe40000000000 */
[----:B------:R-:W2:Y:S01]  /*11d20*/  MUFU.RSQ R88, R74 ;  /* 0x0000004a00587308 */ /* 0x000ea20000001400 */
[----:B0-----:R-:W-:-:S05]  /*11d30*/  @!P5 IMAD.WIDE R34, R45, 0x4, R34 ;  /* 0x000000042d22d825 */ /* 0x001fca00078e0222 */
[----:B------:R0:W-:Y:S01]  /*11d40*/  @!P5 STG.E desc[UR8][R34.64], R75 ;  /* 0x0000004b2200d986 */ /* 0x0001e2000c101908 */
[----:B-1----:R-:W-:-:S05]  /*11d50*/  @!P5 IMAD.WIDE R32, R45, 0x4, R32 ;  /* 0x000000042d20d825 */ /* 0x002fca00078e0220 */
[----:B--2---:R0:W-:Y:S01]  /*11d60*/  @!P5 STG.E desc[UR8][R32.64], R88 ;  /* 0x000000582000d986 */ /* 0x0041e2000c101908 */
[----:B------:R-:W-:Y:S05]  /*11d70*/  @!P4 BRA `(.L_x_24560) ;  /* 0x000000000060c947 */ /* 0x000fea0003800000 */
[----:B------:R-:W1:Y:S01]  /*11d80*/  LDC.64 R106, c[0x0][0x428] ;  /* 0x00010a00ff6a7b82 */ /* 0x000e620000000a00 */
[--C-:B------:R-:W-:Y:S01]  /*11d90*/  FADD.FTZ R97, R8, -R87.reuse ;  /* 0x8000005708617221 */ /* 0x100fe20000010000 */
[--C-:B------:R-:W-:Y:S01]  /*11da0*/  FADD.FTZ R101, R9, -R87.reuse ;  /* 0x8000005709657221 */ /* 0x100fe20000010000 */
[--C-:B------:R-:W-:Y:S01]  /*11db0*/  FADD.FTZ R99, R10, -R87.reuse ;  /* 0x800000570a637221 */ /* 0x100fe20000010000 */
[----:B0-----:R-:W-:Y:S01]  /*11dc0*/  FADD.FTZ R75, R11, -R87 ;  /* 0x800000570b4b7221 */ /* 0x001fe20000010000 */
        /* <DEDUP_REMOVED lines=8> */
[----:B------:R-:W-:Y:S02]  /*11e50*/  HADD2.F32 R34, -RZ, R78.H1_H1 ;  /* 0x3000004eff227230 */ /* 0x000fe40000004100 */
[----:B------:R-:W-:Y:S01]  /*11e60*/  FFMA.FTZ R32, R97, R95, R32 ;  /* 0x0000005f61207223 */ /* 0x000fe20000010020 */
[----:B------:R-:W-:Y:S02]  /*11e70*/  HADD2.F32 R93, -RZ, R43.H0_H0 ;  /* 0x2000002bff5d7230 */ /* 0x000fe40000004100 */
[----:B------:R-:W-:Y:S01]  /*11e80*/  FFMA.FTZ R33, R98, R96, R33 ;  /* 0x0000006062217223 */ /* 0x000fe20000010021 */
[----:B------:R-:W-:-:S02]  /*11e90*/  HADD2.F32 R35, -RZ, R79.H1_H1 ;  /* 0x3000004fff237230 */ /* 0x000fc40000004100 */
[----:B------:R-:W-:Y:S02]  /*11ea0*/  HADD2.F32 R74, -RZ, R90.H1_H1 ;  /* 0x3000005aff4a7230 */ /* 0x000fe40000004100 */
[----:B------:R-:W-:-:S03]  /*11eb0*/  FFMA.FTZ R34, R94, R34, R93 ;  /* 0x000000225e227223 */ /* 0x000fc6000001005d */
[----:B------:R-:W-:Y:S01]  /*11ec0*/  FFMA.FTZ R35, R75, R35, R74 ;  /* 0x000000234b237223 */ /* 0x000fe2000001004a */
[C---:B-1----:R-:W-:Y:S01]  /*11ed0*/  IMAD.WIDE.U32 R106, R73.reuse, 0x10, R106 ;  /* 0x00000010496a7825 */ /* 0x042fe200078e006a */
[----:B------:R-:W-:-:S04]  /*11ee0*/  IADD3 R73, PT, PT, R73, 0x20, RZ ;  /* 0x0000002049497810 */ /* 0x000fc80007ffe0ff */
[----:B------:R1:W-:Y:S03]  /*11ef0*/  STG.E.128 desc[UR8][R106.64], R32 ;  /* 0x000000206a007986 */ /* 0x0003e6000c101d08 */
.L_x_24560:
[----:B------:R-:W-:Y:S05]  /*11f00*/  BSYNC.RECONVERGENT B1 ;  /* 0x0000000000017941 */ /* 0x000fea0003800200 */
.L_x_24559:
[----:B------:R-:W-:Y:S01]  /*11f10*/  ISETP.GE.U32.AND P0, PT, R48, 0x40, PT ;  /* 0x000000403000780c */ /* 0x000fe20003f06070 */
[----:B------:R-:W-:-:S12]  /*11f20*/  BSSY.RECONVERGENT B1, `(.L_x_24561) ;  /* 0x000001a000017945 */ /* 0x000fd80003800200 */
[----:B------:R-:W-:Y:S05]  /*11f30*/  @!P0 BRA `(.L_x_24562) ;  /* 0x0000000000608947 */ /* 0x000fea0003800000 */
[----:B-1----:R-:W1:Y:S01]  /*11f40*/  LDC.64 R106, c[0x0][0x428] ;  /* 0x00010a00ff6a7b82 */ /* 0x002e620000000a00 */
        /* <DEDUP_REMOVED lines=20> */
[----:B-1----:R-:W-:-:S04]  /*12090*/  IMAD.WIDE.U32 R106, R73, 0x10, R106 ;  /* 0x00000010496a7825 */ /* 0x002fc800078e006a */
[----:B------:R-:W-:Y:S01]  /*120a0*/  VIADD R73, R73, 0x20 ;  /* 0x0000002049497836 */ /* 0x000fe20000000000 */
[----:B------:R2:W-:Y:S06]  /*120b0*/  STG.E.128 desc[UR8][R106.64], R32 ;  /* 0x000000206a007986 */ /* 0x0005ec000c101d08 */
.L_x_24562:
[----:B------:R-:W-:Y:S05]  /*120c0*/  BSYNC.RECONVERGENT B1 ;  /* 0x0000000000017941 */ /* 0x000fea0003800200 */
.L_x_24561:
[----:B------:R-:W-:Y:S01]  /*120d0*/  ISETP.GE.U32.AND P0, PT, R48, 0x60, PT ;  /* 0x000000603000780c */ /* 0x000fe20003f06070 */
[----:B------:R-:W-:-:S12]  /*120e0*/  BSSY.RECONVERGENT B1, `(.L_x_24563) ;  /* 0x000001a000017945 */ /* 0x000fd80003800200 */
[----:B------:R-:W-:Y:S05]  /*120f0*/  @!P0 BRA `(.L_x_24564) ;  /* 0x0000000000608947 */ /* 0x000fea0003800000 */
[----:B-12---:R-:W1:Y:S01]  /*12100*/  LDC.64 R106, c[0x0][0x428] ;  /* 0x00010a00ff6a7b82 */ /* 0x006e620000000a00 */
        /* <DEDUP_REMOVED lines=23> */
.L_x_24564:
[----:B------:R-:W-:Y:S05]  /*12280*/  BSYNC.RECONVERGENT B1 ;  /* 0x0000000000017941 */ /* 0x000fea0003800200 */
.L_x_24563:
[----:B------:R-:W-:Y:S01]  /*12290*/  ISETP.GE.U32.AND P0, PT, R48, 0x80, PT ;  /* 0x000000803000780c */ /* 0x000fe20003f06070 */
[----:B------:R-:W-:-:S12]  /*122a0*/  BSSY.RECONVERGENT B1, `(.L_x_24565) ;  /* 0x000001a000017945 */ /* 0x000fd80003800200 */
[----:B------:R-:W-:Y:S05]  /*122b0*/  @!P0 BRA `(.L_x_24566) ;  /* 0x0000000000608947 */ /* 0x000fea0003800000 */
[----:B-123--:R-:W1:Y:S01]  /*122c0*/  LDC.64 R106, c[0x0][0x428] ;  /* 0x00010a00ff6a7b82 */ /* 0x00ee620000000a00 */
        /* <DEDUP_REMOVED lines=23> */
.L_x_24566:
[----:B------:R-:W-:Y:S05]  /*12440*/  BSYNC.RECONVERGENT B1 ;  /* 0x0000000000017941 */ /* 0x000fea0003800200 */
.L_x_24565:
[----:B------:R-:W-:Y:S01]  /*12450*/  ISETP.GE.U32.AND P0, PT, R48, 0xa0, PT ;  /* 0x000000a03000780c */ /* 0x000fe20003f06070 */
[----:B------:R-:W-:-:S12]  /*12460*/  BSSY.RECONVERGENT B1, `(.L_x_24567) ;  /* 0x000001a000017945 */ /* 0x000fd80003800200 */
[----:B------:R-:W-:Y:S05]  /*12470*/  @!P0 BRA `(.L_x_24568) ;  /* 0x0000000000608947 */ /* 0x000fea0003800000 */
[----:B0-----:R-:W0:Y:S01]  /*12480*/  LDC.64 R74, c[0x0][0x428] ;  /* 0x00010a00ff4a7b82 */ /* 0x001e220000000a00 */
[--C-:B------:R-:W-:Y:S01]  /*12490*/  FADD.FTZ R99, R24, -R87.reuse ;  /* 0x8000005718637221 */ /* 0x100fe20000010000 */
[--C-:B------:R-:W-:Y:S01]  /*124a0*/  FADD.FTZ R103, R25, -R87.reuse ;  /* 0x8000005719677221 */ /* 0x100fe20000010000 */
[--C-:B------:R-:W-:Y:S01]  /*124b0*/  FADD.FTZ R101, R26, -R87.reuse ;  /* 0x800000571a657221 */ /* 0x100fe20000010000 */
[----:B------:R-:W-:Y:S01]  /*124c0*/  FADD.FTZ R93, R27, -R87 ;  /* 0x800000571b5d7221 */ /* 0x000fe20000010000 */
[----:B------:R-:W-:Y:S02]  /*124d0*/  HADD2.F32 R97, -RZ, R86.H0_H0 ;  /* 0x20000056ff617230 */ /* 0x000fe40000004100 */
[C---:B------:R-:W-:Y:S01]  /*124e0*/  FMUL.FTZ R99, R88.reuse, R99 ;  /* 0x0000006358637220 */ /* 0x040fe20000410000 */
[----:B-1234-:R-:W-:Y:S02]  /*124f0*/  HADD2.F32 R32, -RZ, R2.H0_H0 ;  /* 0x20000002ff207230 */ /* 0x01efe40000004100 */
        /* <DEDUP_REMOVED lines=13> */
[C---:B0-----:R-:W-:Y:S01]  /*125d0*/  IMAD.WIDE.U32 R74, R73.reuse, 0x10, R74 ;  /* 0x00000010494a7825 */ /* 0x041fe200078e004a */
[----:B------:R-:W-:-:S04]  /*125e0*/  IADD3 R73, PT, PT, R73, 0x20, RZ ;  /* 0x0000002049497810 */ /* 0x000fc80007ffe0ff */
[----:B------:R0:W-:Y:S03]  /*125f0*/  STG.E.128 desc[UR8][R74.64], R32 ;  /* 0x000000204a007986 */ /* 0x0001e6000c101d08 */
.L_x_24568:
[----:B------:R-:W-:Y:S05]  /*12600*/  BSYNC.RECONVERGENT B1 ;  /* 0x0000000000017941 */ /* 0x000fea0003800200 */
.L_x_24567:
        /* <DEDUP_REMOVED lines=18> */
.L_x_24570:
[----:B------:R-:W-:Y:S05]  /*12730*/  BSYNC.RECONVERGENT B1 ;  /* 0x0000000000017941 */ /* 0x000fea0003800200 */
.L_x_24569:
[----:B01234-:R-:W0:Y:S02]  /*12740*/  LDC.64 R32, c[0x0][0x380] ;  /* 0x0000e000ff207b82 */ /* 0x01fe240000000a00 */
[----:B0-----:R-:W-:-:S05]  /*12750*/  IMAD R45, R32, 0x4, R45 ;  /* 0x00000004202d7824 */ /* 0x001fca00078e022d */
[----:B------:R-:W-:-:S13]  /*12760*/  ISETP.GE.AND P0, PT, R45, R33, PT ;  /* 0x000000212d00720c */ /* 0x000fda0003f06270 */
[----:B------:R-:W-:Y:S05]  /*12770*/  @!P0 BRA `(.L_x_24571) ;  /* 0xfffffeec00888947 */ /* 0x000fea000383ffff */
[----:B------:R-:W-:Y:S05]  /*12780*/  BSYNC B0 ;  /* 0x0000000000007941 */ /* 0x000fea0003800000 */
.L_x_24294:
[----:B------:R-:W-:Y:S05]  /*12790*/  EXIT ;  /* 0x000000000000794d */ /* 0x000fea0003800000 */
.L_x_24558:
        /* <DEDUP_REMOVED lines=8> */
.L_x_24573:
[----:B------:R-:W-:Y:S05]  /*12820*/  BSYNC B1 ;  /* 0x0000000000017941 */ /* 0x000fea0003800000 */
.L_x_24572:
        /* <DEDUP_REMOVED lines=9> */
.L_x_24574:
[----:B------:R-:W-:Y:S02]  /*128c0*/  IMAD.MOV.U32 R87, RZ, RZ, 0x4 ;  /* 0x00000004ff577424 */ /* 0x000fe400078e00ff */
[----:B------:R-:W-:-:S05]  /*128d0*/  FADD.FTZ R94, R93, R88 ;  /* 0x000000585d5e7221 */ /* 0x000fca0000010000 */
[----:B------:R-:W-:-:S07]  /*128e0*/  MOV R98, R94 ;  /* 0x0000005e00627202 */ /* 0x000fce0000000f00 */
[----:B------:R-:W-:Y:S05]  /*128f0*/  WARPSYNC.COLLECTIVE R34, `(.L_x_24575) ;  /* 0x0000000022087348 */ /* 0x000fea0003c00000 */
[----:B------:R0:W1:Y:S02]  /*12900*/  SHFL.BFLY P6, R88, R98, R87, R35 ;  /* 0x0c00005762587389 */ /* 0x00006400000c0023 */
[----:B01----:R-:W-:Y:S05]  /*12910*/  ENDCOLLECTIVE ;  /* 0x000000000000791b */ /* 0x003fea0003800000 */
.L_x_24575:
[----:B------:R-:W-:Y:S02]  /*12920*/  IMAD.MOV.U32 R87, RZ, RZ, 0x8 ;  /* 0x00000008ff577424 */ /* 0x000fe400078e00ff */
[----:B------:R-:W-:-:S05]  /*12930*/  FADD.FTZ R95, R94, R88 ;  /* 0x000000585e5f7221 */ /* 0x000fca0000010000 */
[----:B------:R-:W-:-:S07]  /*12940*/  MOV R98, R95 ;  /* 0x0000005f00627202 */ /* 0x000fce0000000f00 */
[----:B------:R-:W-:Y:S05]  /*12950*/  WARPSYNC.COLLECTIVE R34, `(.L_x_24576) ;  /* 0x0000000022087348 */ /* 0x000fea0003c00000 */
[----:B------:R0:W1:Y:S02]  /*12960*/  SHFL.BFLY P6, R88, R98, R87, R35 ;  /* 0x0c00005762587389 */ /* 0x00006400000c0023 */
[----:B01----:R-:W-:Y:S05]  /*12970*/  ENDCOLLECTIVE ;  /* 0x000000000000791b */ /* 0x003fea0003800000 */
.L_x_24576:
[----:B------:R-:W-:Y:S02]  /*12980*/  IMAD.MOV.U32 R87, RZ, RZ, 0x10 ;  /* 0x00000010ff577424 */ /* 0x000fe400078e00ff */
[----:B------:R-:W-:-:S05]  /*12990*/  FADD.FTZ R96, R95, R88 ;  /* 0x000000585f607221 */ /* 0x000fca0000010000 */
[----:B------:R-:W-:-:S07]  /*129a0*/  MOV R98, R96 ;  /* 0x0000006000627202 */ /* 0x000fce0000000f00 */
[----:B------:R-:W-:Y:S05]  /*129b0*/  WARPSYNC.COLLECTIVE R34, `(.L_x_24577) ;  /* 0x0000000022087348 */ /* 0x000fea0003c00000 */
[----:B------:R0:W1:Y:S02]  /*129c0*/  SHFL.BFLY P6, R88, R98, R87, R35 ;  /* 0x0c00005762587389 */ /* 0x00006400000c0023 */
[----:B01----:R-:W-:Y:S05]  /*129d0*/  ENDCOLLECTIVE ;  /* 0x000000000000791b */ /* 0x003fea0003800000 */
.L_x_24577:
[----:B------:R-:W-:Y:S02]  /*129e0*/  IMAD.MOV.U32 R87, RZ, RZ, 0x1 ;  /* 0x00000001ff577424 */ /* 0x000fe400078e00ff */
[----:B------:R-:W-:Y:S01]  /*129f0*/  FADD.FTZ R75, R96, R88 ;  /* 0x00000058604b7221 */ /* 0x000fe20000010000 */
[----:B------:R-:W-:-:S03]  /*12a00*/  ISETP.GT.U32.AND P6, PT, R48, 0xbf, PT ;  /* 0x000000bf3000780c */ /* 0x000fc60003fc4070 */
        /* <DEDUP_REMOVED lines=49> */
[----:B------:R-:W-:Y:S01]  /*12d20*/  @P6 FFMA.FTZ R32, R34, R34, R33 ;  /* 0x0000002222206223 */ /* 0x000fe20000010021 */
[----:B------:R-:W-:-:S04]  /*12d30*/  MOV R34, 0xffffffff ;  /* 0xffffffff00227802 */ /* 0x000fc80000000f00 */
[----:B------:R-:W-:-:S07]  /*12d40*/  MOV R98, R32 ;  /* 0x0000002000627202 */ /* 0x000fce0000000f00 */
[----:B------:R-:W-:Y:S05]  /*12d50*/  WARPSYNC.COLLECTIVE R34, `(.L_x_24578) ;  /* 0x0000000022087348 */ /* 0x000fea0003c00000 */
[----:B------:R0:W1:Y:S02]  /*12d60*/  SHFL.BFLY P6, R88, R98, R87, R35 ;  /* 0x0c00005762587389 */ /* 0x00006400000c0023 */
[----:B01----:R-:W-:Y:S05]  /*12d70*/  ENDCOLLECTIVE ;  /* 0x000000000000791b */ /* 0x003fea0003800000 */
.L_x_24578:
[----:B------:R-:W-:Y:S02]  /*12d80*/  HFMA2 R87, -RZ, RZ, 0, 1.1920928955078125e-07 ;  /* 0x00000002ff577431 */ /* 0x000fe400000001ff */
[----:B------:R-:W-:-:S04]  /*12d90*/  FADD.FTZ R33, R32, R88 ;  /* 0x0000005820217221 */ /* 0x000fc80000010000 */
[----:B------:R-:W-:-:S07]  /*12da0*/  IMAD.MOV.U32 R98, RZ, RZ, R33 ;  /* 0x000000ffff627224 */ /* 0x000fce00078e0021 */
[----:B------:R-:W-:Y:S05]  /*12db0*/  WARPSYNC.COLLECTIVE R34, `(.L_x_24579) ;  /* 0x0000000022087348 */ /* 0x000fea0003c00000 */
[----:B------:R0:W1:Y:S02]  /*12dc0*/  SHFL.BFLY P6, R88, R98, R87, R35 ;  /* 0x0c00005762587389 */ /* 0x00006400000c0023 */
[----:B01----:R-:W-:Y:S05]  /*12dd0*/  ENDCOLLECTIVE ;  /* 0x000000000000791b */ /* 0x003fea0003800000 */
.L_x_24579:
[----:B------:R-:W-:Y:S01]  /*12de0*/  MOV R87, 0x4 ;  /* 0x0000000400577802 */ /* 0x000fe20000000f00 */
[----:B------:R-:W-:-:S04]  /*12df0*/  FADD.FTZ R93, R33, R88 ;  /* 0x00000058215d7221 */ /* 0x000fc80000010000 */
[----:B------:R-:W-:-:S07]  /*12e00*/  IMAD.MOV.U32 R98, RZ, RZ, R93 ;  /* 0x000000ffff627224 */ /* 0x000fce00078e005d */
[----:B------:R-:W-:Y:S05]  /*12e10*/  WARPSYNC.COLLECTIVE R34, `(.L_x_24580) ;  /* 0x0000000022087348 */ /* 0x000fea0003c00000 */
[----:B------:R0:W1:Y:S02]  /*12e20*/  SHFL.BFLY P6, R88, R98, R87, R35 ;  /* 0x0c00005762587389 */ /* 0x00006400000c0023 */
[----:B01----:R-:W-:Y:S05]  /*12e30*/  ENDCOLLECTIVE ;  /* 0x000000000000791b */ /* 0x003fea0003800000 */
.L_x_24580:
[----:B------:R-:W-:Y:S02]  /*12e40*/  HFMA2 R87, -RZ, RZ, 0, 4.76837158203125e-07 ;  /* 0x00000008ff577431 */ /* 0x000fe400000001ff */
[----:B------:R-:W-:-:S04]  /*12e50*/  FADD.FTZ R94, R93, R88 ;  /* 0x000000585d5e7221 */ /* 0x000fc80000010000 */
[----:B------:R-:W-:-:S07]  /*12e60*/  IMAD.MOV.U32 R98, RZ, RZ, R94 ;  /* 0x000000ffff627224 */ /* 0x000fce00078e005e */
[----:B------:R-:W-:Y:S05]  /*12e70*/  WARPSYNC.COLLECTIVE R34, `(.L_x_24581) ;  /* 0x0000000022087348 */ /* 0x000fea0003c00000 */
[----:B------:R0:W1:Y:S02]  /*12e80*/  SHFL.BFLY P6, R88, R98, R87, R35 ;  /* 0x0c00005762587389 */ /* 0x00006400000c0023 */
[----:B01----:R-:W-:Y:S05]  /*12e90*/  ENDCOLLECTIVE ;  /* 0x000000000000791b */ /* 0x003fea0003800000 */
.L_x_24581:
[----:B------:R-:W-:Y:S01]  /*12ea0*/  MOV R87, 0x10 ;  /* 0x0000001000577802 */ /* 0x000fe20000000f00 */
[----:B------:R-:W-:-:S04]  /*12eb0*/  FADD.FTZ R95, R94, R88 ;  /* 0x000000585e5f7221 */ /* 0x000fc80000010000 */
[----:B------:R-:W-:-:S07]  /*12ec0*/  IMAD.MOV.U32 R98, RZ, RZ, R95 ;  /* 0x000000ffff627224 */ /* 0x000fce00078e005f */
[----:B------:R-:W-:Y:S05]  /*12ed0*/  WARPSYNC.COLLECTIVE R34, `(.L_x_24582) ;  /* 0x0000000022087348 */ /* 0x000fea0003c00000 */
[----:B------:R0:W1:Y:S02]  /*12ee0*/  SHFL.BFLY P6, R88, R98, R87, R35 ;  /* 0x0c00005762587389 */ /* 0x00006400000c0023 */
[----:B01----:R-:W-:Y:S05]  /*12ef0*/  ENDCOLLECTIVE ;  /* 0x000000000000791b */ /* 0x003fea0003800000 */
.L_x_24582:
[----:B------:R-:W-:Y:S05]  /*12f00*/  BRA `(.L_x_24583) ;  /* 0xffffffec00587947 */ /* 0x000fea000383ffff */
.L_x_24584:
        /* <DEDUP_REMOVED lines=15> */
.L_x_28842:


//--------------------- .text._ZN10layer_norm13ln_fwd_kernelINS_13Kernel_traitsI6__halfffffjLj768ELj1ELj4ELj1ELj16ENS_18Kernel_traits_baseILj768ES2_ffffjLj128EEEEELb1ELb1ELb0ELb1EEEvNS_9FwdParamsE --------------------------
	.section	.text._ZN10layer_norm13ln_fwd_kernelINS_13Kernel_traitsI6__halfffffjLj768ELj1ELj4ELj1ELj16ENS_18Kernel_traits_baseILj768ES2_ffffjLj128EEEEELb1ELb1ELb0ELb1EEEvNS_9FwdParamsE,"ax",@progbits
	.align	128
        .global         _ZN10layer_norm13ln_fwd_kernelINS_13Kernel_traitsI6__halfffffjLj768ELj1ELj4ELj1ELj16ENS_18Kernel_traits_baseILj768ES2_ffffjLj128EEEEELb1ELb1ELb0ELb1EEEvNS_9FwdParamsE
        .type           _ZN10layer_norm13ln_fwd_kernelINS_13Kernel_traitsI6__halfffffjLj768ELj1ELj4ELj1ELj16ENS_18Kernel_traits_baseILj768ES2_ffffjLj128EEEEELb1ELb1ELb0ELb1EEEvNS_9FwdParamsE,@function
        .size           _ZN10layer_norm13ln_fwd_kernelINS_13Kernel_traitsI6__halfffffjLj768ELj1ELj4ELj1ELj16ENS_18Kernel_traits_baseILj768ES2_ffffjLj128EEEEELb1ELb1ELb0ELb1EEEvNS_9FwdParamsE,(.L_x_28843 - _ZN10layer_norm13ln_fwd_kernelINS_13Kernel_traitsI6__halfffffjLj768ELj1ELj4ELj1ELj16ENS_18Kernel_traits_baseILj768ES2_ffffjLj128EEEEELb1ELb1ELb0ELb1EEEvNS_9FwdParamsE)
        .other          _ZN10layer_norm13ln_fwd_kernelINS_13Kernel_traitsI6__halfffffjLj768ELj1ELj4ELj1ELj16ENS_18Kernel_traits_baseILj768ES2_ffffjLj128EEEEELb1ELb1ELb0ELb1EEEvNS_9FwdParamsE,@"STO_CUDA_ENTRY STV_DEFAULT"
_ZN10layer_norm13ln_fwd_kernelINS_13Kernel_traitsI6__halfffffjLj768ELj1ELj4ELj1ELj16ENS_18Kernel_traits_baseILj768ES2_ffffjLj128EEEEELb1ELb1ELb0ELb1EEEvNS_9FwdParamsE:
.text._ZN10layer_norm13ln_fwd_kernelINS_13Kernel_traitsI6__halfffffjLj768ELj1ELj4ELj1ELj16ENS_18Kernel_traits_baseILj768ES2_ffffjLj128EEEEELb1ELb1ELb0ELb1EEEvNS_9FwdParamsE:
        /* <DEDUP_REMOVED lines=73> */
.L_x_24585:
        /* <DEDUP_REMOVED lines=22> */
.L_x_24586:
[----:B------:R-:W1:Y:S02]  /*05f0*/  LDCU UR4, c[0x0][0x384] ;  /* 0x00007080ff0477ac */ /* 0x000e640008000800 */
[----:B-1----:R-:W-:-:S13]  /*0600*/  ISETP.GE.AND P0, PT, R84, UR4, PT ;  /* 0x0000000454007c0c */ /* 0x002fda000bf06270 */
[----:B------:R-:W-:Y:S05]  /*0610*/  @P0 EXIT ;  /* 0x000000000000094d */ /* 0x000fea0003800000 */
[----:B-----5:R-:W-:Y:S01]  /*0620*/  IMAD.MOV.U32 R114, RZ, RZ, R30 ;  /* 0x000000ffff727224 */ /* 0x020fe200078e001e */
[----:B------:R-:W-:Y:S01]  /*0630*/  SHF.R.U64 R113, R30, 0x10, R31 ;  /* 0x000000101e717819 */ /* 0x000fe2000000121f */
[--C-:B------:R-:W-:Y:S01]  /*0640*/  IMAD.MOV.U32 R46, RZ, RZ, R25.reuse ;  /* 0x000000ffff2e7224 */ /* 0x100fe200078e0019 */
[--C-:B------:R-:W-:Y:S01]  /*0650*/  SHF.R.U64 R119, R24, 0x10, R25.reuse ;  /* 0x0000001018777819 */ /* 0x100fe20000001219 */
[----:B------:R-:W-:Y:S01]  /*0660*/  IMAD.MOV.U32 R116, RZ, RZ, R28 ;  /* 0x000000ffff747224 */ /* 0x000fe200078e001c */
[----:B------:R-:W-:Y:S01]  /*0670*/  SHF.R.U32.HI R48, RZ, 0x10, R25 ;  /* 0x00000010ff307819 */ /* 0x000fe20000011619 */
[----:B------:R-:W-:Y:S01]  /*0680*/  IMAD.MOV.U32 R30, RZ, RZ, R22 ;  /* 0x000000ffff1e7224 */ /* 0x000fe200078e0016 */
[----:B------:R-:W-:Y:S01]  /*0690*/  MOV R118, R26 ;  /* 0x0000001a00767202 */ /* 0x000fe20000000f00 */
[----:B------:R-:W-:Y:S01]  /*06a0*/  IMAD.MOV.U32 R25, RZ, RZ, R41 ;  /* 0x000000ffff197224 */ /* 0x000fe200078e0029 */
[--C-:B------:R-:W-:Y:S01]  /*06b0*/  SHF.R.U64 R117, R26, 0x10, R27.reuse ;  /* 0x000000101a757819 */ /* 0x100fe2000000121b */
[----:B------:R-:W-:Y:S01]  /*06c0*/  IMAD.MOV.U32 R47, RZ, RZ, R27 ;  /* 0x000000ffff2f7224 */ /* 0x000fe200078e001b */
[----:B------:R-:W-:Y:S01]  /*06d0*/  SHF.R.U64 R36, R28, 0x10, R29 ;  /* 0x000000101c247819 */ /* 0x000fe2000000121d */
[----:B------:R-:W-:Y:S01]  /*06e0*/  IMAD.MOV.U32 R120, RZ, RZ, R24 ;  /* 0x000000ffff787224 */ /* 0x000fe200078e0018 */
[----:B------:R-:W-:Y:S01]  /*06f0*/  SHF.R.U64 R17, R22, 0x10, R23 ;  /* 0x0000001016117819 */ /* 0x000fe20000001217 */
[----:B0-----:R-:W-:Y:S01]  /*0700*/  IMAD.MOV.U32 R33, RZ, RZ, R43 ;  /* 0x000000ffff217224 */ /* 0x001fe200078e002b */
[----:B------:R-:W-:Y:S01]  /*0710*/  MOV R28, R40 ;  /* 0x00000028001c7202 */ /* 0x000fe20000000f00 */
[----:B------:R-:W-:Y:S01]  /*0720*/  IMAD.MOV.U32 R24, RZ, RZ, R38 ;  /* 0x000000ffff187224 */ /* 0x000fe200078e0026 */
[--C-:B------:R-:W-:Y:S01]  /*0730*/  SHF.R.U64 R22, R40, 0x10, R41.reuse ;  /* 0x0000001028167819 */ /* 0x100fe20000001229 */
[----:B------:R-:W-:Y:S01]  /*0740*/  IMAD.HI.U32 R40, R83, -0x326172a9, RZ ;  /* 0xcd9e8d5753287827 */ /* 0x000fe200078e00ff */
[----:B------:R-:W-:Y:S01]  /*0750*/  SHF.R.U32.HI R26, RZ, 0x10, R41 ;  /* 0x00000010ff1a7819 */ /* 0x000fe20000011629 */
[----:B------:R-:W0:Y:S01]  /*0760*/  LDCU.64 UR4, c[0x0][0x3e0] ;  /* 0x00007c00ff0477ac */ /* 0x000e220008000a00 */
[----:B------:R-:W-:Y:S01]  /*0770*/  SHF.R.U32.HI R49, RZ, 0x10, R27 ;  /* 0x00000010ff317819 */ /* 0x000fe2000001161b */
[----:B------:R-:W-:Y:S01]  /*0780*/  IMAD.HI.U32 R41, R82, -0x2daee0ad, RZ ;  /* 0xd2511f5352297827 */ /* 0x000fe200078e00ff */
[----:B------:R-:W-:Y:S01]  /*0790*/  LOP3.LUT R40, R81, UR6, R40, 0x96, !PT ;  /* 0x0000000651287c12 */ /* 0x000fe2000f8e9628 */
[----:B------:R-:W-:Y:S01]  /*07a0*/  BSSY B0, `(.L_x_24587) ;  /* 0x00010e1000007945 */ /* 0x000fe20003800000 */
[----:B------:R-:W-:Y:S01]  /*07b0*/  MOV R37, R29 ;  /* 0x0000001d00257202 */ /* 0x000fe20000000f00 */
[----:B------:R-:W-:Y:S01]  /*07c0*/  IMAD.MOV.U32 R27, RZ, RZ, R23 ;  /* 0x000000ffff1b7224 */ /* 0x000fe200078e0017 */
[----:B------:R-:W-:Y:S01]  /*07d0*/  LOP3.LUT R41, R41, UR7, RZ, 0x3c, !PT ;  /* 0x0000000729297c12 */ /* 0x000fe2000f8e3cff */
[----:B------:R-:W-:Y:S01]  /*07e0*/  IMAD.MOV.U32 R54, RZ, RZ, R20 ;  /* 0x000000ffff367224 */ /* 0x000fe200078e0014 */
[----:B------:R-:W-:Y:S01]  /*07f0*/  SHF.R.U32.HI R115, RZ, 0x10, R29 ;  /* 0x00000010ff737819 */ /* 0x000fe2000001161d */
[----:B------:R-:W-:Y:S01]  /*0800*/  IMAD.MOV.U32 R55, RZ, RZ, R21 ;  /* 0x000000ffff377224 */ /* 0x000fe200078e0015 */
[----:B------:R-:W-:Y:S01]  /*0810*/  SHF.R.U32.HI R29, RZ, 0x10, R23 ;  /* 0x00000010ff1d7819 */ /* 0x000fe20000011617 */
[----:B------:R-:W-:Y:S01]  /*0820*/  IMAD.MOV.U32 R59, RZ, RZ, R19 ;  /* 0x000000ffff3b7224 */ /* 0x000fe200078e0013 */
[----:B------:R-:W-:Y:S01]  /*0830*/  MOV R112, R42 ;  /* 0x0000002a00707202 */ /* 0x000fe20000000f00 */
[----:B------:R-:W-:Y:S01]  /*0840*/  IMAD.MOV.U32 R62, RZ, RZ, R14 ;  /* 0x000000ffff3e7224 */ /* 0x000fe200078e000e */
[--C-:B------:R-:W-:Y:S01]  /*0850*/  SHF.R.U64 R111, R42, 0x10, R43.reuse ;  /* 0x000000102a6f7819 */ /* 0x100fe2000000122b */
[----:B------:R-:W-:Y:S01]  /*0860*/  IMAD.HI.U32 R42, R40, -0x2daee0ad, RZ ;  /* 0xd2511f53282a7827 */ /* 0x000fe200078e00ff */
[----:B------:R-:W-:Y:S01]  /*0870*/  SHF.R.U32.HI R32, RZ, 0x10, R43 ;  /* 0x00000010ff207819 */ /* 0x000fe2000001162b */
[----:B0-----:R-:W-:Y:S01]  /*0880*/  UISETP.NE.U32.AND UP0, UPT, UR4, URZ, UPT ;  /* 0x000000ff0400728c */ /* 0x001fe2000bf05070 */
[----:B------:R-:W-:Y:S01]  /*0890*/  MOV R23, R39 ;  /* 0x0000002700177202 */ /* 0x000fe20000000f00 */
[----:B------:R-:W-:Y:S01]  /*08a0*/  IMAD R43, R82, -0x2daee0ad, RZ ;  /* 0xd2511f53522b7824 */ /* 0x000fe200078e02ff */
[--C-:B------:R-:W-:Y:S01]  /*08b0*/  SHF.R.U64 R52, R38, 0x10, R39.reuse ;  /* 0x0000001026347819 */ /* 0x100fe20000001227 */
[----:B------:R-:W-:Y:S01]  /*08c0*/  IMAD.HI.U32 R38, R41, -0x326172a9, RZ ;  /* 0xcd9e8d5729267827 */ /* 0x000fe200078e00ff */
[----:B------:R-:W-:Y:S01]  /*08d0*/  SHF.R.U32.HI R53, RZ, 0x10, R39 ;  /* 0x00000010ff357819 */ /* 0x000fe20000011627 */
[----:B------:R-:W0:Y:S01]  /*08e0*/  LDCU.U8 UR4, c[0x0][0x410] ;  /* 0x00008200ff0477ac */ /* 0x000e220008000000 */
[----:B------:R-:W-:Y:S01]  /*08f0*/  LOP3.LUT R42, R43, UR15, R42, 0x96, !PT ;  /* 0x0000000f2b2a7c12 */ /* 0x000fe2000f8e962a */
[----:B------:R-:W-:Y:S01]  /*0900*/  IMAD R39, R83, -0x326172a9, RZ ;  /* 0xcd9e8d5753277824 */ /* 0x000fe200078e02ff */
[--C-:B------:R-:W-:Y:S01]  /*0910*/  SHF.R.U64 R56, R20, 0x10, R21.reuse ;  /* 0x0000001014387819 */ /* 0x100fe20000001215 */
[----:B------:R-:W-:Y:S01]  /*0920*/  IMAD R41, R41, -0x326172a9, RZ ;  /* 0xcd9e8d5729297824 */ /* 0x000fe200078e02ff */
[----:B------:R-:W-:Y:S01]  /*0930*/  SHF.R.U32.HI R57, RZ, 0x10, R21 ;  /* 0x00000010ff397819 */ /* 0x000fe20000011615 */
[----:B------:R-:W-:Y:S01]  /*0940*/  IMAD R40, R40, -0x2daee0ad, RZ ;  /* 0xd2511f5328287824 */ /* 0x000fe200078e02ff */
[----:B------:R-:W-:Y:S01]  /*0950*/  LOP3.LUT R38, R39, UR14, R38, 0x96, !PT ;  /* 0x0000000e27267c12 */ /* 0x000fe2000f8e9626 */
[----:B------:R-:W-:Y:S01]  /*0960*/  IMAD.HI.U32 R20, R42, -0x326172a9, RZ ;  /* 0xcd9e8d572a147827 */ /* 0x000fe200078e00ff */
[----:B------:R-:W-:Y:S01]  /*0970*/  MOV R58, R18 ;  /* 0x00000012003a7202 */ /* 0x000fe20000000f00 */
[----:B------:R-:W-:Y:S01]  /*0980*/  UISETP.NE.AND.EX UP0, UPT, UR5, URZ, UPT, UP0 ;  /* 0x000000ff0500728c */ /* 0x000fe2000bf05300 */
[--C-:B------:R-:W-:Y:S01]  /*0990*/  SHF.R.U64 R60, R18, 0x10, R19.reuse ;  /* 0x00000010123c7819 */ /* 0x100fe20000001213 */
[C---:B------:R-:W-:Y:S01]  /*09a0*/  IMAD.HI.U32 R21, R38.reuse, -0x2daee0ad, RZ ;  /* 0xd2511f5326157827 */ /* 0x040fe200078e00ff */
[----:B------:R-:W-:Y:S01]  /*09b0*/  LOP3.LUT R20, R41, UR16, R20, 0x96, !PT ;  /* 0x0000001029147c12 */ /* 0x000fe2000f8e9614 */
[----:B------:R-:W1:Y:S01]  /*09c0*/  LDCU UR32, c[0x0][0x404] ;  /* 0x00008080ff2077ac */ /* 0x000e620008000800 */
[----:B------:R-:W-:Y:S01]  /*09d0*/  SHF.R.U32.HI R61, RZ, 0x10, R19 ;  /* 0x00000010ff3d7819 */ /* 0x000fe20000011613 */
[----:B------:R-:W-:Y:S01]  /*09e0*/  IMAD R39, R38, -0x2daee0ad, RZ ;  /* 0xd2511f5326277824 */ /* 0x000fe200078e02ff */
[----:B------:R-:W-:Y:S01]  /*09f0*/  LOP3.LUT R21, R40, UR17, R21, 0x96, !PT ;  /* 0x0000001128157c12 */ /* 0x000fe2000f8e9615 */
[----:B------:R-:W-:Y:S01]  /*0a00*/  IMAD.HI.U32 R18, R20, -0x2daee0ad, RZ ;  /* 0xd2511f5314127827 */ /* 0x000fe200078e00ff */
[--C-:B------:R-:W-:Y:S01]  /*0a10*/  SHF.R.U64 R64, R14, 0x10, R15.reuse ;  /* 0x000000100e407819 */ /* 0x100fe2000000120f */
[----:B------:R-:W2:Y:S01]  /*0a20*/  LDCU UR33, c[0x0][0x408] ;  /* 0x00008100ff2177ac */ /* 0x000ea20008000800 */
[----:B------:R-:W-:Y:S01]  /*0a30*/  MOV R63, R15 ;  /* 0x0000000f003f7202 */ /* 0x000fe20000000f00 */
[----:B------:R-:W-:Y:S01]  /*0a40*/  IMAD R19, R42, -0x326172a9, RZ ;  /* 0xcd9e8d572a137824 */ /* 0x000fe200078e02ff */
[----:B------:R-:W-:Y:S01]  /*0a50*/  LOP3.LUT R18, R39, UR19, R18, 0x96, !PT ;  /* 0x0000001327127c12 */ /* 0x000fe2000f8e9612 */
[----:B------:R-:W-:Y:S01]  /*0a60*/  IMAD.HI.U32 R14, R21, -0x326172a9, RZ ;  /* 0xcd9e8d57150e7827 */ /* 0x000fe200078e00ff */
[----:B------:R-:W-:Y:S01]  /*0a70*/  SHF.R.U32.HI R65, RZ, 0x10, R15 ;  /* 0x00000010ff417819 */ /* 0x000fe2000001160f */
[----:B------:R-:W3:Y:S01]  /*0a80*/  LDCU UR12, c[0x0][0x388] ;  /* 0x00007100ff0c77ac */ /* 0x000ee20008000800 */
[----:B------:R-:W-:Y:S01]  /*0a90*/  PRMT R115, R115, 0x5410, R36 ;  /* 0x0000541073737816 */ /* 0x000fe20000000024 */
[----:B------:R-:W-:Y:S01]  /*0aa0*/  IMAD R38, R21, -0x326172a9, RZ ;  /* 0xcd9e8d5715267824 */ /* 0x000fe200078e02ff */
[----:B------:R-:W-:Y:S01]  /*0ab0*/  LOP3.LUT R14, R19, UR18, R14, 0x96, !PT ;  /* 0x00000012130e7c12 */ /* 0x000fe2000f8e960e */
[----:B------:R-:W-:Y:S01]  /*0ac0*/  IMAD.HI.U32 R15, R18, -0x326172a9, RZ ;  /* 0xcd9e8d57120f7827 */ /* 0x000fe200078e00ff */
[--C-:B------:R-:W-:Y:S01]  /*0ad0*/  SHF.R.U64 R92, R44, 0x10, R45.reuse ;  /* 0x000000102c5c7819 */ /* 0x100fe2000000122d */
[----:B------:R-:W4:Y:S01]  /*0ae0*/  LDCU UR13, c[0x0][0x448] ;  /* 0x00008900ff0d77ac */ /* 0x000f220008000800 */
[----:B------:R-:W-:Y:S01]  /*0af0*/  SHF.R.U32.HI R0, RZ, 0x10, R45 ;  /* 0x00000010ff007819 */ /* 0x000fe2000001162d */
[----:B------:R-:W-:Y:S01]  /*0b00*/  IMAD R20, R20, -0x2daee0ad, RZ ;  /* 0xd2511f5314147824 */ /* 0x000fe200078e02ff */
[----:B------:R-:W-:Y:S01]  /*0b10*/  LOP3.LUT R15, R38, UR20, R15, 0x96, !PT ;  /* 0x00000014260f7c12 */ /* 0x000fe2000f8e960f */
[----:B------:R-:W-:Y:S01]  /*0b20*/  IMAD.HI.U32 R19, R14, -0x2daee0ad, RZ ;  /* 0xd2511f530e137827 */ /* 0x000fe200078e00ff */
[----:B------:R-:W-:Y:S01]  /*0b30*/  PRMT R92, R0, 0x5410, R92 ;  /* 0x00005410005c7816 */ /* 0x000fe2000000005c */
[----:B------:R-:W1:Y:S01]  /*0b40*/  LDCU.64 UR10, c[0x0][0x3a0] ;  /* 0x00007400ff0a77ac */ /* 0x000e620008000a00 */
[----:B------:R-:W-:Y:S01]  /*0b50*/  SHF.R.U64 R66, R2, 0x10, R3 ;  /* 0x0000001002427819 */ /* 0x000fe20000001203 */
[----:B------:R-:W-:Y:S01]  /*0b60*/  IMAD R39, R14, -0x2daee0ad, RZ ;  /* 0xd2511f530e277824 */ /* 0x000fe200078e02ff */
[----:B------:R-:W-:Y:S01]  /*0b70*/  LOP3.LUT R19, R20, UR21, R19, 0x96, !PT ;  /* 0x0000001514137c12 */ /* 0x000fe2000f8e9613 */
[----:B------:R-:W-:Y:S01]  /*0b80*/  IMAD.HI.U32 R20, R15, -0x2daee0ad, RZ ;  /* 0xd2511f530f147827 */ /* 0x000fe200078e00ff */
[----:B------:R-:W-:Y:S01]  /*0b90*/  SHF.R.U32.HI R67, RZ, 0x10, R3 ;  /* 0x00000010ff437819 */ /* 0x000fe20000011603 */
[----:B0-----:R-:W-:Y:S01]  /*0ba0*/  UISETP.NE.AND UP1, UPT, UR4, URZ, UPT ;  /* 0x000000ff0400728c */ /* 0x001fe2000bf25270 */
[--C-:B------:R-:W-:Y:S01]  /*0bb0*/  SHF.R.U64 R68, R4, 0x10, R5.reuse ;  /* 0x0000001004447819 */ /* 0x100fe20000001205 */
[----:B------:R-:W-:Y:S01]  /*0bc0*/  IMAD R21, R18, -0x326172a9, RZ ;  /* 0xcd9e8d5712157824 */ /* 0x000fe200078e02ff */
[----:B------:R-:W-:Y:S01]  /*0bd0*/  LOP3.LUT R20, R39, UR23, R20, 0x96, !PT ;  /* 0x0000001727147c12 */ /* 0x000fe2000f8e9614 */
[----:B------:R-:W-:Y:S01]  /*0be0*/  IMAD.HI.U32 R14, R19, -0x326172a9, RZ ;  /* 0xcd9e8d57130e7827 */ /* 0x000fe200078e00ff */
[----:B------:R-:W-:-:S02]  /*0bf0*/  SHF.R.U32.HI R69, RZ, 0x10, R5 ;  /* 0x00000010ff457819 */ /* 0x000fc40000011605 */
[--C-:B------:R-:W-:Y:S01]  /*0c00*/  SHF.R.U64 R70, R6, 0x10, R7.reuse ;  /* 0x0000001006467819 */ /* 0x100fe20000001207 */
[----:B------:R-:W-:Y:S01]  /*0c10*/  IMAD R36, R15, -0x2daee0ad, RZ ;  /* 0xd2511f530f247824 */ /* 0x000fe200078e02ff */
[----:B------:R-:W-:Y:S01]  /*0c20*/  LOP3.LUT R14, R21, UR22, R14, 0x96, !PT ;  /* 0x00000016150e7c12 */ /* 0x000fe2000f8e960e */
[----:B------:R-:W-:Y:S01]  /*0c30*/  IMAD R19, R19, -0x326172a9, RZ ;  /* 0xcd9e8d5713137824 */ /* 0x000fe200078e02ff */
[----:B------:R-:W-:Y:S01]  /*0c40*/  SHF.R.U32.HI R71, RZ, 0x10, R7 ;  /* 0x00000010ff477819 */ /* 0x000fe20000011607 */
[----:B------:R-:W-:Y:S01]  /*0c50*/  IMAD.HI.U32 R18, R20, -0x326172a9, RZ ;  /* 0xcd9e8d5714127827 */ /* 0x000fe200078e00ff */
[----:B------:R-:W-:Y:S02]  /*0c60*/  SHF.R.U64 R72, R8, 0x10, R9 ;  /* 0x0000001008487819 */ /* 0x000fe40000001209 */
[----:B------:R-:W-:Y:S01]  /*0c70*/  SHF.R.U32.HI R34, RZ, 0x10, R31 ;  /* 0x00000010ff227819 */ /* 0x000fe2000001161f */
        /* <DEDUP_REMOVED lines=9> */
[----:B------:R-:W-:Y:S01]  /*0d10*/  SHF.R.U64 R76, R12, 0x10, R13 ;  /* 0x000000100c4c7819 */ /* 0x000fe2000000120d */
[----:B------:R-:W-:Y:S01]  /*0d20*/  IMAD.HI.U32 R14, R15, -0x326172a9, RZ ;  /* 0xcd9e8d570f0e7827 */ /* 0x000fe200078e00ff */
[----:B------:R-:W-:-:S02]  /*0d30*/  LOP3.LUT R21, R36, UR27, R21, 0x96, !PT ;  /* 0x0000001b24157c12 */ /* 0x000fc4000f8e9615 */
[----:B------:R-:W-:Y:S01]  /*0d40*/  SHF.R.U32.HI R77, RZ, 0x10, R13 ;  /* 0x00000010ff4d7819 */ /* 0x000fe2000001160d */
[----:B------:R-:W-:Y:S01]  /*0d50*/  IMAD R15, R15, -0x326172a9, RZ ;  /* 0xcd9e8d570f0f7824 */ /* 0x000fe200078e02ff */
[----:B------:R-:W-:Y:S01]  /*0d60*/  LOP3.LUT R14, R19, UR26, R14, 0x96, !PT ;  /* 0x0000001a130e7c12 */ /* 0x000fe2000f8e960e */
[----:B------:R-:W-:Y:S01]  /*0d70*/  IMAD R19, R18, -0x2daee0ad, RZ ;  /* 0xd2511f5312137824 */ /* 0x000fe200078e02ff */
[----:B------:R-:W-:Y:S01]  /*0d80*/  LOP3.LUT R91, R16, 0x3, RZ, 0xc0, !PT ;  /* 0x00000003105b7812 */ /* 0x000fe200078ec0ff */
[----:B------:R-:W-:Y:S01]  /*0d90*/  IMAD.HI.U32 R90, R21, -0x326172a9, RZ ;  /* 0xcd9e8d57155a7827 */ /* 0x000fe200078e00ff */
[----:B------:R-:W-:Y:S02]  /*0da0*/  PRMT R120, R46, 0x5410, R120 ;  /* 0x000054102e787816 */ /* 0x000fe40000000078 */
[----:B------:R-:W-:Y:S01]  /*0db0*/  PRMT R119, R48, 0x5410, R119 ;  /* 0x0000541030777816 */ /* 0x000fe20000000077 */
[----:B------:R-:W-:Y:S01]  /*0dc0*/  IMAD.HI.U32 R78, R14, -0x2daee0ad, RZ ;  /* 0xd2511f530e4e7827 */ /* 0x000fe200078e00ff */
[----:B------:R-:W-:-:S02]  /*0dd0*/  LOP3.LUT R90, R15, UR28, R90, 0x96, !PT ;  /* 0x0000001c0f5a7c12 */ /* 0x000fc4000f8e965a */
[----:B------:R-:W-:Y:S01]  /*0de0*/  PRMT R118, R47, 0x5410, R118 ;  /* 0x000054102f767816 */ /* 0x000fe20000000076 */
[----:B------:R-:W-:Y:S01]  /*0df0*/  HADD2.F32 R0, -RZ, R2.H0_H0 ;  /* 0x20000002ff007230 */ /* 0x000fe20000004100 */
[----:B------:R-:W-:Y:S01]  /*0e00*/  LOP3.LUT R78, R19, UR29, R78, 0x96, !PT ;  /* 0x0000001d134e7c12 */ /* 0x000fe2000f8e964e */
        /* <DEDUP_REMOVED lines=10> */
[----:B------:R-:W-:-:S02]  /*0eb0*/  IMAD R18, R21, -0x326172a9, RZ ;  /* 0xcd9e8d5715127824 */ /* 0x000fc400078e02ff */
[----:B------:R-:W-:Y:S02]  /*0ec0*/  IMAD R15, R14, -0x2daee0ad, RZ ;  /* 0xd2511f530e0f7824 */ /* 0x000fe400078e02ff */
[----:B------:R-:W-:-:S04]  /*0ed0*/  IMAD.HI.U32 R80, R90, -0x2daee0ad, RZ ;  /* 0xd2511f535a507827 */ /* 0x000fc800078e00ff */
[----:B------:R-:W-:Y:S01]  /*0ee0*/  IMAD.HI.U32 R79, R78, -0x326172a9, RZ ;  /* 0xcd9e8d574e4f7827 */ /* 0x000fe200078e00ff */
[----:B------:R-:W-:-:S03]  /*0ef0*/  LOP3.LUT R80, R15, UR31, R80, 0x96, !PT ;  /* 0x0000001f0f507c12 */ /* 0x000fc6000f8e9650 */
[----:B------:R-:W-:Y:S01]  /*0f00*/  HADD2.F32 R7, -RZ, R8.H0_H0 ;  /* 0x20000008ff077230 */ /* 0x000fe20000004100 */
[----:B------:R-:W-:Y:S01]  /*0f10*/  LOP3.LUT R79, R18, UR30, R79, 0x96, !PT ;  /* 0x0000001e124f7c12 */ /* 0x000fe2000f8e964f */
[----:B------:R-:W-:Y:S01]  /*0f20*/  IMAD.MOV.U32 R35, RZ, RZ, R31 ;  /* 0x000000ffff237224 */ /* 0x000fe200078e001f */
[----:B------:R-:W-:Y:S01]  /*0f30*/  MOV R31, R45 ;  /* 0x0000002d001f7202 */ /* 0x000fe20000000f00 */
[----:B------:R-:W-:Y:S02]  /*0f40*/  IMAD.MOV.U32 R110, RZ, RZ, R44 ;  /* 0x000000ffff6e7224 */ /* 0x000fe400078e002c */
[----:B------:R-:W-:Y:S01]  /*0f50*/  HADD2.F32 R8, -RZ, R9.H0_H0 ;  /* 0x20000009ff087230 */ /* 0x000fe20000004100 */
[----:B------:R-:W-:Y:S01]  /*0f60*/  PRMT R114, R35, 0x5410, R114 ;  /* 0x0000541023727816 */ /* 0x000fe20000000072 */
[----:B------:R-:W-:Y:S01]  /*0f70*/  HADD2.F32 R9, -RZ, R10.H0_H0 ;  /* 0x2000000aff097230 */ /* 0x000fe20000004100 */
[----:B------:R-:W-:Y:S01]  /*0f80*/  PRMT R110, R31, 0x5410, R110 ;  /* 0x000054101f6e7816 */ /* 0x000fe2000000006e */
        /* <DEDUP_REMOVED lines=40> */
[----:B------:R-:W-:Y:S02]  /*1210*/  IMAD R90, R90, -0x2daee0ad, RZ ;  /* 0xd2511f535a5a7824 */ /* 0x000fe400078e02ff */
[----:B-1234-:R-:W-:-:S07]  /*1220*/  IMAD R78, R78, -0x326172a9, RZ ;  /* 0xcd9e8d574e4e7824 */ /* 0x01efce00078e02ff */
.L_x_24840:
[----:B-1----:R-:W0:Y:S01]  /*1230*/  LDC.64 R50, c[0x0][0x390] ;  /* 0x0000e400ff327b82 */ /* 0x002e220000000a00 */
[----:B------:R-:W-:Y:S01]  /*1240*/  IMAD R24, R84, UR12, RZ ;  /* 0x0000000c54187c24 */ /* 0x000fe2000f8e02ff */
[----:B------:R-:W1:Y:S01]  /*1250*/  @UP0 LDCU.64 UR4, c[0x0][0x3e0] ;  /* 0x00007c00ff0407ac */ /* 0x000e620008000a00 */
[----:B------:R-:W-:Y:S01]  /*1260*/  PLOP3.LUT P0, PT, PT, PT, UP0, 0x80, 0x8 ;  /* 0x000000000008781c */ /* 0x000fe20003f0f008 */
[----:B------:R-:W-:Y:S01]  /*1270*/  IMAD.MOV.U32 R29, RZ, RZ, 0x4 ;  /* 0x00000004ff1d7424 */ /* 0x000fe200078e00ff */
[----:B------:R-:W-:Y:S01]  /*1280*/  PLOP3.LUT P1, PT, PT, PT, UP0, 0x80, 0x8 ;  /* 0x000000000008781c */ /* 0x000fe20003f2f008 */
[----:B------:R-:W-:Y:S01]  /*1290*/  HFMA2 R100, -RZ, RZ, 1.875, 0 ;  /* 0x3f800000ff647431 */ /* 0x000fe200000001ff */
[----:B------:R-:W-:-:S04]  /*12a0*/  SHF.R.S32.HI R25, RZ, 0x1f, R24 ;  /* 0x0000001fff197819 */ /* 0x000fc80000011418 */
[----:B------:R-:W-:-:S04]  /*12b0*/  LEA.HI R24, R25, R24, RZ, 0x2 ;  /* 0x0000001819187211 */ /* 0x000fc800078f10ff */
[----:B------:R-:W-:Y:S01]  /*12c0*/  LEA.HI.SX32 R93, R24, R85, 0x1e ;  /* 0x00000055185d7211 */ /* 0x000fe200078ff2ff */
[----:B-1----:R-:W-:-:S04]  /*12d0*/  @P0 IMAD.WIDE R28, R84, R29, UR4 ;  /* 0x00000004541c0e25 */ /* 0x002fc8000f8e021d */
[----:B0-----:R-:W-:Y:S01]  /*12e0*/  IMAD.WIDE.U32 R24, R93, 0x10, R50 ;  /* 0x000000105d187825 */ /* 0x001fe200078e0032 */
[----:B------:R0:W5:Y:S05]  /*12f0*/  @P1 LDG.E R100, desc[UR8][R28.64] ;  /* 0x000000081c641981 */ /* 0x00016a000c1e1900 */
[----:B------:R-:W5:Y:S01]  /*1300*/  LDG.E.128 R24, desc[UR8][R24.64] ;  /* 0x0000000818187981 */ /* 0x000f62000c1e1d00 */
[----:B------:R-:W-:Y:S01]  /*1310*/  ISETP.NE.U32.AND P0, PT, RZ, UR10, PT ;  /* 0x0000000aff007c0c */ /* 0x000fe2000bf05070 */
[----:B------:R-:W-:-:S03]  /*1320*/  IMAD.MOV.U32 R99, RZ, RZ, 0x2f800000 ;  /* 0x2f800000ff637424 */ /* 0x000fc600078e00ff */
[----:B------:R-:W-:-:S13]  /*1330*/  ISETP.NE.AND.EX P0, PT, RZ, UR11, PT, P0 ;  /* 0x0000000bff007c0c */ /* 0x000fda000bf05300 */
[----:B0-----:R-:W-:Y:S05]  /*1340*/  @!P0 BRA `(.L_x_24588) ;  /* 0x0000001400208947 */ /* 0x001fea0003800000 */
        /* <DEDUP_REMOVED lines=14> */
.L_x_28682:
[----:B------:R-:W-:Y:S05]  /*1430*/  BRX R28 -0x1440                                        (*"BRANCH_TARGETS .L_x_28683,.L_x_28684,.L_x_28685"*) ;  /* 0xffffffe81cf07949 */ /* 0x000fea000383ffff */
.L_x_28685:
[----:B------:R-:W-:Y:S01]  /*1440*/  VIADD R30, R91, 0x1 ;  /* 0x000000015b1e7836 */ /* 0x000fe20000000000 */
[----:B------:R-:W-:Y:S01]  /*1450*/  MOV R31, R79 ;  /* 0x0000004f001f7202 */ /* 0x000fe20000000f00 */
[----:B------:R-:W-:Y:S01]  /*1460*/  IMAD.MOV.U32 R34, RZ, RZ, R90 ;  /* 0x000000ffff227224 */ /* 0x000fe200078e005a */
[----:B------:R-:W-:Y:S06]  /*1470*/  BRA `(.L_x_24590) ;  /* 0x0000000000ec7947 */ /* 0x000fec0003800000 */
.L_x_28683:
[----:B------:R-:W-:Y:S01]  /*1480*/  IMAD.MOV.U32 R34, RZ, RZ, R90 ;  /* 0x000000ffff227224 */ /* 0x000fe200078e005a */
[----:B------:R-:W-:Y:S01]  /*1490*/  MOV R31, R80 ;  /* 0x00000050001f7202 */ /* 0x000fe20000000f00 */
[----:B------:R-:W-:Y:S01]  /*14a0*/  IMAD.MOV.U32 R30, RZ, RZ, 0x3 ;  /* 0x00000003ff1e7424 */ /* 0x000fe200078e00ff */
[----:B------:R-:W-:Y:S06]  /*14b0*/  BRA `(.L_x_24590) ;  /* 0x0000000000dc7947 */ /* 0x000fec0003800000 */
.L_x_28684:
        /* <DEDUP_REMOVED lines=13> */
.L_x_24592:
[----:B------:R-:W-:Y:S05]  /*1590*/  BSYNC.RECONVERGENT B2 ;  /* 0x0000000000027941 */ /* 0x000fea0003800200 */
.L_x_24591:
        /* <DEDUP_REMOVED lines=41> */
.L_x_24590:
[----:B------:R-:W-:Y:S05]  /*1830*/  BSYNC.RECONVERGENT B1 ;  /* 0x0000000000017941 */ /* 0x000fea0003800200 */
.L_x_24589:
[----:B------:R-:W-:Y:S01]  /*1840*/  I2FP.F32.U32 R28, R31 ;  /* 0x0000001f001c7245 */ /* 0x000fe20000201000 */
[----:B-----5:R-:W-:Y:S01]  /*1850*/  FMUL.FTZ R24, R24, R100 ;  /* 0x0000006418187220 */ /* 0x020fe20000410000 */
[----:B------:R-:W-:Y:S01]  /*1860*/  IMAD.U32 R101, RZ, RZ, UR33 ;  /* 0x00000021ff657e24 */ /* 0x000fe2000f8e00ff */
[----:B------:R-:W-:Y:S01]  /*1870*/  ISETP.NE.AND P2, PT, R30, 0x1, PT ;  /* 0x000000011e00780c */ /* 0x000fe20003f45270 */
[----:B------:R-:W-:Y:S02]  /*1880*/  IMAD.U32 R102, RZ, RZ, UR32 ;  /* 0x00000020ff667e24 */ /* 0x000fe4000f8e00ff */
[----:B------:R-:W-:Y:S01]  /*1890*/  FFMA.FTZ R29, R28, R99, 1.1641532182693481445e-10 ;  /* 0x2f0000001c1d7423 */ /* 0x000fe20000010063 */
[----:B------:R-:W-:Y:S01]  /*18a0*/  FMUL.FTZ R24, R24, R101 ;  /* 0x0000006518187220 */ /* 0x000fe20000410000 */
[----:B------:R-:W-:Y:S01]  /*18b0*/  HADD2.F32 R40, -RZ, R120.H1_H1 ;  /* 0x30000078ff287230 */ /* 0x000fe20000004100 */
[----:B------:R-:W-:Y:S02]  /*18c0*/  BSSY.RECONVERGENT B1, `(.L_x_24593) ;  /* 0x0000048000017945 */ /* 0x000fe40003800200 */
        /* <DEDUP_REMOVED lines=15> */
.L_x_24595:
        /* <DEDUP_REMOVED lines=13> */
.L_x_24597:
[----:B------:R-:W-:Y:S05]  /*1a90*/  BSYNC.RECONVERGENT B2 ;  /* 0x0000000000027941 */ /* 0x000fea0003800200 */
.L_x_24596:
        /* <DEDUP_REMOVED lines=42> */
.L_x_24594:
[----:B------:R-:W-:Y:S05]  /*1d40*/  BSYNC.RECONVERGENT B1 ;  /* 0x0000000000017941 */ /* 0x000fea0003800200 */
.L_x_24593:
[----:B------:R-:W-:Y:S01]  /*1d50*/  I2FP.F32.U32 R24, R24 ;  /* 0x0000001800187245 */ /* 0x000fe20000201000 */
[----:B------:R-:W-:Y:S01]  /*1d60*/  FMUL.FTZ R28, R25, R100 ;  /* 0x00000064191c7220 */ /* 0x000fe20000410000 */
[----:B------:R-:W-:Y:S01]  /*1d70*/  ISETP.NE.AND P3, PT, R29, 0x1, PT ;  /* 0x000000011d00780c */ /* 0x000fe20003f65270 */
[----:B------:R-:W-:Y:S01]  /*1d80*/  HADD2.F32 R41, -RZ, R119.H1_H1 ;  /* 0x30000077ff297230 */ /* 0x000fe20000004100 */
[----:B------:R-:W-:Y:S01]  /*1d90*/  BSSY.RECONVERGENT B1, `(.L_x_24598) ;  /* 0x000004a000017945 */ /* 0x000fe20003800200 */
[----:B------:R-:W-:Y:S01]  /*1da0*/  FFMA.FTZ R25, R24, R99, 1.1641532182693481445e-10 ;  /* 0x2f00000018197423 */ /* 0x000fe20000010063 */
[----:B------:R-:W-:-:S04]  /*1db0*/  FMUL.FTZ R28, R28, R101 ;  /* 0x000000651c1c7220 */ /* 0x000fc80000410000 */
        /* <DEDUP_REMOVED lines=15> */
.L_x_24600:
        /* <DEDUP_REMOVED lines=13> */
.L_x_24602:
[----:B------:R-:W-:Y:S05]  /*1f80*/  BSYNC.RECONVERGENT B2 ;  /* 0x0000000000027941 */ /* 0x000fea0003800200 */
.L_x_24601:
        /* <DEDUP_REMOVED lines=42> */
.L_x_24599:
[----:B------:R-:W-:Y:S05]  /*2230*/  BSYNC.RECONVERGENT B1 ;  /* 0x0000000000017941 */ /* 0x000fea0003800200 */
.L_x_24598:
[----:B------:R-:W-:Y:S01]  /*2240*/  I2FP.F32.U32 R24, R25 ;  /* 0x0000001900187245 */ /* 0x000fe20000201000 */
[----:B------:R-:W-:Y:S01]  /*2250*/  FMUL.FTZ R26, R26, R100 ;  /* 0x000000641a1a7220 */ /* 0x000fe20000410000 */
[----:B------:R-:W-:Y:S01]  /*2260*/  ISETP.NE.AND P4, PT, R28, 0x1, PT ;  /* 0x000000011c00780c */ /* 0x000fe20003f85270 */
[----:B------:R-:W-:Y:S01]  /*2270*/  HADD2.F32 R42, -RZ, R120.H0_H0 ;  /* 0x20000078ff2a7230 */ /* 0x000fe20000004100 */
[----:B------:R-:W-:Y:S01]  /*2280*/  BSSY.RECONVERGENT B1, `(.L_x_24603) ;  /* 0x000004a000017945 */ /* 0x000fe20003800200 */
[----:B------:R-:W-:Y:S01]  /*2290*/  FFMA.FTZ R25, R24, R99, 1.1641532182693481445e-10 ;  /* 0x2f00000018197423 */ /* 0x000fe20000010063 */
[----:B------:R-:W-:Y:S01]  /*22a0*/  FMUL.FTZ R26, R26, R101 ;  /* 0x000000651a1a7220 */ /* 0x000fe20000410000 */
[----:B------:R-:W-:-:S03]  /*22b0*/  HFMA2 R33, -RZ, RZ, 0, 1.1920928955078125e-07 ;  /* 0x00000002ff217431 */ /* 0x000fc600000001ff */
        /* <DEDUP_REMOVED lines=14> */
.L_x_24605:
        /* <DEDUP_REMOVED lines=13> */
.L_x_24607:
[----:B------:R-:W-:Y:S05]  /*2470*/  BSYNC.RECONVERGENT B2 ;  /* 0x0000000000027941 */ /* 0x000fea0003800200 */
.L_x_24606:
        /* <DEDUP_REMOVED lines=42> */
.L_x_24604:
[----:B------:R-:W-:Y:S05]  /*2720*/  BSYNC.RECONVERGENT B1 ;  /* 0x0000000000017941 */ /* 0x000fea0003800200 */
.L_x_24603:
[----:B------:R-:W-:Y:S01]  /*2730*/  I2FP.F32.U32 R24, R25 ;  /* 0x0000001900187245 */ /* 0x000fe20000201000 */
[----:B------:R-:W-:Y:S01]  /*2740*/  FMUL.FTZ R26, R27, R100 ;  /* 0x000000641b1a7220 */ /* 0x000fe20000410000 */
[----:B------:R-:W-:-:S03]  /*2750*/  HADD2.F32 R43, -RZ, R119.H0_H0 ;  /* 0x20000077ff2b7230 */ /* 0x000fc60000004100 */
[----:B------:R-:W-:Y:S01]  /*2760*/  FFMA.FTZ R25, R24, R99, 1.1641532182693481445e-10 ;  /* 0x2f00000018197423 */ /* 0x000fe20000010063 */
[----:B------:R-:W-:-:S04]  /*2770*/  FMUL.FTZ R26, R26, R101 ;  /* 0x000000651a1a7220 */ /* 0x000fc80000410000 */
[----:B------:R-:W-:-:S04]  /*2780*/  FSETP.GTU.FTZ.AND P5, PT, R25, R102, PT ;  /* 0x000000661900720b */ /* 0x000fc80003fbc000 */
[----:B------:R-:W-:Y:S02]  /*2790*/  FSEL R26, R26, RZ, !P5 ;  /* 0x000000ff1a1a7208 */ /* 0x000fe40006800000 */
[----:B------:R-:W-:-:S03]  /*27a0*/  PLOP3.LUT P4, PT, P5, PT, PT, 0x8, 0x80 ;  /* 0x000000000080781c */ /* 0x000fc60002f8e170 */
[----:B------:R-:W-:Y:S01]  /*27b0*/  FFMA.FTZ R43, R26, R43, R47 ;  /* 0x0000002b1a2b7223 */ /* 0x000fe2000001002f */
[----:B------:R-:W-:Y:S09]  /*27c0*/  BRA `(.L_x_24608) ;  /* 0x0000001400007947 */ /* 0x000ff20003800000 */
.L_x_24588:
        /* <DEDUP_REMOVED lines=16> */
.L_x_24611:
        /* <DEDUP_REMOVED lines=13> */
.L_x_24613:
[----:B------:R-:W-:Y:S05]  /*29a0*/  BSYNC.RECONVERGENT B2 ;  /* 0x0000000000027941 */ /* 0x000fea0003800200 */
.L_x_24612:
        /* <DEDUP_REMOVED lines=41> */
.L_x_24610:
[----:B------:R-:W-:Y:S05]  /*2c40*/  BSYNC.RECONVERGENT B1 ;  /* 0x0000000000017941 */ /* 0x000fea0003800200 */
.L_x_24609:
        /* <DEDUP_REMOVED lines=8> */
[----:B------:R-:W-:Y:S01]  /*2cd0*/  FSETP.GTU.FTZ.AND P1, PT, R29, R102, PT ;  /* 0x000000661d00720b */ /* 0x000fe20003f3c000 */
[----:B------:R-:W-:-:S03]  /*2ce0*/  HADD2.F32 R29, -RZ, R120.H1_H1 ;  /* 0x30000078ff1d7230 */ /* 0x000fc60000004100 */
        /* <DEDUP_REMOVED lines=14> */
.L_x_24616:
        /* <DEDUP_REMOVED lines=13> */
.L_x_24618:
[----:B------:R-:W-:Y:S05]  /*2ea0*/  BSYNC.RECONVERGENT B2 ;  /* 0x0000000000027941 */ /* 0x000fea0003800200 */
.L_x_24617:
        /* <DEDUP_REMOVED lines=42> */
.L_x_24615:
[----:B------:R-:W-:Y:S05]  /*3150*/  BSYNC.RECONVERGENT B1 ;  /* 0x0000000000017941 */ /* 0x000fea0003800200 */
.L_x_24614:
[----:B------:R-:W-:Y:S01]  /*3160*/  I2FP.F32.U32 R24, R24 ;  /* 0x0000001800187245 */ /* 0x000fe20000201000 */
[----:B------:R-:W-:Y:S01]  /*3170*/  FMUL.FTZ R28, R25, R100 ;  /* 0x00000064191c7220 */ /* 0x000fe20000410000 */
[----:B------:R-:W-:Y:S01]  /*3180*/  ISETP.NE.AND P3, PT, R29, 0x1, PT ;  /* 0x000000011d00780c */ /* 0x000fe20003f65270 */
[----:B------:R-:W-:Y:S02]  /*3190*/  BSSY.RECONVERGENT B1, `(.L_x_24619) ;  /* 0x000004b000017945 */ /* 0x000fe40003800200 */
[----:B------:R-:W-:Y:S01]  /*31a0*/  FFMA.FTZ R25, R24, R99, 1.1641532182693481445e-10 ;  /* 0x2f00000018197423 */ /* 0x000fe20000010063 */
[----:B------:R-:W-:Y:S01]  /*31b0*/  FMUL.FTZ R28, R28, R101 ;  /* 0x000000651c1c7220 */ /* 0x000fe20000410000 */
[----:B------:R-:W-:-:S03]  /*31c0*/  HADD2.F32 R24, -RZ, R119.H1_H1 ;  /* 0x30000077ff187230 */ /* 0x000fc60000004100 */
[----:B------:R-:W-:Y:S01]  /*31d0*/  FSETP.GTU.FTZ.AND P2, PT, R25, R102, PT ;  /* 0x000000661900720b */ /* 0x000fe20003f5c000 */
[----:B------:R-:W-:-:S03]  /*31e0*/  IMAD.MOV.U32 R25, RZ, RZ, R78 ;  /* 0x000000ffff197224 */ /* 0x000fc600078e004e */
        /* <DEDUP_REMOVED lines=13> */
.L_x_24621:
        /* <DEDUP_REMOVED lines=13> */
.L_x_24623:
[----:B------:R-:W-:Y:S05]  /*3390*/  BSYNC.RECONVERGENT B2 ;  /* 0x0000000000027941 */ /* 0x000fea0003800200 */
.L_x_24622:
        /* <DEDUP_REMOVED lines=42> */
.L_x_24620:
[----:B------:R-:W-:Y:S05]  /*3640*/  BSYNC.RECONVERGENT B1 ;  /* 0x0000000000017941 */ /* 0x000fea0003800200 */
.L_x_24619:
        /* <DEDUP_REMOVED lines=22> */
.L_x_24626:
        /* <DEDUP_REMOVED lines=13> */
.L_x_24628:
[----:B------:R-:W-:Y:S05]  /*3880*/  BSYNC.RECONVERGENT B2 ;  /* 0x0000000000027941 */ /* 0x000fea0003800200 */
.L_x_24627:
        /* <DEDUP_REMOVED lines=42> */
.L_x_24625:
[----:B------:R-:W-:Y:S05]  /*3b30*/  BSYNC.RECONVERGENT B1 ;  /* 0x0000000000017941 */ /* 0x000fea0003800200 */
.L_x_24624:
[----:B------:R-:W-:Y:S01]  /*3b40*/  I2FP.F32.U32 R24, R25 ;  /* 0x0000001900187245 */ /* 0x000fe20000201000 */
[----:B------:R-:W-:-:S04]  /*3b50*/  FMUL.FTZ R26, R27, R100 ;  /* 0x000000641b1a7220 */ /* 0x000fc80000410000 */
[----:B------:R-:W-:Y:S01]  /*3b60*/  FFMA.FTZ R25, R24, R99, 1.1641532182693481445e-10 ;  /* 0x2f00000018197423 */ /* 0x000fe20000010063 */
[----:B------:R-:W-:Y:S01]  /*3b70*/  FMUL.FTZ R26, R26, R101 ;  /* 0x000000651a1a7220 */ /* 0x000fe20000410000 */
[----:B------:R-:W-:-:S03]  /*3b80*/  HADD2.F32 R24, -RZ, R119.H0_H0 ;  /* 0x20000077ff187230 */ /* 0x000fc60000004100 */
[----:B------:R-:W-:-:S04]  /*3b90*/  FSETP.GTU.FTZ.AND P5, PT, R25, R102, PT ;  /* 0x000000661900720b */ /* 0x000fc80003fbc000 */
[----:B------:R-:W-:Y:S02]  /*3ba0*/  FSEL R43, R26, RZ, !P5 ;  /* 0x000000ff1a2b7208 */ /* 0x000fe40006800000 */
[----:B------:R-:W-:-:S03]  /*3bb0*/  PLOP3.LUT P4, PT, P5, PT, PT, 0x8, 0x80 ;  /* 0x000000000080781c */ /* 0x000fc60002f8e170 */
[----:B------:R-:W-:-:S10]  /*3bc0*/  FMUL.FTZ R43, R43, R24 ;  /* 0x000000182b2b7220 */ /* 0x000fd40000410000 */
.L_x_24608:
        /* <DEDUP_REMOVED lines=8> */
[----:B------:R-:W2:Y:S01]  /*3c50*/  @P0 LDC.64 R24, c[0x0][0x3a0] ;  /* 0x0000e800ff180b82 */ /* 0x000ea20000000a00 */
[----:B------:R-:W-:Y:S02]  /*3c60*/  IMAD.IADD R35, R26, 0x1, R27 ;  /* 0x000000011a237824 */ /* 0x000fe400078e021b */
[----:B------:R-:W-:-:S04]  /*3c70*/  IMAD.WIDE.U32 R26, R95, 0x10, R50 ;  /* 0x000000105f1a7825 */ /* 0x000fc800078e0032 */
[----:B0-----:R-:W-:-:S05]  /*3c80*/  IMAD.WIDE.U32 R30, R93, 0x10, R88 ;  /* 0x000000105d1e7825 */ /* 0x001fca00078e0058 */
[----:B------:R0:W-:Y:S01]  /*3c90*/  STG.E.128 desc[UR8][R30.64], R40 ;  /* 0x000000281e007986 */ /* 0x0001e2000c101d08 */
[----:B-1----:R-:W-:-:S05]  /*3ca0*/  IMAD.WIDE.U32 R28, R93, 0x4, R86 ;  /* 0x000000045d1c7825 */ /* 0x002fca00078e0056 */
[----:B------:R0:W-:Y:S01]  /*3cb0*/  STG.E desc[UR8][R28.64], R35 ;  /* 0x000000231c007986 */ /* 0x0001e2000c101908 */
[----:B--2---:R-:W-:-:S05]  /*3cc0*/  @P0 IMAD.WIDE.U32 R24, R95, 0x10, R24 ;  /* 0x000000105f180825 */ /* 0x004fca00078e0018 */
[----:B------:R0:W5:Y:S04]  /*3cd0*/  @P0 LDG.E.128 R44, desc[UR8][R24.64] ;  /* 0x00000008182c0981 */ /* 0x000168000c1e1d00 */
[----:B------:R-:W5:Y:S01]  /*3ce0*/  LDG.E.128 R24, desc[UR8][R26.64] ;  /* 0x000000081a187981 */ /* 0x000f62000c1e1d00 */
[----:B0-----:R-:W-:Y:S05]  /*3cf0*/  @!P0 BRA `(.L_x_24629) ;  /* 0x0000001000fc8947 */ /* 0x001fea0003800000 */
        /* <DEDUP_REMOVED lines=16> */
.L_x_24632:
        /* <DEDUP_REMOVED lines=13> */
.L_x_24634:
[----:B------:R-:W-:Y:S05]  /*3ed0*/  BSYNC.RECONVERGENT B2 ;  /* 0x0000000000027941 */ /* 0x000fea0003800200 */
.L_x_24633:
        /* <DEDUP_REMOVED lines=41> */
.L_x_24631:
[----:B------:R-:W-:Y:S05]  /*4170*/  BSYNC.RECONVERGENT B1 ;  /* 0x0000000000017941 */ /* 0x000fea0003800200 */
.L_x_24630:
[----:B------:R-:W-:Y:S01]  /*4180*/  I2FP.F32.U32 R28, R28 ;  /* 0x0000001c001c7245 */ /* 0x000fe20000201000 */
[----:B-----5:R-:W-:Y:S01]  /*4190*/  FMUL.FTZ R24, R24, R100 ;  /* 0x0000006418187220 */ /* 0x020fe20000410000 */
[----:B------:R-:W-:Y:S01]  /*41a0*/  ISETP.NE.AND P2, PT, R30, 0x1, PT ;  /* 0x000000011e00780c */ /* 0x000fe20003f45270 */
[----:B------:R-:W-:Y:S01]  /*41b0*/  HADD2.F32 R36, -RZ, R118.H1_H1 ;  /* 0x30000076ff247230 */ /* 0x000fe20000004100 */
[----:B------:R-:W-:Y:S01]  /*41c0*/  BSSY.RECONVERGENT B1, `(.L_x_24635) ;  /* 0x000004a000017945 */ /* 0x000fe20003800200 */
[----:B------:R-:W-:Y:S01]  /*41d0*/  FFMA.FTZ R29, R28, R99, 1.1641532182693481445e-10 ;  /* 0x2f0000001c1d7423 */ /* 0x000fe20000010063 */
[----:B------:R-:W-:-:S04]  /*41e0*/  FMUL.FTZ R24, R24, R101 ;  /* 0x0000006518187220 */ /* 0x000fc80000410000 */
        /* <DEDUP_REMOVED lines=15> */
.L_x_24637:
        /* <DEDUP_REMOVED lines=13> */
.L_x_24639:
[----:B------:R-:W-:Y:S05]  /*43b0*/  BSYNC.RECONVERGENT B2 ;  /* 0x0000000000027941 */ /* 0x000fea0003800200 */
.L_x_24638:
        /* <DEDUP_REMOVED lines=42> */
.L_x_24636:
[----:B------:R-:W-:Y:S05]  /*4660*/  BSYNC.RECONVERGENT B1 ;  /* 0x0000000000017941 */ /* 0x000fea0003800200 */
.L_x_24635:
        /* <DEDUP_REMOVED lines=22> */
.L_x_24642:
        /* <DEDUP_REMOVED lines=13> */
.L_x_24644:
[----:B------:R-:W-:Y:S05]  /*48a0*/  BSYNC.RECONVERGENT B2 ;  /* 0x0000000000027941 */ /* 0x000fea0003800200 */
.L_x_24643:
        /* <DEDUP_REMOVED lines=42> */
.L_x_24641:
[----:B------:R-:W-:Y:S05]  /*4b50*/  BSYNC.RECONVERGENT B1 ;  /* 0x0000000000017941 */ /* 0x000fea0003800200 */
.L_x_24640:
        /* <DEDUP_REMOVED lines=22> */
.L_x_24647:
        /* <DEDUP_REMOVED lines=13> */
.L_x_24649:
[----:B------:R-:W-:Y:S05]  /*4d90*/  BSYNC.RECONVERGENT B2 ;  /* 0x0000000000027941 */ /* 0x000fea0003800200 */
.L_x_24648:
        /* <DEDUP_REMOVED lines=42> */
.L_x_24646:
[----:B------:R-:W-:Y:S05]  /*5040*/  BSYNC.RECONVERGENT B1 ;  /* 0x0000000000017941 */ /* 0x000fea0003800200 */
.L_x_24645:
        /* <DEDUP_REMOVED lines=10> */
.L_x_24629:
        /* <DEDUP_REMOVED lines=16> */
.L_x_24653:
        /* <DEDUP_REMOVED lines=13> */
.L_x_24655:
[----:B------:R-:W-:Y:S05]  /*52c0*/  BSYNC.RECONVERGENT B2 ;  /* 0x0000000000027941 */ /* 0x000fea0003800200 */
.L_x_24654:
        /* <DEDUP_REMOVED lines=41> */
.L_x_24652:
[----:B------:R-:W-:Y:S05]  /*5560*/  BSYNC.RECONVERGENT B1 ;  /* 0x0000000000017941 */ /* 0x000fea0003800200 */
.L_x_24651:
[----:B------:R-:W-:Y:S01]  /*5570*/  I2FP.F32.U32 R28, R28 ;  /* 0x0000001c001c7245 */ /* 0x000fe20000201000 */
[----:B-----5:R-:W-:Y:S01]  /*5580*/  FMUL.FTZ R24, R24, R100 ;  /* 0x0000006418187220 */ /* 0x020fe20000410000 */
[----:B------:R-:W-:Y:S01]  /*5590*/  ISETP.NE.AND P2, PT, R30, 0x1, PT ;  /* 0x000000011e00780c */ /* 0x000fe20003f45270 */
[----:B------:R-:W-:Y:S02]  /*55a0*/  BSSY.RECONVERGENT B1, `(.L_x_24656) ;  /* 0x000004b000017945 */ /* 0x000fe40003800200 */
[----:B------:R-:W-:Y:S01]  /*55b0*/  FFMA.FTZ R29, R28, R99, 1.1641532182693481445e-10 ;  /* 0x2f0000001c1d7423 */ /* 0x000fe20000010063 */
[----:B------:R-:W-:-:S04]  /*55c0*/  FMUL.FTZ R24, R24, R101 ;  /* 0x0000006518187220 */ /* 0x000fc80000410000 */
        /* <DEDUP_REMOVED lines=16> */
.L_x_24658:
        /* <DEDUP_REMOVED lines=13> */
.L_x_24660:
[----:B------:R-:W-:Y:S05]  /*57a0*/  BSYNC.RECONVERGENT B2 ;  /* 0x0000000000027941 */ /* 0x000fea0003800200 */
.L_x_24659:
        /* <DEDUP_REMOVED lines=42> */
.L_x_24657:
[----:B------:R-:W-:Y:S05]  /*5a50*/  BSYNC.RECONVERGENT B1 ;  /* 0x0000000000017941 */ /* 0x000fea0003800200 */
.L_x_24656:
        /* <DEDUP_REMOVED lines=22> */
.L_x_24663:
        /* <DEDUP_REMOVED lines=13> */
.L_x_24665:
[----:B------:R-:W-:Y:S05]  /*5c90*/  BSYNC.RECONVERGENT B2 ;  /* 0x0000000000027941 */ /* 0x000fea0003800200 */
.L_x_24664:
        /* <DEDUP_REMOVED lines=42> */
.L_x_24662:
[----:B------:R-:W-:Y:S05]  /*5f40*/  BSYNC.RECONVERGENT B1 ;  /* 0x0000000000017941 */ /* 0x000fea0003800200 */
.L_x_24661:
        /* <DEDUP_REMOVED lines=22> */
.L_x_24668:
        /* <DEDUP_REMOVED lines=13> */
.L_x_24670:
[----:B------:R-:W-:Y:S05]  /*6180*/  BSYNC.RECONVERGENT B2 ;  /* 0x0000000000027941 */ /* 0x000fea0003800200 */
.L_x_24669:
        /* <DEDUP_REMOVED lines=42> */
.L_x_24667:
[----:B------:R-:W-:Y:S05]  /*6430*/  BSYNC.RECONVERGENT B1 ;  /* 0x0000000000017941 */ /* 0x000fea0003800200 */
.L_x_24666:
        /* <DEDUP_REMOVED lines=9> */
.L_x_24650:
[----:B------:R-:W0:Y:S01]  /*64d0*/  @P0 LDC.64 R24, c[0x0][0x3a0] ;  /* 0x0000e800ff180b82 */ /* 0x000e220000000a00 */
[----:B------:R-:W-:Y:S01]  /*64e0*/  SEL R26, RZ, 0x1000000, !P4 ;  /* 0x01000000ff1a7807 */ /* 0x000fe20006000000 */
[----:B------:R-:W-:Y:S01]  /*64f0*/  IMAD.WIDE.U32 R30, R95, 0x10, R88 ;  /* 0x000000105f1e7825 */ /* 0x000fe200078e0058 */
[----:B------:R-:W-:Y:S02]  /*6500*/  SEL R27, RZ, 0x10000, !P3 ;  /* 0x00010000ff1b7807 */ /* 0x000fe40005800000 */
[----:B------:R-:W-:Y:S02]  /*6510*/  SEL R28, RZ, 0x100, !P2 ;  /* 0x00000100ff1c7807 */ /* 0x000fe40005000000 */
[----:B------:R-:W-:Y:S01]  /*6520*/  SEL R29, RZ, 0x1, !P1 ;  /* 0x00000001ff1d7807 */ /* 0x000fe20004800000 */
[----:B------:R1:W-:Y:S01]  /*6530*/  STG.E.128 desc[UR8][R30.64], R36 ;  /* 0x000000241e007986 */ /* 0x0003e2000c101d08 */
[----:B------:R-:W-:Y:S02]  /*6540*/  IADD3 R26, PT, PT, R28, R26, R27 ;  /* 0x0000001a1c1a7210 */ /* 0x000fe40007ffe01b */
[----:B------:R-:W-:-:S03]  /*6550*/  IADD3 R94, PT, PT, R93, 0x40, RZ ;  /* 0x000000405d5e7810 */ /* 0x000fc60007ffe0ff */
[----:B------:R-:W-:Y:S02]  /*6560*/  IMAD.IADD R35, R26, 0x1, R29 ;  /* 0x000000011a237824 */ /* 0x000fe400078e021d */
[----:B------:R-:W-:-:S04]  /*6570*/  IMAD.WIDE.U32 R28, R95, 0x4, R86 ;  /* 0x000000045f1c7825 */ /* 0x000fc800078e0056 */
[C---:B------:R-:W-:Y:S01]  /*6580*/  IMAD.WIDE.U32 R26, R94.reuse, 0x10, R50 ;  /* 0x000000105e1a7825 */ /* 0x040fe200078e0032 */
[----:B------:R1:W-:Y:S03]  /*6590*/  STG.E desc[UR8][R28.64], R35 ;  /* 0x000000231c007986 */ /* 0x0003e6000c101908 */
[----:B0-----:R-:W-:-:S05]  /*65a0*/  @P0 IMAD.WIDE.U32 R24, R94, 0x10, R24 ;  /* 0x000000105e180825 */ /* 0x001fca00078e0018 */
[----:B------:R1:W5:Y:S04]  /*65b0*/  @P0 LDG.E.128 R44, desc[UR8][R24.64] ;  /* 0x00000008182c0981 */ /* 0x000368000c1e1d00 */
[----:B------:R-:W5:Y:S01]  /*65c0*/  LDG.E.128 R24, desc[UR8][R26.64] ;  /* 0x000000081a187981 */ /* 0x000f62000c1e1d00 */
[----:B-1----:R-:W-:Y:S05]  /*65d0*/  @!P0 BRA `(.L_x_24671) ;  /* 0x0000001000fc8947 */ /* 0x002fea0003800000 */
        /* <DEDUP_REMOVED lines=16> */
.L_x_24674:
        /* <DEDUP_REMOVED lines=13> */
.L_x_24676:
[----:B------:R-:W-:Y:S05]  /*67b0*/  BSYNC.RECONVERGENT B2 ;  /* 0x0000000000027941 */ /* 0x000fea0003800200 */
.L_x_24675:
        /* <DEDUP_REMOVED lines=41> */
.L_x_24673:
[----:B------:R-:W-:Y:S05]  /*6a50*/  BSYNC.RECONVERGENT B1 ;  /* 0x0000000000017941 */ /* 0x000fea0003800200 */
.L_x_24672:
        /* <DEDUP_REMOVED lines=22> */
.L_x_24679:
        /* <DEDUP_REMOVED lines=13> */
.L_x_24681:
[----:B------:R-:W-:Y:S05]  /*6c90*/  BSYNC.RECONVERGENT B2 ;  /* 0x0000000000027941 */ /* 0x000fea0003800200 */
.L_x_24680:
        /* <DEDUP_REMOVED lines=42> */
.L_x_24678:
[----:B------:R-:W-:Y:S05]  /*6f40*/  BSYNC.RECONVERGENT B1 ;  /* 0x0000000000017941 */ /* 0x000fea0003800200 */
.L_x_24677:
        /* <DEDUP_REMOVED lines=22> */
.L_x_24684:
        /* <DEDUP_REMOVED lines=13> */
.L_x_24686:
[----:B------:R-:W-:Y:S05]  /*7180*/  BSYNC.RECONVERGENT B2 ;  /* 0x0000000000027941 */ /* 0x000fea0003800200 */
.L_x_24685:
        /* <DEDUP_REMOVED lines=42> */
.L_x_24683:
[----:B------:R-:W-:Y:S05]  /*7430*/  BSYNC.RECONVERGENT B1 ;  /* 0x0000000000017941 */ /* 0x000fea0003800200 */
.L_x_24682:
        /* <DEDUP_REMOVED lines=22> */
.L_x_24689:
        /* <DEDUP_REMOVED lines=13> */
.L_x_24691:
[----:B------:R-:W-:Y:S05]  /*7670*/  BSYNC.RECONVERGENT B2 ;  /* 0x0000000000027941 */ /* 0x000fea0003800200 */
.L_x_24690:
        /* <DEDUP_REMOVED lines=42> */
.L_x_24688:
[----:B------:R-:W-:Y:S05]  /*7920*/  BSYNC.RECONVERGENT B1 ;  /* 0x0000000000017941 */ /* 0x000fea0003800200 */
.L_x_24687:
        /* <DEDUP_REMOVED lines=10> */
.L_x_24671:
        /* <DEDUP_REMOVED lines=16> */
.L_x_24695:
        /* <DEDUP_REMOVED lines=13> */
.L_x_24697:
[----:B------:R-:W-:Y:S05]  /*7ba0*/  BSYNC.RECONVERGENT B2 ;  /* 0x0000000000027941 */ /* 0x000fea0003800200 */
.L_x_24696:
        /* <DEDUP_REMOVED lines=41> */
.L_x_24694:
[----:B------:R-:W-:Y:S05]  /*7e40*/  BSYNC.RECONVERGENT B1 ;  /* 0x0000000000017941 */ /* 0x000fea0003800200 */
.L_x_24693:
        /* <DEDUP_REMOVED lines=22> */
.L_x_24700:
        /* <DEDUP_REMOVED lines=13> */
.L_x_24702:
[----:B------:R-:W-:Y:S05]  /*8080*/  BSYNC.RECONVERGENT B2 ;  /* 0x0000000000027941 */ /* 0x000fea0003800200 */
.L_x_24701:
        /* <DEDUP_REMOVED lines=42> */
.L_x_24699:
[----:B------:R-:W-:Y:S05]  /*8330*/  BSYNC.RECONVERGENT B1 ;  /* 0x0000000000017941 */ /* 0x000fea0003800200 */
.L_x_24698:
        /* <DEDUP_REMOVED lines=22> */
.L_x_24705:
        /* <DEDUP_REMOVED lines=13> */
.L_x_24707:
[----:B------:R-:W-:Y:S05]  /*8570*/  BSYNC.RECONVERGENT B2 ;  /* 0x0000000000027941 */ /* 0x000fea0003800200 */
.L_x_24706:
        /* <DEDUP_REMOVED lines=42> */
.L_x_24704:
[----:B------:R-:W-:Y:S05]  /*8820*/  BSYNC.RECONVERGENT B1 ;  /* 0x0000000000017941 */ /* 0x000fea0003800200 */
.L_x_24703:
        /* <DEDUP_REMOVED lines=22> */
.L_x_24710:
        /* <DEDUP_REMOVED lines=13> */
.L_x_24712:
[----:B------:R-:W-:Y:S05]  /*8a60*/  BSYNC.RECONVERGENT B2 ;  /* 0x0000000000027941 */ /* 0x000fea0003800200 */
.L_x_24711:
        /* <DEDUP_REMOVED lines=42> */
.L_x_24709:
[----:B------:R-:W-:Y:S05]  /*8d10*/  BSYNC.RECONVERGENT B1 ;  /* 0x0000000000017941 */ /* 0x000fea0003800200 */
.L_x_24708:
        /* <DEDUP_REMOVED lines=9> */
.L_x_24692:
        /* <DEDUP_REMOVED lines=33> */
.L_x_24716:
        /* <DEDUP_REMOVED lines=13> */
.L_x_24718:
[----:B------:R-:W-:Y:S05]  /*9090*/  BSYNC.RECONVERGENT B2 ;  /* 0x0000000000027941 */ /* 0x000fea0003800200 */
.L_x_24717:
        /* <DEDUP_REMOVED lines=41> */
.L_x_24715:
[----:B------:R-:W-:Y:S05]  /*9330*/  BSYNC.RECONVERGENT B1 ;  /* 0x0000000000017941 */ /* 0x000fea0003800200 */
.L_x_24714:
[----:B------:R-:W-:Y:S01]  /*9340*/  I2FP.F32.U32 R28, R30 ;  /* 0x0000001e001c7245 */ /* 0x000fe20000201000 */
[----:B-----5:R-:W-:Y:S01]  /*9350*/  FMUL.FTZ R24, R24, R100 ;  /* 0x0000006418187220 */ /* 0x020fe20000410000 */
[----:B------:R-:W-:Y:S01]  /*9360*/  ISETP.NE.AND P2, PT, R31, 0x1, PT ;  /* 0x000000011f00780c */ /* 0x000fe20003f45270 */
[----:B------:R-:W-:Y:S01]  /*9370*/  BSSY.RECONVERGENT B1, `(.L_x_24719) ;  /* 0x000004b000017945 */ /* 0x000fe20003800200 */
[----:B------:R-:W-:Y:S02]  /*9380*/  HFMA2 R49, -RZ, RZ, 0, 1.1920928955078125e-07 ;  /* 0x00000002ff317431 */ /* 0x000fe400000001ff */
[----:B------:R-:W-:Y:S01]  /*9390*/  FFMA.FTZ R29, R28, R99, 1.1641532182693481445e-10 ;  /* 0x2f0000001c1d7423 */ /* 0x000fe20000010063 */
[----:B------:R-:W-:Y:S01]  /*93a0*/  FMUL.FTZ R24, R24, R101 ;  /* 0x0000006518187220 */ /* 0x000fe20000410000 */
[----:B------:R-:W-:-:S03]  /*93b0*/  HADD2.F32 R28, -RZ, R114.H1_H1 ;  /* 0x30000072ff1c7230 */ /* 0x000fc60000004100 */
        /* <DEDUP_REMOVED lines=14> */
.L_x_24721:
        /* <DEDUP_REMOVED lines=13> */
.L_x_24723:
[----:B------:R-:W-:Y:S05]  /*9570*/  BSYNC.RECONVERGENT B2 ;  /* 0x0000000000027941 */ /* 0x000fea0003800200 */
.L_x_24722:
        /* <DEDUP_REMOVED lines=42> */
.L_x_24720:
[----:B------:R-:W-:Y:S05]  /*9820*/  BSYNC.RECONVERGENT B1 ;  /* 0x0000000000017941 */ /* 0x000fea0003800200 */
.L_x_24719:
        /* <DEDUP_REMOVED lines=22> */
.L_x_24726:
        /* <DEDUP_REMOVED lines=13> */
.L_x_24728:
[----:B------:R-:W-:Y:S05]  /*9a60*/  BSYNC.RECONVERGENT B2 ;  /* 0x0000000000027941 */ /* 0x000fea0003800200 */
.L_x_24727:
        /* <DEDUP_REMOVED lines=42> */
.L_x_24725:
[----:B------:R-:W-:Y:S05]  /*9d10*/  BSYNC.RECONVERGENT B1 ;  /* 0x0000000000017941 */ /* 0x000fea0003800200 */
.L_x_24724:
        /* <DEDUP_REMOVED lines=22> */
.L_x_24731:
        /* <DEDUP_REMOVED lines=13> */
.L_x_24733:
[----:B------:R-:W-:Y:S05]  /*9f50*/  BSYNC.RECONVERGENT B2 ;  /* 0x0000000000027941 */ /* 0x000fea0003800200 */
.L_x_24732:
        /* <DEDUP_REMOVED lines=42> */
.L_x_24730:
[----:B------:R-:W-:Y:S05]  /*a200*/  BSYNC.RECONVERGENT B1 ;  /* 0x0000000000017941 */ /* 0x000fea0003800200 */
.L_x_24729:
        /* <DEDUP_REMOVED lines=10> */
.L_x_24713:
        /* <DEDUP_REMOVED lines=16> */
.L_x_24737:
        /* <DEDUP_REMOVED lines=13> */
.L_x_24739:
[----:B------:R-:W-:Y:S05]  /*a480*/  BSYNC.RECONVERGENT B2 ;  /* 0x0000000000027941 */ /* 0x000fea0003800200 */
.L_x_24738:
        /* <DEDUP_REMOVED lines=41> */
.L_x_24736:
[----:B------:R-:W-:Y:S05]  /*a720*/  BSYNC.RECONVERGENT B1 ;  /* 0x0000000000017941 */ /* 0x000fea0003800200 */
.L_x_24735:
[----:B------:R-:W-:Y:S01]  /*a730*/  I2FP.F32.U32 R28, R30 ;  /* 0x0000001e001c7245 */ /* 0x000fe20000201000 */
[----:B-----5:R-:W-:Y:S01]  /*a740*/  FMUL.FTZ R24, R24, R100 ;  /* 0x0000006418187220 */ /* 0x020fe20000410000 */
[----:B------:R-:W-:Y:S01]  /*a750*/  ISETP.NE.AND P2, PT, R31, 0x1, PT ;  /* 0x000000011f00780c */ /* 0x000fe20003f45270 */
[----:B------:R-:W-:Y:S01]  /*a760*/  BSSY.RECONVERGENT B1, `(.L_x_24740) ;  /* 0x000004b000017945 */ /* 0x000fe20003800200 */
[----:B------:R-:W-:Y:S02]  /*a770*/  HFMA2 R49, -RZ, RZ, 0, 1.1920928955078125e-07 ;  /* 0x00000002ff317431 */ /* 0x000fe400000001ff */
        /* <DEDUP_REMOVED lines=17> */
.L_x_24742:
        /* <DEDUP_REMOVED lines=13> */
.L_x_24744:
[----:B------:R-:W-:Y:S05]  /*a960*/  BSYNC.RECONVERGENT B2 ;  /* 0x0000000000027941 */ /* 0x000fea0003800200 */
.L_x_24743:
        /* <DEDUP_REMOVED lines=42> */
.L_x_24741:
[----:B------:R-:W-:Y:S05]  /*ac10*/  BSYNC.RECONVERGENT B1 ;  /* 0x0000000000017941 */ /* 0x000fea0003800200 */
.L_x_24740:
[----:B------:R-:W-:Y:S01]  /*ac20*/  I2FP.F32.U32 R24, R24 ;  /* 0x0000001800187245 */ /* 0x000fe20000201000 */
[----:B------:R-:W-:Y:S01]  /*ac30*/  FMUL.FTZ R30, R25, R100 ;  /* 0x00000064191e7220 */ /* 0x000fe20000410000 */
[----:B------:R-:W-:Y:S01]  /*ac40*/  ISETP.NE.AND P3, PT, R49, 0x1, PT ;  /* 0x000000013100780c */ /* 0x000fe20003f65270 */
[----:B------:R-:W-:Y:S01]  /*ac50*/  BSSY.RECONVERGENT B1, `(.L_x_24745) ;  /* 0x000004b000017945 */ /* 0x000fe20003800200 */
[----:B------:R-:W-:Y:S02]  /*ac60*/  HFMA2 R31, -RZ, RZ, 0, 1.1920928955078125e-07 ;  /* 0x00000002ff1f7431 */ /* 0x000fe400000001ff */
[----:B------:R-:W-:Y:S01]  /*ac70*/  FFMA.FTZ R25, R24, R99, 1.1641532182693481445e-10 ;  /* 0x2f00000018197423 */ /* 0x000fe20000010063 */
[----:B------:R-:W-:Y:S01]  /*ac80*/  FMUL.FTZ R29, R30, R101 ;  /* 0x000000651e1d7220 */ /* 0x000fe20000410000 */
[----:B------:R-:W-:-:S03]  /*ac90*/  HADD2.F32 R24, -RZ, R113.H1_H1 ;  /* 0x30000071ff187230 */ /* 0x000fc60000004100 */
        /* <DEDUP_REMOVED lines=14> */
.L_x_24747:
        /* <DEDUP_REMOVED lines=13> */
.L_x_24749:
[----:B------:R-:W-:Y:S05]  /*ae50*/  BSYNC.RECONVERGENT B2 ;  /* 0x0000000000027941 */ /* 0x000fea0003800200 */
.L_x_24748:
        /* <DEDUP_REMOVED lines=42> */
.L_x_24746:
[----:B------:R-:W-:Y:S05]  /*b100*/  BSYNC.RECONVERGENT B1 ;  /* 0x0000000000017941 */ /* 0x000fea0003800200 */
.L_x_24745:
        /* <DEDUP_REMOVED lines=22> */
.L_x_24752:
        /* <DEDUP_REMOVED lines=13> */
.L_x_24754:
[----:B------:R-:W-:Y:S05]  /*b340*/  BSYNC.RECONVERGENT B2 ;  /* 0x0000000000027941 */ /* 0x000fea0003800200 */
.L_x_24753:
        /* <DEDUP_REMOVED lines=42> */
.L_x_24751:
[----:B------:R-:W-:Y:S05]  /*b5f0*/  BSYNC.RECONVERGENT B1 ;  /* 0x0000000000017941 */ /* 0x000fea0003800200 */
.L_x_24750:
        /* <DEDUP_REMOVED lines=9> */
.L_x_24734:
[----:B------:R-:W0:Y:S01]  /*b690*/  @P0 LDC.64 R24, c[0x0][0x3a0] ;  /* 0x0000e800ff180b82 */ /* 0x000e220000000a00 */
[----:B------:R-:W-:Y:S01]  /*b6a0*/  SEL R90, RZ, 0x1000000, !P4 ;  /* 0x01000000ff5a7807 */ /* 0x000fe20006000000 */
[----:B------:R-:W-:Y:S01]  /*b6b0*/  IMAD.WIDE.U32 R26, R96, 0x10, R88 ;  /* 0x00000010601a7825 */ /* 0x000fe200078e0058 */
[----:B------:R-:W-:Y:S02]  /*b6c0*/  SEL R91, RZ, 0x10000, !P3 ;  /* 0x00010000ff5b7807 */ /* 0x000fe40005800000 */
[----:B------:R-:W-:Y:S02]  /*b6d0*/  SEL R97, RZ, 0x100, !P2 ;  /* 0x00000100ff617807 */ /* 0x000fe40005000000 */
[----:B------:R1:W-:Y:S02]  /*b6e0*/  STG.E.128 desc[UR8][R26.64], R28 ;  /* 0x0000001c1a007986 */ /* 0x0003e4000c101d08 */
[----:B------:R-:W-:Y:S02]  /*b6f0*/  IADD3 R90, PT, PT, R97, R90, R91 ;  /* 0x0000005a615a7210 */ /* 0x000fe40007ffe05b */
[----:B------:R-:W-:-:S02]  /*b700*/  SEL R91, RZ, 0x1, !P1 ;  /* 0x00000001ff5b7807 */ /* 0x000fc40004800000 */
[----:B------:R-:W-:-:S03]  /*b710*/  IADD3 R97, PT, PT, R93, 0x80, RZ ;  /* 0x000000805d617810 */ /* 0x000fc60007ffe0ff */
[----:B------:R-:W-:Y:S02]  /*b720*/  IMAD.IADD R98, R90, 0x1, R91 ;  /* 0x000000015a627824 */ /* 0x000fe400078e025b */
[----:B------:R-:W-:-:S05]  /*b730*/  IMAD.WIDE.U32 R90, R96, 0x4, R86 ;  /* 0x00000004605a7825 */ /* 0x000fca00078e0056 */
[----:B------:R2:W-:Y:S01]  /*b740*/  STG.E desc[UR8][R90.64], R98 ;  /* 0x000000625a007986 */ /* 0x0005e2000c101908 */
[----:B0-----:R-:W-:-:S04]  /*b750*/  @P0 IMAD.WIDE.U32 R24, R97, 0x10, R24 ;  /* 0x0000001061180825 */ /* 0x001fc800078e0018 */
[----:B-1----:R-:W-:Y:S01]  /*b760*/  IMAD.WIDE.U32 R26, R97, 0x10, R50 ;  /* 0x00000010611a7825 */ /* 0x002fe200078e0032 */
[----:B------:R2:W5:Y:S05]  /*b770*/  @P0 LDG.E.128 R44, desc[UR8][R24.64] ;  /* 0x00000008182c0981 */ /* 0x00056a000c1e1d00 */
[----:B------:R-:W5:Y:S01]  /*b780*/  LDG.E.128 R24, desc[UR8][R26.64] ;  /* 0x000000081a187981 */ /* 0x000f62000c1e1d00 */
[----:B--2---:R-:W-:Y:S05]  /*b790*/  @!P0 BRA `(.L_x_24755) ;  /* 0x0000001400008947 */ /* 0x004fea0003800000 */
        /* <DEDUP_REMOVED lines=16> */
.L_x_24758:
        /* <DEDUP_REMOVED lines=13> */
.L_x_24760:
[----:B------:R-:W-:Y:S05]  /*b970*/  BSYNC.RECONVERGENT B2 ;  /* 0x0000000000027941 */ /* 0x000fea0003800200 */
.L_x_24759:
        /* <DEDUP_REMOVED lines=41> */
[----:B------:R-:W-:-:S07]  /*bc10*/  HFMA2 R90, -RZ, RZ, 0, 0 ;  /* 0x00000000ff5a7431 */ /* 0x000fce00000001ff */
.L_x_24757:
[----:B------:R-:W-:Y:S05]  /*bc20*/  BSYNC.RECONVERGENT B1 ;  /* 0x0000000000017941 */ /* 0x000fea0003800200 */
.L_x_24756:
[----:B------:R-:W-:Y:S01]  /*bc30*/  I2FP.F32.U32 R48, R98 ;  /* 0x0000006200307245 */ /* 0x000fe20000201000 */
[----:B-----5:R-:W-:Y:S01]  /*bc40*/  FMUL.FTZ R24, R24, R100 ;  /* 0x0000006418187220 */ /* 0x020fe20000410000 */
[----:B------:R-:W-:Y:S01]  /*bc50*/  ISETP.NE.AND P2, PT, R90, 0x1, PT ;  /* 0x000000015a00780c */ /* 0x000fe20003f45270 */
[----:B------:R-:W-:Y:S02]  /*bc60*/  BSSY.RECONVERGENT B1, `(.L_x_24761) ;  /* 0x000004b000017945 */ /* 0x000fe40003800200 */
[----:B------:R-:W-:Y:S01]  /*bc70*/  FFMA.FTZ R49, R48, R99, 1.1641532182693481445e-10 ;  /* 0x2f00000030317423 */ /* 0x000fe20000010063 */
[----:B------:R-:W-:Y:S01]  /*bc80*/  FMUL.FTZ R24, R24, R101 ;  /* 0x0000006518187220 */ /* 0x000fe20000410000 */
[----:B------:R-:W-:-:S03]  /*bc90*/  HADD2.F32 R48, -RZ, R112.H1_H1 ;  /* 0x30000070ff307230 */ /* 0x000fc60000004100 */
        /* <DEDUP_REMOVED lines=15> */
.L_x_24763:
        /* <DEDUP_REMOVED lines=13> */
.L_x_24765:
[----:B------:R-:W-:Y:S05]  /*be60*/  BSYNC.RECONVERGENT B2 ;  /* 0x0000000000027941 */ /* 0x000fea0003800200 */
.L_x_24764:
        /* <DEDUP_REMOVED lines=42> */
.L_x_24762:
[----:B------:R-:W-:Y:S05]  /*c110*/  BSYNC.RECONVERGENT B1 ;  /* 0x0000000000017941 */ /* 0x000fea0003800200 */
.L_x_24761:
[----:B------:R-:W-:Y:S01]  /*c120*/  I2FP.F32.U32 R48, R48 ;  /* 0x0000003000307245 */ /* 0x000fe20000201000 */
[----:B------:R-:W-:Y:S01]  /*c130*/  FMUL.FTZ R90, R25, R100 ;  /* 0x00000064195a7220 */ /* 0x000fe20000410000 */
[----:B------:R-:W-:Y:S01]  /*c140*/  ISETP.NE.AND P3, PT, R49, 0x1, PT ;  /* 0x000000013100780c */ /* 0x000fe20003f65270 */
[----:B------:R-:W-:Y:S02]  /*c150*/  BSSY.RECONVERGENT B1, `(.L_x_24766) ;  /* 0x000004b000017945 */ /* 0x000fe40003800200 */
[----:B------:R-:W-:Y:S01]  /*c160*/  FFMA.FTZ R25, R48, R99, 1.1641532182693481445e-10 ;  /* 0x2f00000030197423 */ /* 0x000fe20000010063 */
[----:B------:R-:W-:Y:S01]  /*c170*/  FMUL.FTZ R90, R90, R101 ;  /* 0x000000655a5a7220 */ /* 0x000fe20000410000 */
[----:B------:R-:W-:-:S03]  /*c180*/  IMAD.MOV.U32 R48, RZ, RZ, 0x2 ;  /* 0x00000002ff307424 */ /* 0x000fc600078e00ff */
        /* <DEDUP_REMOVED lines=15> */
.L_x_24768:
        /* <DEDUP_REMOVED lines=13> */
.L_x_24770:
[----:B------:R-:W-:Y:S05]  /*c350*/  BSYNC.RECONVERGENT B2 ;  /* 0x0000000000027941 */ /* 0x000fea0003800200 */
.L_x_24769:
        /* <DEDUP_REMOVED lines=42> */
.L_x_24767:
[----:B------:R-:W-:Y:S05]  /*c600*/  BSYNC.RECONVERGENT B1 ;  /* 0x0000000000017941 */ /* 0x000fea0003800200 */
.L_x_24766:
[----:B------:R-:W-:Y:S01]  /*c610*/  I2FP.F32.U32 R90, R90 ;  /* 0x0000005a005a7245 */ /* 0x000fe20000201000 */
[----:B------:R-:W-:Y:S01]  /*c620*/  FMUL.FTZ R26, R26, R100 ;  /* 0x000000641a1a7220 */ /* 0x000fe20000410000 */
[----:B------:R-:W-:Y:S01]  /*c630*/  ISETP.NE.AND P4, PT, R48, 0x1, PT ;  /* 0x000000013000780c */ /* 0x000fe20003f85270 */
[----:B------:R-:W-:Y:S01]  /*c640*/  BSSY.RECONVERGENT B1, `(.L_x_24771) ;  /* 0x000004b000017945 */ /* 0x000fe20003800200 */
[----:B------:R-:W-:Y:S02]  /*c650*/  IMAD.MOV.U32 R103, RZ, RZ, 0x2 ;  /* 0x00000002ff677424 */ /* 0x000fe400078e00ff */
[----:B------:R-:W-:Y:S01]  /*c660*/  FFMA.FTZ R49, R90, R99, 1.1641532182693481445e-10 ;  /* 0x2f0000005a317423 */ /* 0x000fe20000010063 */
[----:B------:R-:W-:Y:S01]  /*c670*/  FMUL.FTZ R26, R26, R101 ;  /* 0x000000651a1a7220 */ /* 0x000fe20000410000 */
[----:B------:R-:W-:-:S03]  /*c680*/  HADD2.F32 R90, -RZ, R112.H0_H0 ;  /* 0x20000070ff5a7230 */ /* 0x000fc60000004100 */
        /* <DEDUP_REMOVED lines=14> */
.L_x_24773:
        /* <DEDUP_REMOVED lines=13> */
.L_x_24775:
[----:B------:R-:W-:Y:S05]  /*c840*/  BSYNC.RECONVERGENT B2 ;  /* 0x0000000000027941 */ /* 0x000fea0003800200 */
.L_x_24774:
        /* <DEDUP_REMOVED lines=42> */
.L_x_24772:
[----:B------:R-:W-:Y:S05]  /*caf0*/  BSYNC.RECONVERGENT B1 ;  /* 0x0000000000017941 */ /* 0x000fea0003800200 */
.L_x_24771:
[----:B------:R-:W-:Y:S01]  /*cb00*/  I2FP.F32.U32 R48, R49 ;  /* 0x0000003100307245 */ /* 0x000fe20000201000 */
[----:B------:R-:W-:-:S04]  /*cb10*/  FMUL.FTZ R90, R27, R100 ;  /* 0x000000641b5a7220 */ /* 0x000fc80000410000 */
[----:B------:R-:W-:Y:S01]  /*cb20*/  FFMA.FTZ R27, R48, R99, 1.1641532182693481445e-10 ;  /* 0x2f000000301b7423 */ /* 0x000fe20000010063 */
[----:B------:R-:W-:-:S04]  /*cb30*/  FMUL.FTZ R90, R90, R101 ;  /* 0x000000655a5a7220 */ /* 0x000fc80000410000 */
[----:B------:R-:W-:Y:S01]  /*cb40*/  FSETP.GTU.FTZ.AND P5, PT, R27, R102, PT ;  /* 0x000000661b00720b */ /* 0x000fe20003fbc000 */
[----:B------:R-:W-:-:S03]  /*cb50*/  HADD2.F32 R27, -RZ, R111.H0_H0 ;  /* 0x2000006fff1b7230 */ /* 0x000fc60000004100 */
[----:B------:R-:W-:Y:S02]  /*cb60*/  FSEL R90, R90, RZ, !P5 ;  /* 0x000000ff5a5a7208 */ /* 0x000fe40006800000 */
[----:B------:R-:W-:-:S03]  /*cb70*/  PLOP3.LUT P4, PT, P5, PT, PT, 0x8, 0x80 ;  /* 0x000000000080781c */ /* 0x000fc60002f8e170 */
[----:B------:R-:W-:Y:S01]  /*cb80*/  FFMA.FTZ R27, R90, R27, R47 ;  /* 0x0000001b5a1b7223 */ /* 0x000fe2000001002f */
[----:B------:R-:W-:Y:S09]  /*cb90*/  BRA `(.L_x_24776) ;  /* 0x0000001000fc7947 */ /* 0x000ff20003800000 */
.L_x_24755:
        /* <DEDUP_REMOVED lines=16> */
.L_x_24779:
        /* <DEDUP_REMOVED lines=13> */
.L_x_24781:
[----:B------:R-:W-:Y:S05]  /*cd70*/  BSYNC.RECONVERGENT B2 ;  /* 0x0000000000027941 */ /* 0x000fea0003800200 */
.L_x_24780:
        /* <DEDUP_REMOVED lines=42> */
.L_x_24778:
[----:B------:R-:W-:Y:S05]  /*d020*/  BSYNC.RECONVERGENT B1 ;  /* 0x0000000000017941 */ /* 0x000fea0003800200 */
.L_x_24777:
[----:B------:R-:W-:Y:S01]  /*d030*/  I2FP.F32.U32 R48, R98 ;  /* 0x0000006200307245 */ /* 0x000fe20000201000 */
[----:B-----5:R-:W-:Y:S01]  /*d040*/  FMUL.FTZ R24, R24, R100 ;  /* 0x0000006418187220 */ /* 0x020fe20000410000 */
[----:B------:R-:W-:Y:S01]  /*d050*/  ISETP.NE.AND P2, PT, R90, 0x1, PT ;  /* 0x000000015a00780c */ /* 0x000fe20003f45270 */
[----:B------:R-:W-:Y:S02]  /*d060*/  BSSY.RECONVERGENT B1, `(.L_x_24782) ;  /* 0x000004b000017945 */ /* 0x000fe40003800200 */
[----:B------:R-:W-:Y:S01]  /*d070*/  FFMA.FTZ R49, R48, R99, 1.1641532182693481445e-10 ;  /* 0x2f00000030317423 */ /* 0x000fe20000010063 */
[----:B------:R-:W-:Y:S01]  /*d080*/  FMUL.FTZ R24, R24, R101 ;  /* 0x0000006518187220 */ /* 0x000fe20000410000 */
[----:B------:R-:W-:-:S03]  /*d090*/  IMAD.MOV.U32 R48, RZ, RZ, R78 ;  /* 0x000000ffff307224 */ /* 0x000fc600078e004e */
[----:B------:R-:W-:Y:S01]  /*d0a0*/  FSETP.GTU.FTZ.AND P1, PT, R49, R102, PT ;  /* 0x000000663100720b */ /* 0x000fe20003f3c000 */
[----:B------:R-:W-:-:S03]  /*d0b0*/  HADD2.F32 R49, -RZ, R112.H1_H1 ;  /* 0x30000070ff317230 */ /* 0x000fc60000004100 */
        /* <DEDUP_REMOVED lines=13> */
.L_x_24784:
        /* <DEDUP_REMOVED lines=13> */
.L_x_24786:
[----:B------:R-:W-:Y:S05]  /*d260*/  BSYNC.RECONVERGENT B2 ;  /* 0x0000000000027941 */ /* 0x000fea0003800200 */
.L_x_24785:
        /* <DEDUP_REMOVED lines=42> */
.L_x_24783:
[----:B------:R-:W-:Y:S05]  /*d510*/  BSYNC.RECONVERGENT B1 ;  /* 0x0000000000017941 */ /* 0x000fea0003800200 */
.L_x_24782:
[----:B------:R-:W-:Y:S01]  /*d520*/  I2FP.F32.U32 R48, R48 ;  /* 0x0000003000307245 */ /* 0x000fe20000201000 */
[----:B------:R-:W-:Y:S01]  /*d530*/  FMUL.FTZ R90, R25, R100 ;  /* 0x00000064195a7220 */ /* 0x000fe20000410000 */
[----:B------:R-:W-:Y:S01]  /*d540*/  ISETP.NE.AND P3, PT, R49, 0x1, PT ;  /* 0x000000013100780c */ /* 0x000fe20003f65270 */
[----:B------:R-:W-:Y:S02]  /*d550*/  BSSY.RECONVERGENT B1, `(.L_x_24787) ;  /* 0x000004b000017945 */ /* 0x000fe40003800200 */
[----:B------:R-:W-:Y:S01]  /*d560*/  FFMA.FTZ R25, R48, R99, 1.1641532182693481445e-10 ;  /* 0x2f00000030197423 */ /* 0x000fe20000010063 */
[----:B------:R-:W-:Y:S01]  /*d570*/  FMUL.FTZ R90, R90, R101 ;  /* 0x000000655a5a7220 */ /* 0x000fe20000410000 */
[----:B------:R-:W-:-:S03]  /*d580*/  HADD2.F32 R48, -RZ, R111.H1_H1 ;  /* 0x3000006fff307230 */ /* 0x000fc60000004100 */
        /* <DEDUP_REMOVED lines=15> */
.L_x_24789:
        /* <DEDUP_REMOVED lines=13> */
.L_x_24791:
[----:B------:R-:W-:Y:S05]  /*d750*/  BSYNC.RECONVERGENT B2 ;  /* 0x0000000000027941 */ /* 0x000fea0003800200 */
.L_x_24790:
        /* <DEDUP_REMOVED lines=42> */
.L_x_24788:
[----:B------:R-:W-:Y:S05]  /*da00*/  BSYNC.RECONVERGENT B1 ;  /* 0x0000000000017941 */ /* 0x000fea0003800200 */
.L_x_24787:
        /* <DEDUP_REMOVED lines=22> */
.L_x_24794:
        /* <DEDUP_REMOVED lines=13> */
.L_x_24796:
[----:B------:R-:W-:Y:S05]  /*dc40*/  BSYNC.RECONVERGENT B2 ;  /* 0x0000000000027941 */ /* 0x000fea0003800200 */
.L_x_24795:
        /* <DEDUP_REMOVED lines=42> */
.L_x_24793:
[----:B------:R-:W-:Y:S05]  /*def0*/  BSYNC.RECONVERGENT B1 ;  /* 0x0000000000017941 */ /* 0x000fea0003800200 */
.L_x_24792:
        /* <DEDUP_REMOVED lines=9> */
.L_x_24776:
[----:B------:R-:W0:Y:S01]  /*df90*/  @P0 LDC.64 R104, c[0x0][0x3a0] ;  /* 0x0000e800ff680b82 */ /* 0x000e220000000a00 */
[----:B------:R-:W-:Y:S01]  /*dfa0*/  IMAD.WIDE.U32 R48, R97, 0x10, R88 ;  /* 0x0000001061307825 */ /* 0x000fe200078e0058 */
[----:B------:R-:W-:-:S03]  /*dfb0*/  SEL R90, RZ, 0x100, !P2 ;  /* 0x00000100ff5a7807 */ /* 0x000fc60005000000 */
[----:B------:R-:W-:Y:S01]  /*dfc0*/  VIADD R98, R93, 0xa0 ;  /* 0x000000a05d627836 */ /* 0x000fe20000000000 */
[----:B------:R1:W-:Y:S01]  /*dfd0*/  STG.E.128 desc[UR8][R48.64], R24 ;  /* 0x0000001830007986 */ /* 0x0003e2000c101d08 */
[----:B------:R-:W-:-:S04]  /*dfe0*/  IMAD.WIDE.U32 R106, R97, 0x4, R86 ;  /* 0x00000004616a7825 */ /* 0x000fc800078e0056 */
[----:B------:R-:W-:Y:S01]  /*dff0*/  IMAD.WIDE.U32 R50, R98, 0x10, R50 ;  /* 0x0000001062327825 */ /* 0x000fe200078e0032 */
[----:B-1----:R-:W-:-:S03]  /*e000*/  SEL R48, RZ, 0x1000000, !P4 ;  /* 0x01000000ff307807 */ /* 0x002fc60006000000 */
[----:B0-----:R-:W-:Y:S01]  /*e010*/  @P0 IMAD.WIDE.U32 R104, R98, 0x10, R104 ;  /* 0x0000001062680825 */ /* 0x001fe200078e0068 */
[----:B------:R-:W-:-:S04]  /*e020*/  SEL R49, RZ, 0x10000, !P3 ;  /* 0x00010000ff317807 */ /* 0x000fc80005800000 */
[----:B------:R-:W-:Y:S02]  /*e030*/  IADD3 R48, PT, PT, R90, R48, R49 ;  /* 0x000000305a307210 */ /* 0x000fe40007ffe031 */
[----:B------:R-:W-:-:S04]  /*e040*/  SEL R49, RZ, 0x1, !P1 ;  /* 0x00000001ff317807 */ /* 0x000fc80004800000 */
[----:B------:R-:W-:-:S05]  /*e050*/  IADD3 R48, PT, PT, R48, R49, RZ ;  /* 0x0000003130307210 */ /* 0x000fca0007ffe0ff */
[----:B------:R0:W-:Y:S04]  /*e060*/  STG.E desc[UR8][R106.64], R48 ;  /* 0x000000306a007986 */ /* 0x0001e8000c101908 */
[----:B------:R1:W5:Y:S04]  /*e070*/  @P0 LDG.E.128 R44, desc[UR8][R104.64] ;  /* 0x00000008682c0981 */ /* 0x000368000c1e1d00 */
[----:B0-----:R-:W5:Y:S01]  /*e080*/  LDG.E.128 R48, desc[UR8][R50.64] ;  /* 0x0000000832307981 */ /* 0x001f62000c1e1d00 */
        /* <DEDUP_REMOVED lines=14> */
[----:B------:R-:W-:Y:S01]  /*e170*/  @!P0 IMAD.MOV.U32 R105, RZ, RZ, R80 ;  /* 0x000000ffff698224 */ /* 0x000fe200078e0050 */
[----:B------:R-:W-:Y:S01]  /*e180*/  @P0 MOV R105, R79 ;  /* 0x0000004f00690202 */ /* 0x000fe20000000f00 */
[----:B------:R-:W-:Y:S06]  /*e190*/  BRA `(.L_x_24799) ;  /* 0x0000000000e07947 */ /* 0x000fec0003800000 */
.L_x_24800:
        /* <DEDUP_REMOVED lines=13> */
.L_x_24802:
[----:B------:R-:W-:Y:S05]  /*e270*/  BSYNC.RECONVERGENT B2 ;  /* 0x0000000000027941 */ /* 0x000fea0003800200 */
.L_x_24801:
        /* <DEDUP_REMOVED lines=42> */
.L_x_24799:
[----:B------:R-:W-:Y:S05]  /*e520*/  BSYNC.RECONVERGENT B1 ;  /* 0x0000000000017941 */ /* 0x000fea0003800200 */
.L_x_24798:
[----:B------:R-:W-:Y:S01]  /*e530*/  I2FP.F32.U32 R91, R105 ;  /* 0x00000069005b7245 */ /* 0x000fe20000201000 */
[----:B-----5:R-:W-:Y:S01]  /*e540*/  FMUL.FTZ R48, R48, R100 ;  /* 0x0000006430307220 */ /* 0x020fe20000410000 */
[----:B------:R-:W-:Y:S01]  /*e550*/  ISETP.NE.AND P1, PT, R104, 0x1, PT ;  /* 0x000000016800780c */ /* 0x000fe20003f25270 */
[----:B------:R-:W-:Y:S01]  /*e560*/  BSSY.RECONVERGENT B1, `(.L_x_24803) ;  /* 0x000004b000017945 */ /* 0x000fe20003800200 */
[----:B------:R-:W-:Y:S01]  /*e570*/  MOV R103, R78 ;  /* 0x0000004e00677202 */ /* 0x000fe20000000f00 */
[----:B------:R-:W-:Y:S01]  /*e580*/  FFMA.FTZ R91, R91, R99, 1.1641532182693481445e-10 ;  /* 0x2f0000005b5b7423 */ /* 0x000fe20000010063 */
[----:B------:R-:W-:-:S04]  /*e590*/  FMUL.FTZ R48, R48, R101 ;  /* 0x0000006530307220 */ /* 0x000fc80000410000 */
[----:B------:R-:W-:-:S04]  /*e5a0*/  FSETP.GTU.FTZ.AND P0, PT, R91, R102, PT ;  /* 0x000000665b00720b */ /* 0x000fc80003f1c000 */
[----:B------:R-:W-:Y:S01]  /*e5b0*/  FSEL R91, R48, RZ, !P0 ;  /* 0x000000ff305b7208 */ /* 0x000fe20004000000 */
[----:B------:R-:W-:Y:S01]  /*e5c0*/  HADD2.F32 R48, -RZ, R110.H1_H1 ;  /* 0x3000006eff307230 */ /* 0x000fe20000004100 */
[----:B------:R-:W-:-:S04]  /*e5d0*/  PLOP3.LUT P0, PT, P0, PT, PT, 0x8, 0x80 ;  /* 0x000000000080781c */ /* 0x000fc8000070e170 */
[----:B------:R-:W-:Y:S01]  /*e5e0*/  FFMA.FTZ R48, R91, R48, R44 ;  /* 0x000000305b307223 */ /* 0x000fe2000001002c */
[----:B------:R-:W-:Y:S01]  /*e5f0*/  IMAD.MOV.U32 R91, RZ, RZ, 0x2 ;  /* 0x00000002ff5b7424 */ /* 0x000fe200078e00ff */
        /* <DEDUP_REMOVED lines=9> */
.L_x_24805:
        /* <DEDUP_REMOVED lines=13> */
.L_x_24807:
[----:B------:R-:W-:Y:S05]  /*e760*/  BSYNC.RECONVERGENT B2 ;  /* 0x0000000000027941 */ /* 0x000fea0003800200 */
.L_x_24806:
        /* <DEDUP_REMOVED lines=42> */
.L_x_24804:
[----:B------:R-:W-:Y:S05]  /*ea10*/  BSYNC.RECONVERGENT B1 ;  /* 0x0000000000017941 */ /* 0x000fea0003800200 */
.L_x_24803:
        /* <DEDUP_REMOVED lines=22> */
.L_x_24810:
        /* <DEDUP_REMOVED lines=13> */
.L_x_24812:
[----:B------:R-:W-:Y:S05]  /*ec50*/  BSYNC.RECONVERGENT B2 ;  /* 0x0000000000027941 */ /* 0x000fea0003800200 */
.L_x_24811:
        /* <DEDUP_REMOVED lines=42> */
.L_x_24809:
[----:B------:R-:W-:Y:S05]  /*ef00*/  BSYNC.RECONVERGENT B1 ;  /* 0x0000000000017941 */ /* 0x000fea0003800200 */
.L_x_24808:
        /* <DEDUP_REMOVED lines=9> */
[----:B------:R-:W-:Y:S01]  /*efa0*/  HADD2.F32 R50, -RZ, R110.H0_H0 ;  /* 0x2000006eff327230 */ /* 0x000fe20000004100 */
        /* <DEDUP_REMOVED lines=12> */
.L_x_24815:
        /* <DEDUP_REMOVED lines=13> */
.L_x_24817:
[----:B------:R-:W-:Y:S05]  /*f140*/  BSYNC.RECONVERGENT B2 ;  /* 0x0000000000027941 */ /* 0x000fea0003800200 */
.L_x_24816:
        /* <DEDUP_REMOVED lines=42> */
.L_x_24814:
[----:B------:R-:W-:Y:S05]  /*f3f0*/  BSYNC.RECONVERGENT B1 ;  /* 0x0000000000017941 */ /* 0x000fea0003800200 */
.L_x_24813:
        /* <DEDUP_REMOVED lines=10> */
.L_x_24797:
        /* <DEDUP_REMOVED lines=10> */
[----:B------:R-:W-:Y:S01]  /*f540*/  @P0 VIADD R104, R103, 0x1 ;  /* 0x0000000167680836 */ /* 0x000fe20000000000 */
[----:B------:R-:W-:Y:S01]  /*f550*/  @!P0 MOV R90, R91 ;  /* 0x0000005b005a8202 */ /* 0x000fe20000000f00 */
[----:B------:R-:W-:Y:S01]  /*f560*/  @P0 IMAD.MOV.U32 R90, RZ, RZ, R91 ;  /* 0x000000ffff5a0224 */ /* 0x000fe200078e005b */
[----:B------:R-:W-:Y:S01]  /*f570*/  @!P0 MOV R105, R80 ;  /* 0x0000005000698202 */ /* 0x000fe20000000f00 */
[----:B------:R-:W-:Y:S01]  /*f580*/  @P0 IMAD.MOV.U32 R105, RZ, RZ, R79 ;  /* 0x000000ffff690224 */ /* 0x000fe200078e004f */
[----:B------:R-:W-:Y:S06]  /*f590*/  BRA `(.L_x_24820) ;  /* 0x0000000000e07947 */ /* 0x000fec0003800000 */
.L_x_24821:
        /* <DEDUP_REMOVED lines=13> */
.L_x_24823:
[----:B------:R-:W-:Y:S05]  /*f670*/  BSYNC.RECONVERGENT B2 ;  /* 0x0000000000027941 */ /* 0x000fea0003800200 */
.L_x_24822:
        /* <DEDUP_REMOVED lines=42> */
.L_x_24820:
[----:B------:R-:W-:Y:S05]  /*f920*/  BSYNC.RECONVERGENT B1 ;  /* 0x0000000000017941 */ /* 0x000fea0003800200 */
.L_x_24819:
[----:B------:R-:W-:Y:S01]  /*f930*/  I2FP.F32.U32 R91, R105 ;  /* 0x00000069005b7245 */ /* 0x000fe20000201000 */
[----:B-----5:R-:W-:Y:S01]  /*f940*/  FMUL.FTZ R48, R48, R100 ;  /* 0x0000006430307220 */ /* 0x020fe20000410000 */
[----:B------:R-:W-:Y:S01]  /*f950*/  ISETP.NE.AND P1, PT, R104, 0x1, PT ;  /* 0x000000016800780c */ /* 0x000fe20003f25270 */
[----:B------:R-:W-:Y:S01]  /*f960*/  BSSY.RECONVERGENT B1, `(.L_x_24824) ;  /* 0x000004b000017945 */ /* 0x000fe20003800200 */
[----:B------:R-:W-:Y:S02]  /*f970*/  IMAD.MOV.U32 R103, RZ, RZ, R78 ;  /* 0x000000ffff677224 */ /* 0x000fe400078e004e */
[----:B------:R-:W-:Y:S01]  /*f980*/  FFMA.FTZ R91, R91, R99, 1.1641532182693481445e-10 ;  /* 0x2f0000005b5b7423 */ /* 0x000fe20000010063 */
[----:B------:R-:W-:-:S04]  /*f990*/  FMUL.FTZ R48, R48, R101 ;  /* 0x0000006530307220 */ /* 0x000fc80000410000 */
[----:B------:R-:W-:-:S04]  /*f9a0*/  FSETP.GTU.FTZ.AND P0, PT, R91, R102, PT ;  /* 0x000000665b00720b */ /* 0x000fc80003f1c000 */
[----:B------:R-:W-:Y:S01]  /*f9b0*/  FSEL R91, R48, RZ, !P0 ;  /* 0x000000ff305b7208 */ /* 0x000fe20004000000 */
[----:B------:R-:W-:Y:S01]  /*f9c0*/  HADD2.F32 R48, -RZ, R110.H1_H1 ;  /* 0x3000006eff307230 */ /* 0x000fe20000004100 */
[----:B------:R-:W-:-:S04]  /*f9d0*/  PLOP3.LUT P0, PT, P0, PT, PT, 0x8, 0x80 ;  /* 0x000000000080781c */ /* 0x000fc8000070e170 */
[----:B------:R-:W-:Y:S01]  /*f9e0*/  FMUL.FTZ R48, R48, R91 ;  /* 0x0000005b30307220 */ /* 0x000fe20000410000 */
[----:B------:R-:W-:Y:S01]  /*f9f0*/  HFMA2 R91, -RZ, RZ, 0, 1.1920928955078125e-07 ;  /* 0x00000002ff5b7431 */ /* 0x000fe200000001ff */
        /* <DEDUP_REMOVED lines=9> */
.L_x_24826:
        /* <DEDUP_REMOVED lines=13> */
.L_x_24828:
[----:B------:R-:W-:Y:S05]  /*fb60*/  BSYNC.RECONVERGENT B2 ;  /* 0x0000000000027941 */ /* 0x000fea0003800200 */
.L_x_24827:
        /* <DEDUP_REMOVED lines=42> */
.L_x_24825:
[----:B------:R-:W-:Y:S05]  /*fe10*/  BSYNC.RECONVERGENT B1 ;  /* 0x0000000000017941 */ /* 0x000fea0003800200 */
.L_x_24824:
        /* <DEDUP_REMOVED lines=22> */
.L_x_24831:
        /* <DEDUP_REMOVED lines=13> */
.L_x_24833:
[----:B------:R-:W-:Y:S05]  /*10050*/  BSYNC.RECONVERGENT B2 ;  /* 0x0000000000027941 */ /* 0x000fea0003800200 */
.L_x_24832:
        /* <DEDUP_REMOVED lines=42> */
.L_x_24830:
[----:B------:R-:W-:Y:S05]  /*10300*/  BSYNC.RECONVERGENT B1 ;  /* 0x0000000000017941 */ /* 0x000fea0003800200 */
.L_x_24829:
        /* <DEDUP_REMOVED lines=9> */
[----:B------:R-:W-:Y:S01]  /*103a0*/  HADD2.F32 R50, -RZ, R110.H0_H0 ;  /* 0x2000006eff327230 */ /* 0x000fe20000004100 */
        /* <DEDUP_REMOVED lines=12> */
.L_x_24836:
        /* <DEDUP_REMOVED lines=13> */
.L_x_24838:
[----:B------:R-:W-:Y:S05]  /*10540*/  BSYNC.RECONVERGENT B2 ;  /* 0x0000000000027941 */ /* 0x000fea0003800200 */
.L_x_24837:
        /* <DEDUP_REMOVED lines=42> */
.L_x_24835:
[----:B------:R-:W-:Y:S05]  /*107f0*/  BSYNC.RECONVERGENT B1 ;  /* 0x0000000000017941 */ /* 0x000fea0003800200 */
.L_x_24834:
        /* <DEDUP_REMOVED lines=9> */
.L_x_24818:
[----:B------:R-:W-:Y:S01]  /*10890*/  FADD.FTZ R100, RZ, R40 ;  /* 0x00000028ff647221 */ /* 0x000fe20000010000 */
[----:B------:R-:W-:Y:S01]  /*108a0*/  SEL R102, RZ, 0x100, !P1 ;  /* 0x00000100ff667807 */ /* 0x000fe20004800000 */
[----:B------:R-:W-:Y:S01]  /*108b0*/  IMAD.WIDE.U32 R88, R98, 0x10, R88 ;  /* 0x0000001062587825 */ /* 0x000fe200078e0058 */
[----:B------:R-:W-:-:S03]  /*108c0*/  UMOV UR4, 0xffffffff ;  /* 0xffffffff00047882 */ /* 0x000fc60000000000 */
[----:B------:R-:W-:Y:S01]  /*108d0*/  FADD.FTZ R99, R100, R41 ;  /* 0x0000002964637221 */ /* 0x000fe20000010000 */
[----:B------:R-:W-:Y:S01]  /*108e0*/  IMAD.WIDE.U32 R86, R98, 0x4, R86 ;  /* 0x0000000462567825 */ /* 0x000fe200078e0056 */
        /* <DEDUP_REMOVED lines=17> */
[----:B------:R-:W-:Y:S02]  /*10a00*/  IADD3 R100, PT, PT, R102, R100, R99 ;  /* 0x0000006466647210 */ /* 0x000fe40007ffe063 */
[----:B------:R-:W-:Y:S01]  /*10a10*/  SEL R99, RZ, 0x1, !P0 ;  /* 0x00000001ff637807 */ /* 0x000fe20004000000 */
[----:B------:R-:W-:Y:S01]  /*10a20*/  FADD.FTZ R101, R101, R24 ;  /* 0x0000001865657221 */ /* 0x000fe20000010000 */
[----:B------:R-:W-:Y:S02]  /*10a30*/  ISETP.NE.AND P0, PT, R85, RZ, PT ;  /* 0x000000ff5500720c */ /* 0x000fe40003f05270 */
[----:B------:R-:W-:Y:S01]  /*10a40*/  IADD3 R99, PT, PT, R100, R99, RZ ;  /* 0x0000006364637210 */ /* 0x000fe20007ffe0ff */
[----:B------:R-:W-:-:S04]  /*10a50*/  FADD.FTZ R101, R101, R25 ;  /* 0x0000001965657221 */ /* 0x000fc80000010000 */
[----:B------:R-:W-:Y:S01]  /*10a60*/  FADD.FTZ R100, R101, R26 ;  /* 0x0000001a65647221 */ /* 0x000fe20000010000 */
[----:B------:R0:W-:Y:S03]  /*10a70*/  STG.E desc[UR8][R86.64], R99 ;  /* 0x0000006356007986 */ /* 0x0001e6000c101908 */
        /* <DEDUP_REMOVED lines=75> */
.L_x_24852:
[----:B-1----:R-:W-:Y:S01]  /*10f30*/  FADD.FTZ R103, R105, R86 ;  /* 0x0000005669677221 */ /* 0x002fe20000010000 */
[----:B------:R-:W-:Y:S01]  /*10f40*/  FMUL.FTZ R86, R99, R99 ;  /* 0x0000006363567220 */ /* 0x000fe20000410000 */
[----:B------:R-:W-:Y:S02]  /*10f50*/  PLOP3.LUT P1, PT, PT, PT, UP1, 0x40, 0x4 ;  /* 0x000000000004781c */ /* 0x000fe40003f2e818 */
[----:B------:R-:W-:Y:S01]  /*10f60*/  PLOP3.LUT P2, PT, PT, PT, UP1, 0x40, 0x4 ;  /* 0x000000000004781c */ /* 0x000fe20003f4e818 */
[----:B------:R-:W-:Y:S01]  /*10f70*/  FFMA.FTZ R103, R103, R100, UR13 ;  /* 0x0000000d67677e23 */ /* 0x000fe20008010064 */
[----:B------:R-:W-:Y:S02]  /*10f80*/  FSEL R88, R86, RZ, !P1 ;  /* 0x000000ff56587208 */ /* 0x000fe40004800000 */
[----:B------:R-:W1:Y:S01]  /*10f90*/  @!P0 LDC.64 R86, c[0x0][0x3c0] ;  /* 0x0000f000ff568b82 */ /* 0x000e620000000a00 */
[----:B0-----:R-:W-:Y:S02]  /*10fa0*/  FSEL R105, R99, RZ, P2 ;  /* 0x000000ff63697208 */ /* 0x001fe40001000000 */
[----:B------:R-:W-:-:S03]  /*10fb0*/  FADD.FTZ R103, R103, R88 ;  /* 0x0000005867677221 */ /* 0x000fc60000010000 */
[C---:B------:R-:W-:Y:S01]  /*10fc0*/  FADD.FTZ R101, -R105.reuse, R32 ;  /* 0x0000002069657221 */ /* 0x040fe20000010100 */
[C---:B------:R-:W-:Y:S01]  /*10fd0*/  FADD.FTZ R88, -R105.reuse, R40 ;  /* 0x0000002869587221 */ /* 0x040fe20000010100 */
[----:B------:R-:W0:Y:S01]  /*10fe0*/  MUFU.RSQ R32, R103 ;  /* 0x0000006700207308 */ /* 0x000e220000001400 */
        /* <DEDUP_REMOVED lines=12> */
[C---:B------:R-:W-:Y:S01]  /*110b0*/  FADD.FTZ R31, -R105.reuse, R31 ;  /* 0x0000001f691f7221 */ /* 0x040fe20000010100 */
[C---:B------:R-:W-:Y:S01]  /*110c0*/  FADD.FTZ R24, -R105.reuse, R24 ;  /* 0x0000001869187221 */ /* 0x040fe20000010100 */
[----:B------:R-:W-:Y:S01]  /*110d0*/  FADD.FTZ R25, -R105, R25 ;  /* 0x0000001969197221 */ /* 0x000fe20000010100 */
[----:B-1----:R-:W-:-:S04]  /*110e0*/  @!P0 IMAD.WIDE R86, R84, 0x4, R86 ;  /* 0x0000000454568825 */ /* 0x002fc800078e0256 */
[C---:B------:R-:W-:Y:S01]  /*110f0*/  FADD.FTZ R26, -R105.reuse, R26 ;  /* 0x0000001a691a7221 */ /* 0x040fe20000010100 */
[C---:B0-----:R-:W-:Y:S01]  /*11100*/  FMUL.FTZ R103, R32.reuse, R49 ;  /* 0x0000003120677220 */ /* 0x041fe20000410000 */
[C---:B------:R-:W-:Y:S01]  /*11110*/  FADD.FTZ R27, -R105.reuse, R27 ;  /* 0x0000001b691b7221 */ /* 0x040fe20000010100 */
[C---:B------:R-:W-:Y:S01]  /*11120*/  FMUL.FTZ R106, R32.reuse, R88 ;  /* 0x00000058206a7220 */ /* 0x040fe20000410000 */
[----:B------:R0:W-:Y:S01]  /*11130*/  @!P0 STG.E desc[UR8][R86.64], R99 ;  /* 0x0000006356008986 */ /* 0x0001e2000c101908 */
        /* <DEDUP_REMOVED lines=8> */
[----:B--2---:R-:W-:-:S04]  /*111c0*/  @!P0 IMAD.WIDE R40, R84, 0x4, R40 ;  /* 0x0000000454288825 */ /* 0x004fc800078e0228 */
[C---:B------:R-:W-:Y:S01]  /*111d0*/  FMUL.FTZ R42, R32.reuse, R30 ;  /* 0x0000001e202a7220 */ /* 0x040fe20000410000 */
[C---:B------:R-:W-:Y:S01]  /*111e0*/  FMUL.FTZ R43, R32.reuse, R31 ;  /* 0x0000001f202b7220 */ /* 0x040fe20000410000 */
[C---:B0-----:R-:W-:Y:S01]  /*111f0*/  FMUL.FTZ R99, R32.reuse, R48 ;  /* 0x0000003020637220 */ /* 0x041fe20000410000 */
[C---:B------:R-:W-:Y:S01]  /*11200*/  FMUL.FTZ R86, R32.reuse, R24 ;  /* 0x0000001820567220 */ /* 0x040fe20000410000 */
[----:B------:R-:W0:Y:S01]  /*11210*/  LDC.64 R48, c[0x0][0x380] ;  /* 0x0000e000ff307b82 */ /* 0x000e220000000a00 */
[C---:B------:R-:W-:Y:S01]  /*11220*/  FMUL.FTZ R87, R32.reuse, R25 ;  /* 0x0000001920577220 */ /* 0x040fe20000410000 */
[C---:B------:R-:W-:Y:S01]  /*11230*/  FMUL.FTZ R88, R32.reuse, R26 ;  /* 0x0000001a20587220 */ /* 0x040fe20000410000 */
[----:B------:R-:W-:Y:S01]  /*11240*/  FMUL.FTZ R89, R32, R27 ;  /* 0x0000001b20597220 */ /* 0x000fe20000410000 */
[----:B------:R-:W-:Y:S01]  /*11250*/  FADD.FTZ R50, -R105, R50 ;  /* 0x0000003269327221 */ /* 0x000fe20000010100 */
[----:B---3--:R-:W-:-:S04]  /*11260*/  IMAD.WIDE.U32 R30, R93, 0x10, R28 ;  /* 0x000000105d1e7825 */ /* 0x008fc800078e001c */
[----:B------:R-:W-:Y:S01]  /*11270*/  FFMA.FTZ R24, R106, R14, R0 ;  /* 0x0000000e6a187223 */ /* 0x000fe20000010000 */
[----:B------:R-:W-:Y:S01]  /*11280*/  FFMA.FTZ R25, R107, R16, R66 ;  /* 0x000000106b197223 */ /* 0x000fe20000010042 */
[----:B------:R-:W-:Y:S01]  /*11290*/  FFMA.FTZ R26, R108, R15, R2 ;  /* 0x0000000f6c1a7223 */ /* 0x000fe20000010002 */
[----:B------:R-:W-:Y:S01]  /*112a0*/  FFMA.FTZ R27, R109, R17, R67 ;  /* 0x000000116d1b7223 */ /* 0x000fe20000010043 */
        /* <DEDUP_REMOVED lines=12> */
[----:B------:R1:W-:Y:S01]  /*11370*/  @!P0 STG.E desc[UR8][R40.64], R32 ;  /* 0x0000002028008986 */ /* 0x0003e2000c101908 */
[----:B------:R-:W-:-:S04]  /*11380*/  IMAD.WIDE.U32 R50, R95, 0x10, R28 ;  /* 0x000000105f327825 */ /* 0x000fc800078e001c */
[----:B------:R-:W-:Y:S01]  /*11390*/  FMUL.FTZ R105, R32, R105 ;  /* 0x0000006920697220 */ /* 0x000fe20000410000 */
[----:B------:R2:W-:Y:S01]  /*113a0*/  STG.E.128 desc[UR8][R30.64], R24 ;  /* 0x000000181e007986 */ /* 0x0005e2000c101d08 */
[----:B------:R-:W-:-:S04]  /*113b0*/  IMAD.WIDE.U32 R106, R96, 0x10, R28 ;  /* 0x00000010606a7825 */ /* 0x000fc800078e001c */
[----:B------:R-:W-:-:S04]  /*113c0*/  IMAD.WIDE.U32 R94, R94, 0x10, R28 ;  /* 0x000000105e5e7825 */ /* 0x000fc800078e001c */
[----:B-1----:R-:W-:Y:S01]  /*113d0*/  FFMA.FTZ R32, R36, R54, R7 ;  /* 0x0000003624207223 */ /* 0x002fe20000010007 */
        /* <DEDUP_REMOVED lines=26> */
[----:B------:R1:W-:Y:S04]  /*11580*/  STG.E.128 desc[UR8][R96.64], R36 ;  /* 0x0000002460007986 */ /* 0x0003e8000c101d08 */
[----:B------:R1:W-:Y:S03]  /*11590*/  STG.E.128 desc[UR8][R108.64], R40 ;  /* 0x000000286c007986 */ /* 0x0003e6000c101d08 */
[----:B------:R-:W-:Y:S05]  /*115a0*/  @!P0 BRA `(.L_x_24840) ;  /* 0xfffffefc00208947 */ /* 0x000fea000383ffff */
[----:B------:R-:W-:Y:S05]  /*115b0*/  BSYNC B0 ;  /* 0x0000000000007941 */ /* 0x000fea0003800000 */
.L_x_24587:
[----:B------:R-:W-:Y:S05]  /*115c0*/  EXIT ;  /* 0x000000000000794d */ /* 0x000fea0003800000 */
.L_x_24839:
        /* <DEDUP_REMOVED lines=8> */
.L_x_24842:
[----:B------:R-:W-:Y:S05]  /*11650*/  BSYNC B1 ;  /* 0x0000000000017941 */ /* 0x000fea0003800000 */
.L_x_24841:
[----:B------:R-:W-:Y:S01]  /*11660*/  FADD.FTZ R102, R101, R86 ;  /* 0x0000005665667221 */ /* 0x000fe20000010000 */
[----:B------:R-:W-:Y:S01]  /*11670*/  MOV R89, 0x2 ;  /* 0x0000000200597802 */ /* 0x000fe20000000f00 */
[----:B------:R-:W-:Y:S01]  /*11680*/  IMAD.MOV.U32 R88, RZ, RZ, 0x1f ;  /* 0x0000001fff587424 */ /* 0x000fe200078e00ff */
[----:B------:R-:W-:Y:S01]  /*11690*/  MOV R87, 0xffffffff ;  /* 0xffffffff00577802 */ /* 0x000fe20000000f00 */
[----:B------:R-:W0:Y:S06]  /*116a0*/  LDC R100, c[0x0][0x400] ;  /* 0x00010000ff647b82 */ /* 0x000e2c0000000800 */
[----:B0-----:R-:W-:Y:S05]  /*116b0*/  WARPSYNC.COLLECTIVE R87, `(.L_x_24843) ;  /* 0x0000000057087348 */ /* 0x001fea0003c00000 */
[----:B------:R1:W2:Y:S02]  /*116c0*/  SHFL.BFLY P1, R86, R102, R89, R88 ;  /* 0x0c00005966567389 */ /* 0x0002a40000020058 */
[----:B012---:R-:W-:Y:S05]  /*116d0*/  ENDCOLLECTIVE ;  /* 0x000000000000791b */ /* 0x007fea0003800000 */
.L_x_24843:
[----:B------:R-:W-:Y:S02]  /*116e0*/  HFMA2 R89, -RZ, RZ, 0, 2.384185791015625e-07 ;  /* 0x00000004ff597431 */ /* 0x000fe400000001ff */
[----:B------:R-:W-:-:S04]  /*116f0*/  FADD.FTZ R103, R102, R86 ;  /* 0x0000005666677221 */ /* 0x000fc80000010000 */
[----:B------:R-:W-:-:S07]  /*11700*/  IMAD.MOV.U32 R102, RZ, RZ, R103 ;  /* 0x000000ffff667224 */ /* 0x000fce00078e0067 */
[----:B------:R-:W-:Y:S05]  /*11710*/  WARPSYNC.COLLECTIVE R87, `(.L_x_24844) ;  /* 0x0000000057087348 */ /* 0x000fea0003c00000 */
[----:B------:R0:W1:Y:S02]  /*11720*/  SHFL.BFLY P1, R86, R102, R89, R88 ;  /* 0x0c00005966567389 */ /* 0x0000640000020058 */
[----:B01----:R-:W-:Y:S05]  /*11730*/  ENDCOLLECTIVE ;  /* 0x000000000000791b */ /* 0x003fea0003800000 */
.L_x_24844:
[----:B------:R-:W-:Y:S01]  /*11740*/  MOV R89, 0x8 ;  /* 0x0000000800597802 */ /* 0x000fe20000000f00 */
[----:B------:R-:W-:-:S04]  /*11750*/  FADD.FTZ R104, R103, R86 ;  /* 0x0000005667687221 */ /* 0x000fc80000010000 */
[----:B------:R-:W-:-:S07]  /*11760*/  IMAD.MOV.U32 R102, RZ, RZ, R104 ;  /* 0x000000ffff667224 */ /* 0x000fce00078e0068 */
[----:B------:R-:W-:Y:S05]  /*11770*/  WARPSYNC.COLLECTIVE R87, `(.L_x_24845) ;  /* 0x0000000057087348 */ /* 0x000fea0003c00000 */
[----:B------:R0:W1:Y:S02]  /*11780*/  SHFL.BFLY P1, R86, R102, R89, R88 ;  /* 0x0c00005966567389 */ /* 0x0000640000020058 */
[----:B01----:R-:W-:Y:S05]  /*11790*/  ENDCOLLECTIVE ;  /* 0x000000000000791b */ /* 0x003fea0003800000 */
.L_x_24845:
[----:B------:R-:W-:Y:S02]  /*117a0*/  HFMA2 R89, -RZ, RZ, 0, 9.5367431640625e-07 ;  /* 0x00000010ff597431 */ /* 0x000fe400000001ff */
[----:B------:R-:W-:-:S04]  /*117b0*/  FADD.FTZ R105, R104, R86 ;  /* 0x0000005668697221 */ /* 0x000fc80000010000 */
[----:B------:R-:W-:-:S07]  /*117c0*/  IMAD.MOV.U32 R102, RZ, RZ, R105 ;  /* 0x000000ffff667224 */ /* 0x000fce00078e0069 */
[----:B------:R-:W-:Y:S05]  /*117d0*/  WARPSYNC.COLLECTIVE R87, `(.L_x_24846) ;  /* 0x0000000057087348 */ /* 0x000fea0003c00000 */
[----:B------:R0:W1:Y:S02]  /*117e0*/  SHFL.BFLY P1, R86, R102, R89, R88 ;  /* 0x0c00005966567389 */ /* 0x0000640000020058 */
[----:B01----:R-:W-:Y:S05]  /*117f0*/  ENDCOLLECTIVE ;  /* 0x000000000000791b */ /* 0x003fea0003800000 */
.L_x_24846:
        /* <DEDUP_REMOVED lines=50> */
[----:B------:R-:W-:-:S03]  /*11b20*/  IMAD.MOV.U32 R87, RZ, RZ, -0x1 ;  /* 0xffffffffff577424 */ /* 0x000fc600078e00ff */
[----:B------:R-:W-:-:S04]  /*11b30*/  FFMA.FTZ R101, R101, R101, R86 ;  /* 0x0000006565657223 */ /* 0x000fc80000010056 */
[----:B------:R-:W-:-:S07]  /*11b40*/  IMAD.MOV.U32 R102, RZ, RZ, R101 ;  /* 0x000000ffff667224 */ /* 0x000fce00078e0065 */
[----:B------:R-:W-:Y:S05]  /*11b50*/  WARPSYNC.COLLECTIVE R87, `(.L_x_24847) ;  /* 0x0000000057087348 */ /* 0x000fea0003c00000 */
[----:B------:R0:W1:Y:S02]  /*11b60*/  SHFL.BFLY P1, R86, R102, R89, R88 ;  /* 0x0c00005966567389 */ /* 0x0000640000020058 */
[----:B01----:R-:W-:Y:S05]  /*11b70*/  ENDCOLLECTIVE ;  /* 0x000000000000791b */ /* 0x003fea0003800000 */
.L_x_24847:
[----:B------:R-:W-:Y:S02]  /*11b80*/  HFMA2 R89, -RZ, RZ, 0, 1.1920928955078125e-07 ;  /* 0x00000002ff597431 */ /* 0x000fe400000001ff */
[----:B------:R-:W-:-:S07]  /*11b90*/  FADD.FTZ R102, R101, R86 ;  /* 0x0000005665667221 */ /* 0x000fce0000010000 */
[----:B------:R-:W-:Y:S05]  /*11ba0*/  WARPSYNC.COLLECTIVE R87, `(.L_x_24848) ;  /* 0x0000000057087348 */ /* 0x000fea0003c00000 */
[----:B------:R0:W1:Y:S02]  /*11bb0*/  SHFL.BFLY P1, R86, R102, R89, R88 ;  /* 0x0c00005966567389 */ /* 0x0000640000020058 */
[----:B01----:R-:W-:Y:S05]  /*11bc0*/  ENDCOLLECTIVE ;  /* 0x000000000000791b */ /* 0x003fea0003800000 */
.L_x_24848:
[----:B------:R-:W-:Y:S01]  /*11bd0*/  MOV R89, 0x4 ;  /* 0x0000000400597802 */ /* 0x000fe20000000f00 */
[----:B------:R-:W-:-:S04]  /*11be0*/  FADD.FTZ R103, R102, R86 ;  /* 0x0000005666677221 */ /* 0x000fc80000010000 */
[----:B------:R-:W-:-:S07]  /*11bf0*/  IMAD.MOV.U32 R102, RZ, RZ, R103 ;  /* 0x000000ffff667224 */ /* 0x000fce00078e0067 */
[----:B------:R-:W-:Y:S05]  /*11c00*/  WARPSYNC.COLLECTIVE R87, `(.L_x_24849) ;  /* 0x0000000057087348 */ /* 0x000fea0003c00000 */
[----:B------:R0:W1:Y:S02]  /*11c10*/  SHFL.BFLY P1, R86, R102, R89, R88 ;  /* 0x0c00005966567389 */ /* 0x0000640000020058 */
[----:B01----:R-:W-:Y:S05]  /*11c20*/  ENDCOLLECTIVE ;  /* 0x000000000000791b */ /* 0x003fea0003800000 */
.L_x_24849:
[----:B------:R-:W-:Y:S02]  /*11c30*/  HFMA2 R89, -RZ, RZ, 0, 4.76837158203125e-07 ;  /* 0x00000008ff597431 */ /* 0x000fe400000001ff */
[----:B------:R-:W-:-:S04]  /*11c40*/  FADD.FTZ R104, R103, R86 ;  /* 0x0000005667687221 */ /* 0x000fc80000010000 */
[----:B------:R-:W-:-:S07]  /*11c50*/  IMAD.MOV.U32 R102, RZ, RZ, R104 ;  /* 0x000000ffff667224 */ /* 0x000fce00078e0068 */
[----:B------:R-:W-:Y:S05]  /*11c60*/  WARPSYNC.COLLECTIVE R87, `(.L_x_24850) ;  /* 0x0000000057087348 */ /* 0x000fea0003c00000 */
[----:B------:R0:W1:Y:S02]  /*11c70*/  SHFL.BFLY P1, R86, R102, R89, R88 ;  /* 0x0c00005966567389 */ /* 0x0000640000020058 */
[----:B01----:R-:W-:Y:S05]  /*11c80*/  ENDCOLLECTIVE ;  /* 0x000000000000791b */ /* 0x003fea0003800000 */
.L_x_24850:
[----:B------:R-:W-:Y:S01]  /*11c90*/  MOV R89, 0x10 ;  /* 0x0000001000597802 */ /* 0x000fe20000000f00 */
[----:B------:R-:W-:-:S04]  /*11ca0*/  FADD.FTZ R105, R104, R86 ;  /* 0x0000005668697221 */ /* 0x000fc80000010000 */
[----:B------:R-:W-:-:S07]  /*11cb0*/  IMAD.MOV.U32 R102, RZ, RZ, R105 ;  /* 0x000000ffff667224 */ /* 0x000fce00078e0069 */
[----:B------:R-:W-:Y:S05]  /*11cc0*/  WARPSYNC.COLLECTIVE R87, `(.L_x_24851) ;  /* 0x0000000057087348 */ /* 0x000fea0003c00000 */
[----:B------:R0:W1:Y:S02]  /*11cd0*/  SHFL.BFLY P1, R86, R102, R89, R88 ;  /* 0x0c00005966567389 */ /* 0x0000640000020058 */
[----:B01----:R-:W-:Y:S05]  /*11ce0*/  ENDCOLLECTIVE ;  /* 0x000000000000791b */ /* 0x003fea0003800000 */
.L_x_24851:
[----:B------:R-:W-:Y:S05]  /*11cf0*/  BRA `(.L_x_24852) ;  /* 0xfffffff0008c7947 */ /* 0x000fea000383ffff */
.L_x_24853:
        /* <DEDUP_REMOVED lines=16> */
.L_x_28843:


//--------------------- .text._ZN10layer_norm13ln_fwd_kernelINS_13Kernel_traitsI6__halfffffjLj768ELj1ELj4ELj1ELj16ENS_18Kernel_traits_baseILj768ES2_ffffjLj128EEEEELb1ELb1ELb1ELb0EEEvNS_9FwdParamsE --------------------------
	.section	.text._ZN10layer_norm13ln_fwd_kernelINS_13Kernel_traitsI6__halfffffjLj768ELj1ELj4ELj1ELj16ENS_18Kernel_traits_baseILj768ES2_ffffjLj128EEEEELb1ELb1ELb1ELb0EEEvNS_9FwdParamsE,"ax",@progbits
	.align	128
        .global         _ZN10layer_norm13ln_fwd_kernelINS_13Kernel_traitsI6__halfffffjLj768ELj1ELj4ELj1ELj16ENS_18Kernel_traits_baseILj768ES2_ffffjLj128EEEEELb1ELb1ELb1ELb0EEEvNS_9FwdParamsE
        .type           _ZN10layer_norm13ln_fwd_kernelINS_13Kernel_traitsI6__halfffffjLj768ELj1ELj4ELj1ELj16ENS_18Kernel_traits_baseILj768ES2_ffffjLj128EEEEELb1ELb1ELb1ELb0EEEvNS_9FwdParamsE,@function
        .size           _ZN10layer_norm13ln_fwd_kernelINS_13Kernel_traitsI6__halfffffjLj768ELj1ELj4ELj1ELj16ENS_18Kernel_traits_baseILj768ES2_ffffjLj128EEEEELb1ELb1ELb1ELb0EEEvNS_9FwdParamsE,(.L_x_28844 - _ZN10layer_norm13ln_fwd_kernelINS_13Kernel_traitsI6__halfffffjLj768ELj1ELj4ELj1ELj16ENS_18Kernel_traits_baseILj768ES2_ffffjLj128EEEEELb1ELb1ELb1ELb0EEEvNS_9FwdParamsE)
        .other          _ZN10layer_norm13ln_fwd_kernelINS_13Kernel_traitsI6__halfffffjLj768ELj1ELj4ELj1ELj16ENS_18Kernel_traits_baseILj768ES2_ffffjLj128EEEEELb1ELb1ELb1ELb0EEEvNS_9FwdParamsE,@"STO_CUDA_ENTRY STV_DEFAULT"
_ZN10layer_norm13ln_fwd_kernelINS_13Kernel_traitsI6__halfffffjLj768ELj1ELj4ELj1ELj16ENS_18Kernel_traits_baseILj768ES2_ffffjLj128EEEEELb1ELb1ELb1ELb0EEEvNS_9FwdParamsE:
.text._ZN10layer_norm13ln_fwd_kernelINS_13Kernel_traitsI6__halfffffjLj768ELj1ELj4ELj1ELj16ENS_18Kernel_traits_baseILj768ES2_ffffjLj128EEEEELb1ELb1ELb1ELb0EEEvNS_9FwdParamsE:
        /* <DEDUP_REMOVED lines=122> */
.L_x_24855:
        /* <DEDUP_REMOVED lines=54> */
.L_x_24856:
[----:B------:R-:W-:Y:S05]  /*0b00*/  BSYNC.RECONVERGENT B0 ;  /* 0x0000000000007941 */ /* 0x000fea0003800200 */
.L_x_24854:
[----:B------:R-:W0:Y:S02]  /*0b10*/  LDCU UR4, c[0x0][0x384] ;  /* 0x00007080ff0477ac */ /* 0x000e240008000800 */
[----:B0-----:R-:W-:-:S13]  /*0b20*/  ISETP.GE.AND P0, PT, R49, UR4, PT ;  /* 0x0000000431007c0c */ /* 0x001fda000bf06270 */
[----:B------:R-:W-:Y:S05]  /*0b30*/  @P0 EXIT ;  /* 0x000000000000094d */ /* 0x000fea0003800000 */
[----:B-----5:R-:W-:Y:S01]  /*0b40*/  MOV R67, R12 ;  /* 0x0000000c00437202 */ /* 0x020fe20000000f00 */
[----:B------:R-:W-:Y:S01]  /*0b50*/  IMAD.MOV.U32 R90, RZ, RZ, R10 ;  /* 0x000000ffff5a7224 */ /* 0x000fe200078e000a */
[----:B------:R-:W-:Y:S01]  /*0b60*/  SHF.R.U64 R86, R12, 0x10, R13 ;  /* 0x000000100c567819 */ /* 0x000fe2000000120d */
[----:B------:R-:W-:Y:S01]  /*0b70*/  IMAD.MOV.U32 R92, RZ, RZ, R8 ;  /* 0x000000ffff5c7224 */ /* 0x000fe200078e0008 */
[----:B------:R-:W-:Y:S01]  /*0b80*/  SHF.R.U64 R91, R10, 0x10, R11 ;  /* 0x000000100a5b7819 */ /* 0x000fe2000000120b */
[--C-:B------:R-:W-:Y:S01]  /*0b90*/  IMAD.MOV.U32 R7, RZ, RZ, R9.reuse ;  /* 0x000000ffff077224 */ /* 0x100fe200078e0009 */
[----:B------:R-:W-:Y:S01]  /*0ba0*/  SHF.R.U64 R93, R8, 0x10, R9 ;  /* 0x00000010085d7819 */ /* 0x000fe20000001209 */
[----:B------:R-:W-:Y:S01]  /*0bb0*/  IMAD.MOV.U32 R85, RZ, RZ, R16 ;  /* 0x000000ffff557224 */ /* 0x000fe200078e0010 */
[----:B------:R-:W-:Y:S01]  /*0bc0*/  MOV R12, R11 ;  /* 0x0000000b000c7202 */ /* 0x000fe20000000f00 */
[----:B------:R-:W-:Y:S01]  /*0bd0*/  IMAD.MOV.U32 R83, RZ, RZ, R20 ;  /* 0x000000ffff537224 */ /* 0x000fe200078e0014 */
[----:B------:R-:W-:Y:S01]  /*0be0*/  SHF.R.U32.HI R10, RZ, 0x10, R11 ;  /* 0x00000010ff0a7819 */ /* 0x000fe2000001160b */
[----:B------:R-:W-:Y:S01]  /*0bf0*/  IMAD.HI.U32 R11, R48, -0x2daee0ad, RZ ;  /* 0xd2511f53300b7827 */ /* 0x000fe200078e00ff */
[----:B------:R-:W-:Y:S01]  /*0c00*/  SHF.R.U32.HI R8, RZ, 0x10, R9 ;  /* 0x00000010ff087819 */ /* 0x000fe20000011609 */
[----:B------:R-:W-:Y:S01]  /*0c10*/  BSSY B0, `(.L_x_24857) ;  /* 0x000130f000007945 */ /* 0x000fe20003800000 */
[----:B------:R-:W-:Y:S01]  /*0c20*/  MOV R32, R17 ;  /* 0x0000001100207202 */ /* 0x000fe20000000f00 */
[----:B------:R-:W-:Y:S01]  /*0c30*/  IMAD.HI.U32 R9, R51, -0x326172a9, RZ ;  /* 0xcd9e8d5733097827 */ /* 0x000fe200078e00ff */
[--C-:B------:R-:W-:Y:S01]  /*0c40*/  SHF.R.U64 R84, R16, 0x10, R17.reuse ;  /* 0x0000001010547819 */ /* 0x100fe20000001211 */
[----:B------:R-:W0:Y:S01]  /*0c50*/  LDCU UR10, c[0x0][0x404] ;  /* 0x00008080ff0a77ac */ /* 0x000e220008000800 */
[----:B------:R-:W-:Y:S01]  /*0c60*/  SHF.R.U32.HI R33, RZ, 0x10, R17 ;  /* 0x00000010ff217819 */ /* 0x000fe20000011611 */
[----:B------:R-:W-:Y:S01]  /*0c70*/  IMAD.MOV.U32 R16, RZ, RZ, R21 ;  /* 0x000000ffff107224 */ /* 0x000fe200078e0015 */
[----:B------:R-:W-:Y:S01]  /*0c80*/  MOV R81, R22 ;  /* 0x0000001600517202 */ /* 0x000fe20000000f00 */
[----:B------:R-:W-:Y:S01]  /*0c90*/  IMAD.MOV.U32 R17, RZ, RZ, R23 ;  /* 0x000000ffff117224 */ /* 0x000fe200078e0017 */
[----:B------:R-:W-:Y:S01]  /*0ca0*/  LOP3.LUT R11, R11, UR7, RZ, 0x3c, !PT ;  /* 0x000000070b0b7c12 */ /* 0x000fe2000f8e3cff */
[----:B------:R-:W-:Y:S01]  /*0cb0*/  IMAD.MOV.U32 R73, RZ, RZ, R14 ;  /* 0x000000ffff497224 */ /* 0x000fe200078e000e */
[----:B------:R-:W-:Y:S01]  /*0cc0*/  LOP3.LUT R9, R0, UR6, R9, 0x96, !PT ;  /* 0x0000000600097c12 */ /* 0x000fe2000f8e9609 */
[----:B------:R-:W-:Y:S01]  /*0cd0*/  IMAD.MOV.U32 R71, RZ, RZ, R18 ;  /* 0x000000ffff477224 */ /* 0x000fe200078e0012 */
[----:B------:R-:W-:Y:S01]  /*0ce0*/  SHF.R.U64 R82, R20, 0x10, R21 ;  /* 0x0000001014527819 */ /* 0x000fe20000001215 */
[----:B------:R-:W-:Y:S01]  /*0cf0*/  IMAD.MOV.U32 R65, RZ, RZ, R13 ;  /* 0x000000ffff417224 */ /* 0x000fe200078e000d */
[----:B------:R-:W-:Y:S01]  /*0d00*/  MOV R75, R30 ;  /* 0x0000001e004b7202 */ /* 0x000fe20000000f00 */
[----:B------:R-:W-:Y:S01]  /*0d10*/  IMAD.MOV.U32 R79, RZ, RZ, R24 ;  /* 0x000000ffff4f7224 */ /* 0x000fe200078e0018 */
[----:B------:R-:W-:Y:S01]  /*0d20*/  SHF.R.U64 R74, R30, 0x10, R31 ;  /* 0x000000101e4a7819 */ /* 0x000fe2000000121f */
[----:B------:R-:W-:Y:S01]  /*0d30*/  IMAD.MOV.U32 R77, RZ, RZ, R26 ;  /* 0x000000ffff4d7224 */ /* 0x000fe200078e001a */
[----:B------:R-:W-:Y:S01]  /*0d40*/  MOV R20, R15 ;  /* 0x0000000f00147202 */ /* 0x000fe20000000f00 */
[----:B------:R-:W-:Y:S01]  /*0d50*/  IMAD.MOV.U32 R59, RZ, RZ, R29 ;  /* 0x000000ffff3b7224 */ /* 0x000fe200078e001d */
[--C-:B------:R-:W-:Y:S01]  /*0d60*/  SHF.R.U64 R72, R14, 0x10, R15.reuse ;  /* 0x000000100e487819 */ /* 0x100fe2000000120f */
[----:B------:R-:W-:Y:S01]  /*0d70*/  IMAD.HI.U32 R14, R11, -0x326172a9, RZ ;  /* 0xcd9e8d570b0e7827 */ /* 0x000fe200078e00ff */
[----:B------:R-:W-:Y:S01]  /*0d80*/  SHF.R.U32.HI R30, RZ, 0x10, R15 ;  /* 0x00000010ff1e7819 */ /* 0x000fe2000001160f */
[----:B------:R-:W1:Y:S01]  /*0d90*/  LDCU.U8 UR11, c[0x0][0x410] ;  /* 0x00008200ff0b77ac */ /* 0x000e620008000000 */
[----:B------:R-:W-:Y:S01]  /*0da0*/  PRMT R83, R16, 0x5410, R83 ;  /* 0x0000541010537816 */ /* 0x000fe20000000053 */
[----:B------:R-:W-:Y:S01]  /*0db0*/  IMAD R15, R51, -0x326172a9, RZ ;  /* 0xcd9e8d57330f7824 */ /* 0x000fe200078e02ff */
[----:B------:R-:W-:Y:S01]  /*0dc0*/  PRMT R81, R17, 0x5410, R81 ;  /* 0x0000541011517816 */ /* 0x000fe20000000051 */
[----:B------:R-:W-:Y:S01]  /*0dd0*/  IMAD R17, R48, -0x2daee0ad, RZ ;  /* 0xd2511f5330117824 */ /* 0x000fe200078e02ff */
[----:B------:R-:W-:Y:S01]  /*0de0*/  SHF.R.U64 R70, R18, 0x10, R19 ;  /* 0x0000001012467819 */ /* 0x000fe20000001213 */
[----:B------:R-:W-:Y:S01]  /*0df0*/  IMAD.HI.U32 R16, R9, -0x2daee0ad, RZ ;  /* 0xd2511f5309107827 */ /* 0x000fe200078e00ff */
[----:B------:R-:W-:Y:S01]  /*0e00*/  LOP3.LUT R14, R15, UR15, R14, 0x96, !PT ;  /* 0x0000000f0f0e7c12 */ /* 0x000fe2000f8e960e */
[----:B------:R-:W2:Y:S01]  /*0e10*/  LDCU UR14, c[0x0][0x448] ;  /* 0x00008900ff0e77ac */ /* 0x000ea20008000800 */
[----:B------:R-:W-:Y:S01]  /*0e20*/  PRMT R73, R20, 0x5410, R73 ;  /* 0x0000541014497816 */ /* 0x000fe20000000049 */
[----:B------:R-:W-:Y:S01]  /*0e30*/  IMAD R18, R11, -0x326172a9, RZ ;  /* 0xcd9e8d570b127824 */ /* 0x000fe200078e02ff */
[----:B------:R-:W-:Y:S01]  /*0e40*/  LOP3.LUT R16, R17, UR16, R16, 0x96, !PT ;  /* 0x0000001011107c12 */ /* 0x000fe2000f8e9610 */
[----:B------:R-:W-:Y:S01]  /*0e50*/  IMAD R20, R9, -0x2daee0ad, RZ ;  /* 0xd2511f5309147824 */ /* 0x000fe200078e02ff */
[----:B------:R-:W-:Y:S01]  /*0e60*/  SHF.R.U32.HI R13, RZ, 0x10, R13 ;  /* 0x00000010ff0d7819 */ /* 0x000fe2000001160d */
        /* <DEDUP_REMOVED lines=14> */
[----:B------:R-:W-:Y:S01]  /*0f50*/  SHF.R.U64 R103, R46, 0x10, R47 ;  /* 0x000000102e677819 */ /* 0x000fe2000000122f */
[----:B------:R-:W-:Y:S01]  /*0f60*/  IMAD.HI.U32 R16, R9, -0x2daee0ad, RZ ;  /* 0xd2511f5309107827 */ /* 0x000fe200078e00ff */
[----:B------:R-:W-:Y:S02]  /*0f70*/  LOP3.LUT R14, R15, UR19, R14, 0x96, !PT ;  /* 0x000000130f0e7c12 */ /* 0x000fe4000f8e960e */
[----:B------:R-:W-:Y:S01]  /*0f80*/  SHF.R.U64 R105, R44, 0x10, R45 ;  /* 0x000000102c697819 */ /* 0x000fe2000000122d */
[----:B------:R-:W-:Y:S01]  /*0f90*/  IMAD R18, R11, -0x326172a9, RZ ;  /* 0xcd9e8d570b127824 */ /* 0x000fe200078e02ff */
[----:B------:R-:W-:Y:S01]  /*0fa0*/  LOP3.LUT R16, R17, UR20, R16, 0x96, !PT ;  /* 0x0000001411107c12 */ /* 0x000fe2000f8e9610 */
[----:B------:R-:W-:Y:S01]  /*0fb0*/  IMAD R20, R9, -0x2daee0ad, RZ ;  /* 0xd2511f5309147824 */ /* 0x000fe200078e02ff */
[----:B------:R-:W-:Y:S01]  /*0fc0*/  SHF.R.U64 R107, R40, 0x10, R41 ;  /* 0x00000010286b7819 */ /* 0x000fe20000001229 */
[----:B------:R-:W-:Y:S01]  /*0fd0*/  IMAD.HI.U32 R11, R14, -0x2daee0ad, RZ ;  /* 0xd2511f530e0b7827 */ /* 0x000fe200078e00ff */
[----:B------:R-:W-:-:S02]  /*0fe0*/  SHF.R.U32.HI R34, RZ, 0x10, R21 ;  /* 0x00000010ff227819 */ /* 0x000fc40000011615 */
[----:B------:R-:W-:Y:S01]  /*0ff0*/  SHF.R.U64 R80, R22, 0x10, R23 ;  /* 0x0000001016507819 */ /* 0x000fe20000001217 */
[----:B------:R-:W-:Y:S01]  /*1000*/  IMAD.HI.U32 R9, R16, -0x326172a9, RZ ;  /* 0xcd9e8d5710097827 */ /* 0x000fe200078e00ff */
[----:B------:R-:W-:Y:S02]  /*1010*/  LOP3.LUT R11, R20, UR22, R11, 0x96, !PT ;  /* 0x00000016140b7c12 */ /* 0x000fe4000f8e960b */
[----:B------:R-:W-:Y:S01]  /*1020*/  SHF.R.U32.HI R35, RZ, 0x10, R23 ;  /* 0x00000010ff237819 */ /* 0x000fe20000011617 */
[----:B------:R-:W-:Y:S01]  /*1030*/  IMAD R13, R16, -0x326172a9, RZ ;  /* 0xcd9e8d57100d7824 */ /* 0x000fe200078e02ff */
[----:B------:R-:W-:Y:S01]  /*1040*/  LOP3.LUT R9, R18, UR21, R9, 0x96, !PT ;  /* 0x0000001512097c12 */ /* 0x000fe2000f8e9609 */
[----:B------:R-:W-:Y:S01]  /*1050*/  IMAD R15, R14, -0x2daee0ad, RZ ;  /* 0xd2511f530e0f7824 */ /* 0x000fe200078e02ff */
[----:B------:R-:W-:Y:S01]  /*1060*/  SHF.R.U64 R78, R24, 0x10, R25 ;  /* 0x00000010184e7819 */ /* 0x000fe20000001219 */
[----:B------:R-:W-:Y:S01]  /*1070*/  IMAD.HI.U32 R10, R11, -0x326172a9, RZ ;  /* 0xcd9e8d570b0a7827 */ /* 0x000fe200078e00ff */
[----:B------:R-:W-:-:S02]  /*1080*/  SHF.R.U64 R76, R26, 0x10, R27 ;  /* 0x000000101a4c7819 */ /* 0x000fc4000000121b */
[----:B------:R-:W-:Y:S01]  /*1090*/  MOV R22, R25 ;  /* 0x0000001900167202 */ /* 0x000fe20000000f00 */
        /* <DEDUP_REMOVED lines=8> */
[----:B------:R-:W-:-:S02]  /*1120*/  SHF.R.U32.HI R26, RZ, 0x10, R27 ;  /* 0x00000010ff1a7819 */ /* 0x000fc4000001161b */
        /* <DEDUP_REMOVED lines=9> */
[----:B------:R-:W-:-:S02]  /*11c0*/  SHF.R.U64 R61, R28, 0x10, R29 ;  /* 0x000000101c3d7819 */ /* 0x000fc4000000121d */
[----:B------:R-:W-:Y:S01]  /*11d0*/  SHF.R.U32.HI R62, RZ, 0x10, R29 ;  /* 0x00000010ff3e7819 */ /* 0x000fe2000001161d */
        /* <DEDUP_REMOVED lines=13> */
[----:B------:R-:W-:Y:S01]  /*12b0*/  IMAD.MOV.U32 R23, RZ, RZ, R27 ;  /* 0x000000ffff177224 */ /* 0x000fe200078e001b */
[----:B------:R-:W-:Y:S01]  /*12c0*/  LOP3.LUT R7, R12, UR29, R7, 0x96, !PT ;  /* 0x0000001d0c077c12 */ /* 0x000fe2000f8e9607 */
[--C-:B------:R-:W-:Y:S01]  /*12d0*/  IMAD.MOV.U32 R24, RZ, RZ, R31.reuse ;  /* 0x000000ffff187224 */ /* 0x100fe200078e001f */
[----:B------:R-:W-:Y:S01]  /*12e0*/  SHF.R.U32.HI R27, RZ, 0x10, R31 ;  /* 0x00000010ff1b7819 */ /* 0x000fe2000001161f */
[--C-:B------:R-:W-:Y:S01]  /*12f0*/  IMAD.MOV.U32 R21, RZ, RZ, R19.reuse ;  /* 0x000000ffff157224 */ /* 0x100fe200078e0013 */
[----:B------:R-:W-:Y:S01]  /*1300*/  SHF.R.U32.HI R69, RZ, 0x10, R19 ;  /* 0x00000010ff457819 */ /* 0x000fe20000011613 */
[----:B------:R-:W-:Y:S01]  /*1310*/  IMAD R11, R10, -0x326172a9, RZ ;  /* 0xcd9e8d570a0b7824 */ /* 0x000fe200078e02ff */
[--C-:B------:R-:W-:Y:S01]  /*1320*/  SHF.R.U64 R106, R42, 0x10, R43.reuse ;  /* 0x000000102a6a7819 */ /* 0x100fe2000000122b */
[----:B------:R-:W-:Y:S01]  /*1330*/  IMAD R8, R8, -0x2daee0ad, RZ ;  /* 0xd2511f5308087824 */ /* 0x000fe200078e02ff */
[----:B------:R-:W-:Y:S01]  /*1340*/  SHF.R.U32.HI R15, RZ, 0x10, R43 ;  /* 0x00000010ff0f7819 */ /* 0x000fe2000001162b */
[----:B------:R-:W-:Y:S01]  /*1350*/  IMAD.HI.U32 R53, R7, -0x2daee0ad, RZ ;  /* 0xd2511f5307357827 */ /* 0x000fe200078e00ff */
[----:B------:R-:W-:-:S02]  /*1360*/  SHF.R.U64 R108, R2, 0x10, R3 ;  /* 0x00000010026c7819 */ /* 0x000fc40000001203 */
[----:B------:R-:W-:Y:S01]  /*1370*/  SHF.R.U32.HI R12, RZ, 0x10, R3 ;  /* 0x00000010ff0c7819 */ /* 0x000fe20000011603 */
[----:B------:R-:W-:Y:S01]  /*1380*/  IMAD.HI.U32 R54, R9, -0x326172a9, RZ ;  /* 0xcd9e8d5709367827 */ /* 0x000fe200078e00ff */
[----:B------:R-:W-:Y:S02]  /*1390*/  PRMT R85, R32, 0x5410, R85 ;  /* 0x0000541020557816 */ /* 0x000fe40000000055 */
[----:B------:R-:W-:Y:S01]  /*13a0*/  PRMT R84, R33, 0x5410, R84 ;  /* 0x0000541021547816 */ /* 0x000fe20000000054 */
        /* <DEDUP_REMOVED lines=27> */
[----:B------:R-:W-:-:S02]  /*1560*/  LOP3.LUT R53, R8, UR32, R53, 0x96, !PT ;  /* 0x0000002008357c12 */ /* 0x000fc4000f8e9635 */
[----:B------:R-:W-:Y:S02]  /*1570*/  LOP3.LUT R54, R11, UR31, R54, 0x96, !PT ;  /* 0x0000001f0b367c12 */ /* 0x000fe4000f8e9636 */
[----:B01234-:R-:W-:-:S07]  /*1580*/  LOP3.LUT R57, R6, 0x3, RZ, 0xc0, !PT ;  /* 0x0000000306397812 */ /* 0x01ffce00078ec0ff */
.L_x_25225:
[----:B------:R-:W0:Y:S02]  /*1590*/  LDC.64 R36, c[0x0][0x3f0] ;  /* 0x0000fc00ff247b82 */ /* 0x000e240000000a00 */
[----:B0-----:R-:W-:-:S06]  /*15a0*/  IMAD.WIDE R38, R49, 0x4, R36 ;  /* 0x0000000431267825 */ /* 0x001fcc00078e0224 */
[----:B------:R-:W0:Y:S01]  /*15b0*/  LDC.64 R36, c[0x0][0x3f8] ;  /* 0x0000fe00ff247b82 */ /* 0x000e220000000a00 */
[----:B------:R1:W2:Y:S01]  /*15c0*/  LDG.E R38, desc[UR8][R38.64] ;  /* 0x0000000826267981 */ /* 0x0002a2000c1e1900 */
[----:B0-----:R-:W-:-:S06]  /*15d0*/  IMAD.WIDE R96, R49, 0x4, R36 ;  /* 0x0000000431607825 */ /* 0x001fcc00078e0224 */
[----:B------:R-:W0:Y:S01]  /*15e0*/  LDC R36, c[0x0][0x388] ;  /* 0x0000e200ff247b82 */ /* 0x000e220000000800 */
[----:B------:R3:W5:Y:S01]  /*15f0*/  LDG.E R37, desc[UR8][R96.64] ;  /* 0x0000000860257981 */ /* 0x000762000c1e1900 */
[----:B------:R-:W-:Y:S01]  /*1600*/  ISETP.GE.U32.AND P4, PT, R52, 0x20, PT ;  /* 0x000000203400780c */ /* 0x000fe20003f86070 */
[----:B------:R-:W-:Y:S01]  /*1610*/  BSSY.RECONVERGENT B1, `(.L_x_24858) ;  /* 0x00002eb000017945 */ /* 0x000fe20003800200 */
[----:B-1----:R-:W-:Y:S02]  /*1620*/  IMAD.MOV.U32 R39, RZ, RZ, RZ ;  /* 0x000000ffff277224 */ /* 0x002fe400078e00ff */
[----:B0-----:R-:W-:-:S05]  /*1630*/  IMAD R89, R49, R36, RZ ;  /* 0x0000002431597224 */ /* 0x001fca00078e02ff */
[----:B------:R-:W-:-:S04]  /*1640*/  SHF.R.S32.HI R88, RZ, 0x1f, R89 ;  /* 0x0000001fff587819 */ /* 0x000fc80000011459 */
[----:B------:R-:W-:Y:S02]  /*1650*/  LEA.HI R89, R88, R89, RZ, 0x2 ;  /* 0x0000005958597211 */ /* 0x000fe400078f10ff */
[----:B--2---:R-:W-:-:S13]  /*1660*/  ISETP.GE.AND P0, PT, R38, 0x1, PT ;  /* 0x000000012600780c */ /* 0x004fda0003f06270 */
[----:B------:R-:W-:-:S05]  /*1670*/  @P0 IADD3 R87, PT, PT, R38, -0x1, RZ ;  /* 0xffffffff26570810 */ /* 0x000fca0007ffe0ff */
[----:B------:R-:W-:-:S05]  /*1680*/  @P0 IMAD R94, R87, R36, RZ ;  /* 0x00000024575e0224 */ /* 0x000fca00078e02ff */
[----:B------:R-:W-:-:S04]  /*1690*/  @P0 SHF.R.S32.HI R87, RZ, 0x1f, R94 ;  /* 0x0000001fff570819 */ /* 0x000fc8000001145e */
[----:B------:R-:W-:-:S04]  /*16a0*/  @P0 LEA.HI R87, R87, R94, RZ, 0x2 ;  /* 0x0000005e57570211 */ /* 0x000fc800078f10ff */
[-C--:B------:R-:W-:Y:S02]  /*16b0*/  @P0 LEA.HI.SX32 R39, R87, R50.reuse, 0x1e ;  /* 0x0000003257270211 */ /* 0x080fe400078ff2ff */
[----:B------:R-:W-:Y:S01]  /*16c0*/  LEA.HI.SX32 R87, R89, R50, 0x1e ;  /* 0x0000003259577211 */ /* 0x000fe200078ff2ff */
[----:B---3--:R-:W-:Y:S06]  /*16d0*/  @!P4 BRA `(.L_x_24859) ;  /* 0x0000002c0078c947 */ /* 0x008fec0003800000 */
[----:B------:R-:W-:Y:S04]  /*16e0*/  BSSY.RECONVERGENT B2, `(.L_x_24860) ;  /* 0x0000005000027945 */ /* 0x000fe80003800200 */
[----:B------:R-:W-:Y:S05]  /*16f0*/  @!P0 BRA `(.L_x_24861) ;  /* 0x00000000000c8947 */ /* 0x000fea0003800000 */
[----:B------:R-:W0:Y:S02]  /*1700*/  LDC.64 R4, c[0x0][0x390] ;  /* 0x0000e400ff047b82 */ /* 0x000e240000000a00 */
[----:B0-----:R-:W-:-:S06]  /*1710*/  IMAD.WIDE.U32 R4, R39, 0x10, R4 ;  /* 0x0000001027047825 */ /* 0x001fcc00078e0004 */
[----:B------:R-:W5:Y:S02]  /*1720*/  LDG.E.128 R4, desc[UR8][R4.64] ;  /* 0x0000000804047981 */ /* 0x000f64000c1e1d00 */
.L_x_24861:
[----:B------:R-:W-:Y:S05]  /*1730*/  BSYNC.RECONVERGENT B2 ;  /* 0x0000000000027941 */ /* 0x000fea0003800200 */
.L_x_24860:
[----:B------:R-:W-:Y:S01]  /*1740*/  UISETP.NE.U32.AND UP0, UPT, UR4, URZ, UPT ;  /* 0x000000ff0400728c */ /* 0x000fe2000bf05070 */
[----:B------:R-:W-:Y:S03]  /*1750*/  BSSY.RECONVERGENT B2, `(.L_x_24862) ;  /* 0x00002c2000027945 */ /* 0x000fe60003800200 */
        /* <DEDUP_REMOVED lines=9> */
[----:B--2---:R-:W-:Y:S01]  /*17f0*/  @!P1 IMAD.MOV.U32 R12, RZ, RZ, R8 ;  /* 0x000000ffff0c9224 */ /* 0x004fe200078e0008 */
        /* <DEDUP_REMOVED lines=17> */
.L_x_24868:
        /* <DEDUP_REMOVED lines=13> */
.L_x_24870:
[----:B------:R-:W-:Y:S05]  /*19e0*/  BSYNC.RECONVERGENT B5 ;  /* 0x0000000000057941 */ /* 0x000fea0003800200 */
.L_x_24869:
        /* <DEDUP_REMOVED lines=41> */
[----:B------:R-:W-:-:S07]  /*1c80*/  IMAD.MOV.U32 R12, RZ, RZ, R66 ;  /* 0x000000ffff0c7224 */ /* 0x000fce00078e0042 */
.L_x_24867:
[----:B------:R-:W-:Y:S05]  /*1c90*/  BSYNC.RECONVERGENT B4 ;  /* 0x0000000000047941 */ /* 0x000fea0003800200 */
.L_x_24866:
[----:B------:R-:W-:Y:S01]  /*1ca0*/  I2FP.F32.U32 R12, R12 ;  /* 0x0000000c000c7245 */ /* 0x000fe20000201000 */
[----:B------:R-:W-:Y:S02]  /*1cb0*/  HFMA2 R15, -RZ, RZ, 0.1171875, 0 ;  /* 0x2f800000ff0f7431 */ /* 0x000fe400000001ff */
[----:B-----5:R-:W-:-:S03]  /*1cc0*/  FMUL.FTZ R13, R4, UR13 ;  /* 0x0000000d040d7c20 */ /* 0x020fc60008410000 */
[----:B------:R-:W-:Y:S01]  /*1cd0*/  FFMA.FTZ R12, R12, R15, 1.1641532182693481445e-10 ;  /* 0x2f0000000c0c7423 */ /* 0x000fe2000001000f */
[----:B------:R-:W-:-:S04]  /*1ce0*/  FMUL.FTZ R13, R13, UR12 ;  /* 0x0000000c0d0d7c20 */ /* 0x000fc80008410000 */
[----:B------:R-:W-:Y:S01]  /*1cf0*/  FSETP.GTU.FTZ.AND P2, PT, R12, UR10, PT ;  /* 0x0000000a0c007c0b */ /* 0x000fe2000bf5c000 */
[----:B------:R-:W-:-:S03]  /*1d00*/  HADD2.F32 R12, -RZ, R85.H1_H1 ;  /* 0x30000055ff0c7230 */ /* 0x000fc60000004100 */
[----:B------:R-:W-:Y:S02]  /*1d10*/  FSEL R15, R13, RZ, !P2 ;  /* 0x000000ff0d0f7208 */ /* 0x000fe40005000000 */
[----:B------:R-:W-:-:S03]  /*1d20*/  SEL R13, RZ, 0x1, P2 ;  /* 0x00000001ff0d7807 */ /* 0x000fc60001000000 */
[----:B------:R-:W-:Y:S01]  /*1d30*/  FFMA.FTZ R12, R15, R12, R8 ;  /* 0x0000000c0f0c7223 */ /* 0x000fe20000010008 */
[----:B------:R-:W-:-:S07]  /*1d40*/  PRMT R65, R13, 0x7610, R65 ;  /* 0x000076100d417816 */ /* 0x000fce0000000041 */
.L_x_24865:
[----:B------:R-:W-:Y:S05]  /*1d50*/  BSYNC.RECONVERGENT B3 ;  /* 0x0000000000037941 */ /* 0x000fea0003800200 */
.L_x_24864:
        /* <DEDUP_REMOVED lines=17> */
.L_x_24875:
        /* <DEDUP_REMOVED lines=13> */
.L_x_24877:
[----:B------:R-:W-:Y:S05]  /*1f40*/  BSYNC.RECONVERGENT B5 ;  /* 0x0000000000057941 */ /* 0x000fea0003800200 */
.L_x_24876:
        /* <DEDUP_REMOVED lines=43> */
.L_x_24874:
[----:B------:R-:W-:Y:S05]  /*2200*/  BSYNC.RECONVERGENT B4 ;  /* 0x0000000000047941 */ /* 0x000fea0003800200 */
.L_x_24873:
[----:B------:R-:W-:Y:S01]  /*2210*/  I2FP.F32.U32 R13, R13 ;  /* 0x0000000d000d7245 */ /* 0x000fe20000201000 */
[----:B------:R-:W-:Y:S02]  /*2220*/  IMAD.MOV.U32 R66, RZ, RZ, 0x2f800000 ;  /* 0x2f800000ff427424 */ /* 0x000fe400078e00ff */
[----:B-----5:R-:W-:Y:S02]  /*2230*/  FMUL.FTZ R14, R5, UR13 ;  /* 0x0000000d050e7c20 */ /* 0x020fe40008410000 */
[----:B------:R-:W-:Y:S02]  /*2240*/  FFMA.FTZ R13, R13, R66, 1.1641532182693481445e-10 ;  /* 0x2f0000000d0d7423 */ /* 0x000fe40000010042 */
[----:B------:R-:W-:-:S03]  /*2250*/  FMUL.FTZ R14, R14, UR12 ;  /* 0x0000000c0e0e7c20 */ /* 0x000fc60008410000 */
[----:B------:R-:W-:Y:S01]  /*2260*/  FSETP.GTU.FTZ.AND P2, PT, R13, UR10, PT ;  /* 0x0000000a0d007c0b */ /* 0x000fe2000bf5c000 */
[----:B------:R-:W-:-:S03]  /*2270*/  HADD2.F32 R13, -RZ, R84.H1_H1 ;  /* 0x30000054ff0d7230 */ /* 0x000fc60000004100 */
[----:B------:R-:W-:Y:S02]  /*2280*/  FSEL R66, R14, RZ, !P2 ;  /* 0x000000ff0e427208 */ /* 0x000fe40005000000 */
[----:B------:R-:W-:-:S03]  /*2290*/  SEL R14, RZ, 0x1, P2 ;  /* 0x00000001ff0e7807 */ /* 0x000fc60001000000 */
[----:B------:R-:W-:Y:S01]  /*22a0*/  FFMA.FTZ R13, R66, R13, R9 ;  /* 0x0000000d420d7223 */ /* 0x000fe20000010009 */
[----:B------:R-:W-:-:S07]  /*22b0*/  PRMT R67, R14, 0x7610, R67 ;  /* 0x000076100e437816 */ /* 0x000fce0000000043 */
.L_x_24872:
[----:B------:R-:W-:Y:S05]  /*22c0*/  BSYNC.RECONVERGENT B3 ;  /* 0x0000000000037941 */ /* 0x000fea0003800200 */
.L_x_24871:
        /* <DEDUP_REMOVED lines=17> */
.L_x_24882:
        /* <DEDUP_REMOVED lines=13> */
.L_x_24884:
[----:B------:R-:W-:Y:S05]  /*24b0*/  BSYNC.RECONVERGENT B5 ;  /* 0x0000000000057941 */ /* 0x000fea0003800200 */
.L_x_24883:
        /* <DEDUP_REMOVED lines=43> */
.L_x_24881:
[----:B------:R-:W-:Y:S05]  /*2770*/  BSYNC.RECONVERGENT B4 ;  /* 0x0000000000047941 */ /* 0x000fea0003800200 */
.L_x_24880:
[----:B------:R-:W-:Y:S01]  /*2780*/  I2FP.F32.U32 R15, R14 ;  /* 0x0000000e000f7245 */ /* 0x000fe20000201000 */
[----:B------:R-:W-:Y:S02]  /*2790*/  IMAD.MOV.U32 R94, RZ, RZ, 0x2f800000 ;  /* 0x2f800000ff5e7424 */ /* 0x000fe400078e00ff */
[----:B-----5:R-:W-:Y:S02]  /*27a0*/  FMUL.FTZ R14, R6, UR13 ;  /* 0x0000000d060e7c20 */ /* 0x020fe40008410000 */
[----:B------:R-:W-:Y:S02]  /*27b0*/  FFMA.FTZ R15, R15, R94, 1.1641532182693481445e-10 ;  /* 0x2f0000000f0f7423 */ /* 0x000fe4000001005e */
[----:B------:R-:W-:-:S03]  /*27c0*/  FMUL.FTZ R14, R14, UR12 ;  /* 0x0000000c0e0e7c20 */ /* 0x000fc60008410000 */
[----:B------:R-:W-:Y:S01]  /*27d0*/  FSETP.GTU.FTZ.AND P2, PT, R15, UR10, PT ;  /* 0x0000000a0f007c0b */ /* 0x000fe2000bf5c000 */
[----:B------:R-:W-:-:S03]  /*27e0*/  HADD2.F32 R15, -RZ, R85.H0_H0 ;  /* 0x20000055ff0f7230 */ /* 0x000fc60000004100 */
[----:B------:R-:W-:Y:S02]  /*27f0*/  FSEL R89, R14, RZ, !P2 ;  /* 0x000000ff0e597208 */ /* 0x000fe40005000000 */
[----:B------:R-:W-:-:S03]  /*2800*/  SEL R57, RZ, 0x1, P2 ;  /* 0x00000001ff397807 */ /* 0x000fc60001000000 */
[----:B------:R-:W-:Y:S01]  /*2810*/  FFMA.FTZ R14, R89, R15, R10 ;  /* 0x0000000f590e7223 */ /* 0x000fe2000001000a */
[----:B------:R-:W-:-:S07]  /*2820*/  PRMT R69, R57, 0x7610, R69 ;  /* 0x0000761039457816 */ /* 0x000fce0000000045 */
.L_x_24879:
[----:B------:R-:W-:Y:S05]  /*2830*/  BSYNC.RECONVERGENT B3 ;  /* 0x0000000000037941 */ /* 0x000fea0003800200 */
.L_x_24878:
        /* <DEDUP_REMOVED lines=16> */
.L_x_24888:
        /* <DEDUP_REMOVED lines=13> */
.L_x_24890:
[----:B------:R-:W-:Y:S05]  /*2a10*/  BSYNC.RECONVERGENT B4 ;  /* 0x0000000000047941 */ /* 0x000fea0003800200 */
.L_x_24889:
        /* <DEDUP_REMOVED lines=43> */
.L_x_24887:
[----:B------:R-:W-:Y:S05]  /*2cd0*/  BSYNC.RECONVERGENT B3 ;  /* 0x0000000000037941 */ /* 0x000fea0003800200 */
.L_x_24886:
[----:B------:R-:W-:Y:S01]  /*2ce0*/  I2FP.F32.U32 R66, R15 ;  /* 0x0000000f00427245 */ /* 0x000fe20000201000 */
[----:B------:R-:W-:Y:S02]  /*2cf0*/  HFMA2 R15, -RZ, RZ, 0.1171875, 0 ;  /* 0x2f800000ff0f7431 */ /* 0x000fe400000001ff */
[----:B-----5:R-:W-:Y:S01]  /*2d00*/  FMUL.FTZ R96, R7, UR13 ;  /* 0x0000000d07607c20 */ /* 0x020fe20008410000 */
[----:B------:R-:W-:Y:S02]  /*2d10*/  HADD2.F32 R94, -RZ, R84.H0_H0 ;  /* 0x20000054ff5e7230 */ /* 0x000fe40000004100 */
[----:B------:R-:W-:Y:S01]  /*2d20*/  FFMA.FTZ R15, R66, R15, 1.1641532182693481445e-10 ;  /* 0x2f000000420f7423 */ /* 0x000fe2000001000f */
[----:B------:R-:W-:-:S04]  /*2d30*/  FMUL.FTZ R96, R96, UR12 ;  /* 0x0000000c60607c20 */ /* 0x000fc80008410000 */
[----:B------:R-:W-:-:S04]  /*2d40*/  FSETP.GTU.FTZ.AND P1, PT, R15, UR10, PT ;  /* 0x0000000a0f007c0b */ /* 0x000fc8000bf3c000 */
[----:B------:R-:W-:Y:S02]  /*2d50*/  FSEL R96, R96, RZ, !P1 ;  /* 0x000000ff60607208 */ /* 0x000fe40004800000 */
[----:B------:R-:W-:-:S03]  /*2d60*/  SEL R66, RZ, 0x1, P1 ;  /* 0x00000001ff427807 */ /* 0x000fc60000800000 */
[----:B------:R-:W-:Y:S01]  /*2d70*/  FFMA.FTZ R15, R96, R94, R11 ;  /* 0x0000005e600f7223 */ /* 0x000fe2000001000b */
[----:B------:R-:W-:Y:S01]  /*2d80*/  PRMT R70, R66, 0x7610, R70 ;  /* 0x0000761042467816 */ /* 0x000fe20000000046 */
[----:B------:R-:W-:Y:S06]  /*2d90*/  BRA `(.L_x_24885) ;  /* 0x0000001400747947 */ /* 0x000fec0003800000 */
.L_x_24863:
        /* <DEDUP_REMOVED lines=21> */
.L_x_24895:
        /* <DEDUP_REMOVED lines=13> */
.L_x_24897:
[----:B------:R-:W-:Y:S05]  /*2fc0*/  BSYNC.RECONVERGENT B5 ;  /* 0x0000000000057941 */ /* 0x000fea0003800200 */
.L_x_24896:
        /* <DEDUP_REMOVED lines=42> */
.L_x_24894:
[----:B------:R-:W-:Y:S05]  /*3270*/  BSYNC.RECONVERGENT B4 ;  /* 0x0000000000047941 */ /* 0x000fea0003800200 */
.L_x_24893:
[----:B------:R-:W-:Y:S01]  /*3280*/  I2FP.F32.U32 R12, R12 ;  /* 0x0000000c000c7245 */ /* 0x000fe20000201000 */
[----:B------:R-:W-:Y:S02]  /*3290*/  IMAD.MOV.U32 R13, RZ, RZ, 0x2f800000 ;  /* 0x2f800000ff0d7424 */ /* 0x000fe400078e00ff */
[----:B-----5:R-:W-:Y:S01]  /*32a0*/  FMUL.FTZ R15, R4, UR13 ;  /* 0x0000000d040f7c20 */ /* 0x020fe20008410000 */
[----:B------:R-:W-:Y:S02]  /*32b0*/  HADD2.F32 R57, -RZ, R85.H1_H1 ;  /* 0x30000055ff397230 */ /* 0x000fe40000004100 */
[----:B------:R-:W-:Y:S01]  /*32c0*/  FFMA.FTZ R12, R12, R13, 1.1641532182693481445e-10 ;  /* 0x2f0000000c0c7423 */ /* 0x000fe2000001000d */
[----:B------:R-:W-:-:S04]  /*32d0*/  FMUL.FTZ R15, R15, UR12 ;  /* 0x0000000c0f0f7c20 */ /* 0x000fc80008410000 */
[----:B------:R-:W-:-:S04]  /*32e0*/  FSETP.GTU.FTZ.AND P1, PT, R12, UR10, PT ;  /* 0x0000000a0c007c0b */ /* 0x000fc8000bf3c000 */
[----:B------:R-:W-:Y:S02]  /*32f0*/  FSEL R12, R15, RZ, !P1 ;  /* 0x000000ff0f0c7208 */ /* 0x000fe40004800000 */
[----:B------:R-:W-:-:S03]  /*3300*/  SEL R13, RZ, 0x1, P1 ;  /* 0x00000001ff0d7807 */ /* 0x000fc60000800000 */
[----:B------:R-:W-:Y:S01]  /*3310*/  FMUL.FTZ R12, R12, R57 ;  /* 0x000000390c0c7220 */ /* 0x000fe20000410000 */
[----:B------:R-:W-:-:S07]  /*3320*/  PRMT R65, R13, 0x7610, R65 ;  /* 0x000076100d417816 */ /* 0x000fce0000000041 */
.L_x_24892:
[----:B------:R-:W-:Y:S05]  /*3330*/  BSYNC.RECONVERGENT B3 ;  /* 0x0000000000037941 */ /* 0x000fea0003800200 */
.L_x_24891:
        /* <DEDUP_REMOVED lines=17> */
.L_x_24902:
        /* <DEDUP_REMOVED lines=13> */
.L_x_24904:
[----:B------:R-:W-:Y:S05]  /*3520*/  BSYNC.RECONVERGENT B5 ;  /* 0x0000000000057941 */ /* 0x000fea0003800200 */
.L_x_24903:
        /* <DEDUP_REMOVED lines=43> */
.L_x_24901:
[----:B------:R-:W-:Y:S05]  /*37e0*/  BSYNC.RECONVERGENT B4 ;  /* 0x0000000000047941 */ /* 0x000fea0003800200 */
.L_x_24900:
        /* <DEDUP_REMOVED lines=11> */
.L_x_24899:
[----:B------:R-:W-:Y:S05]  /*38a0*/  BSYNC.RECONVERGENT B3 ;  /* 0x0000000000037941 */ /* 0x000fea0003800200 */
.L_x_24898:
        /* <DEDUP_REMOVED lines=17> */
.L_x_24909:
        /* <DEDUP_REMOVED lines=13> */
.L_x_24911:
[----:B------:R-:W-:Y:S05]  /*3a90*/  BSYNC.RECONVERGENT B5 ;  /* 0x0000000000057941 */ /* 0x000fea0003800200 */
.L_x_24910:
        /* <DEDUP_REMOVED lines=43> */
.L_x_24908:
[----:B------:R-:W-:Y:S05]  /*3d50*/  BSYNC.RECONVERGENT B4 ;  /* 0x0000000000047941 */ /* 0x000fea0003800200 */
.L_x_24907:
[----:B------:R-:W-:Y:S01]  /*3d60*/  I2FP.F32.U32 R15, R14 ;  /* 0x0000000e000f7245 */ /* 0x000fe20000201000 */
[----:B------:R-:W-:Y:S02]  /*3d70*/  HFMA2 R94, -RZ, RZ, 0.1171875, 0 ;  /* 0x2f800000ff5e7431 */ /* 0x000fe400000001ff */
[----:B-----5:R-:W-:-:S03]  /*3d80*/  FMUL.FTZ R14, R6, UR13 ;  /* 0x0000000d060e7c20 */ /* 0x020fc60008410000 */
[----:B------:R-:W-:Y:S01]  /*3d90*/  FFMA.FTZ R15, R15, R94, 1.1641532182693481445e-10 ;  /* 0x2f0000000f0f7423 */ /* 0x000fe2000001005e */
[----:B------:R-:W-:Y:S01]  /*3da0*/  FMUL.FTZ R57, R14, UR12 ;  /* 0x0000000c0e397c20 */ /* 0x000fe20008410000 */
[----:B------:R-:W-:-:S03]  /*3db0*/  HADD2.F32 R14, -RZ, R85.H0_H0 ;  /* 0x20000055ff0e7230 */ /* 0x000fc60000004100 */
[----:B------:R-:W-:-:S04]  /*3dc0*/  FSETP.GTU.FTZ.AND P1, PT, R15, UR10, PT ;  /* 0x0000000a0f007c0b */ /* 0x000fc8000bf3c000 */
[----:B------:R-:W-:Y:S02]  /*3dd0*/  FSEL R57, R57, RZ, !P1 ;  /* 0x000000ff39397208 */ /* 0x000fe40004800000 */
[----:B------:R-:W-:-:S03]  /*3de0*/  SEL R15, RZ, 0x1, P1 ;  /* 0x00000001ff0f7807 */ /* 0x000fc60000800000 */
[----:B------:R-:W-:Y:S01]  /*3df0*/  FMUL.FTZ R14, R57, R14 ;  /* 0x0000000e390e7220 */ /* 0x000fe20000410000 */
[----:B------:R-:W-:-:S07]  /*3e00*/  PRMT R69, R15, 0x7610, R69 ;  /* 0x000076100f457816 */ /* 0x000fce0000000045 */
.L_x_24906:
[----:B------:R-:W-:Y:S05]  /*3e10*/  BSYNC.RECONVERGENT B3 ;  /* 0x0000000000037941 */ /* 0x000fea0003800200 */
.L_x_24905:
        /* <DEDUP_REMOVED lines=16> */
.L_x_24914:
        /* <DEDUP_REMOVED lines=13> */
.L_x_24916:
[----:B------:R-:W-:Y:S05]  /*3ff0*/  BSYNC.RECONVERGENT B4 ;  /* 0x0000000000047941 */ /* 0x000fea0003800200 */
.L_x_24915:
        /* <DEDUP_REMOVED lines=43> */
.L_x_24913:
[----:B------:R-:W-:Y:S05]  /*42b0*/  BSYNC.RECONVERGENT B3 ;  /* 0x0000000000037941 */ /* 0x000fea0003800200 */
.L_x_24912:
        /* <DEDUP_REMOVED lines=9> */
[----:B------:R-:W-:Y:S01]  /*4350*/  FMUL.FTZ R15, R94, R15 ;  /* 0x0000000f5e0f7220 */ /* 0x000fe20000410000 */
[----:B------:R-:W-:-:S07]  /*4360*/  PRMT R70, R66, 0x7610, R70 ;  /* 0x0000761042467816 */ /* 0x000fce0000000046 */
.L_x_24885:
[----:B------:R-:W-:Y:S05]  /*4370*/  BSYNC.RECONVERGENT B2 ;  /* 0x0000000000027941 */ /* 0x000fea0003800200 */
.L_x_24862:
[----:B------:R-:W0:Y:S01]  /*4380*/  LDC.64 R94, c[0x0][0x3a8] ;  /* 0x0000ea00ff5e7b82 */ /* 0x000e220000000a00 */
[----:B------:R-:W-:Y:S01]  /*4390*/  BSSY.RECONVERGENT B2, `(.L_x_24917) ;  /* 0x0000010000027945 */ /* 0x000fe20003800200 */
[----:B------:R-:W-:Y:S01]  /*43a0*/  MOV R66, R88 ;  /* 0x0000005800427202 */ /* 0x000fe20000000f00 */
[----:B0-----:R-:W-:-:S05]  /*43b0*/  IMAD.WIDE.U32 R94, R87, 0x10, R94 ;  /* 0x00000010575e7825 */ /* 0x001fca00078e005e */
[----:B------:R0:W-:Y:S01]  /*43c0*/  STG.E.128 desc[UR8][R94.64], R12 ;  /* 0x0000000c5e007986 */ /* 0x0001e2000c101d08 */
[----:B------:R-:W-:Y:S05]  /*43d0*/  @!P0 BRA `(.L_x_24918) ;  /* 0x00000000002c8947 */ /* 0x000fea0003800000 */
[----:B------:R-:W1:Y:S01]  /*43e0*/  LDC.64 R96, c[0x0][0x3b0] ;  /* 0x0000ec00ff607b82 */ /* 0x000e620000000a00 */
[----:B0-----:R-:W-:Y:S01]  /*43f0*/  IMAD.U32 R94, R69, 0x10000, RZ ;  /* 0x00010000455e7824 */ /* 0x001fe200078e00ff */
[----:B------:R-:W-:Y:S02]  /*4400*/  LOP3.LUT R95, R70, 0xffff, RZ, 0xc0, !PT ;  /* 0x0000ffff465f7812 */ /* 0x000fe400078ec0ff */
[----:B------:R-:W-:Y:S02]  /*4410*/  LOP3.LUT R89, R67, 0xff, RZ, 0xc0, !PT ;  /* 0x000000ff43597812 */ /* 0x000fe400078ec0ff */
[----:B------:R-:W-:Y:S02]  /*4420*/  LOP3.LUT R94, R94, 0xff0000, RZ, 0xc0, !PT ;  /* 0x00ff00005e5e7812 */ /* 0x000fe400078ec0ff */
[----:B------:R-:W-:-:S03]  /*4430*/  LOP3.LUT R88, R65, 0xff, RZ, 0xc0, !PT ;  /* 0x000000ff41587812 */ /* 0x000fc600078ec0ff */
[----:B------:R-:W-:-:S05]  /*4440*/  IMAD R94, R95, 0x1000000, R94 ;  /* 0x010000005f5e7824 */ /* 0x000fca00078e025e */
[----:B------:R-:W-:-:S05]  /*4450*/  LEA R89, R89, R94, 0x8 ;  /* 0x0000005e59597211 */ /* 0x000fca00078e40ff */
[----:B------:R-:W-:Y:S02]  /*4460*/  IMAD.IADD R88, R89, 0x1, R88 ;  /* 0x0000000159587824 */ /* 0x000fe400078e0258 */
[----:B-1----:R-:W-:-:S05]  /*4470*/  IMAD.WIDE.U32 R96, R39, 0x4, R96 ;  /* 0x0000000427607825 */ /* 0x002fca00078e0060 */
[----:B------:R1:W-:Y:S02]  /*4480*/  STG.E desc[UR8][R96.64], R88 ;  /* 0x0000005860007986 */ /* 0x0003e4000c101908 */
.L_x_24918:
[----:B------:R-:W-:Y:S05]  /*4490*/  BSYNC.RECONVERGENT B2 ;  /* 0x0000000000027941 */ /* 0x000fea0003800200 */
.L_x_24917:
[----:B------:R-:W-:Y:S01]  /*44a0*/  VIADD R87, R87, 0x20 ;  /* 0x0000002057577836 */ /* 0x000fe20000000000 */
[----:B------:R-:W-:-:S07]  /*44b0*/  IADD3 R39, PT, PT, R39, 0x20, RZ ;  /* 0x0000002027277810 */ /* 0x000fce0007ffe0ff */
.L_x_24859:
[----:B------:R-:W-:Y:S05]  /*44c0*/  BSYNC.RECONVERGENT B1 ;  /* 0x0000000000017941 */ /* 0x000fea0003800200 */
.L_x_24858:
[----:B------:R-:W-:Y:S01]  /*44d0*/  ISETP.GE.U32.AND P1, PT, R52, 0x40, PT ;  /* 0x000000403400780c */ /* 0x000fe20003f26070 */
[----:B------:R-:W-:Y:S03]  /*44e0*/  BSSY.RECONVERGENT B2, `(.L_x_24919) ;  /* 0x00002de000027945 */ /* 0x000fe60003800200 */
[----:B-1----:R-:W-:-:S09]  /*44f0*/  P2R R88, PR, RZ, 0x2 ;  /* 0x00000002ff587803 */ /* 0x002fd20000000000 */
[----:B------:R-:W-:Y:S05]  /*4500*/  @!P1 BRA `(.L_x_24920) ;  /* 0x0000002c006c9947 */ /* 0x000fea0003800000 */
[----:B------:R-:W-:Y:S01]  /*4510*/  ISETP.NE.U32.AND P1, PT, RZ, UR4, PT ;  /* 0x00000004ff007c0c */ /* 0x000fe2000bf25070 */
[----:B------:R-:W1:Y:S03]  /*4520*/  @P0 LDC.64 R18, c[0x0][0x390] ;  /* 0x0000e400ff120b82 */ /* 0x000e660000000a00 */
[----:B------:R-:W-:-:S13]  /*4530*/  ISETP.NE.AND.EX P1, PT, RZ, UR5, PT, P1 ;  /* 0x00000005ff007c0c */ /* 0x000fda000bf25310 */
[----:B------:R-:W2:Y:S01]  /*4540*/  @P1 LDC.64 R16, c[0x0][0x3a0] ;  /* 0x0000e800ff101b82 */ /* 0x000ea20000000a00 */
[----:B-1----:R-:W-:-:S05]  /*4550*/  @P0 IMAD.WIDE.U32 R18, R39, 0x10, R18 ;  /* 0x0000001027120825 */ /* 0x002fca00078e0012 */
[----:B-----5:R1:W5:Y:S01]  /*4560*/  @P0 LDG.E.128 R4, desc[UR8][R18.64] ;  /* 0x0000000812040981 */ /* 0x020362000c1e1d00 */
[----:B--2---:R-:W-:-:S05]  /*4570*/  @P1 IMAD.WIDE.U32 R16, R87, 0x10, R16 ;  /* 0x0000001057101825 */ /* 0x004fca00078e0010 */
        /* <DEDUP_REMOVED lines=25> */
.L_x_24927:
[----:B------:R-:W-:Y:S01]  /*4710*/  VIADD R48, R48, 0x1 ;  /* 0x0000000130307836 */ /* 0x000fe20000000000 */
[----:B------:R-:W-:Y:S03]  /*4720*/  BSSY.RECONVERGENT B5, `(.L_x_24928) ;  /* 0x000000c000057945 */ /* 0x000fe60003800200 */
[C---:B0-----:R-:W-:Y:S01]  /*4730*/  IMAD.WIDE.U32 R94, R48.reuse, -0x2daee0ad, RZ ;  /* 0xd2511f53305e7825 */ /* 0x041fe200078e00ff */
        /* <DEDUP_REMOVED lines=10> */
.L_x_24929:
[----:B------:R-:W-:Y:S05]  /*47e0*/  BSYNC.RECONVERGENT B5 ;  /* 0x0000000000057941 */ /* 0x000fea0003800200 */
.L_x_24928:
        /* <DEDUP_REMOVED lines=42> */
.L_x_24926:
[----:B------:R-:W-:Y:S05]  /*4a90*/  BSYNC.RECONVERGENT B4 ;  /* 0x0000000000047941 */ /* 0x000fea0003800200 */
.L_x_24925:
[----:B------:R-:W-:Y:S01]  /*4aa0*/  I2FP.F32.U32 R16, R16 ;  /* 0x0000001000107245 */ /* 0x000fe20000201000 */
[----:B------:R-:W-:Y:S02]  /*4ab0*/  IMAD.MOV.U32 R17, RZ, RZ, 0x2f800000 ;  /* 0x2f800000ff117424 */ /* 0x000fe400078e00ff */
[----:B------:R-:W-:Y:S02]  /*4ac0*/  FMUL.FTZ R19, R4, UR13 ;  /* 0x0000000d04137c20 */ /* 0x000fe40008410000 */
        /* <DEDUP_REMOVED lines=8> */
.L_x_24924:
[----:B------:R-:W-:Y:S05]  /*4b50*/  BSYNC.RECONVERGENT B3 ;  /* 0x0000000000037941 */ /* 0x000fea0003800200 */
.L_x_24923:
        /* <DEDUP_REMOVED lines=17> */
.L_x_24934:
        /* <DEDUP_REMOVED lines=13> */
.L_x_24936:
[----:B------:R-:W-:Y:S05]  /*4d40*/  BSYNC.RECONVERGENT B5 ;  /* 0x0000000000057941 */ /* 0x000fea0003800200 */
.L_x_24935:
        /* <DEDUP_REMOVED lines=43> */
.L_x_24933:
[----:B------:R-:W-:Y:S05]  /*5000*/  BSYNC.RECONVERGENT B4 ;  /* 0x0000000000047941 */ /* 0x000fea0003800200 */
.L_x_24932:
        /* <DEDUP_REMOVED lines=11> */
.L_x_24931:
[----:B------:R-:W-:Y:S05]  /*50c0*/  BSYNC.RECONVERGENT B3 ;  /* 0x0000000000037941 */ /* 0x000fea0003800200 */
.L_x_24930:
        /* <DEDUP_REMOVED lines=17> */
.L_x_24941:
        /* <DEDUP_REMOVED lines=13> */
.L_x_24943:
[----:B------:R-:W-:Y:S05]  /*52b0*/  BSYNC.RECONVERGENT B5 ;  /* 0x0000000000057941 */ /* 0x000fea0003800200 */
.L_x_24942:
        /* <DEDUP_REMOVED lines=43> */
.L_x_24940:
[----:B------:R-:W-:Y:S05]  /*5570*/  BSYNC.RECONVERGENT B4 ;  /* 0x0000000000047941 */ /* 0x000fea0003800200 */
.L_x_24939:
[----:B------:R-:W-:Y:S01]  /*5580*/  I2FP.F32.U32 R19, R18 ;  /* 0x0000001200137245 */ /* 0x000fe20000201000 */
[----:B0-----:R-:W-:Y:S02]  /*5590*/  HFMA2 R94, -RZ, RZ, 0.1171875, 0 ;  /* 0x2f800000ff5e7431 */ /* 0x001fe400000001ff */
[----:B------:R-:W-:Y:S01]  /*55a0*/  FMUL.FTZ R18, R6, UR13 ;  /* 0x0000000d06127c20 */ /* 0x000fe20008410000 */
[----:B------:R-:W-:Y:S02]  /*55b0*/  HADD2.F32 R57, -RZ, R83.H0_H0 ;  /* 0x20000053ff397230 */ /* 0x000fe40000004100 */
[----:B------:R-:W-:Y:S01]  /*55c0*/  FFMA.FTZ R19, R19, R94, 1.1641532182693481445e-10 ;  /* 0x2f00000013137423 */ /* 0x000fe2000001005e */
[----:B------:R-:W-:-:S04]  /*55d0*/  FMUL.FTZ R18, R18, UR12 ;  /* 0x0000000c12127c20 */ /* 0x000fc80008410000 */
[----:B------:R-:W-:-:S04]  /*55e0*/  FSETP.GTU.FTZ.AND P2, PT, R19, UR10, PT ;  /* 0x0000000a13007c0b */ /* 0x000fc8000bf5c000 */
[----:B------:R-:W-:Y:S02]  /*55f0*/  FSEL R89, R18, RZ, !P2 ;  /* 0x000000ff12597208 */ /* 0x000fe40005000000 */
[----:B------:R-:W-:-:S03]  /*5600*/  SEL R19, RZ, 0x1, P2 ;  /* 0x00000001ff137807 */ /* 0x000fc60001000000 */
[----:B------:R-:W-:Y:S01]  /*5610*/  FFMA.FTZ R18, R89, R57, R10 ;  /* 0x0000003959127223 */ /* 0x000fe2000001000a */
[----:B------:R-:W-:-:S07]  /*5620*/  PRMT R69, R19, 0x7610, R69 ;  /* 0x0000761013457816 */ /* 0x000fce0000000045 */
.L_x_24938:
[----:B------:R-:W-:Y:S05]  /*5630*/  BSYNC.RECONVERGENT B3 ;  /* 0x0000000000037941 */ /* 0x000fea0003800200 */
.L_x_24937:
        /* <DEDUP_REMOVED lines=16> */
.L_x_24947:
        /* <DEDUP_REMOVED lines=13> */
.L_x_24949:
[----:B------:R-:W-:Y:S05]  /*5810*/  BSYNC.RECONVERGENT B4 ;  /* 0x0000000000047941 */ /* 0x000fea0003800200 */
.L_x_24948:
[----:B------:R-:W-:Y:S01]  /*5820*/  IMAD.WIDE.U32 R100, R51, -0x326172a9, RZ ;  /* 0xcd9e8d5733647825 */ /* 0x000fe200078e00ff */
[----:B------:R-:W-:-:S03]  /*5830*/  LOP3.LUT R98, R58, UR7, R97, 0x96, !PT ;  /* 0x000000073a627c12 */ /* 0x000fc6000f8e9661 */
        /* <DEDUP_REMOVED lines=41> */
.L_x_24946:
[----:B------:R-:W-:Y:S05]  /*5ad0*/  BSYNC.RECONVERGENT B3 ;  /* 0x0000000000037941 */ /* 0x000fea0003800200 */
.L_x_24945:
[----:B------:R-:W-:Y:S01]  /*5ae0*/  I2FP.F32.U32 R66, R19 ;  /* 0x0000001300427245 */ /* 0x000fe20000201000 */
[----:B------:R-:W-:Y:S02]  /*5af0*/  IMAD.MOV.U32 R19, RZ, RZ, 0x2f800000 ;  /* 0x2f800000ff137424 */ /* 0x000fe400078e00ff */
[----:B------:R-:W-:Y:S01]  /*5b00*/  FMUL.FTZ R96, R7, UR13 ;  /* 0x0000000d07607c20 */ /* 0x000fe20008410000 */
[----:B0-----:R-:W-:Y:S02]  /*5b10*/  HADD2.F32 R94, -RZ, R82.H0_H0 ;  /* 0x20000052ff5e7230 */ /* 0x001fe40000004100 */
        /* <DEDUP_REMOVED lines=8> */
.L_x_24922:
[----:B------:R-:W-:Y:S01]  /*5ba0*/  BSSY.RECONVERGENT B3, `(.L_x_24950) ;  /* 0x0000059000037945 */ /* 0x000fe20003800200 */
[----:B-1----:R-:W-:Y:S01]  /*5bb0*/  MOV R18, R57 ;  /* 0x0000003900127202 */ /* 0x002fe20000000f00 */
        /* <DEDUP_REMOVED lines=19> */
.L_x_24954:
[----:B------:R-:W-:Y:S01]  /*5cf0*/  IADD3 R48, PT, PT, R48, 0x1, RZ ;  /* 0x0000000130307810 */ /* 0x000fe20007ffe0ff */
[----:B------:R-:W-:Y:S03]  /*5d00*/  BSSY.RECONVERGENT B5, `(.L_x_24955) ;  /* 0x000000c000057945 */ /* 0x000fe60003800200 */
[C---:B------:R-:W-:Y:S01]  /*5d10*/  ISETP.NE.AND P1, PT, R48.reuse, RZ, PT ;  /* 0x000000ff3000720c */ /* 0x040fe20003f25270 */
[----:B0-----:R-:W-:-:S12]  /*5d20*/  IMAD.WIDE.U32 R94, R48, -0x2daee0ad, RZ ;  /* 0xd2511f53305e7825 */ /* 0x001fd800078e00ff */
        /* <DEDUP_REMOVED lines=9> */
.L_x_24956:
[----:B------:R-:W-:Y:S05]  /*5dc0*/  BSYNC.RECONVERGENT B5 ;  /* 0x0000000000057941 */ /* 0x000fea0003800200 */
.L_x_24955:
        /* <DEDUP_REMOVED lines=42> */
.L_x_24953:
[----:B------:R-:W-:Y:S05]  /*6070*/  BSYNC.RECONVERGENT B4 ;  /* 0x0000000000047941 */ /* 0x000fea0003800200 */
.L_x_24952:
        /* <DEDUP_REMOVED lines=11> */
.L_x_24951:
[----:B------:R-:W-:Y:S05]  /*6130*/  BSYNC.RECONVERGENT B3 ;  /* 0x0000000000037941 */ /* 0x000fea0003800200 */
.L_x_24950:
        /* <DEDUP_REMOVED lines=17> */
.L_x_24961:
        /* <DEDUP_REMOVED lines=13> */
.L_x_24963:
[----:B------:R-:W-:Y:S05]  /*6320*/  BSYNC.RECONVERGENT B5 ;  /* 0x0000000000057941 */ /* 0x000fea0003800200 */
.L_x_24962:
        /* <DEDUP_REMOVED lines=43> */
.L_x_24960:
[----:B------:R-:W-:Y:S05]  /*65e0*/  BSYNC.RECONVERGENT B4 ;  /* 0x0000000000047941 */ /* 0x000fea0003800200 */
.L_x_24959:
[----:B------:R-:W-:Y:S01]  /*65f0*/  I2FP.F32.U32 R17, R17 ;  /* 0x0000001100117245 */ /* 0x000fe20000201000 */
[----:B------:R-:W-:Y:S02]  /*6600*/  HFMA2 R18, -RZ, RZ, 0.1171875, 0 ;  /* 0x2f800000ff127431 */ /* 0x000fe400000001ff */
        /* <DEDUP_REMOVED lines=9> */
.L_x_24958:
[----:B------:R-:W-:Y:S05]  /*66a0*/  BSYNC.RECONVERGENT B3 ;  /* 0x0000000000037941 */ /* 0x000fea0003800200 */
.L_x_24957:
        /* <DEDUP_REMOVED lines=17> */
.L_x_24968:
        /* <DEDUP_REMOVED lines=13> */
.L_x_24970:
[----:B------:R-:W-:Y:S05]  /*6890*/  BSYNC.RECONVERGENT B5 ;  /* 0x0000000000057941 */ /* 0x000fea0003800200 */
.L_x_24969:
        /* <DEDUP_REMOVED lines=43> */
.L_x_24967:
[----:B------:R-:W-:Y:S05]  /*6b50*/  BSYNC.RECONVERGENT B4 ;  /* 0x0000000000047941 */ /* 0x000fea0003800200 */
.L_x_24966:
[----:B------:R-:W-:Y:S01]  /*6b60*/  I2FP.F32.U32 R19, R18 ;  /* 0x0000001200137245 */ /* 0x000fe20000201000 */
[----:B0-----:R-:W-:Y:S02]  /*6b70*/  HFMA2 R94, -RZ, RZ, 0.1171875, 0 ;  /* 0x2f800000ff5e7431 */ /* 0x001fe400000001ff */
        /* <DEDUP_REMOVED lines=9> */
.L_x_24965:
[----:B------:R-:W-:Y:S05]  /*6c10*/  BSYNC.RECONVERGENT B3 ;  /* 0x0000000000037941 */ /* 0x000fea0003800200 */
.L_x_24964:
        /* <DEDUP_REMOVED lines=16> */
.L_x_24973:
        /* <DEDUP_REMOVED lines=13> */
.L_x_24975:
[----:B------:R-:W-:Y:S05]  /*6df0*/  BSYNC.RECONVERGENT B4 ;  /* 0x0000000000047941 */ /* 0x000fea0003800200 */
.L_x_24974:
        /* <DEDUP_REMOVED lines=43> */
.L_x_24972:
[----:B------:R-:W-:Y:S05]  /*70b0*/  BSYNC.RECONVERGENT B3 ;  /* 0x0000000000037941 */ /* 0x000fea0003800200 */
.L_x_24971:
[----:B------:R-:W-:Y:S01]  /*70c0*/  I2FP.F32.U32 R66, R19 ;  /* 0x0000001300427245 */ /* 0x000fe20000201000 */
[----:B------:R-:W-:Y:S02]  /*70d0*/  HFMA2 R19, -RZ, RZ, 0.1171875, 0 ;  /* 0x2f800000ff137431 */ /* 0x000fe400000001ff */
[----:B0----5:R-:W-:-:S03]  /*70e0*/  FMUL.FTZ R94, R7, UR13 ;  /* 0x0000000d075e7c20 */ /* 0x021fc60008410000 */
[----:B------:R-:W-:Y:S01]  /*70f0*/  FFMA.FTZ R19, R66, R19, 1.1641532182693481445e-10 ;  /* 0x2f00000042137423 */ /* 0x000fe20000010013 */
[----:B------:R-:W-:-:S04]  /*7100*/  FMUL.FTZ R94, R94, UR12 ;  /* 0x0000000c5e5e7c20 */ /* 0x000fc80008410000 */
[----:B------:R-:W-:Y:S01]  /*7110*/  FSETP.GTU.FTZ.AND P1, PT, R19, UR10, PT ;  /* 0x0000000a13007c0b */ /* 0x000fe2000bf3c000 */
[----:B------:R-:W-:-:S03]  /*7120*/  HADD2.F32 R19, -RZ, R82.H0_H0 ;  /* 0x20000052ff137230 */ /* 0x000fc60000004100 */
[----:B------:R-:W-:Y:S02]  /*7130*/  FSEL R94, R94, RZ, !P1 ;  /* 0x000000ff5e5e7208 */ /* 0x000fe40004800000 */
[----:B------:R-:W-:-:S03]  /*7140*/  SEL R66, RZ, 0x1, P1 ;  /* 0x00000001ff427807 */ /* 0x000fc60000800000 */
[----:B------:R-:W-:Y:S01]  /*7150*/  FMUL.FTZ R19, R19, R94 ;  /* 0x0000005e13137220 */ /* 0x000fe20000410000 */
[----:B------:R-:W-:-:S07]  /*7160*/  PRMT R70, R66, 0x7610, R70 ;  /* 0x0000761042467816 */ /* 0x000fce0000000046 */
.L_x_24944:
[----:B------:R-:W-:Y:S05]  /*7170*/  BSYNC.RECONVERGENT B1 ;  /* 0x0000000000017941 */ /* 0x000fea0003800200 */
.L_x_24921:
[----:B0-----:R-:W0:Y:S01]  /*7180*/  LDC.64 R94, c[0x0][0x3a8] ;  /* 0x0000ea00ff5e7b82 */ /* 0x001e220000000a00 */
[----:B------:R-:W-:Y:S01]  /*7190*/  BSSY.RECONVERGENT B1, `(.L_x_24976) ;  /* 0x0000010000017945 */ /* 0x000fe20003800200 */
[----:B------:R-:W-:Y:S02]  /*71a0*/  IMAD.MOV.U32 R66, RZ, RZ, R88 ;  /* 0x000000ffff427224 */ /* 0x000fe400078e0058 */
[----:B0-----:R-:W-:-:S05]  /*71b0*/  IMAD.WIDE.U32 R94, R87, 0x10, R94 ;  /* 0x00000010575e7825 */ /* 0x001fca00078e005e */
[----:B------:R0:W-:Y:S01]  /*71c0*/  STG.E.128 desc[UR8][R94.64], R16 ;  /* 0x000000105e007986 */ /* 0x0001e2000c101d08 */
[----:B------:R-:W-:Y:S05]  /*71d0*/  @!P0 BRA `(.L_x_24977) ;  /* 0x00000000002c8947 */ /* 0x000fea0003800000 */
[----:B------:R-:W1:Y:S01]  /*71e0*/  LDC.64 R96, c[0x0][0x3b0] ;  /* 0x0000ec00ff607b82 */ /* 0x000e620000000a00 */
[----:B0-----:R-:W-:Y:S02]  /*71f0*/  SHF.L.U32 R94, R69, 0x10, RZ ;  /* 0x00000010455e7819 */ /* 0x001fe400000006ff */
[----:B------:R-:W-:Y:S02]  /*7200*/  LOP3.LUT R95, R70, 0xffff, RZ, 0xc0, !PT ;  /* 0x0000ffff465f7812 */ /* 0x000fe400078ec0ff */
[----:B------:R-:W-:Y:S02]  /*7210*/  LOP3.LUT R94, R94, 0xff0000, RZ, 0xc0, !PT ;  /* 0x00ff00005e5e7812 */ /* 0x000fe400078ec0ff */
[----:B------:R-:W-:Y:S02]  /*7220*/  LOP3.LUT R89, R67, 0xff, RZ, 0xc0, !PT ;  /* 0x000000ff43597812 */ /* 0x000fe400078ec0ff */
[----:B------:R-:W-:Y:S01]  /*7230*/  LOP3.LUT R88, R65, 0xff, RZ, 0xc0, !PT ;  /* 0x000000ff41587812 */ /* 0x000fe200078ec0ff */
[----:B------:R-:W-:-:S05]  /*7240*/  IMAD R94, R95, 0x1000000, R94 ;  /* 0x010000005f5e7824 */ /* 0x000fca00078e025e */
[----:B------:R-:W-:-:S05]  /*7250*/  LEA R89, R89, R94, 0x8 ;  /* 0x0000005e59597211 */ /* 0x000fca00078e40ff */
[----:B------:R-:W-:Y:S02]  /*7260*/  IMAD.IADD R88, R89, 0x1, R88 ;  /* 0x0000000159587824 */ /* 0x000fe400078e0258 */
[----:B-1----:R-:W-:-:S05]  /*7270*/  IMAD.WIDE.U32 R96, R39, 0x4, R96 ;  /* 0x0000000427607825 */ /* 0x002fca00078e0060 */
[----:B------:R1:W-:Y:S02]  /*7280*/  STG.E desc[UR8][R96.64], R88 ;  /* 0x0000005860007986 */ /* 0x0003e4000c101908 */
.L_x_24977:
[----:B------:R-:W-:Y:S05]  /*7290*/  BSYNC.RECONVERGENT B1 ;  /* 0x0000000000017941 */ /* 0x000fea0003800200 */
.L_x_24976:
[----:B------:R-:W-:Y:S01]  /*72a0*/  IADD3 R87, PT, PT, R87, 0x20, RZ ;  /* 0x0000002057577810 */ /* 0x000fe20007ffe0ff */
[----:B------:R-:W-:-:S07]  /*72b0*/  VIADD R39, R39, 0x20 ;  /* 0x0000002027277836 */ /* 0x000fce0000000000 */
.L_x_24920:
[----:B------:R-:W-:Y:S05]  /*72c0*/  BSYNC.RECONVERGENT B2 ;  /* 0x0000000000027941 */ /* 0x000fea0003800200 */
.L_x_24919:
        /* <DEDUP_REMOVED lines=36> */
.L_x_24986:
        /* <DEDUP_REMOVED lines=13> */
.L_x_24988:
[----:B------:R-:W-:Y:S05]  /*75e0*/  BSYNC.RECONVERGENT B5 ;  /* 0x0000000000057941 */ /* 0x000fea0003800200 */
.L_x_24987:
        /* <DEDUP_REMOVED lines=42> */
.L_x_24985:
[----:B------:R-:W-:Y:S05]  /*7890*/  BSYNC.RECONVERGENT B4 ;  /* 0x0000000000047941 */ /* 0x000fea0003800200 */
.L_x_24984:
[----:B------:R-:W-:Y:S01]  /*78a0*/  I2FP.F32.U32 R20, R20 ;  /* 0x0000001400147245 */ /* 0x000fe20000201000 */
[----:B------:R-:W-:Y:S02]  /*78b0*/  HFMA2 R21, -RZ, RZ, 0.1171875, 0 ;  /* 0x2f800000ff157431 */ /* 0x000fe400000001ff */
[----:B------:R-:W-:-:S03]  /*78c0*/  FMUL.FTZ R23, R4, UR13 ;  /* 0x0000000d04177c20 */ /* 0x000fc60008410000 */
        /* <DEDUP_REMOVED lines=8> */
.L_x_24983:
[----:B------:R-:W-:Y:S05]  /*7950*/  BSYNC.RECONVERGENT B3 ;  /* 0x0000000000037941 */ /* 0x000fea0003800200 */
.L_x_24982:
        /* <DEDUP_REMOVED lines=17> */
.L_x_24993:
        /* <DEDUP_REMOVED lines=13> */
.L_x_24995:
[----:B------:R-:W-:Y:S05]  /*7b40*/  BSYNC.RECONVERGENT B5 ;  /* 0x0000000000057941 */ /* 0x000fea0003800200 */
.L_x_24994:
        /* <DEDUP_REMOVED lines=43> */
.L_x_24992:
[----:B------:R-:W-:Y:S05]  /*7e00*/  BSYNC.RECONVERGENT B4 ;  /* 0x0000000000047941 */ /* 0x000fea0003800200 */
.L_x_24991:
        /* <DEDUP_REMOVED lines=11> */
.L_x_24990:
[----:B------:R-:W-:Y:S05]  /*7ec0*/  BSYNC.RECONVERGENT B3 ;  /* 0x0000000000037941 */ /* 0x000fea0003800200 */
.L_x_24989:
        /* <DEDUP_REMOVED lines=17> */
.L_x_25000:
        /* <DEDUP_REMOVED lines=13> */
.L_x_25002:
[----:B------:R-:W-:Y:S05]  /*80b0*/  BSYNC.RECONVERGENT B5 ;  /* 0x0000000000057941 */ /* 0x000fea0003800200 */
.L_x_25001:
        /* <DEDUP_REMOVED lines=43> */
.L_x_24999:
[----:B------:R-:W-:Y:S05]  /*8370*/  BSYNC.RECONVERGENT B4 ;  /* 0x0000000000047941 */ /* 0x000fea0003800200 */
.L_x_24998:
        /* <DEDUP_REMOVED lines=11> */
.L_x_24997:
[----:B------:R-:W-:Y:S05]  /*8430*/  BSYNC.RECONVERGENT B3 ;  /* 0x0000000000037941 */ /* 0x000fea0003800200 */
.L_x_24996:
        /* <DEDUP_REMOVED lines=16> */
.L_x_25006:
        /* <DEDUP_REMOVED lines=13> */
.L_x_25008:
[----:B------:R-:W-:Y:S05]  /*8610*/  BSYNC.RECONVERGENT B4 ;  /* 0x0000000000047941 */ /* 0x000fea0003800200 */
.L_x_25007:
        /* <DEDUP_REMOVED lines=43> */
.L_x_25005:
[----:B------:R-:W-:Y:S05]  /*88d0*/  BSYNC.RECONVERGENT B3 ;  /* 0x0000000000037941 */ /* 0x000fea0003800200 */
.L_x_25004:
[----:B------:R-:W-:Y:S01]  /*88e0*/  I2FP.F32.U32 R66, R23 ;  /* 0x0000001700427245 */ /* 0x000fe20000201000 */
[----:B------:R-:W-:Y:S02]  /*88f0*/  HFMA2 R23, -RZ, RZ, 0.1171875, 0 ;  /* 0x2f800000ff177431 */ /* 0x000fe400000001ff */
        /* <DEDUP_REMOVED lines=10> */
.L_x_24981:
        /* <DEDUP_REMOVED lines=21> */
.L_x_25013:
        /* <DEDUP_REMOVED lines=13> */
.L_x_25015:
[----:B------:R-:W-:Y:S05]  /*8bc0*/  BSYNC.RECONVERGENT B5 ;  /* 0x0000000000057941 */ /* 0x000fea0003800200 */
.L_x_25014:
        /* <DEDUP_REMOVED lines=42> */
.L_x_25012:
[----:B------:R-:W-:Y:S05]  /*8e70*/  BSYNC.RECONVERGENT B4 ;  /* 0x0000000000047941 */ /* 0x000fea0003800200 */
.L_x_25011:
        /* <DEDUP_REMOVED lines=11> */
.L_x_25010:
[----:B------:R-:W-:Y:S05]  /*8f30*/  BSYNC.RECONVERGENT B3 ;  /* 0x0000000000037941 */ /* 0x000fea0003800200 */
.L_x_25009:
        /* <DEDUP_REMOVED lines=17> */
.L_x_25020:
        /* <DEDUP_REMOVED lines=13> */
.L_x_25022:
[----:B------:R-:W-:Y:S05]  /*9120*/  BSYNC.RECONVERGENT B5 ;  /* 0x0000000000057941 */ /* 0x000fea0003800200 */
.L_x_25021:
        /* <DEDUP_REMOVED lines=43> */
.L_x_25019:
[----:B------:R-:W-:Y:S05]  /*93e0*/  BSYNC.RECONVERGENT B4 ;  /* 0x0000000000047941 */ /* 0x000fea0003800200 */
.L_x_25018:
        /* <DEDUP_REMOVED lines=11> */
.L_x_25017:
[----:B------:R-:W-:Y:S05]  /*94a0*/  BSYNC.RECONVERGENT B3 ;  /* 0x0000000000037941 */ /* 0x000fea0003800200 */
.L_x_25016:
        /* <DEDUP_REMOVED lines=17> */
.L_x_25027:
        /* <DEDUP_REMOVED lines=13> */
.L_x_25029:
[----:B------:R-:W-:Y:S05]  /*9690*/  BSYNC.RECONVERGENT B5 ;  /* 0x0000000000057941 */ /* 0x000fea0003800200 */
.L_x_25028:
        /* <DEDUP_REMOVED lines=43> */
.L_x_25026:
[----:B------:R-:W-:Y:S05]  /*9950*/  BSYNC.RECONVERGENT B4 ;  /* 0x0000000000047941 */ /* 0x000fea0003800200 */
.L_x_25025:
[----:B------:R-:W-:Y:S01]  /*9960*/  I2FP.F32.U32 R23, R22 ;  /* 0x0000001600177245 */ /* 0x000fe20000201000 */
[----:B0-----:R-:W-:Y:S02]  /*9970*/  IMAD.MOV.U32 R94, RZ, RZ, 0x2f800000 ;  /* 0x2f800000ff5e7424 */ /* 0x001fe400078e00ff */
[----:B-----5:R-:W-:Y:S02]  /*9980*/  FMUL.FTZ R22, R6, UR13 ;  /* 0x0000000d06167c20 */ /* 0x020fe40008410000 */
[----:B------:R-:W-:Y:S02]  /*9990*/  FFMA.FTZ R23, R23, R94, 1.1641532182693481445e-10 ;  /* 0x2f00000017177423 */ /* 0x000fe4000001005e */
[----:B------:R-:W-:Y:S01]  /*99a0*/  FMUL.FTZ R57, R22, UR12 ;  /* 0x0000000c16397c20 */ /* 0x000fe20008410000 */
[----:B------:R-:W-:Y:S02]  /*99b0*/  HADD2.F32 R22, -RZ, R81.H0_H0 ;  /* 0x20000051ff167230 */ /* 0x000fe40000004100 */
[----:B------:R-:W-:-:S04]  /*99c0*/  FSETP.GTU.FTZ.AND P1, PT, R23, UR10, PT ;  /* 0x0000000a17007c0b */ /* 0x000fc8000bf3c000 */
[----:B------:R-:W-:Y:S02]  /*99d0*/  FSEL R57, R57, RZ, !P1 ;  /* 0x000000ff39397208 */ /* 0x000fe40004800000 */
[----:B------:R-:W-:-:S03]  /*99e0*/  SEL R23, RZ, 0x1, P1 ;  /* 0x00000001ff177807 */ /* 0x000fc60000800000 */
[----:B------:R-:W-:Y:S01]  /*99f0*/  FMUL.FTZ R22, R22, R57 ;  /* 0x0000003916167220 */ /* 0x000fe20000410000 */
[----:B------:R-:W-:-:S07]  /*9a00*/  PRMT R69, R23, 0x7610, R69 ;  /* 0x0000761017457816 */ /* 0x000fce0000000045 */
.L_x_25024:
[----:B------:R-:W-:Y:S05]  /*9a10*/  BSYNC.RECONVERGENT B3 ;  /* 0x0000000000037941 */ /* 0x000fea0003800200 */
.L_x_25023:
        /* <DEDUP_REMOVED lines=16> */
.L_x_25032:
        /* <DEDUP_REMOVED lines=13> */
.L_x_25034:
[----:B------:R-:W-:Y:S05]  /*9bf0*/  BSYNC.RECONVERGENT B4 ;  /* 0x0000000000047941 */ /* 0x000fea0003800200 */
.L_x_25033:
[----:B------:R-:W-:Y:S01]  /*9c00*/  IMAD.WIDE.U32 R100, R51, -0x326172a9, RZ ;  /* 0xcd9e8d5733647825 */ /* 0x000fe200078e00ff */
[----:B------:R-:W-:-:S03]  /*9c10*/  LOP3.LUT R98, R58, UR7, R97, 0x96, !PT ;  /* 0x000000073a627c12 */ /* 0x000fc6000f8e9661 */
        /* <DEDUP_REMOVED lines=41> */
.L_x_25031:
[----:B------:R-:W-:Y:S05]  /*9eb0*/  BSYNC.RECONVERGENT B3 ;  /* 0x0000000000037941 */ /* 0x000fea0003800200 */
.L_x_25030:
[----:B------:R-:W-:Y:S01]  /*9ec0*/  I2FP.F32.U32 R66, R23 ;  /* 0x0000001700427245 */ /* 0x000fe20000201000 */
[----:B------:R-:W-:Y:S02]  /*9ed0*/  IMAD.MOV.U32 R23, RZ, RZ, 0x2f800000 ;  /* 0x2f800000ff177424 */ /* 0x000fe400078e00ff */
[----:B0----5:R-:W-:Y:S02]  /*9ee0*/  FMUL.FTZ R94, R7, UR13 ;  /* 0x0000000d075e7c20 */ /* 0x021fe40008410000 */
        /* <DEDUP_REMOVED lines=8> */
.L_x_25003:
[----:B------:R-:W-:Y:S05]  /*9f70*/  BSYNC.RECONVERGENT B1 ;  /* 0x0000000000017941 */ /* 0x000fea0003800200 */
.L_x_24980:
[----:B0-----:R-:W0:Y:S01]  /*9f80*/  LDC.64 R94, c[0x0][0x3a8] ;  /* 0x0000ea00ff5e7b82 */ /* 0x001e220000000a00 */
        /* <DEDUP_REMOVED lines=10> */
[----:B------:R-:W-:Y:S02]  /*a030*/  LOP3.LUT R88, R65, 0xff, RZ, 0xc0, !PT ;  /* 0x000000ff41587812 */ /* 0x000fe400078ec0ff */
[----:B------:R-:W-:-:S05]  /*a040*/  LEA R94, R95, R94, 0x18 ;  /* 0x0000005e5f5e7211 */ /* 0x000fca00078ec0ff */
[----:B------:R-:W-:-:S05]  /*a050*/  IMAD R89, R89, 0x100, R94 ;  /* 0x0000010059597824 */ /* 0x000fca00078e025e */
[----:B------:R-:W-:Y:S01]  /*a060*/  IADD3 R88, PT, PT, R89, R88, RZ ;  /* 0x0000005859587210 */ /* 0x000fe20007ffe0ff */
[----:B-1----:R-:W-:-:S05]  /*a070*/  IMAD.WIDE.U32 R96, R39, 0x4, R96 ;  /* 0x0000000427607825 */ /* 0x002fca00078e0060 */
[----:B------:R1:W-:Y:S02]  /*a080*/  STG.E desc[UR8][R96.64], R88 ;  /* 0x0000005860007986 */ /* 0x0003e4000c101908 */
.L_x_25036:
[----:B------:R-:W-:Y:S05]  /*a090*/  BSYNC.RECONVERGENT B1 ;  /* 0x0000000000017941 */ /* 0x000fea0003800200 */
.L_x_25035:
[----:B------:R-:W-:Y:S01]  /*a0a0*/  VIADD R87, R87, 0x20 ;  /* 0x0000002057577836 */ /* 0x000fe20000000000 */
[----:B------:R-:W-:-:S07]  /*a0b0*/  IADD3 R39, PT, PT, R39, 0x20, RZ ;  /* 0x0000002027277810 */ /* 0x000fce0007ffe0ff */
.L_x_24979:
[----:B------:R-:W-:Y:S05]  /*a0c0*/  BSYNC.RECONVERGENT B2 ;  /* 0x0000000000027941 */ /* 0x000fea0003800200 */
.L_x_24978:
        /* <DEDUP_REMOVED lines=17> */
[----:B------:R-:W-:Y:S01]  /*a1e0*/  MOV R88, R66 ;  /* 0x0000004200587202 */ /* 0x000fe20000000f00 */
        /* <DEDUP_REMOVED lines=18> */
.L_x_25045:
        /* <DEDUP_REMOVED lines=13> */
.L_x_25047:
[----:B------:R-:W-:Y:S05]  /*a3e0*/  BSYNC.RECONVERGENT B5 ;  /* 0x0000000000057941 */ /* 0x000fea0003800200 */
.L_x_25046:
        /* <DEDUP_REMOVED lines=42> */
.L_x_25044:
[----:B------:R-:W-:Y:S05]  /*a690*/  BSYNC.RECONVERGENT B4 ;  /* 0x0000000000047941 */ /* 0x000fea0003800200 */
.L_x_25043:
        /* <DEDUP_REMOVED lines=11> */
.L_x_25042:
[----:B------:R-:W-:Y:S05]  /*a750*/  BSYNC.RECONVERGENT B3 ;  /* 0x0000000000037941 */ /* 0x000fea0003800200 */
.L_x_25041:
        /* <DEDUP_REMOVED lines=17> */
.L_x_25052:
        /* <DEDUP_REMOVED lines=13> */
.L_x_25054:
[----:B------:R-:W-:Y:S05]  /*a940*/  BSYNC.RECONVERGENT B5 ;  /* 0x0000000000057941 */ /* 0x000fea0003800200 */
.L_x_25053:
        /* <DEDUP_REMOVED lines=43> */
.L_x_25051:
[----:B------:R-:W-:Y:S05]  /*ac00*/  BSYNC.RECONVERGENT B4 ;  /* 0x0000000000047941 */ /* 0x000fea0003800200 */
.L_x_25050:
        /* <DEDUP_REMOVED lines=11> */
.L_x_25049:
[----:B------:R-:W-:Y:S05]  /*acc0*/  BSYNC.RECONVERGENT B3 ;  /* 0x0000000000037941 */ /* 0x000fea0003800200 */
.L_x_25048:
        /* <DEDUP_REMOVED lines=17> */
.L_x_25059:
        /* <DEDUP_REMOVED lines=13> */
.L_x_25061:
[----:B------:R-:W-:Y:S05]  /*aeb0*/  BSYNC.RECONVERGENT B5 ;  /* 0x0000000000057941 */ /* 0x000fea0003800200 */
.L_x_25060:
        /* <DEDUP_REMOVED lines=43> */
.L_x_25058:
[----:B------:R-:W-:Y:S05]  /*b170*/  BSYNC.RECONVERGENT B4 ;  /* 0x0000000000047941 */ /* 0x000fea0003800200 */
.L_x_25057:
[----:B------:R-:W-:Y:S01]  /*b180*/  I2FP.F32.U32 R27, R26 ;  /* 0x0000001a001b7245 */ /* 0x000fe20000201000 */
[----:B0-----:R-:W-:Y:S02]  /*b190*/  IMAD.MOV.U32 R94, RZ, RZ, 0x2f800000 ;  /* 0x2f800000ff5e7424 */ /* 0x001fe400078e00ff */
        /* <DEDUP_REMOVED lines=9> */
.L_x_25056:
[----:B------:R-:W-:Y:S05]  /*b230*/  BSYNC.RECONVERGENT B3 ;  /* 0x0000000000037941 */ /* 0x000fea0003800200 */
.L_x_25055:
        /* <DEDUP_REMOVED lines=16> */
.L_x_25065:
        /* <DEDUP_REMOVED lines=13> */
.L_x_25067:
[----:B------:R-:W-:Y:S05]  /*b410*/  BSYNC.RECONVERGENT B4 ;  /* 0x0000000000047941 */ /* 0x000fea0003800200 */
.L_x_25066:
        /* <DEDUP_REMOVED lines=43> */
.L_x_25064:
[----:B------:R-:W-:Y:S05]  /*b6d0*/  BSYNC.RECONVERGENT B3 ;  /* 0x0000000000037941 */ /* 0x000fea0003800200 */
.L_x_25063:
        /* <DEDUP_REMOVED lines=12> */
.L_x_25040:
        /* <DEDUP_REMOVED lines=21> */
.L_x_25072:
        /* <DEDUP_REMOVED lines=13> */
.L_x_25074:
[----:B------:R-:W-:Y:S05]  /*b9c0*/  BSYNC.RECONVERGENT B5 ;  /* 0x0000000000057941 */ /* 0x000fea0003800200 */
.L_x_25073:
        /* <DEDUP_REMOVED lines=42> */
.L_x_25071:
[----:B------:R-:W-:Y:S05]  /*bc70*/  BSYNC.RECONVERGENT B4 ;  /* 0x0000000000047941 */ /* 0x000fea0003800200 */
.L_x_25070:
        /* <DEDUP_REMOVED lines=11> */
.L_x_25069:
[----:B------:R-:W-:Y:S05]  /*bd30*/  BSYNC.RECONVERGENT B3 ;  /* 0x0000000000037941 */ /* 0x000fea0003800200 */
.L_x_25068:
        /* <DEDUP_REMOVED lines=17> */
.L_x_25079:
        /* <DEDUP_REMOVED lines=13> */
.L_x_25081:
[----:B------:R-:W-:Y:S05]  /*bf20*/  BSYNC.RECONVERGENT B5 ;  /* 0x0000000000057941 */ /* 0x000fea0003800200 */
.L_x_25080:
        /* <DEDUP_REMOVED lines=43> */
.L_x_25078:
[----:B------:R-:W-:Y:S05]  /*c1e0*/  BSYNC.RECONVERGENT B4 ;  /* 0x0000000000047941 */ /* 0x000fea0003800200 */
.L_x_25077:
        /* <DEDUP_REMOVED lines=11> */
.L_x_25076:
[----:B------:R-:W-:Y:S05]  /*c2a0*/  BSYNC.RECONVERGENT B3 ;  /* 0x0000000000037941 */ /* 0x000fea0003800200 */
.L_x_25075:
        /* <DEDUP_REMOVED lines=17> */
.L_x_25086:
        /* <DEDUP_REMOVED lines=13> */
.L_x_25088:
[----:B------:R-:W-:Y:S05]  /*c490*/  BSYNC.RECONVERGENT B5 ;  /* 0x0000000000057941 */ /* 0x000fea0003800200 */
.L_x_25087:
        /* <DEDUP_REMOVED lines=43> */
.L_x_25085:
[----:B------:R-:W-:Y:S05]  /*c750*/  BSYNC.RECONVERGENT B4 ;  /* 0x0000000000047941 */ /* 0x000fea0003800200 */
.L_x_25084:
        /* <DEDUP_REMOVED lines=11> */
.L_x_25083:
[----:B------:R-:W-:Y:S05]  /*c810*/  BSYNC.RECONVERGENT B3 ;  /* 0x0000000000037941 */ /* 0x000fea0003800200 */
.L_x_25082:
        /* <DEDUP_REMOVED lines=16> */
.L_x_25091:
        /* <DEDUP_REMOVED lines=13> */
.L_x_25093:
[----:B------:R-:W-:Y:S05]  /*c9f0*/  BSYNC.RECONVERGENT B4 ;  /* 0x0000000000047941 */ /* 0x000fea0003800200 */
.L_x_25092:
        /* <DEDUP_REMOVED lines=43> */
.L_x_25090:
[----:B------:R-:W-:Y:S05]  /*ccb0*/  BSYNC.RECONVERGENT B3 ;  /* 0x0000000000037941 */ /* 0x000fea0003800200 */
.L_x_25089:
        /* <DEDUP_REMOVED lines=11> */
.L_x_25062:
[----:B------:R-:W-:Y:S05]  /*cd70*/  BSYNC.RECONVERGENT B1 ;  /* 0x0000000000017941 */ /* 0x000fea0003800200 */
.L_x_25039:
        /* <DEDUP_REMOVED lines=17> */
.L_x_25095:
[----:B------:R-:W-:Y:S05]  /*ce90*/  BSYNC.RECONVERGENT B1 ;  /* 0x0000000000017941 */ /* 0x000fea0003800200 */
.L_x_25094:
[----:B------:R-:W-:Y:S01]  /*cea0*/  IADD3 R87, PT, PT, R87, 0x20, RZ ;  /* 0x0000002057577810 */ /* 0x000fe20007ffe0ff */
[----:B------:R-:W-:-:S07]  /*ceb0*/  VIADD R39, R39, 0x20 ;  /* 0x0000002027277836 */ /* 0x000fce0000000000 */
.L_x_25038:
[----:B------:R-:W-:Y:S05]  /*cec0*/  BSYNC.RECONVERGENT B2 ;  /* 0x0000000000027941 */ /* 0x000fea0003800200 */
.L_x_25037:
        /* <DEDUP_REMOVED lines=36> */
.L_x_25104:
        /* <DEDUP_REMOVED lines=13> */
.L_x_25106:
[----:B------:R-:W-:Y:S05]  /*d1e0*/  BSYNC.RECONVERGENT B5 ;  /* 0x0000000000057941 */ /* 0x000fea0003800200 */
.L_x_25105:
        /* <DEDUP_REMOVED lines=42> */
.L_x_25103:
[----:B------:R-:W-:Y:S05]  /*d490*/  BSYNC.RECONVERGENT B4 ;  /* 0x0000000000047941 */ /* 0x000fea0003800200 */
.L_x_25102:
        /* <DEDUP_REMOVED lines=11> */
.L_x_25101:
[----:B------:R-:W-:Y:S05]  /*d550*/  BSYNC.RECONVERGENT B3 ;  /* 0x0000000000037941 */ /* 0x000fea0003800200 */
.L_x_25100:
        /* <DEDUP_REMOVED lines=17> */
.L_x_25111:
        /* <DEDUP_REMOVED lines=13> */
.L_x_25113:
[----:B------:R-:W-:Y:S05]  /*d740*/  BSYNC.RECONVERGENT B5 ;  /* 0x0000000000057941 */ /* 0x000fea0003800200 */
.L_x_25112:
        /* <DEDUP_REMOVED lines=43> */
.L_x_25110:
[----:B------:R-:W-:Y:S05]  /*da00*/  BSYNC.RECONVERGENT B4 ;  /* 0x0000000000047941 */ /* 0x000fea0003800200 */
.L_x_25109:
        /* <DEDUP_REMOVED lines=11> */
.L_x_25108:
[----:B------:R-:W-:Y:S05]  /*dac0*/  BSYNC.RECONVERGENT B3 ;  /* 0x0000000000037941 */ /* 0x000fea0003800200 */
.L_x_25107:
        /* <DEDUP_REMOVED lines=17> */
.L_x_25118:
        /* <DEDUP_REMOVED lines=13> */
.L_x_25120:
[----:B------:R-:W-:Y:S05]  /*dcb0*/  BSYNC.RECONVERGENT B5 ;  /* 0x0000000000057941 */ /* 0x000fea0003800200 */
.L_x_25119:
        /* <DEDUP_REMOVED lines=43> */
.L_x_25117:
[----:B------:R-:W-:Y:S05]  /*df70*/  BSYNC.RECONVERGENT B4 ;  /* 0x0000000000047941 */ /* 0x000fea0003800200 */
.L_x_25116:
[----:B------:R-:W-:Y:S01]  /*df80*/  I2FP.F32.U32 R31, R30 ;  /* 0x0000001e001f7245 */ /* 0x000fe20000201000 */
[----:B0-----:R-:W-:Y:S02]  /*df90*/  HFMA2 R94, -RZ, RZ, 0.1171875, 0 ;  /* 0x2f800000ff5e7431 */ /* 0x001fe400000001ff */
[----:B------:R-:W-:-:S03]  /*dfa0*/  FMUL.FTZ R30, R6, UR13 ;  /* 0x0000000d061e7c20 */ /* 0x000fc60008410000 */
[----:B------:R-:W-:Y:S01]  /*dfb0*/  FFMA.FTZ R31, R31, R94, 1.1641532182693481445e-10 ;  /* 0x2f0000001f1f7423 */ /* 0x000fe2000001005e */
[----:B------:R-:W-:-:S04]  /*dfc0*/  FMUL.FTZ R30, R30, UR12 ;  /* 0x0000000c1e1e7c20 */ /* 0x000fc80008410000 */
[----:B------:R-:W-:-:S04]  /*dfd0*/  FSETP.GTU.FTZ.AND P2, PT, R31, UR10, PT ;  /* 0x0000000a1f007c0b */ /* 0x000fc8000bf5c000 */
[----:B------:R-:W-:Y:S01]  /*dfe0*/  FSEL R57, R30, RZ, !P2 ;  /* 0x000000ff1e397208 */ /* 0x000fe20005000000 */
[----:B------:R-:W-:Y:S01]  /*dff0*/  HADD2.F32 R30, -RZ, R77.H0_H0 ;  /* 0x2000004dff1e7230 */ /* 0x000fe20000004100 */
[----:B------:R-:W-:-:S04]  /*e000*/  SEL R31, RZ, 0x1, P2 ;  /* 0x00000001ff1f7807 */ /* 0x000fc80001000000 */
[----:B------:R-:W-:Y:S01]  /*e010*/  FFMA.FTZ R30, R57, R30, R10 ;  /* 0x0000001e391e7223 */ /* 0x000fe2000001000a */
[----:B------:R-:W-:-:S07]  /*e020*/  PRMT R69, R31, 0x7610, R69 ;  /* 0x000076101f457816 */ /* 0x000fce0000000045 */
.L_x_25115:
[----:B------:R-:W-:Y:S05]  /*e030*/  BSYNC.RECONVERGENT B3 ;  /* 0x0000000000037941 */ /* 0x000fea0003800200 */
.L_x_25114:
        /* <DEDUP_REMOVED lines=16> */
.L_x_25124:
        /* <DEDUP_REMOVED lines=13> */
.L_x_25126:
[----:B------:R-:W-:Y:S05]  /*e210*/  BSYNC.RECONVERGENT B4 ;  /* 0x0000000000047941 */ /* 0x000fea0003800200 */
.L_x_25125:
        /* <DEDUP_REMOVED lines=43> */
.L_x_25123:
[----:B------:R-:W-:Y:S05]  /*e4d0*/  BSYNC.RECONVERGENT B3 ;  /* 0x0000000000037941 */ /* 0x000fea0003800200 */
.L_x_25122:
        /* <DEDUP_REMOVED lines=12> */
.L_x_25099:
        /* <DEDUP_REMOVED lines=21> */
.L_x_25131:
        /* <DEDUP_REMOVED lines=13> */
.L_x_25133:
[----:B------:R-:W-:Y:S05]  /*e7c0*/  BSYNC.RECONVERGENT B5 ;  /* 0x0000000000057941 */ /* 0x000fea0003800200 */
.L_x_25132:
        /* <DEDUP_REMOVED lines=42> */
.L_x_25130:
[----:B------:R-:W-:Y:S05]  /*ea70*/  BSYNC.RECONVERGENT B4 ;  /* 0x0000000000047941 */ /* 0x000fea0003800200 */
.L_x_25129:
        /* <DEDUP_REMOVED lines=11> */
.L_x_25128:
[----:B------:R-:W-:Y:S05]  /*eb30*/  BSYNC.RECONVERGENT B3 ;  /* 0x0000000000037941 */ /* 0x000fea0003800200 */
.L_x_25127:
        /* <DEDUP_REMOVED lines=17> */
.L_x_25138:
        /* <DEDUP_REMOVED lines=13> */
.L_x_25140:
[----:B------:R-:W-:Y:S05]  /*ed20*/  BSYNC.RECONVERGENT B5 ;  /* 0x0000000000057941 */ /* 0x000fea0003800200 */
.L_x_25139:
        /* <DEDUP_REMOVED lines=43> */
.L_x_25137:
[----:B------:R-:W-:Y:S05]  /*efe0*/  BSYNC.RECONVERGENT B4 ;  /* 0x0000000000047941 */ /* 0x000fea0003800200 */
.L_x_25136:
        /* <DEDUP_REMOVED lines=11> */
.L_x_25135:
[----:B------:R-:W-:Y:S05]  /*f0a0*/  BSYNC.RECONVERGENT B3 ;  /* 0x0000000000037941 */ /* 0x000fea0003800200 */
.L_x_25134:
        /* <DEDUP_REMOVED lines=17> */
.L_x_25145:
        /* <DEDUP_REMOVED lines=13> */
.L_x_25147:
[----:B------:R-:W-:Y:S05]  /*f290*/  BSYNC.RECONVERGENT B5 ;  /* 0x0000000000057941 */ /* 0x000fea0003800200 */
.L_x_25146:
        /* <DEDUP_REMOVED lines=43> */
.L_x_25144:
[----:B------:R-:W-:Y:S05]  /*f550*/  BSYNC.RECONVERGENT B4 ;  /* 0x0000000000047941 */ /* 0x000fea0003800200 */
.L_x_25143:
        /* <DEDUP_REMOVED lines=11> */
.L_x_25142:
[----:B------:R-:W-:Y:S05]  /*f610*/  BSYNC.RECONVERGENT B3 ;  /* 0x0000000000037941 */ /* 0x000fea0003800200 */
.L_x_25141:
        /* <DEDUP_REMOVED lines=16> */
.L_x_25150:
        /* <DEDUP_REMOVED lines=13> */
.L_x_25152:
[----:B------:R-:W-:Y:S05]  /*f7f0*/  BSYNC.RECONVERGENT B4 ;  /* 0x0000000000047941 */ /* 0x000fea0003800200 */
.L_x_25151:
        /* <DEDUP_REMOVED lines=43> */
.L_x_25149:
[----:B------:R-:W-:Y:S05]  /*fab0*/  BSYNC.RECONVERGENT B3 ;  /* 0x0000000000037941 */ /* 0x000fea0003800200 */
.L_x_25148:
        /* <DEDUP_REMOVED lines=11> */
.L_x_25121:
[----:B------:R-:W-:Y:S05]  /*fb70*/  BSYNC.RECONVERGENT B1 ;  /* 0x0000000000017941 */ /* 0x000fea0003800200 */
.L_x_25098:
[----:B0-----:R-:W0:Y:S01]  /*fb80*/  LDC.64 R94, c[0x0][0x3a8] ;  /* 0x0000ea00ff5e7b82 */ /* 0x001e220000000a00 */
[----:B------:R-:W-:Y:S01]  /*fb90*/  BSSY.RECONVERGENT B1, `(.L_x_25153) ;  /* 0x0000010000017945 */ /* 0x000fe20003800200 */
[----:B------:R-:W-:Y:S01]  /*fba0*/  MOV R66, R88 ;  /* 0x0000005800427202 */ /* 0x000fe20000000f00 */
[----:B0-----:R-:W-:-:S05]  /*fbb0*/  IMAD.WIDE.U32 R94, R87, 0x10, R94 ;  /* 0x00000010575e7825 */ /* 0x001fca00078e005e */
[----:B------:R0:W-:Y:S01]  /*fbc0*/  STG.E.128 desc[UR8][R94.64], R28 ;  /* 0x0000001c5e007986 */ /* 0x0001e2000c101d08 */
[----:B------:R-:W-:Y:S05]  /*fbd0*/  @!P0 BRA `(.L_x_25154) ;  /* 0x00000000002c8947 */ /* 0x000fea0003800000 */
[----:B------:R-:W1:Y:S01]  /*fbe0*/  LDC.64 R96, c[0x0][0x3b0] ;  /* 0x0000ec00ff607b82 */ /* 0x000e620000000a00 */
[----:B------:R-:W-:Y:S01]  /*fbf0*/  IMAD.U32 R89, R69, 0x10000, RZ ;  /* 0x0001000045597824 */ /* 0x000fe200078e00ff */
[----:B0-----:R-:W-:Y:S02]  /*fc00*/  LOP3.LUT R94, R70, 0xffff, RZ, 0xc0, !PT ;  /* 0x0000ffff465e7812 */ /* 0x001fe400078ec0ff */
[----:B------:R-:W-:Y:S02]  /*fc10*/  LOP3.LUT R88, R67, 0xff, RZ, 0xc0, !PT ;  /* 0x000000ff43587812 */ /* 0x000fe400078ec0ff */
[----:B------:R-:W-:-:S04]  /*fc20*/  LOP3.LUT R89, R89, 0xff0000, RZ, 0xc0, !PT ;  /* 0x00ff000059597812 */ /* 0x000fc800078ec0ff */
[----:B------:R-:W-:Y:S02]  /*fc30*/  LEA R89, R94, R89, 0x18 ;  /* 0x000000595e597211 */ /* 0x000fe400078ec0ff */
[----:B------:R-:W-:-:S03]  /*fc40*/  LOP3.LUT R94, R65, 0xff, RZ, 0xc0, !PT ;  /* 0x000000ff415e7812 */ /* 0x000fc600078ec0ff */
[----:B------:R-:W-:-:S05]  /*fc50*/  IMAD R89, R88, 0x100, R89 ;  /* 0x0000010058597824 */ /* 0x000fca00078e0259 */
[----:B------:R-:W-:Y:S01]  /*fc60*/  IADD3 R89, PT, PT, R89, R94, RZ ;  /* 0x0000005e59597210 */ /* 0x000fe20007ffe0ff */
[----:B-1----:R-:W-:-:S05]  /*fc70*/  IMAD.WIDE.U32 R96, R39, 0x4, R96 ;  /* 0x0000000427607825 */ /* 0x002fca00078e0060 */
[----:B------:R1:W-:Y:S02]  /*fc80*/  STG.E desc[UR8][R96.64], R89 ;  /* 0x0000005960007986 */ /* 0x0003e4000c101908 */
.L_x_25154:
[----:B------:R-:W-:Y:S05]  /*fc90*/  BSYNC.RECONVERGENT B1 ;  /* 0x0000000000017941 */ /* 0x000fea0003800200 */
.L_x_25153:
[----:B------:R-:W-:Y:S01]  /*fca0*/  VIADD R87, R87, 0x20 ;  /* 0x0000002057577836 */ /* 0x000fe20000000000 */
[----:B------:R-:W-:-:S07]  /*fcb0*/  IADD3 R39, PT, PT, R39, 0x20, RZ ;  /* 0x0000002027277810 */ /* 0x000fce0007ffe0ff */
.L_x_25097:
[----:B------:R-:W-:Y:S05]  /*fcc0*/  BSYNC.RECONVERGENT B2 ;  /* 0x0000000000027941 */ /* 0x000fea0003800200 */
.L_x_25096:
[----:B------:R-:W-:Y:S01]  /*fcd0*/  ISETP.GE.U32.AND P1, PT, R52, 0xc0, PT ;  /* 0x000000c03400780c */ /* 0x000fe20003f26070 */
[----:B------:R-:W-:Y:S03]  /*fce0*/  BSSY.RECONVERGENT B2, `(.L_x_25155) ;  /* 0x00002e1000027945 */ /* 0x000fe60003800200 */
[----:B------:R-:W-:-:S09]  /*fcf0*/  P2R R88, PR, RZ, 0x2 ;  /* 0x00000002ff587803 */ /* 0x000fd20000000000 */
        /* <DEDUP_REMOVED lines=8> */
[----:B------:R2:W5:Y:S01]  /*fd80*/  @P1 LDG.E.128 R8, desc[UR8][R32.64] ;  /* 0x0000000820081981 */ /* 0x000562000c1e1d00 */
[----:B------:R-:W-:Y:S04]  /*fd90*/  BSSY.RECONVERGENT B1, `(.L_x_25157) ;  /* 0x00002c6000017945 */ /* 0x000fe80003800200 */
[----:B------:R-:W-:Y:S05]  /*fda0*/  @!P1 BRA `(.L_x_25158) ;  /* 0x00000014008c9947 */ /* 0x000fea0003800000 */
[----:B------:R-:W-:Y:S01]  /*fdb0*/  ISETP.GT.AND P1, PT, R38, RZ, PT ;  /* 0x000000ff2600720c */ /* 0x000fe20003f24270 */
[----:B------:R-:W-:Y:S01]  /*fdc0*/  BSSY.RECONVERGENT B3, `(.L_x_25159) ;  /* 0x0000059000037945 */ /* 0x000fe20003800200 */
[----:B--2---:R-:W-:Y:S01]  /*fdd0*/  IMAD.MOV.U32 R34, RZ, RZ, R57 ;  /* 0x000000ffff227224 */ /* 0x004fe200078e0039 */
        /* <DEDUP_REMOVED lines=19> */
.L_x_25163:
        /* <DEDUP_REMOVED lines=13> */
.L_x_25165:
[----:B------:R-:W-:Y:S05]  /*ffe0*/  BSYNC.RECONVERGENT B5 ;  /* 0x0000000000057941 */ /* 0x000fea0003800200 */
.L_x_25164:
[----:B------:R-:W-:Y:S01]  /*fff0*/  IMAD.WIDE.U32 R32, R51, -0x326172a9, RZ ;  /* 0xcd9e8d5733207825 */ /* 0x000fe200078e00ff */
[----:B------:R-:W-:-:S04]  /*10000*/  LOP3.LUT R34, R58, UR7, R95, 0x96, !PT ;  /* 0x000000073a227c12 */ /* 0x000fc8000f8e965f */
[----:B------:R-:W-:Y:S01]  /*10010*/  LOP3.LUT R88, R0, UR6, R33, 0x96, !PT ;  /* 0x0000000600587c12 */ /* 0x000fe2000f8e9621 */
[----:B------:R-:W-:-:S04]  /*10020*/  IMAD.WIDE.U32 R34, R34, -0x326172a9, RZ ;  /* 0xcd9e8d5722227825 */ /* 0x000fc800078e00ff */
[----:B-1----:R-:W-:Y:S01]  /*10030*/  IMAD.WIDE.U32 R88, R88, -0x2daee0ad, RZ ;  /* 0xd2511f5358587825 */ /* 0x002fe200078e00ff */
        /* <DEDUP_REMOVED lines=37> */
.L_x_25162:
[----:B------:R-:W-:Y:S05]  /*10290*/  BSYNC.RECONVERGENT B4 ;  /* 0x0000000000047941 */ /* 0x000fea0003800200 */
.L_x_25161:
        /* <DEDUP_REMOVED lines=11> */
.L_x_25160:
[----:B------:R-:W-:Y:S05]  /*10350*/  BSYNC.RECONVERGENT B3 ;  /* 0x0000000000037941 */ /* 0x000fea0003800200 */
.L_x_25159:
        /* <DEDUP_REMOVED lines=17> */
.L_x_25170:
        /* <DEDUP_REMOVED lines=13> */
.L_x_25172:
[----:B------:R-:W-:Y:S05]  /*10540*/  BSYNC.RECONVERGENT B5 ;  /* 0x0000000000057941 */ /* 0x000fea0003800200 */
.L_x_25171:
[----:B0-----:R-:W-:Y:S01]  /*10550*/  IMAD.WIDE.U32 R94, R51, -0x326172a9, RZ ;  /* 0xcd9e8d57335e7825 */ /* 0x001fe200078e00ff */
[----:B------:R-:W-:Y:S02]  /*10560*/  LOP3.LUT R34, R58, UR7, R99, 0x96, !PT ;  /* 0x000000073a227c12 */ /* 0x000fe4000f8e9663 */
[----:B------:R-:W-:Y:S02]  /*10570*/  MOV R33, R88 ;  /* 0x0000005800217202 */ /* 0x000fe40000000f00 */
[----:B-1----:R-:W-:Y:S01]  /*10580*/  LOP3.LUT R96, R0, UR6, R95, 0x96, !PT ;  /* 0x0000000600607c12 */ /* 0x002fe2000f8e965f */
        /* <DEDUP_REMOVED lines=39> */
.L_x_25169:
[----:B------:R-:W-:Y:S05]  /*10800*/  BSYNC.RECONVERGENT B4 ;  /* 0x0000000000047941 */ /* 0x000fea0003800200 */
.L_x_25168:
        /* <DEDUP_REMOVED lines=11> */
.L_x_25167:
[----:B------:R-:W-:Y:S05]  /*108c0*/  BSYNC.RECONVERGENT B3 ;  /* 0x0000000000037941 */ /* 0x000fea0003800200 */
.L_x_25166:
        /* <DEDUP_REMOVED lines=17> */
.L_x_25177:
        /* <DEDUP_REMOVED lines=13> */
.L_x_25179:
[----:B------:R-:W-:Y:S05]  /*10ab0*/  BSYNC.RECONVERGENT B5 ;  /* 0x0000000000057941 */ /* 0x000fea0003800200 */
.L_x_25178:
[----:B0-----:R-:W-:Y:S01]  /*10ac0*/  IMAD.WIDE.U32 R94, R51, -0x326172a9, RZ ;  /* 0xcd9e8d57335e7825 */ /* 0x001fe200078e00ff */
[----:B------:R-:W-:-:S03]  /*10ad0*/  LOP3.LUT R34, R58, UR7, R99, 0x96, !PT ;  /* 0x000000073a227c12 */ /* 0x000fc6000f8e9663 */
[----:B------:R-:W-:Y:S01]  /*10ae0*/  HFMA2 R38, -RZ, RZ, 0, 0 ;  /* 0x00000000ff267431 */ /* 0x000fe200000001ff */
        /* <DEDUP_REMOVED lines=40> */
.L_x_25176:
[----:B------:R-:W-:Y:S05]  /*10d70*/  BSYNC.RECONVERGENT B4 ;  /* 0x0000000000047941 */ /* 0x000fea0003800200 */
.L_x_25175:
[----:B------:R-:W-:Y:S01]  /*10d80*/  I2FP.F32.U32 R34, R57 ;  /* 0x0000003900227245 */ /* 0x000fe20000201000 */
[----:B------:R-:W-:Y:S02]  /*10d90*/  IMAD.MOV.U32 R35, RZ, RZ, 0x2f800000 ;  /* 0x2f800000ff237424 */ /* 0x000fe400078e00ff */
[----:B------:R-:W-:Y:S02]  /*10da0*/  FMUL.FTZ R57, R6, UR13 ;  /* 0x0000000d06397c20 */ /* 0x000fe40008410000 */
        /* <DEDUP_REMOVED lines=8> */
.L_x_25174:
[----:B------:R-:W-:Y:S05]  /*10e30*/  BSYNC.RECONVERGENT B3 ;  /* 0x0000000000037941 */ /* 0x000fea0003800200 */
.L_x_25173:
        /* <DEDUP_REMOVED lines=20> */
.L_x_25183:
        /* <DEDUP_REMOVED lines=13> */
.L_x_25185:
[----:B------:R-:W-:Y:S05]  /*11050*/  BSYNC.RECONVERGENT B4 ;  /* 0x0000000000047941 */ /* 0x000fea0003800200 */
.L_x_25184:
[----:B------:R-:W-:Y:S01]  /*11060*/  IMAD.WIDE.U32 R100, R51, -0x326172a9, RZ ;  /* 0xcd9e8d5733647825 */ /* 0x000fe200078e00ff */
[----:B------:R-:W-:-:S03]  /*11070*/  LOP3.LUT R98, R58, UR7, R97, 0x96, !PT ;  /* 0x000000073a627c12 */ /* 0x000fc6000f8e9661 */
[----:B------:R-:W-:Y:S02]  /*11080*/  HFMA2 R57, -RZ, RZ, 0, 0 ;  /* 0x00000000ff397431 */ /* 0x000fe400000001ff */
        /* <DEDUP_REMOVED lines=40> */
.L_x_25182:
[----:B------:R-:W-:Y:S05]  /*11310*/  BSYNC.RECONVERGENT B3 ;  /* 0x0000000000037941 */ /* 0x000fea0003800200 */
.L_x_25181:
[----:B------:R-:W-:Y:S01]  /*11320*/  I2FP.F32.U32 R38, R35 ;  /* 0x0000002300267245 */ /* 0x000fe20000201000 */
[----:B-1----:R-:W-:Y:S02]  /*11330*/  IMAD.MOV.U32 R89, RZ, RZ, 0x2f800000 ;  /* 0x2f800000ff597424 */ /* 0x002fe400078e00ff */
[----:B------:R-:W-:Y:S02]  /*11340*/  FMUL.FTZ R35, R7, UR13 ;  /* 0x0000000d07237c20 */ /* 0x000fe40008410000 */
[----:B------:R-:W-:Y:S02]  /*11350*/  FFMA.FTZ R38, R38, R89, 1.1641532182693481445e-10 ;  /* 0x2f00000026267423 */ /* 0x000fe40000010059 */
[----:B------:R-:W-:-:S03]  /*11360*/  FMUL.FTZ R35, R35, UR12 ;  /* 0x0000000c23237c20 */ /* 0x000fc60008410000 */
[----:B------:R-:W-:-:S04]  /*11370*/  FSETP.GTU.FTZ.AND P1, PT, R38, UR10, PT ;  /* 0x0000000a26007c0b */ /* 0x000fc8000bf3c000 */
[----:B------:R-:W-:Y:S01]  /*11380*/  FSEL R88, R35, RZ, !P1 ;  /* 0x000000ff23587208 */ /* 0x000fe20004800000 */
[----:B------:R-:W-:Y:S01]  /*11390*/  HADD2.F32 R35, -RZ, R74.H0_H0 ;  /* 0x2000004aff237230 */ /* 0x000fe20000004100 */
[----:B------:R-:W-:-:S04]  /*113a0*/  SEL R38, RZ, 0x1, P1 ;  /* 0x00000001ff267807 */ /* 0x000fc80000800000 */
[----:B------:R-:W-:Y:S01]  /*113b0*/  FFMA.FTZ R35, R88, R35, R11 ;  /* 0x0000002358237223 */ /* 0x000fe2000001000b */
[----:B------:R-:W-:Y:S01]  /*113c0*/  PRMT R70, R38, 0x7610, R70 ;  /* 0x0000761026467816 */ /* 0x000fe20000000046 */
[----:B------:R-:W-:Y:S06]  /*113d0*/  BRA `(.L_x_25180) ;  /* 0x0000001400847947 */ /* 0x000fec0003800000 */
.L_x_25158:
        /* <DEDUP_REMOVED lines=21> */
.L_x_25190:
        /* <DEDUP_REMOVED lines=13> */
.L_x_25192:
[----:B------:R-:W-:Y:S05]  /*11600*/  BSYNC.RECONVERGENT B5 ;  /* 0x0000000000057941 */ /* 0x000fea0003800200 */
.L_x_25191:
        /* <DEDUP_REMOVED lines=42> */
.L_x_25189:
[----:B------:R-:W-:Y:S05]  /*118b0*/  BSYNC.RECONVERGENT B4 ;  /* 0x0000000000047941 */ /* 0x000fea0003800200 */
.L_x_25188:
[----:B------:R-:W-:Y:S01]  /*118c0*/  I2FP.F32.U32 R32, R32 ;  /* 0x0000002000207245 */ /* 0x000fe20000201000 */
[----:B------:R-:W-:Y:S02]  /*118d0*/  HFMA2 R33, -RZ, RZ, 0.1171875, 0 ;  /* 0x2f800000ff217431 */ /* 0x000fe400000001ff */
[----:B-----5:R-:W-:-:S03]  /*118e0*/  FMUL.FTZ R35, R4, UR13 ;  /* 0x0000000d04237c20 */ /* 0x020fc60008410000 */
[----:B------:R-:W-:Y:S01]  /*118f0*/  FFMA.FTZ R32, R32, R33, 1.1641532182693481445e-10 ;  /* 0x2f00000020207423 */ /* 0x000fe20000010021 */
[----:B------:R-:W-:-:S04]  /*11900*/  FMUL.FTZ R35, R35, UR12 ;  /* 0x0000000c23237c20 */ /* 0x000fc80008410000 */
[----:B------:R-:W-:-:S04]  /*11910*/  FSETP.GTU.FTZ.AND P1, PT, R32, UR10, PT ;  /* 0x0000000a20007c0b */ /* 0x000fc8000bf3c000 */
[----:B------:R-:W-:Y:S01]  /*11920*/  FSEL R32, R35, RZ, !P1 ;  /* 0x000000ff23207208 */ /* 0x000fe20004800000 */
[----:B------:R-:W-:Y:S01]  /*11930*/  HADD2.F32 R35, -RZ, R75.H1_H1 ;  /* 0x3000004bff237230 */ /* 0x000fe20000004100 */
[----:B------:R-:W-:-:S04]  /*11940*/  SEL R33, RZ, 0x1, P1 ;  /* 0x00000001ff217807 */ /* 0x000fc80000800000 */
[----:B------:R-:W-:Y:S01]  /*11950*/  FMUL.FTZ R32, R35, R32 ;  /* 0x0000002023207220 */ /* 0x000fe20000410000 */
[----:B------:R-:W-:-:S07]  /*11960*/  PRMT R65, R33, 0x7610, R65 ;  /* 0x0000761021417816 */ /* 0x000fce0000000041 */
.L_x_25187:
[----:B------:R-:W-:Y:S05]  /*11970*/  BSYNC.RECONVERGENT B3 ;  /* 0x0000000000037941 */ /* 0x000fea0003800200 */
.L_x_25186:
        /* <DEDUP_REMOVED lines=17> */
.L_x_25197:
        /* <DEDUP_REMOVED lines=13> */
.L_x_25199:
[----:B------:R-:W-:Y:S05]  /*11b60*/  BSYNC.RECONVERGENT B5 ;  /* 0x0000000000057941 */ /* 0x000fea0003800200 */
.L_x_25198:
[----:B0-----:R-:W-:Y:S01]  /*11b70*/  IMAD.WIDE.U32 R94, R51, -0x326172a9, RZ ;  /* 0xcd9e8d57335e7825 */ /* 0x001fe200078e00ff */
[----:B------:R-:W-:-:S03]  /*11b80*/  LOP3.LUT R34, R58, UR7, R99, 0x96, !PT ;  /* 0x000000073a227c12 */ /* 0x000fc6000f8e9663 */
[----:B------:R-:W-:Y:S01]  /*11b90*/  IMAD.MOV.U32 R33, RZ, RZ, R88 ;  /* 0x000000ffff217224 */ /* 0x000fe200078e0058 */
        /* <DEDUP_REMOVED lines=40> */
.L_x_25196:
[----:B------:R-:W-:Y:S05]  /*11e20*/  BSYNC.RECONVERGENT B4 ;  /* 0x0000000000047941 */ /* 0x000fea0003800200 */
.L_x_25195:
        /* <DEDUP_REMOVED lines=11> */
.L_x_25194:
[----:B------:R-:W-:Y:S05]  /*11ee0*/  BSYNC.RECONVERGENT B3 ;  /* 0x0000000000037941 */ /* 0x000fea0003800200 */
.L_x_25193:
        /* <DEDUP_REMOVED lines=17> */
.L_x_25204:
        /* <DEDUP_REMOVED lines=13> */
.L_x_25206:
[----:B------:R-:W-:Y:S05]  /*120d0*/  BSYNC.RECONVERGENT B5 ;  /* 0x0000000000057941 */ /* 0x000fea0003800200 */
.L_x_25205:
[----:B0-----:R-:W-:Y:S01]  /*120e0*/  IMAD.WIDE.U32 R94, R51, -0x326172a9, RZ ;  /* 0xcd9e8d57335e7825 */ /* 0x001fe200078e00ff */
[----:B------:R-:W-:-:S03]  /*120f0*/  LOP3.LUT R34, R58, UR7, R99, 0x96, !PT ;  /* 0x000000073a227c12 */ /* 0x000fc6000f8e9663 */
[----:B------:R-:W-:Y:S01]  /*12100*/  IMAD.MOV.U32 R57, RZ, RZ, R88 ;  /* 0x000000ffff397224 */ /* 0x000fe200078e0058 */
[----:B-1----:R-:W-:Y:S01]  /*12110*/  LOP3.LUT R96, R0, UR6, R95, 0x96, !PT ;  /* 0x0000000600607c12 */ /* 0x002fe2000f8e965f */
        /* <DEDUP_REMOVED lines=39> */
.L_x_25203:
[----:B------:R-:W-:Y:S05]  /*12390*/  BSYNC.RECONVERGENT B4 ;  /* 0x0000000000047941 */ /* 0x000fea0003800200 */
.L_x_25202:
[----:B------:R-:W-:Y:S01]  /*123a0*/  I2FP.F32.U32 R34, R57 ;  /* 0x0000003900227245 */ /* 0x000fe20000201000 */
[----:B------:R-:W-:Y:S02]  /*123b0*/  HFMA2 R35, -RZ, RZ, 0.1171875, 0 ;  /* 0x2f800000ff237431 */ /* 0x000fe400000001ff */
[----:B-----5:R-:W-:-:S03]  /*123c0*/  FMUL.FTZ R57, R6, UR13 ;  /* 0x0000000d06397c20 */ /* 0x020fc60008410000 */
[----:B------:R-:W-:Y:S01]  /*123d0*/  FFMA.FTZ R34, R34, R35, 1.1641532182693481445e-10 ;  /* 0x2f00000022227423 */ /* 0x000fe20000010023 */
[----:B------:R-:W-:-:S04]  /*123e0*/  FMUL.FTZ R57, R57, UR12 ;  /* 0x0000000c39397c20 */ /* 0x000fc80008410000 */
[----:B------:R-:W-:-:S04]  /*123f0*/  FSETP.GTU.FTZ.AND P1, PT, R34, UR10, PT ;  /* 0x0000000a22007c0b */ /* 0x000fc8000bf3c000 */
[----:B------:R-:W-:Y:S01]  /*12400*/  FSEL R34, R57, RZ, !P1 ;  /* 0x000000ff39227208 */ /* 0x000fe20004800000 */
[----:B------:R-:W-:Y:S01]  /*12410*/  HADD2.F32 R57, -RZ, R75.H0_H0 ;  /* 0x2000004bff397230 */ /* 0x000fe20000004100 */
[----:B------:R-:W-:-:S04]  /*12420*/  SEL R35, RZ, 0x1, P1 ;  /* 0x00000001ff237807 */ /* 0x000fc80000800000 */
[----:B------:R-:W-:Y:S01]  /*12430*/  FMUL.FTZ R34, R57, R34 ;  /* 0x0000002239227220 */ /* 0x000fe20000410000 */
[----:B------:R-:W-:-:S07]  /*12440*/  PRMT R69, R35, 0x7610, R69 ;  /* 0x0000761023457816 */ /* 0x000fce0000000045 */
.L_x_25201:
[----:B------:R-:W-:Y:S05]  /*12450*/  BSYNC.RECONVERGENT B3 ;  /* 0x0000000000037941 */ /* 0x000fea0003800200 */
.L_x_25200:
        /* <DEDUP_REMOVED lines=20> */
.L_x_25209:
        /* <DEDUP_REMOVED lines=13> */
.L_x_25211:
[----:B------:R-:W-:Y:S05]  /*12670*/  BSYNC.RECONVERGENT B4 ;  /* 0x0000000000047941 */ /* 0x000fea0003800200 */
.L_x_25210:
[----:B------:R-:W-:Y:S01]  /*12680*/  IMAD.WIDE.U32 R100, R51, -0x326172a9, RZ ;  /* 0xcd9e8d5733647825 */ /* 0x000fe200078e00ff */
[----:B------:R-:W-:Y:S02]  /*12690*/  LOP3.LUT R98, R58, UR7, R97, 0x96, !PT ;  /* 0x000000073a627c12 */ /* 0x000fe4000f8e9661 */
[----:B------:R-:W-:Y:S01]  /*126a0*/  MOV R35, R88 ;  /* 0x0000005800237202 */ /* 0x000fe20000000f00 */
        /* <DEDUP_REMOVED lines=40> */
.L_x_25208:
[----:B------:R-:W-:Y:S05]  /*12930*/  BSYNC.RECONVERGENT B3 ;  /* 0x0000000000037941 */ /* 0x000fea0003800200 */
.L_x_25207:
[----:B------:R-:W-:Y:S01]  /*12940*/  I2FP.F32.U32 R38, R35 ;  /* 0x0000002300267245 */ /* 0x000fe20000201000 */
[----:B-1----:R-:W-:Y:S02]  /*12950*/  HFMA2 R89, -RZ, RZ, 0.1171875, 0 ;  /* 0x2f800000ff597431 */ /* 0x002fe400000001ff */
[----:B-----5:R-:W-:Y:S01]  /*12960*/  FMUL.FTZ R35, R7, UR13 ;  /* 0x0000000d07237c20 */ /* 0x020fe20008410000 */
[----:B------:R-:W-:Y:S02]  /*12970*/  HADD2.F32 R88, -RZ, R74.H0_H0 ;  /* 0x2000004aff587230 */ /* 0x000fe40000004100 */
[----:B------:R-:W-:Y:S01]  /*12980*/  FFMA.FTZ R38, R38, R89, 1.1641532182693481445e-10 ;  /* 0x2f00000026267423 */ /* 0x000fe20000010059 */
[----:B------:R-:W-:-:S04]  /*12990*/  FMUL.FTZ R35, R35, UR12 ;  /* 0x0000000c23237c20 */ /* 0x000fc80008410000 */
[----:B------:R-:W-:-:S04]  /*129a0*/  FSETP.GTU.FTZ.AND P1, PT, R38, UR10, PT ;  /* 0x0000000a26007c0b */ /* 0x000fc8000bf3c000 */
[----:B------:R-:W-:Y:S02]  /*129b0*/  FSEL R35, R35, RZ, !P1 ;  /* 0x000000ff23237208 */ /* 0x000fe40004800000 */
[----:B------:R-:W-:-:S03]  /*129c0*/  SEL R38, RZ, 0x1, P1 ;  /* 0x00000001ff267807 */ /* 0x000fc60000800000 */
[----:B------:R-:W-:Y:S01]  /*129d0*/  FMUL.FTZ R35, R88, R35 ;  /* 0x0000002358237220 */ /* 0x000fe20000410000 */
[----:B------:R-:W-:-:S07]  /*129e0*/  PRMT R70, R38, 0x7610, R70 ;  /* 0x0000761026467816 */ /* 0x000fce0000000046 */
.L_x_25180:
[----:B------:R-:W-:Y:S05]  /*129f0*/  BSYNC.RECONVERGENT B1 ;  /* 0x0000000000017941 */ /* 0x000fea0003800200 */
.L_x_25157:
[----:B-1----:R-:W1:Y:S02]  /*12a00*/  LDC.64 R88, c[0x0][0x3a8] ;  /* 0x0000ea00ff587b82 */ /* 0x002e640000000a00 */
[----:B-1----:R-:W-:-:S05]  /*12a10*/  IMAD.WIDE.U32 R88, R87, 0x10, R88 ;  /* 0x0000001057587825 */ /* 0x002fca00078e0058 */
[----:B------:R2:W-:Y:S01]  /*12a20*/  STG.E.128 desc[UR8][R88.64], R32 ;  /* 0x0000002058007986 */ /* 0x0005e2000c101d08 */
[----:B------:R-:W-:Y:S05]  /*12a30*/  @!P0 BRA `(.L_x_25156) ;  /* 0x00000000002c8947 */ /* 0x000fea0003800000 */
[----:B0-----:R-:W0:Y:S01]  /*12a40*/  LDC.64 R94, c[0x0][0x3b0] ;  /* 0x0000ec00ff5e7b82 */ /* 0x001e220000000a00 */
[----:B--2---:R-:W-:Y:S01]  /*12a50*/  IMAD.U32 R89, R69, 0x10000, RZ ;  /* 0x0001000045597824 */ /* 0x004fe200078e00ff */
        /* <DEDUP_REMOVED lines=9> */
.L_x_25156:
[----:B------:R-:W-:Y:S05]  /*12af0*/  BSYNC.RECONVERGENT B2 ;  /* 0x0000000000027941 */ /* 0x000fea0003800200 */
.L_x_25155:
        /* <DEDUP_REMOVED lines=34> */
[----:B-12---:R-:W1:Y:S01]  /*12d20*/  SHFL.BFLY PT, R89, R99, 0x1, 0x1f ;  /* 0x0c201f0063597f89 */ /* 0x006e6200000e0000 */
[----:B------:R-:W2:Y:S01]  /*12d30*/  LDC R38, c[0x0][0x400] ;  /* 0x00010000ff267b82 */ /* 0x000ea20000000800 */
[----:B------:R-:W-:Y:S01]  /*12d40*/  ISETP.GT.U32.AND P6, PT, R52, 0xbf, PT ;  /* 0x000000bf3400780c */ /* 0x000fe20003fc4070 */
[----:B-1----:R-:W-:-:S05]  /*12d50*/  FADD.FTZ R100, R99, R89 ;  /* 0x0000005963647221 */ /* 0x002fca0000010000 */
[----:B------:R-:W1:Y:S02]  /*12d60*/  SHFL.BFLY PT, R89, R100, 0x2, 0x1f ;  /* 0x0c401f0064597f89 */ /* 0x000e6400000e0000 */
[----:B-1----:R-:W-:-:S05]  /*12d70*/  FADD.FTZ R97, R100, R89 ;  /* 0x0000005964617221 */ /* 0x002fca0000010000 */
[----:B------:R-:W1:Y:S02]  /*12d80*/  SHFL.BFLY PT, R89, R97, 0x4, 0x1f ;  /* 0x0c801f0061597f89 */ /* 0x000e6400000e0000 */
[----:B-1----:R-:W-:-:S05]  /*12d90*/  FADD.FTZ R96, R97, R89 ;  /* 0x0000005961607221 */ /* 0x002fca0000010000 */
[----:B------:R-:W0:Y:S02]  /*12da0*/  SHFL.BFLY PT, R89, R96, 0x8, 0x1f ;  /* 0x0d001f0060597f89 */ /* 0x000e2400000e0000 */
[----:B0--3--:R-:W-:-:S05]  /*12db0*/  FADD.FTZ R95, R96, R89 ;  /* 0x00000059605f7221 */ /* 0x009fca0000010000 */
[----:B------:R-:W0:Y:S02]  /*12dc0*/  SHFL.BFLY PT, R89, R95, 0x10, 0x1f ;  /* 0x0e001f005f597f89 */ /* 0x000e2400000e0000 */
[----:B0-----:R-:W-:-:S04]  /*12dd0*/  FADD.FTZ R89, R95, R89 ;  /* 0x000000595f597221 */ /* 0x001fc80000010000 */
[----:B--2---:R-:W-:-:S04]  /*12de0*/  FMUL.FTZ R88, R89, R38 ;  /* 0x0000002659587220 */ /* 0x004fc80000410000 */
        /* <DEDUP_REMOVED lines=58> */
.L_x_25237:
[----:B------:R-:W-:Y:S01]  /*13190*/  FMUL.FTZ R39, R88, R88 ;  /* 0x0000005858277220 */ /* 0x000fe20000410000 */
[----:B------:R-:W-:Y:S01]  /*131a0*/  ISETP.NE.AND P0, PT, RZ, UR11, PT ;  /* 0x0000000bff007c0c */ /* 0x000fe2000bf05270 */
[----:B01----:R-:W-:Y:S01]  /*131b0*/  FADD.FTZ R99, R99, R89 ;  /* 0x0000005963637221 */ /* 0x003fe20000010000 */
[----:B------:R-:W0:Y:S01]  /*131c0*/  @!P5 LDC.64 R96, c[0x0][0x3c0] ;  /* 0x0000f000ff60db82 */ /* 0x000e220000000a00 */
[----:B-----5:R-:W-:Y:S01]  /*131d0*/  ISETP.GE.AND P1, PT, R37, 0x1, PT ;  /* 0x000000012500780c */ /* 0x020fe20003f26270 */
[----:B------:R-:W-:Y:S01]  /*131e0*/  BSSY.RECONVERGENT B1, `(.L_x_25213) ;  /* 0x00000ad000017945 */ /* 0x000fe20003800200 */
[----:B------:R-:W-:Y:S01]  /*131f0*/  FSEL R39, R39, RZ, P0 ;  /* 0x000000ff27277208 */ /* 0x000fe20000000000 */
[----:B------:R-:W-:-:S04]  /*13200*/  FFMA.FTZ R38, R99, R38, UR14 ;  /* 0x0000000e63267e23 */ /* 0x000fc80008010026 */
        /* <DEDUP_REMOVED lines=8> */
[----:B------:R-:W-:Y:S01]  /*13290*/  VIADD R37, R37, 0xffffffff ;  /* 0xffffffff25257836 */ /* 0x000fe20000000000 */
[----:B------:R-:W-:Y:S01]  /*132a0*/  BSSY.RECONVERGENT B2, `(.L_x_25215) ;  /* 0x000001f000027945 */ /* 0x000fe20003800200 */
[----:B0-----:R-:W-:Y:S02]  /*132b0*/  FSEL R88, R88, RZ, !P0 ;  /* 0x000000ff58587208 */ /* 0x001fe40004000000 */
        /* <DEDUP_REMOVED lines=9> */
[----:B------:R-:W-:Y:S01]  /*13350*/  FADD.FTZ R102, R15, -R88 ;  /* 0x800000580f667221 */ /* 0x000fe20000010000 */
[----:B------:R-:W-:Y:S02]  /*13360*/  HADD2.F32 R99, -RZ, R73.H1_H1 ;  /* 0x30000049ff637230 */ /* 0x000fe40000004100 */
[C---:B------:R-:W-:Y:S01]  /*13370*/  FMUL.FTZ R101, R87.reuse, R104 ;  /* 0x0000006857657220 */ /* 0x040fe20000410000 */
[----:B------:R-:W-:Y:S02]  /*13380*/  HADD2.F32 R36, -RZ, R46.H0_H0 ;  /* 0x2000002eff247230 */ /* 0x000fe40000004100 */
[----:B------:R-:W-:Y:S01]  /*13390*/  FMUL.FTZ R100, R87, R100 ;  /* 0x0000006457647220 */ /* 0x000fe20000410000 */
[----:B------:R-:W-:-:S02]  /*133a0*/  HADD2.F32 R98, -RZ, R72.H1_H1 ;  /* 0x30000048ff627230 */ /* 0x000fc40000004100 */
[C---:B------:R-:W-:Y:S01]  /*133b0*/  FMUL.FTZ R96, R87.reuse, R96 ;  /* 0x0000006057607220 */ /* 0x040fe20000410000 */
[----:B------:R-:W-:Y:S02]  /*133c0*/  HADD2.F32 R37, -RZ, R103.H0_H0 ;  /* 0x20000067ff257230 */ /* 0x000fe40000004100 */
[----:B------:R-:W-:Y:S01]  /*133d0*/  FMUL.FTZ R95, R87, R102 ;  /* 0x00000066575f7220 */ /* 0x000fe20000410000 */
[----:B------:R-:W-:Y:S02]  /*133e0*/  HADD2.F32 R38, -RZ, R73.H0_H0 ;  /* 0x20000049ff267230 */ /* 0x000fe40000004100 */
[----:B------:R-:W-:Y:S01]  /*133f0*/  FFMA.FTZ R36, R101, R99, R36 ;  /* 0x0000006365247223 */ /* 0x000fe20000010024 */
[----:B------:R-:W-:Y:S02]  /*13400*/  HADD2.F32 R97, -RZ, R47.H0_H0 ;  /* 0x2000002fff617230 */ /* 0x000fe40000004100 */
[----:B------:R-:W-:Y:S01]  /*13410*/  FFMA.FTZ R37, R100, R98, R37 ;  /* 0x0000006264257223 */ /* 0x000fe20000010025 */
[----:B------:R-:W-:-:S02]  /*13420*/  HADD2.F32 R39, -RZ, R72.H0_H0 ;  /* 0x20000048ff277230 */ /* 0x000fc40000004100 */
[----:B------:R-:W-:Y:S02]  /*13430*/  HADD2.F32 R94, -RZ, R103.H1_H1 ;  /* 0x30000067ff5e7230 */ /* 0x000fe40000004100 */
[----:B------:R-:W-:-:S03]  /*13440*/  FFMA.FTZ R38, R96, R38, R97 ;  /* 0x0000002660267223 */ /* 0x000fc60000010061 */
[----:B------:R-:W-:Y:S01]  /*13450*/  FFMA.FTZ R39, R95, R39, R94 ;  /* 0x000000275f277223 */ /* 0x000fe2000001005e */
[C---:B0-----:R-:W-:Y:S01]  /*13460*/  IMAD.WIDE.U32 R110, R89.reuse, 0x10, R110 ;  /* 0x00000010596e7825 */ /* 0x041fe200078e006e */
[----:B------:R-:W-:-:S04]  /*13470*/  IADD3 R89, PT, PT, R89, 0x20, RZ ;  /* 0x0000002059597810 */ /* 0x000fc80007ffe0ff */
[----:B------:R0:W-:Y:S03]  /*13480*/  STG.E.128 desc[UR8][R110.64], R36 ;  /* 0x000000246e007986 */ /* 0x0001e6000c101d08 */
.L_x_25216:
[----:B------:R-:W-:Y:S05]  /*13490*/  BSYNC.RECONVERGENT B2 ;  /* 0x0000000000027941 */ /* 0x000fea0003800200 */
.L_x_25215:
        /* <DEDUP_REMOVED lines=20> */
[----:B------:R-:W-:-:S02]  /*135e0*/  HADD2.F32 R39, -RZ, R69.H1_H1 ;  /* 0x30000045ff277230 */ /* 0x000fc40000004100 */
[----:B------:R-:W-:Y:S02]  /*135f0*/  HADD2.F32 R94, -RZ, R105.H1_H1 ;  /* 0x30000069ff5e7230 */ /* 0x000fe40000004100 */
[----:B------:R-:W-:-:S03]  /*13600*/  FFMA.FTZ R38, R96, R38, R97 ;  /* 0x0000002660267223 */ /* 0x000fc60000010061 */
[----:B------:R-:W-:Y:S01]  /*13610*/  FFMA.FTZ R39, R95, R39, R94 ;  /* 0x000000275f277223 */ /* 0x000fe2000001005e */
[----:B0-----:R-:W-:-:S04]  /*13620*/  IMAD.WIDE.U32 R110, R89, 0x10, R110 ;  /* 0x00000010596e7825 */ /* 0x001fc800078e006e */
[----:B------:R-:W-:Y:S01]  /*13630*/  VIADD R89, R89, 0x20 ;  /* 0x0000002059597836 */ /* 0x000fe20000000000 */
[----:B------:R1:W-:Y:S06]  /*13640*/  STG.E.128 desc[UR8][R110.64], R36 ;  /* 0x000000246e007986 */ /* 0x0003ec000c101d08 */
.L_x_25218:
[----:B------:R-:W-:Y:S05]  /*13650*/  BSYNC.RECONVERGENT B2 ;  /* 0x0000000000027941 */ /* 0x000fea0003800200 */
.L_x_25217:
[----:B------:R-:W-:Y:S01]  /*13660*/  ISETP.GE.U32.AND P0, PT, R52, 0x60, PT ;  /* 0x000000603400780c */ /* 0x000fe20003f06070 */
[----:B------:R-:W-:-:S12]  /*13670*/  BSSY.RECONVERGENT B2, `(.L_x_25219) ;  /* 0x000001a000027945 */ /* 0x000fd80003800200 */
[----:B------:R-:W-:Y:S05]  /*13680*/  @!P0 BRA `(.L_x_25220) ;  /* 0x0000000000608947 */ /* 0x000fea0003800000 */
[----:B01----:R-:W0:Y:S01]  /*13690*/  LDC.64 R110, c[0x0][0x428] ;  /* 0x00010a00ff6e7b82 */ /* 0x003e220000000a00 */
        /* <DEDUP_REMOVED lines=23> */
.L_x_25220:
[----:B------:R-:W-:Y:S05]  /*13810*/  BSYNC.RECONVERGENT B2 ;  /* 0x0000000000027941 */ /* 0x000fea0003800200 */
.L_x_25219:
[----:B------:R-:W-:Y:S01]  /*13820*/  ISETP.GE.U32.AND P0, PT, R52, 0x80, PT ;  /* 0x000000803400780c */ /* 0x000fe20003f06070 */
[----:B------:R-:W-:-:S12]  /*13830*/  BSSY.RECONVERGENT B2, `(.L_x_25221) ;  /* 0x000001a000027945 */ /* 0x000fd80003800200 */
[----:B------:R-:W-:Y:S05]  /*13840*/  @!P0 BRA `(.L_x_25222) ;  /* 0x0000000000608947 */ /* 0x000fea0003800000 */
[----:B012---:R-:W0:Y:S01]  /*13850*/  LDC.64 R110, c[0x0][0x428] ;  /* 0x00010a00ff6e7b82 */ /* 0x007e220000000a00 */
[--C-:B------:R-:W-:Y:S01]  /*13860*/  FADD.FTZ R104, R24, -R88.reuse ;  /* 0x8000005818687221 */ /* 0x100fe20000010000 */
[--C-:B------:R-:W-:Y:S01]  /*13870*/  FADD.FTZ R100, R25, -R88.reuse ;  /* 0x8000005819647221 */ /* 0x100fe20000010000 */
[--C-:B------:R-:W-:Y:S01]  /*13880*/  FADD.FTZ R96, R26, -R88.reuse ;  /* 0x800000581a607221 */ /* 0x100fe20000010000 */
[----:B------:R-:W-:Y:S01]  /*13890*/  FADD.FTZ R102, R27, -R88 ;  /* 0x800000581b667221 */ /* 0x000fe20000010000 */
        /* <DEDUP_REMOVED lines=19> */
.L_x_25222:
[----:B------:R-:W-:Y:S05]  /*139d0*/  BSYNC.RECONVERGENT B2 ;  /* 0x0000000000027941 */ /* 0x000fea0003800200 */
.L_x_25221:
[----:B------:R-:W-:Y:S01]  /*139e0*/  ISETP.GE.U32.AND P0, PT, R52, 0xa0, PT ;  /* 0x000000a03400780c */ /* 0x000fe20003f06070 */
[----:B------:R-:W-:-:S12]  /*139f0*/  BSSY.RECONVERGENT B2, `(.L_x_25223) ;  /* 0x000001a000027945 */ /* 0x000fd80003800200 */
[----:B------:R-:W-:Y:S05]  /*13a00*/  @!P0 BRA `(.L_x_25224) ;  /* 0x0000000000608947 */ /* 0x000fea0003800000 */
[----:B0123--:R-:W0:Y:S01]  /*13a10*/  LDC.64 R110, c[0x0][0x428] ;  /* 0x00010a00ff6e7b82 */ /* 0x00fe220000000a00 */
        /* <DEDUP_REMOVED lines=23> */
.L_x_25224:
[----:B------:R-:W-:Y:S05]  /*13b90*/  BSYNC.RECONVERGENT B2 ;  /* 0x0000000000027941 */ /* 0x000fea0003800200 */
.L_x_25223:
        /* <DEDUP_REMOVED lines=17> */
.L_x_25214:
[----:B------:R-:W-:Y:S05]  /*13cb0*/  BSYNC.RECONVERGENT B1 ;  /* 0x0000000000017941 */ /* 0x000fea0003800200 */
.L_x_25213:
[----:B01234-:R-:W0:Y:S02]  /*13cc0*/  LDC.64 R36, c[0x0][0x380] ;  /* 0x0000e000ff247b82 */ /* 0x01fe240000000a00 */
[----:B0-----:R-:W-:-:S05]  /*13cd0*/  IMAD R49, R36, 0x4, R49 ;  /* 0x0000000424317824 */ /* 0x001fca00078e0231 */
[----:B------:R-:W-:-:S13]  /*13ce0*/  ISETP.GE.AND P0, PT, R49, R37, PT ;  /* 0x000000253100720c */ /* 0x000fda0003f06270 */
[----:B------:R-:W-:Y:S05]  /*13cf0*/  @!P0 BRA `(.L_x_25225) ;  /* 0xfffffed800248947 */ /* 0x000fea000383ffff */
[----:B------:R-:W-:Y:S05]  /*13d00*/  BSYNC B0 ;  /* 0x0000000000007941 */ /* 0x000fea0003800000 */
.L_x_24857:
[----:B------:R-:W-:Y:S05]  /*13d10*/  EXIT ;  /* 0x000000000000794d */ /* 0x000fea0003800000 */
.L_x_25212:
[----:B0--3--:R-:W-:Y:S01]  /*13d20*/  HFMA2 R94, -RZ, RZ, 0, 1.847743988037109375e-06 ;  /* 0x0000001fff5e7431 */ /* 0x009fe200000001ff */
[----:B------:R-:W-:Y:S01]  /*13d30*/  BSSY B1, `(.L_x_25226) ;  /* 0x0000007000017945 */ /* 0x000fe20003800000 */
[----:B------:R-:W-:Y:S01]  /*13d40*/  MOV R100, R99 ;  /* 0x0000006300647202 */ /* 0x000fe20000000f00 */
[----:B------:R-:W-:Y:S02]  /*13d50*/  IMAD.MOV.U32 R87, RZ, RZ, 0x1 ;  /* 0x00000001ff577424 */ /* 0x000fe400078e00ff */
[----:B------:R-:W-:-:S07]  /*13d60*/  IMAD.MOV.U32 R39, RZ, RZ, -0x1 ;  /* 0xffffffffff277424 */ /* 0x000fce00078e00ff */
[----:B-12--5:R-:W-:Y:S05]  /*13d70*/  WARPSYNC.COLLECTIVE R39, `(.L_x_25227) ;  /* 0x0000000027087348 */ /* 0x026fea0003c00000 */
[----:B-12---:R0:W1:Y:S02]  /*13d80*/  SHFL.BFLY P6, R89, R100, R87, R94 ;  /* 0x0c00005764597389 */ /* 0x00606400000c005e */
[----:B01---5:R-:W-:Y:S05]  /*13d90*/  ENDCOLLECTIVE ;  /* 0x000000000000791b */ /* 0x023fea0003800000 */
.L_x_25227:
[----:B------:R-:W-:Y:S05]  /*13da0*/  BSYNC B1 ;  /* 0x0000000000017941 */ /* 0x000fea0003800000 */
.L_x_25226:
        /* <DEDUP_REMOVED lines=8> */
.L_x_25228:
[----:B------:R-:W-:Y:S02]  /*13e30*/  HFMA2 R87, -RZ, RZ, 0, 2.384185791015625e-07 ;  /* 0x00000004ff577431 */ /* 0x000fe400000001ff */
[----:B------:R-:W-:-:S04]  /*13e40*/  FADD.FTZ R97, R100, R89 ;  /* 0x0000005964617221 */ /* 0x000fc80000010000 */
[----:B------:R-:W-:-:S07]  /*13e50*/  IMAD.MOV.U32 R100, RZ, RZ, R97 ;  /* 0x000000ffff647224 */ /* 0x000fce00078e0061 */
[----:B------:R-:W-:Y:S05]  /*13e60*/  WARPSYNC.COLLECTIVE R39, `(.L_x_25229) ;  /* 0x0000000027087348 */ /* 0x000fea0003c00000 */
[----:B------:R0:W1:Y:S02]  /*13e70*/  SHFL.BFLY P6, R89, R100, R87, R94 ;  /* 0x0c00005764597389 */ /* 0x00006400000c005e */
[----:B01----:R-:W-:Y:S05]  /*13e80*/  ENDCOLLECTIVE ;  /* 0x000000000000791b */ /* 0x003fea0003800000 */
.L_x_25229:
[----:B------:R-:W-:Y:S01]  /*13e90*/  MOV R87, 0x8 ;  /* 0x0000000800577802 */ /* 0x000fe20000000f00 */
[----:B------:R-:W-:-:S04]  /*13ea0*/  FADD.FTZ R96, R97, R89 ;  /* 0x0000005961607221 */ /* 0x000fc80000010000 */
[----:B------:R-:W-:-:S07]  /*13eb0*/  IMAD.MOV.U32 R100, RZ, RZ, R96 ;  /* 0x000000ffff647224 */ /* 0x000fce00078e0060 */
[----:B------:R-:W-:Y:S05]  /*13ec0*/  WARPSYNC.COLLECTIVE R39, `(.L_x_25230) ;  /* 0x0000000027087348 */ /* 0x000fea0003c00000 */
[----:B------:R0:W1:Y:S02]  /*13ed0*/  SHFL.BFLY P6, R89, R100, R87, R94 ;  /* 0x0c00005764597389 */ /* 0x00006400000c005e */
[----:B01----:R-:W-:Y:S05]  /*13ee0*/  ENDCOLLECTIVE ;  /* 0x000000000000791b */ /* 0x003fea0003800000 */
.L_x_25230:
[----:B------:R-:W-:Y:S02]  /*13ef0*/  HFMA2 R87, -RZ, RZ, 0, 9.5367431640625e-07 ;  /* 0x00000010ff577431 */ /* 0x000fe400000001ff */
[----:B------:R-:W-:-:S04]  /*13f00*/  FADD.FTZ R95, R96, R89 ;  /* 0x00000059605f7221 */ /* 0x000fc80000010000 */
[----:B------:R-:W-:-:S07]  /*13f10*/  IMAD.MOV.U32 R100, RZ, RZ, R95 ;  /* 0x000000ffff647224 */ /* 0x000fce00078e005f */
[----:B------:R-:W-:Y:S05]  /*13f20*/  WARPSYNC.COLLECTIVE R39, `(.L_x_25231) ;  /* 0x0000000027087348 */ /* 0x000fea0003c00000 */
[----:B------:R0:W1:Y:S02]  /*13f30*/  SHFL.BFLY P6, R89, R100, R87, R94 ;  /* 0x0c00005764597389 */ /* 0x00006400000c005e */
[----:B01----:R-:W-:Y:S05]  /*13f40*/  ENDCOLLECTIVE ;  /* 0x000000000000791b */ /* 0x003fea0003800000 */
.L_x_25231:
[----:B------:R-:W-:Y:S01]  /*13f50*/  MOV R87, 0x1 ;  /* 0x0000000100577802 */ /* 0x000fe20000000f00 */
        /* <DEDUP_REMOVED lines=52> */
[----:B------:R-:W-:Y:S01]  /*142a0*/  IMAD.MOV.U32 R94, RZ, RZ, 0x1f ;  /* 0x0000001fff5e7424 */ /* 0x000fe200078e00ff */
[----:B------:R-:W-:Y:S02]  /*142b0*/  MOV R39, 0xffffffff ;  /* 0xffffffff00277802 */ /* 0x000fe40000000f00 */
[----:B------:R-:W-:-:S07]  /*142c0*/  IMAD.MOV.U32 R100, RZ, RZ, R95 ;  /* 0x000000ffff647224 */ /* 0x000fce00078e005f */
[----:B------:R-:W-:Y:S05]  /*142d0*/  WARPSYNC.COLLECTIVE R39, `(.L_x_25232) ;  /* 0x0000000027087348 */ /* 0x000fea0003c00000 */
[----:B------:R0:W1:Y:S02]  /*142e0*/  SHFL.BFLY P6, R89, R100, R87, R94 ;  /* 0x0c00005764597389 */ /* 0x00006400000c005e */
[----:B01----:R-:W-:Y:S05]  /*142f0*/  ENDCOLLECTIVE ;  /* 0x000000000000791b */ /* 0x003fea0003800000 */
.L_x_25232:
[----:B------:R-:W-:Y:S02]  /*14300*/  HFMA2 R87, -RZ, RZ, 0, 1.1920928955078125e-07 ;  /* 0x00000002ff577431 */ /* 0x000fe400000001ff */
[----:B------:R-:W-:-:S04]  /*14310*/  FADD.FTZ R96, R95, R89 ;  /* 0x000000595f607221 */ /* 0x000fc80000010000 */
[----:B------:R-:W-:-:S07]  /*14320*/  IMAD.MOV.U32 R100, RZ, RZ, R96 ;  /* 0x000000ffff647224 */ /* 0x000fce00078e0060 */
[----:B------:R-:W-:Y:S05]  /*14330*/  WARPSYNC.COLLECTIVE R39, `(.L_x_25233) ;  /* 0x0000000027087348 */ /* 0x000fea0003c00000 */
[----:B------:R0:W1:Y:S02]  /*14340*/  SHFL.BFLY P6, R89, R100, R87, R94 ;  /* 0x0c00005764597389 */ /* 0x00006400000c005e */
[----:B01----:R-:W-:Y:S05]  /*14350*/  ENDCOLLECTIVE ;  /* 0x000000000000791b */ /* 0x003fea0003800000 */
.L_x_25233:
[----:B------:R-:W-:Y:S01]  /*14360*/  MOV R87, 0x4 ;  /* 0x0000000400577802 */ /* 0x000fe20000000f00 */
[----:B------:R-:W-:-:S04]  /*14370*/  FADD.FTZ R97, R96, R89 ;  /* 0x0000005960617221 */ /* 0x000fc80000010000 */
[----:B------:R-:W-:-:S07]  /*14380*/  IMAD.MOV.U32 R100, RZ, RZ, R97 ;  /* 0x000000ffff647224 */ /* 0x000fce00078e0061 */
[----:B------:R-:W-:Y:S05]  /*14390*/  WARPSYNC.COLLECTIVE R39, `(.L_x_25234) ;  /* 0x0000000027087348 */ /* 0x000fea0003c00000 */
[----:B------:R0:W1:Y:S02]  /*143a0*/  SHFL.BFLY P6, R89, R100, R87, R94 ;  /* 0x0c00005764597389 */ /* 0x00006400000c005e */
[----:B01----:R-:W-:Y:S05]  /*143b0*/  ENDCOLLECTIVE ;  /* 0x000000000000791b */ /* 0x003fea0003800000 */
.L_x_25234:
[----:B------:R-:W-:Y:S02]  /*143c0*/  HFMA2 R87, -RZ, RZ, 0, 4.76837158203125e-07 ;  /* 0x00000008ff577431 */ /* 0x000fe400000001ff */
[----:B------:R-:W-:-:S04]  /*143d0*/  FADD.FTZ R98, R97, R89 ;  /* 0x0000005961627221 */ /* 0x000fc80000010000 */
[----:B------:R-:W-:-:S07]  /*143e0*/  IMAD.MOV.U32 R100, RZ, RZ, R98 ;  /* 0x000000ffff647224 */ /* 0x000fce00078e0062 */
[----:B------:R-:W-:Y:S05]  /*143f0*/  WARPSYNC.COLLECTIVE R39, `(.L_x_25235) ;  /* 0x0000000027087348 */ /* 0x000fea0003c00000 */
[----:B------:R0:W1:Y:S02]  /*14400*/  SHFL.BFLY P6, R89, R100, R87, R94 ;  /* 0x0c00005764597389 */ /* 0x00006400000c005e */
[----:B01----:R-:W-:Y:S05]  /*14410*/  ENDCOLLECTIVE ;  /* 0x000000000000791b */ /* 0x003fea0003800000 */
.L_x_25235:
[----:B------:R-:W-:Y:S01]  /*14420*/  MOV R87, 0x10 ;  /* 0x0000001000577802 */ /* 0x000fe20000000f00 */
[----:B------:R-:W-:-:S04]  /*14430*/  FADD.FTZ R99, R98, R89 ;  /* 0x0000005962637221 */ /* 0x000fc80000010000 */
[----:B------:R-:W-:-:S07]  /*14440*/  IMAD.MOV.U32 R100, RZ, RZ, R99 ;  /* 0x000000ffff647224 */ /* 0x000fce00078e0063 */
[----:B------:R-:W-:Y:S05]  /*14450*/  WARPSYNC.COLLECTIVE R39, `(.L_x_25236) ;  /* 0x0000000027087348 */ /* 0x000fea0003c00000 */
[----:B------:R0:W1:Y:S02]  /*14460*/  SHFL.BFLY P6, R89, R100, R87, R94 ;  /* 0x0c00005764597389 */ /* 0x00006400000c005e */
[----:B01----:R-:W-:Y:S05]  /*14470*/  ENDCOLLECTIVE ;  /* 0x000000000000791b */ /* 0x003fea0003800000 */
.L_x_25236:
[----:B------:R-:W-:Y:S05]  /*14480*/  BRA `(.L_x_25237) ;  /* 0xffffffec00407947 */ /* 0x000fea000383ffff */
.L_x_25238:
        /* <DEDUP_REMOVED lines=15> */
.L_x_28844:


//--------------------- .text._ZN10layer_norm13ln_fwd_kernelINS_13Kernel_traitsI6__halfffffjLj768ELj1ELj4ELj1ELj16ENS_18Kernel_traits_baseILj768ES2_ffffjLj128EEEEELb1ELb1ELb1ELb1EEEvNS_9FwdParamsE --------------------------
	.section	.text._ZN10layer_norm13ln_fwd_kernelINS_13Kernel_traitsI6__halfffffjLj768ELj1ELj4ELj1ELj16ENS_18Kernel_traits_baseILj768ES2_ffffjLj128EEEEELb1ELb1ELb1ELb1EEEvNS_9FwdParamsE,"ax",@progbits
	.align	128
        .global         _ZN10layer_norm13ln_fwd_kernelINS_13Kernel_traitsI6__halfffffjLj768ELj1ELj4ELj1ELj16ENS_18Kernel_traits_baseILj768ES2_ffffjLj128EEEEELb1ELb1ELb1ELb1EEEvNS_9FwdParamsE
        .type           _ZN10layer_norm13ln_fwd_kernelINS_13Kernel_traitsI6__halfffffjLj768ELj1ELj4ELj1ELj16ENS_18Kernel_traits_baseILj768ES2_ffffjLj128EEEEELb1ELb1ELb1ELb1EEEvNS_9FwdParamsE,@function
        .size           _ZN10layer_norm13ln_fwd_kernelINS_13Kernel_traitsI6__halfffffjLj768ELj1ELj4ELj1ELj16ENS_18Kernel_traits_baseILj768ES2_ffffjLj128EEEEELb1ELb1ELb1ELb1EEEvNS_9FwdParamsE,(.L_x_28845 - _ZN10layer_norm13ln_fwd_kernelINS_13Kernel_traitsI6__halfffffjLj768ELj1ELj4ELj1ELj16ENS_18Kernel_traits_baseILj768ES2_ffffjLj128EEEEELb1ELb1ELb1ELb1EEEvNS_9FwdParamsE)
        .other          _ZN10layer_norm13ln_fwd_kernelINS_13Kernel_traitsI6__halfffffjLj768ELj1ELj4ELj1ELj16ENS_18Kernel_traits_baseILj768ES2_ffffjLj128EEEEELb1ELb1ELb1ELb1EEEvNS_9FwdParamsE,@"STO_CUDA_ENTRY STV_DEFAULT"
_ZN10layer_norm13ln_fwd_kernelINS_13Kernel_traitsI6__halfffffjLj768ELj1ELj4ELj1ELj16ENS_18Kernel_traits_baseILj768ES2_ffffjLj128EEEEELb1ELb1ELb1ELb1EEEvNS_9FwdParamsE:
.text._ZN10layer_norm13ln_fwd_kernelINS_13Kernel_traitsI6__halfffffjLj768ELj1ELj4ELj1ELj16ENS_18Kernel_traits_baseILj768ES2_ffffjLj128EEEEELb1ELb1ELb1ELb1EEEvNS_9FwdParamsE:
        /* <DEDUP_REMOVED lines=73> */
.L_x_25239:
        /* <DEDUP_REMOVED lines=22> */
.L_x_25240:
[----:B------:R-:W1:Y:S02]  /*05f0*/  LDCU UR4, c[0x0][0x384] ;  /* 0x00007080ff0477ac */ /* 0x000e640008000800 */
[----:B-1----:R-:W-:-:S13]  /*0600*/  ISETP.GE.AND P0, PT, R53, UR4, PT ;  /* 0x0000000435007c0c */ /* 0x002fda000bf06270 */
[----:B------:R-:W-:Y:S05]  /*0610*/  @P0 EXIT ;  /* 0x000000000000094d */ /* 0x000fea0003800000 */
[----:B-----5:R-:W-:Y:S01]  /*0620*/  IMAD.MOV.U32 R67, RZ, RZ, R12 ;  /* 0x000000ffff437224 */ /* 0x020fe200078e000c */
[--C-:B------:R-:W-:Y:S01]  /*0630*/  SHF.R.U64 R12, R12, 0x10, R13.reuse ;  /* 0x000000100c0c7819 */ /* 0x100fe2000000120d */
[--C-:B------:R-:W-:Y:S01]  /*0640*/  IMAD.MOV.U32 R66, RZ, RZ, R13.reuse ;  /* 0x000000ffff427224 */ /* 0x100fe200078e000d */
[----:B------:R-:W-:Y:S01]  /*0650*/  SHF.R.U32.HI R65, RZ, 0x10, R13 ;  /* 0x00000010ff417819 */ /* 0x000fe2000001160d */
[--C-:B------:R-:W-:Y:S01]  /*0660*/  IMAD.MOV.U32 R78, RZ, RZ, R15.reuse ;  /* 0x000000ffff4e7224 */ /* 0x100fe200078e000f */
[----:B0-----:R-:W-:Y:S01]  /*0670*/  SHF.R.U64 R28, R14, 0x10, R15 ;  /* 0x000000100e1c7819 */ /* 0x001fe2000000120f */
[----:B------:R-:W-:Y:S01]  /*0680*/  IMAD.MOV.U32 R63, RZ, RZ, R17 ;  /* 0x000000ffff3f7224 */ /* 0x000fe200078e0011 */
[----:B------:R-:W-:Y:S01]  /*0690*/  SHF.R.U32.HI R29, RZ, 0x10, R15 ;  /* 0x00000010ff1d7819 */ /* 0x000fe2000001160f */
[----:B------:R-:W-:Y:S01]  /*06a0*/  IMAD.MOV.U32 R82, RZ, RZ, R8 ;  /* 0x000000ffff527224 */ /* 0x000fe200078e0008 */
[----:B------:R-:W-:Y:S01]  /*06b0*/  SHF.R.U64 R61, R16, 0x10, R17 ;  /* 0x00000010103d7819 */ /* 0x000fe20000001211 */
[----:B------:R-:W-:Y:S01]  /*06c0*/  IMAD.MOV.U32 R15, RZ, RZ, R9 ;  /* 0x000000ffff0f7224 */ /* 0x000fe200078e0009 */
[----:B------:R-:W-:Y:S01]  /*06d0*/  SHF.R.U32.HI R13, RZ, 0x10, R17 ;  /* 0x00000010ff0d7819 */ /* 0x000fe20000011611 */
[----:B------:R-:W-:Y:S01]  /*06e0*/  IMAD.MOV.U32 R92, RZ, RZ, R6 ;  /* 0x000000ffff5c7224 */ /* 0x000fe200078e0006 */
[----:B------:R-:W-:Y:S01]  /*06f0*/  SHF.R.U64 R83, R8, 0x10, R9 ;  /* 0x0000001008537819 */ /* 0x000fe20000001209 */
[----:B------:R-:W-:Y:S01]  /*0700*/  IMAD.MOV.U32 R8, RZ, RZ, R5 ;  /* 0x000000ffff087224 */ /* 0x000fe200078e0005 */
[----:B------:R-:W-:Y:S01]  /*0710*/  SHF.R.U32.HI R17, RZ, 0x10, R9 ;  /* 0x00000010ff117819 */ /* 0x000fe20000011609 */
[----:B------:R-:W-:Y:S01]  /*0720*/  IMAD.MOV.U32 R79, RZ, RZ, R14 ;  /* 0x000000ffff4f7224 */ /* 0x000fe200078e000e */
[----:B------:R-:W-:Y:S01]  /*0730*/  MOV R84, R4 ;  /* 0x0000000400547202 */ /* 0x000fe20000000f00 */
[----:B------:R-:W-:Y:S01]  /*0740*/  IMAD.MOV.U32 R80, RZ, RZ, R10 ;  /* 0x000000ffff507224 */ /* 0x000fe200078e000a */
[--C-:B------:R-:W-:Y:S01]  /*0750*/  SHF.R.U64 R90, R4, 0x10, R5.reuse ;  /* 0x00000010045a7819 */ /* 0x100fe20000001205 */
[----:B------:R-:W0:Y:S01]  /*0760*/  LDCU.U8 UR4, c[0x0][0x410] ;  /* 0x00008200ff0477ac */ /* 0x000e220008000000 */
[----:B------:R-:W-:Y:S01]  /*0770*/  SHF.R.U32.HI R9, RZ, 0x10, R5 ;  /* 0x00000010ff097819 */ /* 0x000fe20000011605 */
[----:B------:R-:W-:Y:S01]  /*0780*/  IMAD.MOV.U32 R75, RZ, RZ, R20 ;  /* 0x000000ffff4b7224 */ /* 0x000fe200078e0014 */
[----:B------:R-:W-:Y:S01]  /*0790*/  MOV R5, R7 ;  /* 0x0000000700057202 */ /* 0x000fe20000000f00 */
[----:B------:R-:W-:Y:S01]  /*07a0*/  IMAD.MOV.U32 R73, RZ, RZ, R22 ;  /* 0x000000ffff497224 */ /* 0x000fe200078e0016 */
[--C-:B------:R-:W-:Y:S01]  /*07b0*/  SHF.R.U64 R94, R6, 0x10, R7.reuse ;  /* 0x00000010065e7819 */ /* 0x100fe20000001207 */
[----:B------:R-:W-:Y:S01]  /*07c0*/  IMAD.HI.U32 R6, R52, -0x2daee0ad, RZ ;  /* 0xd2511f5334067827 */ /* 0x000fe200078e00ff */
[----:B------:R-:W-:Y:S01]  /*07d0*/  SHF.R.U32.HI R4, RZ, 0x10, R7 ;  /* 0x00000010ff047819 */ /* 0x000fe20000011607 */
[----:B------:R-:W-:Y:S01]  /*07e0*/  BSSY B0, `(.L_x_25241) ;  /* 0x00012b2000007945 */ /* 0x000fe20003800000 */
[----:B------:R-:W-:Y:S01]  /*07f0*/  MOV R64, R16 ;  /* 0x0000001000407202 */ /* 0x000fe20000000f00 */
[C---:B------:R-:W-:Y:S01]  /*0800*/  IMAD.HI.U32 R7, R55.reuse, -0x326172a9, RZ ;  /* 0xcd9e8d5737077827 */ /* 0x040fe200078e00ff */
[----:B------:R-:W-:Y:S01]  /*0810*/  LOP3.LUT R6, R6, UR7, RZ, 0x3c, !PT ;  /* 0x0000000706067c12 */ /* 0x000fe2000f8e3cff */
[----:B------:R-:W1:Y:S01]  /*0820*/  LDCU UR5, c[0x0][0x404] ;  /* 0x00008080ff0577ac */ /* 0x000e620008000800 */
[----:B------:R-:W-:Y:S01]  /*0830*/  MOV R14, R11 ;  /* 0x0000000b000e7202 */ /* 0x000fe20000000f00 */
[----:B------:R-:W-:Y:S01]  /*0840*/  IMAD.MOV.U32 R69, RZ, RZ, R26 ;  /* 0x000000ffff457224 */ /* 0x000fe200078e001a */
[----:B------:R-:W-:Y:S01]  /*0850*/  LOP3.LUT R7, R0, UR6, R7, 0x96, !PT ;  /* 0x0000000600077c12 */ /* 0x000fe2000f8e9607 */
[----:B------:R-:W-:Y:S01]  /*0860*/  IMAD.MOV.U32 R76, RZ, RZ, R19 ;  /* 0x000000ffff4c7224 */ /* 0x000fe200078e0013 */
[--C-:B------:R-:W-:Y:S01]  /*0870*/  SHF.R.U64 R81, R10, 0x10, R11.reuse ;  /* 0x000000100a517819 */ /* 0x100fe2000000120b */
[----:B------:R-:W-:Y:S01]  /*0880*/  IMAD.HI.U32 R10, R6, -0x326172a9, RZ ;  /* 0xcd9e8d57060a7827 */ /* 0x000fe200078e00ff */
[----:B------:R-:W-:Y:S01]  /*0890*/  SHF.R.U32.HI R16, RZ, 0x10, R11 ;  /* 0x00000010ff107819 */ /* 0x000fe2000001160b */
[----:B------:R-:W2:Y:S01]  /*08a0*/  LDCU UR14, c[0x0][0x448] ;  /* 0x00008900ff0e77ac */ /* 0x000ea20008000800 */
[----:B------:R-:W-:Y:S01]  /*08b0*/  PRMT R66, R12, 0x5410, R66 ;  /* 0x000054100c427816 */ /* 0x000fe20000000042 */
[----:B------:R-:W-:Y:S01]  /*08c0*/  IMAD R11, R55, -0x326172a9, RZ ;  /* 0xcd9e8d57370b7824 */ /* 0x000fe200078e02ff */
[----:B------:R-:W-:Y:S01]  /*08d0*/  PRMT R79, R79, 0x5410, R13 ;  /* 0x000054104f4f7816 */ /* 0x000fe2000000000d */
[----:B------:R-:W-:Y:S01]  /*08e0*/  IMAD R13, R52, -0x2daee0ad, RZ ;  /* 0xd2511f53340d7824 */ /* 0x000fe200078e02ff */
        /* <DEDUP_REMOVED lines=15> */
[----:B------:R-:W-:Y:S01]  /*09e0*/  SHF.R.U64 R96, R44, 0x10, R45 ;  /* 0x000000102c607819 */ /* 0x000fe2000000122d */
[----:B------:R-:W-:Y:S01]  /*09f0*/  IMAD R13, R10, -0x2daee0ad, RZ ;  /* 0xd2511f530a0d7824 */ /* 0x000fe200078e02ff */
[----:B------:R-:W-:Y:S01]  /*0a00*/  LOP3.LUT R6, R11, UR17, R6, 0x96, !PT ;  /* 0x000000110b067c12 */ /* 0x000fe2000f8e9606 */
[----:B------:R-:W-:Y:S01]  /*0a10*/  IMAD R11, R12, -0x326172a9, RZ ;  /* 0xcd9e8d570c0b7824 */ /* 0x000fe200078e02ff */
[----:B------:R-:W-:Y:S01]  /*0a20*/  SHF.R.U64 R106, R42, 0x10, R43 ;  /* 0x000000102a6a7819 */ /* 0x000fe2000000122b */
[----:B------:R-:W-:Y:S01]  /*0a30*/  IMAD.HI.U32 R10, R7, -0x326172a9, RZ ;  /* 0xcd9e8d57070a7827 */ /* 0x000fe200078e00ff */
[----:B------:R-:W-:Y:S02]  /*0a40*/  SHF.R.U64 R108, R38, 0x10, R39 ;  /* 0x00000010266c7819 */ /* 0x000fe40000001227 */
[----:B------:R-:W-:Y:S01]  /*0a50*/  SHF.R.U64 R110, R36, 0x10, R37 ;  /* 0x00000010246e7819 */ /* 0x000fe20000001225 */
[----:B------:R-:W-:Y:S01]  /*0a60*/  IMAD.HI.U32 R12, R6, -0x2daee0ad, RZ ;  /* 0xd2511f53060c7827 */ /* 0x000fe200078e00ff */
[----:B------:R-:W-:-:S02]  /*0a70*/  LOP3.LUT R10, R11, UR19, R10, 0x96, !PT ;  /* 0x000000130b0a7c12 */ /* 0x000fc4000f8e960a */
[----:B------:R-:W-:Y:S01]  /*0a80*/  MOV R77, R18 ;  /* 0x00000012004d7202 */ /* 0x000fe20000000f00 */
[----:B------:R-:W-:Y:S01]  /*0a90*/  IMAD R9, R6, -0x2daee0ad, RZ ;  /* 0xd2511f5306097824 */ /* 0x000fe200078e02ff */
[----:B------:R-:W-:Y:S01]  /*0aa0*/  LOP3.LUT R12, R13, UR20, R12, 0x96, !PT ;  /* 0x000000140d0c7c12 */ /* 0x000fe2000f8e960c */
[----:B------:R-:W-:Y:S01]  /*0ab0*/  IMAD R7, R7, -0x326172a9, RZ ;  /* 0xcd9e8d5707077824 */ /* 0x000fe200078e02ff */
[----:B------:R-:W-:Y:S01]  /*0ac0*/  MOV R71, R24 ;  /* 0x0000001800477202 */ /* 0x000fe20000000f00 */
[----:B------:R-:W-:Y:S01]  /*0ad0*/  IMAD.HI.U32 R8, R10, -0x2daee0ad, RZ ;  /* 0xd2511f530a087827 */ /* 0x000fe200078e00ff */
[----:B------:R-:W-:Y:S02]  /*0ae0*/  SHF.R.U64 R18, R18, 0x10, R19 ;  /* 0x0000001012127819 */ /* 0x000fe40000001213 */
[----:B------:R-:W-:Y:S01]  /*0af0*/  MOV R74, R21 ;  /* 0x00000015004a7202 */ /* 0x000fe20000000f00 */
        /* <DEDUP_REMOVED lines=9> */
[----:B------:R-:W-:Y:S01]  /*0b90*/  SHF.R.U64 R22, R22, 0x10, R23 ;  /* 0x0000001016167819 */ /* 0x000fe20000001217 */
[----:B------:R-:W-:Y:S01]  /*0ba0*/  IMAD.HI.U32 R7, R6, -0x2daee0ad, RZ ;  /* 0xd2511f5306077827 */ /* 0x000fe200078e00ff */
[----:B------:R-:W-:-:S02]  /*0bb0*/  LOP3.LUT R4, R5, UR23, R4, 0x96, !PT ;  /* 0x0000001705047c12 */ /* 0x000fc4000f8e9604 */
[----:B------:R-:W-:Y:S01]  /*0bc0*/  SHF.R.U64 R24, R24, 0x10, R25 ;  /* 0x0000001018187819 */ /* 0x000fe20000001219 */
[----:B------:R-:W-:Y:S01]  /*0bd0*/  IMAD R9, R6, -0x2daee0ad, RZ ;  /* 0xd2511f5306097824 */ /* 0x000fe200078e02ff */
[----:B------:R-:W-:Y:S01]  /*0be0*/  LOP3.LUT R7, R10, UR24, R7, 0x96, !PT ;  /* 0x000000180a077c12 */ /* 0x000fe2000f8e9607 */
[----:B------:R-:W-:Y:S01]  /*0bf0*/  IMAD R8, R8, -0x326172a9, RZ ;  /* 0xcd9e8d5708087824 */ /* 0x000fe200078e02ff */
[----:B------:R-:W-:Y:S01]  /*0c00*/  SHF.R.U32.HI R10, RZ, 0x10, R43 ;  /* 0x00000010ff0a7819 */ /* 0x000fe2000001162b */
[----:B------:R-:W-:Y:S01]  /*0c10*/  IMAD.HI.U32 R6, R4, -0x2daee0ad, RZ ;  /* 0xd2511f5304067827 */ /* 0x000fe200078e00ff */
[----:B------:R-:W-:Y:S02]  /*0c20*/  MOV R68, R27 ;  /* 0x0000001b00447202 */ /* 0x000fe40000000f00 */
        /* <DEDUP_REMOVED lines=60> */
[----:B0-----:R-:W-:Y:S02]  /*0ff0*/  ISETP.NE.AND P2, PT, RZ, UR4, PT ;  /* 0x00000004ff007c0c */ /* 0x001fe4000bf45270 */
[----:B------:R-:W-:-:S02]  /*1000*/  LOP3.LUT R56, R7, UR32, R56, 0x96, !PT ;  /* 0x0000002007387c12 */ /* 0x000fc4000f8e9638 */
[----:B------:R-:W-:Y:S02]  /*1010*/  LOP3.LUT R57, R8, UR31, R57, 0x96, !PT ;  /* 0x0000001f08397c12 */ /* 0x000fe4000f8e9639 */
[----:B-1234-:R-:W-:-:S07]  /*1020*/  LOP3.LUT R58, R58, 0x3, RZ, 0xc0, !PT ;  /* 0x000000033a3a7812 */ /* 0x01efce00078ec0ff */
.L_x_25587:
        /* <DEDUP_REMOVED lines=32> */
[----:B--2---:R-:W-:Y:S01]  /*1230*/  @!P3 MOV R12, R8 ;  /* 0x00000008000cb202 */ /* 0x004fe20000000f00 */
        /* <DEDUP_REMOVED lines=17> */
.L_x_25248:
        /* <DEDUP_REMOVED lines=13> */
.L_x_25250:
[----:B------:R-:W-:Y:S05]  /*1420*/  BSYNC.RECONVERGENT B4 ;  /* 0x0000000000047941 */ /* 0x000fea0003800200 */
.L_x_25249:
        /* <DEDUP_REMOVED lines=42> */
.L_x_25247:
[----:B------:R-:W-:Y:S05]  /*16d0*/  BSYNC.RECONVERGENT B3 ;  /* 0x0000000000037941 */ /* 0x000fea0003800200 */
.L_x_25246:
        /* <DEDUP_REMOVED lines=11> */
.L_x_25245:
[----:B------:R-:W-:Y:S05]  /*1790*/  BSYNC.RECONVERGENT B2 ;  /* 0x0000000000027941 */ /* 0x000fea0003800200 */
.L_x_25244:
        /* <DEDUP_REMOVED lines=17> */
.L_x_25255:
        /* <DEDUP_REMOVED lines=13> */
.L_x_25257:
[----:B------:R-:W-:Y:S05]  /*1980*/  BSYNC.RECONVERGENT B4 ;  /* 0x0000000000047941 */ /* 0x000fea0003800200 */
.L_x_25256:
        /* <DEDUP_REMOVED lines=43> */
.L_x_25254:
[----:B------:R-:W-:Y:S05]  /*1c40*/  BSYNC.RECONVERGENT B3 ;  /* 0x0000000000037941 */ /* 0x000fea0003800200 */
.L_x_25253:
        /* <DEDUP_REMOVED lines=11> */
.L_x_25252:
[----:B------:R-:W-:Y:S05]  /*1d00*/  BSYNC.RECONVERGENT B2 ;  /* 0x0000000000027941 */ /* 0x000fea0003800200 */
.L_x_25251:
        /* <DEDUP_REMOVED lines=17> */
.L_x_25262:
        /* <DEDUP_REMOVED lines=13> */
.L_x_25264:
[----:B------:R-:W-:Y:S05]  /*1ef0*/  BSYNC.RECONVERGENT B4 ;  /* 0x0000000000047941 */ /* 0x000fea0003800200 */
.L_x_25263:
        /* <DEDUP_REMOVED lines=43> */
.L_x_25261:
[----:B------:R-:W-:Y:S05]  /*21b0*/  BSYNC.RECONVERGENT B3 ;  /* 0x0000000000037941 */ /* 0x000fea0003800200 */
.L_x_25260:
        /* <DEDUP_REMOVED lines=11> */
.L_x_25259:
[----:B------:R-:W-:Y:S05]  /*2270*/  BSYNC.RECONVERGENT B2 ;  /* 0x0000000000027941 */ /* 0x000fea0003800200 */
.L_x_25258:
        /* <DEDUP_REMOVED lines=16> */
.L_x_25268:
        /* <DEDUP_REMOVED lines=13> */
.L_x_25270:
[----:B------:R-:W-:Y:S05]  /*2450*/  BSYNC.RECONVERGENT B3 ;  /* 0x0000000000037941 */ /* 0x000fea0003800200 */
.L_x_25269:
        /* <DEDUP_REMOVED lines=43> */
.L_x_25267:
[----:B------:R-:W-:Y:S05]  /*2710*/  BSYNC.RECONVERGENT B2 ;  /* 0x0000000000027941 */ /* 0x000fea0003800200 */
.L_x_25266:
        /* <DEDUP_REMOVED lines=10> */
[----:B------:R-:W-:Y:S01]  /*27c0*/  PRMT R65, R16, 0x7610, R65 ;  /* 0x0000761010417816 */ /* 0x000fe20000000041 */
[----:B------:R-:W-:Y:S06]  /*27d0*/  BRA `(.L_x_25265) ;  /* 0x0000001400747947 */ /* 0x000fec0003800000 */
.L_x_25243:
        /* <DEDUP_REMOVED lines=21> */
.L_x_25275:
        /* <DEDUP_REMOVED lines=13> */
.L_x_25277:
[----:B------:R-:W-:Y:S05]  /*2a00*/  BSYNC.RECONVERGENT B4 ;  /* 0x0000000000047941 */ /* 0x000fea0003800200 */
.L_x_25276:
        /* <DEDUP_REMOVED lines=42> */
.L_x_25274:
[----:B------:R-:W-:Y:S05]  /*2cb0*/  BSYNC.RECONVERGENT B3 ;  /* 0x0000000000037941 */ /* 0x000fea0003800200 */
.L_x_25273:
[----:B------:R-:W-:Y:S01]  /*2cc0*/  I2FP.F32.U32 R12, R12 ;  /* 0x0000000c000c7245 */ /* 0x000fe20000201000 */
[----:B------:R-:W-:Y:S02]  /*2cd0*/  IMAD.MOV.U32 R13, RZ, RZ, 0x2f800000 ;  /* 0x2f800000ff0d7424 */ /* 0x000fe400078e00ff */
        /* <DEDUP_REMOVED lines=9> */
.L_x_25272:
[----:B------:R-:W-:Y:S05]  /*2d70*/  BSYNC.RECONVERGENT B2 ;  /* 0x0000000000027941 */ /* 0x000fea0003800200 */
.L_x_25271:
        /* <DEDUP_REMOVED lines=17> */
.L_x_25282:
        /* <DEDUP_REMOVED lines=13> */
.L_x_25284:
[----:B------:R-:W-:Y:S05]  /*2f60*/  BSYNC.RECONVERGENT B4 ;  /* 0x0000000000047941 */ /* 0x000fea0003800200 */
.L_x_25283:
        /* <DEDUP_REMOVED lines=43> */
.L_x_25281:
[----:B------:R-:W-:Y:S05]  /*3220*/  BSYNC.RECONVERGENT B3 ;  /* 0x0000000000037941 */ /* 0x000fea0003800200 */
.L_x_25280:
        /* <DEDUP_REMOVED lines=11> */
.L_x_25279:
[----:B------:R-:W-:Y:S05]  /*32e0*/  BSYNC.RECONVERGENT B2 ;  /* 0x0000000000027941 */ /* 0x000fea0003800200 */
.L_x_25278:
        /* <DEDUP_REMOVED lines=17> */
.L_x_25289:
        /* <DEDUP_REMOVED lines=13> */
.L_x_25291:
[----:B------:R-:W-:Y:S05]  /*34d0*/  BSYNC.RECONVERGENT B4 ;  /* 0x0000000000047941 */ /* 0x000fea0003800200 */
.L_x_25290:
        /* <DEDUP_REMOVED lines=43> */
.L_x_25288:
[----:B------:R-:W-:Y:S05]  /*3790*/  BSYNC.RECONVERGENT B3 ;  /* 0x0000000000037941 */ /* 0x000fea0003800200 */
.L_x_25287:
        /* <DEDUP_REMOVED lines=11> */
.L_x_25286:
[----:B------:R-:W-:Y:S05]  /*3850*/  BSYNC.RECONVERGENT B2 ;  /* 0x0000000000027941 */ /* 0x000fea0003800200 */
.L_x_25285:
        /* <DEDUP_REMOVED lines=16> */
.L_x_25294:
        /* <DEDUP_REMOVED lines=13> */
.L_x_25296:
[----:B------:R-:W-:Y:S05]  /*3a30*/  BSYNC.RECONVERGENT B3 ;  /* 0x0000000000037941 */ /* 0x000fea0003800200 */
.L_x_25295:
        /* <DEDUP_REMOVED lines=43> */
.L_x_25293:
[----:B------:R-:W-:Y:S05]  /*3cf0*/  BSYNC.RECONVERGENT B2 ;  /* 0x0000000000027941 */ /* 0x000fea0003800200 */
.L_x_25292:
        /* <DEDUP_REMOVED lines=11> */
.L_x_25265:
[----:B------:R-:W-:Y:S05]  /*3db0*/  BSYNC.RECONVERGENT B1 ;  /* 0x0000000000017941 */ /* 0x000fea0003800200 */
.L_x_25242:
[----:B------:R-:W0:Y:S01]  /*3dc0*/  LDC.64 R86, c[0x0][0x3a8] ;  /* 0x0000ea00ff567b82 */ /* 0x000e220000000a00 */
[----:B------:R-:W-:Y:S01]  /*3dd0*/  IADD3 R25, PT, PT, R49, 0x20, RZ ;  /* 0x0000002031197810 */ /* 0x000fe20007ffe0ff */
        /* <DEDUP_REMOVED lines=9> */
[----:B0-----:R-:W0:Y:S01]  /*3e70*/  LDC.64 R20, c[0x0][0x3b0] ;  /* 0x0000ec00ff147b82 */ /* 0x001e220000000a00 */
[----:B------:R-:W-:Y:S01]  /*3e80*/  IMAD.U32 R26, R64, 0x10000, RZ ;  /* 0x00010000401a7824 */ /* 0x000fe200078e00ff */
[----:B------:R-:W-:Y:S02]  /*3e90*/  LOP3.LUT R24, R65, 0xffff, RZ, 0xc0, !PT ;  /* 0x0000ffff41187812 */ /* 0x000fe400078ec0ff */
[----:B------:R-:W-:Y:S02]  /*3ea0*/  LOP3.LUT R29, R63, 0xff, RZ, 0xc0, !PT ;  /* 0x000000ff3f1d7812 */ /* 0x000fe400078ec0ff */
[----:B------:R-:W-:-:S05]  /*3eb0*/  LOP3.LUT R27, R26, 0xff0000, RZ, 0xc0, !PT ;  /* 0x00ff00001a1b7812 */ /* 0x000fca00078ec0ff */
[----:B------:R-:W-:Y:S01]  /*3ec0*/  IMAD R24, R24, 0x1000000, R27 ;  /* 0x0100000018187824 */ /* 0x000fe200078e021b */
[----:B------:R-:W-:-:S04]  /*3ed0*/  LOP3.LUT R27, R61, 0xff, RZ, 0xc0, !PT ;  /* 0x000000ff3d1b7812 */ /* 0x000fc800078ec0ff */
[----:B------:R-:W-:-:S05]  /*3ee0*/  LEA R24, R29, R24, 0x8 ;  /* 0x000000181d187211 */ /* 0x000fca00078e40ff */
[----:B------:R-:W-:Y:S02]  /*3ef0*/  IMAD.IADD R27, R24, 0x1, R27 ;  /* 0x00000001181b7824 */ /* 0x000fe400078e021b */
[----:B0-----:R-:W-:-:S05]  /*3f00*/  IMAD.WIDE.U32 R20, R35, 0x4, R20 ;  /* 0x0000000423147825 */ /* 0x001fca00078e0014 */
[----:B------:R1:W-:Y:S02]  /*3f10*/  STG.E desc[UR8][R20.64], R27 ;  /* 0x0000001b14007986 */ /* 0x0003e4000c101908 */
.L_x_25298:
[----:B------:R-:W-:Y:S05]  /*3f20*/  BSYNC.RECONVERGENT B1 ;  /* 0x0000000000017941 */ /* 0x000fea0003800200 */
.L_x_25297:
[----:B-----5:R2:W5:Y:S04]  /*3f30*/  @P1 LDG.E.128 R4, desc[UR8][R18.64] ;  /* 0x0000000812041981 */ /* 0x020568000c1e1d00 */
        /* <DEDUP_REMOVED lines=25> */
.L_x_25305:
[----:B------:R-:W-:Y:S01]  /*40d0*/  VIADD R52, R52, 0x1 ;  /* 0x0000000134347836 */ /* 0x000fe20000000000 */
[----:B------:R-:W-:Y:S03]  /*40e0*/  BSSY.RECONVERGENT B4, `(.L_x_25306) ;  /* 0x000000c000047945 */ /* 0x000fe60003800200 */
[C---:B-1----:R-:W-:Y:S01]  /*40f0*/  IMAD.WIDE.U32 R26, R52.reuse, -0x2daee0ad, RZ ;  /* 0xd2511f53341a7825 */ /* 0x042fe200078e00ff */
        /* <DEDUP_REMOVED lines=10> */
.L_x_25307:
[----:B------:R-:W-:Y:S05]  /*41a0*/  BSYNC.RECONVERGENT B4 ;  /* 0x0000000000047941 */ /* 0x000fea0003800200 */
.L_x_25306:
[----:B------:R-:W-:Y:S01]  /*41b0*/  IMAD.WIDE.U32 R18, R55, -0x326172a9, RZ ;  /* 0xcd9e8d5737127825 */ /* 0x000fe200078e00ff */
[----:B------:R-:W-:-:S04]  /*41c0*/  LOP3.LUT R16, R59, UR7, R27, 0x96, !PT ;  /* 0x000000073b107c12 */ /* 0x000fc8000f8e961b */
        /* <DEDUP_REMOVED lines=40> */
.L_x_25304:
[----:B------:R-:W-:Y:S05]  /*4450*/  BSYNC.RECONVERGENT B3 ;  /* 0x0000000000037941 */ /* 0x000fea0003800200 */
.L_x_25303:
[----:B------:R-:W-:Y:S01]  /*4460*/  I2FP.F32.U32 R16, R16 ;  /* 0x0000001000107245 */ /* 0x000fe20000201000 */
[----:B------:R-:W-:Y:S02]  /*4470*/  HFMA2 R17, -RZ, RZ, 0.1171875, 0 ;  /* 0x2f800000ff117431 */ /* 0x000fe400000001ff */
[----:B------:R-:W-:-:S03]  /*4480*/  FMUL.FTZ R19, R4, UR13 ;  /* 0x0000000d04137c20 */ /* 0x000fc60008410000 */
[----:B------:R-:W-:Y:S01]  /*4490*/  FFMA.FTZ R16, R16, R17, 1.1641532182693481445e-10 ;  /* 0x2f00000010107423 */ /* 0x000fe20000010011 */
[----:B------:R-:W-:-:S04]  /*44a0*/  FMUL.FTZ R19, R19, UR12 ;  /* 0x0000000c13137c20 */ /* 0x000fc80008410000 */
[----:B------:R-:W-:Y:S01]  /*44b0*/  FSETP.GTU.FTZ.AND P4, PT, R16, UR5, PT ;  /* 0x0000000510007c0b */ /* 0x000fe2000bf9c000 */
[----:B------:R-:W-:-:S03]  /*44c0*/  HADD2.F32 R16, -RZ, R77.H0_H0 ;  /* 0x2000004dff107230 */ /* 0x000fc60000004100 */
[----:B------:R-:W-:Y:S02]  /*44d0*/  FSEL R19, R19, RZ, !P4 ;  /* 0x000000ff13137208 */ /* 0x000fe40006000000 */
[----:B------:R-:W-:-:S03]  /*44e0*/  SEL R17, RZ, 0x1, P4 ;  /* 0x00000001ff117807 */ /* 0x000fc60002000000 */
[----:B------:R-:W-:Y:S01]  /*44f0*/  FFMA.FTZ R16, R19, R16, R8 ;  /* 0x0000001013107223 */ /* 0x000fe20000010008 */
[----:B------:R-:W-:-:S07]  /*4500*/  PRMT R61, R17, 0x7610, R61 ;  /* 0x00007610113d7816 */ /* 0x000fce000000003d */
.L_x_25302:
[----:B------:R-:W-:Y:S05]  /*4510*/  BSYNC.RECONVERGENT B2 ;  /* 0x0000000000027941 */ /* 0x000fea0003800200 */
.L_x_25301:
        /* <DEDUP_REMOVED lines=17> */
.L_x_25312:
        /* <DEDUP_REMOVED lines=13> */
.L_x_25314:
[----:B------:R-:W-:Y:S05]  /*4700*/  BSYNC.RECONVERGENT B4 ;  /* 0x0000000000047941 */ /* 0x000fea0003800200 */
.L_x_25313:
[----:B------:R-:W-:Y:S01]  /*4710*/  IMAD.WIDE.U32 R22, R55, -0x326172a9, RZ ;  /* 0xcd9e8d5737167825 */ /* 0x000fe200078e00ff */
[----:B------:R-:W-:-:S03]  /*4720*/  LOP3.LUT R18, R59, UR7, R29, 0x96, !PT ;  /* 0x000000073b127c12 */ /* 0x000fc6000f8e961d */
[----:B------:R-:W-:Y:S01]  /*4730*/  IMAD.MOV.U32 R17, RZ, RZ, R26 ;  /* 0x000000ffff117224 */ /* 0x000fe200078e001a */
        /* <DEDUP_REMOVED lines=40> */
.L_x_25311:
[----:B------:R-:W-:Y:S05]  /*49c0*/  BSYNC.RECONVERGENT B3 ;  /* 0x0000000000037941 */ /* 0x000fea0003800200 */
.L_x_25310:
[----:B------:R-:W-:Y:S01]  /*49d0*/  I2FP.F32.U32 R17, R17 ;  /* 0x0000001100117245 */ /* 0x000fe20000201000 */
[----:B------:R-:W-:Y:S02]  /*49e0*/  IMAD.MOV.U32 R18, RZ, RZ, 0x2f800000 ;  /* 0x2f800000ff127424 */ /* 0x000fe400078e00ff */
[----:B01----:R-:W-:Y:S02]  /*49f0*/  FMUL.FTZ R20, R5, UR13 ;  /* 0x0000000d05147c20 */ /* 0x003fe40008410000 */
        /* <DEDUP_REMOVED lines=8> */
.L_x_25309:
[----:B------:R-:W-:Y:S05]  /*4a80*/  BSYNC.RECONVERGENT B2 ;  /* 0x0000000000027941 */ /* 0x000fea0003800200 */
.L_x_25308:
[----:B------:R-:W-:Y:S01]  /*4a90*/  BSSY.RECONVERGENT B2, `(.L_x_25315) ;  /* 0x0000056000027945 */ /* 0x000fe20003800200 */
[----:B01----:R-:W-:Y:S01]  /*4aa0*/  MOV R20, R19 ;  /* 0x0000001300147202 */ /* 0x003fe20000000f00 */
        /* <DEDUP_REMOVED lines=15> */
.L_x_25319:
        /* <DEDUP_REMOVED lines=13> */
.L_x_25321:
[----:B------:R-:W-:Y:S05]  /*4c70*/  BSYNC.RECONVERGENT B4 ;  /* 0x0000000000047941 */ /* 0x000fea0003800200 */
.L_x_25320:
        /* <DEDUP_REMOVED lines=39> */
[----:B------:R-:W-:Y:S01]  /*4ef0*/  LOP3.LUT R57, R22, UR31, R21, 0x96, !PT ;  /* 0x0000001f16397c12 */ /* 0x000fe2000f8e9615 */
[----:B------:R-:W-:Y:S01]  /*4f00*/  IMAD.MOV.U32 R21, RZ, RZ, R26 ;  /* 0x000000ffff157224 */ /* 0x000fe200078e001a */
[----:B------:R-:W-:Y:S01]  /*4f10*/  LOP3.LUT R56, R56, UR32, R19, 0x96, !PT ;  /* 0x0000002038387c12 */ /* 0x000fe2000f8e9613 */
[----:B------:R-:W-:-:S07]  /*4f20*/  IMAD.MOV.U32 R26, RZ, RZ, R18 ;  /* 0x000000ffff1a7224 */ /* 0x000fce00078e0012 */
.L_x_25318:
[----:B------:R-:W-:Y:S05]  /*4f30*/  BSYNC.RECONVERGENT B3 ;  /* 0x0000000000037941 */ /* 0x000fea0003800200 */
.L_x_25317:
        /* <DEDUP_REMOVED lines=11> */
.L_x_25316:
[----:B------:R-:W-:Y:S05]  /*4ff0*/  BSYNC.RECONVERGENT B2 ;  /* 0x0000000000027941 */ /* 0x000fea0003800200 */
.L_x_25315:
        /* <DEDUP_REMOVED lines=16> */
.L_x_25325:
        /* <DEDUP_REMOVED lines=13> */
.L_x_25327:
[----:B------:R-:W-:Y:S05]  /*51d0*/  BSYNC.RECONVERGENT B3 ;  /* 0x0000000000037941 */ /* 0x000fea0003800200 */
.L_x_25326:
        /* <DEDUP_REMOVED lines=43> */
.L_x_25324:
[----:B------:R-:W-:Y:S05]  /*5490*/  BSYNC.RECONVERGENT B2 ;  /* 0x0000000000027941 */ /* 0x000fea0003800200 */
.L_x_25323:
        /* <DEDUP_REMOVED lines=12> */
.L_x_25300:
        /* <DEDUP_REMOVED lines=21> */
.L_x_25332:
        /* <DEDUP_REMOVED lines=13> */
.L_x_25334:
[----:B------:R-:W-:Y:S05]  /*5780*/  BSYNC.RECONVERGENT B4 ;  /* 0x0000000000047941 */ /* 0x000fea0003800200 */
.L_x_25333:
        /* <DEDUP_REMOVED lines=42> */
.L_x_25331:
[----:B------:R-:W-:Y:S05]  /*5a30*/  BSYNC.RECONVERGENT B3 ;  /* 0x0000000000037941 */ /* 0x000fea0003800200 */
.L_x_25330:
[----:B------:R-:W-:Y:S01]  /*5a40*/  I2FP.F32.U32 R16, R16 ;  /* 0x0000001000107245 */ /* 0x000fe20000201000 */
[----:B------:R-:W-:Y:S02]  /*5a50*/  HFMA2 R17, -RZ, RZ, 0.1171875, 0 ;  /* 0x2f800000ff117431 */ /* 0x000fe400000001ff */
[----:B-----5:R-:W-:Y:S01]  /*5a60*/  FMUL.FTZ R19, R4, UR13 ;  /* 0x0000000d04137c20 */ /* 0x020fe20008410000 */
[----:B01----:R-:W-:Y:S02]  /*5a70*/  HADD2.F32 R21, -RZ, R77.H0_H0 ;  /* 0x2000004dff157230 */ /* 0x003fe40000004100 */
[----:B------:R-:W-:Y:S01]  /*5a80*/  FFMA.FTZ R16, R16, R17, 1.1641532182693481445e-10 ;  /* 0x2f00000010107423 */ /* 0x000fe20000010011 */
[----:B------:R-:W-:-:S04]  /*5a90*/  FMUL.FTZ R19, R19, UR12 ;  /* 0x0000000c13137c20 */ /* 0x000fc80008410000 */
[----:B------:R-:W-:-:S04]  /*5aa0*/  FSETP.GTU.FTZ.AND P3, PT, R16, UR5, PT ;  /* 0x0000000510007c0b */ /* 0x000fc8000bf7c000 */
[----:B------:R-:W-:Y:S02]  /*5ab0*/  FSEL R16, R19, RZ, !P3 ;  /* 0x000000ff13107208 */ /* 0x000fe40005800000 */
[----:B------:R-:W-:-:S03]  /*5ac0*/  SEL R17, RZ, 0x1, P3 ;  /* 0x00000001ff117807 */ /* 0x000fc60001800000 */
[----:B------:R-:W-:Y:S01]  /*5ad0*/  FMUL.FTZ R16, R21, R16 ;  /* 0x0000001015107220 */ /* 0x000fe20000410000 */
[----:B------:R-:W-:-:S07]  /*5ae0*/  PRMT R61, R17, 0x7610, R61 ;  /* 0x00007610113d7816 */ /* 0x000fce000000003d */
.L_x_25329:
[----:B------:R-:W-:Y:S05]  /*5af0*/  BSYNC.RECONVERGENT B2 ;  /* 0x0000000000027941 */ /* 0x000fea0003800200 */
.L_x_25328:
        /* <DEDUP_REMOVED lines=17> */
.L_x_25339:
        /* <DEDUP_REMOVED lines=13> */
.L_x_25341:
[----:B------:R-:W-:Y:S05]  /*5ce0*/  BSYNC.RECONVERGENT B4 ;  /* 0x0000000000047941 */ /* 0x000fea0003800200 */
.L_x_25340:
        /* <DEDUP_REMOVED lines=43> */
.L_x_25338:
[----:B------:R-:W-:Y:S05]  /*5fa0*/  BSYNC.RECONVERGENT B3 ;  /* 0x0000000000037941 */ /* 0x000fea0003800200 */
.L_x_25337:
[----:B------:R-:W-:Y:S01]  /*5fb0*/  I2FP.F32.U32 R17, R17 ;  /* 0x0000001100117245 */ /* 0x000fe20000201000 */
[----:B------:R-:W-:Y:S02]  /*5fc0*/  HFMA2 R18, -RZ, RZ, 0.1171875, 0 ;  /* 0x2f800000ff127431 */ /* 0x000fe400000001ff */
[----:B01---5:R-:W-:Y:S01]  /*5fd0*/  FMUL.FTZ R20, R5, UR13 ;  /* 0x0000000d05147c20 */ /* 0x023fe20008410000 */
        /* <DEDUP_REMOVED lines=8> */
.L_x_25336:
[----:B------:R-:W-:Y:S05]  /*6060*/  BSYNC.RECONVERGENT B2 ;  /* 0x0000000000027941 */ /* 0x000fea0003800200 */
.L_x_25335:
        /* <DEDUP_REMOVED lines=17> */
.L_x_25346:
        /* <DEDUP_REMOVED lines=13> */
.L_x_25348:
[----:B------:R-:W-:Y:S05]  /*6250*/  BSYNC.RECONVERGENT B4 ;  /* 0x0000000000047941 */ /* 0x000fea0003800200 */
.L_x_25347:
        /* <DEDUP_REMOVED lines=43> */
.L_x_25345:
[----:B------:R-:W-:Y:S05]  /*6510*/  BSYNC.RECONVERGENT B3 ;  /* 0x0000000000037941 */ /* 0x000fea0003800200 */
.L_x_25344:
        /* <DEDUP_REMOVED lines=11> */
.L_x_25343:
[----:B------:R-:W-:Y:S05]  /*65d0*/  BSYNC.RECONVERGENT B2 ;  /* 0x0000000000027941 */ /* 0x000fea0003800200 */
.L_x_25342:
        /* <DEDUP_REMOVED lines=16> */
.L_x_25351:
        /* <DEDUP_REMOVED lines=13> */
.L_x_25353:
[----:B------:R-:W-:Y:S05]  /*67b0*/  BSYNC.RECONVERGENT B3 ;  /* 0x0000000000037941 */ /* 0x000fea0003800200 */
.L_x_25352:
        /* <DEDUP_REMOVED lines=43> */
.L_x_25350:
[----:B------:R-:W-:Y:S05]  /*6a70*/  BSYNC.RECONVERGENT B2 ;  /* 0x0000000000027941 */ /* 0x000fea0003800200 */
.L_x_25349:
        /* <DEDUP_REMOVED lines=11> */
.L_x_25322:
[----:B------:R-:W-:Y:S05]  /*6b30*/  BSYNC.RECONVERGENT B1 ;  /* 0x0000000000017941 */ /* 0x000fea0003800200 */
.L_x_25299:
[----:B------:R-:W-:Y:S01]  /*6b40*/  IMAD.WIDE.U32 R24, R25, 0x10, R86 ;  /* 0x0000001019187825 */ /* 0x000fe200078e0056 */
[----:B------:R-:W0:Y:S01]  /*6b50*/  @P1 LDC.64 R22, c[0x0][0x390] ;  /* 0x0000e400ff161b82 */ /* 0x000e220000000a00 */
[----:B------:R-:W-:Y:S01]  /*6b60*/  IADD3 R29, PT, PT, R49, 0x40, RZ ;  /* 0x00000040311d7810 */ /* 0x000fe20007ffe0ff */
[----:B------:R-:W-:Y:S01]  /*6b70*/  BSSY.RECONVERGENT B1, `(.L_x_25354) ;  /* 0x0000012000017945 */ /* 0x000fe20003800200 */
[----:B------:R-:W-:Y:S01]  /*6b80*/  VIADD R31, R35, 0x40 ;  /* 0x00000040231f7836 */ /* 0x000fe20000000000 */
[----:B------:R1:W-:Y:S04]  /*6b90*/  STG.E.128 desc[UR8][R24.64], R16 ;  /* 0x0000001018007986 */ /* 0x0003e8000c101d08 */
[----:B------:R-:W2:Y:S01]  /*6ba0*/  @P0 LDC.64 R20, c[0x0][0x3a0] ;  /* 0x0000e800ff140b82 */ /* 0x000ea20000000a00 */
[----:B0-----:R-:W-:-:S04]  /*6bb0*/  @P1 IMAD.WIDE.U32 R22, R31, 0x10, R22 ;  /* 0x000000101f161825 */ /* 0x001fc800078e0016 */
[----:B--2---:R-:W-:Y:S01]  /*6bc0*/  @P0 IMAD.WIDE.U32 R20, R29, 0x10, R20 ;  /* 0x000000101d140825 */ /* 0x004fe200078e0014 */
[----:B-1----:R-:W-:Y:S06]  /*6bd0*/  @!P1 BRA `(.L_x_25355) ;  /* 0x00000000002c9947 */ /* 0x002fec0003800000 */
[----:B------:R-:W0:Y:S01]  /*6be0*/  LDC.64 R24, c[0x0][0x3b0] ;  /* 0x0000ec00ff187b82 */ /* 0x000e220000000a00 */
[----:B------:R-:W-:Y:S01]  /*6bf0*/  IMAD.U32 R30, R64, 0x10000, RZ ;  /* 0x00010000401e7824 */ /* 0x000fe200078e00ff */
[----:B------:R-:W-:Y:S02]  /*6c00*/  LOP3.LUT R28, R65, 0xffff, RZ, 0xc0, !PT ;  /* 0x0000ffff411c7812 */ /* 0x000fe400078ec0ff */
[----:B------:R-:W-:Y:S02]  /*6c10*/  LOP3.LUT R85, R63, 0xff, RZ, 0xc0, !PT ;  /* 0x000000ff3f557812 */ /* 0x000fe400078ec0ff */
[----:B------:R-:W-:-:S04]  /*6c20*/  LOP3.LUT R51, R30, 0xff0000, RZ, 0xc0, !PT ;  /* 0x00ff00001e337812 */ /* 0x000fc800078ec0ff */
[----:B------:R-:W-:Y:S02]  /*6c30*/  LEA R28, R28, R51, 0x18 ;  /* 0x000000331c1c7211 */ /* 0x000fe400078ec0ff */
[----:B------:R-:W-:-:S03]  /*6c40*/  LOP3.LUT R51, R61, 0xff, RZ, 0xc0, !PT ;  /* 0x000000ff3d337812 */ /* 0x000fc600078ec0ff */
[----:B------:R-:W-:-:S05]  /*6c50*/  IMAD R28, R85, 0x100, R28 ;  /* 0x00000100551c7824 */ /* 0x000fca00078e021c */
[----:B------:R-:W-:Y:S01]  /*6c60*/  IADD3 R51, PT, PT, R28, R51, RZ ;  /* 0x000000331c337210 */ /* 0x000fe20007ffe0ff */
[----:B0-----:R-:W-:-:S05]  /*6c70*/  IMAD.WIDE.U32 R24, R33, 0x4, R24 ;  /* 0x0000000421187825 */ /* 0x001fca00078e0018 */
[----:B------:R0:W-:Y:S02]  /*6c80*/  STG.E desc[UR8][R24.64], R51 ;  /* 0x0000003318007986 */ /* 0x0001e4000c101908 */
.L_x_25355:
[----:B------:R-:W-:Y:S05]  /*6c90*/  BSYNC.RECONVERGENT B1 ;  /* 0x0000000000017941 */ /* 0x000fea0003800200 */
.L_x_25354:
[----:B-----5:R1:W5:Y:S04]  /*6ca0*/  @P1 LDG.E.128 R4, desc[UR8][R22.64] ;  /* 0x0000000816041981 */ /* 0x020368000c1e1d00 */
        /* <DEDUP_REMOVED lines=25> */
.L_x_25362:
        /* <DEDUP_REMOVED lines=13> */
.L_x_25364:
[----:B------:R-:W-:Y:S05]  /*6f10*/  BSYNC.RECONVERGENT B4 ;  /* 0x0000000000047941 */ /* 0x000fea0003800200 */
.L_x_25363:
        /* <DEDUP_REMOVED lines=43> */
.L_x_25361:
[----:B------:R-:W-:Y:S05]  /*71d0*/  BSYNC.RECONVERGENT B3 ;  /* 0x0000000000037941 */ /* 0x000fea0003800200 */
.L_x_25360:
        /* <DEDUP_REMOVED lines=11> */
.L_x_25359:
[----:B------:R-:W-:Y:S05]  /*7290*/  BSYNC.RECONVERGENT B2 ;  /* 0x0000000000027941 */ /* 0x000fea0003800200 */
.L_x_25358:
        /* <DEDUP_REMOVED lines=17> */
.L_x_25369:
        /* <DEDUP_REMOVED lines=13> */
.L_x_25371:
[----:B------:R-:W-:Y:S05]  /*7480*/  BSYNC.RECONVERGENT B4 ;  /* 0x0000000000047941 */ /* 0x000fea0003800200 */
.L_x_25370:
        /* <DEDUP_REMOVED lines=43> */
.L_x_25368:
[----:B------:R-:W-:Y:S05]  /*7740*/  BSYNC.RECONVERGENT B3 ;  /* 0x0000000000037941 */ /* 0x000fea0003800200 */
.L_x_25367:
[----:B------:R-:W-:Y:S01]  /*7750*/  I2FP.F32.U32 R21, R21 ;  /* 0x0000001500157245 */ /* 0x000fe20000201000 */
[----:B------:R-:W-:Y:S02]  /*7760*/  HFMA2 R22, -RZ, RZ, 0.1171875, 0 ;  /* 0x2f800000ff167431 */ /* 0x000fe400000001ff */
[----:B0-----:R-:W-:-:S03]  /*7770*/  FMUL.FTZ R24, R5, UR13 ;  /* 0x0000000d05187c20 */ /* 0x001fc60008410000 */
        /* <DEDUP_REMOVED lines=8> */
.L_x_25366:
[----:B------:R-:W-:Y:S05]  /*7800*/  BSYNC.RECONVERGENT B2 ;  /* 0x0000000000027941 */ /* 0x000fea0003800200 */
.L_x_25365:
[----:B------:R-:W-:Y:S01]  /*7810*/  BSSY.RECONVERGENT B2, `(.L_x_25372) ;  /* 0x0000056000027945 */ /* 0x000fe20003800200 */
[----:B0-----:R-:W-:Y:S01]  /*7820*/  IMAD.MOV.U32 R24, RZ, RZ, R23 ;  /* 0x000000ffff187224 */ /* 0x001fe200078e0017 */
        /* <DEDUP_REMOVED lines=15> */
.L_x_25376:
        /* <DEDUP_REMOVED lines=13> */
.L_x_25378:
[----:B------:R-:W-:Y:S05]  /*79f0*/  BSYNC.RECONVERGENT B4 ;  /* 0x0000000000047941 */ /* 0x000fea0003800200 */
.L_x_25377:
        /* <DEDUP_REMOVED lines=43> */
.L_x_25375:
[----:B------:R-:W-:Y:S05]  /*7cb0*/  BSYNC.RECONVERGENT B3 ;  /* 0x0000000000037941 */ /* 0x000fea0003800200 */
.L_x_25374:
        /* <DEDUP_REMOVED lines=11> */
.L_x_25373:
[----:B------:R-:W-:Y:S05]  /*7d70*/  BSYNC.RECONVERGENT B2 ;  /* 0x0000000000027941 */ /* 0x000fea0003800200 */
.L_x_25372:
        /* <DEDUP_REMOVED lines=16> */
.L_x_25382:
        /* <DEDUP_REMOVED lines=13> */
.L_x_25384:
[----:B------:R-:W-:Y:S05]  /*7f50*/  BSYNC.RECONVERGENT B3 ;  /* 0x0000000000037941 */ /* 0x000fea0003800200 */
.L_x_25383:
        /* <DEDUP_REMOVED lines=43> */
.L_x_25381:
[----:B------:R-:W-:Y:S05]  /*8210*/  BSYNC.RECONVERGENT B2 ;  /* 0x0000000000027941 */ /* 0x000fea0003800200 */
.L_x_25380:
        /* <DEDUP_REMOVED lines=10> */
[----:B------:R-:W-:Y:S01]  /*82c0*/  PRMT R65, R24, 0x7610, R65 ;  /* 0x0000761018417816 */ /* 0x000fe20000000041 */
[----:B------:R-:W-:Y:S06]  /*82d0*/  BRA `(.L_x_25379) ;  /* 0x0000001400787947 */ /* 0x000fec0003800000 */
.L_x_25357:
        /* <DEDUP_REMOVED lines=21> */
.L_x_25389:
        /* <DEDUP_REMOVED lines=13> */
.L_x_25391:
[----:B------:R-:W-:Y:S05]  /*8500*/  BSYNC.RECONVERGENT B4 ;  /* 0x0000000000047941 */ /* 0x000fea0003800200 */
.L_x_25390:
        /* <DEDUP_REMOVED lines=43> */
.L_x_25388:
[----:B------:R-:W-:Y:S05]  /*87c0*/  BSYNC.RECONVERGENT B3 ;  /* 0x0000000000037941 */ /* 0x000fea0003800200 */
.L_x_25387:
[----:B------:R-:W-:Y:S01]  /*87d0*/  I2FP.F32.U32 R20, R20 ;  /* 0x0000001400147245 */ /* 0x000fe20000201000 */
[----:B------:R-:W-:Y:S02]  /*87e0*/  HFMA2 R21, -RZ, RZ, 0.1171875, 0 ;  /* 0x2f800000ff157431 */ /* 0x000fe400000001ff */
[----:B-----5:R-:W-:Y:S01]  /*87f0*/  FMUL.FTZ R23, R4, UR13 ;  /* 0x0000000d04177c20 */ /* 0x020fe20008410000 */
[----:B0-----:R-:W-:Y:S02]  /*8800*/  HADD2.F32 R25, -RZ, R75.H0_H0 ;  /* 0x2000004bff197230 */ /* 0x001fe40000004100 */
[----:B------:R-:W-:Y:S01]  /*8810*/  FFMA.FTZ R20, R20, R21, 1.1641532182693481445e-10 ;  /* 0x2f00000014147423 */ /* 0x000fe20000010015 */
[----:B------:R-:W-:-:S04]  /*8820*/  FMUL.FTZ R23, R23, UR12 ;  /* 0x0000000c17177c20 */ /* 0x000fc80008410000 */
[----:B------:R-:W-:-:S04]  /*8830*/  FSETP.GTU.FTZ.AND P3, PT, R20, UR5, PT ;  /* 0x0000000514007c0b */ /* 0x000fc8000bf7c000 */
[----:B------:R-:W-:Y:S02]  /*8840*/  FSEL R20, R23, RZ, !P3 ;  /* 0x000000ff17147208 */ /* 0x000fe40005800000 */
[----:B------:R-:W-:-:S03]  /*8850*/  SEL R21, RZ, 0x1, P3 ;  /* 0x00000001ff157807 */ /* 0x000fc60001800000 */
[----:B------:R-:W-:Y:S01]  /*8860*/  FMUL.FTZ R20, R25, R20 ;  /* 0x0000001419147220 */ /* 0x000fe20000410000 */
[----:B------:R-:W-:-:S07]  /*8870*/  PRMT R61, R21, 0x7610, R61 ;  /* 0x00007610153d7816 */ /* 0x000fce000000003d */
.L_x_25386:
[----:B------:R-:W-:Y:S05]  /*8880*/  BSYNC.RECONVERGENT B2 ;  /* 0x0000000000027941 */ /* 0x000fea0003800200 */
.L_x_25385:
        /* <DEDUP_REMOVED lines=17> */
.L_x_25396:
        /* <DEDUP_REMOVED lines=13> */
.L_x_25398:
[----:B------:R-:W-:Y:S05]  /*8a70*/  BSYNC.RECONVERGENT B4 ;  /* 0x0000000000047941 */ /* 0x000fea0003800200 */
.L_x_25397:
        /* <DEDUP_REMOVED lines=43> */
.L_x_25395:
[----:B------:R-:W-:Y:S05]  /*8d30*/  BSYNC.RECONVERGENT B3 ;  /* 0x0000000000037941 */ /* 0x000fea0003800200 */
.L_x_25394:
[----:B------:R-:W-:Y:S01]  /*8d40*/  I2FP.F32.U32 R21, R21 ;  /* 0x0000001500157245 */ /* 0x000fe20000201000 */
[----:B------:R-:W-:Y:S02]  /*8d50*/  HFMA2 R22, -RZ, RZ, 0.1171875, 0 ;  /* 0x2f800000ff167431 */ /* 0x000fe400000001ff */
[----:B0----5:R-:W-:Y:S01]  /*8d60*/  FMUL.FTZ R24, R5, UR13 ;  /* 0x0000000d05187c20 */ /* 0x021fe20008410000 */
        /* <DEDUP_REMOVED lines=8> */
.L_x_25393:
[----:B------:R-:W-:Y:S05]  /*8df0*/  BSYNC.RECONVERGENT B2 ;  /* 0x0000000000027941 */ /* 0x000fea0003800200 */
.L_x_25392:
[----:B------:R-:W-:Y:S01]  /*8e00*/  BSSY.RECONVERGENT B2, `(.L_x_25399) ;  /* 0x0000056000027945 */ /* 0x000fe20003800200 */
[----:B0-----:R-:W-:Y:S01]  /*8e10*/  IMAD.MOV.U32 R24, RZ, RZ, R23 ;  /* 0x000000ffff187224 */ /* 0x001fe200078e0017 */
        /* <DEDUP_REMOVED lines=15> */
.L_x_25403:
        /* <DEDUP_REMOVED lines=13> */
.L_x_25405:
[----:B------:R-:W-:Y:S05]  /*8fe0*/  BSYNC.RECONVERGENT B4 ;  /* 0x0000000000047941 */ /* 0x000fea0003800200 */
.L_x_25404:
        /* <DEDUP_REMOVED lines=43> */
.L_x_25402:
[----:B------:R-:W-:Y:S05]  /*92a0*/  BSYNC.RECONVERGENT B3 ;  /* 0x0000000000037941 */ /* 0x000fea0003800200 */
.L_x_25401:
        /* <DEDUP_REMOVED lines=11> */
.L_x_25400:
[----:B------:R-:W-:Y:S05]  /*9360*/  BSYNC.RECONVERGENT B2 ;  /* 0x0000000000027941 */ /* 0x000fea0003800200 */
.L_x_25399:
        /* <DEDUP_REMOVED lines=16> */
.L_x_25408:
        /* <DEDUP_REMOVED lines=13> */
.L_x_25410:
[----:B------:R-:W-:Y:S05]  /*9540*/  BSYNC.RECONVERGENT B3 ;  /* 0x0000000000037941 */ /* 0x000fea0003800200 */
.L_x_25409:
        /* <DEDUP_REMOVED lines=43> */
.L_x_25407:
[----:B------:R-:W-:Y:S05]  /*9800*/  BSYNC.RECONVERGENT B2 ;  /* 0x0000000000027941 */ /* 0x000fea0003800200 */
.L_x_25406:
        /* <DEDUP_REMOVED lines=11> */
.L_x_25379:
[----:B------:R-:W-:Y:S05]  /*98c0*/  BSYNC.RECONVERGENT B1 ;  /* 0x0000000000017941 */ /* 0x000fea0003800200 */
.L_x_25356:
[----:B------:R-:W-:Y:S01]  /*98d0*/  IMAD.WIDE.U32 R28, R29, 0x10, R86 ;  /* 0x000000101d1c7825 */ /* 0x000fe200078e0056 */
[----:B------:R-:W0:Y:S01]  /*98e0*/  @P1 LDC.64 R26, c[0x0][0x390] ;  /* 0x0000e400ff1a1b82 */ /* 0x000e220000000a00 */
[----:B------:R-:W-:Y:S01]  /*98f0*/  @P0 IADD3 R33, PT, PT, R49, 0x60, RZ ;  /* 0x0000006031210810 */ /* 0x000fe20007ffe0ff */
[----:B------:R-:W-:Y:S01]  /*9900*/  BSSY.RECONVERGENT B1, `(.L_x_25411) ;  /* 0x0000012000017945 */ /* 0x000fe20003800200 */
[----:B------:R-:W-:Y:S01]  /*9910*/  @P1 VIADD R51, R35, 0x60 ;  /* 0x0000006023331836 */ /* 0x000fe20000000000 */
[----:B------:R1:W-:Y:S04]  /*9920*/  STG.E.128 desc[UR8][R28.64], R20 ;  /* 0x000000141c007986 */ /* 0x0003e8000c101d08 */
[----:B------:R-:W2:Y:S01]  /*9930*/  @P0 LDC.64 R24, c[0x0][0x3a0] ;  /* 0x0000e800ff180b82 */ /* 0x000ea20000000a00 */
[----:B0-----:R-:W-:-:S04]  /*9940*/  @P1 IMAD.WIDE.U32 R26, R51, 0x10, R26 ;  /* 0x00000010331a1825 */ /* 0x001fc800078e001a */
[----:B--2---:R-:W-:Y:S01]  /*9950*/  @P0 IMAD.WIDE.U32 R24, R33, 0x10, R24 ;  /* 0x0000001021180825 */ /* 0x004fe200078e0018 */
[----:B-1----:R-:W-:Y:S06]  /*9960*/  @!P1 BRA `(.L_x_25412) ;  /* 0x00000000002c9947 */ /* 0x002fec0003800000 */
[----:B------:R-:W0:Y:S01]  /*9970*/  LDC.64 R28, c[0x0][0x3b0] ;  /* 0x0000ec00ff1c7b82 */ /* 0x000e220000000a00 */
[----:B------:R-:W-:Y:S01]  /*9980*/  IMAD.U32 R33, R64, 0x10000, RZ ;  /* 0x0001000040217824 */ /* 0x000fe200078e00ff */
[----:B------:R-:W-:-:S04]  /*9990*/  LOP3.LUT R46, R65, 0xffff, RZ, 0xc0, !PT ;  /* 0x0000ffff412e7812 */ /* 0x000fc800078ec0ff */
[----:B------:R-:W-:Y:S02]  /*99a0*/  LOP3.LUT R51, R33, 0xff0000, RZ, 0xc0, !PT ;  /* 0x00ff000021337812 */ /* 0x000fe400078ec0ff */
[----:B------:R-:W-:Y:S02]  /*99b0*/  LOP3.LUT R33, R63, 0xff, RZ, 0xc0, !PT ;  /* 0x000000ff3f217812 */ /* 0x000fe400078ec0ff */
[----:B------:R-:W-:Y:S02]  /*99c0*/  LEA R50, R46, R51, 0x18 ;  /* 0x000000332e327211 */ /* 0x000fe400078ec0ff */
[----:B------:R-:W-:-:S03]  /*99d0*/  LOP3.LUT R46, R61, 0xff, RZ, 0xc0, !PT ;  /* 0x000000ff3d2e7812 */ /* 0x000fc600078ec0ff */
[----:B------:R-:W-:-:S05]  /*99e0*/  IMAD R33, R33, 0x100, R50 ;  /* 0x0000010021217824 */ /* 0x000fca00078e0232 */
[----:B------:R-:W-:Y:S01]  /*99f0*/  IADD3 R33, PT, PT, R33, R46, RZ ;  /* 0x0000002e21217210 */ /* 0x000fe20007ffe0ff */
[----:B0-----:R-:W-:-:S05]  /*9a00*/  IMAD.WIDE.U32 R28, R31, 0x4, R28 ;  /* 0x000000041f1c7825 */ /* 0x001fca00078e001c */
[----:B------:R0:W-:Y:S02]  /*9a10*/  STG.E desc[UR8][R28.64], R33 ;  /* 0x000000211c007986 */ /* 0x0001e4000c101908 */
.L_x_25412:
[----:B------:R-:W-:Y:S05]  /*9a20*/  BSYNC.RECONVERGENT B1 ;  /* 0x0000000000017941 */ /* 0x000fea0003800200 */
.L_x_25411:
        /* <DEDUP_REMOVED lines=26> */
.L_x_25419:
        /* <DEDUP_REMOVED lines=13> */
.L_x_25421:
[----:B------:R-:W-:Y:S05]  /*9ca0*/  BSYNC.RECONVERGENT B4 ;  /* 0x0000000000047941 */ /* 0x000fea0003800200 */
.L_x_25420:
        /* <DEDUP_REMOVED lines=43> */
.L_x_25418:
[----:B------:R-:W-:Y:S05]  /*9f60*/  BSYNC.RECONVERGENT B3 ;  /* 0x0000000000037941 */ /* 0x000fea0003800200 */
.L_x_25417:
        /* <DEDUP_REMOVED lines=11> */
.L_x_25416:
[----:B------:R-:W-:Y:S05]  /*a020*/  BSYNC.RECONVERGENT B2 ;  /* 0x0000000000027941 */ /* 0x000fea0003800200 */
.L_x_25415:
        /* <DEDUP_REMOVED lines=17> */
.L_x_25426:
        /* <DEDUP_REMOVED lines=13> */
.L_x_25428:
[----:B------:R-:W-:Y:S05]  /*a210*/  BSYNC.RECONVERGENT B4 ;  /* 0x0000000000047941 */ /* 0x000fea0003800200 */
.L_x_25427:
        /* <DEDUP_REMOVED lines=43> */
.L_x_25425:
[----:B------:R-:W-:Y:S05]  /*a4d0*/  BSYNC.RECONVERGENT B3 ;  /* 0x0000000000037941 */ /* 0x000fea0003800200 */
.L_x_25424:
        /* <DEDUP_REMOVED lines=11> */
.L_x_25423:
[----:B------:R-:W-:Y:S05]  /*a590*/  BSYNC.RECONVERGENT B2 ;  /* 0x0000000000027941 */ /* 0x000fea0003800200 */
.L_x_25422:
        /* <DEDUP_REMOVED lines=17> */
.L_x_25433:
        /* <DEDUP_REMOVED lines=13> */
.L_x_25435:
[----:B------:R-:W-:Y:S05]  /*a780*/  BSYNC.RECONVERGENT B4 ;  /* 0x0000000000047941 */ /* 0x000fea0003800200 */
.L_x_25434:
        /* <DEDUP_REMOVED lines=43> */
.L_x_25432:
[----:B------:R-:W-:Y:S05]  /*aa40*/  BSYNC.RECONVERGENT B3 ;  /* 0x0000000000037941 */ /* 0x000fea0003800200 */
.L_x_25431:
        /* <DEDUP_REMOVED lines=11> */
.L_x_25430:
[----:B------:R-:W-:Y:S05]  /*ab00*/  BSYNC.RECONVERGENT B2 ;  /* 0x0000000000027941 */ /* 0x000fea0003800200 */
.L_x_25429:
        /* <DEDUP_REMOVED lines=16> */
.L_x_25439:
        /* <DEDUP_REMOVED lines=13> */
.L_x_25441:
[----:B------:R-:W-:Y:S05]  /*ace0*/  BSYNC.RECONVERGENT B3 ;  /* 0x0000000000037941 */ /* 0x000fea0003800200 */
.L_x_25440:
        /* <DEDUP_REMOVED lines=43> */
.L_x_25438:
[----:B------:R-:W-:Y:S05]  /*afa0*/  BSYNC.RECONVERGENT B2 ;  /* 0x0000000000027941 */ /* 0x000fea0003800200 */
.L_x_25437:
        /* <DEDUP_REMOVED lines=12> */
.L_x_25414:
        /* <DEDUP_REMOVED lines=21> */
.L_x_25446:
        /* <DEDUP_REMOVED lines=13> */
.L_x_25448:
[----:B------:R-:W-:Y:S05]  /*b290*/  BSYNC.RECONVERGENT B4 ;  /* 0x0000000000047941 */ /* 0x000fea0003800200 */
.L_x_25447:
        /* <DEDUP_REMOVED lines=43> */
.L_x_25445:
[----:B------:R-:W-:Y:S05]  /*b550*/  BSYNC.RECONVERGENT B3 ;  /* 0x0000000000037941 */ /* 0x000fea0003800200 */
.L_x_25444:
        /* <DEDUP_REMOVED lines=11> */
.L_x_25443:
[----:B------:R-:W-:Y:S05]  /*b610*/  BSYNC.RECONVERGENT B2 ;  /* 0x0000000000027941 */ /* 0x000fea0003800200 */
.L_x_25442:
        /* <DEDUP_REMOVED lines=17> */
.L_x_25453:
        /* <DEDUP_REMOVED lines=13> */
.L_x_25455:
[----:B------:R-:W-:Y:S05]  /*b800*/  BSYNC.RECONVERGENT B4 ;  /* 0x0000000000047941 */ /* 0x000fea0003800200 */
.L_x_25454:
        /* <DEDUP_REMOVED lines=43> */
.L_x_25452:
[----:B------:R-:W-:Y:S05]  /*bac0*/  BSYNC.RECONVERGENT B3 ;  /* 0x0000000000037941 */ /* 0x000fea0003800200 */
.L_x_25451:
        /* <DEDUP_REMOVED lines=11> */
.L_x_25450:
[----:B------:R-:W-:Y:S05]  /*bb80*/  BSYNC.RECONVERGENT B2 ;  /* 0x0000000000027941 */ /* 0x000fea0003800200 */
.L_x_25449:
        /* <DEDUP_REMOVED lines=17> */
.L_x_25460:
        /* <DEDUP_REMOVED lines=13> */
.L_x_25462:
[----:B------:R-:W-:Y:S05]  /*bd70*/  BSYNC.RECONVERGENT B4 ;  /* 0x0000000000047941 */ /* 0x000fea0003800200 */
.L_x_25461:
        /* <DEDUP_REMOVED lines=43> */
.L_x_25459:
[----:B------:R-:W-:Y:S05]  /*c030*/  BSYNC.RECONVERGENT B3 ;  /* 0x0000000000037941 */ /* 0x000fea0003800200 */
.L_x_25458:
        /* <DEDUP_REMOVED lines=11> */
.L_x_25457:
[----:B------:R-:W-:Y:S05]  /*c0f0*/  BSYNC.RECONVERGENT B2 ;  /* 0x0000000000027941 */ /* 0x000fea0003800200 */
.L_x_25456:
        /* <DEDUP_REMOVED lines=16> */
.L_x_25465:
        /* <DEDUP_REMOVED lines=13> */
.L_x_25467:
[----:B------:R-:W-:Y:S05]  /*c2d0*/  BSYNC.RECONVERGENT B3 ;  /* 0x0000000000037941 */ /* 0x000fea0003800200 */
.L_x_25466:
        /* <DEDUP_REMOVED lines=43> */
.L_x_25464:
[----:B------:R-:W-:Y:S05]  /*c590*/  BSYNC.RECONVERGENT B2 ;  /* 0x0000000000027941 */ /* 0x000fea0003800200 */
.L_x_25463:
        /* <DEDUP_REMOVED lines=11> */
.L_x_25436:
[----:B------:R-:W-:Y:S05]  /*c650*/  BSYNC.RECONVERGENT B1 ;  /* 0x0000000000017941 */ /* 0x000fea0003800200 */
.L_x_25413:
[----:B------:R-:W-:Y:S01]  /*c660*/  VIADD R29, R49, 0x60 ;  /* 0x00000060311d7836 */ /* 0x000fe20000000000 */
[----:B------:R-:W0:Y:S01]  /*c670*/  @P1 LDC.64 R98, c[0x0][0x390] ;  /* 0x0000e400ff621b82 */ /* 0x000e220000000a00 */
[----:B------:R-:W-:Y:S01]  /*c680*/  @P1 IADD3 R88, PT, PT, R35, 0x80, RZ ;  /* 0x0000008023581810 */ /* 0x000fe20007ffe0ff */
[----:B------:R-:W-:Y:S01]  /*c690*/  @P0 VIADD R51, R49, 0x80 ;  /* 0x0000008031330836 */ /* 0x000fe20000000000 */
[----:B------:R-:W-:Y:S01]  /*c6a0*/  BSSY.RECONVERGENT B1, `(.L_x_25468) ;  /* 0x0000013000017945 */ /* 0x000fe20003800200 */
[----:B------:R-:W-:-:S04]  /*c6b0*/  IMAD.WIDE.U32 R28, R29, 0x10, R86 ;  /* 0x000000101d1c7825 */ /* 0x000fc800078e0056 */
[----:B------:R-:W1:Y:S01]  /*c6c0*/  @P0 LDC.64 R30, c[0x0][0x3a0] ;  /* 0x0000e800ff1e0b82 */ /* 0x000e620000000a00 */
[----:B------:R2:W-:Y:S01]  /*c6d0*/  STG.E.128 desc[UR8][R28.64], R24 ;  /* 0x000000181c007986 */ /* 0x0005e2000c101d08 */
[----:B0-----:R-:W-:-:S04]  /*c6e0*/  @P1 IMAD.WIDE.U32 R88, R88, 0x10, R98 ;  /* 0x0000001058581825 */ /* 0x001fc800078e0062 */
[----:B-1----:R-:W-:Y:S01]  /*c6f0*/  @P0 IMAD.WIDE.U32 R30, R51, 0x10, R30 ;  /* 0x00000010331e0825 */ /* 0x002fe200078e001e */
[----:B--2---:R-:W-:Y:S06]  /*c700*/  @!P1 BRA `(.L_x_25469) ;  /* 0x0000000000309947 */ /* 0x004fec0003800000 */
[----:B------:R-:W0:Y:S01]  /*c710*/  LDC.64 R28, c[0x0][0x3b0] ;  /* 0x0000ec00ff1c7b82 */ /* 0x000e220000000a00 */
        /* <DEDUP_REMOVED lines=11> */
.L_x_25469:
[----:B------:R-:W-:Y:S05]  /*c7d0*/  BSYNC.RECONVERGENT B1 ;  /* 0x0000000000017941 */ /* 0x000fea0003800200 */
.L_x_25468:
        /* <DEDUP_REMOVED lines=8> */
[----:B0----5:R-:W-:-:S09]  /*c860*/  IMAD.MOV.U32 R28, RZ, RZ, R8 ;  /* 0x000000ffff1c7224 */ /* 0x021fd200078e0008 */
        /* <DEDUP_REMOVED lines=17> */
.L_x_25476:
        /* <DEDUP_REMOVED lines=13> */
.L_x_25478:
[----:B------:R-:W-:Y:S05]  /*ca50*/  BSYNC.RECONVERGENT B4 ;  /* 0x0000000000047941 */ /* 0x000fea0003800200 */
.L_x_25477:
        /* <DEDUP_REMOVED lines=43> */
.L_x_25475:
[----:B------:R-:W-:Y:S05]  /*cd10*/  BSYNC.RECONVERGENT B3 ;  /* 0x0000000000037941 */ /* 0x000fea0003800200 */
.L_x_25474:
        /* <DEDUP_REMOVED lines=11> */
.L_x_25473:
[----:B------:R-:W-:Y:S05]  /*cdd0*/  BSYNC.RECONVERGENT B2 ;  /* 0x0000000000027941 */ /* 0x000fea0003800200 */
.L_x_25472:
        /* <DEDUP_REMOVED lines=17> */
.L_x_25483:
        /* <DEDUP_REMOVED lines=13> */
.L_x_25485:
[----:B------:R-:W-:Y:S05]  /*cfc0*/  BSYNC.RECONVERGENT B4 ;  /* 0x0000000000047941 */ /* 0x000fea0003800200 */
.L_x_25484:
        /* <DEDUP_REMOVED lines=43> */
.L_x_25482:
[----:B------:R-:W-:Y:S05]  /*d280*/  BSYNC.RECONVERGENT B3 ;  /* 0x0000000000037941 */ /* 0x000fea0003800200 */
.L_x_25481:
        /* <DEDUP_REMOVED lines=11> */
.L_x_25480:
[----:B------:R-:W-:Y:S05]  /*d340*/  BSYNC.RECONVERGENT B2 ;  /* 0x0000000000027941 */ /* 0x000fea0003800200 */
.L_x_25479:
        /* <DEDUP_REMOVED lines=17> */
.L_x_25490:
        /* <DEDUP_REMOVED lines=13> */
.L_x_25492:
[----:B------:R-:W-:Y:S05]  /*d530*/  BSYNC.RECONVERGENT B4 ;  /* 0x0000000000047941 */ /* 0x000fea0003800200 */
.L_x_25491:
        /* <DEDUP_REMOVED lines=43> */
.L_x_25489:
[----:B------:R-:W-:Y:S05]  /*d7f0*/  BSYNC.RECONVERGENT B3 ;  /* 0x0000000000037941 */ /* 0x000fea0003800200 */
.L_x_25488:
        /* <DEDUP_REMOVED lines=11> */
.L_x_25487:
[----:B------:R-:W-:Y:S05]  /*d8b0*/  BSYNC.RECONVERGENT B2 ;  /* 0x0000000000027941 */ /* 0x000fea0003800200 */
.L_x_25486:
        /* <DEDUP_REMOVED lines=16> */
.L_x_25496:
        /* <DEDUP_REMOVED lines=13> */
.L_x_25498:
[----:B------:R-:W-:Y:S05]  /*da90*/  BSYNC.RECONVERGENT B3 ;  /* 0x0000000000037941 */ /* 0x000fea0003800200 */
.L_x_25497:
        /* <DEDUP_REMOVED lines=43> */
.L_x_25495:
[----:B------:R-:W-:Y:S05]  /*dd50*/  BSYNC.RECONVERGENT B2 ;  /* 0x0000000000027941 */ /* 0x000fea0003800200 */
.L_x_25494:
        /* <DEDUP_REMOVED lines=12> */
.L_x_25471:
[----:B------:R-:W-:Y:S01]  /*de20*/  BSSY.RECONVERGENT B2, `(.L_x_25499) ;  /* 0x000005a000027945 */ /* 0x000fe20003800200 */
[----:B-1----:R-:W-:Y:S01]  /*de30*/  IMAD.MOV.U32 R30, RZ, RZ, R33 ;  /* 0x000000ffff1e7224 */ /* 0x002fe200078e0021 */
[----:B------:R-:W-:Y:S01]  /*de40*/  MOV R34, R46 ;  /* 0x0000002e00227202 */ /* 0x000fe20000000f00 */
[----:B0-----:R-:W-:Y:S01]  /*de50*/  IMAD.MOV.U32 R28, RZ, RZ, RZ ;  /* 0x000000ffff1c7224 */ /* 0x001fe200078e00ff */
        /* <DEDUP_REMOVED lines=17> */
.L_x_25503:
        /* <DEDUP_REMOVED lines=13> */
.L_x_25505:
[----:B------:R-:W-:Y:S05]  /*e040*/  BSYNC.RECONVERGENT B4 ;  /* 0x0000000000047941 */ /* 0x000fea0003800200 */
.L_x_25504:
        /* <DEDUP_REMOVED lines=43> */
.L_x_25502:
[----:B------:R-:W-:Y:S05]  /*e300*/  BSYNC.RECONVERGENT B3 ;  /* 0x0000000000037941 */ /* 0x000fea0003800200 */
.L_x_25501:
        /* <DEDUP_REMOVED lines=11> */
.L_x_25500:
[----:B------:R-:W-:Y:S05]  /*e3c0*/  BSYNC.RECONVERGENT B2 ;  /* 0x0000000000027941 */ /* 0x000fea0003800200 */
.L_x_25499:
        /* <DEDUP_REMOVED lines=17> */
.L_x_25510:
        /* <DEDUP_REMOVED lines=13> */
.L_x_25512:
[----:B------:R-:W-:Y:S05]  /*e5b0*/  BSYNC.RECONVERGENT B4 ;  /* 0x0000000000047941 */ /* 0x000fea0003800200 */
.L_x_25511:
        /* <DEDUP_REMOVED lines=43> */
.L_x_25509:
[----:B------:R-:W-:Y:S05]  /*e870*/  BSYNC.RECONVERGENT B3 ;  /* 0x0000000000037941 */ /* 0x000fea0003800200 */
.L_x_25508:
        /* <DEDUP_REMOVED lines=11> */
.L_x_25507:
[----:B------:R-:W-:Y:S05]  /*e930*/  BSYNC.RECONVERGENT B2 ;  /* 0x0000000000027941 */ /* 0x000fea0003800200 */
.L_x_25506:
        /* <DEDUP_REMOVED lines=17> */
.L_x_25517:
        /* <DEDUP_REMOVED lines=13> */
.L_x_25519:
[----:B------:R-:W-:Y:S05]  /*eb20*/  BSYNC.RECONVERGENT B4 ;  /* 0x0000000000047941 */ /* 0x000fea0003800200 */
.L_x_25518:
        /* <DEDUP_REMOVED lines=43> */
.L_x_25516:
[----:B------:R-:W-:Y:S05]  /*ede0*/  BSYNC.RECONVERGENT B3 ;  /* 0x0000000000037941 */ /* 0x000fea0003800200 */
.L_x_25515:
        /* <DEDUP_REMOVED lines=11> */
.L_x_25514:
[----:B------:R-:W-:Y:S05]  /*eea0*/  BSYNC.RECONVERGENT B2 ;  /* 0x0000000000027941 */ /* 0x000fea0003800200 */
.L_x_25513:
        /* <DEDUP_REMOVED lines=16> */
.L_x_25522:
        /* <DEDUP_REMOVED lines=13> */
.L_x_25524:
[----:B------:R-:W-:Y:S05]  /*f080*/  BSYNC.RECONVERGENT B3 ;  /* 0x0000000000037941 */ /* 0x000fea0003800200 */
.L_x_25523:
        /* <DEDUP_REMOVED lines=43> */
.L_x_25521:
[----:B------:R-:W-:Y:S05]  /*f340*/  BSYNC.RECONVERGENT B2 ;  /* 0x0000000000027941 */ /* 0x000fea0003800200 */
.L_x_25520:
        /* <DEDUP_REMOVED lines=11> */
.L_x_25493:
[----:B------:R-:W-:Y:S05]  /*f400*/  BSYNC.RECONVERGENT B1 ;  /* 0x0000000000017941 */ /* 0x000fea0003800200 */
.L_x_25470:
[----:B------:R-:W-:Y:S01]  /*f410*/  VIADD R51, R49, 0x80 ;  /* 0x0000008031337836 */ /* 0x000fe20000000000 */
        /* <DEDUP_REMOVED lines=14> */
[----:B------:R-:W-:Y:S02]  /*f500*/  LOP3.LUT R58, R63, 0xff, RZ, 0xc0, !PT ;  /* 0x000000ff3f3a7812 */ /* 0x000fe400078ec0ff */
[----:B------:R-:W-:Y:S01]  /*f510*/  IADD3 R35, PT, PT, R35, 0x80, RZ ;  /* 0x0000008023237810 */ /* 0x000fe20007ffe0ff */
[----:B------:R-:W-:Y:S01]  /*f520*/  IMAD R51, R50, 0x1000000, R51 ;  /* 0x0100000032337824 */ /* 0x000fe200078e0233 */
[----:B------:R-:W-:-:S03]  /*f530*/  LOP3.LUT R50, R61, 0xff, RZ, 0xc0, !PT ;  /* 0x000000ff3d327812 */ /* 0x000fc600078ec0ff */
[----:B------:R-:W-:-:S05]  /*f540*/  IMAD R51, R58, 0x100, R51 ;  /* 0x000001003a337824 */ /* 0x000fca00078e0233 */
[----:B------:R-:W-:Y:S01]  /*f550*/  IADD3 R50, PT, PT, R51, R50, RZ ;  /* 0x0000003233327210 */ /* 0x000fe20007ffe0ff */
[----:B0-----:R-:W-:-:S05]  /*f560*/  IMAD.WIDE.U32 R100, R35, 0x4, R100 ;  /* 0x0000000423647825 */ /* 0x001fca00078e0064 */
[----:B------:R0:W-:Y:S02]  /*f570*/  STG.E desc[UR8][R100.64], R50 ;  /* 0x0000003264007986 */ /* 0x0001e4000c101908 */
.L_x_25526:
[----:B------:R-:W-:Y:S05]  /*f580*/  BSYNC.RECONVERGENT B1 ;  /* 0x0000000000017941 */ /* 0x000fea0003800200 */
.L_x_25525:
[----:B-----5:R1:W5:Y:S04]  /*f590*/  @P1 LDG.E.128 R4, desc[UR8][R98.64] ;  /* 0x0000000862041981 */ /* 0x020368000c1e1d00 */
[----:B------:R1:W5:Y:S01]  /*f5a0*/  @P0 LDG.E.128 R8, desc[UR8][R88.64] ;  /* 0x0000000858080981 */ /* 0x000362000c1e1d00 */
[----:B------:R-:W-:Y:S04]  /*f5b0*/  BSSY.RECONVERGENT B1, `(.L_x_25527) ;  /* 0x00002c0000017945 */ /* 0x000fe80003800200 */
[----:B------:R-:W-:Y:S05]  /*f5c0*/  @!P0 BRA `(.L_x_25528) ;  /* 0x0000001400808947 */ /* 0x000fea0003800000 */
[----:B------:R-:W-:Y:S01]  /*f5d0*/  ISETP.GT.AND P0, PT, R32, RZ, PT ;  /* 0x000000ff2000720c */ /* 0x000fe20003f04270 */
[----:B------:R-:W-:Y:S01]  /*f5e0*/  BSSY.RECONVERGENT B2, `(.L_x_25529) ;  /* 0x000005a000027945 */ /* 0x000fe20003800200 */
[----:B0-----:R-:W-:Y:S01]  /*f5f0*/  IMAD.MOV.U32 R50, RZ, RZ, R33 ;  /* 0x000000ffff327224 */ /* 0x001fe200078e0021 */
        /* <DEDUP_REMOVED lines=19> */
.L_x_25533:
        /* <DEDUP_REMOVED lines=13> */
.L_x_25535:
[----:B------:R-:W-:Y:S05]  /*f800*/  BSYNC.RECONVERGENT B4 ;  /* 0x0000000000047941 */ /* 0x000fea0003800200 */
.L_x_25534:
        /* <DEDUP_REMOVED lines=43> */
.L_x_25532:
[----:B------:R-:W-:Y:S05]  /*fac0*/  BSYNC.RECONVERGENT B3 ;  /* 0x0000000000037941 */ /* 0x000fea0003800200 */
.L_x_25531:
        /* <DEDUP_REMOVED lines=11> */
.L_x_25530:
[----:B------:R-:W-:Y:S05]  /*fb80*/  BSYNC.RECONVERGENT B2 ;  /* 0x0000000000027941 */ /* 0x000fea0003800200 */
.L_x_25529:
        /* <DEDUP_REMOVED lines=17> */
.L_x_25540:
        /* <DEDUP_REMOVED lines=13> */
.L_x_25542:
[----:B------:R-:W-:Y:S05]  /*fd70*/  BSYNC.RECONVERGENT B4 ;  /* 0x0000000000047941 */ /* 0x000fea0003800200 */
.L_x_25541:
        /* <DEDUP_REMOVED lines=43> */
.L_x_25539:
[----:B------:R-:W-:Y:S05]  /*10030*/  BSYNC.RECONVERGENT B3 ;  /* 0x0000000000037941 */ /* 0x000fea0003800200 */
.L_x_25538:
        /* <DEDUP_REMOVED lines=11> */
.L_x_25537:
[----:B------:R-:W-:Y:S05]  /*100f0*/  BSYNC.RECONVERGENT B2 ;  /* 0x0000000000027941 */ /* 0x000fea0003800200 */
.L_x_25536:
        /* <DEDUP_REMOVED lines=17> */
.L_x_25547:
        /* <DEDUP_REMOVED lines=13> */
.L_x_25549:
[----:B------:R-:W-:Y:S05]  /*102e0*/  BSYNC.RECONVERGENT B4 ;  /* 0x0000000000047941 */ /* 0x000fea0003800200 */
.L_x_25548:
        /* <DEDUP_REMOVED lines=43> */
.L_x_25546:
[----:B------:R-:W-:Y:S05]  /*105a0*/  BSYNC.RECONVERGENT B3 ;  /* 0x0000000000037941 */ /* 0x000fea0003800200 */
.L_x_25545:
[----:B------:R-:W-:Y:S01]  /*105b0*/  I2FP.F32.U32 R35, R34 ;  /* 0x0000002200237245 */ /* 0x000fe20000201000 */
[----:B------:R-:W-:Y:S02]  /*105c0*/  HFMA2 R58, -RZ, RZ, 0.1171875, 0 ;  /* 0x2f800000ff3a7431 */ /* 0x000fe400000001ff */
[----:B------:R-:W-:Y:S01]  /*105d0*/  FMUL.FTZ R34, R6, UR13 ;  /* 0x0000000d06227c20 */ /* 0x000fe20008410000 */
[----:B------:R-:W-:Y:S02]  /*105e0*/  HADD2.F32 R51, -RZ, R68.H1_H1 ;  /* 0x30000044ff337230 */ /* 0x000fe40000004100 */
[----:B------:R-:W-:Y:S01]  /*105f0*/  FFMA.FTZ R35, R35, R58, 1.1641532182693481445e-10 ;  /* 0x2f00000023237423 */ /* 0x000fe2000001003a */
[----:B------:R-:W-:-:S04]  /*10600*/  FMUL.FTZ R34, R34, UR12 ;  /* 0x0000000c22227c20 */ /* 0x000fc80008410000 */
[----:B------:R-:W-:-:S04]  /*10610*/  FSETP.GTU.FTZ.AND P3, PT, R35, UR5, PT ;  /* 0x0000000523007c0b */ /* 0x000fc8000bf7c000 */
[----:B------:R-:W-:Y:S02]  /*10620*/  FSEL R85, R34, RZ, !P3 ;  /* 0x000000ff22557208 */ /* 0x000fe40005800000 */
[----:B------:R-:W-:-:S03]  /*10630*/  SEL R35, RZ, 0x1, P3 ;  /* 0x00000001ff237807 */ /* 0x000fc60001800000 */
[----:B------:R-:W-:Y:S01]  /*10640*/  FFMA.FTZ R34, R85, R51, R10 ;  /* 0x0000003355227223 */ /* 0x000fe2000001000a */
[----:B------:R-:W-:-:S07]  /*10650*/  PRMT R64, R35, 0x7610, R64 ;  /* 0x0000761023407816 */ /* 0x000fce0000000040 */
.L_x_25544:
[----:B------:R-:W-:Y:S05]  /*10660*/  BSYNC.RECONVERGENT B2 ;  /* 0x0000000000027941 */ /* 0x000fea0003800200 */
.L_x_25543:
        /* <DEDUP_REMOVED lines=16> */
.L_x_25553:
        /* <DEDUP_REMOVED lines=13> */
.L_x_25555:
[----:B------:R-:W-:Y:S05]  /*10840*/  BSYNC.RECONVERGENT B3 ;  /* 0x0000000000037941 */ /* 0x000fea0003800200 */
.L_x_25554:
[----:B-1----:R-:W-:Y:S01]  /*10850*/  IMAD.WIDE.U32 R98, R55, -0x326172a9, RZ ;  /* 0xcd9e8d5737627825 */ /* 0x002fe200078e00ff */
        /* <DEDUP_REMOVED lines=42> */
.L_x_25552:
[----:B------:R-:W-:Y:S05]  /*10b00*/  BSYNC.RECONVERGENT B2 ;  /* 0x0000000000027941 */ /* 0x000fea0003800200 */
.L_x_25551:
[----:B------:R-:W-:Y:S01]  /*10b10*/  I2FP.F32.U32 R50, R35 ;  /* 0x0000002300327245 */ /* 0x000fe20000201000 */
[----:B------:R-:W-:Y:S02]  /*10b20*/  HFMA2 R35, -RZ, RZ, 0.1171875, 0 ;  /* 0x2f800000ff237431 */ /* 0x000fe400000001ff */
[----:B-1----:R-:W-:Y:S01]  /*10b30*/  FMUL.FTZ R98, R7, UR13 ;  /* 0x0000000d07627c20 */ /* 0x002fe20008410000 */
[----:B------:R-:W-:Y:S02]  /*10b40*/  HADD2.F32 R88, -RZ, R67.H1_H1 ;  /* 0x30000043ff587230 */ /* 0x000fe40000004100 */
        /* <DEDUP_REMOVED lines=8> */
.L_x_25528:
[----:B------:R-:W-:Y:S01]  /*10bd0*/  BSSY.RECONVERGENT B2, `(.L_x_25556) ;  /* 0x000005a000027945 */ /* 0x000fe20003800200 */
[----:B0-----:R-:W-:Y:S01]  /*10be0*/  IMAD.MOV.U32 R50, RZ, RZ, R33 ;  /* 0x000000ffff327224 */ /* 0x001fe200078e0021 */
        /* <DEDUP_REMOVED lines=19> */
.L_x_25560:
        /* <DEDUP_REMOVED lines=13> */
.L_x_25562:
[----:B------:R-:W-:Y:S05]  /*10df0*/  BSYNC.RECONVERGENT B4 ;  /* 0x0000000000047941 */ /* 0x000fea0003800200 */
.L_x_25561:
        /* <DEDUP_REMOVED lines=43> */
.L_x_25559:
[----:B------:R-:W-:Y:S05]  /*110b0*/  BSYNC.RECONVERGENT B3 ;  /* 0x0000000000037941 */ /* 0x000fea0003800200 */
.L_x_25558:
        /* <DEDUP_REMOVED lines=11> */
.L_x_25557:
[----:B------:R-:W-:Y:S05]  /*11170*/  BSYNC.RECONVERGENT B2 ;  /* 0x0000000000027941 */ /* 0x000fea0003800200 */
.L_x_25556:
        /* <DEDUP_REMOVED lines=17> */
.L_x_25567:
        /* <DEDUP_REMOVED lines=13> */
.L_x_25569:
[----:B------:R-:W-:Y:S05]  /*11360*/  BSYNC.RECONVERGENT B4 ;  /* 0x0000000000047941 */ /* 0x000fea0003800200 */
.L_x_25568:
        /* <DEDUP_REMOVED lines=43> */
.L_x_25566:
[----:B------:R-:W-:Y:S05]  /*11620*/  BSYNC.RECONVERGENT B3 ;  /* 0x0000000000037941 */ /* 0x000fea0003800200 */
.L_x_25565:
        /* <DEDUP_REMOVED lines=11> */
.L_x_25564:
[----:B------:R-:W-:Y:S05]  /*116e0*/  BSYNC.RECONVERGENT B2 ;  /* 0x0000000000027941 */ /* 0x000fea0003800200 */
.L_x_25563:
        /* <DEDUP_REMOVED lines=17> */
.L_x_25574:
        /* <DEDUP_REMOVED lines=13> */
.L_x_25576:
[----:B------:R-:W-:Y:S05]  /*118d0*/  BSYNC.RECONVERGENT B4 ;  /* 0x0000000000047941 */ /* 0x000fea0003800200 */
.L_x_25575:
        /* <DEDUP_REMOVED lines=43> */
.L_x_25573:
[----:B------:R-:W-:Y:S05]  /*11b90*/  BSYNC.RECONVERGENT B3 ;  /* 0x0000000000037941 */ /* 0x000fea0003800200 */
.L_x_25572:
[----:B------:R-:W-:Y:S01]  /*11ba0*/  I2FP.F32.U32 R35, R34 ;  /* 0x0000002200237245 */ /* 0x000fe20000201000 */
[----:B------:R-:W-:Y:S02]  /*11bb0*/  HFMA2 R58, -RZ, RZ, 0.1171875, 0 ;  /* 0x2f800000ff3a7431 */ /* 0x000fe400000001ff */
[----:B-----5:R-:W-:-:S03]  /*11bc0*/  FMUL.FTZ R34, R6, UR13 ;  /* 0x0000000d06227c20 */ /* 0x020fc60008410000 */
[----:B------:R-:W-:Y:S01]  /*11bd0*/  FFMA.FTZ R35, R35, R58, 1.1641532182693481445e-10 ;  /* 0x2f00000023237423 */ /* 0x000fe2000001003a */
[----:B------:R-:W-:Y:S01]  /*11be0*/  FMUL.FTZ R51, R34, UR12 ;  /* 0x0000000c22337c20 */ /* 0x000fe20008410000 */
[----:B------:R-:W-:-:S03]  /*11bf0*/  HADD2.F32 R34, -RZ, R68.H1_H1 ;  /* 0x30000044ff227230 */ /* 0x000fc60000004100 */
[----:B------:R-:W-:-:S04]  /*11c00*/  FSETP.GTU.FTZ.AND P0, PT, R35, UR5, PT ;  /* 0x0000000523007c0b */ /* 0x000fc8000bf1c000 */
[----:B------:R-:W-:Y:S02]  /*11c10*/  FSEL R51, R51, RZ, !P0 ;  /* 0x000000ff33337208 */ /* 0x000fe40004000000 */
[----:B------:R-:W-:-:S03]  /*11c20*/  SEL R35, RZ, 0x1, P0 ;  /* 0x00000001ff237807 */ /* 0x000fc60000000000 */
[----:B------:R-:W-:Y:S01]  /*11c30*/  FMUL.FTZ R34, R34, R51 ;  /* 0x0000003322227220 */ /* 0x000fe20000410000 */
[----:B------:R-:W-:-:S07]  /*11c40*/  PRMT R64, R35, 0x7610, R64 ;  /* 0x0000761023407816 */ /* 0x000fce0000000040 */
.L_x_25571:
[----:B------:R-:W-:Y:S05]  /*11c50*/  BSYNC.RECONVERGENT B2 ;  /* 0x0000000000027941 */ /* 0x000fea0003800200 */
.L_x_25570:
        /* <DEDUP_REMOVED lines=16> */
.L_x_25579:
        /* <DEDUP_REMOVED lines=13> */
.L_x_25581:
[----:B------:R-:W-:Y:S05]  /*11e30*/  BSYNC.RECONVERGENT B3 ;  /* 0x0000000000037941 */ /* 0x000fea0003800200 */
.L_x_25580:
        /* <DEDUP_REMOVED lines=43> */
.L_x_25578:
[----:B------:R-:W-:Y:S05]  /*120f0*/  BSYNC.RECONVERGENT B2 ;  /* 0x0000000000027941 */ /* 0x000fea0003800200 */
.L_x_25577:
[----:B------:R-:W-:Y:S01]  /*12100*/  I2FP.F32.U32 R50, R35 ;  /* 0x0000002300327245 */ /* 0x000fe20000201000 */
[----:B------:R-:W-:Y:S02]  /*12110*/  HFMA2 R35, -RZ, RZ, 0.1171875, 0 ;  /* 0x2f800000ff237431 */ /* 0x000fe400000001ff */
[----:B-1---5:R-:W-:-:S03]  /*12120*/  FMUL.FTZ R88, R7, UR13 ;  /* 0x0000000d07587c20 */ /* 0x022fc60008410000 */
[----:B------:R-:W-:Y:S01]  /*12130*/  FFMA.FTZ R35, R50, R35, 1.1641532182693481445e-10 ;  /* 0x2f00000032237423 */ /* 0x000fe20000010023 */
[----:B------:R-:W-:-:S04]  /*12140*/  FMUL.FTZ R88, R88, UR12 ;  /* 0x0000000c58587c20 */ /* 0x000fc80008410000 */
[----:B------:R-:W-:Y:S01]  /*12150*/  FSETP.GTU.FTZ.AND P0, PT, R35, UR5, PT ;  /* 0x0000000523007c0b */ /* 0x000fe2000bf1c000 */
[----:B------:R-:W-:-:S03]  /*12160*/  HADD2.F32 R35, -RZ, R67.H1_H1 ;  /* 0x30000043ff237230 */ /* 0x000fc60000004100 */
[----:B------:R-:W-:Y:S02]  /*12170*/  FSEL R88, R88, RZ, !P0 ;  /* 0x000000ff58587208 */ /* 0x000fe40004000000 */
[----:B------:R-:W-:-:S03]  /*12180*/  SEL R50, RZ, 0x1, P0 ;  /* 0x00000001ff327807 */ /* 0x000fc60000000000 */
[----:B------:R-:W-:Y:S01]  /*12190*/  FMUL.FTZ R35, R35, R88 ;  /* 0x0000005823237220 */ /* 0x000fe20000410000 */
[----:B------:R-:W-:-:S07]  /*121a0*/  PRMT R65, R50, 0x7610, R65 ;  /* 0x0000761032417816 */ /* 0x000fce0000000041 */
.L_x_25550:
[----:B------:R-:W-:Y:S05]  /*121b0*/  BSYNC.RECONVERGENT B1 ;  /* 0x0000000000017941 */ /* 0x000fea0003800200 */
.L_x_25527:
[----:B------:R-:W-:Y:S01]  /*121c0*/  FADD.FTZ R50, RZ, R12 ;  /* 0x0000000cff327221 */ /* 0x000fe20000010000 */
[----:B-1----:R-:W-:Y:S01]  /*121d0*/  IMAD.WIDE.U32 R88, R49, 0x10, R86 ;  /* 0x0000001031587825 */ /* 0x002fe200078e0056 */
        /* <DEDUP_REMOVED lines=37> */
.L_x_25583:
[----:B------:R-:W-:Y:S05]  /*12430*/  BSYNC.RECONVERGENT B1 ;  /* 0x0000000000017941 */ /* 0x000fea0003800200 */
.L_x_25582:
        /* <DEDUP_REMOVED lines=19> */
[----:B------:R-:W-:Y:S01]  /*12570*/  FFMA.FTZ R88, R88, R88, RZ ;  /* 0x0000005858587223 */ /* 0x000fe200000100ff */
[C---:B------:R-:W-:Y:S01]  /*12580*/  FADD.FTZ R86, -R50.reuse, R16 ;  /* 0x0000001032567221 */ /* 0x040fe20000010100 */
[----:B------:R-:W-:Y:S02]  /*12590*/  FADD.FTZ R93, -R50, R35 ;  /* 0x00000023325d7221 */ /* 0x000fe40000010100 */
        /* <DEDUP_REMOVED lines=50> */
.L_x_25599:
[----:B------:R-:W-:Y:S01]  /*128c0*/  FMUL.FTZ R46, R50, R50 ;  /* 0x00000032322e7220 */ /* 0x000fe20000410000 */
[----:B01----:R-:W-:Y:S01]  /*128d0*/  FADD.FTZ R86, R86, R89 ;  /* 0x0000005956567221 */ /* 0x003fe20000010000 */
[----:B------:R-:W0:Y:S01]  /*128e0*/  @!P0 LDC.64 R98, c[0x0][0x3c0] ;  /* 0x0000f000ff628b82 */ /* 0x000e220000000a00 */
[----:B------:R-:W-:Y:S02]  /*128f0*/  BSSY.RECONVERGENT B1, `(.L_x_25585) ;  /* 0x000009c000017945 */ /* 0x000fe40003800200 */
[----:B------:R-:W-:Y:S01]  /*12900*/  FSEL R46, R46, RZ, P2 ;  /* 0x000000ff2e2e7208 */ /* 0x000fe20001000000 */
[----:B------:R-:W-:-:S04]  /*12910*/  FFMA.FTZ R85, R86, R85, UR14 ;  /* 0x0000000e56557e23 */ /* 0x000fc80008010055 */
        /* <DEDUP_REMOVED lines=9> */
[----:B------:R-:W-:Y:S01]  /*129b0*/  VIADD R47, R47, 0xffffffff ;  /* 0xffffffff2f2f7836 */ /* 0x000fe20000000000 */
        /* <DEDUP_REMOVED lines=27> */
[----:B------:R-:W-:Y:S01]  /*12b70*/  SHF.R.S32.HI R105, RZ, 0x1f, R48 ;  /* 0x0000001fff697819 */ /* 0x000fe20000011430 */
[----:B------:R-:W0:Y:S01]  /*12b80*/  LDC.64 R50, c[0x0][0x428] ;  /* 0x00010a00ff327b82 */ /* 0x000e220000000a00 */
[----:B------:R-:W-:-:S02]  /*12b90*/  HADD2.F32 R12, -RZ, R44.H0_H0 ;  /* 0x2000002cff0c7230 */ /* 0x000fc40000004100 */
[C---:B------:R-:W-:Y:S01]  /*12ba0*/  FMUL.FTZ R47, R46.reuse, R47 ;  /* 0x0000002f2e2f7220 */ /* 0x040fe20000410000 */
[----:B------:R-:W-:Y:S01]  /*12bb0*/  LEA.HI R105, R105, R48, RZ, 0x2 ;  /* 0x0000003069697211 */ /* 0x000fe200078f10ff */
[----:B------:R-:W-:Y:S02]  /*12bc0*/  HADD2.F32 R18, -RZ, R66.H0_H0 ;  /* 0x20000042ff127230 */ /* 0x000fe40000004100 */
[C---:B------:R-:W-:Y:S01]  /*12bd0*/  FMUL.FTZ R24, R46.reuse, R13 ;  /* 0x0000000d2e187220 */ /* 0x040fe20000410000 */
[----:B------:R-:W-:Y:S01]  /*12be0*/  HADD2.F32 R113, -RZ, R96.H0_H0 ;  /* 0x20000060ff717230 */ /* 0x000fe20000004100 */
[----:B------:R-:W-:Y:S01]  /*12bf0*/  LEA.HI.SX32 R105, R105, R54, 0x1e ;  /* 0x0000003669697211 */ /* 0x000fe200078ff2ff */
[----:B------:R-:W-:Y:S02]  /*12c00*/  HADD2.F32 R14, -RZ, R66.H1_H1 ;  /* 0x30000042ff0e7230 */ /* 0x000fe40000004100 */
[----:B------:R-:W-:Y:S01]  /*12c10*/  FMUL.FTZ R22, R46, R103 ;  /* 0x000000672e167220 */ /* 0x000fe20000410000 */
[----:B------:R-:W-:-:S02]  /*12c20*/  HADD2.F32 R111, -RZ, R45.H0_H0 ;  /* 0x2000002dff6f7230 */ /* 0x000fc40000004100 */
[----:B------:R-:W-:Y:S01]  /*12c30*/  FMUL.FTZ R20, R46, R15 ;  /* 0x0000000f2e147220 */ /* 0x000fe20000410000 */
[----:B------:R-:W-:Y:S02]  /*12c40*/  HADD2.F32 R16, -RZ, R65.H1_H1 ;  /* 0x30000041ff107230 */ /* 0x000fe40000004100 */
[----:B------:R-:W-:Y:S01]  /*12c50*/  FFMA.FTZ R12, R47, R115, R12 ;  /* 0x000000732f0c7223 */ /* 0x000fe2000001000c */
[----:B------:R-:W-:Y:S02]  /*12c60*/  HADD2.F32 R109, -RZ, R96.H1_H1 ;  /* 0x30000060ff6d7230 */ /* 0x000fe40000004100 */
[----:B------:R-:W-:Y:S01]  /*12c70*/  FFMA.FTZ R13, R24, R18, R113 ;  /* 0x00000012180d7223 */ /* 0x000fe20000010071 */
[----:B------:R-:W-:Y:S01]  /*12c80*/  FFMA.FTZ R14, R22, R14, R111 ;  /* 0x0000000e160e7223 */ /* 0x000fe2000001006f */
[----:B------:R-:W-:Y:S01]  /*12c90*/  FMUL.FTZ R88, R46, R95 ;  /* 0x0000005f2e587220 */ /* 0x000fe20000410000 */
[----:B------:R-:W-:Y:S02]  /*12ca0*/  HADD2.F32 R95, -RZ, R42.H0_H0 ;  /* 0x2000002aff5f7230 */ /* 0x000fe40000004100 */
[----:B------:R-:W-:Y:S01]  /*12cb0*/  FFMA.FTZ R15, R20, R16, R109 ;  /* 0x00000010140f7223 */ /* 0x000fe2000001006d */
[C---:B------:R-:W-:Y:S01]  /*12cc0*/  FMUL.FTZ R16, R46.reuse, R49 ;  /* 0x000000312e107220 */ /* 0x040fe20000410000 */
[C---:B------:R-:W-:Y:S01]  /*12cd0*/  FMUL.FTZ R86, R46.reuse, R93 ;  /* 0x0000005d2e567220 */ /* 0x040fe20000410000 */
[----:B------:R-:W-:Y:S01]  /*12ce0*/  FMUL.FTZ R17, R46, R17 ;  /* 0x000000112e117220 */ /* 0x000fe20000410000 */
[----:B------:R-:W-:-:S02]  /*12cf0*/  HADD2.F32 R93, -RZ, R43.H0_H0 ;  /* 0x2000002bff5d7230 */ /* 0x000fc40000004100 */
[----:B------:R-:W-:Y:S01]  /*12d00*/  FMUL.FTZ R18, R46, R85 ;  /* 0x000000552e127220 */ /* 0x000fe20000410000 */
[----:B0-----:R-:W-:-:S04]  /*12d10*/  IMAD.WIDE.U32 R102, R105, 0x10, R50 ;  /* 0x0000001069667825 */ /* 0x001fc800078e0032 */
[C---:B------:R-:W-:Y:S01]  /*12d20*/  FMUL.FTZ R22, R46.reuse, R89 ;  /* 0x000000592e167220 */ /* 0x040fe20000410000 */
[C---:B------:R-:W-:Y:S01]  /*12d30*/  FMUL.FTZ R24, R46.reuse, R91 ;  /* 0x0000005b2e187220 */ /* 0x040fe20000410000 */
[C---:B------:R-:W-:Y:S01]  /*12d40*/  FMUL.FTZ R19, R46.reuse, R19 ;  /* 0x000000132e137220 */ /* 0x040fe20000410000 */
[----:B------:R-:W-:Y:S01]  /*12d50*/  HADD2.F32 R98, -RZ, R79.H1_H1 ;  /* 0x3000004fff627230 */ /* 0x000fe20000004100 */
[----:B------:R0:W-:Y:S01]  /*12d60*/  STG.E.128 desc[UR8][R102.64], R12 ;  /* 0x0000000c66007986 */ /* 0x0001e2000c101d08 */
[----:B------:R-:W-:Y:S02]  /*12d70*/  HADD2.F32 R100, -RZ, R106.H1_H1 ;  /* 0x3000006aff647230 */ /* 0x000fe40000004100 */
[C---:B------:R-:W-:Y:S01]  /*12d80*/  FMUL.FTZ R20, R46.reuse, R87 ;  /* 0x000000572e147220 */ /* 0x040fe20000410000 */
[----:B------:R-:W-:Y:S02]  /*12d90*/  HADD2.F32 R89, -RZ, R80.H0_H0 ;  /* 0x20000050ff597230 */ /* 0x000fe40000004100 */
[----:B------:R-:W-:Y:S01]  /*12da0*/  FMUL.FTZ R21, R46, R21 ;  /* 0x000000152e157220 */ /* 0x000fe20000410000 */
[----:B------:R-:W-:-:S02]  /*12db0*/  HADD2.F32 R91, -RZ, R40.H0_H0 ;  /* 0x20000028ff5b7230 */ /* 0x000fc40000004100 */
[C---:B------:R-:W-:Y:S01]  /*12dc0*/  FMUL.FTZ R23, R46.reuse, R23 ;  /* 0x000000172e177220 */ /* 0x040fe20000410000 */
[----:B------:R-:W-:Y:S02]  /*12dd0*/  HADD2.F32 R104, -RZ, R107.H0_H0 ;  /* 0x2000006bff687230 */ /* 0x000fe40000004100 */
[C---:B------:R-:W-:Y:S01]  /*12de0*/  FMUL.FTZ R85, R46.reuse, R25 ;  /* 0x000000192e557220 */ /* 0x040fe20000410000 */
[C---:B------:R-:W-:Y:S01]  /*12df0*/  FMUL.FTZ R87, R46.reuse, R27 ;  /* 0x0000001b2e577220 */ /* 0x040fe20000410000 */
[C---:B------:R-:W-:Y:S01]  /*12e00*/  FMUL.FTZ R25, R46.reuse, R29 ;  /* 0x0000001d2e197220 */ /* 0x040fe20000410000 */
[C---:B------:R-:W-:Y:S01]  /*12e10*/  FMUL.FTZ R26, R46.reuse, R97 ;  /* 0x000000612e1a7220 */ /* 0x040fe20000410000 */
[C---:B------:R-:W-:Y:S01]  /*12e20*/  FMUL.FTZ R29, R46.reuse, R33 ;  /* 0x000000212e1d7220 */ /* 0x040fe20000410000 */
[C---:B------:R-:W-:Y:S01]  /*12e30*/  FMUL.FTZ R27, R46.reuse, R31 ;  /* 0x0000001f2e1b7220 */ /* 0x040fe20000410000 */
[C---:B------:R-:W-:Y:S01]  /*12e40*/  IADD3 R33, PT, PT, R105.reuse, 0x20, RZ ;  /* 0x0000002069217810 */ /* 0x040fe20007ffe0ff */
[----:B------:R-:W-:Y:S01]  /*12e50*/  FMUL.FTZ R31, R46, R35 ;  /* 0x000000232e1f7220 */ /* 0x000fe20000410000 */
[C---:B------:R-:W-:Y:S01]  /*12e60*/  VIADD R35, R105.reuse, 0x40 ;  /* 0x0000004069237836 */ /* 0x040fe20000000000 */
[----:B------:R-:W-:Y:S01]  /*12e70*/  IADD3 R47, PT, PT, R105, 0x60, RZ ;  /* 0x00000060692f7810 */ /* 0x000fe20007ffe0ff */
[----:B0-----:R-:W-:-:S02]  /*12e80*/  HADD2.F32 R13, -RZ, R64.H1_H1 ;  /* 0x30000040ff0d7230 */ /* 0x001fc40000004100 */
[C---:B------:R-:W-:Y:S01]  /*12e90*/  FMUL.FTZ R28, R46.reuse, R99 ;  /* 0x000000632e1c7220 */ /* 0x040fe20000410000 */
[----:B------:R-:W-:Y:S02]  /*12ea0*/  HADD2.F32 R14, -RZ, R61.H1_H1 ;  /* 0x3000003dff0e7230 */ /* 0x000fe40000004100 */
[----:B------:R-:W-:Y:S01]  /*12eb0*/  FMUL.FTZ R30, R46, R101 ;  /* 0x000000652e1e7220 */ /* 0x000fe20000410000 */
[----:B------:R-:W-:Y:S02]  /*12ec0*/  HADD2.F32 R102, -RZ, R106.H0_H0 ;  /* 0x2000006aff667230 */ /* 0x000fe40000004100 */
        /* <DEDUP_REMOVED lines=8> */
[----:B------:R-:W-:Y:S02]  /*12f50*/  HADD2.F32 R18, -RZ, R81.H0_H0 ;  /* 0x20000051ff127230 */ /* 0x000fe40000004100 */
[----:B------:R-:W-:Y:S02]  /*12f60*/  HADD2.F32 R19, -RZ, R80.H1_H1 ;  /* 0x30000050ff137230 */ /* 0x000fe40000004100 */
[----:B------:R-:W-:Y:S02]  /*12f70*/  HADD2.F32 R93, -RZ, R41.H0_H0 ;  /* 0x20000029ff5d7230 */ /* 0x000fe40000004100 */
[----:B------:R-:W-:Y:S01]  /*12f80*/  FFMA.FTZ R17, R21, R18, R104 ;  /* 0x0000001215117223 */ /* 0x000fe20000010068 */
[----:B------:R-:W-:-:S02]  /*12f90*/  HADD2.F32 R89, -RZ, R82.H0_H0 ;  /* 0x20000052ff597230 */ /* 0x000fc40000004100 */
[----:B------:R-:W-:Y:S02]  /*12fa0*/  HADD2.F32 R91, -RZ, R38.H0_H0 ;  /* 0x20000026ff5b7230 */ /* 0x000fe40000004100 */
[----:B------:R-:W-:Y:S01]  /*12fb0*/  FFMA.FTZ R18, R22, R19, R93 ;  /* 0x0000001316127223 */ /* 0x000fe2000001005d */
[----:B------:R-:W-:Y:S02]  /*12fc0*/  HADD2.F32 R98, -RZ, R83.H0_H0 ;  /* 0x20000053ff627230 */ /* 0x000fe40000004100 */
[----:B------:R-:W-:Y:S01]  /*12fd0*/  FFMA.FTZ R19, R23, R20, R102 ;  /* 0x0000001417137223 */ /* 0x000fe20000010066 */
[----:B------:R-:W-:Y:S02]  /*12fe0*/  HADD2.F32 R100, -RZ, R108.H0_H0 ;  /* 0x2000006cff647230 */ /* 0x000fe40000004100 */
[----:B------:R-:W-:Y:S01]  /*12ff0*/  FFMA.FTZ R20, R24, R89, R91 ;  /* 0x0000005918147223 */ /* 0x000fe2000001005b */
[----:B------:R-:W-:Y:S02]  /*13000*/  HADD2.F32 R23, -RZ, R82.H1_H1 ;  /* 0x30000052ff177230 */ /* 0x000fe40000004100 */
[----:B------:R-:W-:-:S02]  /*13010*/  HADD2.F32 R95, -RZ, R39.H0_H0 ;  /* 0x20000027ff5f7230 */ /* 0x000fc40000004100 */
[----:B------:R-:W-:Y:S01]  /*13020*/  FFMA.FTZ R21, R85, R98, R100 ;  /* 0x0000006255157223 */ /* 0x000fe20000010064 */
[----:B------:R-:W-:Y:S02]  /*13030*/  HADD2.F32 R24, -RZ, R83.H1_H1 ;  /* 0x30000053ff187230 */ /* 0x000fe40000004100 */
        /* <DEDUP_REMOVED lines=11> */
[C---:B------:R-:W-:Y:S01]  /*130f0*/  VIADD R49, R105.reuse, 0x80 ;  /* 0x0000008069317836 */ /* 0x040fe20000000000 */
[----:B------:R-:W-:Y:S01]  /*13100*/  IADD3 R105, PT, PT, R105, 0xa0, RZ ;  /* 0x000000a069697810 */ /* 0x000fe20007ffe0ff */
        /* <DEDUP_REMOVED lines=26> */
.L_x_25586:
[----:B------:R-:W-:Y:S05]  /*132b0*/  BSYNC.RECONVERGENT B1 ;  /* 0x0000000000017941 */ /* 0x000fea0003800200 */
.L_x_25585:
[----:B0-----:R-:W0:Y:S02]  /*132c0*/  LDC.64 R12, c[0x0][0x380] ;  /* 0x0000e000ff0c7b82 */ /* 0x001e240000000a00 */
[----:B0-----:R-:W-:-:S05]  /*132d0*/  IMAD R53, R12, 0x4, R53 ;  /* 0x000000040c357824 */ /* 0x001fca00078e0235 */
[----:B------:R-:W-:-:S13]  /*132e0*/  ISETP.GE.AND P0, PT, R53, R13, PT ;  /* 0x0000000d3500720c */ /* 0x000fda0003f06270 */
[----:B------:R-:W-:Y:S05]  /*132f0*/  @!P0 BRA `(.L_x_25587) ;  /* 0xfffffedc004c8947 */ /* 0x000fea000383ffff */
[----:B------:R-:W-:Y:S05]  /*13300*/  BSYNC B0 ;  /* 0x0000000000007941 */ /* 0x000fea0003800000 */
.L_x_25241:
[----:B------:R-:W-:Y:S05]  /*13310*/  EXIT ;  /* 0x000000000000794d */ /* 0x000fea0003800000 */
.L_x_25584:
[----:B0-----:R-:W-:Y:S01]  /*13320*/  HFMA2 R51, -RZ, RZ, 0, 5.9604644775390625e-08 ;  /* 0x00000001ff337431 */ /* 0x001fe200000001ff */
[----:B------:R-:W-:Y:S01]  /*13330*/  BSSY B1, `(.L_x_25588) ;  /* 0x0000006000017945 */ /* 0x000fe20003800000 */
[----:B------:R-:W-:Y:S01]  /*13340*/  IMAD.MOV.U32 R49, RZ, RZ, 0x1f ;  /* 0x0000001fff317424 */ /* 0x000fe200078e00ff */
[----:B------:R-:W-:-:S07]  /*13350*/  MOV R46, 0xffffffff ;  /* 0xffffffff002e7802 */ /* 0x000fce0000000f00 */
[----:B-----5:R-:W-:Y:S05]  /*13360*/  WARPSYNC.COLLECTIVE R46, `(.L_x_25589) ;  /* 0x000000002e087348 */ /* 0x020fea0003c00000 */
[----:B------:R0:W1:Y:S02]  /*13370*/  SHFL.BFLY P1, R89, R98, R51, R49 ;  /* 0x0c00003362597389 */ /* 0x0000640000020031 */
[----:B01---5:R-:W-:Y:S05]  /*13380*/  ENDCOLLECTIVE ;  /* 0x000000000000791b */ /* 0x023fea0003800000 */
.L_x_25589:
[----:B------:R-:W-:Y:S05]  /*13390*/  BSYNC B1 ;  /* 0x0000000000017941 */ /* 0x000fea0003800000 */
.L_x_25588:
        /* <DEDUP_REMOVED lines=8> */
.L_x_25590:
[----:B------:R-:W-:Y:S02]  /*13420*/  IMAD.MOV.U32 R51, RZ, RZ, 0x4 ;  /* 0x00000004ff337424 */ /* 0x000fe400078e00ff */
[----:B------:R-:W-:-:S05]  /*13430*/  FADD.FTZ R91, R98, R89 ;  /* 0x00000059625b7221 */ /* 0x000fca0000010000 */
[----:B------:R-:W-:-:S07]  /*13440*/  MOV R98, R91 ;  /* 0x0000005b00627202 */ /* 0x000fce0000000f00 */
[----:B------:R-:W-:Y:S05]  /*13450*/  WARPSYNC.COLLECTIVE R46, `(.L_x_25591) ;  /* 0x000000002e087348 */ /* 0x000fea0003c00000 */
[----:B------:R0:W1:Y:S02]  /*13460*/  SHFL.BFLY P1, R89, R98, R51, R49 ;  /* 0x0c00003362597389 */ /* 0x0000640000020031 */
[----:B01----:R-:W-:Y:S05]  /*13470*/  ENDCOLLECTIVE ;  /* 0x000000000000791b */ /* 0x003fea0003800000 */
.L_x_25591:
[----:B------:R-:W-:Y:S02]  /*13480*/  IMAD.MOV.U32 R51, RZ, RZ, 0x8 ;  /* 0x00000008ff337424 */ /* 0x000fe400078e00ff */
[----:B------:R-:W-:-:S05]  /*13490*/  FADD.FTZ R87, R91, R89 ;  /* 0x000000595b577221 */ /* 0x000fca0000010000 */
[----:B------:R-:W-:-:S07]  /*134a0*/  MOV R98, R87 ;  /* 0x0000005700627202 */ /* 0x000fce0000000f00 */
[----:B------:R-:W-:Y:S05]  /*134b0*/  WARPSYNC.COLLECTIVE R46, `(.L_x_25592) ;  /* 0x000000002e087348 */ /* 0x000fea0003c00000 */
[----:B------:R0:W1:Y:S02]  /*134c0*/  SHFL.BFLY P1, R89, R98, R51, R49 ;  /* 0x0c00003362597389 */ /* 0x0000640000020031 */
[----:B01----:R-:W-:Y:S05]  /*134d0*/  ENDCOLLECTIVE ;  /* 0x000000000000791b */ /* 0x003fea0003800000 */
.L_x_25592:
[----:B------:R-:W-:Y:S02]  /*134e0*/  IMAD.MOV.U32 R51, RZ, RZ, 0x10 ;  /* 0x00000010ff337424 */ /* 0x000fe400078e00ff */
[----:B------:R-:W-:-:S05]  /*134f0*/  FADD.FTZ R86, R87, R89 ;  /* 0x0000005957567221 */ /* 0x000fca0000010000 */
[----:B------:R-:W-:-:S07]  /*13500*/  MOV R98, R86 ;  /* 0x0000005600627202 */ /* 0x000fce0000000f00 */
[----:B------:R-:W-:Y:S05]  /*13510*/  WARPSYNC.COLLECTIVE R46, `(.L_x_25593) ;  /* 0x000000002e087348 */ /* 0x000fea0003c00000 */
[----:B------:R0:W1:Y:S02]  /*13520*/  SHFL.BFLY P1, R89, R98, R51, R49 ;  /* 0x0c00003362597389 */ /* 0x0000640000020031 */
[----:B01----:R-:W-:Y:S05]  /*13530*/  ENDCOLLECTIVE ;  /* 0x000000000000791b */ /* 0x003fea0003800000 */
.L_x_25593:
[----:B------:R-:W-:Y:S02]  /*13540*/  IMAD.MOV.U32 R51, RZ, RZ, 0x1 ;  /* 0x00000001ff337424 */ /* 0x000fe400078e00ff */
        /* <DEDUP_REMOVED lines=50> */
[----:B------:R-:W-:-:S05]  /*13870*/  FFMA.FTZ R93, R93, R93, R86 ;  /* 0x0000005d5d5d7223 */ /* 0x000fca0000010056 */
[----:B------:R-:W-:-:S07]  /*13880*/  MOV R98, R93 ;  /* 0x0000005d00627202 */ /* 0x000fce0000000f00 */
[----:B------:R-:W-:Y:S05]  /*13890*/  WARPSYNC.COLLECTIVE R46, `(.L_x_25594) ;  /* 0x000000002e087348 */ /* 0x000fea0003c00000 */
[----:B------:R0:W1:Y:S02]  /*138a0*/  SHFL.BFLY P1, R89, R98, R51, R49 ;  /* 0x0c00003362597389 */ /* 0x0000640000020031 */
[----:B01----:R-:W-:Y:S05]  /*138b0*/  ENDCOLLECTIVE ;  /* 0x000000000000791b */ /* 0x003fea0003800000 */
.L_x_25594:
[----:B------:R-:W-:Y:S01]  /*138c0*/  MOV R51, 0x2 ;  /* 0x0000000200337802 */ /* 0x000fe20000000f00 */
[----:B------:R-:W-:-:S04]  /*138d0*/  FADD.FTZ R91, R93, R89 ;  /* 0x000000595d5b7221 */ /* 0x000fc80000010000 */
[----:B------:R-:W-:-:S07]  /*138e0*/  IMAD.MOV.U32 R98, RZ, RZ, R91 ;  /* 0x000000ffff627224 */ /* 0x000fce00078e005b */
[----:B------:R-:W-:Y:S05]  /*138f0*/  WARPSYNC.COLLECTIVE R46, `(.L_x_25595) ;  /* 0x000000002e087348 */ /* 0x000fea0003c00000 */
[----:B------:R0:W1:Y:S02]  /*13900*/  SHFL.BFLY P1, R89, R98, R51, R49 ;  /* 0x0c00003362597389 */ /* 0x0000640000020031 */
[----:B01----:R-:W-:Y:S05]  /*13910*/  ENDCOLLECTIVE ;  /* 0x000000000000791b */ /* 0x003fea0003800000 */
.L_x_25595:
[----:B------:R-:W-:Y:S02]  /*13920*/  HFMA2 R51, -RZ, RZ, 0, 2.384185791015625e-07 ;  /* 0x00000004ff337431 */ /* 0x000fe400000001ff */
[----:B------:R-:W-:-:S04]  /*13930*/  FADD.FTZ R88, R91, R89 ;  /* 0x000000595b587221 */ /* 0x000fc80000010000 */
[----:B------:R-:W-:-:S07]  /*13940*/  IMAD.MOV.U32 R98, RZ, RZ, R88 ;  /* 0x000000ffff627224 */ /* 0x000fce00078e0058 */
[----:B------:R-:W-:Y:S05]  /*13950*/  WARPSYNC.COLLECTIVE R46, `(.L_x_25596) ;  /* 0x000000002e087348 */ /* 0x000fea0003c00000 */
[----:B------:R0:W1:Y:S02]  /*13960*/  SHFL.BFLY P1, R89, R98, R51, R49 ;  /* 0x0c00003362597389 */ /* 0x0000640000020031 */
[----:B01----:R-:W-:Y:S05]  /*13970*/  ENDCOLLECTIVE ;  /* 0x000000000000791b */ /* 0x003fea0003800000 */
.L_x_25596:
[----:B------:R-:W-:Y:S01]  /*13980*/  MOV R51, 0x8 ;  /* 0x0000000800337802 */ /* 0x000fe20000000f00 */
[----:B------:R-:W-:-:S04]  /*13990*/  FADD.FTZ R87, R88, R89 ;  /* 0x0000005958577221 */ /* 0x000fc80000010000 */
[----:B------:R-:W-:-:S07]  /*139a0*/  IMAD.MOV.U32 R98, RZ, RZ, R87 ;  /* 0x000000ffff627224 */ /* 0x000fce00078e0057 */
[----:B------:R-:W-:Y:S05]  /*139b0*/  WARPSYNC.COLLECTIVE R46, `(.L_x_25597) ;  /* 0x000000002e087348 */ /* 0x000fea0003c00000 */
[----:B------:R0:W1:Y:S02]  /*139c0*/  SHFL.BFLY P1, R89, R98, R51, R49 ;  /* 0x0c00003362597389 */ /* 0x0000640000020031 */
[----:B01----:R-:W-:Y:S05]  /*139d0*/  ENDCOLLECTIVE ;  /* 0x000000000000791b */ /* 0x003fea0003800000 */
.L_x_25597:
[----:B------:R-:W-:Y:S02]  /*139e0*/  HFMA2 R51, -RZ, RZ, 0, 9.5367431640625e-07 ;  /* 0x00000010ff337431 */ /* 0x000fe400000001ff */
[----:B------:R-:W-:-:S04]  /*139f0*/  FADD.FTZ R86, R87, R89 ;  /* 0x0000005957567221 */ /* 0x000fc80000010000 */
[----:B------:R-:W-:-:S07]  /*13a00*/  IMAD.MOV.U32 R98, RZ, RZ, R86 ;  /* 0x000000ffff627224 */ /* 0x000fce00078e0056 */
[----:B------:R-:W-:Y:S05]  /*13a10*/  WARPSYNC.COLLECTIVE R46, `(.L_x_25598) ;  /* 0x000000002e087348 */ /* 0x000fea0003c00000 */
[----:B------:R0:W1:Y:S02]  /*13a20*/  SHFL.BFLY P1, R89, R98, R51, R49 ;  /* 0x0c00003362597389 */ /* 0x0000640000020031 */
[----:B01----:R-:W-:Y:S05]  /*13a30*/  ENDCOLLECTIVE ;  /* 0x000000000000791b */ /* 0x003fea0003800000 */
.L_x_25598:
[----:B------:R-:W-:Y:S05]  /*13a40*/  BRA `(.L_x_25599) ;  /* 0xffffffec009c7947 */ /* 0x000fea000383ffff */
.L_x_25600:
        /* <DEDUP_REMOVED lines=11> */
.L_x_28845:


//--------------------- .text._ZN10layer_norm13ln_fwd_kernelINS_13Kernel_traitsIfffffjLj768ELj1ELj4ELj1ELj16ENS_18Kernel_traits_baseILj768EfffffjLj128EEEEELb0ELb0ELb0ELb0EEEvNS_9FwdParamsE --------------------------
	.section	.text._ZN10layer_norm13ln_fwd_kernelINS_13Kernel_traitsIfffffjLj768ELj1ELj4ELj1ELj16ENS_18Kernel_traits_baseILj768EfffffjLj128EEEEELb0ELb0ELb0ELb0EEEvNS_9FwdParamsE,"ax",@progbits
	.align	128
        .global         _ZN10layer_norm13ln_fwd_kernelINS_13Kernel_traitsIfffffjLj768ELj1ELj4ELj1ELj16ENS_18Kernel_traits_baseILj768EfffffjLj128EEEEELb0ELb0ELb0ELb0EEEvNS_9FwdParamsE
        .type           _ZN10layer_norm13ln_fwd_kernelINS_13Kernel_traitsIfffffjLj768ELj1ELj4ELj1ELj16ENS_18Kernel_traits_baseILj768EfffffjLj128EEEEELb0ELb0ELb0ELb0EEEvNS_9FwdParamsE,@function
        .size           _ZN10layer_norm13ln_fwd_kernelINS_13Kernel_traitsIfffffjLj768ELj1ELj4ELj1ELj16ENS_18Kernel_traits_baseILj768EfffffjLj128EEEEELb0ELb0ELb0ELb0EEEvNS_9FwdParamsE,(.L_x_28846 - _ZN10layer_norm13ln_fwd_kernelINS_13Kernel_traitsIfffffjLj768ELj1ELj4ELj1ELj16ENS_18Kernel_traits_baseILj768EfffffjLj128EEEEELb0ELb0ELb0ELb0EEEvNS_9FwdParamsE)
        .other          _ZN10layer_norm13ln_fwd_kernelINS_13Kernel_traitsIfffffjLj768ELj1ELj4ELj1ELj16ENS_18Kernel_traits_baseILj768EfffffjLj128EEEEELb0ELb0ELb0ELb0EEEvNS_9FwdParamsE,@"STO_CUDA_ENTRY STV_DEFAULT"
_ZN10layer_norm13ln_fwd_kernelINS_13Kernel_traitsIfffffjLj768ELj1ELj4ELj1ELj16ENS_18Kernel_traits_baseILj768EfffffjLj128EEEEELb0ELb0ELb0ELb0EEEvNS_9FwdParamsE:
.text._ZN10layer_norm13ln_fwd_kernelINS_13Kernel_traitsIfffffjLj768ELj1ELj4ELj1ELj16ENS_18Kernel_traits_baseILj768EfffffjLj128EEEEELb0ELb0ELb0ELb0EEEvNS_9FwdParamsE:
        /* <DEDUP_REMOVED lines=37> */
[----:B------:R0:W5:Y:S02]  /*0250*/  @P2 LDG.E.128 R44, desc[UR6][R12.64] ;  /* 0x000000060c2c2981 */ /* 0x000164000c1e1d00 */
[----:B------:R-:W2:Y:S01]  /*0260*/  @P4 LDC.64 R20, c[0x0][0x3d0] ;  /* 0x0000f400ff144b82 */ /* 0x000ea20000000a00 */
[C---:B---3--:R-:W-:Y:S01]  /*0270*/  @P2 IMAD.WIDE.U32 R14, R65.reuse, 0x10, R14 ;  /* 0x00000010410e2825 */ /* 0x048fe200078e000e */
[----:B------:R-:W-:-:S04]  /*0280*/  @P2 IADD3 R65, PT, PT, R65, 0x20, RZ ;  /* 0x0000002041412810 */ /* 0x000fc80007ffe0ff */
[----:B------:R0:W5:Y:S02]  /*0290*/  @P2 LDG.E.128 R40, desc[UR6][R14.64] ;  /* 0x000000060e282981 */ /* 0x000164000c1e1d00 */
[----:B------:R-:W3:Y:S01]  /*02a0*/  @P4 LDC.64 R22, c[0x0][0x438] ;  /* 0x00010e00ff164b82 */ /* 0x000ee20000000a00 */
[----:B----4-:R-:W-:-:S05]  /*02b0*/  @P3 IMAD.WIDE.U32 R16, R65, 0x10, R16 ;  /* 0x0000001041103825 */ /* 0x010fca00078e0010 */
[----:B------:R0:W5:Y:S01]  /*02c0*/  @P3 LDG.E.128 R36, desc[UR6][R16.64] ;  /* 0x0000000610243981 */ /* 0x000162000c1e1d00 */
[C---:B-1----:R-:W-:Y:S01]  /*02d0*/  @P3 IMAD.WIDE.U32 R18, R65.reuse, 0x10, R18 ;  /* 0x0000001041123825 */ /* 0x042fe200078e0012 */
[----:B------:R-:W-:Y:S01]  /*02e0*/  @P3 IADD3 R65, PT, PT, R65, 0x20, RZ ;  /* 0x0000002041413810 */ /* 0x000fe20007ffe0ff */
[----:B------:R-:W1:Y:S03]  /*02f0*/  @P0 LDC.64 R4, c[0x0][0x3d0] ;  /* 0x0000f400ff040b82 */ /* 0x000e660000000a00 */
[----:B------:R0:W5:Y:S01]  /*0300*/  @P3 LDG.E.128 R32, desc[UR6][R18.64] ;  /* 0x0000000612203981 */ /* 0x000162000c1e1d00 */
[----:B--2---:R-:W-:-:S04]  /*0310*/  @P4 IMAD.WIDE.U32 R20, R65, 0x10, R20 ;  /* 0x0000001041144825 */ /* 0x004fc800078e0014 */
[----:B------:R-:W2:Y:S01]  /*0320*/  @P0 LDC.64 R6, c[0x0][0x438] ;  /* 0x00010e00ff060b82 */ /* 0x000ea20000000a00 */
[----:B------:R0:W5:Y:S01]  /*0330*/  @P4 LDG.E.128 R28, desc[UR6][R20.64] ;  /* 0x00000006141c4981 */ /* 0x000162000c1e1d00 */
[----:B---3--:R-:W-:-:S05]  /*0340*/  @P4 IMAD.WIDE.U32 R22, R65, 0x10, R22 ;  /* 0x0000001041164825 */ /* 0x008fca00078e0016 */
[----:B------:R0:W5:Y:S01]  /*0350*/  @P4 LDG.E.128 R24, desc[UR6][R22.64] ;  /* 0x0000000616184981 */ /* 0x000162000c1e1d00 */
[----:B-1----:R-:W-:-:S05]  /*0360*/  @P0 IMAD.WIDE.U32 R4, R2, 0x10, R4 ;  /* 0x0000001002040825 */ /* 0x002fca00078e0004 */
[----:B------:R0:W5:Y:S01]  /*0370*/  @P0 LDG.E.128 R60, desc[UR6][R4.64] ;  /* 0x00000006043c0981 */ /* 0x000162000c1e1d00 */
[----:B--2---:R-:W-:-:S05]  /*0380*/  @P0 IMAD.WIDE.U32 R6, R2, 0x10, R6 ;  /* 0x0000001002060825 */ /* 0x004fca00078e0006 */
[----:B------:R0:W5:Y:S01]  /*0390*/  @P0 LDG.E.128 R56, desc[UR6][R6.64] ;  /* 0x0000000606380981 */ /* 0x000162000c1e1d00 */
        /* <DEDUP_REMOVED lines=8> */
[----:B------:R-:W5:Y:S01]  /*0420*/  LDG.E.128 R16, desc[UR6][R16.64] ;  /* 0x0000000610107981 */ /* 0x000f62000c1e1d00 */
[----:B------:R-:W-:Y:S05]  /*0430*/  BRA `(.L_x_25603) ;  /* 0x0000000000a87947 */ /* 0x000fea0003800000 */
.L_x_25602:
        /* <DEDUP_REMOVED lines=14> */
[----:B------:R0:W5:Y:S02]  /*0520*/  @P1 LDG.E.128 R52, desc[UR6][R4.64] ;  /* 0x0000000604341981 */ /* 0x000164000c1e1d00 */
[----:B------:R-:W4:Y:S01]  /*0530*/  @P0 LDC.64 R6, c[0x0][0x3d0] ;  /* 0x0000f400ff060b82 */ /* 0x000f220000000a00 */
[C---:B-1----:R-:W-:Y:S01]  /*0540*/  @P2 IMAD.WIDE.U32 R10, R27.reuse, 0x10, R8 ;  /* 0x000000101b0a2825 */ /* 0x042fe200078e0008 */
[----:B------:R-:W-:-:S04]  /*0550*/  @P2 IADD3 R27, PT, PT, R27, 0x20, RZ ;  /* 0x000000201b1b2810 */ /* 0x000fc80007ffe0ff */
[----:B------:R0:W5:Y:S02]  /*0560*/  @P2 LDG.E.128 R44, desc[UR6][R10.64] ;  /* 0x000000060a2c2981 */ /* 0x000164000c1e1d00 */
[----:B------:R-:W1:Y:S01]  /*0570*/  @P5 LDC.64 R24, c[0x0][0x3d0] ;  /* 0x0000f400ff185b82 */ /* 0x000e620000000a00 */
[C---:B--2---:R-:W-:Y:S01]  /*0580*/  @P3 IMAD.WIDE.U32 R12, R27.reuse, 0x10, R12 ;  /* 0x000000101b0c3825 */ /* 0x044fe200078e000c */
[----:B------:R-:W-:-:S04]  /*0590*/  @P3 IADD3 R27, PT, PT, R27, 0x20, RZ ;  /* 0x000000201b1b3810 */ /* 0x000fc80007ffe0ff */
[----:B------:R0:W5:Y:S01]  /*05a0*/  @P3 LDG.E.128 R36, desc[UR6][R12.64] ;  /* 0x000000060c243981 */ /* 0x000162000c1e1d00 */
[C---:B---3--:R-:W-:Y:S01]  /*05b0*/  @P4 IMAD.WIDE.U32 R14, R27.reuse, 0x10, R14 ;  /* 0x000000101b0e4825 */ /* 0x048fe200078e000e */
[----:B------:R-:W-:-:S04]  /*05c0*/  @P4 IADD3 R27, PT, PT, R27, 0x20, RZ ;  /* 0x000000201b1b4810 */ /* 0x000fc80007ffe0ff */
[----:B------:R0:W5:Y:S01]  /*05d0*/  @P4 LDG.E.128 R28, desc[UR6][R14.64] ;  /* 0x000000060e1c4981 */ /* 0x000162000c1e1d00 */
[----:B----4-:R-:W-:-:S05]  /*05e0*/  @P0 IMAD.WIDE.U32 R8, R2, 0x10, R6 ;  /* 0x0000001002080825 */ /* 0x010fca00078e0006 */
[----:B------:R0:W5:Y:S01]  /*05f0*/  @P0 LDG.E.128 R60, desc[UR6][R8.64] ;  /* 0x00000006083c0981 */ /* 0x000162000c1e1d00 */
[----:B-1----:R-:W-:-:S05]  /*0600*/  @P5 IMAD.WIDE.U32 R6, R27, 0x10, R24 ;  /* 0x000000101b065825 */ /* 0x002fca00078e0018 */
[----:B------:R0:W5:Y:S01]  /*0610*/  @P5 LDG.E.128 R20, desc[UR6][R6.64] ;  /* 0x0000000606145981 */ /* 0x000162000c1e1d00 */
        /* <DEDUP_REMOVED lines=10> */
[----:B------:R-:W-:Y:S02]  /*06c0*/  @P5 CS2R R18, SRZ ;  /* 0x0000000000125805 */ /* 0x000fe4000001ff00 */
[----:B0-----:R-:W-:-:S07]  /*06d0*/  @P5 CS2R R16, SRZ ;  /* 0x0000000000105805 */ /* 0x001fce000001ff00 */
.L_x_25603:
[----:B------:R-:W-:Y:S05]  /*06e0*/  BSYNC.RECONVERGENT B0 ;  /* 0x0000000000007941 */ /* 0x000fea0003800200 */
.L_x_25601:
[----:B------:R-:W0:Y:S02]  /*06f0*/  LDCU UR4, c[0x0][0x384] ;  /* 0x00007080ff0477ac */ /* 0x000e240008000800 */
[----:B0-----:R-:W-:-:S13]  /*0700*/  ISETP.GE.AND P0, PT, R0, UR4, PT ;  /* 0x0000000400007c0c */ /* 0x001fda000bf06270 */
[----:B------:R-:W-:Y:S05]  /*0710*/  @P0 EXIT ;  /* 0x000000000000094d */ /* 0x000fea0003800000 */
[----:B------:R-:W0:Y:S01]  /*0720*/  LDCU.64 UR4, c[0x0][0x3e0] ;  /* 0x00007c00ff0477ac */ /* 0x000e220008000a00 */
[----:B------:R-:W1:Y:S01]  /*0730*/  LDCU UR8, c[0x0][0x388] ;  /* 0x00007100ff0877ac */ /* 0x000e620008000800 */
[----:B0-----:R-:W-:Y:S01]  /*0740*/  UISETP.NE.U32.AND UP0, UPT, UR4, URZ, UPT ;  /* 0x000000ff0400728c */ /* 0x001fe2000bf05070 */
[----:B------:R-:W0:Y:S03]  /*0750*/  LDCU.U8 UR4, c[0x0][0x410] ;  /* 0x00008200ff0477ac */ /* 0x000e260008000000 */
[----:B------:R-:W-:Y:S01]  /*0760*/  UISETP.NE.AND.EX UP0, UPT, UR5, URZ, UPT, UP0 ;  /* 0x000000ff0500728c */ /* 0x000fe2000bf05300 */
[----:B------:R-:W2:Y:S05]  /*0770*/  LDCU UR5, c[0x0][0x448] ;  /* 0x00008900ff0577ac */ /* 0x000eaa0008000800 */
[----:B-1----:R-:W-:-:S13]  /*0780*/  PLOP3.LUT P4, PT, PT, PT, UP0, 0x80, 0x8 ;  /* 0x000000000008781c */ /* 0x002fda0003f8f008 */
.L_x_25635:
[----:B------:R-:W1:Y:S01]  /*0790*/  @P4 LDC.64 R6, c[0x0][0x3e0] ;  /* 0x0000f800ff064b82 */ /* 0x000e620000000a00 */
[----:B-----5:R-:W-:-:S07]  /*07a0*/  HFMA2 R93, -RZ, RZ, 1.875, 0 ;  /* 0x3f800000ff5d7431 */ /* 0x020fce00000001ff */
[----:B0-234-:R-:W3:Y:S01]  /*07b0*/  LDC.64 R8, c[0x0][0x3a0] ;  /* 0x0000e800ff087b82 */ /* 0x01dee20000000a00 */
[----:B-1----:R-:W-:-:S07]  /*07c0*/  @P4 IMAD.WIDE R64, R0, 0x4, R6 ;  /* 0x0000000400404825 */ /* 0x002fce00078e0206 */
[----:B------:R-:W3:Y:S01]  /*07d0*/  LDC.64 R6, c[0x0][0x3e0] ;  /* 0x0000f800ff067b82 */ /* 0x000ee20000000a00 */
[----:B-----5:R1:W5:Y:S01]  /*07e0*/  @P4 LDG.E R93, desc[UR6][R64.64] ;  /* 0x00000006405d4981 */ /* 0x020362000c1e1900 */
[----:B------:R-:W-:Y:S01]  /*07f0*/  IMAD R66, R0, UR8, RZ ;  /* 0x0000000800427c24 */ /* 0x000fe2000f8e02ff */
[----:B------:R-:W-:Y:S01]  /*0800*/  ISETP.GE.U32.AND P3, PT, R3, 0x20, PT ;  /* 0x000000200300780c */ /* 0x000fe20003f66070 */
[----:B------:R-:W-:Y:S03]  /*0810*/  BSSY.RECONVERGENT B0, `(.L_x_25604) ;  /* 0x000002b000007945 */ /* 0x000fe60003800200 */
[----:B------:R-:W-:-:S04]  /*0820*/  SHF.R.S32.HI R67, RZ, 0x1f, R66 ;  /* 0x0000001fff437819 */ /* 0x000fc80000011442 */
[----:B------:R-:W-:-:S04]  /*0830*/  LEA.HI R67, R67, R66, RZ, 0x2 ;  /* 0x0000004243437211 */ /* 0x000fc800078f10ff */
[----:B------:R-:W-:-:S04]  /*0840*/  LEA.HI.SX32 R92, R67, R2, 0x1e ;  /* 0x00000002435c7211 */ /* 0x000fc800078ff2ff */
[----:B------:R-:W-:Y:S02]  /*0850*/  MOV R94, R92 ;  /* 0x0000005c005e7202 */ /* 0x000fe40000000f00 */
[----:B---3--:R-:W-:-:S04]  /*0860*/  LOP3.LUT P0, RZ, R8, R6, RZ, 0xfc, !PT ;  /* 0x0000000608ff7212 */ /* 0x008fc8000780fcff */
[----:B------:R-:W-:Y:S01]  /*0870*/  LOP3.LUT P0, RZ, R9, R7, RZ, 0xfc, P0 ;  /* 0x0000000709ff7212 */ /* 0x000fe2000000fcff */
[----:B-1----:R-:W-:-:S12]  /*0880*/  @!P3 BRA `(.L_x_25605) ;  /* 0x00000000008cb947 */ /* 0x002fd80003800000 */
[----:B------:R-:W-:Y:S01]  /*0890*/  ISETP.NE.U32.AND P1, PT, R8, RZ, PT ;  /* 0x000000ff0800720c */ /* 0x000fe20003f25070 */
[----:B------:R-:W1:Y:S03]  /*08a0*/  LDC.64 R64, c[0x0][0x390] ;  /* 0x0000e400ff407b82 */ /* 0x000e660000000a00 */
[----:B------:R-:W-:-:S13]  /*08b0*/  ISETP.NE.AND.EX P1, PT, R9, RZ, PT, P1 ;  /* 0x000000ff0900720c */ /* 0x000fda0003f25310 */
[----:B------:R-:W3:Y:S01]  /*08c0*/  @P1 LDC.64 R68, c[0x0][0x3a0] ;  /* 0x0000e800ff441b82 */ /* 0x000ee20000000a00 */
[----:B-1----:R-:W-:-:S06]  /*08d0*/  IMAD.WIDE.U32 R64, R92, 0x10, R64 ;  /* 0x000000105c407825 */ /* 0x002fcc00078e0040 */
[----:B------:R-:W4:Y:S01]  /*08e0*/  LDG.E.128 R64, desc[UR6][R64.64] ;  /* 0x0000000640407981 */ /* 0x000f22000c1e1d00 */
[----:B---3--:R-:W-:-:S06]  /*08f0*/  @P1 IMAD.WIDE.U32 R68, R92, 0x10, R68 ;  /* 0x000000105c441825 */ /* 0x008fcc00078e0044 */
[----:B------:R-:W4:Y:S02]  /*0900*/  @P1 LDG.E.128 R68, desc[UR6][R68.64] ;  /* 0x0000000644441981 */ /* 0x000f24000c1e1d00 */
[-C--:B----45:R-:W-:Y:S01]  /*0910*/  @P1 FFMA.FTZ R5, R64, R93.reuse, R68 ;  /* 0x0000005d40051223 */ /* 0x0b0fe20000010044 */
        /* <DEDUP_REMOVED lines=22> */
.L_x_25606:
[----:B------:R-:W1:Y:S01]  /*0a80*/  @P0 LDC.64 R64, c[0x0][0x3a8] ;  /* 0x0000ea00ff400b82 */ /* 0x000e620000000a00 */
[C---:B------:R-:W-:Y:S01]  /*0a90*/  IADD3 R94, PT, PT, R92.reuse, 0x20, RZ ;  /* 0x000000205c5e7810 */ /* 0x040fe20007ffe0ff */
[----:B-1----:R-:W-:-:S05]  /*0aa0*/  @P0 IMAD.WIDE.U32 R64, R92, 0x10, R64 ;  /* 0x000000105c400825 */ /* 0x002fca00078e0040 */
[----:B------:R1:W-:Y:S02]  /*0ab0*/  @P0 STG.E.128 desc[UR6][R64.64], R12 ;  /* 0x0000000c40000986 */ /* 0x0003e4000c101d06 */
.L_x_25605:
[----:B0-2---:R-:W-:Y:S05]  /*0ac0*/  BSYNC.RECONVERGENT B0 ;  /* 0x0000000000007941 */ /* 0x005fea0003800200 */
.L_x_25604:
[----:B------:R-:W-:Y:S01]  /*0ad0*/  ISETP.GE.U32.AND P1, PT, R3, 0x40, PT ;  /* 0x000000400300780c */ /* 0x000fe20003f26070 */
[----:B------:R-:W-:Y:S03]  /*0ae0*/  BSSY.RECONVERGENT B0, `(.L_x_25607) ;  /* 0x0000022000007945 */ /* 0x000fe60003800200 */
[----:B-1----:R-:W-:-:S09]  /*0af0*/  P2R R64, PR, RZ, 0x2 ;  /* 0x00000002ff407803 */ /* 0x002fd20000000000 */
        /* <DEDUP_REMOVED lines=28> */
.L_x_25609:
[----:B------:R-:W0:Y:S02]  /*0cc0*/  @P0 LDC.64 R64, c[0x0][0x3a8] ;  /* 0x0000ea00ff400b82 */ /* 0x000e240000000a00 */
[C---:B0-----:R-:W-:Y:S01]  /*0cd0*/  @P0 IMAD.WIDE.U32 R64, R94.reuse, 0x10, R64 ;  /* 0x000000105e400825 */ /* 0x041fe200078e0040 */
[----:B------:R-:W-:-:S04]  /*0ce0*/  IADD3 R94, PT, PT, R94, 0x20, RZ ;  /* 0x000000205e5e7810 */ /* 0x000fc80007ffe0ff */
[----:B------:R0:W-:Y:S03]  /*0cf0*/  @P0 STG.E.128 desc[UR6][R64.64], R12 ;  /* 0x0000000c40000986 */ /* 0x0001e6000c101d06 */
.L_x_25608:
[----:B------:R-:W-:Y:S05]  /*0d00*/  BSYNC.RECONVERGENT B0 ;  /* 0x0000000000007941 */ /* 0x000fea0003800200 */
.L_x_25607:
        /* <DEDUP_REMOVED lines=31> */
.L_x_25612:
[----:B------:R-:W0:Y:S02]  /*0f00*/  @P0 LDC.64 R64, c[0x0][0x3a8] ;  /* 0x0000ea00ff400b82 */ /* 0x000e240000000a00 */
[C---:B0-----:R-:W-:Y:S01]  /*0f10*/  @P0 IMAD.WIDE.U32 R64, R94.reuse, 0x10, R64 ;  /* 0x000000105e400825 */ /* 0x041fe200078e0040 */
[----:B------:R-:W-:-:S04]  /*0f20*/  IADD3 R94, PT, PT, R94, 0x20, RZ ;  /* 0x000000205e5e7810 */ /* 0x000fc80007ffe0ff */
[----:B------:R0:W-:Y:S03]  /*0f30*/  @P0 STG.E.128 desc[UR6][R64.64], R12 ;  /* 0x0000000c40000986 */ /* 0x0001e6000c101d06 */
.L_x_25611:
[----:B------:R-:W-:Y:S05]  /*0f40*/  BSYNC.RECONVERGENT B0 ;  /* 0x0000000000007941 */ /* 0x000fea0003800200 */
.L_x_25610:
        /* <DEDUP_REMOVED lines=31> */
.L_x_25615:
[----:B------:R-:W0:Y:S02]  /*1140*/  @P0 LDC.64 R64, c[0x0][0x3a8] ;  /* 0x0000ea00ff400b82 */ /* 0x000e240000000a00 */
[C---:B0-----:R-:W-:Y:S01]  /*1150*/  @P0 IMAD.WIDE.U32 R64, R94.reuse, 0x10, R64 ;  /* 0x000000105e400825 */ /* 0x041fe200078e0040 */
[----:B------:R-:W-:-:S04]  /*1160*/  IADD3 R94, PT, PT, R94, 0x20, RZ ;  /* 0x000000205e5e7810 */ /* 0x000fc80007ffe0ff */
[----:B------:R0:W-:Y:S03]  /*1170*/  @P0 STG.E.128 desc[UR6][R64.64], R12 ;  /* 0x0000000c40000986 */ /* 0x0001e6000c101d06 */
.L_x_25614:
[----:B------:R-:W-:Y:S05]  /*1180*/  BSYNC.RECONVERGENT B0 ;  /* 0x0000000000007941 */ /* 0x000fea0003800200 */
.L_x_25613:
        /* <DEDUP_REMOVED lines=31> */
.L_x_25618:
[----:B------:R-:W0:Y:S02]  /*1380*/  @P0 LDC.64 R64, c[0x0][0x3a8] ;  /* 0x0000ea00ff400b82 */ /* 0x000e240000000a00 */
[C---:B0-----:R-:W-:Y:S01]  /*1390*/  @P0 IMAD.WIDE.U32 R64, R94.reuse, 0x10, R64 ;  /* 0x000000105e400825 */ /* 0x041fe200078e0040 */
[----:B------:R-:W-:-:S04]  /*13a0*/  IADD3 R94, PT, PT, R94, 0x20, RZ ;  /* 0x000000205e5e7810 */ /* 0x000fc80007ffe0ff */
[----:B------:R0:W-:Y:S03]  /*13b0*/  @P0 STG.E.128 desc[UR6][R64.64], R12 ;  /* 0x0000000c40000986 */ /* 0x0001e6000c101d06 */
.L_x_25617:
[----:B------:R-:W-:Y:S05]  /*13c0*/  BSYNC.RECONVERGENT B0 ;  /* 0x0000000000007941 */ /* 0x000fea0003800200 */
.L_x_25616:
        /* <DEDUP_REMOVED lines=31> */
.L_x_25621:
[----:B------:R-:W0:Y:S02]  /*15c0*/  @P0 LDC.64 R6, c[0x0][0x3a8] ;  /* 0x0000ea00ff060b82 */ /* 0x000e240000000a00 */
[----:B0-----:R-:W-:-:S05]  /*15d0*/  @P0 IMAD.WIDE.U32 R6, R94, 0x10, R6 ;  /* 0x000000105e060825 */ /* 0x001fca00078e0006 */
[----:B------:R0:W-:Y:S02]  /*15e0*/  @P0 STG.E.128 desc[UR6][R6.64], R12 ;  /* 0x0000000c06000986 */ /* 0x0001e4000c101d06 */
.L_x_25620:
[----:B------:R-:W-:Y:S05]  /*15f0*/  BSYNC.RECONVERGENT B0 ;  /* 0x0000000000007941 */ /* 0x000fea0003800200 */
.L_x_25619:
[----:B0-----:R-:W-:Y:S01]  /*1600*/  FADD.FTZ R7, RZ, R5 ;  /* 0x00000005ff077221 */ /* 0x001fe20000010000 */
[C---:B------:R-:W-:Y:S01]  /*1610*/  ISETP.GT.U32.AND P2, PT, R3.reuse, 0x3f, PT ;  /* 0x0000003f0300780c */ /* 0x040fe20003f44070 */
[----:B------:R-:W-:Y:S01]  /*1620*/  UMOV UR9, 0xffffffff ;  /* 0xffffffff00097882 */ /* 0x000fe20000000000 */
[C---:B------:R-:W-:Y:S01]  /*1630*/  ISETP.GT.U32.AND P1, PT, R3.reuse, 0x5f, PT ;  /* 0x0000005f0300780c */ /* 0x040fe20003f24070 */
        /* <DEDUP_REMOVED lines=103> */
.L_x_25647:
        /* <DEDUP_REMOVED lines=8> */
[----:B------:R-:W-:Y:S01]  /*1d30*/  FADD.FTZ R7, R6, R7 ;  /* 0x0000000706077221 */ /* 0x000fe20000010000 */
[----:B------:R-:W-:-:S05]  /*1d40*/  FSEL R6, R67, RZ, !P0 ;  /* 0x000000ff43067208 */ /* 0x000fca0004000000 */
[----:B------:R-:W3:Y:S01]  /*1d50*/  MUFU.RSQ R7, R7 ;  /* 0x0000000700077308 */ /* 0x000ee20000001400 */
[----:B-1----:R-:W-:-:S05]  /*1d60*/  @!P5 IMAD.WIDE R64, R0, 0x4, R64 ;  /* 0x000000040040d825 */ /* 0x002fca00078e0240 */
[----:B------:R1:W-:Y:S01]  /*1d70*/  @!P5 STG.E desc[UR6][R64.64], R67 ;  /* 0x000000434000d986 */ /* 0x0003e2000c101906 */
[----:B--2---:R-:W-:-:S05]  /*1d80*/  @!P5 IMAD.WIDE R8, R0, 0x4, R8 ;  /* 0x000000040008d825 */ /* 0x004fca00078e0208 */
[----:B---3--:R1:W-:Y:S01]  /*1d90*/  @!P5 STG.E desc[UR6][R8.64], R7 ;  /* 0x000000070800d986 */ /* 0x0083e2000c101906 */
[----:B------:R-:W-:Y:S05]  /*1da0*/  @!P3 BRA `(.L_x_25624) ;  /* 0x000000000040b947 */ /* 0x000fea0003800000 */
[----:B-1----:R-:W1:Y:S01]  /*1db0*/  LDC.64 R8, c[0x0][0x428] ;  /* 0x00010a00ff087b82 */ /* 0x002e620000000a00 */
[--C-:B------:R-:W-:Y:S01]  /*1dc0*/  FADD.FTZ R64, R5, -R6.reuse ;  /* 0x8000000605407221 */ /* 0x100fe20000010000 */
[--C-:B0-----:R-:W-:Y:S01]  /*1dd0*/  FADD.FTZ R68, R80, -R6.reuse ;  /* 0x8000000650447221 */ /* 0x101fe20000010000 */
[--C-:B------:R-:W-:Y:S02]  /*1de0*/  FADD.FTZ R70, R86, -R6.reuse ;  /* 0x8000000656467221 */ /* 0x100fe40000010000 */
[C---:B------:R-:W-:Y:S01]  /*1df0*/  FMUL.FTZ R65, R7.reuse, R64 ;  /* 0x0000004007417220 */ /* 0x040fe20000410000 */
[----:B------:R-:W-:Y:S01]  /*1e00*/  FADD.FTZ R64, R74, -R6 ;  /* 0x800000064a407221 */ /* 0x000fe20000010000 */
[C---:B------:R-:W-:Y:S01]  /*1e10*/  FMUL.FTZ R67, R7.reuse, R68 ;  /* 0x0000004407437220 */ /* 0x040fe20000410000 */
[C---:B------:R-:W-:Y:S02]  /*1e20*/  FMUL.FTZ R70, R7.reuse, R70 ;  /* 0x0000004607467220 */ /* 0x040fe40000410000 */
[----:B------:R-:W-:Y:S01]  /*1e30*/  FMUL.FTZ R66, R7, R64 ;  /* 0x0000004007427220 */ /* 0x000fe20000410000 */
[----:B------:R-:W-:-:S03]  /*1e40*/  FFMA.FTZ R64, R65, R60, R56 ;  /* 0x0000003c41407223 */ /* 0x000fc60000010038 */
[----:B------:R-:W-:Y:S01]  /*1e50*/  FFMA.FTZ R65, R66, R61, R57 ;  /* 0x0000003d42417223 */ /* 0x000fe20000010039 */
[----:B------:R-:W-:Y:S01]  /*1e60*/  FFMA.FTZ R66, R67, R62, R58 ;  /* 0x0000003e43427223 */ /* 0x000fe2000001003a */
[----:B------:R-:W-:Y:S01]  /*1e70*/  FFMA.FTZ R67, R70, R63, R59 ;  /* 0x0000003f46437223 */ /* 0x000fe2000001003b */
[C---:B-1----:R-:W-:Y:S01]  /*1e80*/  IMAD.WIDE.U32 R8, R92.reuse, 0x10, R8 ;  /* 0x000000105c087825 */ /* 0x042fe200078e0008 */
[----:B------:R-:W-:-:S04]  /*1e90*/  IADD3 R92, PT, PT, R92, 0x20, RZ ;  /* 0x000000205c5c7810 */ /* 0x000fc80007ffe0ff */
[----:B------:R2:W-:Y:S03]  /*1ea0*/  STG.E.128 desc[UR6][R8.64], R64 ;  /* 0x0000004008007986 */ /* 0x0005e6000c101d06 */
.L_x_25624:
[----:B------:R-:W-:Y:S05]  /*1eb0*/  BSYNC.RECONVERGENT B0 ;  /* 0x0000000000007941 */ /* 0x000fea0003800200 */
.L_x_25623:
[----:B------:R-:W-:Y:S01]  /*1ec0*/  ISETP.GE.U32.AND P0, PT, R3, 0x40, PT ;  /* 0x000000400300780c */ /* 0x000fe20003f06070 */
[----:B------:R-:W-:-:S12]  /*1ed0*/  BSSY.RECONVERGENT B0, `(.L_x_25625) ;  /* 0x0000012000007945 */ /* 0x000fd80003800200 */
[----:B------:R-:W-:Y:S05]  /*1ee0*/  @!P0 BRA `(.L_x_25626) ;  /* 0x0000000000408947 */ /* 0x000fea0003800000 */
[----:B-12---:R-:W1:Y:S01]  /*1ef0*/  LDC.64 R8, c[0x0][0x428] ;  /* 0x00010a00ff087b82 */ /* 0x006e620000000a00 */
[--C-:B------:R-:W-:Y:S01]  /*1f00*/  FADD.FTZ R64, R4, -R6.reuse ;  /* 0x8000000604407221 */ /* 0x100fe20000010000 */
[--C-:B0-----:R-:W-:Y:S01]  /*1f10*/  FADD.FTZ R68, R81, -R6.reuse ;  /* 0x8000000651447221 */ /* 0x101fe20000010000 */
[--C-:B------:R-:W-:Y:S02]  /*1f20*/  FADD.FTZ R70, R87, -R6.reuse ;  /* 0x8000000657467221 */ /* 0x100fe40000010000 */
[----:B------:R-:W-:Y:S01]  /*1f30*/  FMUL.FTZ R65, R7, R64 ;  /* 0x0000004007417220 */ /* 0x000fe20000410000 */
        /* <DEDUP_REMOVED lines=11> */
.L_x_25626:
[----:B------:R-:W-:Y:S05]  /*1ff0*/  BSYNC.RECONVERGENT B0 ;  /* 0x0000000000007941 */ /* 0x000fea0003800200 */
.L_x_25625:
[----:B------:R-:W-:Y:S01]  /*2000*/  ISETP.GE.U32.AND P0, PT, R3, 0x60, PT ;  /* 0x000000600300780c */ /* 0x000fe20003f06070 */
[----:B------:R-:W-:-:S12]  /*2010*/  BSSY.RECONVERGENT B0, `(.L_x_25627) ;  /* 0x0000012000007945 */ /* 0x000fd80003800200 */
[----:B------:R-:W-:Y:S05]  /*2020*/  @!P0 BRA `(.L_x_25628) ;  /* 0x0000000000408947 */ /* 0x000fea0003800000 */
[----:B-123--:R-:W1:Y:S01]  /*2030*/  LDC.64 R8, c[0x0][0x428] ;  /* 0x00010a00ff087b82 */ /* 0x00ee620000000a00 */
        /* <DEDUP_REMOVED lines=15> */
.L_x_25628:
[----:B------:R-:W-:Y:S05]  /*2130*/  BSYNC.RECONVERGENT B0 ;  /* 0x0000000000007941 */ /* 0x000fea0003800200 */
.L_x_25627:
[----:B------:R-:W-:Y:S01]  /*2140*/  ISETP.GE.U32.AND P0, PT, R3, 0x80, PT ;  /* 0x000000800300780c */ /* 0x000fe20003f06070 */
[----:B------:R-:W-:-:S12]  /*2150*/  BSSY.RECONVERGENT B0, `(.L_x_25629) ;  /* 0x0000012000007945 */ /* 0x000fd80003800200 */
[----:B------:R-:W-:Y:S05]  /*2160*/  @!P0 BRA `(.L_x_25630) ;  /* 0x0000000000408947 */ /* 0x000fea0003800000 */
[----:B-1234-:R-:W1:Y:S01]  /*2170*/  LDC.64 R8, c[0x0][0x428] ;  /* 0x00010a00ff087b82 */ /* 0x01ee620000000a00 */
        /* <DEDUP_REMOVED lines=15> */
.L_x_25630:
[----:B------:R-:W-:Y:S05]  /*2270*/  BSYNC.RECONVERGENT B0 ;  /* 0x0000000000007941 */ /* 0x000fea0003800200 */
.L_x_25629:
[----:B------:R-:W-:Y:S01]  /*2280*/  ISETP.GE.U32.AND P0, PT, R3, 0xa0, PT ;  /* 0x000000a00300780c */ /* 0x000fe20003f06070 */
[----:B------:R-:W-:-:S12]  /*2290*/  BSSY.RECONVERGENT B0, `(.L_x_25631) ;  /* 0x0000012000007945 */ /* 0x000fd80003800200 */
[----:B------:R-:W-:Y:S05]  /*22a0*/  @!P0 BRA `(.L_x_25632) ;  /* 0x0000000000408947 */ /* 0x000fea0003800000 */
[----:B01234-:R-:W0:Y:S01]  /*22b0*/  LDC.64 R8, c[0x0][0x428] ;  /* 0x00010a00ff087b82 */ /* 0x01fe220000000a00 */
[--C-:B------:R-:W-:Y:S01]  /*22c0*/  FADD.FTZ R64, R72, -R6.reuse ;  /* 0x8000000648407221 */ /* 0x100fe20000010000 */
[--C-:B------:R-:W-:Y:S01]  /*22d0*/  FADD.FTZ R68, R84, -R6.reuse ;  /* 0x8000000654447221 */ /* 0x100fe20000010000 */
        /* <DEDUP_REMOVED lines=10> */
[C---:B0-----:R-:W-:Y:S01]  /*2380*/  IMAD.WIDE.U32 R8, R92.reuse, 0x10, R8 ;  /* 0x000000105c087825 */ /* 0x041fe200078e0008 */
[----:B------:R-:W-:-:S04]  /*2390*/  IADD3 R92, PT, PT, R92, 0x20, RZ ;  /* 0x000000205c5c7810 */ /* 0x000fc80007ffe0ff */
[----:B------:R0:W-:Y:S03]  /*23a0*/  STG.E.128 desc[UR6][R8.64], R64 ;  /* 0x0000004008007986 */ /* 0x0001e6000c101d06 */
.L_x_25632:
[----:B------:R-:W-:Y:S05]  /*23b0*/  BSYNC.RECONVERGENT B0 ;  /* 0x0000000000007941 */ /* 0x000fea0003800200 */
.L_x_25631:
        /* <DEDUP_REMOVED lines=18> */
.L_x_25634:
[----:B------:R-:W-:Y:S05]  /*24e0*/  BSYNC.RECONVERGENT B0 ;  /* 0x0000000000007941 */ /* 0x000fea0003800200 */
.L_x_25633:
[----:B-1----:R-:W1:Y:S02]  /*24f0*/  LDC.64 R6, c[0x0][0x380] ;  /* 0x0000e000ff067b82 */ /* 0x002e640000000a00 */
[----:B-1----:R-:W-:-:S04]  /*2500*/  LEA R0, R6, R0, 0x2 ;  /* 0x0000000006007211 */ /* 0x002fc800078e10ff */
[----:B------:R-:W-:-:S13]  /*2510*/  ISETP.GE.AND P0, PT, R0, R7, PT ;  /* 0x000000070000720c */ /* 0x000fda0003f06270 */
[----:B------:R-:W-:Y:S05]  /*2520*/  @!P0 BRA `(.L_x_25635) ;  /* 0xffffffe000988947 */ /* 0x000fea000383ffff */
[----:B------:R-:W-:Y:S05]  /*2530*/  EXIT ;  /* 0x000000000000794d */ /* 0x000fea0003800000 */
.L_x_25622:
        /* <DEDUP_REMOVED lines=8> */
.L_x_25637:
[----:B------:R-:W-:Y:S05]  /*25c0*/  BSYNC B0 ;  /* 0x0000000000007941 */ /* 0x000fea0003800000 */
.L_x_25636:
        /* <DEDUP_REMOVED lines=10> */
.L_x_25638:
[----:B------:R-:W-:Y:S01]  /*2670*/  HFMA2 R65, -RZ, RZ, 0, 2.384185791015625e-07 ;  /* 0x00000004ff417431 */ /* 0x000fe200000001ff */
[----:B------:R-:W-:-:S05]  /*2680*/  MOV R67, R71 ;  /* 0x0000004700437202 */ /* 0x000fca0000000f00 */
[----:B------:R-:W-:-:S05]  /*2690*/  FADD.FTZ R68, R66, R67 ;  /* 0x0000004342447221 */ /* 0x000fca0000010000 */
[----:B------:R-:W-:-:S07]  /*26a0*/  MOV R94, R68 ;  /* 0x00000044005e7202 */ /* 0x000fce0000000f00 */
[----:B------:R-:W-:Y:S05]  /*26b0*/  WARPSYNC.COLLECTIVE R9, `(.L_x_25639) ;  /* 0x0000000009087348 */ /* 0x000fea0003c00000 */
[----:B------:R0:W1:Y:S02]  /*26c0*/  SHFL.BFLY P6, R71, R94, R65, R64 ;  /* 0x0c0000415e477389 */ /* 0x00006400000c0040 */
[----:B01----:R-:W-:Y:S05]  /*26d0*/  ENDCOLLECTIVE ;  /* 0x000000000000791b */ /* 0x003fea0003800000 */
.L_x_25639:
[----:B------:R-:W-:Y:S01]  /*26e0*/  HFMA2 R65, -RZ, RZ, 0, 4.76837158203125e-07 ;  /* 0x00000008ff417431 */ /* 0x000fe200000001ff */
[----:B------:R-:W-:-:S05]  /*26f0*/  MOV R67, R71 ;  /* 0x0000004700437202 */ /* 0x000fca0000000f00 */
[----:B------:R-:W-:-:S05]  /*2700*/  FADD.FTZ R69, R68, R67 ;  /* 0x0000004344457221 */ /* 0x000fca0000010000 */
[----:B------:R-:W-:-:S07]  /*2710*/  MOV R94, R69 ;  /* 0x00000045005e7202 */ /* 0x000fce0000000f00 */
[----:B------:R-:W-:Y:S05]  /*2720*/  WARPSYNC.COLLECTIVE R9, `(.L_x_25640) ;  /* 0x0000000009087348 */ /* 0x000fea0003c00000 */
[----:B------:R0:W1:Y:S02]  /*2730*/  SHFL.BFLY P6, R71, R94, R65, R64 ;  /* 0x0c0000415e477389 */ /* 0x00006400000c0040 */
[----:B01----:R-:W-:Y:S05]  /*2740*/  ENDCOLLECTIVE ;  /* 0x000000000000791b */ /* 0x003fea0003800000 */
.L_x_25640:
[----:B------:R-:W-:Y:S01]  /*2750*/  HFMA2 R65, -RZ, RZ, 0, 9.5367431640625e-07 ;  /* 0x00000010ff417431 */ /* 0x000fe200000001ff */
[----:B------:R-:W-:-:S05]  /*2760*/  MOV R6, R71 ;  /* 0x0000004700067202 */ /* 0x000fca0000000f00 */
[----:B------:R-:W-:-:S05]  /*2770*/  FADD.FTZ R70, R69, R6 ;  /* 0x0000000645467221 */ /* 0x000fca0000010000 */
[----:B------:R-:W-:-:S07]  /*2780*/  MOV R94, R70 ;  /* 0x00000046005e7202 */ /* 0x000fce0000000f00 */
[----:B------:R-:W-:Y:S05]  /*2790*/  WARPSYNC.COLLECTIVE R9, `(.L_x_25641) ;  /* 0x0000000009087348 */ /* 0x000fea0003c00000 */
[----:B------:R0:W1:Y:S02]  /*27a0*/  SHFL.BFLY P6, R71, R94, R65, R64 ;  /* 0x0c0000415e477389 */ /* 0x00006400000c0040 */
[----:B01----:R-:W-:Y:S05]  /*27b0*/  ENDCOLLECTIVE ;  /* 0x000000000000791b */ /* 0x003fea0003800000 */
.L_x_25641:
[----:B------:R-:W-:Y:S01]  /*27c0*/  HFMA2 R65, -RZ, RZ, 0, 5.9604644775390625e-08 ;  /* 0x00000001ff417431 */ /* 0x000fe200000001ff */
[----:B------:R-:W-:Y:S02]  /*27d0*/  MOV R67, R71 ;  /* 0x0000004700437202 */ /* 0x000fe40000000f00 */
[----:B------:R-:W-:-:S03]  /*27e0*/  ISETP.GT.U32.AND P6, PT, R3, 0x9f, PT ;  /* 0x0000009f0300780c */ /* 0x000fc60003fc4070 */
        /* <DEDUP_REMOVED lines=57> */
.L_x_25642:
[----:B------:R-:W-:Y:S01]  /*2b80*/  HFMA2 R65, -RZ, RZ, 0, 1.1920928955078125e-07 ;  /* 0x00000002ff417431 */ /* 0x000fe200000001ff */
[----:B------:R-:W-:-:S05]  /*2b90*/  MOV R7, R71 ;  /* 0x0000004700077202 */ /* 0x000fca0000000f00 */
[----:B------:R-:W-:-:S05]  /*2ba0*/  FADD.FTZ R7, R6, R7 ;  /* 0x0000000706077221 */ /* 0x000fca0000010000 */
[----:B------:R-:W-:-:S07]  /*2bb0*/  MOV R94, R7 ;  /* 0x00000007005e7202 */ /* 0x000fce0000000f00 */
[----:B------:R-:W-:Y:S05]  /*2bc0*/  WARPSYNC.COLLECTIVE R9, `(.L_x_25643) ;  /* 0x0000000009087348 */ /* 0x000fea0003c00000 */
[----:B------:R0:W1:Y:S02]  /*2bd0*/  SHFL.BFLY P6, R71, R94, R65, R64 ;  /* 0x0c0000415e477389 */ /* 0x00006400000c0040 */
[----:B01----:R-:W-:Y:S05]  /*2be0*/  ENDCOLLECTIVE ;  /* 0x000000000000791b */ /* 0x003fea0003800000 */
.L_x_25643:
[----:B------:R-:W-:Y:S01]  /*2bf0*/  HFMA2 R65, -RZ, RZ, 0, 2.384185791015625e-07 ;  /* 0x00000004ff417431 */ /* 0x000fe200000001ff */
[----:B------:R-:W-:-:S05]  /*2c00*/  MOV R66, R71 ;  /* 0x0000004700427202 */ /* 0x000fca0000000f00 */
[----:B------:R-:W-:-:S05]  /*2c10*/  FADD.FTZ R66, R7, R66 ;  /* 0x0000004207427221 */ /* 0x000fca0000010000 */
[----:B------:R-:W-:-:S07]  /*2c20*/  MOV R94, R66 ;  /* 0x00000042005e7202 */ /* 0x000fce0000000f00 */
[----:B------:R-:W-:Y:S05]  /*2c30*/  WARPSYNC.COLLECTIVE R9, `(.L_x_25644) ;  /* 0x0000000009087348 */ /* 0x000fea0003c00000 */
[----:B------:R0:W1:Y:S02]  /*2c40*/  SHFL.BFLY P6, R71, R94, R65, R64 ;  /* 0x0c0000415e477389 */ /* 0x00006400000c0040 */
[----:B01----:R-:W-:Y:S05]  /*2c50*/  ENDCOLLECTIVE ;  /* 0x000000000000791b */ /* 0x003fea0003800000 */
.L_x_25644:
[----:B------:R-:W-:Y:S01]  /*2c60*/  HFMA2 R65, -RZ, RZ, 0, 4.76837158203125e-07 ;  /* 0x00000008ff417431 */ /* 0x000fe200000001ff */
[----:B------:R-:W-:-:S05]  /*2c70*/  MOV R69, R71 ;  /* 0x0000004700457202 */ /* 0x000fca0000000f00 */
[----:B------:R-:W-:-:S05]  /*2c80*/  FADD.FTZ R69, R66, R69 ;  /* 0x0000004542457221 */ /* 0x000fca0000010000 */
[----:B------:R-:W-:-:S07]  /*2c90*/  MOV R94, R69 ;  /* 0x00000045005e7202 */ /* 0x000fce0000000f00 */
[----:B------:R-:W-:Y:S05]  /*2ca0*/  WARPSYNC.COLLECTIVE R9, `(.L_x_25645) ;  /* 0x0000000009087348 */ /* 0x000fea0003c00000 */
[----:B------:R0:W1:Y:S02]  /*2cb0*/  SHFL.BFLY P6, R71, R94, R65, R64 ;  /* 0x0c0000415e477389 */ /* 0x00006400000c0040 */
[----:B01----:R-:W-:Y:S05]  /*2cc0*/  ENDCOLLECTIVE ;  /* 0x000000000000791b */ /* 0x003fea0003800000 */
.L_x_25645:
[----:B------:R-:W-:Y:S01]  /*2cd0*/  HFMA2 R65, -RZ, RZ, 0, 9.5367431640625e-07 ;  /* 0x00000010ff417431 */ /* 0x000fe200000001ff */
[----:B------:R-:W-:-:S05]  /*2ce0*/  MOV R68, R71 ;  /* 0x0000004700447202 */ /* 0x000fca0000000f00 */
[----:B------:R-:W-:-:S05]  /*2cf0*/  FADD.FTZ R68, R69, R68 ;  /* 0x0000004445447221 */ /* 0x000fca0000010000 */
[----:B------:R-:W-:-:S07]  /*2d00*/  MOV R94, R68 ;  /* 0x00000044005e7202 */ /* 0x000fce0000000f00 */
[----:B------:R-:W-:Y:S05]  /*2d10*/  WARPSYNC.COLLECTIVE R9, `(.L_x_25646) ;  /* 0x0000000009087348 */ /* 0x000fea0003c00000 */
[----:B------:R0:W1:Y:S02]  /*2d20*/  SHFL.BFLY P6, R71, R94, R65, R64 ;  /* 0x0c0000415e477389 */ /* 0x00006400000c0040 */
[----:B01----:R-:W-:Y:S05]  /*2d30*/  ENDCOLLECTIVE ;  /* 0x000000000000791b */ /* 0x003fea0003800000 */
.L_x_25646:
[----:B------:R-:W-:Y:S05]  /*2d40*/  BRA `(.L_x_25647) ;  /* 0xffffffec00d87947 */ /* 0x000fea000383ffff */
.L_x_25648:
        /* <DEDUP_REMOVED lines=11> */
.L_x_28846:


//--------------------- .text._ZN10layer_norm13ln_fwd_kernelINS_13Kernel_traitsIfffffjLj768ELj1ELj4ELj1ELj16ENS_18Kernel_traits_baseILj768EfffffjLj128EEEEELb0ELb0ELb0ELb1EEEvNS_9FwdParamsE --------------------------
	.section	.text._ZN10layer_norm13ln_fwd_kernelINS_13Kernel_traitsIfffffjLj768ELj1ELj4ELj1ELj16ENS_18Kernel_traits_baseILj768EfffffjLj128EEEEELb0ELb0ELb0ELb1EEEvNS_9FwdParamsE,"ax",@progbits
	.align	128
        .global         _ZN10layer_norm13ln_fwd_kernelINS_13Kernel_traitsIfffffjLj768ELj1ELj4ELj1ELj16ENS_18Kernel_traits_baseILj768EfffffjLj128EEEEELb0ELb0ELb0ELb1EEEvNS_9FwdParamsE
        .type           _ZN10layer_norm13ln_fwd_kernelINS_13Kernel_traitsIfffffjLj768ELj1ELj4ELj1ELj16ENS_18Kernel_traits_baseILj768EfffffjLj128EEEEELb0ELb0ELb0ELb1EEEvNS_9FwdParamsE,@function
        .size           _ZN10layer_norm13ln_fwd_kernelINS_13Kernel_traitsIfffffjLj768ELj1ELj4ELj1ELj16ENS_18Kernel_traits_baseILj768EfffffjLj128EEEEELb0ELb0ELb0ELb1EEEvNS_9FwdParamsE,(.L_x_28847 - _ZN10layer_norm13ln_fwd_kernelINS_13Kernel_traitsIfffffjLj768ELj1ELj4ELj1ELj16ENS_18Kernel_traits_baseILj768EfffffjLj128EEEEELb0ELb0ELb0ELb1EEEvNS_9FwdParamsE)
        .other          _ZN10layer_norm13ln_fwd_kernelINS_13Kernel_traitsIfffffjLj768ELj1ELj4ELj1ELj16ENS_18Kernel_traits_baseILj768EfffffjLj128EEEEELb0ELb0ELb0ELb1EEEvNS_9FwdParamsE,@"STO_CUDA_ENTRY STV_DEFAULT"
_ZN10layer_norm13ln_fwd_kernelINS_13Kernel_traitsIfffffjLj768ELj1ELj4ELj1ELj16ENS_18Kernel_traits_baseILj768EfffffjLj128EEEEELb0ELb0ELb0ELb1EEEvNS_9FwdParamsE:
.text._ZN10layer_norm13ln_fwd_kernelINS_13Kernel_traitsIfffffjLj768ELj1ELj4ELj1ELj16ENS_18Kernel_traits_baseILj768EfffffjLj128EEEEELb0ELb0ELb0ELb1EEEvNS_9FwdParamsE:
        /* <DEDUP_REMOVED lines=52> */
.L_x_25649:
        /* <DEDUP_REMOVED lines=10> */
.L_x_25657:
[----:B----4-:R-:W-:Y:S01]  /*03e0*/  ISETP.NE.U32.AND P2, PT, RZ, UR8, PT ;  /* 0x00000008ff007c0c */ /* 0x010fe2000bf45070 */
[----:B------:R-:W4:Y:S01]  /*03f0*/  S2R R4, SR_TID.X ;  /* 0x0000000000047919 */ /* 0x000f220000002100 */
[----:B------:R-:W1:Y:S01]  /*0400*/  LDC.64 R90, c[0x0][0x390] ;  /* 0x0000e400ff5a7b82 */ /* 0x000e620000000a00 */
[----:B0-----:R-:W-:Y:S01]  /*0410*/  IMAD R0, R5, UR4, RZ ;  /* 0x0000000405007c24 */ /* 0x001fe2000f8e02ff */
[----:B------:R-:W-:Y:S01]  /*0420*/  ISETP.NE.AND.EX P2, PT, RZ, UR9, PT, P2 ;  /* 0x00000009ff007c0c */ /* 0x000fe2000bf45320 */
[----:B------:R-:W-:-:S03]  /*0430*/  HFMA2 R2, -RZ, RZ, 1.875, 0 ;  /* 0x3f800000ff027431 */ /* 0x000fc600000001ff */
[----:B------:R-:W-:Y:S02]  /*0440*/  SHF.R.S32.HI R3, RZ, 0x1f, R0 ;  /* 0x0000001fff037819 */ /* 0x000fe40000011400 */
[----:B------:R-:W0:Y:S02]  /*0450*/  @P1 LDC.64 R70, c[0x0][0x3e0] ;  /* 0x0000f800ff461b82 */ /* 0x000e240000000a00 */
[----:B------:R-:W-:-:S06]  /*0460*/  LEA.HI R3, R3, R0, RZ, 0x2 ;  /* 0x0000000003037211 */ /* 0x000fcc00078f10ff */
[----:B------:R-:W2:Y:S08]  /*0470*/  @P2 LDC.64 R64, c[0x0][0x3a0] ;  /* 0x0000e800ff402b82 */ /* 0x000eb00000000a00 */
[----:B------:R-:W3:Y:S01]  /*0480*/  @P0 LDC.64 R80, c[0x0][0x3a8] ;  /* 0x0000ea00ff500b82 */ /* 0x000ee20000000a00 */
[----:B----4-:R-:W-:Y:S01]  /*0490*/  LOP3.LUT R0, R4, 0x1f, RZ, 0xc0, !PT ;  /* 0x0000001f04007812 */ /* 0x010fe200078ec0ff */
[----:B0-----:R-:W-:-:S06]  /*04a0*/  @P1 IMAD.WIDE R70, R5, 0x4, R70 ;  /* 0x0000000405461825 */ /* 0x001fcc00078e0246 */
[----:B------:R-:W0:Y:S01]  /*04b0*/  @P2 LDC.64 R86, c[0x0][0x3a0] ;  /* 0x0000e800ff562b82 */ /* 0x000e220000000a00 */
[----:B------:R-:W-:Y:S01]  /*04c0*/  LEA.HI.SX32 R3, R3, R0, 0x1e ;  /* 0x0000000003037211 */ /* 0x000fe200078ff2ff */
[----:B------:R-:W4:Y:S04]  /*04d0*/  @P1 LDG.E R2, desc[UR6][R70.64] ;  /* 0x0000000646021981 */ /* 0x000f28000c1e1900 */
[----:B--2---:R-:W-:-:S04]  /*04e0*/  @P2 IMAD.WIDE.U32 R64, R3, 0x10, R64 ;  /* 0x0000001003402825 */ /* 0x004fc800078e0040 */
[C---:B-1----:R-:W-:Y:S02]  /*04f0*/  IMAD.WIDE.U32 R60, R3.reuse, 0x10, R90 ;  /* 0x00000010033c7825 */ /* 0x042fe400078e005a */
[----:B------:R-:W4:Y:S04]  /*0500*/  @P2 LDG.E.128 R64, desc[UR6][R64.64] ;  /* 0x0000000640402981 */ /* 0x000f28000c1e1d00 */
[----:B------:R-:W4:Y:S01]  /*0510*/  LDG.E.128 R60, desc[UR6][R60.64] ;  /* 0x000000063c3c7981 */ /* 0x000f22000c1e1d00 */
[C---:B------:R-:W-:Y:S01]  /*0520*/  IADD3 R0, PT, PT, R3.reuse, 0x20, RZ ;  /* 0x0000002003007810 */ /* 0x040fe20007ffe0ff */
[----:B---3--:R-:W-:-:S04]  /*0530*/  @P0 IMAD.WIDE.U32 R80, R3, 0x10, R80 ;  /* 0x0000001003500825 */ /* 0x008fc800078e0050 */
[----:B------:R-:W-:-:S04]  /*0540*/  IMAD.WIDE.U32 R82, R0, 0x10, R90 ;  /* 0x0000001000527825 */ /* 0x000fc800078e005a */
[----:B0-----:R-:W-:-:S04]  /*0550*/  @P2 IMAD.WIDE.U32 R86, R0, 0x10, R86 ;  /* 0x0000001000562825 */ /* 0x001fc800078e0056 */
[-C--:B----4-:R-:W-:Y:S01]  /*0560*/  @P2 FFMA.FTZ R6, R60, R2.reuse, R64 ;  /* 0x000000023c062223 */ /* 0x090fe20000010040 */
[-C--:B------:R-:W-:Y:S01]  /*0570*/  @P2 FFMA.FTZ R7, R61, R2.reuse, R65 ;  /* 0x000000023d072223 */ /* 0x080fe20000010041 */
[-C--:B------:R-:W-:Y:S01]  /*0580*/  @P2 FFMA.FTZ R68, R62, R2.reuse, R66 ;  /* 0x000000023e442223 */ /* 0x080fe20000010042 */
[----:B------:R-:W-:Y:S02]  /*0590*/  @P2 FFMA.FTZ R69, R63, R2, R67 ;  /* 0x000000023f452223 */ /* 0x000fe40000010043 */
[----:B------:R-:W-:Y:S02]  /*05a0*/  @P2 MOV R8, R6 ;  /* 0x0000000600082202 */ /* 0x000fe40000000f00 */
[----:B------:R-:W-:Y:S02]  /*05b0*/  @P2 MOV R9, R7 ;  /* 0x0000000700092202 */ /* 0x000fe40000000f00 */
        /* <DEDUP_REMOVED lines=18> */
.L_x_25650:
[----:B------:R0:W-:Y:S01]  /*06e0*/  @P0 STG.E.128 desc[UR6][R80.64], R8 ;  /* 0x0000000850000986 */ /* 0x0001e2000c101d06 */
[----:B------:R-:W1:Y:S03]  /*06f0*/  @P0 LDC.64 R78, c[0x0][0x3a8] ;  /* 0x0000ea00ff4e0b82 */ /* 0x000e660000000a00 */
[----:B------:R-:W2:Y:S04]  /*0700*/  LDG.E.128 R60, desc[UR6][R82.64] ;  /* 0x00000006523c7981 */ /* 0x000ea8000c1e1d00 */
[----:B------:R-:W2:Y:S01]  /*0710*/  @P2 LDG.E.128 R64, desc[UR6][R86.64] ;  /* 0x0000000656402981 */ /* 0x000ea2000c1e1d00 */
[----:B------:R-:W3:Y:S01]  /*0720*/  @P2 LDC.64 R76, c[0x0][0x3a0] ;  /* 0x0000e800ff4c2b82 */ /* 0x000ee20000000a00 */
[----:B------:R-:W-:Y:S01]  /*0730*/  IADD3 R70, PT, PT, R3, 0x40, RZ ;  /* 0x0000004003467810 */ /* 0x000fe20007ffe0ff */
[----:B-1----:R-:W-:-:S04]  /*0740*/  @P0 IMAD.WIDE.U32 R84, R0, 0x10, R78 ;  /* 0x0000001000540825 */ /* 0x002fc800078e004e */
[-C--:B--2---:R-:W-:Y:S01]  /*0750*/  @P2 FFMA.FTZ R71, R60, R2.reuse, R64 ;  /* 0x000000023c472223 */ /* 0x084fe20000010040 */
[-C--:B------:R-:W-:Y:S01]  /*0760*/  @P2 FFMA.FTZ R72, R61, R2.reuse, R65 ;  /* 0x000000023d482223 */ /* 0x080fe20000010041 */
[-C--:B------:R-:W-:Y:S01]  /*0770*/  @P2 FFMA.FTZ R73, R62, R2.reuse, R66 ;  /* 0x000000023e492223 */ /* 0x080fe20000010042 */
[----:B------:R-:W-:Y:S01]  /*0780*/  @P2 FFMA.FTZ R74, R63, R2, R67 ;  /* 0x000000023f4a2223 */ /* 0x000fe20000010043 */
[C---:B------:R-:W-:Y:S01]  /*0790*/  IMAD.WIDE.U32 R66, R70.reuse, 0x10, R90 ;  /* 0x0000001046427825 */ /* 0x040fe200078e005a */
[----:B0-----:R-:W-:Y:S02]  /*07a0*/  @P2 MOV R8, R71 ;  /* 0x0000004700082202 */ /* 0x001fe40000000f00 */
        /* <DEDUP_REMOVED lines=15> */
.L_x_25651:
        /* <DEDUP_REMOVED lines=28> */
.L_x_25652:
        /* <DEDUP_REMOVED lines=24> */
.L_x_25653:
        /* <DEDUP_REMOVED lines=27> */
.L_x_25654:
        /* <DEDUP_REMOVED lines=27> */
.L_x_25655:
        /* <DEDUP_REMOVED lines=99> */
.L_x_25669:
[----:B------:R-:W2:Y:S01]  /*1570*/  @!P2 LDC.64 R62, c[0x0][0x3c0] ;  /* 0x0000f000ff3eab82 */ /* 0x000ea20000000a00 */
[----:B01----:R-:W-:Y:S01]  /*1580*/  FADD.FTZ R93, R93, R2 ;  /* 0x000000025d5d7221 */ /* 0x003fe20000010000 */
[----:B------:R-:W-:Y:S01]  /*1590*/  FMUL.FTZ R2, R4, R4 ;  /* 0x0000000404027220 */ /* 0x000fe20000410000 */
[----:B------:R-:W-:Y:S02]  /*15a0*/  ISETP.NE.AND P3, PT, RZ, UR12, PT ;  /* 0x0000000cff007c0c */ /* 0x000fe4000bf65270 */
[----:B------:R-:W-:Y:S02]  /*15b0*/  FFMA.FTZ R60, R93, R60, UR5 ;  /* 0x000000055d3c7e23 */ /* 0x000fe4000801003c */
[----:B------:R-:W-:Y:S01]  /*15c0*/  FSEL R61, R2, RZ, P3 ;  /* 0x000000ff023d7208 */ /* 0x000fe20001800000 */
[----:B------:R-:W0:Y:S04]  /*15d0*/  LDC.64 R90, c[0x0][0x428] ;  /* 0x00010a00ff5a7b82 */ /* 0x000e280000000a00 */
[----:B------:R-:W-:-:S04]  /*15e0*/  FADD.FTZ R2, R60, R61 ;  /* 0x0000003d3c027221 */ /* 0x000fc80000010000 */
[----:B------:R-:W1:Y:S02]  /*15f0*/  @!P2 LDC.64 R60, c[0x0][0x3c8] ;  /* 0x0000f200ff3cab82 */ /* 0x000e640000000a00 */
[----:B------:R-:W3:Y:S01]  /*1600*/  MUFU.RSQ R2, R2 ;  /* 0x0000000200027308 */ /* 0x000ee20000001400 */
[----:B--2---:R-:W-:-:S05]  /*1610*/  @!P2 IMAD.WIDE R62, R5, 0x4, R62 ;  /* 0x00000004053ea825 */ /* 0x004fca00078e023e */
[----:B------:R2:W-:Y:S01]  /*1620*/  @!P2 STG.E desc[UR6][R62.64], R4 ;  /* 0x000000043e00a986 */ /* 0x0005e2000c101906 */
[----:B-1----:R-:W-:Y:S01]  /*1630*/  @!P2 IMAD.WIDE R60, R5, 0x4, R60 ;  /* 0x00000004053ca825 */ /* 0x002fe200078e023c */
[----:B--2---:R-:W-:-:S04]  /*1640*/  FSEL R4, R4, RZ, !P3 ;  /* 0x000000ff04047208 */ /* 0x004fc80005800000 */
[----:B---3--:R1:W-:Y:S01]  /*1650*/  @!P2 STG.E desc[UR6][R60.64], R2 ;  /* 0x000000023c00a986 */ /* 0x0083e2000c101906 */
        /* <DEDUP_REMOVED lines=8> */
[C---:B------:R-:W-:Y:S01]  /*16e0*/  FADD.FTZ R71, -R4.reuse, R71 ;  /* 0x0000004704477221 */ /* 0x040fe20000010100 */
[----:B-----5:R-:W-:Y:S01]  /*16f0*/  FFMA.FTZ R62, R7, R58, R34 ;  /* 0x0000003a073e7223 */ /* 0x020fe20000010022 */
[----:B------:R-:W-:Y:S01]  /*1700*/  FADD.FTZ R72, -R4, R72 ;  /* 0x0000004804487221 */ /* 0x000fe20000010100 */
[----:B-1----:R-:W-:Y:S01]  /*1710*/  FFMA.FTZ R61, R6, R57, R33 ;  /* 0x00000039063d7223 */ /* 0x002fe20000010021 */
[----:B------:R-:W-:Y:S01]  /*1720*/  FFMA.FTZ R60, R93, R56, R32 ;  /* 0x000000385d3c7223 */ /* 0x000fe20000010020 */
[----:B------:R-:W-:Y:S01]  /*1730*/  FFMA.FTZ R63, R68, R59, R35 ;  /* 0x0000003b443f7223 */ /* 0x000fe20000010023 */
[----:B0-----:R-:W-:-:S04]  /*1740*/  IMAD.WIDE.U32 R6, R3, 0x10, R90 ;  /* 0x0000001003067825 */ /* 0x001fc800078e005a */
        /* <DEDUP_REMOVED lines=17> */
[----:B------:R0:W-:Y:S01]  /*1860*/  STG.E.128 desc[UR6][R6.64], R60 ;  /* 0x0000003c06007986 */ /* 0x0001e2000c101d06 */
        /* <DEDUP_REMOVED lines=21> */
[----:B------:R-:W-:-:S04]  /*19c0*/  IMAD.WIDE.U32 R2, R0, 0x10, R90 ;  /* 0x0000001000027825 */ /* 0x000fc800078e005a */
[----:B------:R-:W-:Y:S01]  /*19d0*/  FFMA.FTZ R60, R60, R52, R28 ;  /* 0x000000343c3c7223 */ /* 0x000fe2000001001c */
[----:B------:R-:W-:Y:S01]  /*19e0*/  FFMA.FTZ R61, R61, R53, R29 ;  /* 0x000000353d3d7223 */ /* 0x000fe2000001001d */
[----:B------:R-:W-:Y:S01]  /*19f0*/  FFMA.FTZ R62, R62, R54, R30 ;  /* 0x000000363e3e7223 */ /* 0x000fe2000001001e */
[----:B------:R-:W-:Y:S01]  /*1a00*/  FFMA.FTZ R63, R63, R55, R31 ;  /* 0x000000373f3f7223 */ /* 0x000fe2000001001f */
[----:B------:R-:W-:-:S04]  /*1a10*/  IMAD.WIDE.U32 R70, R70, 0x10, R90 ;  /* 0x0000001046467825 */ /* 0x000fc800078e005a */
[----:B------:R-:W-:Y:S01]  /*1a20*/  FFMA.FTZ R76, R76, R48, R24 ;  /* 0x000000304c4c7223 */ /* 0x000fe20000010018 */
[----:B------:R-:W-:Y:S01]  /*1a30*/  FFMA.FTZ R77, R77, R49, R25 ;  /* 0x000000314d4d7223 */ /* 0x000fe20000010019 */
[----:B------:R-:W-:Y:S01]  /*1a40*/  FFMA.FTZ R78, R78, R50, R26 ;  /* 0x000000324e4e7223 */ /* 0x000fe2000001001a */
[----:B------:R0:W-:Y:S01]  /*1a50*/  STG.E.128 desc[UR6][R2.64], R60 ;  /* 0x0000003c02007986 */ /* 0x0001e2000c101d06 */
[----:B------:R-:W-:Y:S01]  /*1a60*/  FFMA.FTZ R79, R79, R51, R27 ;  /* 0x000000334f4f7223 */ /* 0x000fe2000001001b */
        /* <DEDUP_REMOVED lines=11> */
[----:B------:R1:W-:Y:S04]  /*1b20*/  STG.E.128 desc[UR6][R70.64], R76 ;  /* 0x0000004c46007986 */ /* 0x0003e8000c101d06 */
[----:B------:R1:W-:Y:S01]  /*1b30*/  STG.E.128 desc[UR6][R6.64], R80 ;  /* 0x0000005006007986 */ /* 0x0003e2000c101d06 */
[----:B0-----:R-:W0:Y:S01]  /*1b40*/  LDC.64 R2, c[0x0][0x380] ;  /* 0x0000e000ff027b82 */ /* 0x001e220000000a00 */
[----:B------:R-:W-:Y:S01]  /*1b50*/  FFMA.FTZ R60, R85, R40, R16 ;  /* 0x00000028553c7223 */ /* 0x000fe20000010010 */
[----:B------:R-:W-:Y:S01]  /*1b60*/  FFMA.FTZ R61, R86, R41, R17 ;  /* 0x00000029563d7223 */ /* 0x000fe20000010011 */
[----:B------:R-:W-:Y:S01]  /*1b70*/  FFMA.FTZ R62, R87, R42, R18 ;  /* 0x0000002a573e7223 */ /* 0x000fe20000010012 */
[----:B------:R-:W-:-:S05]  /*1b80*/  FFMA.FTZ R63, R88, R43, R19 ;  /* 0x0000002b583f7223 */ /* 0x000fca0000010013 */
[----:B------:R1:W-:Y:S04]  /*1b90*/  STG.E.128 desc[UR6][R68.64], R60 ;  /* 0x0000003c44007986 */ /* 0x0003e8000c101d06 */
[----:B------:R1:W-:Y:S01]  /*1ba0*/  STG.E.128 desc[UR6][R90.64], R64 ;  /* 0x000000405a007986 */ /* 0x0003e2000c101d06 */
[----:B0-----:R-:W-:-:S04]  /*1bb0*/  LEA R5, R2, R5, 0x2 ;  /* 0x0000000502057211 */ /* 0x001fc800078e10ff */
[----:B------:R-:W-:-:S13]  /*1bc0*/  ISETP.GE.AND P2, PT, R5, R3, PT ;  /* 0x000000030500720c */ /* 0x000fda0003f46270 */
[----:B-1----:R-:W-:Y:S05]  /*1bd0*/  @!P2 BRA `(.L_x_25657) ;  /* 0xffffffe80000a947 */ /* 0x002fea000383ffff */
[----:B------:R-:W-:Y:S05]  /*1be0*/  EXIT ;  /* 0x000000000000794d */ /* 0x000fea0003800000 */
.L_x_25656:
        /* <DEDUP_REMOVED lines=8> */
.L_x_25659:
[----:B------:R-:W-:Y:S05]  /*1c70*/  BSYNC B0 ;  /* 0x0000000000007941 */ /* 0x000fea0003800000 */
.L_x_25658:
        /* <DEDUP_REMOVED lines=8> */
.L_x_25660:
[----:B------:R-:W-:Y:S02]  /*1d00*/  HFMA2 R63, -RZ, RZ, 0, 2.384185791015625e-07 ;  /* 0x00000004ff3f7431 */ /* 0x000fe400000001ff */
[----:B------:R-:W-:-:S05]  /*1d10*/  FADD.FTZ R91, R90, R2 ;  /* 0x000000025a5b7221 */ /* 0x000fca0000010000 */
[----:B------:R-:W-:-:S07]  /*1d20*/  MOV R90, R91 ;  /* 0x0000005b005a7202 */ /* 0x000fce0000000f00 */
[----:B------:R-:W-:Y:S05]  /*1d30*/  WARPSYNC.COLLECTIVE R61, `(.L_x_25661) ;  /* 0x000000003d087348 */ /* 0x000fea0003c00000 */
[----:B------:R0:W1:Y:S02]  /*1d40*/  SHFL.BFLY P3, R2, R90, R63, R62 ;  /* 0x0c00003f5a027389 */ /* 0x000064000006003e */
[----:B01----:R-:W-:Y:S05]  /*1d50*/  ENDCOLLECTIVE ;  /* 0x000000000000791b */ /* 0x003fea0003800000 */
.L_x_25661:
[----:B------:R-:W-:Y:S02]  /*1d60*/  HFMA2 R63, -RZ, RZ, 0, 4.76837158203125e-07 ;  /* 0x00000008ff3f7431 */ /* 0x000fe400000001ff */
[----:B------:R-:W-:-:S05]  /*1d70*/  FADD.FTZ R92, R91, R2 ;  /* 0x000000025b5c7221 */ /* 0x000fca0000010000 */
[----:B------:R-:W-:-:S07]  /*1d80*/  MOV R90, R92 ;  /* 0x0000005c005a7202 */ /* 0x000fce0000000f00 */
[----:B------:R-:W-:Y:S05]  /*1d90*/  WARPSYNC.COLLECTIVE R61, `(.L_x_25662) ;  /* 0x000000003d087348 */ /* 0x000fea0003c00000 */
[----:B------:R0:W1:Y:S02]  /*1da0*/  SHFL.BFLY P3, R2, R90, R63, R62 ;  /* 0x0c00003f5a027389 */ /* 0x000064000006003e */
[----:B01----:R-:W-:Y:S05]  /*1db0*/  ENDCOLLECTIVE ;  /* 0x000000000000791b */ /* 0x003fea0003800000 */
.L_x_25662:
[----:B------:R-:W-:Y:S02]  /*1dc0*/  HFMA2 R63, -RZ, RZ, 0, 9.5367431640625e-07 ;  /* 0x00000010ff3f7431 */ /* 0x000fe400000001ff */
[----:B------:R-:W-:-:S05]  /*1dd0*/  FADD.FTZ R93, R92, R2 ;  /* 0x000000025c5d7221 */ /* 0x000fca0000010000 */
[----:B------:R-:W-:-:S07]  /*1de0*/  MOV R90, R93 ;  /* 0x0000005d005a7202 */ /* 0x000fce0000000f00 */
[----:B------:R-:W-:Y:S05]  /*1df0*/  WARPSYNC.COLLECTIVE R61, `(.L_x_25663) ;  /* 0x000000003d087348 */ /* 0x000fea0003c00000 */
[----:B------:R0:W1:Y:S02]  /*1e00*/  SHFL.BFLY P3, R2, R90, R63, R62 ;  /* 0x0c00003f5a027389 */ /* 0x000064000006003e */
[----:B01----:R-:W-:Y:S05]  /*1e10*/  ENDCOLLECTIVE ;  /* 0x000000000000791b */ /* 0x003fea0003800000 */
.L_x_25663:
        /* <DEDUP_REMOVED lines=55> */
.L_x_25664:
[----:B------:R-:W-:Y:S02]  /*2190*/  HFMA2 R63, -RZ, RZ, 0, 1.1920928955078125e-07 ;  /* 0x00000002ff3f7431 */ /* 0x000fe400000001ff */
[----:B------:R-:W-:-:S05]  /*21a0*/  FADD.FTZ R91, R90, R2 ;  /* 0x000000025a5b7221 */ /* 0x000fca0000010000 */
[----:B------:R-:W-:-:S07]  /*21b0*/  MOV R90, R91 ;  /* 0x0000005b005a7202 */ /* 0x000fce0000000f00 */
[----:B------:R-:W-:Y:S05]  /*21c0*/  WARPSYNC.COLLECTIVE R61, `(.L_x_25665) ;  /* 0x000000003d087348 */ /* 0x000fea0003c00000 */
[----:B------:R0:W1:Y:S02]  /*21d0*/  SHFL.BFLY P3, R2, R90, R63, R62 ;  /* 0x0c00003f5a027389 */ /* 0x000064000006003e */
[----:B01----:R-:W-:Y:S05]  /*21e0*/  ENDCOLLECTIVE ;  /* 0x000000000000791b */ /* 0x003fea0003800000 */
.L_x_25665:
[----:B------:R-:W-:Y:S02]  /*21f0*/  HFMA2 R63, -RZ, RZ, 0, 2.384185791015625e-07 ;  /* 0x00000004ff3f7431 */ /* 0x000fe400000001ff */
[----:B------:R-:W-:-:S05]  /*2200*/  FADD.FTZ R92, R91, R2 ;  /* 0x000000025b5c7221 */ /* 0x000fca0000010000 */
[----:B------:R-:W-:-:S07]  /*2210*/  MOV R90, R92 ;  /* 0x0000005c005a7202 */ /* 0x000fce0000000f00 */
[----:B------:R-:W-:Y:S05]  /*2220*/  WARPSYNC.COLLECTIVE R61, `(.L_x_25666) ;  /* 0x000000003d087348 */ /* 0x000fea0003c00000 */
[----:B------:R0:W1:Y:S02]  /*2230*/  SHFL.BFLY P3, R2, R90, R63, R62 ;  /* 0x0c00003f5a027389 */ /* 0x000064000006003e */
[----:B01----:R-:W-:Y:S05]  /*2240*/  ENDCOLLECTIVE ;  /* 0x000000000000791b */ /* 0x003fea0003800000 */
.L_x_25666:
[----:B------:R-:W-:Y:S02]  /*2250*/  HFMA2 R63, -RZ, RZ, 0, 4.76837158203125e-07 ;  /* 0x00000008ff3f7431 */ /* 0x000fe400000001ff */
[----:B------:R-:W-:-:S05]  /*2260*/  FADD.FTZ R93, R92, R2 ;  /* 0x000000025c5d7221 */ /* 0x000fca0000010000 */
[----:B------:R-:W-:-:S07]  /*2270*/  MOV R90, R93 ;  /* 0x0000005d005a7202 */ /* 0x000fce0000000f00 */
[----:B------:R-:W-:Y:S05]  /*2280*/  WARPSYNC.COLLECTIVE R61, `(.L_x_25667) ;  /* 0x000000003d087348 */ /* 0x000fea0003c00000 */
[----:B------:R0:W1:Y:S02]  /*2290*/  SHFL.BFLY P3, R2, R90, R63, R62 ;  /* 0x0c00003f5a027389 */ /* 0x000064000006003e */
[----:B01----:R-:W-:Y:S05]  /*22a0*/  ENDCOLLECTIVE ;  /* 0x000000000000791b */ /* 0x003fea0003800000 */
.L_x_25667:
[----:B------:R-:W-:Y:S02]  /*22b0*/  HFMA2 R63, -RZ, RZ, 0, 9.5367431640625e-07 ;  /* 0x00000010ff3f7431 */ /* 0x000fe400000001ff */
[----:B------:R-:W-:-:S05]  /*22c0*/  FADD.FTZ R93, R93, R2 ;  /* 0x000000025d5d7221 */ /* 0x000fca0000010000 */
[----:B------:R-:W-:-:S07]  /*22d0*/  MOV R90, R93 ;  /* 0x0000005d005a7202 */ /* 0x000fce0000000f00 */
[----:B------:R-:W-:Y:S05]  /*22e0*/  WARPSYNC.COLLECTIVE R61, `(.L_x_25668) ;  /* 0x000000003d087348 */ /* 0x000fea0003c00000 */
[----:B------:R0:W1:Y:S02]  /*22f0*/  SHFL.BFLY P3, R2, R90, R63, R62 ;  /* 0x0c00003f5a027389 */ /* 0x000064000006003e */
[----:B01----:R-:W-:Y:S05]  /*2300*/  ENDCOLLECTIVE ;  /* 0x000000000000791b */ /* 0x003fea0003800000 */
.L_x_25668:
[----:B------:R-:W-:Y:S05]  /*2310*/  BRA `(.L_x_25669) ;  /* 0xfffffff000947947 */ /* 0x000fea000383ffff */
.L_x_25670:
        /* <DEDUP_REMOVED lines=14> */
.L_x_28847:


//--------------------- .text._ZN10layer_norm13ln_fwd_kernelINS_13Kernel_traitsIfffffjLj768ELj1ELj4ELj1ELj16ENS_18Kernel_traits_baseILj768EfffffjLj128EEEEELb0ELb0ELb1ELb0EEEvNS_9FwdParamsE --------------------------
	.section	.text._ZN10layer_norm13ln_fwd_kernelINS_13Kernel_traitsIfffffjLj768ELj1ELj4ELj1ELj16ENS_18Kernel_traits_baseILj768EfffffjLj128EEEEELb0ELb0ELb1ELb0EEEvNS_9FwdParamsE,"ax",@progbits
	.align	128
        .global         _ZN10layer_norm13ln_fwd_kernelINS_13Kernel_traitsIfffffjLj768ELj1ELj4ELj1ELj16ENS_18Kernel_traits_baseILj768EfffffjLj128EEEEELb0ELb0ELb1ELb0EEEvNS_9FwdParamsE
        .type           _ZN10layer_norm13ln_fwd_kernelINS_13Kernel_traitsIfffffjLj768ELj1ELj4ELj1ELj16ENS_18Kernel_traits_baseILj768EfffffjLj128EEEEELb0ELb0ELb1ELb0EEEvNS_9FwdParamsE,@function
        .size           _ZN10layer_norm13ln_fwd_kernelINS_13Kernel_traitsIfffffjLj768ELj1ELj4ELj1ELj16ENS_18Kernel_traits_baseILj768EfffffjLj128EEEEELb0ELb0ELb1ELb0EEEvNS_9FwdParamsE,(.L_x_28848 - _ZN10layer_norm13ln_fwd_kernelINS_13Kernel_traitsIfffffjLj768ELj1ELj4ELj1ELj16ENS_18Kernel_traits_baseILj768EfffffjLj128EEEEELb0ELb0ELb1ELb0EEEvNS_9FwdParamsE)
        .other          _ZN10layer_norm13ln_fwd_kernelINS_13Kernel_traitsIfffffjLj768ELj1ELj4ELj1ELj16ENS_18Kernel_traits_baseILj768EfffffjLj128EEEEELb0ELb0ELb1ELb0EEEvNS_9FwdParamsE,@"STO_CUDA_ENTRY STV_DEFAULT"
_ZN10layer_norm13ln_fwd_kernelINS_13Kernel_traitsIfffffjLj768ELj1ELj4ELj1ELj16ENS_18Kernel_traits_baseILj768EfffffjLj128EEEEELb0ELb0ELb1ELb0EEEvNS_9FwdParamsE:
.text._ZN10layer_norm13ln_fwd_kernelINS_13Kernel_traitsIfffffjLj768ELj1ELj4ELj1ELj16ENS_18Kernel_traits_baseILj768EfffffjLj128EEEEELb0ELb0ELb1ELb0EEEvNS_9FwdParamsE:
        /* <DEDUP_REMOVED lines=68> */
.L_x_25672:
[C---:B------:R-:W-:Y:S02]  /*0440*/  ISETP.GE.U32.AND P1, PT, R0.reuse, 0x40, PT ;  /* 0x000000400000780c */ /* 0x040fe40003f26070 */
[C---:B------:R-:W-:Y:S02]  /*0450*/  ISETP.GE.U32.AND P2, PT, R0.reuse, 0x60, PT ;  /* 0x000000600000780c */ /* 0x040fe40003f46070 */
[C---:B------:R-:W-:Y:S02]  /*0460*/  ISETP.GE.U32.AND P3, PT, R0.reuse, 0x80, PT ;  /* 0x000000800000780c */ /* 0x040fe40003f66070 */
[C---:B------:R-:W-:Y:S02]  /*0470*/  ISETP.GE.U32.AND P4, PT, R0.reuse, 0xa0, PT ;  /* 0x000000a00000780c */ /* 0x040fe40003f86070 */
[----:B------:R-:W-:Y:S02]  /*0480*/  ISETP.GE.U32.AND P0, PT, R0, 0x20, PT ;  /* 0x000000200000780c */ /* 0x000fe40003f06070 */
[----:B------:R-:W-:-:S02]  /*0490*/  MOV R35, R3 ;  /* 0x0000000300237202 */ /* 0x000fc40000000f00 */
[----:B------:R-:W-:Y:S01]  /*04a0*/  ISETP.GE.U32.AND P5, PT, R0, 0xc0, PT ;  /* 0x000000c00000780c */ /* 0x000fe20003fa6070 */
[----:B------:R-:W0:Y:S08]  /*04b0*/  @P1 LDC.64 R8, c[0x0][0x3d0] ;  /* 0x0000f400ff081b82 */ /* 0x000e300000000a00 */
[----:B------:R-:W1:Y:S01]  /*04c0*/  @P2 LDC.64 R16, c[0x0][0x3d0] ;  /* 0x0000f400ff102b82 */ /* 0x000e620000000a00 */
[----:B------:R-:W-:-:S07]  /*04d0*/  @P0 LOP3.LUT R35, R3, 0x20, RZ, 0xfc, !PT ;  /* 0x0000002003230812 */ /* 0x000fce00078efcff */
[----:B------:R-:W2:Y:S08]  /*04e0*/  @P3 LDC.64 R24, c[0x0][0x3d0] ;  /* 0x0000f400ff183b82 */ /* 0x000eb00000000a00 */
[----:B------:R-:W3:Y:S01]  /*04f0*/  @P4 LDC.64 R26, c[0x0][0x3d0] ;  /* 0x0000f400ff1a4b82 */ /* 0x000ee20000000a00 */
[C---:B0-----:R-:W-:Y:S01]  /*0500*/  @P1 IMAD.WIDE.U32 R8, R35.reuse, 0x10, R8 ;  /* 0x0000001023081825 */ /* 0x041fe200078e0008 */
[----:B------:R-:W-:-:S06]  /*0510*/  @P1 IADD3 R35, PT, PT, R35, 0x20, RZ ;  /* 0x0000002023231810 */ /* 0x000fcc0007ffe0ff */
[----:B------:R-:W0:Y:S01]  /*0520*/  @P0 LDC.64 R10, c[0x0][0x3d0] ;  /* 0x0000f400ff0a0b82 */ /* 0x000e220000000a00 */
[C---:B-1----:R-:W-:Y:S01]  /*0530*/  @P2 IMAD.WIDE.U32 R18, R35.reuse, 0x10, R16 ;  /* 0x0000001023122825 */ /* 0x042fe200078e0010 */
[----:B------:R-:W-:Y:S01]  /*0540*/  @P2 IADD3 R35, PT, PT, R35, 0x20, RZ ;  /* 0x0000002023232810 */ /* 0x000fe20007ffe0ff */
[----:B------:R-:W5:Y:S01]  /*0550*/  @P1 LDG.E.128 R12, desc[UR6][R8.64] ;  /* 0x00000006080c1981 */ /* 0x000f62000c1e1d00 */
[----:B------:R-:W-:Y:S02]  /*0560*/  CS2R R42, SRZ ;  /* 0x00000000002a7805 */ /* 0x000fe4000001ff00 */
[----:B------:R-:W-:Y:S02]  /*0570*/  CS2R R40, SRZ ;  /* 0x0000000000287805 */ /* 0x000fe4000001ff00 */
[----:B------:R-:W-:Y:S01]  /*0580*/  @P5 CS2R R50, SRZ ;  /* 0x0000000000325805 */ /* 0x000fe2000001ff00 */
[----:B------:R-:W5:Y:S01]  /*0590*/  @P2 LDG.E.128 R20, desc[UR6][R18.64] ;  /* 0x0000000612142981 */ /* 0x000f62000c1e1d00 */
[C---:B--2---:R-:W-:Y:S01]  /*05a0*/  @P3 IMAD.WIDE.U32 R24, R35.reuse, 0x10, R24 ;  /* 0x0000001023183825 */ /* 0x044fe200078e0018 */
[----:B------:R-:W-:Y:S01]  /*05b0*/  @P3 IADD3 R35, PT, PT, R35, 0x20, RZ ;  /* 0x0000002023233810 */ /* 0x000fe20007ffe0ff */
[----:B------:R-:W1:Y:S01]  /*05c0*/  @P5 LDC.64 R32, c[0x0][0x3d0] ;  /* 0x0000f400ff205b82 */ /* 0x000e620000000a00 */
[----:B------:R-:W-:-:S02]  /*05d0*/  @P5 CS2R R48, SRZ ;  /* 0x0000000000305805 */ /* 0x000fc4000001ff00 */
[----:B------:R2:W5:Y:S01]  /*05e0*/  @P3 LDG.E.128 R28, desc[UR6][R24.64] ;  /* 0x00000006181c3981 */ /* 0x000562000c1e1d00 */
[C---:B---3--:R-:W-:Y:S01]  /*05f0*/  @P4 IMAD.WIDE.U32 R52, R35.reuse, 0x10, R26 ;  /* 0x0000001023344825 */ /* 0x048fe200078e001a */
[----:B------:R-:W-:-:S04]  /*0600*/  @P4 IADD3 R35, PT, PT, R35, 0x20, RZ ;  /* 0x0000002023234810 */ /* 0x000fc80007ffe0ff */
[----:B------:R-:W5:Y:S01]  /*0610*/  @P4 LDG.E.128 R36, desc[UR6][R52.64] ;  /* 0x0000000634244981 */ /* 0x000f62000c1e1d00 */
[----:B0-----:R-:W-:Y:S01]  /*0620*/  @P0 IMAD.WIDE.U32 R16, R3, 0x10, R10 ;  /* 0x0000001003100825 */ /* 0x001fe200078e000a */
[----:B------:R-:W-:Y:S02]  /*0630*/  CS2R R26, SRZ ;  /* 0x00000000001a7805 */ /* 0x000fe4000001ff00 */
[----:B--2---:R-:W-:Y:S02]  /*0640*/  CS2R R24, SRZ ;  /* 0x0000000000187805 */ /* 0x004fe4000001ff00 */
[----:B------:R-:W-:Y:S02]  /*0650*/  CS2R R18, SRZ ;  /* 0x0000000000127805 */ /* 0x000fe4000001ff00 */
[----:B------:R-:W-:Y:S01]  /*0660*/  CS2R R8, SRZ ;  /* 0x0000000000087805 */ /* 0x000fe2000001ff00 */
[----:B------:R0:W5:Y:S01]  /*0670*/  @P0 LDG.E.128 R4, desc[UR6][R16.64] ;  /* 0x0000000610040981 */ /* 0x000162000c1e1d00 */
[----:B-1----:R-:W-:Y:S01]  /*0680*/  @P5 IMAD.WIDE.U32 R10, R35, 0x10, R32 ;  /* 0x00000010230a5825 */ /* 0x002fe200078e0020 */
[----:B------:R-:W-:-:S02]  /*0690*/  CS2R R34, SRZ ;  /* 0x0000000000227805 */ /* 0x000fc4000001ff00 */
[----:B------:R-:W-:Y:S02]  /*06a0*/  CS2R R32, SRZ ;  /* 0x0000000000207805 */ /* 0x000fe4000001ff00 */
[----:B------:R1:W5:Y:S01]  /*06b0*/  @P5 LDG.E.128 R44, desc[UR6][R10.64] ;  /* 0x000000060a2c5981 */ /* 0x000362000c1e1d00 */
[----:B0-----:R-:W-:Y:S02]  /*06c0*/  CS2R R16, SRZ ;  /* 0x0000000000107805 */ /* 0x001fe4000001ff00 */
[----:B-1----:R-:W-:-:S07]  /*06d0*/  CS2R R10, SRZ ;  /* 0x00000000000a7805 */ /* 0x002fce000001ff00 */
.L_x_25673:
[----:B------:R-:W-:Y:S05]  /*06e0*/  BSYNC.RECONVERGENT B0 ;  /* 0x0000000000007941 */ /* 0x000fea0003800200 */
.L_x_25671:
[----:B------:R-:W0:Y:S01]  /*06f0*/  LDCU UR4, c[0x0][0x384] ;  /* 0x00007080ff0477ac */ /* 0x000e220008000800 */
[----:B------:R-:W1:Y:S01]  /*0700*/  LDCU UR5, c[0x0][0x40c] ;  /* 0x00008180ff0577ac */ /* 0x000e620008000800 */
[----:B------:R-:W2:Y:S01]  /*0710*/  LDCU.U8 UR10, c[0x0][0x410] ;  /* 0x00008200ff0a77ac */ /* 0x000ea20008000000 */
[----:B------:R-:W3:Y:S01]  /*0720*/  LDCU UR11, c[0x0][0x448] ;  /* 0x00008900ff0b77ac */ /* 0x000ee20008000800 */
[----:B------:R-:W4:Y:S01]  /*0730*/  LDCU.64 UR8, c[0x0][0x3a0] ;  /* 0x00007400ff0877ac */ /* 0x000f220008000a00 */
[----:B0-----:R-:W-:-:S13]  /*0740*/  ISETP.GE.AND P0, PT, R2, UR4, PT ;  /* 0x0000000402007c0c */ /* 0x001fda000bf06270 */
[----:B-1234-:R-:W-:Y:S05]  /*0750*/  @P0 EXIT ;  /* 0x000000000000094d */ /* 0x01efea0003800000 */
.L_x_25699:
[----:B0-----:R-:W0:Y:S08]  /*0760*/  LDC.64 R82, c[0x0][0x3f0] ;  /* 0x0000fc00ff527b82 */ /* 0x001e300000000a00 */
[----:B------:R-:W1:Y:S08]  /*0770*/  LDC R81, c[0x0][0x388] ;  /* 0x0000e200ff517b82 */ /* 0x000e700000000800 */
[----:B------:R-:W2:Y:S01]  /*0780*/  LDC.64 R84, c[0x0][0x3f8] ;  /* 0x0000fe00ff547b82 */ /* 0x000ea20000000a00 */
[----:B0-----:R-:W-:-:S06]  /*0790*/  IMAD.WIDE R82, R2, 0x4, R82 ;  /* 0x0000000402527825 */ /* 0x001fcc00078e0252 */
[----:B------:R-:W3:Y:S01]  /*07a0*/  LDG.E R82, desc[UR6][R82.64] ;  /* 0x0000000652527981 */ /* 0x000ee2000c1e1900 */
[----:B------:R-:W-:Y:S01]  /*07b0*/  ISETP.GE.U32.AND P4, PT, R0, 0x20, PT ;  /* 0x000000200000780c */ /* 0x000fe20003f86070 */
[----:B-1----:R-:W-:Y:S01]  /*07c0*/  IMAD R86, R2, R81, RZ ;  /* 0x0000005102567224 */ /* 0x002fe200078e02ff */
[----:B------:R-:W-:-:S04]  /*07d0*/  ISETP.GE.U32.AND P6, PT, R0, 0x40, PT ;  /* 0x000000400000780c */ /* 0x000fc80003fc6070 */
[----:B------:R-:W-:Y:S01]  /*07e0*/  SHF.R.S32.HI R87, RZ, 0x1f, R86 ;  /* 0x0000001fff577819 */ /* 0x000fe20000011456 */
[----:B--2---:R-:W-:-:S03]  /*07f0*/  IMAD.WIDE R84, R2, 0x4, R84 ;  /* 0x0000000402547825 */ /* 0x004fc600078e0254 */
[----:B------:R-:W-:Y:S01]  /*0800*/  LEA.HI R86, R87, R86, RZ, 0x2 ;  /* 0x0000005657567211 */ /* 0x000fe200078f10ff */
[----:B------:R-:W-:Y:S01]  /*0810*/  BSSY.RECONVERGENT B0, `(.L_x_25674) ;  /* 0x0000029000007945 */ /* 0x000fe20003800200 */
[----:B------:R-:W-:Y:S01]  /*0820*/  ISETP.GE.U32.AND P5, PT, R0, 0x60, PT ;  /* 0x000000600000780c */ /* 0x000fe20003fa6070 */
[----:B-----5:R0:W5:Y:S02]  /*0830*/  LDG.E R80, desc[UR6][R84.64] ;  /* 0x0000000654507981 */ /* 0x020164000c1e1900 */
[----:B0-----:R-:W-:Y:S01]  /*0840*/  HFMA2 R84, -RZ, RZ, 0, 0 ;  /* 0x00000000ff547431 */ /* 0x001fe200000001ff */
[----:B------:R-:W-:Y:S02]  /*0850*/  P2R R85, PR, RZ, 0x20 ;  /* 0x00000020ff557803 */ /* 0x000fe40000000000 */
[----:B---3--:R-:W-:-:S13]  /*0860*/  ISETP.GE.AND P0, PT, R82, 0x1, PT ;  /* 0x000000015200780c */ /* 0x008fda0003f06270 */
[----:B------:R-:W-:-:S05]  /*0870*/  @P0 IADD3 R88, PT, PT, R82, -0x1, RZ ;  /* 0xffffffff52580810 */ /* 0x000fca0007ffe0ff */
[----:B------:R-:W-:-:S05]  /*0880*/  @P0 IMAD R88, R88, R81, RZ ;  /* 0x0000005158580224 */ /* 0x000fca00078e02ff */
[----:B------:R-:W-:-:S04]  /*0890*/  @P0 SHF.R.S32.HI R83, RZ, 0x1f, R88 ;  /* 0x0000001fff530819 */ /* 0x000fc80000011458 */
[----:B------:R-:W-:Y:S02]  /*08a0*/  @P0 LEA.HI R88, R83, R88, RZ, 0x2 ;  /* 0x0000005853580211 */ /* 0x000fe400078f10ff */
[----:B------:R-:W-:Y:S02]  /*08b0*/  P2R R83, PR, RZ, 0x40 ;  /* 0x00000040ff537803 */ /* 0x000fe40000000000 */
[-C--:B------:R-:W-:Y:S02]  /*08c0*/  @P0 LEA.HI.SX32 R84, R88, R3.reuse, 0x1e ;  /* 0x0000000358540211 */ /* 0x080fe400078ff2ff */
[----:B------:R-:W-:Y:S01]  /*08d0*/  LEA.HI.SX32 R83, R86, R3, 0x1e ;  /* 0x0000000356537211 */ /* 0x000fe200078ff2ff */
        /* <DEDUP_REMOVED lines=8> */
[----:B--2---:R-:W-:-:S05]  /*0960*/  @P1 IMAD.WIDE.U32 R90, R83, 0x10, R56 ;  /* 0x00000010535a1825 */ /* 0x004fca00078e0038 */
        /* <DEDUP_REMOVED lines=19> */
.L_x_25675:
[----:B------:R-:W-:Y:S05]  /*0aa0*/  BSYNC.RECONVERGENT B0 ;  /* 0x0000000000007941 */ /* 0x000fea0003800200 */
.L_x_25674:
        /* <DEDUP_REMOVED lines=9> */
[----:B--2---:R-:W-:-:S05]  /*0b40*/  @P1 IMAD.WIDE.U32 R90, R83, 0x10, R60 ;  /* 0x00000010535a1825 */ /* 0x004fca00078e003c */
        /* <DEDUP_REMOVED lines=19> */
.L_x_25677:
[----:B------:R-:W-:Y:S05]  /*0c80*/  BSYNC.RECONVERGENT B0 ;  /* 0x0000000000007941 */ /* 0x000fea0003800200 */
.L_x_25676:
        /* <DEDUP_REMOVED lines=9> */
[----:B-1----:R-:W-:-:S05]  /*0d20*/  @P1 IMAD.WIDE.U32 R90, R83, 0x10, R64 ;  /* 0x00000010535a1825 */ /* 0x002fca00078e0040 */
        /* <DEDUP_REMOVED lines=19> */
.L_x_25679:
[----:B------:R-:W-:Y:S05]  /*0e60*/  BSYNC.RECONVERGENT B0 ;  /* 0x0000000000007941 */ /* 0x000fea0003800200 */
.L_x_25678:
        /* <DEDUP_REMOVED lines=11> */
[----:B-1----:R-:W-:-:S05]  /*0f20*/  @P1 IMAD.WIDE.U32 R90, R83, 0x10, R68 ;  /* 0x00000010535a1825 */ /* 0x002fca00078e0044 */
        /* <DEDUP_REMOVED lines=19> */
.L_x_25681:
[----:B------:R-:W-:Y:S05]  /*1060*/  BSYNC.RECONVERGENT B0 ;  /* 0x0000000000007941 */ /* 0x000fea0003800200 */
.L_x_25680:
[----:B------:R-:W-:Y:S01]  /*1070*/  ISETP.GE.U32.AND P1, PT, R0, 0xa0, PT ;  /* 0x000000a00000780c */ /* 0x000fe20003f26070 */
[----:B------:R-:W-:Y:S03]  /*1080*/  BSSY.RECONVERGENT B0, `(.L_x_25682) ;  /* 0x000001e000007945 */ /* 0x000fe60003800200 */
[----:B------:R-:W-:-:S09]  /*1090*/  P2R R85, PR, RZ, 0x2 ;  /* 0x00000002ff557803 */ /* 0x000fd20000000000 */
[----:B------:R-:W-:Y:S05]  /*10a0*/  @!P1 BRA `(.L_x_25683) ;  /* 0x00000000006c9947 */ /* 0x000fea0003800000 */
[----:B------:R-:W-:Y:S01]  /*10b0*/  ISETP.NE.U32.AND P1, PT, RZ, UR8, PT ;  /* 0x00000008ff007c0c */ /* 0x000fe2000bf25070 */
[----:B0123--:R-:W0:Y:S03]  /*10c0*/  @P0 LDC.64 R86, c[0x0][0x390] ;  /* 0x0000e400ff560b82 */ /* 0x00fe260000000a00 */
[----:B------:R-:W-:-:S13]  /*10d0*/  ISETP.NE.AND.EX P1, PT, RZ, UR9, PT, P1 ;  /* 0x00000009ff007c0c */ /* 0x000fda000bf25310 */
[----:B------:R-:W1:Y:S01]  /*10e0*/  @P1 LDC.64 R72, c[0x0][0x3a0] ;  /* 0x0000e800ff481b82 */ /* 0x000e620000000a00 */
[----:B0-----:R-:W-:-:S05]  /*10f0*/  @P0 IMAD.WIDE.U32 R86, R84, 0x10, R86 ;  /* 0x0000001054560825 */ /* 0x001fca00078e0056 */
[----:B------:R-:W2:Y:S01]  /*1100*/  @P0 LDG.E.128 R52, desc[UR6][R86.64] ;  /* 0x0000000656340981 */ /* 0x000ea2000c1e1d00 */
[----:B-1----:R-:W-:-:S05]  /*1110*/  @P1 IMAD.WIDE.U32 R88, R83, 0x10, R72 ;  /* 0x0000001053581825 */ /* 0x002fca00078e0048 */
[----:B------:R-:W3:Y:S01]  /*1120*/  @P1 LDG.E.128 R72, desc[UR6][R88.64] ;  /* 0x0000000658481981 */ /* 0x000ee2000c1e1d00 */
[----:B------:R-:W-:Y:S02]  /*1130*/  ISETP.GT.AND P2, PT, R82, RZ, P1 ;  /* 0x000000ff5200720c */ /* 0x000fe40000f44270 */
[----:B------:R-:W-:Y:S01]  /*1140*/  IADD3 R84, PT, PT, R84, 0x20, RZ ;  /* 0x0000002054547810 */ /* 0x000fe20007ffe0ff */
[----:B--2---:R-:W-:-:S10]  /*1150*/  @!P1 FMUL.FTZ R86, R55, UR5 ;  /* 0x0000000537569c20 */ /* 0x004fd40008410000 */
[----:B---3--:R-:W-:Y:S01]  /*1160*/  @P2 FFMA.FTZ R72, R52, UR5, R72 ;  /* 0x0000000534482c23 */ /* 0x008fe20008010048 */
[----:B------:R-:W-:Y:S01]  /*1170*/  @P2 FFMA.FTZ R73, R53, UR5, R73 ;  /* 0x0000000535492c23 */ /* 0x000fe20008010049 */
[----:B------:R-:W-:Y:S01]  /*1180*/  @P2 FFMA.FTZ R74, R54, UR5, R74 ;  /* 0x00000005364a2c23 */ /* 0x000fe2000801004a */
[----:B------:R-:W-:Y:S01]  /*1190*/  @P2 FFMA.FTZ R75, R55, UR5, R75 ;  /* 0x00000005374b2c23 */ /* 0x000fe2000801004b */
[----:B------:R-:W-:-:S04]  /*11a0*/  ISETP.GT.AND P2, PT, R82, RZ, PT ;  /* 0x000000ff5200720c */ /* 0x000fc80003f44270 */
[----:B------:R-:W-:Y:S02]  /*11b0*/  @!P1 FSEL R75, R86, RZ, P2 ;  /* 0x000000ff564b9208 */ /* 0x000fe40001000000 */
[----:B------:R-:W0:Y:S01]  /*11c0*/  LDC.64 R86, c[0x0][0x3a8] ;  /* 0x0000ea00ff567b82 */ /* 0x000e220000000a00 */
[----:B------:R-:W-:Y:S01]  /*11d0*/  @!P1 FMUL.FTZ R85, R52, UR5 ;  /* 0x0000000534559c20 */ /* 0x000fe20008410000 */
[----:B------:R-:W-:-:S04]  /*11e0*/  @!P1 FMUL.FTZ R90, R53, UR5 ;  /* 0x00000005355a9c20 */ /* 0x000fc80008410000 */
[----:B------:R-:W-:Y:S01]  /*11f0*/  @!P1 FSEL R72, R85, RZ, P2 ;  /* 0x000000ff55489208 */ /* 0x000fe20001000000 */
[----:B------:R-:W-:Y:S01]  /*1200*/  @!P1 FMUL.FTZ R85, R54, UR5 ;  /* 0x0000000536559c20 */ /* 0x000fe20008410000 */
[----:B------:R-:W-:-:S04]  /*1210*/  @!P1 FSEL R73, R90, RZ, P2 ;  /* 0x000000ff5a499208 */ /* 0x000fc80001000000 */
[----:B------:R-:W-:Y:S01]  /*1220*/  @!P1 FSEL R74, R85, RZ, P2 ;  /* 0x000000ff554a9208 */ /* 0x000fe20001000000 */
[----:B0-----:R-:W-:-:S05]  /*1230*/  IMAD.WIDE.U32 R86, R83, 0x10, R86 ;  /* 0x0000001053567825 */ /* 0x001fca00078e0056 */
[----:B------:R4:W-:Y:S01]  /*1240*/  STG.E.128 desc[UR6][R86.64], R72 ;  /* 0x0000004856007986 */ /* 0x0009e2000c101d06 */
[----:B------:R-:W-:-:S07]  /*1250*/  IADD3 R83, PT, PT, R83, 0x20, RZ ;  /* 0x0000002053537810 */ /* 0x000fce0007ffe0ff */
.L_x_25683:
[----:B------:R-:W-:Y:S05]  /*1260*/  BSYNC.RECONVERGENT B0 ;  /* 0x0000000000007941 */ /* 0x000fea0003800200 */
.L_x_25682:
[----:B------:R-:W-:Y:S01]  /*1270*/  ISETP.GE.U32.AND P1, PT, R0, 0xc0, PT ;  /* 0x000000c00000780c */ /* 0x000fe20003f26070 */
[----:B------:R-:W-:Y:S03]  /*1280*/  BSSY.RECONVERGENT B0, `(.L_x_25684) ;  /* 0x000001c000007945 */ /* 0x000fe60003800200 */
[----:B------:R-:W-:-:S09]  /*1290*/  P2R R85, PR, RZ, 0x2 ;  /* 0x00000002ff557803 */ /* 0x000fd20000000000 */
[----:B------:R-:W-:Y:S05]  /*12a0*/  @!P1 BRA `(.L_x_25685) ;  /* 0x0000000000649947 */ /* 0x000fea0003800000 */
[----:B------:R-:W0:Y:S02]  /*12b0*/  @P0 LDC.64 R76, c[0x0][0x390] ;  /* 0x0000e400ff4c0b82 */ /* 0x000e240000000a00 */
[----:B0-----:R-:W-:-:S05]  /*12c0*/  @P0 IMAD.WIDE.U32 R84, R84, 0x10, R76 ;  /* 0x0000001054540825 */ /* 0x001fca00078e004c */
[----:B------:R-:W2:Y:S01]  /*12d0*/  @P0 LDG.E.128 R52, desc[UR6][R84.64] ;  /* 0x0000000654340981 */ /* 0x000ea2000c1e1d00 */
[----:B------:R-:W-:-:S04]  /*12e0*/  ISETP.NE.U32.AND P0, PT, RZ, UR8, PT ;  /* 0x00000008ff007c0c */ /* 0x000fc8000bf05070 */
[----:B------:R-:W-:-:S13]  /*12f0*/  ISETP.NE.AND.EX P0, PT, RZ, UR9, PT, P0 ;  /* 0x00000009ff007c0c */ /* 0x000fda000bf05300 */
[----:B-1234-:R-:W0:Y:S02]  /*1300*/  @P0 LDC.64 R86, c[0x0][0x3a0] ;  /* 0x0000e800ff560b82 */ /* 0x01ee240000000a00 */
[----:B0-----:R-:W-:-:S05]  /*1310*/  @P0 IMAD.WIDE.U32 R86, R83, 0x10, R86 ;  /* 0x0000001053560825 */ /* 0x001fca00078e0056 */
[----:B------:R-:W2:Y:S01]  /*1320*/  @P0 LDG.E.128 R76, desc[UR6][R86.64] ;  /* 0x00000006564c0981 */ /* 0x000ea2000c1e1d00 */
[----:B------:R-:W-:Y:S01]  /*1330*/  ISETP.GT.AND P1, PT, R82, RZ, P0 ;  /* 0x000000ff5200720c */ /* 0x000fe20000724270 */
[----:B------:R-:W-:Y:S01]  /*1340*/  @!P0 FMUL.FTZ R84, R52, UR5 ;  /* 0x0000000534548c20 */ /* 0x000fe20008410000 */
[----:B------:R-:W-:-:S11]  /*1350*/  @!P0 FMUL.FTZ R85, R55, UR5 ;  /* 0x0000000537558c20 */ /* 0x000fd60008410000 */
[----:B--2---:R-:W-:Y:S01]  /*1360*/  @P1 FFMA.FTZ R76, R52, UR5, R76 ;  /* 0x00000005344c1c23 */ /* 0x004fe2000801004c */
[----:B------:R-:W-:Y:S01]  /*1370*/  @P1 FFMA.FTZ R77, R53, UR5, R77 ;  /* 0x00000005354d1c23 */ /* 0x000fe2000801004d */
[----:B------:R-:W-:Y:S01]  /*1380*/  @P1 FFMA.FTZ R78, R54, UR5, R78 ;  /* 0x00000005364e1c23 */ /* 0x000fe2000801004e */
[----:B------:R-:W-:Y:S01]  /*1390*/  @P1 FFMA.FTZ R79, R55, UR5, R79 ;  /* 0x00000005374f1c23 */ /* 0x000fe2000801004f */
[----:B------:R-:W-:Y:S01]  /*13a0*/  ISETP.GT.AND P1, PT, R82, RZ, PT ;  /* 0x000000ff5200720c */ /* 0x000fe20003f24270 */
[----:B------:R-:W-:-:S03]  /*13b0*/  @!P0 FMUL.FTZ R82, R53, UR5 ;  /* 0x0000000535528c20 */ /* 0x000fc60008410000 */
[----:B------:R-:W-:Y:S01]  /*13c0*/  @!P0 FSEL R76, R84, RZ, P1 ;  /* 0x000000ff544c8208 */ /* 0x000fe20000800000 */
[----:B------:R-:W-:Y:S01]  /*13d0*/  @!P0 FMUL.FTZ R84, R54, UR5 ;  /* 0x0000000536548c20 */ /* 0x000fe20008410000 */
[----:B------:R-:W-:Y:S02]  /*13e0*/  @!P0 FSEL R79, R85, RZ, P1 ;  /* 0x000000ff554f8208 */ /* 0x000fe40000800000 */
[----:B------:R-:W-:Y:S02]  /*13f0*/  @!P0 FSEL R77, R82, RZ, P1 ;  /* 0x000000ff524d8208 */ /* 0x000fe40000800000 */
[----:B------:R-:W-:Y:S02]  /*1400*/  @!P0 FSEL R78, R84, RZ, P1 ;  /* 0x000000ff544e8208 */ /* 0x000fe40000800000 */
[----:B------:R-:W0:Y:S02]  /*1410*/  LDC.64 R84, c[0x0][0x3a8] ;  /* 0x0000ea00ff547b82 */ /* 0x000e240000000a00 */
[----:B0-----:R-:W-:-:S05]  /*1420*/  IMAD.WIDE.U32 R82, R83, 0x10, R84 ;  /* 0x0000001053527825 */ /* 0x001fca00078e0054 */
[----:B------:R0:W-:Y:S02]  /*1430*/  STG.E.128 desc[UR6][R82.64], R76 ;  /* 0x0000004c52007986 */ /* 0x0001e4000c101d06 */
.L_x_25685:
[----:B------:R-:W-:Y:S05]  /*1440*/  BSYNC.RECONVERGENT B0 ;  /* 0x0000000000007941 */ /* 0x000fea0003800200 */
.L_x_25684:
        /* <DEDUP_REMOVED lines=49> */
[----:B--234-:R-:W-:Y:S02]  /*1760*/  FADD.FTZ R86, R61, -R85 ;  /* 0x800000553d567221 */ /* 0x01cfe40000010000 */
        /* <DEDUP_REMOVED lines=55> */
.L_x_25711:
[----:B-1----:R-:W-:Y:S01]  /*1ae0*/  FADD.FTZ R89, R92, R89 ;  /* 0x000000595c597221 */ /* 0x002fe20000010000 */
[----:B------:R-:W-:Y:S01]  /*1af0*/  FMUL.FTZ R82, R85, R85 ;  /* 0x0000005555527220 */ /* 0x000fe20000410000 */
[----:B------:R-:W-:Y:S01]  /*1b00*/  ISETP.NE.AND P0, PT, RZ, UR10, PT ;  /* 0x0000000aff007c0c */ /* 0x000fe2000bf05270 */
[----:B------:R-:W1:Y:S01]  /*1b10*/  @!P5 LDC.64 R86, c[0x0][0x3c0] ;  /* 0x0000f000ff56db82 */ /* 0x000e620000000a00 */
[----:B------:R-:W-:Y:S01]  /*1b20*/  FFMA.FTZ R84, R89, R84, UR11 ;  /* 0x0000000b59547e23 */ /* 0x000fe20008010054 */
[----:B-----5:R-:W-:Y:S01]  /*1b30*/  ISETP.GE.AND P1, PT, R80, 0x1, PT ;  /* 0x000000015000780c */ /* 0x020fe20003f26270 */
[----:B------:R-:W-:Y:S01]  /*1b40*/  BSSY.RECONVERGENT B0, `(.L_x_25687) ;  /* 0x0000084000007945 */ /* 0x000fe20003800200 */
[----:B------:R-:W-:-:S04]  /*1b50*/  FSEL R89, R82, RZ, P0 ;  /* 0x000000ff52597208 */ /* 0x000fc80000000000 */
        /* <DEDUP_REMOVED lines=29> */
[C---:B-1----:R-:W-:Y:S01]  /*1d30*/  IMAD.WIDE.U32 R88, R86.reuse, 0x10, R88 ;  /* 0x0000001056587825 */ /* 0x042fe200078e0058 */
[----:B------:R-:W-:-:S04]  /*1d40*/  IADD3 R86, PT, PT, R86, 0x20, RZ ;  /* 0x0000002056567810 */ /* 0x000fc80007ffe0ff */
[----:B------:R1:W-:Y:S03]  /*1d50*/  STG.E.128 desc[UR6][R88.64], R80 ;  /* 0x0000005058007986 */ /* 0x0003e6000c101d06 */
.L_x_25690:
[----:B------:R-:W-:Y:S05]  /*1d60*/  BSYNC.RECONVERGENT B1 ;  /* 0x0000000000017941 */ /* 0x000fea0003800200 */
.L_x_25689:
[----:B------:R-:W-:Y:S01]  /*1d70*/  ISETP.GE.U32.AND P0, PT, R0, 0x40, PT ;  /* 0x000000400000780c */ /* 0x000fe20003f06070 */
[----:B------:R-:W-:-:S12]  /*1d80*/  BSSY.RECONVERGENT B1, `(.L_x_25691) ;  /* 0x0000012000017945 */ /* 0x000fd80003800200 */
[----:B------:R-:W-:Y:S05]  /*1d90*/  @!P0 BRA `(.L_x_25692) ;  /* 0x0000000000408947 */ /* 0x000fea0003800000 */
[----:B-1----:R-:W1:Y:S01]  /*1da0*/  LDC.64 R88, c[0x0][0x428] ;  /* 0x00010a00ff587b82 */ /* 0x002e620000000a00 */
        /* <DEDUP_REMOVED lines=15> */
.L_x_25692:
[----:B------:R-:W-:Y:S05]  /*1ea0*/  BSYNC.RECONVERGENT B1 ;  /* 0x0000000000017941 */ /* 0x000fea0003800200 */
.L_x_25691:
[----:B------:R-:W-:Y:S01]  /*1eb0*/  ISETP.GE.U32.AND P0, PT, R0, 0x60, PT ;  /* 0x000000600000780c */ /* 0x000fe20003f06070 */
[----:B------:R-:W-:-:S12]  /*1ec0*/  BSSY.RECONVERGENT B1, `(.L_x_25693) ;  /* 0x0000012000017945 */ /* 0x000fd80003800200 */
[----:B------:R-:W-:Y:S05]  /*1ed0*/  @!P0 BRA `(.L_x_25694) ;  /* 0x0000000000408947 */ /* 0x000fea0003800000 */
[----:B-12---:R-:W1:Y:S01]  /*1ee0*/  LDC.64 R88, c[0x0][0x428] ;  /* 0x00010a00ff587b82 */ /* 0x006e620000000a00 */
        /* <DEDUP_REMOVED lines=15> */
.L_x_25694:
[----:B------:R-:W-:Y:S05]  /*1fe0*/  BSYNC.RECONVERGENT B1 ;  /* 0x0000000000017941 */ /* 0x000fea0003800200 */
.L_x_25693:
[----:B------:R-:W-:Y:S01]  /*1ff0*/  ISETP.GE.U32.AND P0, PT, R0, 0x80, PT ;  /* 0x000000800000780c */ /* 0x000fe20003f06070 */
[----:B------:R-:W-:-:S12]  /*2000*/  BSSY.RECONVERGENT B1, `(.L_x_25695) ;  /* 0x0000012000017945 */ /* 0x000fd80003800200 */
[----:B------:R-:W-:Y:S05]  /*2010*/  @!P0 BRA `(.L_x_25696) ;  /* 0x0000000000408947 */ /* 0x000fea0003800000 */
[----:B-123--:R-:W1:Y:S01]  /*2020*/  LDC.64 R88, c[0x0][0x428] ;  /* 0x00010a00ff587b82 */ /* 0x00ee620000000a00 */
        /* <DEDUP_REMOVED lines=15> */
.L_x_25696:
[----:B------:R-:W-:Y:S05]  /*2120*/  BSYNC.RECONVERGENT B1 ;  /* 0x0000000000017941 */ /* 0x000fea0003800200 */
.L_x_25695:
[----:B------:R-:W-:Y:S01]  /*2130*/  ISETP.GE.U32.AND P0, PT, R0, 0xa0, PT ;  /* 0x000000a00000780c */ /* 0x000fe20003f06070 */
[----:B------:R-:W-:-:S12]  /*2140*/  BSSY.RECONVERGENT B1, `(.L_x_25697) ;  /* 0x0000012000017945 */ /* 0x000fd80003800200 */
[----:B------:R-:W-:Y:S05]  /*2150*/  @!P0 BRA `(.L_x_25698) ;  /* 0x0000000000408947 */ /* 0x000fea0003800000 */
[----:B-1234-:R-:W1:Y:S01]  /*2160*/  LDC.64 R88, c[0x0][0x428] ;  /* 0x00010a00ff587b82 */ /* 0x01ee620000000a00 */
        /* <DEDUP_REMOVED lines=15> */
.L_x_25698:
[----:B------:R-:W-:Y:S05]  /*2260*/  BSYNC.RECONVERGENT B1 ;  /* 0x0000000000017941 */ /* 0x000fea0003800200 */
.L_x_25697:
[----:B------:R-:W-:-:S13]  /*2270*/  ISETP.GE.U32.AND P0, PT, R0, 0xc0, PT ;  /* 0x000000c00000780c */ /* 0x000fda0003f06070 */
        /* <DEDUP_REMOVED lines=10> */
[----:B-1----:R-:W-:-:S04]  /*2320*/  IMAD.WIDE.U32 R86, R86, 0x10, R80 ;  /* 0x0000001056567825 */ /* 0x002fc800078e0050 */
[----:B------:R-:W-:Y:S01]  /*2330*/  FFMA.FTZ R80, R83, R44, R48 ;  /* 0x0000002c53507223 */ /* 0x000fe20000010030 */
[----:B------:R-:W-:Y:S01]  /*2340*/  FFMA.FTZ R81, R82, R45, R49 ;  /* 0x0000002d52517223 */ /* 0x000fe20000010031 */
[----:B------:R-:W-:Y:S01]  /*2350*/  FFMA.FTZ R82, R89, R46, R50 ;  /* 0x0000002e59527223 */ /* 0x000fe20000010032 */
[----:B------:R-:W-:-:S05]  /*2360*/  FFMA.FTZ R83, R84, R47, R51 ;  /* 0x0000002f54537223 */ /* 0x000fca0000010033 */
[----:B------:R1:W-:Y:S02]  /*2370*/  STG.E.128 desc[UR6][R86.64], R80 ;  /* 0x0000005056007986 */ /* 0x0003e4000c101d06 */
.L_x_25688:
[----:B------:R-:W-:Y:S05]  /*2380*/  BSYNC.RECONVERGENT B0 ;  /* 0x0000000000007941 */ /* 0x000fea0003800200 */
.L_x_25687:
[----:B-1234-:R-:W1:Y:S02]  /*2390*/  LDC.64 R80, c[0x0][0x380] ;  /* 0x0000e000ff507b82 */ /* 0x01ee640000000a00 */
[----:B-1----:R-:W-:-:S04]  /*23a0*/  LEA R2, R80, R2, 0x2 ;  /* 0x0000000250027211 */ /* 0x002fc800078e10ff */
[----:B------:R-:W-:-:S13]  /*23b0*/  ISETP.GE.AND P0, PT, R2, R81, PT ;  /* 0x000000510200720c */ /* 0x000fda0003f06270 */
[----:B------:R-:W-:Y:S05]  /*23c0*/  @!P0 BRA `(.L_x_25699) ;  /* 0xffffffe000e48947 */ /* 0x000fea000383ffff */
[----:B------:R-:W-:Y:S05]  /*23d0*/  EXIT ;  /* 0x000000000000794d */ /* 0x000fea0003800000 */
.L_x_25686:
[----:B------:R-:W-:Y:S01]  /*23e0*/  HFMA2 R88, -RZ, RZ, 0, 5.9604644775390625e-08 ;  /* 0x00000001ff587431 */ /* 0x000fe200000001ff */
[----:B------:R-:W-:Y:S01]  /*23f0*/  BSSY B0, `(.L_x_25700) ;  /* 0x0000007000007945 */ /* 0x000fe20003800000 */
[----:B------:R-:W-:Y:S02]  /*2400*/  MOV R93, R83 ;  /* 0x00000053005d7202 */ /* 0x000fe40000000f00 */
[----:B-1234-:R-:W-:Y:S02]  /*2410*/  MOV R87, 0x1f ;  /* 0x0000001f00577802 */ /* 0x01efe40000000f00 */
[----:B------:R-:W-:-:S07]  /*2420*/  MOV R86, 0xffffffff ;  /* 0xffffffff00567802 */ /* 0x000fce0000000f00 */
[----:B-----5:R-:W-:Y:S05]  /*2430*/  WARPSYNC.COLLECTIVE R86, `(.L_x_25701) ;  /* 0x0000000056087348 */ /* 0x020fea0003c00000 */
[----:B------:R0:W1:Y:S02]  /*2440*/  SHFL.BFLY P6, R89, R93, R88, R87 ;  /* 0x0c0000585d597389 */ /* 0x00006400000c0057 */
[----:B01---5:R-:W-:Y:S05]  /*2450*/  ENDCOLLECTIVE ;  /* 0x000000000000791b */ /* 0x023fea0003800000 */
.L_x_25701:
[----:B------:R-:W-:Y:S05]  /*2460*/  BSYNC B0 ;  /* 0x0000000000007941 */ /* 0x000fea0003800000 */
.L_x_25700:
        /* <DEDUP_REMOVED lines=9> */
.L_x_25702:
[----:B------:R-:W-:Y:S02]  /*2500*/  HFMA2 R88, -RZ, RZ, 0, 2.384185791015625e-07 ;  /* 0x00000004ff587431 */ /* 0x000fe400000001ff */
[----:B------:R-:W-:-:S05]  /*2510*/  FADD.FTZ R91, R90, R89 ;  /* 0x000000595a5b7221 */ /* 0x000fca0000010000 */
[----:B------:R-:W-:-:S07]  /*2520*/  MOV R93, R91 ;  /* 0x0000005b005d7202 */ /* 0x000fce0000000f00 */
[----:B------:R-:W-:Y:S05]  /*2530*/  WARPSYNC.COLLECTIVE R86, `(.L_x_25703) ;  /* 0x0000000056087348 */ /* 0x000fea0003c00000 */
[----:B------:R0:W1:Y:S02]  /*2540*/  SHFL.BFLY P6, R89, R93, R88, R87 ;  /* 0x0c0000585d597389 */ /* 0x00006400000c0057 */
[----:B01----:R-:W-:Y:S05]  /*2550*/  ENDCOLLECTIVE ;  /* 0x000000000000791b */ /* 0x003fea0003800000 */
.L_x_25703:
[----:B------:R-:W-:Y:S02]  /*2560*/  HFMA2 R88, -RZ, RZ, 0, 4.76837158203125e-07 ;  /* 0x00000008ff587431 */ /* 0x000fe400000001ff */
[----:B------:R-:W-:-:S05]  /*2570*/  FADD.FTZ R92, R91, R89 ;  /* 0x000000595b5c7221 */ /* 0x000fca0000010000 */
[----:B------:R-:W-:-:S07]  /*2580*/  MOV R93, R92 ;  /* 0x0000005c005d7202 */ /* 0x000fce0000000f00 */
[----:B------:R-:W-:Y:S05]  /*2590*/  WARPSYNC.COLLECTIVE R86, `(.L_x_25704) ;  /* 0x0000000056087348 */ /* 0x000fea0003c00000 */
[----:B------:R0:W1:Y:S02]  /*25a0*/  SHFL.BFLY P6, R89, R93, R88, R87 ;  /* 0x0c0000585d597389 */ /* 0x00006400000c0057 */
[----:B01----:R-:W-:Y:S05]  /*25b0*/  ENDCOLLECTIVE ;  /* 0x000000000000791b */ /* 0x003fea0003800000 */
.L_x_25704:
[----:B------:R-:W-:Y:S01]  /*25c0*/  MOV R88, 0x10 ;  /* 0x0000001000587802 */ /* 0x000fe20000000f00 */
[----:B------:R-:W-:-:S07]  /*25d0*/  FADD.FTZ R93, R92, R89 ;  /* 0x000000595c5d7221 */ /* 0x000fce0000010000 */
[----:B------:R-:W-:Y:S05]  /*25e0*/  WARPSYNC.COLLECTIVE R86, `(.L_x_25705) ;  /* 0x0000000056087348 */ /* 0x000fea0003c00000 */
[----:B------:R0:W1:Y:S02]  /*25f0*/  SHFL.BFLY P6, R89, R93, R88, R87 ;  /* 0x0c0000585d597389 */ /* 0x00006400000c0057 */
[----:B01----:R-:W-:Y:S05]  /*2600*/  ENDCOLLECTIVE ;  /* 0x000000000000791b */ /* 0x003fea0003800000 */
.L_x_25705:
[----:B------:R-:W-:Y:S02]  /*2610*/  HFMA2 R88, -RZ, RZ, 0, 5.9604644775390625e-08 ;  /* 0x00000001ff587431 */ /* 0x000fe400000001ff */
        /* <DEDUP_REMOVED lines=57> */
.L_x_25706:
[----:B------:R-:W-:Y:S02]  /*29b0*/  HFMA2 R88, -RZ, RZ, 0, 1.1920928955078125e-07 ;  /* 0x00000002ff587431 */ /* 0x000fe400000001ff */
[----:B------:R-:W-:-:S05]  /*29c0*/  FADD.FTZ R83, R82, R89 ;  /* 0x0000005952537221 */ /* 0x000fca0000010000 */
[----:B------:R-:W-:-:S07]  /*29d0*/  MOV R93, R83 ;  /* 0x00000053005d7202 */ /* 0x000fce0000000f00 */
[----:B------:R-:W-:Y:S05]  /*29e0*/  WARPSYNC.COLLECTIVE R86, `(.L_x_25707) ;  /* 0x0000000056087348 */ /* 0x000fea0003c00000 */
[----:B------:R0:W1:Y:S02]  /*29f0*/  SHFL.BFLY P6, R89, R93, R88, R87 ;  /* 0x0c0000585d597389 */ /* 0x00006400000c0057 */
[----:B01----:R-:W-:Y:S05]  /*2a00*/  ENDCOLLECTIVE ;  /* 0x000000000000791b */ /* 0x003fea0003800000 */
.L_x_25707:
[----:B------:R-:W-:Y:S02]  /*2a10*/  HFMA2 R88, -RZ, RZ, 0, 2.384185791015625e-07 ;  /* 0x00000004ff587431 */ /* 0x000fe400000001ff */
[----:B------:R-:W-:-:S05]  /*2a20*/  FADD.FTZ R90, R83, R89 ;  /* 0x00000059535a7221 */ /* 0x000fca0000010000 */
[----:B------:R-:W-:-:S07]  /*2a30*/  MOV R93, R90 ;  /* 0x0000005a005d7202 */ /* 0x000fce0000000f00 */
[----:B------:R-:W-:Y:S05]  /*2a40*/  WARPSYNC.COLLECTIVE R86, `(.L_x_25708) ;  /* 0x0000000056087348 */ /* 0x000fea0003c00000 */
[----:B------:R0:W1:Y:S02]  /*2a50*/  SHFL.BFLY P6, R89, R93, R88, R87 ;  /* 0x0c0000585d597389 */ /* 0x00006400000c0057 */
[----:B01----:R-:W-:Y:S05]  /*2a60*/  ENDCOLLECTIVE ;  /* 0x000000000000791b */ /* 0x003fea0003800000 */
.L_x_25708:
[----:B------:R-:W-:Y:S02]  /*2a70*/  HFMA2 R88, -RZ, RZ, 0, 4.76837158203125e-07 ;  /* 0x00000008ff587431 */ /* 0x000fe400000001ff */
[----:B------:R-:W-:-:S05]  /*2a80*/  FADD.FTZ R91, R90, R89 ;  /* 0x000000595a5b7221 */ /* 0x000fca0000010000 */
[----:B------:R-:W-:-:S07]  /*2a90*/  MOV R93, R91 ;  /* 0x0000005b005d7202 */ /* 0x000fce0000000f00 */
[----:B------:R-:W-:Y:S05]  /*2aa0*/  WARPSYNC.COLLECTIVE R86, `(.L_x_25709) ;  /* 0x0000000056087348 */ /* 0x000fea0003c00000 */
[----:B------:R0:W1:Y:S02]  /*2ab0*/  SHFL.BFLY P6, R89, R93, R88, R87 ;  /* 0x0c0000585d597389 */ /* 0x00006400000c0057 */
[----:B01----:R-:W-:Y:S05]  /*2ac0*/  ENDCOLLECTIVE ;  /* 0x000000000000791b */ /* 0x003fea0003800000 */
.L_x_25709:
[----:B------:R-:W-:Y:S02]  /*2ad0*/  HFMA2 R88, -RZ, RZ, 0, 9.5367431640625e-07 ;  /* 0x00000010ff587431 */ /* 0x000fe400000001ff */
[----:B------:R-:W-:-:S05]  /*2ae0*/  FADD.FTZ R92, R91, R89 ;  /* 0x000000595b5c7221 */ /* 0x000fca0000010000 */
[----:B------:R-:W-:-:S07]  /*2af0*/  MOV R93, R92 ;  /* 0x0000005c005d7202 */ /* 0x000fce0000000f00 */
[----:B------:R-:W-:Y:S05]  /*2b00*/  WARPSYNC.COLLECTIVE R86, `(.L_x_25710) ;  /* 0x0000000056087348 */ /* 0x000fea0003c00000 */
[----:B------:R0:W1:Y:S02]  /*2b10*/  SHFL.BFLY P6, R89, R93, R88, R87 ;  /* 0x0c0000585d597389 */ /* 0x00006400000c0057 */
[----:B01----:R-:W-:Y:S05]  /*2b20*/  ENDCOLLECTIVE ;  /* 0x000000000000791b */ /* 0x003fea0003800000 */
.L_x_25710:
[----:B------:R-:W-:Y:S05]  /*2b30*/  BRA `(.L_x_25711) ;  /* 0xffffffec00e87947 */ /* 0x000fea000383ffff */
.L_x_25712:
        /* <DEDUP_REMOVED lines=12> */
.L_x_28848:


//--------------------- .text._ZN10layer_norm13ln_fwd_kernelINS_13Kernel_traitsIfffffjLj768ELj1ELj4ELj1ELj16ENS_18Kernel_traits_baseILj768EfffffjLj128EEEEELb0ELb0ELb1ELb1EEEvNS_9FwdParamsE --------------------------
	.section	.text._ZN10layer_norm13ln_fwd_kernelINS_13Kernel_traitsIfffffjLj768ELj1ELj4ELj1ELj16ENS_18Kernel_traits_baseILj768EfffffjLj128EEEEELb0ELb0ELb1ELb1EEEvNS_9FwdParamsE,"ax",@progbits
	.align	128
        .global         _ZN10layer_norm13ln_fwd_kernelINS_13Kernel_traitsIfffffjLj768ELj1ELj4ELj1ELj16ENS_18Kernel_traits_baseILj768EfffffjLj128EEEEELb0ELb0ELb1ELb1EEEvNS_9FwdParamsE
        .type           _ZN10layer_norm13ln_fwd_kernelINS_13Kernel_traitsIfffffjLj768ELj1ELj4ELj1ELj16ENS_18Kernel_traits_baseILj768EfffffjLj128EEEEELb0ELb0ELb1ELb1EEEvNS_9FwdParamsE,@function
        .size           _ZN10layer_norm13ln_fwd_kernelINS_13Kernel_traitsIfffffjLj768ELj1ELj4ELj1ELj16ENS_18Kernel_traits_baseILj768EfffffjLj128EEEEELb0ELb0ELb1ELb1EEEvNS_9FwdParamsE,(.L_x_28849 - _ZN10layer_norm13ln_fwd_kernelINS_13Kernel_traitsIfffffjLj768ELj1ELj4ELj1ELj16ENS_18Kernel_traits_baseILj768EfffffjLj128EEEEELb0ELb0ELb1ELb1EEEvNS_9FwdParamsE)
        .other          _ZN10layer_norm13ln_fwd_kernelINS_13Kernel_traitsIfffffjLj768ELj1ELj4ELj1ELj16ENS_18Kernel_traits_baseILj768EfffffjLj128EEEEELb0ELb0ELb1ELb1EEEvNS_9FwdParamsE,@"STO_CUDA_ENTRY STV_DEFAULT"
_ZN10layer_norm13ln_fwd_kernelINS_13Kernel_traitsIfffffjLj768ELj1ELj4ELj1ELj16ENS_18Kernel_traits_baseILj768EfffffjLj128EEEEELb0ELb0ELb1ELb1EEEvNS_9FwdParamsE:
.text._ZN10layer_norm13ln_fwd_kernelINS_13Kernel_traitsIfffffjLj768ELj1ELj4ELj1ELj16ENS_18Kernel_traits_baseILj768EfffffjLj128EEEEELb0ELb0ELb1ELb1EEEvNS_9FwdParamsE:
        /* <DEDUP_REMOVED lines=29> */
.L_x_25713:
        /* <DEDUP_REMOVED lines=20> */
.L_x_25714:
[----:B------:R-:W1:Y:S01]  /*0310*/  LDCU UR4, c[0x0][0x384] ;  /* 0x00007080ff0477ac */ /* 0x000e620008000800 */
[----:B------:R-:W2:Y:S01]  /*0320*/  LDCU.U8 UR5, c[0x0][0x410] ;  /* 0x00008200ff0577ac */ /* 0x000ea20008000000 */
[----:B------:R-:W3:Y:S01]  /*0330*/  LDCU UR10, c[0x0][0x448] ;  /* 0x00008900ff0a77ac */ /* 0x000ee20008000800 */
[----:B------:R-:W4:Y:S01]  /*0340*/  LDCU.64 UR8, c[0x0][0x3a0] ;  /* 0x00007400ff0877ac */ /* 0x000f220008000a00 */
[----:B-1----:R-:W-:-:S13]  /*0350*/  ISETP.GE.AND P0, PT, R2, UR4, PT ;  /* 0x0000000402007c0c */ /* 0x002fda000bf06270 */
[----:B--234-:R-:W-:Y:S05]  /*0360*/  @P0 EXIT ;  /* 0x000000000000094d */ /* 0x01cfea0003800000 */
.L_x_25718:
[----:B------:R-:W1:Y:S01]  /*0370*/  LDC.64 R56, c[0x0][0x3f0] ;  /* 0x0000fc00ff387b82 */ /* 0x000e620000000a00 */
[----:B------:R-:W-:-:S07]  /*0380*/  ISETP.NE.U32.AND P1, PT, RZ, UR8, PT ;  /* 0x00000008ff007c0c */ /* 0x000fce000bf25070 */
[----:B------:R-:W2:Y:S01]  /*0390*/  LDC R3, c[0x0][0x388] ;  /* 0x0000e200ff037b82 */ /* 0x000ea20000000800 */
[----:B------:R-:W-:-:S07]  /*03a0*/  HFMA2 R77, -RZ, RZ, 0, 0 ;  /* 0x00000000ff4d7431 */ /* 0x000fce00000001ff */
[----:B------:R-:W3:Y:S01]  /*03b0*/  LDC R81, c[0x0][0x40c] ;  /* 0x00010300ff517b82 */ /* 0x000ee20000000800 */
[----:B-1----:R-:W-:Y:S01]  /*03c0*/  IMAD.WIDE R56, R2, 0x4, R56 ;  /* 0x0000000402387825 */ /* 0x002fe200078e0238 */
[----:B------:R-:W-:-:S06]  /*03d0*/  PLOP3.LUT P6, PT, PT, PT, PT, 0x8, 0x80 ;  /* 0x000000000080781c */ /* 0x000fcc0003fce170 */
[----:B------:R-:W1:Y:S01]  /*03e0*/  LDC.64 R82, c[0x0][0x3a8] ;  /* 0x0000ea00ff527b82 */ /* 0x000e620000000a00 */
[----:B------:R-:W4:Y:S01]  /*03f0*/  LDG.E R63, desc[UR6][R56.64] ;  /* 0x00000006383f7981 */ /* 0x000f22000c1e1900 */
[----:B------:R-:W-:Y:S01]  /*0400*/  ISETP.NE.AND.EX P1, PT, RZ, UR9, PT, P1 ;  /* 0x00000009ff007c0c */ /* 0x000fe2000bf25310 */
[----:B--2---:R-:W-:-:S05]  /*0410*/  IMAD R60, R2, R3, RZ ;  /* 0x00000003023c7224 */ /* 0x004fca00078e02ff */
[----:B------:R-:W-:-:S04]  /*0420*/  SHF.R.S32.HI R61, RZ, 0x1f, R60 ;  /* 0x0000001fff3d7819 */ /* 0x000fc8000001143c */
[----:B------:R-:W-:-:S03]  /*0430*/  LEA.HI R61, R61, R60, RZ, 0x2 ;  /* 0x0000003c3d3d7211 */ /* 0x000fc600078f10ff */
[----:B------:R-:W2:Y:S01]  /*0440*/  @P1 LDC.64 R70, c[0x0][0x3a0] ;  /* 0x0000e800ff461b82 */ /* 0x000ea20000000a00 */
[----:B------:R-:W-:-:S05]  /*0450*/  LEA.HI.SX32 R76, R61, R0, 0x1e ;  /* 0x000000003d4c7211 */ /* 0x000fca00078ff2ff */
[----:B--2---:R-:W-:-:S06]  /*0460*/  @P1 IMAD.WIDE.U32 R70, R76, 0x10, R70 ;  /* 0x000000104c461825 */ /* 0x004fcc00078e0046 */
[----:B------:R-:W3:Y:S01]  /*0470*/  @P1 LDG.E.128 R68, desc[UR6][R70.64] ;  /* 0x0000000646441981 */ /* 0x000ee2000c1e1d00 */
[----:B----4-:R-:W-:-:S13]  /*0480*/  ISETP.GE.AND P3, PT, R63, 0x1, PT ;  /* 0x000000013f00780c */ /* 0x010fda0003f66270 */
[----:B------:R-:W2:Y:S01]  /*0490*/  @P3 LDC.64 R58, c[0x0][0x390] ;  /* 0x0000e400ff3a3b82 */ /* 0x000ea20000000a00 */
[----:B------:R-:W-:-:S05]  /*04a0*/  @P3 IADD3 R62, PT, PT, R63, -0x1, RZ ;  /* 0xffffffff3f3e3810 */ /* 0x000fca0007ffe0ff */
[----:B------:R-:W-:Y:S01]  /*04b0*/  @P3 IMAD R62, R62, R3, RZ ;  /* 0x000000033e3e3224 */ /* 0x000fe200078e02ff */
[----:B------:R-:W-:Y:S01]  /*04c0*/  ISETP.GT.AND P2, PT, R63, RZ, PT ;  /* 0x000000ff3f00720c */ /* 0x000fe20003f44270 */
[----:B------:R-:W4:Y:S03]  /*04d0*/  @P3 LDC.64 R60, c[0x0][0x390] ;  /* 0x0000e400ff3c3b82 */ /* 0x000f260000000a00 */
[----:B------:R-:W-:-:S04]  /*04e0*/  @P3 SHF.R.S32.HI R57, RZ, 0x1f, R62 ;  /* 0x0000001fff393819 */ /* 0x000fc8000001143e */
[----:B------:R-:W-:Y:S01]  /*04f0*/  @P3 LEA.HI R57, R57, R62, RZ, 0x2 ;  /* 0x0000003e39393211 */ /* 0x000fe200078f10ff */
[----:B------:R-:W1:Y:S03]  /*0500*/  @P3 LDC.64 R84, c[0x0][0x390] ;  /* 0x0000e400ff543b82 */ /* 0x000e660000000a00 */
[----:B------:R-:W-:-:S05]  /*0510*/  @P3 LEA.HI.SX32 R77, R57, R0, 0x1e ;  /* 0x00000000394d3211 */ /* 0x000fca00078ff2ff */
[----:B--2---:R-:W-:Y:S01]  /*0520*/  @P3 IMAD.WIDE.U32 R56, R77, 0x10, R58 ;  /* 0x000000104d383825 */ /* 0x004fe200078e003a */
[----:B------:R-:W-:Y:S01]  /*0530*/  @P1 PLOP3.LUT P0, PT, P2, PT, PT, 0x80, 0x8 ;  /* 0x000000000008181c */ /* 0x000fe2000170f070 */
[----:B------:R-:W2:Y:S03]  /*0540*/  LDC.64 R62, c[0x0][0x3f8] ;  /* 0x0000fe00ff3e7b82 */ /* 0x000ea60000000a00 */
[----:B0-----:R-:W3:Y:S01]  /*0550*/  @P3 LDG.E.128 R52, desc[UR6][R56.64] ;  /* 0x0000000638343981 */ /* 0x001ee2000c1e1d00 */
[----:B------:R-:W-:-:S04]  /*0560*/  @P1 PLOP3.LUT P6, PT, P0, PT, PT, 0x80, 0x8 ;  /* 0x000000000008181c */ /* 0x000fc800007cf070 */
[----:B------:R-:W0:Y:S01]  /*0570*/  @P1 LDC.64 R58, c[0x0][0x3a0] ;  /* 0x0000e800ff3a1b82 */ /* 0x000e220000000a00 */
[----:B------:R-:W-:Y:S02]  /*0580*/  PLOP3.LUT P5, PT, PT, PT, PT, 0x8, 0x80 ;  /* 0x000000000080781c */ /* 0x000fe40003fae170 */
[----:B------:R-:W-:Y:S02]  /*0590*/  @P1 PLOP3.LUT P5, PT, P0, PT, PT, 0x80, 0x8 ;  /* 0x000000000008181c */ /* 0x000fe400007af070 */
[----:B------:R-:W-:Y:S02]  /*05a0*/  PLOP3.LUT P4, PT, PT, PT, PT, 0x8, 0x80 ;  /* 0x000000000080781c */ /* 0x000fe40003f8e170 */
[----:B------:R-:W-:Y:S02]  /*05b0*/  @P1 PLOP3.LUT P4, PT, P0, PT, PT, 0x80, 0x8 ;  /* 0x000000000008181c */ /* 0x000fe4000078f070 */
[----:B------:R-:W-:-:S05]  /*05c0*/  @P3 IADD3 R67, PT, PT, R77, 0x20, RZ ;  /* 0x000000204d433810 */ /* 0x000fca0007ffe0ff */
[----:B----4-:R-:W-:Y:S02]  /*05d0*/  @P3 IMAD.WIDE.U32 R66, R67, 0x10, R60 ;  /* 0x0000001043423825 */ /* 0x010fe400078e003c */
[----:B------:R-:W4:Y:S02]  /*05e0*/  @P3 LDC.64 R60, c[0x0][0x390] ;  /* 0x0000e400ff3c3b82 */ /* 0x000f240000000a00 */
[----:B--2---:R-:W-:-:S05]  /*05f0*/  IMAD.WIDE R62, R2, 0x4, R62 ;  /* 0x00000004023e7825 */ /* 0x004fca00078e023e */
[----:B-----5:R2:W5:Y:S01]  /*0600*/  LDG.E R80, desc[UR6][R62.64] ;  /* 0x000000063e507981 */ /* 0x020562000c1e1900 */
[CC--:B---3--:R-:W-:Y:S01]  /*0610*/  @P6 FFMA.FTZ R68, R52.reuse, R81.reuse, R68 ;  /* 0x0000005134446223 */ /* 0x0c8fe20000010044 */
[----:B------:R-:W-:Y:S02]  /*0620*/  PLOP3.LUT P6, PT, PT, PT, PT, 0x8, 0x80 ;  /* 0x000000000080781c */ /* 0x000fe40003fce170 */
[----:B------:R-:W-:Y:S01]  /*0630*/  @P1 PLOP3.LUT P6, PT, P0, PT, PT, 0x80, 0x8 ;  /* 0x000000000008181c */ /* 0x000fe200007cf070 */
[-C--:B------:R-:W-:Y:S01]  /*0640*/  @!P1 FMUL.FTZ R56, R52, R81.reuse ;  /* 0x0000005134389220 */ /* 0x080fe20000410000 */
[----:B------:R-:W-:Y:S01]  /*0650*/  @!P1 PLOP3.LUT P0, PT, P2, PT, PT, 0x80, 0x8 ;  /* 0x000000000008981c */ /* 0x000fe2000170f070 */
[-C--:B------:R-:W-:Y:S01]  /*0660*/  @!P1 FMUL.FTZ R57, R53, R81.reuse ;  /* 0x0000005135399220 */ /* 0x080fe20000410000 */
[-C--:B------:R-:W-:Y:S02]  /*0670*/  @!P1 FMUL.FTZ R64, R55, R81.reuse ;  /* 0x0000005137409220 */ /* 0x080fe40000410000 */
[----:B------:R-:W-:Y:S01]  /*0680*/  @!P1 FSEL R68, R56, RZ, P0 ;  /* 0x000000ff38449208 */ /* 0x000fe20000000000 */
[CC--:B------:R-:W-:Y:S01]  /*0690*/  @!P1 FMUL.FTZ R56, R54.reuse, R81.reuse ;  /* 0x0000005136389220 */ /* 0x0c0fe20000410000 */
[-C--:B------:R-:W-:Y:S01]  /*06a0*/  @P5 FFMA.FTZ R69, R53, R81.reuse, R69 ;  /* 0x0000005135455223 */ /* 0x080fe20000010045 */
[----:B------:R-:W-:Y:S01]  /*06b0*/  @!P1 FSEL R69, R57, RZ, P0 ;  /* 0x000000ff39459208 */ /* 0x000fe20000000000 */
[----:B------:R-:W-:Y:S01]  /*06c0*/  @P4 FFMA.FTZ R70, R54, R81, R70 ;  /* 0x0000005136464223 */ /* 0x000fe20000010046 */
[----:B------:R-:W-:-:S02]  /*06d0*/  IADD3 R57, PT, PT, R76, 0x20, RZ ;  /* 0x000000204c397810 */ /* 0x000fc40007ffe0ff */
[----:B------:R-:W-:Y:S01]  /*06e0*/  @P6 FFMA.FTZ R71, R55, R81, R71 ;  /* 0x0000005137476223 */ /* 0x000fe20000010047 */
[----:B------:R-:W-:Y:S01]  /*06f0*/  @!P1 FSEL R71, R64, RZ, P0 ;  /* 0x000000ff40479208 */ /* 0x000fe20000000000 */
[----:B-1----:R-:W-:Y:S01]  /*0700*/  IMAD.WIDE.U32 R64, R76, 0x10, R82 ;  /* 0x000000104c407825 */ /* 0x002fe200078e0052 */
[----:B------:R-:W-:-:S03]  /*0710*/  @!P1 FSEL R70, R56, RZ, P0 ;  /* 0x000000ff38469208 */ /* 0x000fc60000000000 */
[----:B0-----:R-:W-:Y:S02]  /*0720*/  @P1 IMAD.WIDE.U32 R72, R57, 0x10, R58 ;  /* 0x0000001039481825 */ /* 0x001fe400078e003a */
[----:B------:R0:W-:Y:S01]  /*0730*/  STG.E.128 desc[UR6][R64.64], R68 ;  /* 0x0000004440007986 */ /* 0x0001e2000c101d06 */
[----:B------:R-:W-:Y:S01]  /*0740*/  PLOP3.LUT P2, PT, PT, PT, PT, 0x8, 0x80 ;  /* 0x000000000080781c */ /* 0x000fe20003f4e170 */
[----:B------:R-:W1:Y:S02]  /*0750*/  @P1 LDC.64 R58, c[0x0][0x3a0] ;  /* 0x0000e800ff3a1b82 */ /* 0x000e640000000a00 */
[----:B------:R-:W3:Y:S04]  /*0760*/  @P3 LDG.E.128 R52, desc[UR6][R66.64] ;  /* 0x0000000642343981 */ /* 0x000ee8000c1e1d00 */
[----:B------:R-:W3:Y:S01]  /*0770*/  @P1 LDG.E.128 R72, desc[UR6][R72.64] ;  /* 0x0000000648481981 */ /* 0x000ee2000c1e1d00 */
[----:B------:R-:W-:-:S02]  /*0780*/  @P1 PLOP3.LUT P2, PT, P0, PT, PT, 0x80, 0x8 ;  /* 0x000000000008181c */ /* 0x000fc4000074f070 */
[----:B------:R-:W-:Y:S02]  /*0790*/  PLOP3.LUT P4, PT, PT, PT, PT, 0x8, 0x80 ;  /* 0x000000000080781c */ /* 0x000fe40003f8e170 */
[----:B------:R-:W-:Y:S02]  /*07a0*/  @P1 PLOP3.LUT P4, PT, P0, PT, PT, 0x80, 0x8 ;  /* 0x000000000008181c */ /* 0x000fe4000078f070 */
[----:B------:R-:W-:Y:S02]  /*07b0*/  PLOP3.LUT P5, PT, PT, PT, PT, 0x8, 0x80 ;  /* 0x000000000080781c */ /* 0x000fe40003fae170 */
[----:B------:R-:W-:Y:S02]  /*07c0*/  PLOP3.LUT P6, PT, PT, PT, PT, 0x8, 0x80 ;  /* 0x000000000080781c */ /* 0x000fe40003fce170 */
[----:B------:R-:W-:Y:S02]  /*07d0*/  @P1 PLOP3.LUT P5, PT, P0, PT, PT, 0x80, 0x8 ;  /* 0x000000000008181c */ /* 0x000fe400007af070 */
[----:B------:R-:W-:-:S02]  /*07e0*/  @P1 PLOP3.LUT P6, PT, P0, PT, PT, 0x80, 0x8 ;  /* 0x000000000008181c */ /* 0x000fc400007cf070 */
[----:B------:R-:W-:Y:S02]  /*07f0*/  @P3 IADD3 R79, PT, PT, R77, 0x40, RZ ;  /* 0x000000404d4f3810 */ /* 0x000fe40007ffe0ff */
[----:B--2---:R-:W-:-:S03]  /*0800*/  IADD3 R63, PT, PT, R76, 0x40, RZ ;  /* 0x000000404c3f7810 */ /* 0x004fc60007ffe0ff */
[----:B----4-:R-:W-:Y:S02]  /*0810*/  @P3 IMAD.WIDE.U32 R78, R79, 0x10, R60 ;  /* 0x000000104f4e3825 */ /* 0x010fe400078e003c */
[----:B------:R-:W2:Y:S02]  /*0820*/  @P3 LDC.64 R60, c[0x0][0x390] ;  /* 0x0000e400ff3c3b82 */ /* 0x000ea40000000a00 */
[----:B-1----:R-:W-:-:S04]  /*0830*/  @P1 IMAD.WIDE.U32 R58, R63, 0x10, R58 ;  /* 0x000000103f3a1825 */ /* 0x002fc800078e003a */
[CC--:B---3--:R-:W-:Y:S01]  /*0840*/  @!P1 FMUL.FTZ R56, R52.reuse, R81.reuse ;  /* 0x0000005134389220 */ /* 0x0c8fe20000410000 */
[CC--:B------:R-:W-:Y:S01]  /*0850*/  @!P1 FMUL.FTZ R62, R53.reuse, R81.reuse ;  /* 0x00000051353e9220 */ /* 0x0c0fe20000410000 */
[-C--:B------:R-:W-:Y:S01]  /*0860*/  @P2 FFMA.FTZ R72, R52, R81.reuse, R72 ;  /* 0x0000005134482223 */ /* 0x080fe20000010048 */
[-C--:B------:R-:W-:Y:S02]  /*0870*/  @P4 FFMA.FTZ R73, R53, R81.reuse, R73 ;  /* 0x0000005135494223 */ /* 0x080fe40000010049 */
[----:B------:R-:W-:Y:S01]  /*0880*/  @!P1 FSEL R72, R56, RZ, P0 ;  /* 0x000000ff38489208 */ /* 0x000fe20000000000 */
[-C--:B------:R-:W-:Y:S01]  /*0890*/  @!P1 FMUL.FTZ R56, R54, R81.reuse ;  /* 0x0000005136389220 */ /* 0x080fe20000410000 */
[----:B------:R-:W-:Y:S01]  /*08a0*/  @!P1 FSEL R73, R62, RZ, P0 ;  /* 0x000000ff3e499208 */ /* 0x000fe20000000000 */
[CC--:B------:R-:W-:Y:S01]  /*08b0*/  @!P1 FMUL.FTZ R62, R55.reuse, R81.reuse ;  /* 0x00000051373e9220 */ /* 0x0c0fe20000410000 */
[-C--:B------:R-:W-:Y:S01]  /*08c0*/  @P5 FFMA.FTZ R74, R54, R81.reuse, R74 ;  /* 0x00000051364a5223 */ /* 0x080fe2000001004a */
[----:B------:R-:W-:Y:S01]  /*08d0*/  @P6 FFMA.FTZ R75, R55, R81, R75 ;  /* 0x00000051374b6223 */ /* 0x000fe2000001004b */
[----:B------:R-:W-:Y:S01]  /*08e0*/  @!P1 FSEL R74, R56, RZ, P0 ;  /* 0x000000ff384a9208 */ /* 0x000fe20000000000 */
[----:B------:R-:W-:Y:S01]  /*08f0*/  IMAD.WIDE.U32 R56, R57, 0x10, R82 ;  /* 0x0000001039387825 */ /* 0x000fe200078e0052 */
[----:B------:R-:W-:-:S05]  /*0900*/  @!P1 FSEL R75, R62, RZ, P0 ;  /* 0x000000ff3e4b9208 */ /* 0x000fca0000000000 */
[----:B------:R1:W-:Y:S04]  /*0910*/  STG.E.128 desc[UR6][R56.64], R72 ;  /* 0x0000004838007986 */ /* 0x0003e8000c101d06 */
[----:B------:R3:W4:Y:S04]  /*0920*/  @P3 LDG.E.128 R52, desc[UR6][R78.64] ;  /* 0x000000064e343981 */ /* 0x000728000c1e1d00 */
[----:B0-----:R-:W4:Y:S01]  /*0930*/  @P1 LDG.E.128 R64, desc[UR6][R58.64] ;  /* 0x000000063a401981 */ /* 0x001f22000c1e1d00 */
[----:B------:R-:W-:Y:S02]  /*0940*/  PLOP3.LUT P2, PT, PT, PT, PT, 0x8, 0x80 ;  /* 0x000000000080781c */ /* 0x000fe40003f4e170 */
[----:B------:R-:W-:-:S02]  /*0950*/  @P1 PLOP3.LUT P2, PT, P0, PT, PT, 0x80, 0x8 ;  /* 0x000000000008181c */ /* 0x000fc4000074f070 */
[----:B------:R-:W-:Y:S01]  /*0960*/  PLOP3.LUT P4, PT, PT, PT, PT, 0x8, 0x80 ;  /* 0x000000000080781c */ /* 0x000fe20003f8e170 */
[----:B-1----:R-:W0:Y:S01]  /*0970*/  @P1 LDC.64 R56, c[0x0][0x3a0] ;  /* 0x0000e800ff381b82 */ /* 0x002e220000000a00 */
[----:B------:R-:W-:Y:S02]  /*0980*/  @P1 PLOP3.LUT P4, PT, P0, PT, PT, 0x80, 0x8 ;  /* 0x000000000008181c */ /* 0x000fe4000078f070 */
[----:B------:R-:W-:Y:S02]  /*0990*/  PLOP3.LUT P5, PT, PT, PT, PT, 0x8, 0x80 ;  /* 0x000000000080781c */ /* 0x000fe40003fae170 */
[----:B------:R-:W-:Y:S02]  /*09a0*/  PLOP3.LUT P6, PT, PT, PT, PT, 0x8, 0x80 ;  /* 0x000000000080781c */ /* 0x000fe40003fce170 */
[----:B------:R-:W-:Y:S02]  /*09b0*/  @P1 PLOP3.LUT P5, PT, P0, PT, PT, 0x80, 0x8 ;  /* 0x000000000008181c */ /* 0x000fe400007af070 */
[----:B------:R-:W-:-:S02]  /*09c0*/  @P1 PLOP3.LUT P6, PT, P0, PT, PT, 0x80, 0x8 ;  /* 0x000000000008181c */ /* 0x000fc400007cf070 */
[----:B------:R-:W-:Y:S01]  /*09d0*/  @P3 IADD3 R87, PT, PT, R77, 0x60, RZ ;  /* 0x000000604d573810 */ /* 0x000fe20007ffe0ff */
[----:B---3--:R-:W-:-:S04]  /*09e0*/  IMAD.WIDE.U32 R78, R63, 0x10, R82 ;  /* 0x000000103f4e7825 */ /* 0x008fc800078e0052 */
[----:B--2---:R-:W-:-:S04]  /*09f0*/  @P3 IMAD.WIDE.U32 R86, R87, 0x10, R60 ;  /* 0x0000001057563825 */ /* 0x004fc800078e003c */
[CC--:B----4-:R-:W-:Y:S01]  /*0a00*/  @!P1 FMUL.FTZ R58, R52.reuse, R81.reuse ;  /* 0x00000051343a9220 */ /* 0x0d0fe20000410000 */
[-C--:B------:R-:W-:Y:S01]  /*0a10*/  @!P1 FMUL.FTZ R59, R53, R81.reuse ;  /* 0x00000051353b9220 */ /* 0x080fe20000410000 */
[-C--:B------:R-:W-:Y:S01]  /*0a20*/  @!P1 FMUL.FTZ R62, R55, R81.reuse ;  /* 0x00000051373e9220 */ /* 0x080fe20000410000 */
[-C--:B------:R-:W-:Y:S02]  /*0a30*/  @P2 FFMA.FTZ R64, R52, R81.reuse, R64 ;  /* 0x0000005134402223 */ /* 0x080fe40000010040 */
[----:B------:R-:W-:Y:S01]  /*0a40*/  @!P1 FSEL R64, R58, RZ, P0 ;  /* 0x000000ff3a409208 */ /* 0x000fe20000000000 */
[CC--:B------:R-:W-:Y:S01]  /*0a50*/  @!P1 FMUL.FTZ R58, R54.reuse, R81.reuse ;  /* 0x00000051363a9220 */ /* 0x0c0fe20000410000 */
[-C--:B------:R-:W-:Y:S01]  /*0a60*/  @P4 FFMA.FTZ R65, R53, R81.reuse, R65 ;  /* 0x0000005135414223 */ /* 0x080fe20000010041 */
[-C--:B------:R-:W-:Y:S01]  /*0a70*/  @P5 FFMA.FTZ R66, R54, R81.reuse, R66 ;  /* 0x0000005136425223 */ /* 0x080fe20000010042 */
[----:B------:R-:W-:Y:S01]  /*0a80*/  @P6 FFMA.FTZ R67, R55, R81, R67 ;  /* 0x0000005137436223 */ /* 0x000fe20000010043 */
[----:B------:R-:W-:-:S02]  /*0a90*/  @!P1 FSEL R65, R59, RZ, P0 ;  /* 0x000000ff3b419208 */ /* 0x000fc40000000000 */
[----:B------:R-:W-:Y:S02]  /*0aa0*/  IADD3 R59, PT, PT, R76, 0x60, RZ ;  /* 0x000000604c3b7810 */ /* 0x000fe40007ffe0ff */
[----:B------:R-:W-:Y:S02]  /*0ab0*/  @!P1 FSEL R66, R58, RZ, P0 ;  /* 0x000000ff3a429208 */ /* 0x000fe40000000000 */
[----:B------:R-:W-:Y:S01]  /*0ac0*/  @!P1 FSEL R67, R62, RZ, P0 ;  /* 0x000000ff3e439208 */ /* 0x000fe20000000000 */
[----:B0-----:R-:W-:-:S04]  /*0ad0*/  @P1 IMAD.WIDE.U32 R56, R59, 0x10, R56 ;  /* 0x000000103b381825 */ /* 0x001fc800078e0038 */
[----:B------:R0:W-:Y:S04]  /*0ae0*/  STG.E.128 desc[UR6][R78.64], R64 ;  /* 0x000000404e007986 */ /* 0x0001e8000c101d06 */
[----:B------:R-:W2:Y:S04]  /*0af0*/  @P3 LDG.E.128 R52, desc[UR6][R86.64] ;  /* 0x0000000656343981 */ /* 0x000ea8000c1e1d00 */
[----:B------:R1:W3:Y:S01]  /*0b00*/  @P1 LDG.E.128 R60, desc[UR6][R56.64] ;  /* 0x00000006383c1981 */ /* 0x0002e2000c1e1d00 */
[----:B------:R-:W-:Y:S02]  /*0b10*/  PLOP3.LUT P2, PT, PT, PT, PT, 0x8, 0x80 ;  /* 0x000000000080781c */ /* 0x000fe40003f4e170 */
[----:B------:R-:W-:-:S02]  /*0b20*/  @P1 PLOP3.LUT P2, PT, P0, PT, PT, 0x80, 0x8 ;  /* 0x000000000008181c */ /* 0x000fc4000074f070 */
[----:B------:R-:W-:Y:S02]  /*0b30*/  PLOP3.LUT P4, PT, PT, PT, PT, 0x8, 0x80 ;  /* 0x000000000080781c */ /* 0x000fe40003f8e170 */
[----:B------:R-:W-:Y:S01]  /*0b40*/  @P1 PLOP3.LUT P4, PT, P0, PT, PT, 0x80, 0x8 ;  /* 0x000000000008181c */ /* 0x000fe2000078f070 */
[----:B-1----:R-:W1:Y:S01]  /*0b50*/  @P1 LDC.64 R56, c[0x0][0x3a0] ;  /* 0x0000e800ff381b82 */ /* 0x002e620000000a00 */
[----:B------:R-:W-:Y:S02]  /*0b60*/  PLOP3.LUT P5, PT, PT, PT, PT, 0x8, 0x80 ;  /* 0x000000000080781c */ /* 0x000fe40003fae170 */
[----:B------:R-:W-:Y:S02]  /*0b70*/  @P1 PLOP3.LUT P5, PT, P0, PT, PT, 0x80, 0x8 ;  /* 0x000000000008181c */ /* 0x000fe400007af070 */
[----:B------:R-:W-:Y:S02]  /*0b80*/  PLOP3.LUT P6, PT, PT, PT, PT, 0x8, 0x80 ;  /* 0x000000000080781c */ /* 0x000fe40003fce170 */
[----:B------:R-:W-:-:S02]  /*0b90*/  @P1 PLOP3.LUT P6, PT, P0, PT, PT, 0x80, 0x8 ;  /* 0x000000000008181c */ /* 0x000fc400007cf070 */
[----:B0-----:R-:W-:-:S05]  /*0ba0*/  @P3 IADD3 R79, PT, PT, R77, 0x80, RZ ;  /* 0x000000804d4f3810 */ /* 0x001fca0007ffe0ff */
[----:B------:R-:W-:Y:S01]  /*0bb0*/  @P3 IMAD.WIDE.U32 R78, R79, 0x10, R84 ;  /* 0x000000104f4e3825 */ /* 0x000fe200078e0054 */
[----:B------:R-:W-:-:S03]  /*0bc0*/  IADD3 R86, PT, PT, R76, 0x80, RZ ;  /* 0x000000804c567810 */ /* 0x000fc60007ffe0ff */
[CC--:B--2---:R-:W-:Y:S01]  /*0bd0*/  @!P1 FMUL.FTZ R58, R52.reuse, R81.reuse ;  /* 0x00000051343a9220 */ /* 0x0c4fe20000410000 */
[----:B---3--:R-:W-:-:S04]  /*0be0*/  @P2 FFMA.FTZ R60, R52, R81, R60 ;  /* 0x00000051343c2223 */ /* 0x008fc8000001003c */
[----:B------:R-:W-:Y:S01]  /*0bf0*/  @!P1 FSEL R60, R58, RZ, P0 ;  /* 0x000000ff3a3c9208 */ /* 0x000fe20000000000 */
[CC--:B------:R-:W-:Y:S01]  /*0c00*/  @!P1 FMUL.FTZ R58, R53.reuse, R81.reuse ;  /* 0x00000051353a9220 */ /* 0x0c0fe20000410000 */
[-C--:B------:R-:W-:Y:S01]  /*0c10*/  @P4 FFMA.FTZ R61, R53, R81.reuse, R61 ;  /* 0x00000051353d4223 */ /* 0x080fe2000001003d */
[----:B------:R-:W-:-:S03]  /*0c20*/  @!P1 FMUL.FTZ R84, R54, R81 ;  /* 0x0000005136549220 */ /* 0x000fc60000410000 */
[----:B------:R-:W-:Y:S01]  /*0c30*/  @!P1 FSEL R61, R58, RZ, P0 ;  /* 0x000000ff3a3d9208 */ /* 0x000fe20000000000 */
[CC--:B------:R-:W-:Y:S01]  /*0c40*/  @!P1 FMUL.FTZ R58, R55.reuse, R81.reuse ;  /* 0x00000051373a9220 */ /* 0x0c0fe20000410000 */
[-C--:B------:R-:W-:Y:S01]  /*0c50*/  @P5 FFMA.FTZ R62, R54, R81.reuse, R62 ;  /* 0x00000051363e5223 */ /* 0x080fe2000001003e */
[----:B------:R-:W-:Y:S01]  /*0c60*/  @P6 FFMA.FTZ R63, R55, R81, R63 ;  /* 0x00000051373f6223 */ /* 0x000fe2000001003f */
[----:B------:R-:W-:Y:S01]  /*0c70*/  @!P1 FSEL R62, R84, RZ, P0 ;  /* 0x000000ff543e9208 */ /* 0x000fe20000000000 */
[----:B------:R-:W-:Y:S01]  /*0c80*/  IMAD.WIDE.U32 R84, R59, 0x10, R82 ;  /* 0x000000103b547825 */ /* 0x000fe200078e0052 */
[----:B------:R-:W-:-:S03]  /*0c90*/  @!P1 FSEL R63, R58, RZ, P0 ;  /* 0x000000ff3a3f9208 */ /* 0x000fc60000000000 */
[----:B-1----:R-:W-:Y:S02]  /*0ca0*/  @P1 IMAD.WIDE.U32 R58, R86, 0x10, R56 ;  /* 0x00000010563a1825 */ /* 0x002fe400078e0038 */
[----:B------:R0:W-:Y:S04]  /*0cb0*/  STG.E.128 desc[UR6][R84.64], R60 ;  /* 0x0000003c54007986 */ /* 0x0001e8000c101d06 */
[----:B------:R-:W2:Y:S04]  /*0cc0*/  @P3 LDG.E.128 R52, desc[UR6][R78.64] ;  /* 0x000000064e343981 */ /* 0x000ea8000c1e1d00 */
[----:B------:R-:W3:Y:S01]  /*0cd0*/  @P1 LDG.E.128 R56, desc[UR6][R58.64] ;  /* 0x000000063a381981 */ /* 0x000ee2000c1e1d00 */
[----:B------:R-:W-:-:S02]  /*0ce0*/  PLOP3.LUT P2, PT, PT, PT, PT, 0x8, 0x80 ;  /* 0x000000000080781c */ /* 0x000fc40003f4e170 */
[----:B------:R-:W-:Y:S02]  /*0cf0*/  PLOP3.LUT P4, PT, PT, PT, PT, 0x8, 0x80 ;  /* 0x000000000080781c */ /* 0x000fe40003f8e170 */
[----:B------:R-:W-:Y:S02]  /*0d00*/  @P1 PLOP3.LUT P2, PT, P0, PT, PT, 0x80, 0x8 ;  /* 0x000000000008181c */ /* 0x000fe4000074f070 */
[----:B------:R-:W-:Y:S01]  /*0d10*/  @P1 PLOP3.LUT P4, PT, P0, PT, PT, 0x80, 0x8 ;  /* 0x000000000008181c */ /* 0x000fe2000078f070 */
[----:B0-----:R-:W0:Y:S01]  /*0d20*/  @P3 LDC.64 R84, c[0x0][0x390] ;  /* 0x0000e400ff543b82 */ /* 0x001e220000000a00 */
[----:B------:R-:W-:Y:S02]  /*0d30*/  PLOP3.LUT P5, PT, PT, PT, PT, 0x8, 0x80 ;  /* 0x000000000080781c */ /* 0x000fe40003fae170 */
[----:B------:R-:W-:Y:S02]  /*0d40*/  @P1 PLOP3.LUT P5, PT, P0, PT, PT, 0x80, 0x8 ;  /* 0x000000000008181c */ /* 0x000fe400007af070 */
[----:B------:R-:W-:-:S02]  /*0d50*/  PLOP3.LUT P6, PT, PT, PT, PT, 0x8, 0x80 ;  /* 0x000000000080781c */ /* 0x000fc40003fce170 */
[----:B------:R-:W-:Y:S02]  /*0d60*/  @P1 PLOP3.LUT P6, PT, P0, PT, PT, 0x80, 0x8 ;  /* 0x000000000008181c */ /* 0x000fe400007cf070 */
[----:B------:R-:W-:Y:S02]  /*0d70*/  @P3 IADD3 R77, PT, PT, R77, 0xa0, RZ ;  /* 0x000000a04d4d3810 */ /* 0x000fe40007ffe0ff */
[----:B------:R-:W-:-:S03]  /*0d80*/  IADD3 R89, PT, PT, R76, 0xa0, RZ ;  /* 0x000000a04c597810 */ /* 0x000fc60007ffe0ff */
[----:B0-----:R-:W-:-:S04]  /*0d90*/  @P3 IMAD.WIDE.U32 R84, R77, 0x10, R84 ;  /* 0x000000104d543825 */ /* 0x001fc800078e0054 */
[CC--:B--2---:R-:W-:Y:S01]  /*0da0*/  @!P1 FMUL.FTZ R78, R52.reuse, R81.reuse ;  /* 0x00000051344e9220 */ /* 0x0c4fe20000410000 */
[CC--:B------:R-:W-:Y:S01]  /*0db0*/  @!P1 FMUL.FTZ R79, R53.reuse, R81.reuse ;  /* 0x00000051354f9220 */ /* 0x0c0fe20000410000 */
[-C--:B---3--:R-:W-:Y:S01]  /*0dc0*/  @P2 FFMA.FTZ R56, R52, R81.reuse, R56 ;  /* 0x0000005134382223 */ /* 0x088fe20000010038 */
[-C--:B------:R-:W-:Y:S02]  /*0dd0*/  @P4 FFMA.FTZ R57, R53, R81.reuse, R57 ;  /* 0x0000005135394223 */ /* 0x080fe40000010039 */
[----:B------:R-:W-:Y:S02]  /*0de0*/  @!P1 FSEL R56, R78, RZ, P0 ;  /* 0x000000ff4e389208 */ /* 0x000fe40000000000 */
[----:B------:R-:W-:Y:S02]  /*0df0*/  @!P1 FSEL R57, R79, RZ, P0 ;  /* 0x000000ff4f399208 */ /* 0x000fe40000000000 */
[----:B------:R-:W0:Y:S01]  /*0e00*/  @P1 LDC.64 R78, c[0x0][0x3a0] ;  /* 0x0000e800ff4e1b82 */ /* 0x000e220000000a00 */
[CC--:B------:R-:W-:Y:S01]  /*0e10*/  @!P1 FMUL.FTZ R87, R54.reuse, R81.reuse ;  /* 0x0000005136579220 */ /* 0x0c0fe20000410000 */
[CC--:B------:R-:W-:Y:S01]  /*0e20*/  @!P1 FMUL.FTZ R88, R55.reuse, R81.reuse ;  /* 0x0000005137589220 */ /* 0x0c0fe20000410000 */
[-C--:B------:R-:W-:Y:S01]  /*0e30*/  @P5 FFMA.FTZ R58, R54, R81.reuse, R58 ;  /* 0x00000051363a5223 */ /* 0x080fe2000001003a */
[----:B------:R-:W-:-:S02]  /*0e40*/  @P6 FFMA.FTZ R59, R55, R81, R59 ;  /* 0x00000051373b6223 */ /* 0x000fc4000001003b */
[----:B------:R-:W-:Y:S01]  /*0e50*/  @!P1 FSEL R58, R87, RZ, P0 ;  /* 0x000000ff573a9208 */ /* 0x000fe20000000000 */
[----:B------:R-:W-:Y:S01]  /*0e60*/  IMAD.WIDE.U32 R86, R86, 0x10, R82 ;  /* 0x0000001056567825 */ /* 0x000fe200078e0052 */
[----:B------:R-:W-:-:S05]  /*0e70*/  @!P1 FSEL R59, R88, RZ, P0 ;  /* 0x000000ff583b9208 */ /* 0x000fca0000000000 */
[----:B------:R1:W-:Y:S04]  /*0e80*/  STG.E.128 desc[UR6][R86.64], R56 ;  /* 0x0000003856007986 */ /* 0x0003e8000c101d06 */
[----:B------:R2:W3:Y:S01]  /*0e90*/  @P3 LDG.E.128 R52, desc[UR6][R84.64] ;  /* 0x0000000654343981 */ /* 0x0004e2000c1e1d00 */
[----:B0-----:R-:W-:-:S06]  /*0ea0*/  @P1 IMAD.WIDE.U32 R78, R89, 0x10, R78 ;  /* 0x00000010594e1825 */ /* 0x001fcc00078e004e */
[----:B------:R-:W4:Y:S01]  /*0eb0*/  @P1 LDG.E.128 R76, desc[UR6][R78.64] ;  /* 0x000000064e4c1981 */ /* 0x000f22000c1e1d00 */
[----:B------:R-:W-:-:S04]  /*0ec0*/  FADD.FTZ R88, RZ, R68 ;  /* 0x00000044ff587221 */ /* 0x000fc80000010000 */
[----:B------:R-:W-:-:S04]  /*0ed0*/  FADD.FTZ R91, R88, R69 ;  /* 0x00000045585b7221 */ /* 0x000fc80000010000 */
[----:B------:R-:W-:-:S04]  /*0ee0*/  FADD.FTZ R88, R91, R70 ;  /* 0x000000465b587221 */ /* 0x000fc80000010000 */
[----:B------:R-:W-:-:S04]  /*0ef0*/  FADD.FTZ R91, R88, R71 ;  /* 0x00000047585b7221 */ /* 0x000fc80000010000 */
[----:B-1----:R-:W-:-:S04]  /*0f00*/  FADD.FTZ R86, R91, R72 ;  /* 0x000000485b567221 */ /* 0x002fc80000010000 */
[----:B------:R-:W-:-:S04]  /*0f10*/  FADD.FTZ R87, R86, R73 ;  /* 0x0000004956577221 */ /* 0x000fc80000010000 */
[----:B------:R-:W-:-:S04]  /*0f20*/  FADD.FTZ R86, R87, R74 ;  /* 0x0000004a57567221 */ /* 0x000fc80000010000 */
[----:B------:R-:W-:-:S04]  /*0f30*/  FADD.FTZ R87, R86, R75 ;  /* 0x0000004b56577221 */ /* 0x000fc80000010000 */
[----:B------:R-:W-:-:S04]  /*0f40*/  FADD.FTZ R86, R87, R64 ;  /* 0x0000004057567221 */ /* 0x000fc80000010000 */
[----:B--2---:R-:W-:Y:S01]  /*0f50*/  FADD.FTZ R85, R86, R65 ;  /* 0x0000004156557221 */ /* 0x004fe20000010000 */
[----:B------:R-:W-:-:S03]  /*0f60*/  PLOP3.LUT P2, PT, PT, PT, PT, 0x8, 0x80 ;  /* 0x000000000080781c */ /* 0x000fc60003f4e170 */
[----:B------:R-:W-:Y:S01]  /*0f70*/  FADD.FTZ R84, R85, R66 ;  /* 0x0000004255547221 */ /* 0x000fe20000010000 */
[----:B------:R-:W-:-:S03]  /*0f80*/  @P1 PLOP3.LUT P2, PT, P0, PT, PT, 0x80, 0x8 ;  /* 0x000000000008181c */ /* 0x000fc6000074f070 */
[----:B------:R-:W-:-:S04]  /*0f90*/  FADD.FTZ R85, R84, R67 ;  /* 0x0000004354557221 */ /* 0x000fc80000010000 */
[----:B------:R-:W-:Y:S01]  /*0fa0*/  FADD.FTZ R84, R85, R60 ;  /* 0x0000003c55547221 */ /* 0x000fe20000010000 */
[----:B------:R-:W-:Y:S02]  /*0fb0*/  PLOP3.LUT P3, PT, PT, PT, PT, 0x8, 0x80 ;  /* 0x000000000080781c */ /* 0x000fe40003f6e170 */
[----:B------:R-:W-:Y:S01]  /*0fc0*/  @P1 PLOP3.LUT P3, PT, P0, PT, PT, 0x80, 0x8 ;  /* 0x000000000008181c */ /* 0x000fe2000076f070 */
[----:B------:R-:W-:Y:S01]  /*0fd0*/  FADD.FTZ R85, R84, R61 ;  /* 0x0000003d54557221 */ /* 0x000fe20000010000 */
[----:B------:R-:W-:Y:S02]  /*0fe0*/  PLOP3.LUT P4, PT, PT, PT, PT, 0x8, 0x80 ;  /* 0x000000000080781c */ /* 0x000fe40003f8e170 */
[----:B------:R-:W-:Y:S01]  /*0ff0*/  @P1 PLOP3.LUT P4, PT, P0, PT, PT, 0x80, 0x8 ;  /* 0x000000000008181c */ /* 0x000fe2000078f070 */
[----:B------:R-:W-:Y:S01]  /*1000*/  IMAD.WIDE.U32 R82, R89, 0x10, R82 ;  /* 0x0000001059527825 */ /* 0x000fe200078e0052 */
[----:B------:R-:W-:-:S03]  /*1010*/  UMOV UR4, 0xffffffff ;  /* 0xffffffff00047882 */ /* 0x000fc60000000000 */
[CC--:B---3--:R-:W-:Y:S01]  /*1020*/  @!P1 FMUL.FTZ R84, R52.reuse, R81.reuse ;  /* 0x0000005134549220 */ /* 0x0c8fe20000410000 */
[-C--:B------:R-:W-:Y:S01]  /*1030*/  @!P1 FMUL.FTZ R86, R53, R81.reuse ;  /* 0x0000005135569220 */ /* 0x080fe20000410000 */
[----:B----4-:R-:W-:Y:S01]  /*1040*/  @P2 FFMA.FTZ R76, R52, R81, R76 ;  /* 0x00000051344c2223 */ /* 0x010fe2000001004c */
[----:B------:R-:W-:Y:S02]  /*1050*/  PLOP3.LUT P2, PT, PT, PT, PT, 0x8, 0x80 ;  /* 0x000000000080781c */ /* 0x000fe40003f4e170 */
[----:B------:R-:W-:Y:S01]  /*1060*/  @!P1 FSEL R76, R84, RZ, P0 ;  /* 0x000000ff544c9208 */ /* 0x000fe20000000000 */
[----:B------:R-:W-:Y:S01]  /*1070*/  FADD.FTZ R84, R85, R62 ;  /* 0x0000003e55547221 */ /* 0x000fe20000010000 */
[----:B------:R-:W-:-:S03]  /*1080*/  @P1 PLOP3.LUT P2, PT, P0, PT, PT, 0x80, 0x8 ;  /* 0x000000000008181c */ /* 0x000fc6000074f070 */
[----:B------:R-:W-:Y:S01]  /*1090*/  FADD.FTZ R85, R84, R63 ;  /* 0x0000003f54557221 */ /* 0x000fe20000010000 */
[-C--:B------:R-:W-:Y:S01]  /*10a0*/  @P3 FFMA.FTZ R77, R53, R81.reuse, R77 ;  /* 0x00000051354d3223 */ /* 0x080fe2000001004d */
[----:B------:R-:W-:Y:S01]  /*10b0*/  @!P1 FSEL R77, R86, RZ, P0 ;  /* 0x000000ff564d9208 */ /* 0x000fe20000000000 */
[CC--:B------:R-:W-:Y:S01]  /*10c0*/  @!P1 FMUL.FTZ R86, R54.reuse, R81.reuse ;  /* 0x0000005136569220 */ /* 0x0c0fe20000410000 */
[----:B------:R-:W-:Y:S01]  /*10d0*/  FADD.FTZ R84, R85, R56 ;  /* 0x0000003855547221 */ /* 0x000fe20000010000 */
[CC--:B------:R-:W-:Y:S01]  /*10e0*/  @!P1 FMUL.FTZ R85, R55.reuse, R81.reuse ;  /* 0x0000005137559220 */ /* 0x0c0fe20000410000 */
[-C--:B------:R-:W-:Y:S02]  /*10f0*/  @P4 FFMA.FTZ R78, R54, R81.reuse, R78 ;  /* 0x00000051364e4223 */ /* 0x080fe4000001004e */
[----:B------:R-:W-:Y:S02]  /*1100*/  @!P1 FSEL R78, R86, RZ, P0 ;  /* 0x000000ff564e9208 */ /* 0x000fe40000000000 */
[----:B------:R-:W-:Y:S01]  /*1110*/  @P2 FFMA.FTZ R79, R55, R81, R79 ;  /* 0x00000051374f2223 */ /* 0x000fe2000001004f */
[----:B------:R-:W-:Y:S01]  /*1120*/  @!P1 FSEL R79, R85, RZ, P0 ;  /* 0x000000ff554f9208 */ /* 0x000fe20000000000 */
[----:B------:R-:W-:-:S04]  /*1130*/  FADD.FTZ R81, R84, R57 ;  /* 0x0000003954517221 */ /* 0x000fc80000010000 */
[----:B------:R-:W-:Y:S01]  /*1140*/  FADD.FTZ R84, R81, R58 ;  /* 0x0000003a51547221 */ /* 0x000fe20000010000 */
[----:B------:R0:W-:Y:S03]  /*1150*/  STG.E.128 desc[UR6][R82.64], R76 ;  /* 0x0000004c52007986 */ /* 0x0001e6000c101d06 */
[----:B------:R-:W-:-:S04]  /*1160*/  FADD.FTZ R81, R84, R59 ;  /* 0x0000003b54517221 */ /* 0x000fc80000010000 */
[----:B------:R-:W-:-:S04]  /*1170*/  FADD.FTZ R84, R81, R76 ;  /* 0x0000004c51547221 */ /* 0x000fc80000010000 */
[----:B------:R-:W-:-:S04]  /*1180*/  FADD.FTZ R81, R84, R77 ;  /* 0x0000004d54517221 */ /* 0x000fc80000010000 */
[----:B------:R-:W-:Y:S01]  /*1190*/  FADD.FTZ R84, R81, R78 ;  /* 0x0000004e51547221 */ /* 0x000fe20000010000 */
[----:B------:R-:W-:-:S03]  /*11a0*/  ISETP.NE.AND P1, PT, R0, RZ, PT ;  /* 0x000000ff0000720c */ /* 0x000fc60003f25270 */
[----:B------:R-:W-:Y:S01]  /*11b0*/  FADD.FTZ R81, R84, R79 ;  /* 0x0000004f54517221 */ /* 0x000fe20000010000 */
[----:B0-----:R-:W-:Y:S09]  /*11c0*/  BRA.DIV UR4, `(.L_x_25715) ;  /* 0x0000000a04ec7947 */ /* 0x001ff2000b800000 */
        /* <DEDUP_REMOVED lines=69> */
.L_x_25730:
        /* <DEDUP_REMOVED lines=14> */
[----:B-----5:R-:W-:-:S13]  /*1700*/  ISETP.GE.AND P1, PT, R80, 0x1, PT ;  /* 0x000000015000780c */ /* 0x020fda0003f26270 */
        /* <DEDUP_REMOVED lines=15> */
[----:B------:R-:W-:Y:S01]  /*1800*/  LEA.HI.SX32 R3, R3, R0, 0x1e ;  /* 0x0000000003037211 */ /* 0x000fe200078ff2ff */
        /* <DEDUP_REMOVED lines=43> */
[C---:B------:R-:W-:Y:S01]  /*1ac0*/  FMUL.FTZ R78, R81.reuse, R78 ;  /* 0x0000004e514e7220 */ /* 0x040fe20000410000 */
[----:B------:R-:W-:Y:S01]  /*1ad0*/  FMUL.FTZ R79, R81, R79 ;  /* 0x0000004f514f7220 */ /* 0x000fe20000410000 */
[----:B------:R-:W-:Y:S01]  /*1ae0*/  IADD3 R81, PT, PT, R3, 0x20, RZ ;  /* 0x0000002003517810 */ /* 0x000fe20007ffe0ff */
[----:B------:R1:W-:Y:S01]  /*1af0*/  STG.E.128 desc[UR6][R84.64], R68 ;  /* 0x0000004454007986 */ /* 0x0003e2000c101d06 */
[----:B------:R-:W-:Y:S01]  /*1b00*/  FFMA.FTZ R72, R72, R8, R32 ;  /* 0x0000000848487223 */ /* 0x000fe20000010020 */
[----:B------:R-:W-:Y:S01]  /*1b10*/  FFMA.FTZ R73, R73, R9, R33 ;  /* 0x0000000949497223 */ /* 0x000fe20000010021 */
[----:B------:R-:W-:Y:S01]  /*1b20*/  FFMA.FTZ R74, R74, R10, R34 ;  /* 0x0000000a4a4a7223 */ /* 0x000fe20000010022 */
[----:B------:R-:W-:Y:S01]  /*1b30*/  FFMA.FTZ R75, R75, R11, R35 ;  /* 0x0000000b4b4b7223 */ /* 0x000fe20000010023 */
[C---:B------:R-:W-:Y:S01]  /*1b40*/  IADD3 R87, PT, PT, R3.reuse, 0x60, RZ ;  /* 0x0000006003577810 */ /* 0x040fe20007ffe0ff */
[----:B------:R-:W-:Y:S01]  /*1b50*/  FFMA.FTZ R64, R64, R12, R36 ;  /* 0x0000000c40407223 */ /* 0x000fe20000010024 */
[----:B0-----:R-:W-:Y:S01]  /*1b60*/  IADD3 R89, PT, PT, R3, 0x80, RZ ;  /* 0x0000008003597810 */ /* 0x001fe20007ffe0ff */
        /* <DEDUP_REMOVED lines=11> */
[----:B------:R-:W-:-:S03]  /*1c20*/  IADD3 R81, PT, PT, R3, 0x40, RZ ;  /* 0x0000004003517810 */ /* 0x000fc60007ffe0ff */
[----:B------:R-:W-:Y:S01]  /*1c30*/  FFMA.FTZ R59, R59, R23, R47 ;  /* 0x000000173b3b7223 */ /* 0x000fe2000001002f */
[----:B------:R-:W-:Y:S01]  /*1c40*/  IADD3 R3, PT, PT, R3, 0xa0, RZ ;  /* 0x000000a003037810 */ /* 0x000fe20007ffe0ff */
[----:B------:R-:W-:Y:S01]  /*1c50*/  IMAD.WIDE.U32 R70, R87, 0x10, R82 ;  /* 0x0000001057467825 */ /* 0x000fe200078e0052 */
[----:B------:R0:W-:Y:S03]  /*1c60*/  STG.E.128 desc[UR6][R68.64], R72 ;  /* 0x0000004844007986 */ /* 0x0001e6000c101d06 */
[----:B------:R-:W-:Y:S01]  /*1c70*/  FFMA.FTZ R76, R76, R24, R48 ;  /* 0x000000184c4c7223 */ /* 0x000fe20000010030 */
[----:B------:R-:W-:Y:S01]  /*1c80*/  FFMA.FTZ R77, R77, R25, R49 ;  /* 0x000000194d4d7223 */ /* 0x000fe20000010031 */
[----:B------:R-:W-:Y:S01]  /*1c90*/  FFMA.FTZ R78, R78, R26, R50 ;  /* 0x0000001a4e4e7223 */ /* 0x000fe20000010032 */
[----:B------:R-:W-:Y:S01]  /*1ca0*/  FFMA.FTZ R79, R79, R27, R51 ;  /* 0x0000001b4f4f7223 */ /* 0x000fe20000010033 */
[----:B0-----:R-:W-:-:S04]  /*1cb0*/  IMAD.WIDE.U32 R72, R81, 0x10, R82 ;  /* 0x0000001051487825 */ /* 0x001fc800078e0052 */
[--C-:B------:R-:W-:Y:S01]  /*1cc0*/  IMAD.WIDE.U32 R68, R89, 0x10, R82.reuse ;  /* 0x0000001059447825 */ /* 0x100fe200078e0052 */
[----:B------:R1:W-:Y:S03]  /*1cd0*/  STG.E.128 desc[UR6][R72.64], R64 ;  /* 0x0000004048007986 */ /* 0x0003e6000c101d06 */
[----:B------:R-:W-:Y:S01]  /*1ce0*/  IMAD.WIDE.U32 R82, R3, 0x10, R82 ;  /* 0x0000001003527825 */ /* 0x000fe200078e0052 */
[----:B------:R1:W-:Y:S04]  /*1cf0*/  STG.E.128 desc[UR6][R70.64], R60 ;  /* 0x0000003c46007986 */ /* 0x0003e8000c101d06 */
[----:B------:R1:W-:Y:S04]  /*1d00*/  STG.E.128 desc[UR6][R68.64], R56 ;  /* 0x0000003844007986 */ /* 0x0003e8000c101d06 */
[----:B------:R1:W-:Y:S02]  /*1d10*/  STG.E.128 desc[UR6][R82.64], R76 ;  /* 0x0000004c52007986 */ /* 0x0003e4000c101d06 */
.L_x_25717:
[----:B------:R-:W-:Y:S05]  /*1d20*/  BSYNC.RECONVERGENT B0 ;  /* 0x0000000000007941 */ /* 0x000fea0003800200 */
.L_x_25716:
[----:B-1----:R-:W1:Y:S02]  /*1d30*/  LDC.64 R56, c[0x0][0x380] ;  /* 0x0000e000ff387b82 */ /* 0x002e640000000a00 */
[----:B-1----:R-:W-:-:S04]  /*1d40*/  LEA R2, R56, R2, 0x2 ;  /* 0x0000000238027211 */ /* 0x002fc800078e10ff */
[----:B------:R-:W-:-:S13]  /*1d50*/  ISETP.GE.AND P0, PT, R2, R57, PT ;  /* 0x000000390200720c */ /* 0x000fda0003f06270 */
[----:B------:R-:W-:Y:S05]  /*1d60*/  @!P0 BRA `(.L_x_25718) ;  /* 0xffffffe400808947 */ /* 0x000fea000383ffff */
[----:B------:R-:W-:Y:S05]  /*1d70*/  EXIT ;  /* 0x000000000000794d */ /* 0x000fea0003800000 */
.L_x_25715:
[----:B------:R-:W-:Y:S01]  /*1d80*/  BSSY B0, `(.L_x_25719) ;  /* 0x0000008000007945 */ /* 0x000fe20003800000 */
[----:B------:R-:W-:Y:S02]  /*1d90*/  MOV R93, R81 ;  /* 0x00000051005d7202 */ /* 0x000fe40000000f00 */
[----:B------:R-:W-:Y:S02]  /*1da0*/  MOV R86, 0x1 ;  /* 0x0000000100567802 */ /* 0x000fe40000000f00 */
[----:B------:R-:W-:Y:S02]  /*1db0*/  MOV R85, 0x1f ;  /* 0x0000001f00557802 */ /* 0x000fe40000000f00 */
[----:B------:R-:W-:-:S07]  /*1dc0*/  MOV R84, 0xffffffff ;  /* 0xffffffff00547802 */ /* 0x000fce0000000f00 */
[----:B-----5:R-:W-:Y:S05]  /*1dd0*/  WARPSYNC.COLLECTIVE R84, `(.L_x_25720) ;  /* 0x0000000054087348 */ /* 0x020fea0003c00000 */
[----:B------:R0:W1:Y:S02]  /*1de0*/  SHFL.BFLY P0, R91, R93, R86, R85 ;  /* 0x0c0000565d5b7389 */ /* 0x0000640000000055 */
[----:B01---5:R-:W-:Y:S05]  /*1df0*/  ENDCOLLECTIVE ;  /* 0x000000000000791b */ /* 0x023fea0003800000 */
.L_x_25720:
[----:B------:R-:W-:Y:S05]  /*1e00*/  BSYNC B0 ;  /* 0x0000000000007941 */ /* 0x000fea0003800000 */
.L_x_25719:
        /* <DEDUP_REMOVED lines=9> */
.L_x_25721:
[----:B------:R-:W-:Y:S01]  /*1ea0*/  HFMA2 R86, -RZ, RZ, 0, 2.384185791015625e-07 ;  /* 0x00000004ff567431 */ /* 0x000fe200000001ff */
[----:B------:R-:W-:-:S05]  /*1eb0*/  MOV R82, R91 ;  /* 0x0000005b00527202 */ /* 0x000fca0000000f00 */
[----:B------:R-:W-:-:S05]  /*1ec0*/  FADD.FTZ R88, R87, R82 ;  /* 0x0000005257587221 */ /* 0x000fca0000010000 */
[----:B------:R-:W-:-:S07]  /*1ed0*/  MOV R93, R88 ;  /* 0x00000058005d7202 */ /* 0x000fce0000000f00 */
[----:B------:R-:W-:Y:S05]  /*1ee0*/  WARPSYNC.COLLECTIVE R84, `(.L_x_25722) ;  /* 0x0000000054087348 */ /* 0x000fea0003c00000 */
[----:B------:R0:W1:Y:S02]  /*1ef0*/  SHFL.BFLY P0, R91, R93, R86, R85 ;  /* 0x0c0000565d5b7389 */ /* 0x0000640000000055 */
[----:B01----:R-:W-:Y:S05]  /*1f00*/  ENDCOLLECTIVE ;  /* 0x000000000000791b */ /* 0x003fea0003800000 */
.L_x_25722:
        /* <DEDUP_REMOVED lines=8> */
.L_x_25723:
[----:B------:R-:W-:Y:S01]  /*1f90*/  HFMA2 R86, -RZ, RZ, 0, 9.5367431640625e-07 ;  /* 0x00000010ff567431 */ /* 0x000fe200000001ff */
[----:B------:R-:W-:-:S05]  /*1fa0*/  MOV R82, R91 ;  /* 0x0000005b00527202 */ /* 0x000fca0000000f00 */
[----:B------:R-:W-:-:S05]  /*1fb0*/  FADD.FTZ R90, R89, R82 ;  /* 0x00000052595a7221 */ /* 0x000fca0000010000 */
[----:B------:R-:W-:-:S07]  /*1fc0*/  MOV R93, R90 ;  /* 0x0000005a005d7202 */ /* 0x000fce0000000f00 */
[----:B------:R-:W-:Y:S05]  /*1fd0*/  WARPSYNC.COLLECTIVE R84, `(.L_x_25724) ;  /* 0x0000000054087348 */ /* 0x000fea0003c00000 */
[----:B------:R0:W1:Y:S02]  /*1fe0*/  SHFL.BFLY P0, R91, R93, R86, R85 ;  /* 0x0c0000565d5b7389 */ /* 0x0000640000000055 */
[----:B01----:R-:W-:Y:S05]  /*1ff0*/  ENDCOLLECTIVE ;  /* 0x000000000000791b */ /* 0x003fea0003800000 */
.L_x_25724:
        /* <DEDUP_REMOVED lines=56> */
.L_x_25725:
[----:B------:R-:W-:Y:S01]  /*2380*/  HFMA2 R86, -RZ, RZ, 0, 1.1920928955078125e-07 ;  /* 0x00000002ff567431 */ /* 0x000fe200000001ff */
[----:B------:R-:W-:-:S05]  /*2390*/  MOV R88, R91 ;  /* 0x0000005b00587202 */ /* 0x000fca0000000f00 */
[----:B------:R-:W-:-:S05]  /*23a0*/  FADD.FTZ R88, R81, R88 ;  /* 0x0000005851587221 */ /* 0x000fca0000010000 */
[----:B------:R-:W-:-:S07]  /*23b0*/  MOV R93, R88 ;  /* 0x00000058005d7202 */ /* 0x000fce0000000f00 */
[----:B------:R-:W-:Y:S05]  /*23c0*/  WARPSYNC.COLLECTIVE R84, `(.L_x_25726) ;  /* 0x0000000054087348 */ /* 0x000fea0003c00000 */
[----:B------:R0:W1:Y:S02]  /*23d0*/  SHFL.BFLY P0, R91, R93, R86, R85 ;  /* 0x0c0000565d5b7389 */ /* 0x0000640000000055 */
[----:B01----:R-:W-:Y:S05]  /*23e0*/  ENDCOLLECTIVE ;  /* 0x000000000000791b */ /* 0x003fea0003800000 */
.L_x_25726:
[----:B------:R-:W-:Y:S01]  /*23f0*/  HFMA2 R86, -RZ, RZ, 0, 2.384185791015625e-07 ;  /* 0x00000004ff567431 */ /* 0x000fe200000001ff */
[----:B------:R-:W-:-:S05]  /*2400*/  MOV R87, R91 ;  /* 0x0000005b00577202 */ /* 0x000fca0000000f00 */
[----:B------:R-:W-:-:S05]  /*2410*/  FADD.FTZ R87, R88, R87 ;  /* 0x0000005758577221 */ /* 0x000fca0000010000 */
[----:B------:R-:W-:-:S07]  /*2420*/  MOV R93, R87 ;  /* 0x00000057005d7202 */ /* 0x000fce0000000f00 */
[----:B------:R-:W-:Y:S05]  /*2430*/  WARPSYNC.COLLECTIVE R84, `(.L_x_25727) ;  /* 0x0000000054087348 */ /* 0x000fea0003c00000 */
[----:B------:R0:W1:Y:S02]  /*2440*/  SHFL.BFLY P0, R91, R93, R86, R85 ;  /* 0x0c0000565d5b7389 */ /* 0x0000640000000055 */
[----:B01----:R-:W-:Y:S05]  /*2450*/  ENDCOLLECTIVE ;  /* 0x000000000000791b */ /* 0x003fea0003800000 */
.L_x_25727:
[----:B------:R-:W-:Y:S01]  /*2460*/  HFMA2 R86, -RZ, RZ, 0, 4.76837158203125e-07 ;  /* 0x00000008ff567431 */ /* 0x000fe200000001ff */
[----:B------:R-:W-:-:S05]  /*2470*/  MOV R90, R91 ;  /* 0x0000005b005a7202 */ /* 0x000fca0000000f00 */
[----:B------:R-:W-:-:S05]  /*2480*/  FADD.FTZ R90, R87, R90 ;  /* 0x0000005a575a7221 */ /* 0x000fca0000010000 */
[----:B------:R-:W-:-:S07]  /*2490*/  MOV R93, R90 ;  /* 0x0000005a005d7202 */ /* 0x000fce0000000f00 */
[----:B------:R-:W-:Y:S05]  /*24a0*/  WARPSYNC.COLLECTIVE R84, `(.L_x_25728) ;  /* 0x0000000054087348 */ /* 0x000fea0003c00000 */
[----:B------:R0:W1:Y:S02]  /*24b0*/  SHFL.BFLY P0, R91, R93, R86, R85 ;  /* 0x0c0000565d5b7389 */ /* 0x0000640000000055 */
[----:B01----:R-:W-:Y:S05]  /*24c0*/  ENDCOLLECTIVE ;  /* 0x000000000000791b */ /* 0x003fea0003800000 */
.L_x_25728:
[----:B------:R-:W-:Y:S01]  /*24d0*/  HFMA2 R86, -RZ, RZ, 0, 9.5367431640625e-07 ;  /* 0x00000010ff567431 */ /* 0x000fe200000001ff */
[----:B------:R-:W-:-:S05]  /*24e0*/  MOV R89, R91 ;  /* 0x0000005b00597202 */ /* 0x000fca0000000f00 */
[----:B------:R-:W-:-:S05]  /*24f0*/  FADD.FTZ R89, R90, R89 ;  /* 0x000000595a597221 */ /* 0x000fca0000010000 */
[----:B------:R-:W-:-:S07]  /*2500*/  MOV R93, R89 ;  /* 0x00000059005d7202 */ /* 0x000fce0000000f00 */
[----:B------:R-:W-:Y:S05]  /*2510*/  WARPSYNC.COLLECTIVE R84, `(.L_x_25729) ;  /* 0x0000000054087348 */ /* 0x000fea0003c00000 */
[----:B------:R0:W1:Y:S02]  /*2520*/  SHFL.BFLY P0, R91, R93, R86, R85 ;  /* 0x0c0000565d5b7389 */ /* 0x0000640000000055 */
[----:B01----:R-:W-:Y:S05]  /*2530*/  ENDCOLLECTIVE ;  /* 0x000000000000791b */ /* 0x003fea0003800000 */
.L_x_25729:
[----:B------:R-:W-:Y:S01]  /*2540*/  MOV R92, R91 ;  /* 0x0000005b005c7202 */ /* 0x000fe20000000f00 */
[----:B------:R-:W-:Y:S06]  /*2550*/  BRA `(.L_x_25730) ;  /* 0xfffffff000307947 */ /* 0x000fec000383ffff */
.L_x_25731:
        /* <DEDUP_REMOVED lines=10> */
.L_x_28849:


//--------------------- .text._ZN10layer_norm13ln_fwd_kernelINS_13Kernel_traitsIfffffjLj768ELj1ELj4ELj1ELj16ENS_18Kernel_traits_baseILj768EfffffjLj128EEEEELb0ELb1ELb0ELb0EEEvNS_9FwdParamsE --------------------------
	.section	.text._ZN10layer_norm13ln_fwd_kernelINS_13Kernel_traitsIfffffjLj768ELj1ELj4ELj1ELj16ENS_18Kernel_traits_baseILj768EfffffjLj128EEEEELb0ELb1ELb0ELb0EEEvNS_9FwdParamsE,"ax",@progbits
	.align	128
        .global         _ZN10layer_norm13ln_fwd_kernelINS_13Kernel_traitsIfffffjLj768ELj1ELj4ELj1ELj16ENS_18Kernel_traits_baseILj768EfffffjLj128EEEEELb0ELb1ELb0ELb0EEEvNS_9FwdParamsE
        .type           _ZN10layer_norm13ln_fwd_kernelINS_13Kernel_traitsIfffffjLj768ELj1ELj4ELj1ELj16ENS_18Kernel_traits_baseILj768EfffffjLj128EEEEELb0ELb1ELb0ELb0EEEvNS_9FwdParamsE,@function
        .size           _ZN10layer_norm13ln_fwd_kernelINS_13Kernel_traitsIfffffjLj768ELj1ELj4ELj1ELj16ENS_18Kernel_traits_baseILj768EfffffjLj128EEEEELb0ELb1ELb0ELb0EEEvNS_9FwdParamsE,(.L_x_28850 - _ZN10layer_norm13ln_fwd_kernelINS_13Kernel_traitsIfffffjLj768ELj1ELj4ELj1ELj16ENS_18Kernel_traits_baseILj768EfffffjLj128EEEEELb0ELb1ELb0ELb0EEEvNS_9FwdParamsE)
        .other          _ZN10layer_norm13ln_fwd_kernelINS_13Kernel_traitsIfffffjLj768ELj1ELj4ELj1ELj16ENS_18Kernel_traits_baseILj768EfffffjLj128EEEEELb0ELb1ELb0ELb0EEEvNS_9FwdParamsE,@"STO_CUDA_ENTRY STV_DEFAULT"
_ZN10layer_norm13ln_fwd_kernelINS_13Kernel_traitsIfffffjLj768ELj1ELj4ELj1ELj16ENS_18Kernel_traits_baseILj768EfffffjLj128EEEEELb0ELb1ELb0ELb0EEEvNS_9FwdParamsE:
.text._ZN10layer_norm13ln_fwd_kernelINS_13Kernel_traitsIfffffjLj768ELj1ELj4ELj1ELj16ENS_18Kernel_traits_baseILj768EfffffjLj128EEEEELb0ELb1ELb0ELb0EEEvNS_9FwdParamsE:
        /* <DEDUP_REMOVED lines=32> */
[----:B-1----:R-:W-:-:S05]  /*0200*/  @P1 IMAD.WIDE.U32 R76, R4, 0x10, R76 ;  /* 0x00000010044c1825 */ /* 0x002fca00078e004c */
[----:B------:R0:W5:Y:S02]  /*0210*/  @P1 LDG.E.128 R24, desc[UR6][R76.64] ;  /* 0x000000064c181981 */ /* 0x000164000c1e1d00 */
[----:B------:R-:W1:Y:S01]  /*0220*/  @P2 LDC.64 R84, c[0x0][0x3e8] ;  /* 0x0000fa00ff542b82 */ /* 0x000e620000000a00 */
[C---:B--2---:R-:W-:Y:S01]  /*0230*/  @P1 IMAD.WIDE.U32 R78, R4.reuse, 0x10, R78 ;  /* 0x00000010044e1825 */ /* 0x044fe200078e004e */
[----:B------:R-:W-:-:S04]  /*0240*/  @P1 IADD3 R4, PT, PT, R4, 0x20, RZ ;  /* 0x0000002004041810 */ /* 0x000fc80007ffe0ff */
[----:B------:R0:W5:Y:S02]  /*0250*/  @P1 LDG.E.128 R28, desc[UR6][R78.64] ;  /* 0x000000064e1c1981 */ /* 0x000164000c1e1d00 */
[----:B------:R-:W2:Y:S08]  /*0260*/  @P3 LDC.64 R86, c[0x0][0x3d0] ;  /* 0x0000f400ff563b82 */ /* 0x000eb00000000a00 */
[----:B------:R-:W0:Y:S08]  /*0270*/  @P3 LDC.64 R88, c[0x0][0x438] ;  /* 0x00010e00ff583b82 */ /* 0x000e300000000a00 */
[----:B------:R-:W0:Y:S08]  /*0280*/  @P3 LDC.64 R90, c[0x0][0x3e8] ;  /* 0x0000fa00ff5a3b82 */ /* 0x000e300000000a00 */
[----:B------:R-:W0:Y:S08]  /*0290*/  @P4 LDC.64 R92, c[0x0][0x3d0] ;  /* 0x0000f400ff5c4b82 */ /* 0x000e300000000a00 */
[----:B------:R-:W0:Y:S08]  /*02a0*/  @P4 LDC.64 R94, c[0x0][0x438] ;  /* 0x00010e00ff5e4b82 */ /* 0x000e300000000a00 */
[----:B------:R-:W0:Y:S01]  /*02b0*/  @P4 LDC.64 R6, c[0x0][0x3e8] ;  /* 0x0000fa00ff064b82 */ /* 0x000e220000000a00 */
[----:B---3--:R-:W-:-:S04]  /*02c0*/  @P2 IMAD.WIDE.U32 R80, R4, 0x10, R80 ;  /* 0x0000001004502825 */ /* 0x008fc800078e0050 */
[C---:B----4-:R-:W-:Y:S01]  /*02d0*/  @P2 IMAD.WIDE.U32 R82, R4.reuse, 0x10, R82 ;  /* 0x0000001004522825 */ /* 0x050fe200078e0052 */
[----:B------:R3:W5:Y:S02]  /*02e0*/  @P2 LDG.E.128 R32, desc[UR6][R80.64] ;  /* 0x0000000650202981 */ /* 0x000764000c1e1d00 */
[----:B------:R-:W4:Y:S01]  /*02f0*/  @P0 LDC.64 R68, c[0x0][0x3d0] ;  /* 0x0000f400ff440b82 */ /* 0x000f220000000a00 */
[C---:B-1----:R-:W-:Y:S01]  /*0300*/  @P2 IMAD.WIDE.U32 R84, R4.reuse, 0x10, R84 ;  /* 0x0000001004542825 */ /* 0x042fe200078e0054 */
[----:B------:R-:W-:Y:S01]  /*0310*/  @P2 IADD3 R4, PT, PT, R4, 0x20, RZ ;  /* 0x0000002004042810 */ /* 0x000fe20007ffe0ff */
[----:B------:R3:W5:Y:S04]  /*0320*/  @P2 LDG.E.128 R36, desc[UR6][R82.64] ;  /* 0x0000000652242981 */ /* 0x000768000c1e1d00 */
[C---:B--2---:R-:W-:Y:S01]  /*0330*/  @P3 IMAD.WIDE.U32 R86, R4.reuse, 0x10, R86 ;  /* 0x0000001004563825 */ /* 0x044fe200078e0056 */
[----:B------:R3:W5:Y:S01]  /*0340*/  @P2 LDG.E.128 R40, desc[UR6][R84.64] ;  /* 0x0000000654282981 */ /* 0x000762000c1e1d00 */
[----:B------:R-:W1:Y:S02]  /*0350*/  @P0 LDC.64 R70, c[0x0][0x438] ;  /* 0x00010e00ff460b82 */ /* 0x000e640000000a00 */
[C---:B0-----:R-:W-:Y:S01]  /*0360*/  @P3 IMAD.WIDE.U32 R88, R4.reuse, 0x10, R88 ;  /* 0x0000001004583825 */ /* 0x041fe200078e0058 */
[----:B------:R3:W5:Y:S03]  /*0370*/  @P3 LDG.E.128 R44, desc[UR6][R86.64] ;  /* 0x00000006562c3981 */ /* 0x000766000c1e1d00 */
[C---:B------:R-:W-:Y:S01]  /*0380*/  @P3 IMAD.WIDE.U32 R90, R4.reuse, 0x10, R90 ;  /* 0x00000010045a3825 */ /* 0x040fe200078e005a */
[----:B------:R-:W-:Y:S01]  /*0390*/  @P3 IADD3 R4, PT, PT, R4, 0x20, RZ ;  /* 0x0000002004043810 */ /* 0x000fe20007ffe0ff */
[----:B------:R3:W5:Y:S01]  /*03a0*/  @P3 LDG.E.128 R48, desc[UR6][R88.64] ;  /* 0x0000000658303981 */ /* 0x000762000c1e1d00 */
[----:B------:R-:W0:Y:S03]  /*03b0*/  @P0 LDC.64 R72, c[0x0][0x3e8] ;  /* 0x0000fa00ff480b82 */ /* 0x000e260000000a00 */
[C---:B------:R-:W-:Y:S01]  /*03c0*/  @P4 IMAD.WIDE.U32 R92, R4.reuse, 0x10, R92 ;  /* 0x00000010045c4825 */ /* 0x040fe200078e005c */
[----:B------:R3:W5:Y:S03]  /*03d0*/  @P3 LDG.E.128 R52, desc[UR6][R90.64] ;  /* 0x000000065a343981 */ /* 0x000766000c1e1d00 */
[C---:B------:R-:W-:Y:S01]  /*03e0*/  @P4 IMAD.WIDE.U32 R94, R4.reuse, 0x10, R94 ;  /* 0x00000010045e4825 */ /* 0x040fe200078e005e */
[----:B------:R3:W5:Y:S03]  /*03f0*/  @P4 LDG.E.128 R56, desc[UR6][R92.64] ;  /* 0x000000065c384981 */ /* 0x000766000c1e1d00 */
[----:B------:R-:W-:Y:S01]  /*0400*/  @P4 IMAD.WIDE.U32 R6, R4, 0x10, R6 ;  /* 0x0000001004064825 */ /* 0x000fe200078e0006 */
[----:B------:R3:W5:Y:S03]  /*0410*/  @P4 LDG.E.128 R60, desc[UR6][R94.64] ;  /* 0x000000065e3c4981 */ /* 0x000766000c1e1d00 */
[C---:B----4-:R-:W-:Y:S01]  /*0420*/  @P0 IMAD.WIDE.U32 R68, R2.reuse, 0x10, R68 ;  /* 0x0000001002440825 */ /* 0x050fe200078e0044 */
[----:B------:R3:W5:Y:S03]  /*0430*/  @P4 LDG.E.128 R64, desc[UR6][R6.64] ;  /* 0x0000000606404981 */ /* 0x000766000c1e1d00 */
[C---:B-1----:R-:W-:Y:S01]  /*0440*/  @P0 IMAD.WIDE.U32 R70, R2.reuse, 0x10, R70 ;  /* 0x0000001002460825 */ /* 0x042fe200078e0046 */
[----:B------:R3:W5:Y:S03]  /*0450*/  @P0 LDG.E.128 R8, desc[UR6][R68.64] ;  /* 0x0000000644080981 */ /* 0x000766000c1e1d00 */
[----:B0-----:R-:W-:Y:S01]  /*0460*/  @P0 IMAD.WIDE.U32 R72, R2, 0x10, R72 ;  /* 0x0000001002480825 */ /* 0x001fe200078e0048 */
[----:B------:R3:W5:Y:S04]  /*0470*/  @P0 LDG.E.128 R12, desc[UR6][R70.64] ;  /* 0x00000006460c0981 */ /* 0x000768000c1e1d00 */
[----:B------:R3:W5:Y:S01]  /*0480*/  @P0 LDG.E.128 R16, desc[UR6][R72.64] ;  /* 0x0000000648100981 */ /* 0x000762000c1e1d00 */
[----:B------:R-:W-:-:S02]  /*0490*/  ISETP.GE.U32.AND P0, PT, R0, 0xc0, PT ;  /* 0x000000c00000780c */ /* 0x000fc40003f06070 */
        /* <DEDUP_REMOVED lines=8> */
[----:B------:R-:W5:Y:S01]  /*0520*/  LDG.E.128 R72, desc[UR6][R72.64] ;  /* 0x0000000648487981 */ /* 0x000f62000c1e1d00 */
[----:B--2---:R-:W-:-:S06]  /*0530*/  IMAD.WIDE.U32 R76, R4, 0x10, R76 ;  /* 0x00000010044c7825 */ /* 0x004fcc00078e004c */
[----:B------:R-:W5:Y:S01]  /*0540*/  LDG.E.128 R76, desc[UR6][R76.64] ;  /* 0x000000064c4c7981 */ /* 0x000f62000c1e1d00 */
[----:B------:R-:W-:Y:S05]  /*0550*/  BRA `(.L_x_25734) ;  /* 0x0000000000f07947 */ /* 0x000fea0003800000 */
.L_x_25733:
        /* <DEDUP_REMOVED lines=12> */
[----:B0-----:R-:W-:-:S05]  /*0620*/  @P1 IMAD.WIDE.U32 R4, R91, 0x10, R4 ;  /* 0x000000105b041825 */ /* 0x001fca00078e0004 */
[----:B------:R-:W5:Y:S02]  /*0630*/  @P1 LDG.E.128 R20, desc[UR6][R4.64] ;  /* 0x0000000604141981 */ /* 0x000f64000c1e1d00 */
[----:B------:R-:W0:Y:S01]  /*0640*/  @P3 LDC.64 R48, c[0x0][0x3d0] ;  /* 0x0000f400ff303b82 */ /* 0x000e220000000a00 */
[C---:B-1----:R-:W-:Y:S01]  /*0650*/  @P1 IMAD.WIDE.U32 R6, R91.reuse, 0x10, R6 ;  /* 0x000000105b061825 */ /* 0x042fe200078e0006 */
[----:B------:R-:W-:-:S04]  /*0660*/  @P1 IADD3 R91, PT, PT, R91, 0x20, RZ ;  /* 0x000000205b5b1810 */ /* 0x000fc80007ffe0ff */
[----:B------:R-:W5:Y:S02]  /*0670*/  @P1 LDG.E.128 R28, desc[UR6][R6.64] ;  /* 0x00000006061c1981 */ /* 0x000f64000c1e1d00 */
[----:B------:R-:W1:Y:S01]  /*0680*/  @P3 LDC.64 R50, c[0x0][0x3e8] ;  /* 0x0000fa00ff323b82 */ /* 0x000e620000000a00 */
[----:B--2---:R-:W-:-:S07]  /*0690*/  @P2 IMAD.WIDE.U32 R36, R91, 0x10, R24 ;  /* 0x000000105b242825 */ /* 0x004fce00078e0018 */
[----:B------:R-:W2:Y:S01]  /*06a0*/  @P4 LDC.64 R60, c[0x0][0x3d0] ;  /* 0x0000f400ff3c4b82 */ /* 0x000ea20000000a00 */
[C---:B---3--:R-:W-:Y:S01]  /*06b0*/  @P2 IMAD.WIDE.U32 R38, R91.reuse, 0x10, R26 ;  /* 0x000000105b262825 */ /* 0x048fe200078e001a */
[----:B------:R-:W-:Y:S01]  /*06c0*/  @P2 IADD3 R91, PT, PT, R91, 0x20, RZ ;  /* 0x000000205b5b2810 */ /* 0x000fe20007ffe0ff */
[----:B------:R-:W5:Y:S05]  /*06d0*/  @P2 LDG.E.128 R32, desc[UR6][R36.64] ;  /* 0x0000000624202981 */ /* 0x000f6a000c1e1d00 */
[----:B------:R-:W3:Y:S01]  /*06e0*/  @P4 LDC.64 R62, c[0x0][0x3e8] ;  /* 0x0000fa00ff3e4b82 */ /* 0x000ee20000000a00 */
[C---:B0-----:R-:W-:Y:S01]  /*06f0*/  @P3 IMAD.WIDE.U32 R48, R91.reuse, 0x10, R48 ;  /* 0x000000105b303825 */ /* 0x041fe200078e0030 */
[----:B------:R-:W5:Y:S03]  /*0700*/  @P2 LDG.E.128 R40, desc[UR6][R38.64] ;  /* 0x0000000626282981 */ /* 0x000f66000c1e1d00 */
[C---:B-1----:R-:W-:Y:S01]  /*0710*/  @P3 IMAD.WIDE.U32 R80, R91.reuse, 0x10, R50 ;  /* 0x000000105b503825 */ /* 0x042fe200078e0032 */
[----:B------:R-:W-:-:S02]  /*0720*/  @P3 IADD3 R91, PT, PT, R91, 0x20, RZ ;  /* 0x000000205b5b3810 */ /* 0x000fc40007ffe0ff */
[----:B------:R-:W0:Y:S01]  /*0730*/  @P0 LDC.64 R12, c[0x0][0x3d0] ;  /* 0x0000f400ff0c0b82 */ /* 0x000e220000000a00 */
[----:B------:R1:W5:Y:S04]  /*0740*/  @P3 LDG.E.128 R44, desc[UR6][R48.64] ;  /* 0x00000006302c3981 */ /* 0x000368000c1e1d00 */
[----:B------:R-:W5:Y:S01]  /*0750*/  @P3 LDG.E.128 R52, desc[UR6][R80.64] ;  /* 0x0000000650343981 */ /* 0x000f62000c1e1d00 */
[C---:B--2---:R-:W-:Y:S02]  /*0760*/  @P4 IMAD.WIDE.U32 R82, R91.reuse, 0x10, R60 ;  /* 0x000000105b524825 */ /* 0x044fe400078e003c */
[----:B------:R-:W2:Y:S03]  /*0770*/  @P0 LDC.64 R14, c[0x0][0x3e8] ;  /* 0x0000fa00ff0e0b82 */ /* 0x000ea60000000a00 */
[----:B------:R-:W5:Y:S01]  /*0780*/  @P4 LDG.E.128 R56, desc[UR6][R82.64] ;  /* 0x0000000652384981 */ /* 0x000f62000c1e1d00 */
[C---:B---3--:R-:W-:Y:S01]  /*0790*/  @P4 IMAD.WIDE.U32 R84, R91.reuse, 0x10, R62 ;  /* 0x000000105b544825 */ /* 0x048fe200078e003e */
[----:B------:R-:W-:-:S03]  /*07a0*/  @P4 IADD3 R91, PT, PT, R91, 0x20, RZ ;  /* 0x000000205b5b4810 */ /* 0x000fc60007ffe0ff */
[----:B------:R-:W3:Y:S01]  /*07b0*/  @P5 LDC.64 R86, c[0x0][0x3d0] ;  /* 0x0000f400ff565b82 */ /* 0x000ee20000000a00 */
[----:B------:R-:W5:Y:S07]  /*07c0*/  @P4 LDG.E.128 R64, desc[UR6][R84.64] ;  /* 0x0000000654404981 */ /* 0x000f6e000c1e1d00 */
[----:B------:R-:W4:Y:S01]  /*07d0*/  @P5 LDC.64 R88, c[0x0][0x3e8] ;  /* 0x0000fa00ff585b82 */ /* 0x000f220000000a00 */
[----:B0-----:R-:W-:-:S04]  /*07e0*/  @P0 IMAD.WIDE.U32 R24, R2, 0x10, R12 ;  /* 0x0000001002180825 */ /* 0x001fc800078e000c */
[----:B--2---:R-:W-:Y:S01]  /*07f0*/  @P0 IMAD.WIDE.U32 R26, R2, 0x10, R14 ;  /* 0x00000010021a0825 */ /* 0x004fe200078e000e */
[----:B------:R-:W5:Y:S01]  /*0800*/  @P0 LDG.E.128 R8, desc[UR6][R24.64] ;  /* 0x0000000618080981 */ /* 0x000f62000c1e1d00 */
[----:B------:R-:W-:Y:S02]  /*0810*/  CS2R R62, SRZ ;  /* 0x00000000003e7805 */ /* 0x000fe4000001ff00 */
[----:B------:R-:W-:Y:S02]  /*0820*/  CS2R R60, SRZ ;  /* 0x00000000003c7805 */ /* 0x000fe4000001ff00 */
[----:B------:R-:W-:Y:S01]  /*0830*/  CS2R R50, SRZ ;  /* 0x0000000000327805 */ /* 0x000fe2000001ff00 */
[----:B------:R0:W5:Y:S01]  /*0840*/  @P0 LDG.E.128 R16, desc[UR6][R26.64] ;  /* 0x000000061a100981 */ /* 0x000162000c1e1d00 */
[C---:B---3--:R-:W-:Y:S01]  /*0850*/  @P5 IMAD.WIDE.U32 R12, R91.reuse, 0x10, R86 ;  /* 0x000000105b0c5825 */ /* 0x048fe200078e0056 */
[----:B-1----:R-:W-:Y:S02]  /*0860*/  CS2R R48, SRZ ;  /* 0x0000000000307805 */ /* 0x002fe4000001ff00 */
[----:B------:R-:W-:Y:S01]  /*0870*/  CS2R R38, SRZ ;  /* 0x0000000000267805 */ /* 0x000fe2000001ff00 */
[----:B----4-:R-:W-:Y:S01]  /*0880*/  @P5 IMAD.WIDE.U32 R14, R91, 0x10, R88 ;  /* 0x000000105b0e5825 */ /* 0x010fe200078e0058 */
[----:B------:R1:W5:Y:S01]  /*0890*/  @P5 LDG.E.128 R68, desc[UR6][R12.64] ;  /* 0x000000060c445981 */ /* 0x000362000c1e1d00 */
[----:B------:R-:W-:-:S02]  /*08a0*/  CS2R R36, SRZ ;  /* 0x0000000000247805 */ /* 0x000fc4000001ff00 */
[----:B0-----:R-:W-:Y:S02]  /*08b0*/  CS2R R26, SRZ ;  /* 0x00000000001a7805 */ /* 0x001fe4000001ff00 */
[----:B------:R-:W-:Y:S01]  /*08c0*/  CS2R R24, SRZ ;  /* 0x0000000000187805 */ /* 0x000fe2000001ff00 */
[----:B------:R0:W5:Y:S01]  /*08d0*/  @P5 LDG.E.128 R76, desc[UR6][R14.64] ;  /* 0x000000060e4c5981 */ /* 0x000162000c1e1d00 */
[----:B------:R-:W-:Y:S02]  /*08e0*/  @P5 CS2R R74, SRZ ;  /* 0x00000000004a5805 */ /* 0x000fe4000001ff00 */
[----:B------:R-:W-:Y:S02]  /*08f0*/  @P5 CS2R R72, SRZ ;  /* 0x0000000000485805 */ /* 0x000fe4000001ff00 */
[----:B-1----:R-:W-:Y:S02]  /*0900*/  CS2R R12, SRZ ;  /* 0x00000000000c7805 */ /* 0x002fe4000001ff00 */
[----:B0-----:R-:W-:-:S07]  /*0910*/  CS2R R14, SRZ ;  /* 0x00000000000e7805 */ /* 0x001fce000001ff00 */
.L_x_25734:
[----:B------:R-:W-:Y:S05]  /*0920*/  BSYNC.RECONVERGENT B0 ;  /* 0x0000000000007941 */ /* 0x000fea0003800200 */
.L_x_25732:
[----:B------:R-:W0:Y:S02]  /*0930*/  LDCU UR4, c[0x0][0x384] ;  /* 0x00007080ff0477ac */ /* 0x000e240008000800 */
[----:B0-----:R-:W-:-:S13]  /*0940*/  ISETP.GE.AND P0, PT, R3, UR4, PT ;  /* 0x0000000403007c0c */ /* 0x001fda000bf06270 */
[----:B------:R-:W-:Y:S05]  /*0950*/  @P0 EXIT ;  /* 0x000000000000094d */ /* 0x000fea0003800000 */
[----:B------:R-:W0:Y:S01]  /*0960*/  LDCU.U8 UR4, c[0x0][0x410] ;  /* 0x00008200ff0477ac */ /* 0x000e220008000000 */
[----:B------:R-:W1:Y:S01]  /*0970*/  LDCU.64 UR8, c[0x0][0x3e0] ;  /* 0x00007c00ff0877ac */ /* 0x000e620008000a00 */
[----:B------:R-:W2:Y:S01]  /*0980*/  LDCU UR13, c[0x0][0x388] ;  /* 0x00007100ff0d77ac */ /* 0x000ea20008000800 */
[----:B------:R-:W3:Y:S01]  /*0990*/  LDCU UR12, c[0x0][0x448] ;  /* 0x00008900ff0c77ac */ /* 0x000ee20008000800 */
[----:B------:R-:W4:Y:S01]  /*09a0*/  LDCU.64 UR10, c[0x0][0x3a0] ;  /* 0x00007400ff0a77ac */ /* 0x000f220008000a00 */
[----:B0-----:R-:W-:Y:S01]  /*09b0*/  ISETP.NE.AND P0, PT, RZ, UR4, PT ;  /* 0x00000004ff007c0c */ /* 0x001fe2000bf05270 */
[----:B-1----:R-:W-:-:S03]  /*09c0*/  UISETP.NE.U32.AND UP0, UPT, UR8, URZ, UPT ;  /* 0x000000ff0800728c */ /* 0x002fc6000bf05070 */
[----:B------:R-:W-:Y:S01]  /*09d0*/  P2R R5, PR, RZ, 0x1 ;  /* 0x00000001ff057803 */ /* 0x000fe20000000000 */
[----:B--234-:R-:W-:-:S11]  /*09e0*/  UISETP.NE.AND.EX UP0, UPT, UR9, URZ, UPT, UP0 ;  /* 0x000000ff0900728c */ /* 0x01cfd6000bf05300 */
.L_x_25760:
[----:B------:R-:W0:Y:S01]  /*09f0*/  @UP0 LDCU.64 UR4, c[0x0][0x3e0] ;  /* 0x00007c00ff0407ac */ /* 0x000e220008000a00 */
[----:B------:R-:W-:Y:S01]  /*0a00*/  PLOP3.LUT P0, PT, PT, PT, UP0, 0x80, 0x8 ;  /* 0x000000000008781c */ /* 0x000fe20003f0f008 */
[----:B------:R-:W-:Y:S01]  /*0a10*/  IMAD R4, R3, UR13, RZ ;  /* 0x0000000d03047c24 */ /* 0x000fe2000f8e02ff */
[----:B------:R-:W-:Y:S01]  /*0a20*/  PLOP3.LUT P1, PT, PT, PT, UP0, 0x80, 0x8 ;  /* 0x000000000008781c */ /* 0x000fe20003f2f008 */
[----:B-1234-:R-:W-:Y:S01]  /*0a30*/  HFMA2 R108, -RZ, RZ, 0, 2.384185791015625e-07 ;  /* 0x00000004ff6c7431 */ /* 0x01efe200000001ff */
[C---:B------:R-:W-:Y:S02]  /*0a40*/  ISETP.GE.U32.AND P4, PT, R0.reuse, 0x20, PT ;  /* 0x000000200000780c */ /* 0x040fe40003f86070 */
[----:B------:R-:W-:Y:S02]  /*0a50*/  SHF.R.S32.HI R7, RZ, 0x1f, R4 ;  /* 0x0000001fff077819 */ /* 0x000fe40000011404 */
[----:B------:R-:W-:Y:S02]  /*0a60*/  ISETP.GE.U32.AND P6, PT, R0, 0x40, PT ;  /* 0x000000400000780c */ /* 0x000fe40003fc6070 */
[----:B------:R-:W-:-:S02]  /*0a70*/  MOV R6, 0x3f800000 ;  /* 0x3f80000000067802 */ /* 0x000fc40000000f00 */
[----:B------:R-:W-:Y:S02]  /*0a80*/  LEA.HI R7, R7, R4, RZ, 0x2 ;  /* 0x0000000407077211 */ /* 0x000fe400078f10ff */
[C---:B------:R-:W-:Y:S01]  /*0a90*/  ISETP.GE.U32.AND P5, PT, R0.reuse, 0x60, PT ;  /* 0x000000600000780c */ /* 0x040fe20003fa6070 */
[----:B0-----:R-:W-:Y:S01]  /*0aa0*/  @P0 IMAD.WIDE R108, R3, R108, UR4 ;  /* 0x00000004036c0e25 */ /* 0x001fe2000f8e026c */
[C---:B------:R-:W-:Y:S02]  /*0ab0*/  ISETP.GE.U32.AND P3, PT, R0.reuse, 0x80, PT ;  /* 0x000000800000780c */ /* 0x040fe40003f66070 */
[----:B------:R-:W-:Y:S01]  /*0ac0*/  P2R R4, PR, RZ, 0x40 ;  /* 0x00000040ff047803 */ /* 0x000fe20000000000 */
[----:B------:R-:W-:Y:S01]  /*0ad0*/  BSSY.RECONVERGENT B0, `(.L_x_25735) ;  /* 0x0000021000007945 */ /* 0x000fe20003800200 */
[----:B------:R-:W-:Y:S01]  /*0ae0*/  ISETP.GE.U32.AND P2, PT, R0, 0xa0, PT ;  /* 0x000000a00000780c */ /* 0x000fe20003f46070 */
[----:B-----5:R0:W5:Y:S01]  /*0af0*/  @P1 LDG.E R6, desc[UR6][R108.64] ;  /* 0x000000066c061981 */ /* 0x020162000c1e1900 */
[----:B------:R-:W-:-:S02]  /*0b00*/  LEA.HI.SX32 R4, R7, R2, 0x1e ;  /* 0x0000000207047211 */ /* 0x000fc400078ff2ff */
[----:B------:R-:W-:Y:S02]  /*0b10*/  P2R R7, PR, RZ, 0x20 ;  /* 0x00000020ff077803 */ /* 0x000fe40000000000 */
[----:B------:R-:W-:Y:S02]  /*0b20*/  MOV R7, R4 ;  /* 0x0000000400077202 */ /* 0x000fe40000000f00 */
[----:B0-----:R-:W-:Y:S02]  /*0b30*/  P2R R108, PR, RZ, 0x8 ;  /* 0x00000008ff6c7803 */ /* 0x001fe40000000000 */
[----:B------:R-:W-:Y:S01]  /*0b40*/  P2R R108, PR, RZ, 0x4 ;  /* 0x00000004ff6c7803 */ /* 0x000fe20000000000 */
[----:B------:R-:W-:Y:S06]  /*0b50*/  @!P4 BRA `(.L_x_25736) ;  /* 0x000000000060c947 */ /* 0x000fec0003800000 */
[----:B------:R-:W-:Y:S01]  /*0b60*/  ISETP.NE.U32.AND P0, PT, RZ, UR10, PT ;  /* 0x0000000aff007c0c */ /* 0x000fe2000bf05070 */
[----:B------:R-:W0:Y:S03]  /*0b70*/  LDC.64 R110, c[0x0][0x390] ;  /* 0x0000e400ff6e7b82 */ /* 0x000e260000000a00 */
[----:B------:R-:W-:-:S05]  /*0b80*/  ISETP.NE.AND.EX P0, PT, RZ, UR11, PT, P0 ;  /* 0x0000000bff007c0c */ /* 0x000fca000bf05300 */
[----:B------:R-:W1:Y:S08]  /*0b90*/  LDC.64 R108, c[0x0][0x3a8] ;  /* 0x0000ea00ff6c7b82 */ /* 0x000e700000000a00 */
[----:B------:R-:W2:Y:S01]  /*0ba0*/  @P0 LDC.64 R112, c[0x0][0x3a0] ;  /* 0x0000e800ff700b82 */ /* 0x000ea20000000a00 */
[----:B0-----:R-:W-:-:S05]  /*0bb0*/  IMAD.WIDE.U32 R110, R4, 0x10, R110 ;  /* 0x00000010046e7825 */ /* 0x001fca00078e006e */
[----:B------:R-:W3:Y:S01]  /*0bc0*/  LDG.E.128 R84, desc[UR6][R110.64] ;  /* 0x000000066e547981 */ /* 0x000ee2000c1e1d00 */
[----:B--2---:R-:W-:-:S05]  /*0bd0*/  @P0 IMAD.WIDE.U32 R112, R4, 0x10, R112 ;  /* 0x0000001004700825 */ /* 0x004fca00078e0070 */
[----:B------:R-:W2:Y:S01]  /*0be0*/  @P0 LDG.E.128 R80, desc[UR6][R112.64] ;  /* 0x0000000670500981 */ /* 0x000ea2000c1e1d00 */
[----:B-1----:R-:W-:-:S04]  /*0bf0*/  IMAD.WIDE.U32 R108, R4, 0x10, R108 ;  /* 0x00000010046c7825 */ /* 0x002fc800078e006c */
[-C--:B---3-5:R-:W-:Y:S01]  /*0c00*/  FMUL.FTZ R7, R84, R6.reuse ;  /* 0x0000000654077220 */ /* 0x0a8fe20000410000 */
[-C--:B------:R-:W-:Y:S01]  /*0c10*/  FMUL.FTZ R114, R85, R6.reuse ;  /* 0x0000000655727220 */ /* 0x080fe20000410000 */
[-C--:B------:R-:W-:Y:S01]  /*0c20*/  FMUL.FTZ R115, R86, R6.reuse ;  /* 0x0000000656737220 */ /* 0x080fe20000410000 */
[----:B------:R-:W-:Y:S01]  /*0c30*/  FMUL.FTZ R116, R87, R6 ;  /* 0x0000000657747220 */ /* 0x000fe20000410000 */
[----:B--2---:R-:W-:Y:S01]  /*0c40*/  @P0 FFMA.FTZ R84, R7, R16, R80 ;  /* 0x0000001007540223 */ /* 0x004fe20000010050 */
[----:B------:R-:W-:Y:S01]  /*0c50*/  @P0 FFMA.FTZ R85, R114, R17, R81 ;  /* 0x0000001172550223 */ /* 0x000fe20000010051 */
[----:B------:R-:W-:Y:S01]  /*0c60*/  @P0 FFMA.FTZ R86, R115, R18, R82 ;  /* 0x0000001273560223 */ /* 0x000fe20000010052 */
[----:B------:R-:W-:Y:S01]  /*0c70*/  @P0 FFMA.FTZ R87, R116, R19, R83 ;  /* 0x0000001374570223 */ /* 0x000fe20000010053 */
[----:B------:R-:W-:Y:S01]  /*0c80*/  @!P0 FMUL.FTZ R84, R7, R16 ;  /* 0x0000001007548220 */ /* 0x000fe20000410000 */
[----:B------:R-:W-:Y:S01]  /*0c90*/  @!P0 FMUL.FTZ R85, R114, R17 ;  /* 0x0000001172558220 */ /* 0x000fe20000410000 */
[----:B------:R-:W-:Y:S01]  /*0ca0*/  @!P0 FMUL.FTZ R86, R115, R18 ;  /* 0x0000001273568220 */ /* 0x000fe20000410000 */
[----:B------:R-:W-:-:S05]  /*0cb0*/  @!P0 FMUL.FTZ R87, R116, R19 ;  /* 0x0000001374578220 */ /* 0x000fca0000410000 */
[----:B------:R0:W-:Y:S01]  /*0cc0*/  STG.E.128 desc[UR6][R108.64], R84 ;  /* 0x000000546c007986 */ /* 0x0001e2000c101d06 */
[----:B------:R-:W-:-:S07]  /*0cd0*/  IADD3 R7, PT, PT, R4, 0x20, RZ ;  /* 0x0000002004077810 */ /* 0x000fce0007ffe0ff */
.L_x_25736:
[----:B------:R-:W-:Y:S05]  /*0ce0*/  BSYNC.RECONVERGENT B0 ;  /* 0x0000000000007941 */ /* 0x000fea0003800200 */
.L_x_25735:
[----:B------:R-:W-:Y:S04]  /*0cf0*/  BSSY.RECONVERGENT B0, `(.L_x_25737) ;  /* 0x000001a000007945 */ /* 0x000fe80003800200 */
[----:B------:R-:W-:Y:S05]  /*0d00*/  @!P6 BRA `(.L_x_25738) ;  /* 0x000000000060e947 */ /* 0x000fea0003800000 */
[----:B------:R-:W-:Y:S01]  /*0d10*/  ISETP.NE.U32.AND P0, PT, RZ, UR10, PT ;  /* 0x0000000aff007c0c */ /* 0x000fe2000bf05070 */
[----:B------:R-:W1:Y:S03]  /*0d20*/  LDC.64 R110, c[0x0][0x390] ;  /* 0x0000e400ff6e7b82 */ /* 0x000e660000000a00 */
[----:B------:R-:W-:-:S05]  /*0d30*/  ISETP.NE.AND.EX P0, PT, RZ, UR11, PT, P0 ;  /* 0x0000000bff007c0c */ /* 0x000fca000bf05300 */
[----:B0-----:R-:W0:Y:S08]  /*0d40*/  LDC.64 R108, c[0x0][0x3a8] ;  /* 0x0000ea00ff6c7b82 */ /* 0x001e300000000a00 */
[----:B------:R-:W2:Y:S01]  /*0d50*/  @P0 LDC.64 R112, c[0x0][0x3a0] ;  /* 0x0000e800ff700b82 */ /* 0x000ea20000000a00 */
[----:B-1----:R-:W-:-:S05]  /*0d60*/  IMAD.WIDE.U32 R110, R7, 0x10, R110 ;  /* 0x00000010076e7825 */ /* 0x002fca00078e006e */
[----:B------:R-:W3:Y:S01]  /*0d70*/  LDG.E.128 R88, desc[UR6][R110.64] ;  /* 0x000000066e587981 */ /* 0x000ee2000c1e1d00 */
[----:B--2---:R-:W-:-:S05]  /*0d80*/  @P0 IMAD.WIDE.U32 R112, R7, 0x10, R112 ;  /* 0x0000001007700825 */ /* 0x004fca00078e0070 */
[----:B------:R-:W2:Y:S01]  /*0d90*/  @P0 LDG.E.128 R80, desc[UR6][R112.64] ;  /* 0x0000000670500981 */ /* 0x000ea2000c1e1d00 */
[C---:B0-----:R-:W-:Y:S01]  /*0da0*/  IMAD.WIDE.U32 R108, R7.reuse, 0x10, R108 ;  /* 0x00000010076c7825 */ /* 0x041fe200078e006c */
[----:B------:R-:W-:-:S03]  /*0db0*/  IADD3 R7, PT, PT, R7, 0x20, RZ ;  /* 0x0000002007077810 */ /* 0x000fc60007ffe0ff */
        /* <DEDUP_REMOVED lines=12> */
[----:B------:R1:W-:Y:S02]  /*0e80*/  STG.E.128 desc[UR6][R108.64], R88 ;  /* 0x000000586c007986 */ /* 0x0003e4000c101d06 */
.L_x_25738:
[----:B------:R-:W-:Y:S05]  /*0e90*/  BSYNC.RECONVERGENT B0 ;  /* 0x0000000000007941 */ /* 0x000fea0003800200 */
.L_x_25737:
[----:B------:R-:W-:Y:S04]  /*0ea0*/  BSSY.RECONVERGENT B0, `(.L_x_25739) ;  /* 0x000001a000007945 */ /* 0x000fe80003800200 */
[----:B------:R-:W-:Y:S05]  /*0eb0*/  @!P5 BRA `(.L_x_25740) ;  /* 0x000000000060d947 */ /* 0x000fea0003800000 */
[----:B------:R-:W-:Y:S01]  /*0ec0*/  ISETP.NE.U32.AND P0, PT, RZ, UR10, PT ;  /* 0x0000000aff007c0c */ /* 0x000fe2000bf05070 */
[----:B------:R-:W2:Y:S03]  /*0ed0*/  LDC.64 R92, c[0x0][0x390] ;  /* 0x0000e400ff5c7b82 */ /* 0x000ea60000000a00 */
[----:B------:R-:W-:-:S05]  /*0ee0*/  ISETP.NE.AND.EX P0, PT, RZ, UR11, PT, P0 ;  /* 0x0000000bff007c0c */ /* 0x000fca000bf05300 */
[----:B01----:R-:W0:Y:S08]  /*0ef0*/  LDC.64 R108, c[0x0][0x3a8] ;  /* 0x0000ea00ff6c7b82 */ /* 0x003e300000000a00 */
[----:B------:R-:W1:Y:S01]  /*0f00*/  @P0 LDC.64 R110, c[0x0][0x3a0] ;  /* 0x0000e800ff6e0b82 */ /* 0x000e620000000a00 */
[----:B--2---:R-:W-:-:S05]  /*0f10*/  IMAD.WIDE.U32 R112, R7, 0x10, R92 ;  /* 0x0000001007707825 */ /* 0x004fca00078e005c */
[----:B------:R-:W2:Y:S01]  /*0f20*/  LDG.E.128 R92, desc[UR6][R112.64] ;  /* 0x00000006705c7981 */ /* 0x000ea2000c1e1d00 */
[----:B-1----:R-:W-:-:S05]  /*0f30*/  @P0 IMAD.WIDE.U32 R110, R7, 0x10, R110 ;  /* 0x00000010076e0825 */ /* 0x002fca00078e006e */
[----:B------:R-:W3:Y:S01]  /*0f40*/  @P0 LDG.E.128 R80, desc[UR6][R110.64] ;  /* 0x000000066e500981 */ /* 0x000ee2000c1e1d00 */
[C---:B0-----:R-:W-:Y:S01]  /*0f50*/  IMAD.WIDE.U32 R108, R7.reuse, 0x10, R108 ;  /* 0x00000010076c7825 */ /* 0x041fe200078e006c */
[----:B------:R-:W-:-:S03]  /*0f60*/  IADD3 R7, PT, PT, R7, 0x20, RZ ;  /* 0x0000002007077810 */ /* 0x000fc60007ffe0ff */
[-C--:B--2--5:R-:W-:Y:S01]  /*0f70*/  FMUL.FTZ R115, R92, R6.reuse ;  /* 0x000000065c737220 */ /* 0x0a4fe20000410000 */
[-C--:B------:R-:W-:Y:S01]  /*0f80*/  FMUL.FTZ R114, R93, R6.reuse ;  /* 0x000000065d727220 */ /* 0x080fe20000410000 */
[-C--:B------:R-:W-:Y:S01]  /*0f90*/  FMUL.FTZ R117, R94, R6.reuse ;  /* 0x000000065e757220 */ /* 0x080fe20000410000 */
[----:B------:R-:W-:Y:S01]  /*0fa0*/  FMUL.FTZ R116, R95, R6 ;  /* 0x000000065f747220 */ /* 0x000fe20000410000 */
[----:B---3--:R-:W-:Y:S01]  /*0fb0*/  @P0 FFMA.FTZ R92, R115, R40, R80 ;  /* 0x00000028735c0223 */ /* 0x008fe20000010050 */
        /* <DEDUP_REMOVED lines=8> */
.L_x_25740:
[----:B------:R-:W-:Y:S05]  /*1040*/  BSYNC.RECONVERGENT B0 ;  /* 0x0000000000007941 */ /* 0x000fea0003800200 */
.L_x_25739:
[----:B------:R-:W-:Y:S04]  /*1050*/  BSSY.RECONVERGENT B0, `(.L_x_25741) ;  /* 0x000001a000007945 */ /* 0x000fe80003800200 */
[----:B------:R-:W-:Y:S05]  /*1060*/  @!P3 BRA `(.L_x_25742) ;  /* 0x000000000060b947 */ /* 0x000fea0003800000 */
[----:B------:R-:W-:Y:S01]  /*1070*/  ISETP.NE.U32.AND P0, PT, RZ, UR10, PT ;  /* 0x0000000aff007c0c */ /* 0x000fe2000bf05070 */
[----:B------:R-:W3:Y:S03]  /*1080*/  LDC.64 R96, c[0x0][0x390] ;  /* 0x0000e400ff607b82 */ /* 0x000ee60000000a00 */
[----:B------:R-:W-:-:S05]  /*1090*/  ISETP.NE.AND.EX P0, PT, RZ, UR11, PT, P0 ;  /* 0x0000000bff007c0c */ /* 0x000fca000bf05300 */
[----:B012---:R-:W0:Y:S08]  /*10a0*/  LDC.64 R108, c[0x0][0x3a8] ;  /* 0x0000ea00ff6c7b82 */ /* 0x007e300000000a00 */
[----:B------:R-:W1:Y:S01]  /*10b0*/  @P0 LDC.64 R110, c[0x0][0x3a0] ;  /* 0x0000e800ff6e0b82 */ /* 0x000e620000000a00 */
[----:B---3--:R-:W-:-:S05]  /*10c0*/  IMAD.WIDE.U32 R112, R7, 0x10, R96 ;  /* 0x0000001007707825 */ /* 0x008fca00078e0060 */
        /* <DEDUP_REMOVED lines=18> */
.L_x_25742:
[----:B------:R-:W-:Y:S05]  /*11f0*/  BSYNC.RECONVERGENT B0 ;  /* 0x0000000000007941 */ /* 0x000fea0003800200 */
.L_x_25741:
[----:B------:R-:W-:Y:S04]  /*1200*/  BSSY.RECONVERGENT B0, `(.L_x_25743) ;  /* 0x000001a000007945 */ /* 0x000fe80003800200 */
[----:B------:R-:W-:Y:S05]  /*1210*/  @!P2 BRA `(.L_x_25744) ;  /* 0x000000000060a947 */ /* 0x000fea0003800000 */
[----:B------:R-:W-:Y:S01]  /*1220*/  ISETP.NE.U32.AND P0, PT, RZ, UR10, PT ;  /* 0x0000000aff007c0c */ /* 0x000fe2000bf05070 */
[----:B------:R-:W4:Y:S03]  /*1230*/  LDC.64 R100, c[0x0][0x390] ;  /* 0x0000e400ff647b82 */ /* 0x000f260000000a00 */
[----:B------:R-:W-:-:S05]  /*1240*/  ISETP.NE.AND.EX P0, PT, RZ, UR11, PT, P0 ;  /* 0x0000000bff007c0c */ /* 0x000fca000bf05300 */
[----:B0123--:R-:W0:Y:S08]  /*1250*/  LDC.64 R108, c[0x0][0x3a8] ;  /* 0x0000ea00ff6c7b82 */ /* 0x00fe300000000a00 */
[----:B------:R-:W1:Y:S01]  /*1260*/  @P0 LDC.64 R110, c[0x0][0x3a0] ;  /* 0x0000e800ff6e0b82 */ /* 0x000e620000000a00 */
[----:B----4-:R-:W-:-:S05]  /*1270*/  IMAD.WIDE.U32 R112, R7, 0x10, R100 ;  /* 0x0000001007707825 */ /* 0x010fca00078e0064 */
        /* <DEDUP_REMOVED lines=18> */
.L_x_25744:
[----:B------:R-:W-:Y:S05]  /*13a0*/  BSYNC.RECONVERGENT B0 ;  /* 0x0000000000007941 */ /* 0x000fea0003800200 */
.L_x_25743:
[----:B------:R-:W-:Y:S01]  /*13b0*/  ISETP.GE.U32.AND P0, PT, R0, 0xc0, PT ;  /* 0x000000c00000780c */ /* 0x000fe20003f06070 */
[----:B------:R-:W-:Y:S03]  /*13c0*/  BSSY.RECONVERGENT B0, `(.L_x_25745) ;  /* 0x000001a000007945 */ /* 0x000fe60003800200 */
[----:B01234-:R-:W-:-:S09]  /*13d0*/  P2R R108, PR, RZ, 0x1 ;  /* 0x00000001ff6c7803 */ /* 0x01ffd20000000000 */
[----:B------:R-:W-:Y:S05]  /*13e0*/  @!P0 BRA `(.L_x_25746) ;  /* 0x00000000005c8947 */ /* 0x000fea0003800000 */
[----:B------:R-:W-:Y:S01]  /*13f0*/  ISETP.NE.U32.AND P0, PT, RZ, UR10, PT ;  /* 0x0000000aff007c0c */ /* 0x000fe2000bf05070 */
[----:B------:R-:W0:Y:S03]  /*1400*/  LDC.64 R108, c[0x0][0x390] ;  /* 0x0000e400ff6c7b82 */ /* 0x000e260000000a00 */
[----:B------:R-:W-:-:S13]  /*1410*/  ISETP.NE.AND.EX P0, PT, RZ, UR11, PT, P0 ;  /* 0x0000000bff007c0c */ /* 0x000fda000bf05300 */
[----:B------:R-:W1:Y:S01]  /*1420*/  @P0 LDC.64 R110, c[0x0][0x3a0] ;  /* 0x0000e800ff6e0b82 */ /* 0x000e620000000a00 */
[----:B0-----:R-:W-:-:S05]  /*1430*/  IMAD.WIDE.U32 R108, R7, 0x10, R108 ;  /* 0x00000010076c7825 */ /* 0x001fca00078e006c */
[----:B------:R0:W2:Y:S02]  /*1440*/  LDG.E.128 R104, desc[UR6][R108.64] ;  /* 0x000000066c687981 */ /* 0x0000a4000c1e1d00 */
[----:B0-----:R-:W0:Y:S01]  /*1450*/  LDC.64 R108, c[0x0][0x3a8] ;  /* 0x0000ea00ff6c7b82 */ /* 0x001e220000000a00 */
[----:B-1----:R-:W-:-:S05]  /*1460*/  @P0 IMAD.WIDE.U32 R110, R7, 0x10, R110 ;  /* 0x00000010076e0825 */ /* 0x002fca00078e006e */
[----:B------:R-:W3:Y:S01]  /*1470*/  @P0 LDG.E.128 R80, desc[UR6][R110.64] ;  /* 0x000000066e500981 */ /* 0x000ee2000c1e1d00 */
[-C--:B--2--5:R-:W-:Y:S01]  /*1480*/  FMUL.FTZ R113, R104, R6.reuse ;  /* 0x0000000668717220 */ /* 0x0a4fe20000410000 */
[-C--:B------:R-:W-:Y:S01]  /*1490*/  FMUL.FTZ R112, R105, R6.reuse ;  /* 0x0000000669707220 */ /* 0x080fe20000410000 */
[-C--:B------:R-:W-:Y:S01]  /*14a0*/  FMUL.FTZ R115, R106, R6.reuse ;  /* 0x000000066a737220 */ /* 0x080fe20000410000 */
[----:B------:R-:W-:-:S04]  /*14b0*/  FMUL.FTZ R6, R107, R6 ;  /* 0x000000066b067220 */ /* 0x000fc80000410000 */
[----:B---3--:R-:W-:Y:S01]  /*14c0*/  @P0 FFMA.FTZ R107, R6, R79, R83 ;  /* 0x0000004f066b0223 */ /* 0x008fe20000010053 */
[----:B------:R-:W-:Y:S01]  /*14d0*/  @P0 FFMA.FTZ R104, R113, R76, R80 ;  /* 0x0000004c71680223 */ /* 0x000fe20000010050 */
[----:B------:R-:W-:Y:S01]  /*14e0*/  @P0 FFMA.FTZ R105, R112, R77, R81 ;  /* 0x0000004d70690223 */ /* 0x000fe20000010051 */
[----:B------:R-:W-:Y:S01]  /*14f0*/  @P0 FFMA.FTZ R106, R115, R78, R82 ;  /* 0x0000004e736a0223 */ /* 0x000fe20000010052 */
[----:B------:R-:W-:Y:S01]  /*1500*/  @!P0 FMUL.FTZ R107, R6, R79 ;  /* 0x0000004f066b8220 */ /* 0x000fe20000410000 */
[----:B------:R-:W-:Y:S01]  /*1510*/  @!P0 FMUL.FTZ R104, R113, R76 ;  /* 0x0000004c71688220 */ /* 0x000fe20000410000 */
[----:B------:R-:W-:Y:S01]  /*1520*/  @!P0 FMUL.FTZ R105, R112, R77 ;  /* 0x0000004d70698220 */ /* 0x000fe20000410000 */
[----:B------:R-:W-:Y:S01]  /*1530*/  @!P0 FMUL.FTZ R106, R115, R78 ;  /* 0x0000004e736a8220 */ /* 0x000fe20000410000 */
[----:B0-----:R-:W-:-:S05]  /*1540*/  IMAD.WIDE.U32 R6, R7, 0x10, R108 ;  /* 0x0000001007067825 */ /* 0x001fca00078e006c */
[----:B------:R0:W-:Y:S02]  /*1550*/  STG.E.128 desc[UR6][R6.64], R104 ;  /* 0x0000006806007986 */ /* 0x0001e4000c101d06 */
.L_x_25746:
[----:B------:R-:W-:Y:S05]  /*1560*/  BSYNC.RECONVERGENT B0 ;  /* 0x0000000000007941 */ /* 0x000fea0003800200 */
.L_x_25745:
[----:B0----5:R-:W-:Y:S01]  /*1570*/  FADD.FTZ R6, RZ, R84 ;  /* 0x00000054ff067221 */ /* 0x021fe20000010000 */
        /* <DEDUP_REMOVED lines=33> */
[----:B------:R-:W0:Y:S01]  /*1790*/  SHFL.BFLY PT, R6, R109, 0x1, 0x1f ;  /* 0x0c201f006d067f89 */ /* 0x000e2200000e0000 */
[----:B------:R-:W-:Y:S01]  /*17a0*/  ISETP.GT.U32.AND P6, PT, R0, 0xbf, PT ;  /* 0x000000bf0000780c */ /* 0x000fe20003fc4070 */
        /* <DEDUP_REMOVED lines=69> */
.L_x_25772:
[----:B------:R-:W-:Y:S01]  /*1c00*/  FMUL.FTZ R6, R108, R108 ;  /* 0x0000006c6c067220 */ /* 0x000fe20000410000 */
[----:B------:R-:W-:Y:S01]  /*1c10*/  ISETP.NE.AND P0, PT, R5, RZ, PT ;  /* 0x000000ff0500720c */ /* 0x000fe20003f05270 */
[----:B-1----:R-:W-:Y:S01]  /*1c20*/  FADD.FTZ R114, R112, R113 ;  /* 0x0000007170727221 */ /* 0x002fe20000010000 */
[----:B------:R-:W1:Y:S01]  /*1c30*/  @!P5 LDC.64 R110, c[0x0][0x3c8] ;  /* 0x0000f200ff6edb82 */ /* 0x000e620000000a00 */
[----:B------:R-:W-:Y:S01]  /*1c40*/  BSSY.RECONVERGENT B0, `(.L_x_25748) ;  /* 0x000001c000007945 */ /* 0x000fe20003800200 */
[----:B------:R-:W-:Y:S01]  /*1c50*/  FSEL R6, R6, RZ, P0 ;  /* 0x000000ff06067208 */ /* 0x000fe20000000000 */
[----:B------:R-:W-:-:S04]  /*1c60*/  FFMA.FTZ R7, R114, R7, UR12 ;  /* 0x0000000c72077e23 */ /* 0x000fc80008010007 */
[----:B------:R-:W-:Y:S01]  /*1c70*/  FADD.FTZ R7, R7, R6 ;  /* 0x0000000607077221 */ /* 0x000fe20000010000 */
[----:B0-----:R-:W0:Y:S01]  /*1c80*/  @!P5 LDC.64 R112, c[0x0][0x3c0] ;  /* 0x0000f000ff70db82 */ /* 0x001e220000000a00 */
[----:B------:R-:W-:-:S04]  /*1c90*/  FSEL R6, R108, RZ, !P0 ;  /* 0x000000ff6c067208 */ /* 0x000fc80004000000 */
[----:B------:R-:W2:Y:S01]  /*1ca0*/  MUFU.RSQ R7, R7 ;  /* 0x0000000700077308 */ /* 0x000ea20000001400 */
[----:B-1----:R-:W-:-:S04]  /*1cb0*/  @!P5 IMAD.WIDE R110, R3, 0x4, R110 ;  /* 0x00000004036ed825 */ /* 0x002fc800078e026e */
[----:B0-----:R-:W-:-:S05]  /*1cc0*/  @!P5 IMAD.WIDE R112, R3, 0x4, R112 ;  /* 0x000000040370d825 */ /* 0x001fca00078e0270 */
[----:B------:R0:W-:Y:S04]  /*1cd0*/  @!P5 STG.E desc[UR6][R112.64], R108 ;  /* 0x0000006c7000d986 */ /* 0x0001e8000c101906 */
[----:B--2---:R0:W-:Y:S01]  /*1ce0*/  @!P5 STG.E desc[UR6][R110.64], R7 ;  /* 0x000000076e00d986 */ /* 0x0041e2000c101906 */
[----:B------:R-:W-:Y:S05]  /*1cf0*/  @!P4 BRA `(.L_x_25749) ;  /* 0x000000000040c947 */ /* 0x000fea0003800000 */
[----:B0-----:R-:W0:Y:S01]  /*1d00*/  LDC.64 R108, c[0x0][0x428] ;  /* 0x00010a00ff6c7b82 */ /* 0x001e220000000a00 */
        /* <DEDUP_REMOVED lines=12> */
[----:B------:R-:W-:Y:S01]  /*1dd0*/  FFMA.FTZ R111, R116, R11, R15 ;  /* 0x0000000b746f7223 */ /* 0x000fe2000001000f */
[----:B------:R-:W-:-:S04]  /*1de0*/  IADD3 R4, PT, PT, R4, 0x20, RZ ;  /* 0x0000002004047810 */ /* 0x000fc80007ffe0ff */
[----:B------:R1:W-:Y:S03]  /*1df0*/  STG.E.128 desc[UR6][R112.64], R108 ;  /* 0x0000006c70007986 */ /* 0x0003e6000c101d06 */
.L_x_25749:
[----:B------:R-:W-:Y:S05]  /*1e00*/  BSYNC.RECONVERGENT B0 ;  /* 0x0000000000007941 */ /* 0x000fea0003800200 */
.L_x_25748:
        /* <DEDUP_REMOVED lines=19> */
.L_x_25751:
[----:B------:R-:W-:Y:S05]  /*1f40*/  BSYNC.RECONVERGENT B0 ;  /* 0x0000000000007941 */ /* 0x000fea0003800200 */
.L_x_25750:
        /* <DEDUP_REMOVED lines=19> */
.L_x_25753:
[----:B------:R-:W-:Y:S05]  /*2080*/  BSYNC.RECONVERGENT B0 ;  /* 0x0000000000007941 */ /* 0x000fea0003800200 */
.L_x_25752:
        /* <DEDUP_REMOVED lines=19> */
.L_x_25755:
[----:B------:R-:W-:Y:S05]  /*21c0*/  BSYNC.RECONVERGENT B0 ;  /* 0x0000000000007941 */ /* 0x000fea0003800200 */
.L_x_25754:
        /* <DEDUP_REMOVED lines=19> */
.L_x_25757:
[----:B------:R-:W-:Y:S05]  /*2300*/  BSYNC.RECONVERGENT B0 ;  /* 0x0000000000007941 */ /* 0x000fea0003800200 */
.L_x_25756:
        /* <DEDUP_REMOVED lines=11> */
[----:B------:R-:W-:-:S03]  /*23c0*/  FMUL.FTZ R114, R7, R6 ;  /* 0x0000000607727220 */ /* 0x000fc60000410000 */
[----:B------:R-:W-:Y:S01]  /*23d0*/  FFMA.FTZ R110, R113, R70, R74 ;  /* 0x00000046716e7223 */ /* 0x000fe2000001004a */
[----:B0-----:R-:W-:-:S04]  /*23e0*/  IMAD.WIDE.U32 R6, R4, 0x10, R108 ;  /* 0x0000001004067825 */ /* 0x001fc800078e006c */
[----:B------:R-:W-:Y:S01]  /*23f0*/  FFMA.FTZ R108, R111, R68, R72 ;  /* 0x000000446f6c7223 */ /* 0x000fe20000010048 */
[----:B------:R-:W-:Y:S01]  /*2400*/  FFMA.FTZ R109, R112, R69, R73 ;  /* 0x00000045706d7223 */ /* 0x000fe20000010049 */
[----:B------:R-:W-:-:S05]  /*2410*/  FFMA.FTZ R111, R114, R71, R75 ;  /* 0x00000047726f7223 */ /* 0x000fca000001004b */
[----:B------:R0:W-:Y:S02]  /*2420*/  STG.E.128 desc[UR6][R6.64], R108 ;  /* 0x0000006c06007986 */ /* 0x0001e4000c101d06 */
.L_x_25759:
[----:B------:R-:W-:Y:S05]  /*2430*/  BSYNC.RECONVERGENT B0 ;  /* 0x0000000000007941 */ /* 0x000fea0003800200 */
.L_x_25758:
[----:B0-----:R-:W0:Y:S02]  /*2440*/  LDC.64 R6, c[0x0][0x380] ;  /* 0x0000e000ff067b82 */ /* 0x001e240000000a00 */
[----:B0-----:R-:W-:-:S04]  /*2450*/  LEA R3, R6, R3, 0x2 ;  /* 0x0000000306037211 */ /* 0x001fc800078e10ff */
[----:B------:R-:W-:-:S13]  /*2460*/  ISETP.GE.AND P0, PT, R3, R7, PT ;  /* 0x000000070300720c */ /* 0x000fda0003f06270 */
[----:B------:R-:W-:Y:S05]  /*2470*/  @!P0 BRA `(.L_x_25760) ;  /* 0xffffffe4005c8947 */ /* 0x000fea000383ffff */
[----:B------:R-:W-:Y:S05]  /*2480*/  EXIT ;  /* 0x000000000000794d */ /* 0x000fea0003800000 */
.L_x_25747:
        /* <DEDUP_REMOVED lines=8> */
.L_x_25762:
[----:B------:R-:W-:Y:S05]  /*2510*/  BSYNC B0 ;  /* 0x0000000000007941 */ /* 0x000fea0003800000 */
.L_x_25761:
        /* <DEDUP_REMOVED lines=9> */
.L_x_25763:
[----:B------:R-:W-:Y:S01]  /*25b0*/  HFMA2 R116, -RZ, RZ, 0, 2.384185791015625e-07 ;  /* 0x00000004ff747431 */ /* 0x000fe200000001ff */
[----:B------:R-:W-:-:S05]  /*25c0*/  MOV R7, R115 ;  /* 0x0000007300077202 */ /* 0x000fca0000000f00 */
[----:B------:R-:W-:-:S05]  /*25d0*/  FADD.FTZ R111, R110, R7 ;  /* 0x000000076e6f7221 */ /* 0x000fca0000010000 */
[----:B------:R-:W-:-:S07]  /*25e0*/  MOV R117, R111 ;  /* 0x0000006f00757202 */ /* 0x000fce0000000f00 */
[----:B------:R-:W-:Y:S05]  /*25f0*/  WARPSYNC.COLLECTIVE R114, `(.L_x_25764) ;  /* 0x0000000072087348 */ /* 0x000fea0003c00000 */
[----:B------:R0:W1:Y:S02]  /*2600*/  SHFL.BFLY P6, R115, R117, R116, R119 ;  /* 0x0c00007475737389 */ /* 0x00006400000c0077 */
[----:B01----:R-:W-:Y:S05]  /*2610*/  ENDCOLLECTIVE ;  /* 0x000000000000791b */ /* 0x003fea0003800000 */
.L_x_25764:
[----:B------:R-:W-:Y:S01]  /*2620*/  HFMA2 R116, -RZ, RZ, 0, 4.76837158203125e-07 ;  /* 0x00000008ff747431 */ /* 0x000fe200000001ff */
[----:B------:R-:W-:-:S05]  /*2630*/  MOV R6, R115 ;  /* 0x0000007300067202 */ /* 0x000fca0000000f00 */
[----:B------:R-:W-:-:S05]  /*2640*/  FADD.FTZ R112, R111, R6 ;  /* 0x000000066f707221 */ /* 0x000fca0000010000 */
[----:B------:R-:W-:-:S07]  /*2650*/  MOV R117, R112 ;  /* 0x0000007000757202 */ /* 0x000fce0000000f00 */
[----:B------:R-:W-:Y:S05]  /*2660*/  WARPSYNC.COLLECTIVE R114, `(.L_x_25765) ;  /* 0x0000000072087348 */ /* 0x000fea0003c00000 */
[----:B------:R0:W1:Y:S02]  /*2670*/  SHFL.BFLY P6, R115, R117, R116, R119 ;  /* 0x0c00007475737389 */ /* 0x00006400000c0077 */
[----:B01----:R-:W-:Y:S05]  /*2680*/  ENDCOLLECTIVE ;  /* 0x000000000000791b */ /* 0x003fea0003800000 */
.L_x_25765:
        /* <DEDUP_REMOVED lines=8> */
.L_x_25766:
        /* <DEDUP_REMOVED lines=58> */
.L_x_25767:
[----:B------:R-:W-:Y:S01]  /*2ab0*/  HFMA2 R116, -RZ, RZ, 0, 1.1920928955078125e-07 ;  /* 0x00000002ff747431 */ /* 0x000fe200000001ff */
[----:B------:R-:W-:-:S05]  /*2ac0*/  MOV R109, R115 ;  /* 0x00000073006d7202 */ /* 0x000fca0000000f00 */
[----:B------:R-:W-:-:S05]  /*2ad0*/  FADD.FTZ R109, R6, R109 ;  /* 0x0000006d066d7221 */ /* 0x000fca0000010000 */
[----:B------:R-:W-:-:S07]  /*2ae0*/  MOV R117, R109 ;  /* 0x0000006d00757202 */ /* 0x000fce0000000f00 */
[----:B------:R-:W-:Y:S05]  /*2af0*/  WARPSYNC.COLLECTIVE R114, `(.L_x_25768) ;  /* 0x0000000072087348 */ /* 0x000fea0003c00000 */
[----:B------:R0:W1:Y:S02]  /*2b00*/  SHFL.BFLY P6, R115, R117, R116, R119 ;  /* 0x0c00007475737389 */ /* 0x00006400000c0077 */
[----:B01----:R-:W-:Y:S05]  /*2b10*/  ENDCOLLECTIVE ;  /* 0x000000000000791b */ /* 0x003fea0003800000 */
.L_x_25768:
[----:B------:R-:W-:Y:S01]  /*2b20*/  HFMA2 R116, -RZ, RZ, 0, 2.384185791015625e-07 ;  /* 0x00000004ff747431 */ /* 0x000fe200000001ff */
[----:B------:R-:W-:-:S05]  /*2b30*/  MOV R110, R115 ;  /* 0x00000073006e7202 */ /* 0x000fca0000000f00 */
[----:B------:R-:W-:-:S05]  /*2b40*/  FADD.FTZ R110, R109, R110 ;  /* 0x0000006e6d6e7221 */ /* 0x000fca0000010000 */
[----:B------:R-:W-:-:S07]  /*2b50*/  MOV R117, R110 ;  /* 0x0000006e00757202 */ /* 0x000fce0000000f00 */
[----:B------:R-:W-:Y:S05]  /*2b60*/  WARPSYNC.COLLECTIVE R114, `(.L_x_25769) ;  /* 0x0000000072087348 */ /* 0x000fea0003c00000 */
[----:B------:R0:W1:Y:S02]  /*2b70*/  SHFL.BFLY P6, R115, R117, R116, R119 ;  /* 0x0c00007475737389 */ /* 0x00006400000c0077 */
[----:B01----:R-:W-:Y:S05]  /*2b80*/  ENDCOLLECTIVE ;  /* 0x000000000000791b */ /* 0x003fea0003800000 */
.L_x_25769:
[----:B------:R-:W-:Y:S01]  /*2b90*/  HFMA2 R116, -RZ, RZ, 0, 4.76837158203125e-07 ;  /* 0x00000008ff747431 */ /* 0x000fe200000001ff */
[----:B------:R-:W-:-:S05]  /*2ba0*/  MOV R111, R115 ;  /* 0x00000073006f7202 */ /* 0x000fca0000000f00 */
[----:B------:R-:W-:-:S05]  /*2bb0*/  FADD.FTZ R111, R110, R111 ;  /* 0x0000006f6e6f7221 */ /* 0x000fca0000010000 */
[----:B------:R-:W-:-:S07]  /*2bc0*/  MOV R117, R111 ;  /* 0x0000006f00757202 */ /* 0x000fce0000000f00 */
[----:B------:R-:W-:Y:S05]  /*2bd0*/  WARPSYNC.COLLECTIVE R114, `(.L_x_25770) ;  /* 0x0000000072087348 */ /* 0x000fea0003c00000 */
[----:B------:R0:W1:Y:S02]  /*2be0*/  SHFL.BFLY P6, R115, R117, R116, R119 ;  /* 0x0c00007475737389 */ /* 0x00006400000c0077 */
[----:B01----:R-:W-:Y:S05]  /*2bf0*/  ENDCOLLECTIVE ;  /* 0x000000000000791b */ /* 0x003fea0003800000 */
.L_x_25770:
[----:B------:R-:W-:Y:S01]  /*2c00*/  HFMA2 R116, -RZ, RZ, 0, 9.5367431640625e-07 ;  /* 0x00000010ff747431 */ /* 0x000fe200000001ff */
[----:B------:R-:W-:-:S05]  /*2c10*/  MOV R112, R115 ;  /* 0x0000007300707202 */ /* 0x000fca0000000f00 */
[----:B------:R-:W-:-:S05]  /*2c20*/  FADD.FTZ R112, R111, R112 ;  /* 0x000000706f707221 */ /* 0x000fca0000010000 */
[----:B------:R-:W-:-:S07]  /*2c30*/  MOV R117, R112 ;  /* 0x0000007000757202 */ /* 0x000fce0000000f00 */
[----:B------:R-:W-:Y:S05]  /*2c40*/  WARPSYNC.COLLECTIVE R114, `(.L_x_25771) ;  /* 0x0000000072087348 */ /* 0x000fea0003c00000 */
[----:B------:R0:W1:Y:S02]  /*2c50*/  SHFL.BFLY P6, R115, R117, R116, R119 ;  /* 0x0c00007475737389 */ /* 0x00006400000c0077 */
[----:B01----:R-:W-:Y:S05]  /*2c60*/  ENDCOLLECTIVE ;  /* 0x000000000000791b */ /* 0x003fea0003800000 */
.L_x_25771:
[----:B------:R-:W-:Y:S01]  /*2c70*/  MOV R113, R115 ;  /* 0x0000007300717202 */ /* 0x000fe20000000f00 */
[----:B------:R-:W-:Y:S06]  /*2c80*/  BRA `(.L_x_25772) ;  /* 0xffffffec00dc7947 */ /* 0x000fec000383ffff */
.L_x_25773:
        /* <DEDUP_REMOVED lines=15> */
.L_x_28850:


//--------------------- .text._ZN10layer_norm13ln_fwd_kernelINS_13Kernel_traitsIfffffjLj768ELj1ELj4ELj1ELj16ENS_18Kernel_traits_baseILj768EfffffjLj128EEEEELb0ELb1ELb0ELb1EEEvNS_9FwdParamsE --------------------------
	.section	.text._ZN10layer_norm13ln_fwd_kernelINS_13Kernel_traitsIfffffjLj768ELj1ELj4ELj1ELj16ENS_18Kernel_traits_baseILj768EfffffjLj128EEEEELb0ELb1ELb0ELb1EEEvNS_9FwdParamsE,"ax",@progbits
	.align	128
        .global         _ZN10layer_norm13ln_fwd_kernelINS_13Kernel_traitsIfffffjLj768ELj1ELj4ELj1ELj16ENS_18Kernel_traits_baseILj768EfffffjLj128EEEEELb0ELb1ELb0ELb1EEEvNS_9FwdParamsE
        .type           _ZN10layer_norm13ln_fwd_kernelINS_13Kernel_traitsIfffffjLj768ELj1ELj4ELj1ELj16ENS_18Kernel_traits_baseILj768EfffffjLj128EEEEELb0ELb1ELb0ELb1EEEvNS_9FwdParamsE,@function
        .size           _ZN10layer_norm13ln_fwd_kernelINS_13Kernel_traitsIfffffjLj768ELj1ELj4ELj1ELj16ENS_18Kernel_traits_baseILj768EfffffjLj128EEEEELb0ELb1ELb0ELb1EEEvNS_9FwdParamsE,(.L_x_28851 - _ZN10layer_norm13ln_fwd_kernelINS_13Kernel_traitsIfffffjLj768ELj1ELj4ELj1ELj16ENS_18Kernel_traits_baseILj768EfffffjLj128EEEEELb0ELb1ELb0ELb1EEEvNS_9FwdParamsE)
        .other          _ZN10layer_norm13ln_fwd_kernelINS_13Kernel_traitsIfffffjLj768ELj1ELj4ELj1ELj16ENS_18Kernel_traits_baseILj768EfffffjLj128EEEEELb0ELb1ELb0ELb1EEEvNS_9FwdParamsE,@"STO_CUDA_ENTRY STV_DEFAULT"
_ZN10layer_norm13ln_fwd_kernelINS_13Kernel_traitsIfffffjLj768ELj1ELj4ELj1ELj16ENS_18Kernel_traits_baseILj768EfffffjLj128EEEEELb0ELb1ELb0ELb1EEEvNS_9FwdParamsE:
.text._ZN10layer_norm13ln_fwd_kernelINS_13Kernel_traitsIfffffjLj768ELj1ELj4ELj1ELj16ENS_18Kernel_traits_baseILj768EfffffjLj128EEEEELb0ELb1ELb0ELb1EEEvNS_9FwdParamsE:
        /* <DEDUP_REMOVED lines=37> */
.L_x_25774:
        /* <DEDUP_REMOVED lines=28> */
.L_x_25775:
        /* <DEDUP_REMOVED lines=13> */
.L_x_25778:
[----:B-1----:R-:W1:Y:S01]  /*04e0*/  LDC.64 R104, c[0x0][0x390] ;  /* 0x0000e400ff687b82 */ /* 0x002e620000000a00 */
[----:B------:R-:W-:-:S05]  /*04f0*/  IMAD R0, R5, UR9, RZ ;  /* 0x0000000905007c24 */ /* 0x000fca000f8e02ff */
[----:B0-----:R-:W-:Y:S02]  /*0500*/  SHF.R.S32.HI R3, RZ, 0x1f, R0 ;  /* 0x0000001fff037819 */ /* 0x001fe40000011400 */
[----:B------:R-:W0:Y:S02]  /*0510*/  LDC.64 R88, c[0x0][0x3e0] ;  /* 0x0000f800ff587b82 */ /* 0x000e240000000a00 */
[----:B------:R-:W-:-:S04]  /*0520*/  LEA.HI R3, R3, R0, RZ, 0x2 ;  /* 0x0000000003037211 */ /* 0x000fc800078f10ff */
[----:B------:R-:W-:Y:S02]  /*0530*/  LEA.HI.SX32 R112, R3, R6, 0x1e ;  /* 0x0000000603707211 */ /* 0x000fe400078ff2ff */
[----:B------:R-:W2:Y:S03]  /*0540*/  @P0 LDC.64 R90, c[0x0][0x3a0] ;  /* 0x0000e800ff5a0b82 */ /* 0x000ea60000000a00 */
[----:B-1----:R-:W-:-:S05]  /*0550*/  IMAD.WIDE.U32 R86, R112, 0x10, R104 ;  /* 0x0000001070567825 */ /* 0x002fca00078e0068 */
[----:B------:R-:W1:Y:S01]  /*0560*/  LDC.64 R2, c[0x0][0x3a8] ;  /* 0x0000ea00ff027b82 */ /* 0x000e620000000a00 */
[----:B------:R-:W3:Y:S01]  /*0570*/  LDG.E.128 R84, desc[UR6][R86.64] ;  /* 0x0000000656547981 */ /* 0x000ee2000c1e1d00 */
[----:B0-----:R-:W-:-:S06]  /*0580*/  IMAD.WIDE R88, R5, 0x4, R88 ;  /* 0x0000000405587825 */ /* 0x001fcc00078e0258 */
[----:B------:R-:W0:Y:S01]  /*0590*/  @P0 LDC.64 R96, c[0x0][0x3a0] ;  /* 0x0000e800ff600b82 */ /* 0x000e220000000a00 */
[----:B------:R-:W3:Y:S01]  /*05a0*/  LDG.E R0, desc[UR6][R88.64] ;  /* 0x0000000658007981 */ /* 0x000ee2000c1e1900 */
[----:B--2---:R-:W-:-:S06]  /*05b0*/  @P0 IMAD.WIDE.U32 R90, R112, 0x10, R90 ;  /* 0x00000010705a0825 */ /* 0x004fcc00078e005a */
[----:B------:R-:W2:Y:S01]  /*05c0*/  @P0 LDC.64 R100, c[0x0][0x3a0] ;  /* 0x0000e800ff640b82 */ /* 0x000ea20000000a00 */
[----:B------:R-:W4:Y:S01]  /*05d0*/  @P0 LDG.E.128 R80, desc[UR6][R90.64] ;  /* 0x000000065a500981 */ /* 0x000f22000c1e1d00 */
[----:B------:R-:W-:-:S06]  /*05e0*/  IADD3 R111, PT, PT, R112, 0x20, RZ ;  /* 0x00000020706f7810 */ /* 0x000fcc0007ffe0ff */
[----:B------:R-:W2:Y:S01]  /*05f0*/  @P0 LDC.64 R114, c[0x0][0x3a0] ;  /* 0x0000e800ff720b82 */ /* 0x000ea20000000a00 */
[----:B------:R-:W-:-:S04]  /*0600*/  IMAD.WIDE.U32 R94, R111, 0x10, R104 ;  /* 0x000000106f5e7825 */ /* 0x000fc800078e0068 */
[----:B0-----:R-:W-:-:S04]  /*0610*/  @P0 IMAD.WIDE.U32 R96, R111, 0x10, R96 ;  /* 0x000000106f600825 */ /* 0x001fc800078e0060 */
[C---:B---3--:R-:W-:Y:S01]  /*0620*/  FMUL.FTZ R93, R0.reuse, R86 ;  /* 0x00000056005d7220 */ /* 0x048fe20000410000 */
[C---:B------:R-:W-:Y:S01]  /*0630*/  FMUL.FTZ R92, R0.reuse, R87 ;  /* 0x00000057005c7220 */ /* 0x040fe20000410000 */
[C---:B------:R-:W-:Y:S01]  /*0640*/  FMUL.FTZ R7, R0.reuse, R84 ;  /* 0x0000005400077220 */ /* 0x040fe20000410000 */
[----:B------:R-:W-:Y:S01]  /*0650*/  FMUL.FTZ R4, R0, R85 ;  /* 0x0000005500047220 */ /* 0x000fe20000410000 */
[----:B----45:R-:W-:Y:S01]  /*0660*/  @P0 FFMA.FTZ R86, R93, R30, R82 ;  /* 0x0000001e5d560223 */ /* 0x030fe20000010052 */
[----:B------:R-:W-:Y:S01]  /*0670*/  @P0 FFMA.FTZ R87, R92, R31, R83 ;  /* 0x0000001f5c570223 */ /* 0x000fe20000010053 */
[----:B------:R-:W-:Y:S01]  /*0680*/  @P0 FFMA.FTZ R84, R7, R28, R80 ;  /* 0x0000001c07540223 */ /* 0x000fe20000010050 */
[----:B------:R-:W-:Y:S01]  /*0690*/  @P0 FFMA.FTZ R85, R4, R29, R81 ;  /* 0x0000001d04550223 */ /* 0x000fe20000010051 */
[----:B------:R-:W-:Y:S01]  /*06a0*/  @!P0 FMUL.FTZ R86, R93, R30 ;  /* 0x0000001e5d568220 */ /* 0x000fe20000410000 */
[----:B------:R-:W-:Y:S01]  /*06b0*/  @!P0 FMUL.FTZ R87, R92, R31 ;  /* 0x0000001f5c578220 */ /* 0x000fe20000410000 */
[----:B------:R-:W-:Y:S01]  /*06c0*/  @!P0 FMUL.FTZ R84, R7, R28 ;  /* 0x0000001c07548220 */ /* 0x000fe20000410000 */
[----:B------:R-:W-:Y:S01]  /*06d0*/  @!P0 FMUL.FTZ R85, R4, R29 ;  /* 0x0000001d04558220 */ /* 0x000fe20000410000 */
[----:B-1----:R-:W-:-:S05]  /*06e0*/  IMAD.WIDE.U32 R92, R112, 0x10, R2 ;  /* 0x00000010705c7825 */ /* 0x002fca00078e0002 */
[----:B------:R0:W-:Y:S04]  /*06f0*/  STG.E.128 desc[UR6][R92.64], R84 ;  /* 0x000000545c007986 */ /* 0x0001e8000c101d06 */
[----:B------:R-:W3:Y:S04]  /*0700*/  LDG.E.128 R88, desc[UR6][R94.64] ;  /* 0x000000065e587981 */ /* 0x000ee8000c1e1d00 */
[----:B------:R1:W4:Y:S01]  /*0710*/  @P0 LDG.E.128 R80, desc[UR6][R96.64] ;  /* 0x0000000660500981 */ /* 0x000322000c1e1d00 */
[----:B------:R-:W-:Y:S01]  /*0720*/  IADD3 R108, PT, PT, R112, 0x40, RZ ;  /* 0x00000040706c7810 */ /* 0x000fe20007ffe0ff */
[----:B-1----:R-:W-:-:S04]  /*0730*/  IMAD.WIDE.U32 R96, R111, 0x10, R2 ;  /* 0x000000106f607825 */ /* 0x002fc800078e0002 */
[----:B--2---:R-:W-:-:S04]  /*0740*/  @P0 IMAD.WIDE.U32 R100, R108, 0x10, R100 ;  /* 0x000000106c640825 */ /* 0x004fc800078e0064 */
[C---:B---3--:R-:W-:Y:S01]  /*0750*/  FMUL.FTZ R7, R0.reuse, R88 ;  /* 0x0000005800077220 */ /* 0x048fe20000410000 */
[C---:B------:R-:W-:Y:S01]  /*0760*/  FMUL.FTZ R4, R0.reuse, R89 ;  /* 0x0000005900047220 */ /* 0x040fe20000410000 */
[C---:B------:R-:W-:Y:S01]  /*0770*/  FMUL.FTZ R99, R0.reuse, R90 ;  /* 0x0000005a00637220 */ /* 0x040fe20000410000 */
[----:B------:R-:W-:Y:S01]  /*0780*/  FMUL.FTZ R98, R0, R91 ;  /* 0x0000005b00627220 */ /* 0x000fe20000410000 */
[----:B----4-:R-:W-:Y:S01]  /*0790*/  @P0 FFMA.FTZ R88, R7, R24, R80 ;  /* 0x0000001807580223 */ /* 0x010fe20000010050 */
[----:B------:R-:W-:Y:S01]  /*07a0*/  @P0 FFMA.FTZ R89, R4, R25, R81 ;  /* 0x0000001904590223 */ /* 0x000fe20000010051 */
[----:B------:R-:W-:Y:S01]  /*07b0*/  @P0 FFMA.FTZ R90, R99, R26, R82 ;  /* 0x0000001a635a0223 */ /* 0x000fe20000010052 */
[----:B------:R-:W-:Y:S01]  /*07c0*/  @P0 FFMA.FTZ R91, R98, R27, R83 ;  /* 0x0000001b625b0223 */ /* 0x000fe20000010053 */
[----:B------:R-:W-:Y:S01]  /*07d0*/  @!P0 FMUL.FTZ R88, R7, R24 ;  /* 0x0000001807588220 */ /* 0x000fe20000410000 */
[----:B------:R-:W-:Y:S01]  /*07e0*/  @!P0 FMUL.FTZ R89, R4, R25 ;  /* 0x0000001904598220 */ /* 0x000fe20000410000 */
[----:B------:R-:W-:Y:S01]  /*07f0*/  @!P0 FMUL.FTZ R90, R99, R26 ;  /* 0x0000001a635a8220 */ /* 0x000fe20000410000 */
[----:B------:R-:W-:Y:S01]  /*0800*/  @!P0 FMUL.FTZ R91, R98, R27 ;  /* 0x0000001b625b8220 */ /* 0x000fe20000410000 */
[----:B------:R-:W-:-:S04]  /*0810*/  IMAD.WIDE.U32 R98, R108, 0x10, R104 ;  /* 0x000000106c627825 */ /* 0x000fc800078e0068 */
[----:B------:R1:W-:Y:S04]  /*0820*/  STG.E.128 desc[UR6][R96.64], R88 ;  /* 0x0000005860007986 */ /* 0x0003e8000c101d06 */
[----:B0-----:R-:W2:Y:S04]  /*0830*/  LDG.E.128 R92, desc[UR6][R98.64] ;  /* 0x00000006625c7981 */ /* 0x001ea8000c1e1d00 */
[----:B------:R0:W3:Y:S01]  /*0840*/  @P0 LDG.E.128 R80, desc[UR6][R100.64] ;  /* 0x0000000664500981 */ /* 0x0000e2000c1e1d00 */
[----:B------:R-:W-:-:S05]  /*0850*/  IADD3 R110, PT, PT, R112, 0x60, RZ ;  /* 0x00000060706e7810 */ /* 0x000fca0007ffe0ff */
[----:B------:R-:W-:-:S04]  /*0860*/  IMAD.WIDE.U32 R106, R110, 0x10, R104 ;  /* 0x000000106e6a7825 */ /* 0x000fc800078e0068 */
[----:B------:R-:W-:Y:S01]  /*0870*/  @P0 IMAD.WIDE.U32 R114, R110, 0x10, R114 ;  /* 0x000000106e720825 */ /* 0x000fe200078e0072 */
[----:B0-----:R-:W0:Y:S03]  /*0880*/  @P0 LDC.64 R100, c[0x0][0x3a0] ;  /* 0x0000e800ff640b82 */ /* 0x001e260000000a00 */
[C---:B--2---:R-:W-:Y:S01]  /*0890*/  FMUL.FTZ R103, R0.reuse, R94 ;  /* 0x0000005e00677220 */ /* 0x044fe20000410000 */
[C---:B------:R-:W-:Y:S01]  /*08a0*/  FMUL.FTZ R102, R0.reuse, R95 ;  /* 0x0000005f00667220 */ /* 0x040fe20000410000 */
[C---:B------:R-:W-:Y:S01]  /*08b0*/  FMUL.FTZ R7, R0.reuse, R92 ;  /* 0x0000005c00077220 */ /* 0x040fe20000410000 */
        /* <DEDUP_REMOVED lines=9> */
[----:B------:R-:W-:-:S05]  /*0950*/  IMAD.WIDE.U32 R102, R108, 0x10, R2 ;  /* 0x000000106c667825 */ /* 0x000fca00078e0002 */
[----:B------:R2:W-:Y:S04]  /*0960*/  STG.E.128 desc[UR6][R102.64], R92 ;  /* 0x0000005c66007986 */ /* 0x0005e8000c101d06 */
[----:B-1----:R1:W3:Y:S04]  /*0970*/  LDG.E.128 R96, desc[UR6][R106.64] ;  /* 0x000000066a607981 */ /* 0x0022e8000c1e1d00 */
[----:B------:R4:W3:Y:S01]  /*0980*/  @P0 LDG.E.128 R80, desc[UR6][R114.64] ;  /* 0x0000000672500981 */ /* 0x0008e2000c1e1d00 */
[----:B------:R-:W-:Y:S01]  /*0990*/  IADD3 R109, PT, PT, R112, 0x80, RZ ;  /* 0x00000080706d7810 */ /* 0x000fe20007ffe0ff */
[----:B-1----:R-:W1:Y:S01]  /*09a0*/  @P0 LDC.64 R106, c[0x0][0x3a0] ;  /* 0x0000e800ff6a0b82 */ /* 0x002e620000000a00 */
[----:B----4-:R-:W-:-:S04]  /*09b0*/  IMAD.WIDE.U32 R114, R110, 0x10, R2 ;  /* 0x000000106e727825 */ /* 0x010fc800078e0002 */
[----:B--2---:R-:W-:-:S04]  /*09c0*/  IMAD.WIDE.U32 R102, R109, 0x10, R104 ;  /* 0x000000106d667825 */ /* 0x004fc800078e0068 */
[C---:B---3--:R-:W-:Y:S01]  /*09d0*/  FMUL.FTZ R7, R0.reuse, R96 ;  /* 0x0000006000077220 */ /* 0x048fe20000410000 */
[C---:B------:R-:W-:Y:S01]  /*09e0*/  FMUL.FTZ R4, R0.reuse, R97 ;  /* 0x0000006100047220 */ /* 0x040fe20000410000 */
[C---:B------:R-:W-:Y:S01]  /*09f0*/  FMUL.FTZ R113, R0.reuse, R98 ;  /* 0x0000006200717220 */ /* 0x040fe20000410000 */
[----:B------:R-:W-:Y:S01]  /*0a00*/  FMUL.FTZ R116, R0, R99 ;  /* 0x0000006300747220 */ /* 0x000fe20000410000 */
[----:B------:R-:W-:Y:S01]  /*0a10*/  @P0 FFMA.FTZ R96, R7, R16, R80 ;  /* 0x0000001007600223 */ /* 0x000fe20000010050 */
[----:B------:R-:W-:Y:S01]  /*0a20*/  @P0 FFMA.FTZ R97, R4, R17, R81 ;  /* 0x0000001104610223 */ /* 0x000fe20000010051 */
[----:B------:R-:W-:Y:S01]  /*0a30*/  @P0 FFMA.FTZ R98, R113, R18, R82 ;  /* 0x0000001271620223 */ /* 0x000fe20000010052 */
[----:B------:R-:W-:Y:S01]  /*0a40*/  @P0 FFMA.FTZ R99, R116, R19, R83 ;  /* 0x0000001374630223 */ /* 0x000fe20000010053 */
[----:B------:R-:W-:Y:S01]  /*0a50*/  @!P0 FMUL.FTZ R96, R7, R16 ;  /* 0x0000001007608220 */ /* 0x000fe20000410000 */
[----:B------:R-:W-:Y:S01]  /*0a60*/  @!P0 FMUL.FTZ R97, R4, R17 ;  /* 0x0000001104618220 */ /* 0x000fe20000410000 */
[----:B------:R-:W-:Y:S01]  /*0a70*/  @!P0 FMUL.FTZ R98, R113, R18 ;  /* 0x0000001271628220 */ /* 0x000fe20000410000 */
[----:B------:R-:W-:Y:S01]  /*0a80*/  @!P0 FMUL.FTZ R99, R116, R19 ;  /* 0x0000001374638220 */ /* 0x000fe20000410000 */
[----:B0-----:R-:W-:-:S04]  /*0a90*/  @P0 IMAD.WIDE.U32 R116, R109, 0x10, R100 ;  /* 0x000000106d740825 */ /* 0x001fc800078e0064 */
[----:B------:R0:W-:Y:S04]  /*0aa0*/  STG.E.128 desc[UR6][R114.64], R96 ;  /* 0x0000006072007986 */ /* 0x0001e8000c101d06 */
[----:B------:R-:W2:Y:S04]  /*0ab0*/  LDG.E.128 R100, desc[UR6][R102.64] ;  /* 0x0000000666647981 */ /* 0x000ea8000c1e1d00 */
[----:B------:R1:W3:Y:S01]  /*0ac0*/  @P0 LDG.E.128 R80, desc[UR6][R116.64] ;  /* 0x0000000674500981 */ /* 0x0002e2000c1e1d00 */
[----:B------:R-:W-:-:S05]  /*0ad0*/  IADD3 R113, PT, PT, R112, 0xa0, RZ ;  /* 0x000000a070717810 */ /* 0x000fca0007ffe0ff */
[----:B------:R-:W-:-:S04]  /*0ae0*/  IMAD.WIDE.U32 R104, R113, 0x10, R104 ;  /* 0x0000001071687825 */ /* 0x000fc800078e0068 */
[----:B0-----:R-:W-:-:S04]  /*0af0*/  IMAD.WIDE.U32 R114, R109, 0x10, R2 ;  /* 0x000000106d727825 */ /* 0x001fc800078e0002 */
[----:B-1----:R-:W-:-:S04]  /*0b00*/  @P0 IMAD.WIDE.U32 R116, R113, 0x10, R106 ;  /* 0x0000001071740825 */ /* 0x002fc800078e006a */
        /* <DEDUP_REMOVED lines=12> */
[----:B------:R0:W-:Y:S04]  /*0bd0*/  STG.E.128 desc[UR6][R114.64], R100 ;  /* 0x0000006472007986 */ /* 0x0001e8000c101d06 */
[----:B------:R-:W0:Y:S04]  /*0be0*/  LDG.E.128 R104, desc[UR6][R104.64] ;  /* 0x0000000668687981 */ /* 0x000e28000c1e1d00 */
[----:B------:R1:W2:Y:S01]  /*0bf0*/  @P0 LDG.E.128 R80, desc[UR6][R116.64] ;  /* 0x0000000674500981 */ /* 0x0002a2000c1e1d00 */
[----:B------:R-:W-:-:S04]  /*0c00*/  FADD.FTZ R4, RZ, R84 ;  /* 0x00000054ff047221 */ /* 0x000fc80000010000 */
        /* <DEDUP_REMOVED lines=12> */
[----:B-1----:R-:W-:Y:S01]  /*0cd0*/  FADD.FTZ R117, R4, R97 ;  /* 0x0000006104757221 */ /* 0x002fe20000010000 */
[----:B------:R-:W-:Y:S01]  /*0ce0*/  IMAD.WIDE.U32 R2, R113, 0x10, R2 ;  /* 0x0000001071027825 */ /* 0x000fe200078e0002 */
[----:B------:R-:W-:Y:S01]  /*0cf0*/  UMOV UR4, 0xffffffff ;  /* 0xffffffff00047882 */ /* 0x000fe20000000000 */
[----:B------:R-:W-:Y:S02]  /*0d00*/  ISETP.NE.AND P2, PT, R6, RZ, PT ;  /* 0x000000ff0600720c */ /* 0x000fe40003f45270 */
[C---:B0-----:R-:W-:Y:S01]  /*0d10*/  FMUL.FTZ R115, R0.reuse, R106 ;  /* 0x0000006a00737220 */ /* 0x041fe20000410000 */
[----:B------:R-:W-:Y:S01]  /*0d20*/  FADD.FTZ R106, R117, R98 ;  /* 0x00000062756a7221 */ /* 0x000fe20000010000 */
[C---:B------:R-:W-:Y:S01]  /*0d30*/  FMUL.FTZ R7, R0.reuse, R104 ;  /* 0x0000006800077220 */ /* 0x040fe20000410000 */
[C---:B------:R-:W-:Y:S01]  /*0d40*/  FMUL.FTZ R4, R0.reuse, R105 ;  /* 0x0000006900047220 */ /* 0x040fe20000410000 */
[----:B------:R-:W-:Y:S01]  /*0d50*/  FMUL.FTZ R0, R0, R107 ;  /* 0x0000006b00007220 */ /* 0x000fe20000410000 */
[----:B------:R-:W-:-:S02]  /*0d60*/  FADD.FTZ R107, R106, R99 ;  /* 0x000000636a6b7221 */ /* 0x000fc40000010000 */
[CC--:B--2---:R-:W-:Y:S01]  /*0d70*/  @P0 FFMA.FTZ R105, R4.reuse, R9.reuse, R81 ;  /* 0x0000000904690223 */ /* 0x0c4fe20000010051 */
[----:B------:R-:W-:Y:S01]  /*0d80*/  @!P0 FMUL.FTZ R105, R4, R9 ;  /* 0x0000000904698220 */ /* 0x000fe20000410000 */
[----:B------:R-:W-:Y:S01]  /*0d90*/  FADD.FTZ R4, R107, R100 ;  /* 0x000000646b047221 */ /* 0x000fe20000010000 */
[----:B------:R-:W-:Y:S01]  /*0da0*/  @P0 FFMA.FTZ R104, R7, R8, R80 ;  /* 0x0000000807680223 */ /* 0x000fe20000010050 */
[----:B------:R-:W-:Y:S01]  /*0db0*/  @P0 FFMA.FTZ R106, R115, R10, R82 ;  /* 0x0000000a736a0223 */ /* 0x000fe20000010052 */
[CC--:B------:R-:W-:Y:S01]  /*0dc0*/  @P0 FFMA.FTZ R107, R0.reuse, R11.reuse, R83 ;  /* 0x0000000b006b0223 */ /* 0x0c0fe20000010053 */
        /* <DEDUP_REMOVED lines=81> */
.L_x_25792:
[----:B------:R-:W2:Y:S01]  /*12e0*/  @!P2 LDC.64 R2, c[0x0][0x3c0] ;  /* 0x0000f000ff02ab82 */ /* 0x000ea20000000a00 */
[----:B-1----:R-:W-:Y:S01]  /*12f0*/  FADD.FTZ R7, R119, R7 ;  /* 0x0000000777077221 */ /* 0x002fe20000010000 */
[----:B------:R-:W-:Y:S01]  /*1300*/  FMUL.FTZ R0, R118, R118 ;  /* 0x0000007676007220 */ /* 0x000fe20000410000 */
[----:B------:R-:W-:Y:S02]  /*1310*/  ISETP.NE.AND P1, PT, RZ, UR8, PT ;  /* 0x00000008ff007c0c */ /* 0x000fe4000bf25270 */
[----:B------:R-:W-:Y:S02]  /*1320*/  FFMA.FTZ R114, R7, R114, UR10 ;  /* 0x0000000a07727e23 */ /* 0x000fe40008010072 */
[----:B------:R-:W-:Y:S01]  /*1330*/  FSEL R7, R0, RZ, P1 ;  /* 0x000000ff00077208 */ /* 0x000fe20000800000 */
[----:B------:R-:W1:Y:S01]  /*1340*/  @!P2 LDC.64 R116, c[0x0][0x3c8] ;  /* 0x0000f200ff74ab82 */ /* 0x000e620000000a00 */
[----:B------:R-:W-:-:S03]  /*1350*/  FSEL R0, R118, RZ, !P1 ;  /* 0x000000ff76007208 */ /* 0x000fc60004800000 */
[----:B------:R-:W-:Y:S02]  /*1360*/  FADD.FTZ R7, R114, R7 ;  /* 0x0000000772077221 */ /* 0x000fe40000010000 */
        /* <DEDUP_REMOVED lines=8> */
[C---:B------:R-:W-:Y:S01]  /*13f0*/  FADD.FTZ R91, -R0.reuse, R91 ;  /* 0x0000005b005b7221 */ /* 0x040fe20000010100 */
[----:B------:R-:W-:Y:S01]  /*1400*/  FADD.FTZ R92, -R0, R92 ;  /* 0x0000005c005c7221 */ /* 0x000fe20000010100 */
[----:B--2---:R-:W-:-:S04]  /*1410*/  @!P2 IMAD.WIDE R2, R5, 0x4, R2 ;  /* 0x000000040502a825 */ /* 0x004fc800078e0202 */
[C---:B------:R-:W-:Y:S01]  /*1420*/  FADD.FTZ R93, -R0.reuse, R93 ;  /* 0x0000005d005d7221 */ /* 0x040fe20000010100 */
[C---:B------:R-:W-:Y:S01]  /*1430*/  FADD.FTZ R94, -R0.reuse, R94 ;  /* 0x0000005e005e7221 */ /* 0x040fe20000010100 */
[C---:B------:R-:W-:Y:S01]  /*1440*/  FADD.FTZ R95, -R0.reuse, R95 ;  /* 0x0000005f005f7221 */ /* 0x040fe20000010100 */
[C---:B------:R-:W-:Y:S01]  /*1450*/  FADD.FTZ R96, -R0.reuse, R96 ;  /* 0x0000006000607221 */ /* 0x040fe20000010100 */
[----:B------:R2:W-:Y:S01]  /*1460*/  @!P2 STG.E desc[UR6][R2.64], R118 ;  /* 0x000000760200a986 */ /* 0x0005e2000c101906 */
[C---:B------:R-:W-:Y:S01]  /*1470*/  FADD.FTZ R97, -R0.reuse, R97 ;  /* 0x0000006100617221 */ /* 0x040fe20000010100 */
[C---:B------:R-:W-:Y:S01]  /*1480*/  FADD.FTZ R98, -R0.reuse, R98 ;  /* 0x0000006200627221 */ /* 0x040fe20000010100 */
[C---:B------:R-:W-:Y:S01]  /*1490*/  FADD.FTZ R99, -R0.reuse, R99 ;  /* 0x0000006300637221 */ /* 0x040fe20000010100 */
[C---:B------:R-:W-:Y:S01]  /*14a0*/  FADD.FTZ R100, -R0.reuse, R100 ;  /* 0x0000006400647221 */ /* 0x040fe20000010100 */
[C---:B------:R-:W-:Y:S01]  /*14b0*/  FADD.FTZ R101, -R0.reuse, R101 ;  /* 0x0000006500657221 */ /* 0x040fe20000010100 */
[C---:B------:R-:W-:Y:S01]  /*14c0*/  FADD.FTZ R102, -R0.reuse, R102 ;  /* 0x0000006600667221 */ /* 0x040fe20000010100 */
[----:B------:R-:W-:Y:S01]  /*14d0*/  FADD.FTZ R103, -R0, R103 ;  /* 0x0000006700677221 */ /* 0x000fe20000010100 */
[----:B-1----:R-:W-:-:S04]  /*14e0*/  @!P2 IMAD.WIDE R116, R5, 0x4, R116 ;  /* 0x000000040574a825 */ /* 0x002fc800078e0274 */
[C---:B------:R-:W-:Y:S01]  /*14f0*/  FADD.FTZ R104, -R0.reuse, R104 ;  /* 0x0000006800687221 */ /* 0x040fe20000010100 */
[C---:B------:R-:W-:Y:S01]  /*1500*/  FADD.FTZ R105, -R0.reuse, R105 ;  /* 0x0000006900697221 */ /* 0x040fe20000010100 */
[C---:B------:R-:W-:Y:S01]  /*1510*/  FADD.FTZ R106, -R0.reuse, R106 ;  /* 0x0000006a006a7221 */ /* 0x040fe20000010100 */
[----:B--2---:R-:W1:Y:S01]  /*1520*/  MUFU.RSQ R2, R7 ;  /* 0x0000000700027308 */ /* 0x004e620000001400 */
[----:B------:R-:W-:Y:S01]  /*1530*/  FADD.FTZ R0, -R0, R107 ;  /* 0x0000006b00007221 */ /* 0x000fe20000010100 */
[----:B-1----:R3:W-:Y:S01]  /*1540*/  @!P2 STG.E desc[UR6][R116.64], R2 ;  /* 0x000000027400a986 */ /* 0x0027e2000c101906 */
        /* <DEDUP_REMOVED lines=24> */
[----:B---3--:R-:W-:Y:S01]  /*16d0*/  IMAD.WIDE.U32 R116, R112, 0x10, R114 ;  /* 0x0000001070747825 */ /* 0x008fe200078e0072 */
[----:B------:R-:W1:Y:S03]  /*16e0*/  LDC.64 R2, c[0x0][0x380] ;  /* 0x0000e000ff027b82 */ /* 0x000e660000000a00 */
        /* <DEDUP_REMOVED lines=25> */
[----:B-1----:R-:W-:Y:S01]  /*1880*/  LEA R5, R2, R5, 0x2 ;  /* 0x0000000502057211 */ /* 0x002fe200078e10ff */
[----:B--2---:R-:W-:-:S03]  /*1890*/  IMAD.WIDE.U32 R84, R111, 0x10, R114 ;  /* 0x000000106f547825 */ /* 0x004fc600078e0072 */
[----:B------:R-:W-:Y:S01]  /*18a0*/  ISETP.GE.AND P1, PT, R5, R3, PT ;  /* 0x000000030500720c */ /* 0x000fe20003f26270 */
        /* <DEDUP_REMOVED lines=8> */
[----:B------:R1:W-:Y:S01]  /*1930*/  STG.E.128 desc[UR6][R114.64], R104 ;  /* 0x0000006872007986 */ /* 0x0003e2000c101d06 */
[----:B------:R-:W-:Y:S05]  /*1940*/  @!P1 BRA `(.L_x_25778) ;  /* 0xffffffe800e49947 */ /* 0x000fea000383ffff */
[----:B------:R-:W-:Y:S05]  /*1950*/  EXIT ;  /* 0x000000000000794d */ /* 0x000fea0003800000 */
.L_x_25776:
[----:B------:R-:W1:Y:S01]  /*1960*/  LDCU.64 UR4, c[0x0][0x3a0] ;  /* 0x00007400ff0477ac */ /* 0x000e620008000a00 */
[----:B------:R-:W2:Y:S01]  /*1970*/  LDCU UR9, c[0x0][0x388] ;  /* 0x00007100ff0977ac */ /* 0x000ea20008000800 */
[----:B------:R-:W3:Y:S01]  /*1980*/  LDCU UR10, c[0x0][0x448] ;  /* 0x00008900ff0a77ac */ /* 0x000ee20008000800 */
[----:B-1----:R-:W-:-:S04]  /*1990*/  ISETP.NE.U32.AND P0, PT, RZ, UR4, PT ;  /* 0x00000004ff007c0c */ /* 0x002fc8000bf05070 */
[----:B--23--:R-:W-:-:S13]  /*19a0*/  ISETP.NE.AND.EX P0, PT, RZ, UR5, PT, P0 ;  /* 0x00000005ff007c0c */ /* 0x00cfda000bf05300 */
.L_x_25780:
[----:B--2---:R-:W1:Y:S01]  /*19b0*/  @P0 LDC.64 R90, c[0x0][0x3a0] ;  /* 0x0000e800ff5a0b82 */ /* 0x004e620000000a00 */
[----:B------:R-:W-:-:S05]  /*19c0*/  IMAD R0, R5, UR9, RZ ;  /* 0x0000000905007c24 */ /* 0x000fca000f8e02ff */
[----:B0-----:R-:W-:Y:S02]  /*19d0*/  SHF.R.S32.HI R3, RZ, 0x1f, R0 ;  /* 0x0000001fff037819 */ /* 0x001fe40000011400 */
[----:B------:R-:W0:Y:S02]  /*19e0*/  LDC.64 R112, c[0x0][0x390] ;  /* 0x0000e400ff707b82 */ /* 0x000e240000000a00 */
[----:B------:R-:W-:-:S04]  /*19f0*/  LEA.HI R3, R3, R0, RZ, 0x2 ;  /* 0x0000000003037211 */ /* 0x000fc800078f10ff */
[----:B------:R-:W-:Y:S02]  /*1a00*/  LEA.HI.SX32 R111, R3, R6, 0x1e ;  /* 0x00000006036f7211 */ /* 0x000fe400078ff2ff */
[----:B------:R-:W2:Y:S03]  /*1a10*/  LDC.64 R2, c[0x0][0x3a8] ;  /* 0x0000ea00ff027b82 */ /* 0x000ea60000000a00 */
[----:B-1----:R-:W-:-:S05]  /*1a20*/  @P0 IMAD.WIDE.U32 R90, R111, 0x10, R90 ;  /* 0x000000106f5a0825 */ /* 0x002fca00078e005a */
[----:B------:R-:W1:Y:S01]  /*1a30*/  @P0 LDC.64 R96, c[0x0][0x3a0] ;  /* 0x0000e800ff600b82 */ /* 0x000e620000000a00 */
[----:B------:R-:W3:Y:S01]  /*1a40*/  @P0 LDG.E.128 R80, desc[UR6][R90.64] ;  /* 0x000000065a500981 */ /* 0x000ee2000c1e1d00 */
[----:B0-----:R-:W-:-:S06]  /*1a50*/  IMAD.WIDE.U32 R88, R111, 0x10, R112 ;  /* 0x000000106f587825 */ /* 0x001fcc00078e0070 */
[----:B------:R-:W0:Y:S01]  /*1a60*/  @P0 LDC.64 R102, c[0x0][0x3a0] ;  /* 0x0000e800ff660b82 */ /* 0x000e220000000a00 */
[----:B------:R-:W3:Y:S01]  /*1a70*/  LDG.E.128 R92, desc[UR6][R88.64] ;  /* 0x00000006585c7981 */ /* 0x000ee2000c1e1d00 */
[----:B------:R-:W-:-:S06]  /*1a80*/  IADD3 R110, PT, PT, R111, 0x20, RZ ;  /* 0x000000206f6e7810 */ /* 0x000fcc0007ffe0ff */
[----:B------:R-:W4:Y:S01]  /*1a90*/  @P0 LDC.64 R118, c[0x0][0x3a0] ;  /* 0x0000e800ff760b82 */ /* 0x000f220000000a00 */
[----:B-1----:R-:W-:-:S07]  /*1aa0*/  @P0 IMAD.WIDE.U32 R96, R110, 0x10, R96 ;  /* 0x000000106e600825 */ /* 0x002fce00078e0060 */
[----:B------:R-:W1:Y:S01]  /*1ab0*/  @P0 LDC.64 R120, c[0x0][0x3a0] ;  /* 0x0000e800ff780b82 */ /* 0x000e620000000a00 */
[CC--:B---3-5:R-:W-:Y:S01]  /*1ac0*/  @P0 FFMA.FTZ R84, R92.reuse, R28.reuse, R80 ;  /* 0x0000001c5c540223 */ /* 0x0e8fe20000010050 */
[----:B------:R-:W-:Y:S01]  /*1ad0*/  @P0 FFMA.FTZ R85, R93, R29, R81 ;  /* 0x0000001d5d550223 */ /* 0x000fe20000010051 */
[----:B------:R-:W-:Y:S01]  /*1ae0*/  @!P0 FMUL.FTZ R84, R92, R28 ;  /* 0x0000001c5c548220 */ /* 0x000fe20000410000 */
[CC--:B------:R-:W-:Y:S01]  /*1af0*/  @P0 FFMA.FTZ R86, R94.reuse, R30.reuse, R82 ;  /* 0x0000001e5e560223 */ /* 0x0c0fe20000010052 */
[----:B------:R-:W-:Y:S01]  /*1b00*/  @P0 FFMA.FTZ R87, R95, R31, R83 ;  /* 0x0000001f5f570223 */ /* 0x000fe20000010053 */
[----:B------:R-:W-:Y:S01]  /*1b10*/  @!P0 FMUL.FTZ R85, R93, R29 ;  /* 0x0000001d5d558220 */ /* 0x000fe20000410000 */
[----:B------:R-:W-:Y:S01]  /*1b20*/  @!P0 FMUL.FTZ R86, R94, R30 ;  /* 0x0000001e5e568220 */ /* 0x000fe20000410000 */
[----:B------:R-:W-:Y:S01]  /*1b30*/  @!P0 FMUL.FTZ R87, R95, R31 ;  /* 0x0000001f5f578220 */ /* 0x000fe20000410000 */
[----:B--2---:R-:W-:-:S04]  /*1b40*/  IMAD.WIDE.U32 R92, R111, 0x10, R2 ;  /* 0x000000106f5c7825 */ /* 0x004fc800078e0002 */
[C---:B------:R-:W-:Y:S01]  /*1b50*/  IMAD.WIDE.U32 R94, R110.reuse, 0x10, R112 ;  /* 0x000000106e5e7825 */ /* 0x040fe200078e0070 */
[----:B------:R-:W-:Y:S04]  /*1b60*/  STG.E.128 desc[UR6][R92.64], R84 ;  /* 0x000000545c007986 */ /* 0x000fe8000c101d06 */
[----:B------:R2:W3:Y:S04]  /*1b70*/  @P0 LDG.E.128 R80, desc[UR6][R96.64] ;  /* 0x0000000660500981 */ /* 0x0004e8000c1e1d00 */
[----:B------:R-:W3:Y:S01]  /*1b80*/  LDG.E.128 R104, desc[UR6][R94.64] ;  /* 0x000000065e687981 */ /* 0x000ee2000c1e1d00 */
[----:B------:R-:W-:Y:S01]  /*1b90*/  IADD3 R108, PT, PT, R111, 0x40, RZ ;  /* 0x000000406f6c7810 */ /* 0x000fe20007ffe0ff */
[----:B------:R-:W-:-:S04]  /*1ba0*/  IMAD.WIDE.U32 R100, R110, 0x10, R2 ;  /* 0x000000106e647825 */ /* 0x000fc800078e0002 */
[----:B--2---:R-:W-:-:S04]  /*1bb0*/  IMAD.WIDE.U32 R96, R108, 0x10, R112 ;  /* 0x000000106c607825 */ /* 0x004fc800078e0070 */
[----:B0-----:R-:W-:-:S04]  /*1bc0*/  @P0 IMAD.WIDE.U32 R102, R108, 0x10, R102 ;  /* 0x000000106c660825 */ /* 0x001fc800078e0066 */
[----:B---3--:R-:W-:Y:S01]  /*1bd0*/  @P0 FFMA.FTZ R88, R104, R24, R80 ;  /* 0x0000001868580223 */ /* 0x008fe20000010050 */
[----:B------:R-:W-:Y:S01]  /*1be0*/  @P0 FFMA.FTZ R89, R105, R25, R81 ;  /* 0x0000001969590223 */ /* 0x000fe20000010051 */
[----:B------:R-:W-:Y:S01]  /*1bf0*/  @P0 FFMA.FTZ R90, R106, R26, R82 ;  /* 0x0000001a6a5a0223 */ /* 0x000fe20000010052 */
[----:B------:R-:W-:Y:S01]  /*1c00*/  @P0 FFMA.FTZ R91, R107, R27, R83 ;  /* 0x0000001b6b5b0223 */ /* 0x000fe20000010053 */
[----:B------:R-:W-:Y:S01]  /*1c10*/  @!P0 FMUL.FTZ R88, R104, R24 ;  /* 0x0000001868588220 */ /* 0x000fe20000410000 */
[----:B------:R-:W-:Y:S01]  /*1c20*/  @!P0 FMUL.FTZ R89, R105, R25 ;  /* 0x0000001969598220 */ /* 0x000fe20000410000 */
[----:B------:R-:W-:Y:S01]  /*1c30*/  @!P0 FMUL.FTZ R90, R106, R26 ;  /* 0x0000001a6a5a8220 */ /* 0x000fe20000410000 */
[----:B------:R-:W-:Y:S02]  /*1c40*/  @!P0 FMUL.FTZ R91, R107, R27 ;  /* 0x0000001b6b5b8220 */ /* 0x000fe40000410000 */
[----:B------:R-:W0:Y:S03]  /*1c50*/  @P0 LDC.64 R106, c[0x0][0x3a0] ;  /* 0x0000e800ff6a0b82 */ /* 0x000e260000000a00 */
[----:B------:R2:W-:Y:S04]  /*1c60*/  STG.E.128 desc[UR6][R100.64], R88 ;  /* 0x0000005864007986 */ /* 0x0005e8000c101d06 */
[----:B------:R-:W3:Y:S04]  /*1c70*/  @P0 LDG.E.128 R80, desc[UR6][R102.64] ;  /* 0x0000000666500981 */ /* 0x000ee8000c1e1d00 */
        /* <DEDUP_REMOVED lines=14> */
[----:B------:R-:W2:Y:S04]  /*1d60*/  @P0 LDG.E.128 R80, desc[UR6][R106.64] ;  /* 0x000000066a500981 */ /* 0x000ea8000c1e1d00 */
[----:B------:R-:W2:Y:S01]  /*1d70*/  LDG.E.128 R100, desc[UR6][R100.64] ;  /* 0x0000000664647981 */ /* 0x000ea2000c1e1d00 */
[----:B------:R-:W-:Y:S01]  /*1d80*/  IADD3 R116, PT, PT, R111, 0x80, RZ ;  /* 0x000000806f747810 */ /* 0x000fe20007ffe0ff */
[----:B------:R-:W-:-:S04]  /*1d90*/  IMAD.WIDE.U32 R114, R109, 0x10, R2 ;  /* 0x000000106d727825 */ /* 0x000fc800078e0002 */
[----:B----4-:R-:W-:-:S04]  /*1da0*/  @P0 IMAD.WIDE.U32 R118, R116, 0x10, R118 ;  /* 0x0000001074760825 */ /* 0x010fc800078e0076 */
[----:B0-----:R-:W-:-:S04]  /*1db0*/  IMAD.WIDE.U32 R104, R116, 0x10, R112 ;  /* 0x0000001074687825 */ /* 0x001fc800078e0070 */
        /* <DEDUP_REMOVED lines=11> */
[----:B------:R-:W-:-:S05]  /*1e70*/  IADD3 R117, PT, PT, R111, 0xa0, RZ ;  /* 0x000000a06f757810 */ /* 0x000fca0007ffe0ff */
[----:B------:R-:W-:-:S04]  /*1e80*/  IMAD.WIDE.U32 R112, R117, 0x10, R112 ;  /* 0x0000001075707825 */ /* 0x000fc800078e0070 */
[----:B------:R-:W-:-:S04]  /*1e90*/  FADD.FTZ R0, RZ, R84 ;  /* 0x00000054ff007221 */ /* 0x000fc80000010000 */
[----:B------:R-:W-:-:S04]  /*1ea0*/  FADD.FTZ R7, R0, R85 ;  /* 0x0000005500077221 */ /* 0x000fc80000010000 */
[----:B------:R-:W-:-:S04]  /*1eb0*/  FADD.FTZ R0, R7, R86 ;  /* 0x0000005607007221 */ /* 0x000fc80000010000 */
[----:B------:R-:W-:-:S04]  /*1ec0*/  FADD.FTZ R7, R0, R87 ;  /* 0x0000005700077221 */ /* 0x000fc80000010000 */
[----:B------:R-:W-:-:S04]  /*1ed0*/  FADD.FTZ R0, R7, R88 ;  /* 0x0000005807007221 */ /* 0x000fc80000010000 */
[----:B------:R-:W-:-:S04]  /*1ee0*/  FADD.FTZ R7, R0, R89 ;  /* 0x0000005900077221 */ /* 0x000fc80000010000 */
[----:B------:R-:W-:Y:S01]  /*1ef0*/  FADD.FTZ R0, R7, R90 ;  /* 0x0000005a07007221 */ /* 0x000fe20000010000 */
[CC--:B--2---:R-:W-:Y:S01]  /*1f00*/  @P0 FFMA.FTZ R100, R104.reuse, R12.reuse, R80 ;  /* 0x0000000c68640223 */ /* 0x0c4fe20000010050 */
[----:B------:R-:W-:Y:S01]  /*1f10*/  @P0 FFMA.FTZ R101, R105, R13, R81 ;  /* 0x0000000d69650223 */ /* 0x000fe20000010051 */
[----:B------:R-:W-:Y:S01]  /*1f20*/  @!P0 FMUL.FTZ R100, R104, R12 ;  /* 0x0000000c68648220 */ /* 0x000fe20000410000 */
[CC--:B------:R-:W-:Y:S01]  /*1f30*/  @P0 FFMA.FTZ R102, R106.reuse, R14.reuse, R82 ;  /* 0x0000000e6a660223 */ /* 0x0c0fe20000010052 */
[----:B------:R-:W-:Y:S01]  /*1f40*/  @P0 FFMA.FTZ R103, R107, R15, R83 ;  /* 0x0000000f6b670223 */ /* 0x000fe20000010053 */
[----:B------:R-:W-:Y:S01]  /*1f50*/  @!P0 FMUL.FTZ R101, R105, R13 ;  /* 0x0000000d69658220 */ /* 0x000fe20000410000 */
[----:B------:R-:W-:Y:S01]  /*1f60*/  @!P0 FMUL.FTZ R102, R106, R14 ;  /* 0x0000000e6a668220 */ /* 0x000fe20000410000 */
[----:B------:R-:W-:Y:S01]  /*1f70*/  @!P0 FMUL.FTZ R103, R107, R15 ;  /* 0x0000000f6b678220 */ /* 0x000fe20000410000 */
[----:B------:R-:W-:-:S04]  /*1f80*/  IMAD.WIDE.U32 R104, R116, 0x10, R2 ;  /* 0x0000001074687825 */ /* 0x000fc800078e0002 */
[----:B-1----:R-:W-:Y:S01]  /*1f90*/  @P0 IMAD.WIDE.U32 R106, R117, 0x10, R120 ;  /* 0x00000010756a0825 */ /* 0x002fe200078e0078 */
[----:B------:R1:W-:Y:S04]  /*1fa0*/  STG.E.128 desc[UR6][R104.64], R100 ;  /* 0x0000006468007986 */ /* 0x0003e8000c101d06 */
[----:B------:R-:W1:Y:S04]  /*1fb0*/  @P0 LDG.E.128 R80, desc[UR6][R106.64] ;  /* 0x000000066a500981 */ /* 0x000e68000c1e1d00 */
[----:B0-----:R-:W1:Y:S01]  /*1fc0*/  LDG.E.128 R112, desc[UR6][R112.64] ;  /* 0x0000000670707981 */ /* 0x001e62000c1e1d00 */
        /* <DEDUP_REMOVED lines=10> */
[----:B------:R-:W-:-:S04]  /*2070*/  FADD.FTZ R0, R7, R100 ;  /* 0x0000006407007221 */ /* 0x000fc80000010000 */
[----:B------:R-:W-:-:S04]  /*2080*/  FADD.FTZ R7, R0, R101 ;  /* 0x0000006500077221 */ /* 0x000fc80000010000 */
[----:B------:R-:W-:-:S04]  /*2090*/  FADD.FTZ R0, R7, R102 ;  /* 0x0000006607007221 */ /* 0x000fc80000010000 */
[----:B------:R-:W-:Y:S01]  /*20a0*/  FADD.FTZ R7, R0, R103 ;  /* 0x0000006700077221 */ /* 0x000fe20000010000 */
[----:B------:R-:W-:Y:S01]  /*20b0*/  UMOV UR4, 0xffffffff ;  /* 0xffffffff00047882 */ /* 0x000fe20000000000 */
[----:B------:R-:W-:Y:S01]  /*20c0*/  ISETP.NE.AND P2, PT, R6, RZ, PT ;  /* 0x000000ff0600720c */ /* 0x000fe20003f45270 */
[----:B-1----:R-:W-:Y:S01]  /*20d0*/  @P0 FFMA.FTZ R104, R112, R8, R80 ;  /* 0x0000000870680223 */ /* 0x002fe20000010050 */
        /* <DEDUP_REMOVED lines=8> */
[----:B------:R-:W-:-:S04]  /*2160*/  FADD.FTZ R0, R7, R104 ;  /* 0x0000006807007221 */ /* 0x000fc80000010000 */
[----:B------:R-:W-:-:S04]  /*2170*/  FADD.FTZ R7, R0, R105 ;  /* 0x0000006900077221 */ /* 0x000fc80000010000 */
[----:B------:R-:W-:-:S04]  /*2180*/  FADD.FTZ R0, R7, R106 ;  /* 0x0000006a07007221 */ /* 0x000fc80000010000 */
[----:B------:R-:W-:Y:S01]  /*2190*/  FADD.FTZ R4, R0, R107 ;  /* 0x0000006b00047221 */ /* 0x000fe20000010000 */
        /* <DEDUP_REMOVED lines=14> */
[C---:B0-----:R-:W-:Y:S01]  /*2280*/  FADD.FTZ R3, -R119.reuse, R85 ;  /* 0x0000005577037221 */ /* 0x041fe20000010100 */
        /* <DEDUP_REMOVED lines=55> */
.L_x_25804:
[----:B------:R-:W2:Y:S01]  /*2600*/  @!P2 LDC.64 R2, c[0x0][0x3c0] ;  /* 0x0000f000ff02ab82 */ /* 0x000ea20000000a00 */
[----:B------:R-:W-:Y:S01]  /*2610*/  ISETP.NE.AND P3, PT, R6, RZ, PT ;  /* 0x000000ff0600720c */ /* 0x000fe20003f65270 */
[----:B-1----:R-:W-:Y:S01]  /*2620*/  FADD.FTZ R7, R118, R7 ;  /* 0x0000000776077221 */ /* 0x002fe20000010000 */
[----:B------:R-:W-:Y:S01]  /*2630*/  FMUL.FTZ R0, R119, R119 ;  /* 0x0000007777007220 */ /* 0x000fe20000410000 */
[----:B------:R-:W-:Y:S02]  /*2640*/  ISETP.NE.AND P1, PT, RZ, UR8, PT ;  /* 0x00000008ff007c0c */ /* 0x000fe4000bf25270 */
[----:B------:R-:W-:Y:S02]  /*2650*/  FFMA.FTZ R112, R7, R112, UR10 ;  /* 0x0000000a07707e23 */ /* 0x000fe40008010070 */
[----:B------:R-:W-:Y:S02]  /*2660*/  FSEL R7, R0, RZ, P1 ;  /* 0x000000ff00077208 */ /* 0x000fe40000800000 */
[----:B------:R-:W-:-:S03]  /*2670*/  FSEL R0, R119, RZ, !P1 ;  /* 0x000000ff77007208 */ /* 0x000fc60004800000 */
[----:B------:R-:W-:Y:S01]  /*2680*/  FADD.FTZ R7, R112, R7 ;  /* 0x0000000770077221 */ /* 0x000fe20000010000 */
[----:B------:R-:W1:Y:S01]  /*2690*/  @!P3 LDC.64 R114, c[0x0][0x3c8] ;  /* 0x0000f200ff72bb82 */ /* 0x000e620000000a00 */
        /* <DEDUP_REMOVED lines=26> */
[----:B--2---:R-:W1:Y:S01]  /*2840*/  MUFU.RSQ R2, R7 ;  /* 0x0000000700027308 */ /* 0x004e620000001400 */
[C---:B------:R-:W-:Y:S01]  /*2850*/  FADD.FTZ R106, -R0.reuse, R106 ;  /* 0x0000006a006a7221 */ /* 0x040fe20000010100 */
        /* <DEDUP_REMOVED lines=54> */
[----:B--2---:R-:W-:Y:S01]  /*2bc0*/  IMAD.WIDE.U32 R84, R108, 0x10, R112 ;  /* 0x000000106c547825 */ /* 0x004fe200078e0070 */
[----:B------:R2:W-:Y:S01]  /*2bd0*/  STG.E.128 desc[UR6][R110.64], R88 ;  /* 0x000000586e007986 */ /* 0x0005e2000c101d06 */
[----:B-1----:R-:W-:-:S02]  /*2be0*/  LEA R5, R2, R5, 0x2 ;  /* 0x0000000502057211 */ /* 0x002fc400078e10ff */
[--C-:B------:R-:W-:Y:S01]  /*2bf0*/  IMAD.WIDE.U32 R86, R109, 0x10, R112.reuse ;  /* 0x000000106d567825 */ /* 0x100fe200078e0070 */
[----:B------:R2:W-:Y:S01]  /*2c00*/  STG.E.128 desc[UR6][R84.64], R92 ;  /* 0x0000005c54007986 */ /* 0x0005e2000c101d06 */
[----:B------:R-:W-:Y:S02]  /*2c10*/  ISETP.GE.AND P1, PT, R5, R3, PT ;  /* 0x000000030500720c */ /* 0x000fe40003f26270 */
[--C-:B------:R-:W-:Y:S01]  /*2c20*/  IMAD.WIDE.U32 R108, R116, 0x10, R112.reuse ;  /* 0x00000010746c7825 */ /* 0x100fe200078e0070 */
[----:B------:R2:W-:Y:S03]  /*2c30*/  STG.E.128 desc[UR6][R86.64], R96 ;  /* 0x0000006056007986 */ /* 0x0005e6000c101d06 */
[----:B------:R-:W-:Y:S01]  /*2c40*/  IMAD.WIDE.U32 R112, R117, 0x10, R112 ;  /* 0x0000001075707825 */ /* 0x000fe200078e0070 */
[----:B------:R2:W-:Y:S04]  /*2c50*/  STG.E.128 desc[UR6][R108.64], R100 ;  /* 0x000000646c007986 */ /* 0x0005e8000c101d06 */
[----:B------:R2:W-:Y:S02]  /*2c60*/  STG.E.128 desc[UR6][R112.64], R104 ;  /* 0x0000006870007986 */ /* 0x0005e4000c101d06 */
[----:B------:R-:W-:Y:S05]  /*2c70*/  @!P1 BRA `(.L_x_25780) ;  /* 0xffffffec004c9947 */ /* 0x000fea000383ffff */
[----:B------:R-:W-:Y:S05]  /*2c80*/  EXIT ;  /* 0x000000000000794d */ /* 0x000fea0003800000 */
.L_x_25777:
[----:B------:R-:W-:Y:S01]  /*2c90*/  HFMA2 R3, -RZ, RZ, 0, 5.9604644775390625e-08 ;  /* 0x00000001ff037431 */ /* 0x000fe200000001ff */
[----:B------:R-:W-:Y:S01]  /*2ca0*/  BSSY B0, `(.L_x_25781) ;  /* 0x0000006000007945 */ /* 0x000fe20003800000 */
[----:B------:R-:W-:Y:S02]  /*2cb0*/  MOV R2, 0x1f ;  /* 0x0000001f00027802 */ /* 0x000fe40000000f00 */
[----:B------:R-:W-:-:S07]  /*2cc0*/  MOV R0, 0xffffffff ;  /* 0xffffffff00007802 */ /* 0x000fce0000000f00 */
[----:B------:R-:W-:Y:S05]  /*2cd0*/  WARPSYNC.COLLECTIVE R0, `(.L_x_25782) ;  /* 0x0000000000087348 */ /* 0x000fea0003c00000 */
[----:B------:R0:W1:Y:S02]  /*2ce0*/  SHFL.BFLY P1, R7, R4, R3, R2 ;  /* 0x0c00000304077389 */ /* 0x0000640000020002 */
[----:B01----:R-:W-:Y:S05]  /*2cf0*/  ENDCOLLECTIVE ;  /* 0x000000000000791b */ /* 0x003fea0003800000 */
.L_x_25782:
[----:B------:R-:W-:Y:S05]  /*2d00*/  BSYNC B0 ;  /* 0x0000000000007941 */ /* 0x000fea0003800000 */
.L_x_25781:
        /* <DEDUP_REMOVED lines=8> */
.L_x_25783:
[----:B------:R-:W-:Y:S02]  /*2d90*/  HFMA2 R3, -RZ, RZ, 0, 2.384185791015625e-07 ;  /* 0x00000004ff037431 */ /* 0x000fe400000001ff */
[----:B------:R-:W-:-:S05]  /*2da0*/  FADD.FTZ R115, R4, R7 ;  /* 0x0000000704737221 */ /* 0x000fca0000010000 */
[----:B------:R-:W-:-:S07]  /*2db0*/  MOV R4, R115 ;  /* 0x0000007300047202 */ /* 0x000fce0000000f00 */
[----:B------:R-:W-:Y:S05]  /*2dc0*/  WARPSYNC.COLLECTIVE R0, `(.L_x_25784) ;  /* 0x0000000000087348 */ /* 0x000fea0003c00000 */
[----:B------:R0:W1:Y:S02]  /*2dd0*/  SHFL.BFLY P1, R7, R4, R3, R2 ;  /* 0x0c00000304077389 */ /* 0x0000640000020002 */
[----:B01----:R-:W-:Y:S05]  /*2de0*/  ENDCOLLECTIVE ;  /* 0x000000000000791b */ /* 0x003fea0003800000 */
.L_x_25784:
[----:B------:R-:W-:Y:S02]  /*2df0*/  HFMA2 R3, -RZ, RZ, 0, 4.76837158203125e-07 ;  /* 0x00000008ff037431 */ /* 0x000fe400000001ff */
[----:B------:R-:W-:-:S05]  /*2e00*/  FADD.FTZ R116, R115, R7 ;  /* 0x0000000773747221 */ /* 0x000fca0000010000 */
[----:B------:R-:W-:-:S07]  /*2e10*/  MOV R4, R116 ;  /* 0x0000007400047202 */ /* 0x000fce0000000f00 */
[----:B------:R-:W-:Y:S05]  /*2e20*/  WARPSYNC.COLLECTIVE R0, `(.L_x_25785) ;  /* 0x0000000000087348 */ /* 0x000fea0003c00000 */
[----:B------:R0:W1:Y:S02]  /*2e30*/  SHFL.BFLY P1, R7, R4, R3, R2 ;  /* 0x0c00000304077389 */ /* 0x0000640000020002 */
[----:B01----:R-:W-:Y:S05]  /*2e40*/  ENDCOLLECTIVE ;  /* 0x000000000000791b */ /* 0x003fea0003800000 */
.L_x_25785:
[----:B------:R-:W-:Y:S02]  /*2e50*/  HFMA2 R3, -RZ, RZ, 0, 9.5367431640625e-07 ;  /* 0x00000010ff037431 */ /* 0x000fe400000001ff */
[----:B------:R-:W-:-:S05]  /*2e60*/  FADD.FTZ R117, R116, R7 ;  /* 0x0000000774757221 */ /* 0x000fca0000010000 */
[----:B------:R-:W-:-:S07]  /*2e70*/  MOV R4, R117 ;  /* 0x0000007500047202 */ /* 0x000fce0000000f00 */
[----:B------:R-:W-:Y:S05]  /*2e80*/  WARPSYNC.COLLECTIVE R0, `(.L_x_25786) ;  /* 0x0000000000087348 */ /* 0x000fea0003c00000 */
[----:B------:R0:W1:Y:S02]  /*2e90*/  SHFL.BFLY P1, R7, R4, R3, R2 ;  /* 0x0c00000304077389 */ /* 0x0000640000020002 */
[----:B01----:R-:W-:Y:S05]  /*2ea0*/  ENDCOLLECTIVE ;  /* 0x000000000000791b */ /* 0x003fea0003800000 */
.L_x_25786:
        /* <DEDUP_REMOVED lines=55> */
.L_x_25787:
[----:B------:R-:W-:Y:S02]  /*3220*/  HFMA2 R3, -RZ, RZ, 0, 1.1920928955078125e-07 ;  /* 0x00000002ff037431 */ /* 0x000fe400000001ff */
[----:B------:R-:W-:-:S05]  /*3230*/  FADD.FTZ R115, R4, R7 ;  /* 0x0000000704737221 */ /* 0x000fca0000010000 */
[----:B------:R-:W-:-:S07]  /*3240*/  MOV R4, R115 ;  /* 0x0000007300047202 */ /* 0x000fce0000000f00 */
[----:B------:R-:W-:Y:S05]  /*3250*/  WARPSYNC.COLLECTIVE R0, `(.L_x_25788) ;  /* 0x0000000000087348 */ /* 0x000fea0003c00000 */
[----:B------:R0:W1:Y:S02]  /*3260*/  SHFL.BFLY P1, R7, R4, R3, R2 ;  /* 0x0c00000304077389 */ /* 0x0000640000020002 */
[----:B01----:R-:W-:Y:S05]  /*3270*/  ENDCOLLECTIVE ;  /* 0x000000000000791b */ /* 0x003fea0003800000 */
.L_x_25788:
[----:B------:R-:W-:Y:S02]  /*3280*/  HFMA2 R3, -RZ, RZ, 0, 2.384185791015625e-07 ;  /* 0x00000004ff037431 */ /* 0x000fe400000001ff */
[----:B------:R-:W-:-:S05]  /*3290*/  FADD.FTZ R116, R115, R7 ;  /* 0x0000000773747221 */ /* 0x000fca0000010000 */
[----:B------:R-:W-:-:S07]  /*32a0*/  MOV R4, R116 ;  /* 0x0000007400047202 */ /* 0x000fce0000000f00 */
[----:B------:R-:W-:Y:S05]  /*32b0*/  WARPSYNC.COLLECTIVE R0, `(.L_x_25789) ;  /* 0x0000000000087348 */ /* 0x000fea0003c00000 */
[----:B------:R0:W1:Y:S02]  /*32c0*/  SHFL.BFLY P1, R7, R4, R3, R2 ;  /* 0x0c00000304077389 */ /* 0x0000640000020002 */
[----:B01----:R-:W-:Y:S05]  /*32d0*/  ENDCOLLECTIVE ;  /* 0x000000000000791b */ /* 0x003fea0003800000 */
.L_x_25789:
[----:B------:R-:W-:Y:S02]  /*32e0*/  HFMA2 R3, -RZ, RZ, 0, 4.76837158203125e-07 ;  /* 0x00000008ff037431 */ /* 0x000fe400000001ff */
[----:B------:R-:W-:-:S05]  /*32f0*/  FADD.FTZ R117, R116, R7 ;  /* 0x0000000774757221 */ /* 0x000fca0000010000 */
[----:B------:R-:W-:-:S07]  /*3300*/  MOV R4, R117 ;  /* 0x0000007500047202 */ /* 0x000fce0000000f00 */
[----:B------:R-:W-:Y:S05]  /*3310*/  WARPSYNC.COLLECTIVE R0, `(.L_x_25790) ;  /* 0x0000000000087348 */ /* 0x000fea0003c00000 */
[----:B------:R0:W1:Y:S02]  /*3320*/  SHFL.BFLY P1, R7, R4, R3, R2 ;  /* 0x0c00000304077389 */ /* 0x0000640000020002 */
[----:B01----:R-:W-:Y:S05]  /*3330*/  ENDCOLLECTIVE ;  /* 0x000000000000791b */ /* 0x003fea0003800000 */
.L_x_25790:
[----:B------:R-:W-:Y:S02]  /*3340*/  HFMA2 R3, -RZ, RZ, 0, 9.5367431640625e-07 ;  /* 0x00000010ff037431 */ /* 0x000fe400000001ff */
[----:B------:R-:W-:-:S05]  /*3350*/  FADD.FTZ R119, R117, R7 ;  /* 0x0000000775777221 */ /* 0x000fca0000010000 */
[----:B------:R-:W-:-:S07]  /*3360*/  MOV R4, R119 ;  /* 0x0000007700047202 */ /* 0x000fce0000000f00 */
[----:B------:R-:W-:Y:S05]  /*3370*/  WARPSYNC.COLLECTIVE R0, `(.L_x_25791) ;  /* 0x0000000000087348 */ /* 0x000fea0003c00000 */
[----:B------:R0:W1:Y:S02]  /*3380*/  SHFL.BFLY P1, R7, R4, R3, R2 ;  /* 0x0c00000304077389 */ /* 0x0000640000020002 */
[----:B01----:R-:W-:Y:S05]  /*3390*/  ENDCOLLECTIVE ;  /* 0x000000000000791b */ /* 0x003fea0003800000 */
.L_x_25791:
[----:B------:R-:W-:Y:S05]  /*33a0*/  BRA `(.L_x_25792) ;  /* 0xffffffdc00cc7947 */ /* 0x000fea000383ffff */
.L_x_25779:
[----:B0-----:R-:W-:Y:S01]  /*33b0*/  HFMA2 R2, -RZ, RZ, 0, 1.847743988037109375e-06 ;  /* 0x0000001fff027431 */ /* 0x001fe200000001ff */
[----:B------:R-:W-:Y:S01]  /*33c0*/  BSSY B0, `(.L_x_25793) ;  /* 0x0000006000007945 */ /* 0x000fe20003800000 */
[----:B------:R-:W-:Y:S02]  /*33d0*/  MOV R3, 0x1 ;  /* 0x0000000100037802 */ /* 0x000fe40000000f00 */
[----:B------:R-:W-:-:S07]  /*33e0*/  MOV R0, 0xffffffff ;  /* 0xffffffff00007802 */ /* 0x000fce0000000f00 */
[----:B------:R-:W-:Y:S05]  /*33f0*/  WARPSYNC.COLLECTIVE R0, `(.L_x_25794) ;  /* 0x0000000000087348 */ /* 0x000fea0003c00000 */
[----:B------:R0:W1:Y:S02]  /*3400*/  SHFL.BFLY P1, R7, R4, R3, R2 ;  /* 0x0c00000304077389 */ /* 0x0000640000020002 */
[----:B01----:R-:W-:Y:S05]  /*3410*/  ENDCOLLECTIVE ;  /* 0x000000000000791b */ /* 0x003fea0003800000 */
.L_x_25794:
[----:B------:R-:W-:Y:S05]  /*3420*/  BSYNC B0 ;  /* 0x0000000000007941 */ /* 0x000fea0003800000 */
.L_x_25793:
        /* <DEDUP_REMOVED lines=8> */
.L_x_25795:
[----:B------:R-:W-:Y:S02]  /*34b0*/  HFMA2 R3, -RZ, RZ, 0, 2.384185791015625e-07 ;  /* 0x00000004ff037431 */ /* 0x000fe400000001ff */
[----:B------:R-:W-:-:S05]  /*34c0*/  FADD.FTZ R113, R4, R7 ;  /* 0x0000000704717221 */ /* 0x000fca0000010000 */
[----:B------:R-:W-:-:S07]  /*34d0*/  MOV R4, R113 ;  /* 0x0000007100047202 */ /* 0x000fce0000000f00 */
[----:B------:R-:W-:Y:S05]  /*34e0*/  WARPSYNC.COLLECTIVE R0, `(.L_x_25796) ;  /* 0x0000000000087348 */ /* 0x000fea0003c00000 */
[----:B------:R0:W1:Y:S02]  /*34f0*/  SHFL.BFLY P1, R7, R4, R3, R2 ;  /* 0x0c00000304077389 */ /* 0x0000640000020002 */
[----:B01----:R-:W-:Y:S05]  /*3500*/  ENDCOLLECTIVE ;  /* 0x000000000000791b */ /* 0x003fea0003800000 */
.L_x_25796:
[----:B------:R-:W-:Y:S02]  /*3510*/  HFMA2 R3, -RZ, RZ, 0, 4.76837158203125e-07 ;  /* 0x00000008ff037431 */ /* 0x000fe400000001ff */
[----:B------:R-:W-:-:S05]  /*3520*/  FADD.FTZ R114, R113, R7 ;  /* 0x0000000771727221 */ /* 0x000fca0000010000 */
[----:B------:R-:W-:-:S07]  /*3530*/  MOV R4, R114 ;  /* 0x0000007200047202 */ /* 0x000fce0000000f00 */
[----:B------:R-:W-:Y:S05]  /*3540*/  WARPSYNC.COLLECTIVE R0, `(.L_x_25797) ;  /* 0x0000000000087348 */ /* 0x000fea0003c00000 */
[----:B------:R0:W1:Y:S02]  /*3550*/  SHFL.BFLY P1, R7, R4, R3, R2 ;  /* 0x0c00000304077389 */ /* 0x0000640000020002 */
[----:B01----:R-:W-:Y:S05]  /*3560*/  ENDCOLLECTIVE ;  /* 0x000000000000791b */ /* 0x003fea0003800000 */
.L_x_25797:
[----:B------:R-:W-:Y:S02]  /*3570*/  HFMA2 R3, -RZ, RZ, 0, 9.5367431640625e-07 ;  /* 0x00000010ff037431 */ /* 0x000fe400000001ff */
[----:B------:R-:W-:-:S05]  /*3580*/  FADD.FTZ R115, R114, R7 ;  /* 0x0000000772737221 */ /* 0x000fca0000010000 */
[----:B------:R-:W-:-:S07]  /*3590*/  MOV R4, R115 ;  /* 0x0000007300047202 */ /* 0x000fce0000000f00 */
[----:B------:R-:W-:Y:S05]  /*35a0*/  WARPSYNC.COLLECTIVE R0, `(.L_x_25798) ;  /* 0x0000000000087348 */ /* 0x000fea0003c00000 */
[----:B------:R0:W1:Y:S02]  /*35b0*/  SHFL.BFLY P1, R7, R4, R3, R2 ;  /* 0x0c00000304077389 */ /* 0x0000640000020002 */
[----:B01----:R-:W-:Y:S05]  /*35c0*/  ENDCOLLECTIVE ;  /* 0x000000000000791b */ /* 0x003fea0003800000 */
.L_x_25798:
        /* <DEDUP_REMOVED lines=55> */
.L_x_25799:
[----:B------:R-:W-:Y:S02]  /*3940*/  HFMA2 R3, -RZ, RZ, 0, 1.1920928955078125e-07 ;  /* 0x00000002ff037431 */ /* 0x000fe400000001ff */
[----:B------:R-:W-:-:S05]  /*3950*/  FADD.FTZ R113, R4, R7 ;  /* 0x0000000704717221 */ /* 0x000fca0000010000 */
[----:B------:R-:W-:-:S07]  /*3960*/  MOV R4, R113 ;  /* 0x0000007100047202 */ /* 0x000fce0000000f00 */
[----:B------:R-:W-:Y:S05]  /*3970*/  WARPSYNC.COLLECTIVE R0, `(.L_x_25800) ;  /* 0x0000000000087348 */ /* 0x000fea0003c00000 */
[----:B------:R0:W1:Y:S02]  /*3980*/  SHFL.BFLY P1, R7, R4, R3, R2 ;  /* 0x0c00000304077389 */ /* 0x0000640000020002 */
[----:B01----:R-:W-:Y:S05]  /*3990*/  ENDCOLLECTIVE ;  /* 0x000000000000791b */ /* 0x003fea0003800000 */
.L_x_25800:
[----:B------:R-:W-:Y:S02]  /*39a0*/  HFMA2 R3, -RZ, RZ, 0, 2.384185791015625e-07 ;  /* 0x00000004ff037431 */ /* 0x000fe400000001ff */
[----:B------:R-:W-:-:S05]  /*39b0*/  FADD.FTZ R114, R113, R7 ;  /* 0x0000000771727221 */ /* 0x000fca0000010000 */
[----:B------:R-:W-:-:S07]  /*39c0*/  MOV R4, R114 ;  /* 0x0000007200047202 */ /* 0x000fce0000000f00 */
[----:B------:R-:W-:Y:S05]  /*39d0*/  WARPSYNC.COLLECTIVE R0, `(.L_x_25801) ;  /* 0x0000000000087348 */ /* 0x000fea0003c00000 */
[----:B------:R0:W1:Y:S02]  /*39e0*/  SHFL.BFLY P1, R7, R4, R3, R2 ;  /* 0x0c00000304077389 */ /* 0x0000640000020002 */
[----:B01----:R-:W-:Y:S05]  /*39f0*/  ENDCOLLECTIVE ;  /* 0x000000000000791b */ /* 0x003fea0003800000 */
.L_x_25801:
[----:B------:R-:W-:Y:S02]  /*3a00*/  HFMA2 R3, -RZ, RZ, 0, 4.76837158203125e-07 ;  /* 0x00000008ff037431 */ /* 0x000fe400000001ff */
[----:B------:R-:W-:-:S05]  /*3a10*/  FADD.FTZ R115, R114, R7 ;  /* 0x0000000772737221 */ /* 0x000fca0000010000 */
[----:B------:R-:W-:-:S07]  /*3a20*/  MOV R4, R115 ;  /* 0x0000007300047202 */ /* 0x000fce0000000f00 */
[----:B------:R-:W-:Y:S05]  /*3a30*/  WARPSYNC.COLLECTIVE R0, `(.L_x_25802) ;  /* 0x0000000000087348 */ /* 0x000fea0003c00000 */
[----:B------:R0:W1:Y:S02]  /*3a40*/  SHFL.BFLY P1, R7, R4, R3, R2 ;  /* 0x0c00000304077389 */ /* 0x0000640000020002 */
[----:B01----:R-:W-:Y:S05]  /*3a50*/  ENDCOLLECTIVE ;  /* 0x000000000000791b */ /* 0x003fea0003800000 */
.L_x_25802:
[----:B------:R-:W-:Y:S02]  /*3a60*/  HFMA2 R3, -RZ, RZ, 0, 9.5367431640625e-07 ;  /* 0x00000010ff037431 */ /* 0x000fe400000001ff */
[----:B------:R-:W-:-:S05]  /*3a70*/  FADD.FTZ R118, R115, R7 ;  /* 0x0000000773767221 */ /* 0x000fca0000010000 */
[----:B------:R-:W-:-:S07]  /*3a80*/  MOV R4, R118 ;  /* 0x0000007600047202 */ /* 0x000fce0000000f00 */
[----:B------:R-:W-:Y:S05]  /*3a90*/  WARPSYNC.COLLECTIVE R0, `(.L_x_25803) ;  /* 0x0000000000087348 */ /* 0x000fea0003c00000 */
[----:B------:R0:W1:Y:S02]  /*3aa0*/  SHFL.BFLY P1, R7, R4, R3, R2 ;  /* 0x0c00000304077389 */ /* 0x0000640000020002 */
[----:B01----:R-:W-:Y:S05]  /*3ab0*/  ENDCOLLECTIVE ;  /* 0x000000000000791b */ /* 0x003fea0003800000 */
.L_x_25803:
[----:B------:R-:W-:Y:S05]  /*3ac0*/  BRA `(.L_x_25804) ;  /* 0xffffffe800cc7947 */ /* 0x000fea000383ffff */
.L_x_25805:
        /* <DEDUP_REMOVED lines=11> */
.L_x_28851:


//--------------------- .text._ZN10layer_norm13ln_fwd_kernelINS_13Kernel_traitsIfffffjLj768ELj1ELj4ELj1ELj16ENS_18Kernel_traits_baseILj768EfffffjLj128EEEEELb0ELb1ELb1ELb0EEEvNS_9FwdParamsE --------------------------
	.section	.text._ZN10layer_norm13ln_fwd_kernelINS_13Kernel_traitsIfffffjLj768ELj1ELj4ELj1ELj16ENS_18Kernel_traits_baseILj768EfffffjLj128EEEEELb0ELb1ELb1ELb0EEEvNS_9FwdParamsE,"ax",@progbits
	.align	128
        .global         _ZN10layer_norm13ln_fwd_kernelINS_13Kernel_traitsIfffffjLj768ELj1ELj4ELj1ELj16ENS_18Kernel_traits_baseILj768EfffffjLj128EEEEELb0ELb1ELb1ELb0EEEvNS_9FwdParamsE
        .type           _ZN10layer_norm13ln_fwd_kernelINS_13Kernel_traitsIfffffjLj768ELj1ELj4ELj1ELj16ENS_18Kernel_traits_baseILj768EfffffjLj128EEEEELb0ELb1ELb1ELb0EEEvNS_9FwdParamsE,@function
        .size           _ZN10layer_norm13ln_fwd_kernelINS_13Kernel_traitsIfffffjLj768ELj1ELj4ELj1ELj16ENS_18Kernel_traits_baseILj768EfffffjLj128EEEEELb0ELb1ELb1ELb0EEEvNS_9FwdParamsE,(.L_x_28852 - _ZN10layer_norm13ln_fwd_kernelINS_13Kernel_traitsIfffffjLj768ELj1ELj4ELj1ELj16ENS_18Kernel_traits_baseILj768EfffffjLj128EEEEELb0ELb1ELb1ELb0EEEvNS_9FwdParamsE)
        .other          _ZN10layer_norm13ln_fwd_kernelINS_13Kernel_traitsIfffffjLj768ELj1ELj4ELj1ELj16ENS_18Kernel_traits_baseILj768EfffffjLj128EEEEELb0ELb1ELb1ELb0EEEvNS_9FwdParamsE,@"STO_CUDA_ENTRY STV_DEFAULT"
_ZN10layer_norm13ln_fwd_kernelINS_13Kernel_traitsIfffffjLj768ELj1ELj4ELj1ELj16ENS_18Kernel_traits_baseILj768EfffffjLj128EEEEELb0ELb1ELb1ELb0EEEvNS_9FwdParamsE:
.text._ZN10layer_norm13ln_fwd_kernelINS_13Kernel_traitsIfffffjLj768ELj1ELj4ELj1ELj16ENS_18Kernel_traits_baseILj768EfffffjLj128EEEEELb0ELb1ELb1ELb0EEEvNS_9FwdParamsE:
        /* <DEDUP_REMOVED lines=86> */
.L_x_25807:
        /* <DEDUP_REMOVED lines=60> */
.L_x_25808:
[----:B------:R-:W-:Y:S05]  /*0920*/  BSYNC.RECONVERGENT B0 ;  /* 0x0000000000007941 */ /* 0x000fea0003800200 */
.L_x_25806:
[----:B------:R-:W0:Y:S01]  /*0930*/  LDCU UR4, c[0x0][0x384] ;  /* 0x00007080ff0477ac */ /* 0x000e220008000800 */
[----:B------:R-:W1:Y:S01]  /*0940*/  LDCU UR11, c[0x0][0x40c] ;  /* 0x00008180ff0b77ac */ /* 0x000e620008000800 */
[----:B------:R-:W2:Y:S01]  /*0950*/  LDCU.U8 UR5, c[0x0][0x410] ;  /* 0x00008200ff0577ac */ /* 0x000ea20008000000 */
[----:B------:R-:W3:Y:S01]  /*0960*/  LDCU UR10, c[0x0][0x448] ;  /* 0x00008900ff0a77ac */ /* 0x000ee20008000800 */
[----:B------:R-:W4:Y:S01]  /*0970*/  LDCU.64 UR8, c[0x0][0x3a0] ;  /* 0x00007400ff0877ac */ /* 0x000f220008000a00 */
[----:B0-----:R-:W-:-:S13]  /*0980*/  ISETP.GE.AND P0, PT, R2, UR4, PT ;  /* 0x0000000402007c0c */ /* 0x001fda000bf06270 */
[----:B-1234-:R-:W-:Y:S05]  /*0990*/  @P0 EXIT ;  /* 0x000000000000094d */ /* 0x01efea0003800000 */
.L_x_25854:
[----:B-1234-:R-:W0:Y:S08]  /*09a0*/  LDC.64 R114, c[0x0][0x3f0] ;  /* 0x0000fc00ff727b82 */ /* 0x01ee300000000a00 */
[----:B------:R-:W1:Y:S08]  /*09b0*/  LDC.64 R4, c[0x0][0x3f8] ;  /* 0x0000fe00ff047b82 */ /* 0x000e700000000a00 */
[----:B------:R-:W2:Y:S01]  /*09c0*/  LDC R113, c[0x0][0x388] ;  /* 0x0000e200ff717b82 */ /* 0x000ea20000000800 */
[----:B0-----:R-:W-:-:S06]  /*09d0*/  IMAD.WIDE R114, R2, 0x4, R114 ;  /* 0x0000000402727825 */ /* 0x001fcc00078e0272 */
[----:B------:R-:W3:Y:S01]  /*09e0*/  LDG.E R114, desc[UR6][R114.64] ;  /* 0x0000000672727981 */ /* 0x000ee2000c1e1900 */
[----:B-1----:R-:W-:-:S05]  /*09f0*/  IMAD.WIDE R4, R2, 0x4, R4 ;  /* 0x0000000402047825 */ /* 0x002fca00078e0204 */
[----:B-----5:R0:W5:Y:S01]  /*0a00*/  LDG.E R112, desc[UR6][R4.64] ;  /* 0x0000000604707981 */ /* 0x020162000c1e1900 */
[----:B------:R-:W-:Y:S01]  /*0a10*/  ISETP.GE.U32.AND P4, PT, R0, 0x20, PT ;  /* 0x000000200000780c */ /* 0x000fe20003f86070 */
[----:B------:R-:W-:Y:S01]  /*0a20*/  BSSY.RECONVERGENT B0, `(.L_x_25809) ;  /* 0x0000040000007945 */ /* 0x000fe20003800200 */
[----:B---3--:R-:W-:-:S13]  /*0a30*/  ISETP.GE.AND P0, PT, R114, 0x1, PT ;  /* 0x000000017200780c */ /* 0x008fda0003f06270 */
[----:B------:R-:W-:-:S05]  /*0a40*/  @P0 IADD3 R6, PT, PT, R114, -0x1, RZ ;  /* 0xffffffff72060810 */ /* 0x000fca0007ffe0ff */
[-C--:B--2---:R-:W-:Y:S02]  /*0a50*/  @P0 IMAD R116, R6, R113.reuse, RZ ;  /* 0x0000007106740224 */ /* 0x084fe400078e02ff */
        /* <DEDUP_REMOVED lines=14> */
.L_x_25812:
[----:B------:R-:W-:Y:S05]  /*0b40*/  BSYNC.RECONVERGENT B1 ;  /* 0x0000000000017941 */ /* 0x000fea0003800200 */
.L_x_25811:
[----:B------:R-:W-:Y:S01]  /*0b50*/  UISETP.NE.U32.AND UP0, UPT, UR8, URZ, UPT ;  /* 0x000000ff0800728c */ /* 0x000fe2000bf05070 */
[----:B------:R-:W-:Y:S03]  /*0b60*/  BSSY.RECONVERGENT B1, `(.L_x_25813) ;  /* 0x0000025000017945 */ /* 0x000fe60003800200 */
[----:B------:R-:W-:-:S09]  /*0b70*/  UISETP.NE.AND.EX UP0, UPT, UR9, URZ, UPT, UP0 ;  /* 0x000000ff0900728c */ /* 0x000fd2000bf05300 */
[----:B------:R-:W-:Y:S05]  /*0b80*/  BRA.U !UP0, `(.L_x_25814) ;  /* 0x0000000108547547 */ /* 0x000fea000b800000 */
[----:B------:R-:W0:Y:S02]  /*0b90*/  LDC.64 R84, c[0x0][0x3a0] ;  /* 0x0000e800ff547b82 */ /* 0x000e240000000a00 */
[----:B0-----:R-:W-:-:S06]  /*0ba0*/  IMAD.WIDE.U32 R84, R115, 0x10, R84 ;  /* 0x0000001073547825 */ /* 0x001fcc00078e0054 */
[----:B------:R-:W2:Y:S01]  /*0bb0*/  LDG.E.128 R84, desc[UR6][R84.64] ;  /* 0x0000000654547981 */ /* 0x000ea2000c1e1d00 */
[----:B------:R-:W-:-:S13]  /*0bc0*/  ISETP.GT.AND P1, PT, R114, RZ, PT ;  /* 0x000000ff7200720c */ /* 0x000fda0003f24270 */
[----:B------:R-:W0:Y:S08]  /*0bd0*/  @P1 LDC R7, c[0x0][0x40c] ;  /* 0x00010300ff071b82 */ /* 0x000e300000000800 */
[----:B------:R-:W1:Y:S08]  /*0be0*/  @P1 LDC R5, c[0x0][0x40c] ;  /* 0x00010300ff051b82 */ /* 0x000e700000000800 */
[----:B------:R-:W3:Y:S01]  /*0bf0*/  @P1 LDC R4, c[0x0][0x40c] ;  /* 0x00010300ff041b82 */ /* 0x000ee20000000800 */
[----:B0----5:R-:W-:Y:S01]  /*0c00*/  @P1 FMUL.FTZ R7, R82, R7 ;  /* 0x0000000752071220 */ /* 0x021fe20000410000 */
[----:B-1----:R-:W-:Y:S01]  /*0c10*/  @P1 FMUL.FTZ R5, R80, R5 ;  /* 0x0000000550051220 */ /* 0x002fe20000410000 */
[----:B---3--:R-:W-:Y:S01]  /*0c20*/  @P1 FMUL.FTZ R4, R81, R4 ;  /* 0x0000000451041220 */ /* 0x008fe20000410000 */
[----:B--2---:R-:W-:Y:S01]  /*0c30*/  MOV R90, R86 ;  /* 0x00000056005a7202 */ /* 0x004fe20000000f00 */
[----:B------:R-:W-:Y:S01]  /*0c40*/  @P1 FFMA.FTZ R90, R7, R18, R86 ;  /* 0x00000012075a1223 */ /* 0x000fe20000010056 */
[----:B------:R-:W-:Y:S01]  /*0c50*/  @!P1 MOV R88, R84 ;  /* 0x0000005400589202 */ /* 0x000fe20000000f00 */
[----:B------:R-:W-:Y:S01]  /*0c60*/  @P1 FFMA.FTZ R88, R5, R16, R84 ;  /* 0x0000001005581223 */ /* 0x000fe20000010054 */
[----:B------:R-:W-:Y:S01]  /*0c70*/  MOV R89, R85 ;  /* 0x0000005500597202 */ /* 0x000fe20000000f00 */
[----:B------:R-:W-:Y:S01]  /*0c80*/  @P1 FFMA.FTZ R89, R4, R17, R85 ;  /* 0x0000001104591223 */ /* 0x000fe20000010055 */
[----:B------:R-:W-:Y:S01]  /*0c90*/  MOV R7, R87 ;  /* 0x0000005700077202 */ /* 0x000fe20000000f00 */
[----:B------:R-:W-:Y:S06]  /*0ca0*/  @!P1 BRA `(.L_x_25815) ;  /* 0x0000000000409947 */ /* 0x000fec0003800000 */
[----:B------:R-:W-:-:S04]  /*0cb0*/  FMUL.FTZ R4, R83, UR11 ;  /* 0x0000000b53047c20 */ /* 0x000fc80008410000 */
[----:B------:R-:W-:Y:S01]  /*0cc0*/  FFMA.FTZ R87, R4, R19, R87 ;  /* 0x0000001304577223 */ /* 0x000fe20000010057 */
[----:B------:R-:W-:Y:S06]  /*0cd0*/  BRA `(.L_x_25815) ;  /* 0x0000000000347947 */ /* 0x000fec0003800000 */
.L_x_25814:
[----:B-----5:R-:W-:Y:S01]  /*0ce0*/  FMUL.FTZ R87, R82, UR11 ;  /* 0x0000000b52577c20 */ /* 0x020fe20008410000 */
[----:B------:R-:W-:Y:S01]  /*0cf0*/  FMUL.FTZ R5, R80, UR11 ;  /* 0x0000000b50057c20 */ /* 0x000fe20008410000 */
[----:B------:R-:W-:Y:S01]  /*0d00*/  FMUL.FTZ R4, R81, UR11 ;  /* 0x0000000b51047c20 */ /* 0x000fe20008410000 */
[----:B------:R-:W-:Y:S01]  /*0d10*/  FMUL.FTZ R6, R83, UR11 ;  /* 0x0000000b53067c20 */ /* 0x000fe20008410000 */
[----:B------:R-:W-:Y:S01]  /*0d20*/  FMUL.FTZ R90, R87, R18 ;  /* 0x00000012575a7220 */ /* 0x000fe20000410000 */
[----:B------:R-:W-:Y:S01]  /*0d30*/  FMUL.FTZ R88, R5, R16 ;  /* 0x0000001005587220 */ /* 0x000fe20000410000 */
[----:B------:R-:W-:Y:S01]  /*0d40*/  FMUL.FTZ R89, R4, R17 ;  /* 0x0000001104597220 */ /* 0x000fe20000410000 */
[----:B------:R-:W-:Y:S01]  /*0d50*/  FMUL.FTZ R87, R6, R19 ;  /* 0x0000001306577220 */ /* 0x000fe20000410000 */
[----:B------:R-:W-:-:S04]  /*0d60*/  ISETP.GT.AND P1, PT, R114, RZ, PT ;  /* 0x000000ff7200720c */ /* 0x000fc80003f24270 */
[----:B------:R-:W-:Y:S02]  /*0d70*/  FSEL R88, R88, RZ, P1 ;  /* 0x000000ff58587208 */ /* 0x000fe40000800000 */
[----:B------:R-:W-:Y:S02]  /*0d80*/  FSEL R89, R89, RZ, P1 ;  /* 0x000000ff59597208 */ /* 0x000fe40000800000 */
[----:B------:R-:W-:Y:S02]  /*0d90*/  FSEL R90, R90, RZ, P1 ;  /* 0x000000ff5a5a7208 */ /* 0x000fe40000800000 */
[----:B------:R-:W-:-:S07]  /*0da0*/  FSEL R87, R87, RZ, P1 ;  /* 0x000000ff57577208 */ /* 0x000fce0000800000 */
.L_x_25815:
[----:B------:R-:W-:Y:S05]  /*0db0*/  BSYNC.RECONVERGENT B1 ;  /* 0x0000000000017941 */ /* 0x000fea0003800200 */
.L_x_25813:
[----:B------:R-:W0:Y:S01]  /*0dc0*/  LDC.64 R4, c[0x0][0x3a8] ;  /* 0x0000ea00ff047b82 */ /* 0x000e220000000a00 */
[----:B------:R-:W-:Y:S02]  /*0dd0*/  MOV R91, R87 ;  /* 0x00000057005b7202 */ /* 0x000fe40000000f00 */
[----:B------:R-:W-:Y:S01]  /*0de0*/  IADD3 R116, PT, PT, R116, 0x20, RZ ;  /* 0x0000002074747810 */ /* 0x000fe20007ffe0ff */
[C---:B0-----:R-:W-:Y:S01]  /*0df0*/  IMAD.WIDE.U32 R4, R115.reuse, 0x10, R4 ;  /* 0x0000001073047825 */ /* 0x041fe200078e0004 */
[----:B------:R-:W-:-:S04]  /*0e00*/  IADD3 R115, PT, PT, R115, 0x20, RZ ;  /* 0x0000002073737810 */ /* 0x000fc80007ffe0ff */
[----:B------:R0:W-:Y:S03]  /*0e10*/  STG.E.128 desc[UR6][R4.64], R88 ;  /* 0x0000005804007986 */ /* 0x0001e6000c101d06 */
.L_x_25810:
[----:B------:R-:W-:Y:S05]  /*0e20*/  BSYNC.RECONVERGENT B0 ;  /* 0x0000000000007941 */ /* 0x000fea0003800200 */
.L_x_25809:
        /* <DEDUP_REMOVED lines=10> */
[----:B-1----:R-:W-:-:S06]  /*0ed0*/  @P1 IMAD.WIDE.U32 R4, R115, 0x10, R4 ;  /* 0x0000001073041825 */ /* 0x002fcc00078e0004 */
[----:B------:R-:W2:Y:S01]  /*0ee0*/  @P1 LDG.E.128 R4, desc[UR6][R4.64] ;  /* 0x0000000604041981 */ /* 0x000ea2000c1e1d00 */
[----:B------:R-:W-:Y:S01]  /*0ef0*/  BSSY.RECONVERGENT B1, `(.L_x_25818) ;  /* 0x0000024000017945 */ /* 0x000fe20003800200 */
[----:B--2---:R-:W-:Y:S02]  /*0f00*/  @P1 MOV R86, R6 ;  /* 0x0000000600561202 */ /* 0x004fe40000000f00 */
[----:B------:R-:W-:Y:S02]  /*0f10*/  @P1 MOV R85, R5 ;  /* 0x0000000500551202 */ /* 0x000fe40000000f00 */
[----:B------:R-:W-:Y:S01]  /*0f20*/  @P1 MOV R84, R4 ;  /* 0x0000000400541202 */ /* 0x000fe20000000f00 */
[----:B0-----:R-:W-:Y:S06]  /*0f30*/  @!P1 BRA `(.L_x_25819) ;  /* 0x0000000000489947 */ /* 0x001fec0003800000 */
[----:B------:R-:W-:Y:S02]  /*0f40*/  ISETP.GT.AND P1, PT, R114, RZ, PT ;  /* 0x000000ff7200720c */ /* 0x000fe40003f24270 */
[----:B------:R-:W-:Y:S02]  /*0f50*/  MOV R92, R84 ;  /* 0x00000054005c7202 */ /* 0x000fe40000000f00 */
[----:B------:R-:W-:Y:S02]  /*0f60*/  MOV R93, R85 ;  /* 0x00000055005d7202 */ /* 0x000fe40000000f00 */
[----:B------:R-:W-:Y:S02]  /*0f70*/  MOV R94, R86 ;  /* 0x00000056005e7202 */ /* 0x000fe40000000f00 */
[----:B------:R-:W-:-:S05]  /*0f80*/  MOV R95, R7 ;  /* 0x00000007005f7202 */ /* 0x000fca0000000f00 */
[----:B------:R-:W0:Y:S08]  /*0f90*/  @P1 LDC R5, c[0x0][0x40c] ;  /* 0x00010300ff051b82 */ /* 0x000e300000000800 */
[----:B------:R-:W1:Y:S08]  /*0fa0*/  @P1 LDC R4, c[0x0][0x40c] ;  /* 0x00010300ff041b82 */ /* 0x000e700000000800 */
[----:B------:R-:W2:Y:S01]  /*0fb0*/  @P1 LDC R91, c[0x0][0x40c] ;  /* 0x00010300ff5b1b82 */ /* 0x000ea20000000800 */
[----:B0----5:R-:W-:-:S04]  /*0fc0*/  @P1 FMUL.FTZ R5, R80, R5 ;  /* 0x0000000550051220 */ /* 0x021fc80000410000 */
[----:B------:R-:W-:Y:S01]  /*0fd0*/  @P1 FFMA.FTZ R92, R5, R28, R84 ;  /* 0x0000001c055c1223 */ /* 0x000fe20000010054 */
[----:B-1----:R-:W-:-:S04]  /*0fe0*/  @P1 FMUL.FTZ R4, R81, R4 ;  /* 0x0000000451041220 */ /* 0x002fc80000410000 */
[----:B------:R-:W-:Y:S01]  /*0ff0*/  @P1 FFMA.FTZ R93, R4, R29, R85 ;  /* 0x0000001d045d1223 */ /* 0x000fe20000010055 */
[----:B--2---:R-:W-:-:S04]  /*1000*/  @P1 FMUL.FTZ R91, R82, R91 ;  /* 0x0000005b525b1220 */ /* 0x004fc80000410000 */
[----:B------:R-:W-:Y:S01]  /*1010*/  @P1 FFMA.FTZ R94, R91, R30, R86 ;  /* 0x0000001e5b5e1223 */ /* 0x000fe20000010056 */
[----:B------:R-:W-:Y:S06]  /*1020*/  @!P1 BRA `(.L_x_25820) ;  /* 0x0000000000409947 */ /* 0x000fec0003800000 */
[----:B------:R-:W-:-:S04]  /*1030*/  FMUL.FTZ R4, R83, UR11 ;  /* 0x0000000b53047c20 */ /* 0x000fc80008410000 */
[----:B------:R-:W-:Y:S01]  /*1040*/  FFMA.FTZ R95, R4, R31, R7 ;  /* 0x0000001f045f7223 */ /* 0x000fe20000010007 */
[----:B------:R-:W-:Y:S06]  /*1050*/  BRA `(.L_x_25820) ;  /* 0x0000000000347947 */ /* 0x000fec0003800000 */
.L_x_25819:
        /* <DEDUP_REMOVED lines=13> */
.L_x_25820:
[----:B------:R-:W-:Y:S05]  /*1130*/  BSYNC.RECONVERGENT B1 ;  /* 0x0000000000017941 */ /* 0x000fea0003800200 */
.L_x_25818:
[----:B------:R-:W0:Y:S01]  /*1140*/  LDC.64 R4, c[0x0][0x3a8] ;  /* 0x0000ea00ff047b82 */ /* 0x000e220000000a00 */
[----:B------:R-:W-:Y:S01]  /*1150*/  IADD3 R116, PT, PT, R116, 0x20, RZ ;  /* 0x0000002074747810 */ /* 0x000fe20007ffe0ff */
[C---:B0-----:R-:W-:Y:S01]  /*1160*/  IMAD.WIDE.U32 R4, R115.reuse, 0x10, R4 ;  /* 0x0000001073047825 */ /* 0x041fe200078e0004 */
[----:B------:R-:W-:-:S04]  /*1170*/  IADD3 R115, PT, PT, R115, 0x20, RZ ;  /* 0x0000002073737810 */ /* 0x000fc80007ffe0ff */
[----:B------:R0:W-:Y:S03]  /*1180*/  STG.E.128 desc[UR6][R4.64], R92 ;  /* 0x0000005c04007986 */ /* 0x0001e6000c101d06 */
.L_x_25817:
[----:B------:R-:W-:Y:S05]  /*1190*/  BSYNC.RECONVERGENT B0 ;  /* 0x0000000000007941 */ /* 0x000fea0003800200 */
.L_x_25816:
        /* <DEDUP_REMOVED lines=36> */
.L_x_25824:
        /* <DEDUP_REMOVED lines=13> */
.L_x_25825:
[----:B------:R-:W-:Y:S05]  /*14b0*/  BSYNC.RECONVERGENT B1 ;  /* 0x0000000000017941 */ /* 0x000fea0003800200 */
.L_x_25823:
[----:B------:R-:W0:Y:S01]  /*14c0*/  LDC.64 R4, c[0x0][0x3a8] ;  /* 0x0000ea00ff047b82 */ /* 0x000e220000000a00 */
[----:B------:R-:W-:Y:S01]  /*14d0*/  IADD3 R116, PT, PT, R116, 0x20, RZ ;  /* 0x0000002074747810 */ /* 0x000fe20007ffe0ff */
[C---:B0-----:R-:W-:Y:S01]  /*14e0*/  IMAD.WIDE.U32 R4, R115.reuse, 0x10, R4 ;  /* 0x0000001073047825 */ /* 0x041fe200078e0004 */
[----:B------:R-:W-:-:S04]  /*14f0*/  IADD3 R115, PT, PT, R115, 0x20, RZ ;  /* 0x0000002073737810 */ /* 0x000fc80007ffe0ff */
[----:B------:R0:W-:Y:S03]  /*1500*/  STG.E.128 desc[UR6][R4.64], R96 ;  /* 0x0000006004007986 */ /* 0x0001e6000c101d06 */
.L_x_25822:
[----:B------:R-:W-:Y:S05]  /*1510*/  BSYNC.RECONVERGENT B0 ;  /* 0x0000000000007941 */ /* 0x000fea0003800200 */
.L_x_25821:
        /* <DEDUP_REMOVED lines=36> */
.L_x_25829:
        /* <DEDUP_REMOVED lines=13> */
.L_x_25830:
[----:B------:R-:W-:Y:S05]  /*1830*/  BSYNC.RECONVERGENT B1 ;  /* 0x0000000000017941 */ /* 0x000fea0003800200 */
.L_x_25828:
[----:B------:R-:W0:Y:S01]  /*1840*/  LDC.64 R4, c[0x0][0x3a8] ;  /* 0x0000ea00ff047b82 */ /* 0x000e220000000a00 */
[----:B------:R-:W-:Y:S01]  /*1850*/  IADD3 R116, PT, PT, R116, 0x20, RZ ;  /* 0x0000002074747810 */ /* 0x000fe20007ffe0ff */
[C---:B0-----:R-:W-:Y:S01]  /*1860*/  IMAD.WIDE.U32 R4, R115.reuse, 0x10, R4 ;  /* 0x0000001073047825 */ /* 0x041fe200078e0004 */
[----:B------:R-:W-:-:S04]  /*1870*/  IADD3 R115, PT, PT, R115, 0x20, RZ ;  /* 0x0000002073737810 */ /* 0x000fc80007ffe0ff */
[----:B------:R0:W-:Y:S03]  /*1880*/  STG.E.128 desc[UR6][R4.64], R100 ;  /* 0x0000006404007986 */ /* 0x0001e6000c101d06 */
.L_x_25827:
[----:B------:R-:W-:Y:S05]  /*1890*/  BSYNC.RECONVERGENT B0 ;  /* 0x0000000000007941 */ /* 0x000fea0003800200 */
.L_x_25826:
        /* <DEDUP_REMOVED lines=36> */
.L_x_25834:
        /* <DEDUP_REMOVED lines=13> */
.L_x_25835:
[----:B------:R-:W-:Y:S05]  /*1bb0*/  BSYNC.RECONVERGENT B1 ;  /* 0x0000000000017941 */ /* 0x000fea0003800200 */
.L_x_25833:
[----:B------:R-:W0:Y:S01]  /*1bc0*/  LDC.64 R4, c[0x0][0x3a8] ;  /* 0x0000ea00ff047b82 */ /* 0x000e220000000a00 */
[----:B------:R-:W-:Y:S01]  /*1bd0*/  IADD3 R116, PT, PT, R116, 0x20, RZ ;  /* 0x0000002074747810 */ /* 0x000fe20007ffe0ff */
[C---:B0-----:R-:W-:Y:S01]  /*1be0*/  IMAD.WIDE.U32 R4, R115.reuse, 0x10, R4 ;  /* 0x0000001073047825 */ /* 0x041fe200078e0004 */
[----:B------:R-:W-:-:S04]  /*1bf0*/  IADD3 R115, PT, PT, R115, 0x20, RZ ;  /* 0x0000002073737810 */ /* 0x000fc80007ffe0ff */
[----:B------:R0:W-:Y:S03]  /*1c00*/  STG.E.128 desc[UR6][R4.64], R104 ;  /* 0x0000006804007986 */ /* 0x0001e6000c101d06 */
.L_x_25832:
[----:B------:R-:W-:Y:S05]  /*1c10*/  BSYNC.RECONVERGENT B0 ;  /* 0x0000000000007941 */ /* 0x000fea0003800200 */
.L_x_25831:
[----:B------:R-:W-:Y:S01]  /*1c20*/  ISETP.GE.U32.AND P1, PT, R0, 0xc0, PT ;  /* 0x000000c00000780c */ /* 0x000fe20003f26070 */
[----:B------:R-:W-:Y:S03]  /*1c30*/  BSSY.RECONVERGENT B0, `(.L_x_25836) ;  /* 0x0000034000007945 */ /* 0x000fe60003800200 */
[----:B0-----:R-:W-:-:S09]  /*1c40*/  P2R R4, PR, RZ, 0x2 ;  /* 0x00000002ff047803 */ /* 0x001fd20000000000 */
[----:B------:R-:W-:Y:S05]  /*1c50*/  @!P1 BRA `(.L_x_25837) ;  /* 0x0000000000c49947 */ /* 0x000fea0003800000 */
[----:B------:R-:W0:Y:S02]  /*1c60*/  @P0 LDC.64 R4, c[0x0][0x390] ;  /* 0x0000e400ff040b82 */ /* 0x000e240000000a00 */
[----:B0-----:R-:W-:-:S05]  /*1c70*/  @P0 IMAD.WIDE.U32 R116, R116, 0x10, R4 ;  /* 0x0000001074740825 */ /* 0x001fca00078e0004 */
[----:B------:R0:W5:Y:S01]  /*1c80*/  @P0 LDG.E.128 R80, desc[UR6][R116.64] ;  /* 0x0000000674500981 */ /* 0x000162000c1e1d00 */
[----:B------:R-:W-:-:S04]  /*1c90*/  ISETP.NE.U32.AND P0, PT, RZ, UR8, PT ;  /* 0x00000008ff007c0c */ /* 0x000fc8000bf05070 */
[----:B------:R-:W-:-:S13]  /*1ca0*/  ISETP.NE.AND.EX P0, PT, RZ, UR9, PT, P0 ;  /* 0x00000009ff007c0c */ /* 0x000fda000bf05300 */
[----:B------:R-:W1:Y:S02]  /*1cb0*/  @P0 LDC.64 R108, c[0x0][0x3a0] ;  /* 0x0000e800ff6c0b82 */ /* 0x000e640000000a00 */
        /* <DEDUP_REMOVED lines=26> */
.L_x_25839:
        /* <DEDUP_REMOVED lines=13> */
.L_x_25840:
[----:B------:R-:W-:Y:S05]  /*1f30*/  BSYNC.RECONVERGENT B1 ;  /* 0x0000000000017941 */ /* 0x000fea0003800200 */
.L_x_25838:
[----:B------:R-:W0:Y:S02]  /*1f40*/  LDC.64 R4, c[0x0][0x3a8] ;  /* 0x0000ea00ff047b82 */ /* 0x000e240000000a00 */
[----:B0-----:R-:W-:-:S05]  /*1f50*/  IMAD.WIDE.U32 R4, R115, 0x10, R4 ;  /* 0x0000001073047825 */ /* 0x001fca00078e0004 */
[----:B------:R0:W-:Y:S02]  /*1f60*/  STG.E.128 desc[UR6][R4.64], R108 ;  /* 0x0000006c04007986 */ /* 0x0001e4000c101d06 */
.L_x_25837:
[----:B------:R-:W-:Y:S05]  /*1f70*/  BSYNC.RECONVERGENT B0 ;  /* 0x0000000000007941 */ /* 0x000fea0003800200 */
.L_x_25836:
        /* <DEDUP_REMOVED lines=105> */
.L_x_25866:
        /* <DEDUP_REMOVED lines=37> */
[C---:B0-----:R-:W-:Y:S01]  /*2860*/  IMAD.WIDE.U32 R116, R6.reuse, 0x10, R116 ;  /* 0x0000001006747825 */ /* 0x041fe200078e0074 */
[----:B------:R-:W-:-:S04]  /*2870*/  IADD3 R6, PT, PT, R6, 0x20, RZ ;  /* 0x0000002006067810 */ /* 0x000fc80007ffe0ff */
[----:B------:R0:W-:Y:S03]  /*2880*/  STG.E.128 desc[UR6][R116.64], R112 ;  /* 0x0000007074007986 */ /* 0x0001e6000c101d06 */
.L_x_25845:
[----:B------:R-:W-:Y:S05]  /*2890*/  BSYNC.RECONVERGENT B1 ;  /* 0x0000000000017941 */ /* 0x000fea0003800200 */
.L_x_25844:
        /* <DEDUP_REMOVED lines=19> */
.L_x_25847:
[----:B------:R-:W-:Y:S05]  /*29d0*/  BSYNC.RECONVERGENT B1 ;  /* 0x0000000000017941 */ /* 0x000fea0003800200 */
.L_x_25846:
        /* <DEDUP_REMOVED lines=19> */
.L_x_25849:
[----:B------:R-:W-:Y:S05]  /*2b10*/  BSYNC.RECONVERGENT B1 ;  /* 0x0000000000017941 */ /* 0x000fea0003800200 */
.L_x_25848:
        /* <DEDUP_REMOVED lines=19> */
.L_x_25851:
[----:B------:R-:W-:Y:S05]  /*2c50*/  BSYNC.RECONVERGENT B1 ;  /* 0x0000000000017941 */ /* 0x000fea0003800200 */
.L_x_25850:
        /* <DEDUP_REMOVED lines=19> */
.L_x_25853:
[----:B------:R-:W-:Y:S05]  /*2d90*/  BSYNC.RECONVERGENT B1 ;  /* 0x0000000000017941 */ /* 0x000fea0003800200 */
.L_x_25852:
        /* <DEDUP_REMOVED lines=10> */
[----:B------:R-:W-:-:S04]  /*2e40*/  FMUL.FTZ R116, R4, R5 ;  /* 0x0000000504747220 */ /* 0x000fc80000410000 */
[----:B------:R-:W-:Y:S01]  /*2e50*/  FFMA.FTZ R115, R116, R71, R75 ;  /* 0x0000004774737223 */ /* 0x000fe2000001004b */
[----:B0-----:R-:W-:-:S04]  /*2e60*/  IMAD.WIDE.U32 R4, R6, 0x10, R112 ;  /* 0x0000001006047825 */ /* 0x001fc800078e0070 */
[----:B------:R-:W-:Y:S01]  /*2e70*/  FFMA.FTZ R113, R114, R69, R73 ;  /* 0x0000004572717223 */ /* 0x000fe20000010049 */
[----:B------:R-:W-:Y:S01]  /*2e80*/  FFMA.FTZ R112, R91, R68, R72 ;  /* 0x000000445b707223 */ /* 0x000fe20000010048 */
[----:B------:R-:W-:-:S05]  /*2e90*/  FFMA.FTZ R114, R117, R70, R74 ;  /* 0x0000004675727223 */ /* 0x000fca000001004a */
[----:B------:R0:W-:Y:S02]  /*2ea0*/  STG.E.128 desc[UR6][R4.64], R112 ;  /* 0x0000007004007986 */ /* 0x0001e4000c101d06 */
.L_x_25843:
[----:B------:R-:W-:Y:S05]  /*2eb0*/  BSYNC.RECONVERGENT B0 ;  /* 0x0000000000007941 */ /* 0x000fea0003800200 */
.L_x_25842:
[----:B0-----:R-:W0:Y:S02]  /*2ec0*/  LDC.64 R4, c[0x0][0x380] ;  /* 0x0000e000ff047b82 */ /* 0x001e240000000a00 */
[----:B0-----:R-:W-:-:S04]  /*2ed0*/  LEA R2, R4, R2, 0x2 ;  /* 0x0000000204027211 */ /* 0x001fc800078e10ff */
[----:B------:R-:W-:-:S13]  /*2ee0*/  ISETP.GE.AND P0, PT, R2, R5, PT ;  /* 0x000000050200720c */ /* 0x000fda0003f06270 */
[----:B------:R-:W-:Y:S05]  /*2ef0*/  @!P0 BRA `(.L_x_25854) ;  /* 0xffffffd800a88947 */ /* 0x000fea000383ffff */
[----:B------:R-:W-:Y:S05]  /*2f00*/  EXIT ;  /* 0x000000000000794d */ /* 0x000fea0003800000 */
.L_x_25841:
        /* <DEDUP_REMOVED lines=8> */
.L_x_25856:
[----:B------:R-:W-:Y:S05]  /*2f90*/  BSYNC B0 ;  /* 0x0000000000007941 */ /* 0x000fea0003800000 */
.L_x_25855:
        /* <DEDUP_REMOVED lines=10> */
.L_x_25857:
[----:B------:R-:W-:Y:S01]  /*3040*/  HFMA2 R120, -RZ, RZ, 0, 2.384185791015625e-07 ;  /* 0x00000004ff787431 */ /* 0x000fe200000001ff */
[----:B------:R-:W-:-:S05]  /*3050*/  MOV R4, R117 ;  /* 0x0000007500047202 */ /* 0x000fca0000000f00 */
[----:B------:R-:W-:-:S05]  /*3060*/  FADD.FTZ R114, R91, R4 ;  /* 0x000000045b727221 */ /* 0x000fca0000010000 */
[----:B------:R-:W-:-:S07]  /*3070*/  MOV R119, R114 ;  /* 0x0000007200777202 */ /* 0x000fce0000000f00 */
[----:B------:R-:W-:Y:S05]  /*3080*/  WARPSYNC.COLLECTIVE R118, `(.L_x_25858) ;  /* 0x0000000076087348 */ /* 0x000fea0003c00000 */
[----:B------:R0:W1:Y:S02]  /*3090*/  SHFL.BFLY P6, R117, R119, R120, R121 ;  /* 0x0c00007877757389 */ /* 0x00006400000c0079 */
[----:B01----:R-:W-:Y:S05]  /*30a0*/  ENDCOLLECTIVE ;  /* 0x000000000000791b */ /* 0x003fea0003800000 */
.L_x_25858:
[----:B------:R-:W-:Y:S01]  /*30b0*/  HFMA2 R120, -RZ, RZ, 0, 4.76837158203125e-07 ;  /* 0x00000008ff787431 */ /* 0x000fe200000001ff */
[----:B------:R-:W-:-:S05]  /*30c0*/  MOV R115, R117 ;  /* 0x0000007500737202 */ /* 0x000fca0000000f00 */
[----:B------:R-:W-:-:S05]  /*30d0*/  FADD.FTZ R115, R114, R115 ;  /* 0x0000007372737221 */ /* 0x000fca0000010000 */
[----:B------:R-:W-:-:S07]  /*30e0*/  MOV R119, R115 ;  /* 0x0000007300777202 */ /* 0x000fce0000000f00 */
[----:B------:R-:W-:Y:S05]  /*30f0*/  WARPSYNC.COLLECTIVE R118, `(.L_x_25859) ;  /* 0x0000000076087348 */ /* 0x000fea0003c00000 */
[----:B------:R0:W1:Y:S02]  /*3100*/  SHFL.BFLY P6, R117, R119, R120, R121 ;  /* 0x0c00007877757389 */ /* 0x00006400000c0079 */
[----:B01----:R-:W-:Y:S05]  /*3110*/  ENDCOLLECTIVE ;  /* 0x000000000000791b */ /* 0x003fea0003800000 */
.L_x_25859:
[----:B------:R-:W-:Y:S01]  /*3120*/  HFMA2 R120, -RZ, RZ, 0, 9.5367431640625e-07 ;  /* 0x00000010ff787431 */ /* 0x000fe200000001ff */
[----:B------:R-:W-:-:S05]  /*3130*/  MOV R4, R117 ;  /* 0x0000007500047202 */ /* 0x000fca0000000f00 */
[----:B------:R-:W-:-:S05]  /*3140*/  FADD.FTZ R116, R115, R4 ;  /* 0x0000000473747221 */ /* 0x000fca0000010000 */
[----:B------:R-:W-:-:S07]  /*3150*/  MOV R119, R116 ;  /* 0x0000007400777202 */ /* 0x000fce0000000f00 */
[----:B------:R-:W-:Y:S05]  /*3160*/  WARPSYNC.COLLECTIVE R118, `(.L_x_25860) ;  /* 0x0000000076087348 */ /* 0x000fea0003c00000 */
[----:B------:R0:W1:Y:S02]  /*3170*/  SHFL.BFLY P6, R117, R119, R120, R121 ;  /* 0x0c00007877757389 */ /* 0x00006400000c0079 */
[----:B01----:R-:W-:Y:S05]  /*3180*/  ENDCOLLECTIVE ;  /* 0x000000000000791b */ /* 0x003fea0003800000 */
.L_x_25860:
        /* <DEDUP_REMOVED lines=57> */
.L_x_25861:
[----:B------:R-:W-:Y:S01]  /*3520*/  HFMA2 R120, -RZ, RZ, 0, 1.1920928955078125e-07 ;  /* 0x00000002ff787431 */ /* 0x000fe200000001ff */
[----:B------:R-:W-:-:S05]  /*3530*/  MOV R91, R117 ;  /* 0x00000075005b7202 */ /* 0x000fca0000000f00 */
[----:B------:R-:W-:-:S05]  /*3540*/  FADD.FTZ R91, R4, R91 ;  /* 0x0000005b045b7221 */ /* 0x000fca0000010000 */
[----:B------:R-:W-:-:S07]  /*3550*/  MOV R119, R91 ;  /* 0x0000005b00777202 */ /* 0x000fce0000000f00 */
[----:B------:R-:W-:Y:S05]  /*3560*/  WARPSYNC.COLLECTIVE R118, `(.L_x_25862) ;  /* 0x0000000076087348 */ /* 0x000fea0003c00000 */
[----:B------:R0:W1:Y:S02]  /*3570*/  SHFL.BFLY P6, R117, R119, R120, R121 ;  /* 0x0c00007877757389 */ /* 0x00006400000c0079 */
[----:B01----:R-:W-:Y:S05]  /*3580*/  ENDCOLLECTIVE ;  /* 0x000000000000791b */ /* 0x003fea0003800000 */
.L_x_25862:
[----:B------:R-:W-:Y:S01]  /*3590*/  HFMA2 R120, -RZ, RZ, 0, 2.384185791015625e-07 ;  /* 0x00000004ff787431 */ /* 0x000fe200000001ff */
[----:B------:R-:W-:-:S05]  /*35a0*/  MOV R114, R117 ;  /* 0x0000007500727202 */ /* 0x000fca0000000f00 */
[----:B------:R-:W-:-:S05]  /*35b0*/  FADD.FTZ R114, R91, R114 ;  /* 0x000000725b727221 */ /* 0x000fca0000010000 */
[----:B------:R-:W-:-:S07]  /*35c0*/  MOV R119, R114 ;  /* 0x0000007200777202 */ /* 0x000fce0000000f00 */
[----:B------:R-:W-:Y:S05]  /*35d0*/  WARPSYNC.COLLECTIVE R118, `(.L_x_25863) ;  /* 0x0000000076087348 */ /* 0x000fea0003c00000 */
[----:B------:R0:W1:Y:S02]  /*35e0*/  SHFL.BFLY P6, R117, R119, R120, R121 ;  /* 0x0c00007877757389 */ /* 0x00006400000c0079 */
[----:B01----:R-:W-:Y:S05]  /*35f0*/  ENDCOLLECTIVE ;  /* 0x000000000000791b */ /* 0x003fea0003800000 */
.L_x_25863:
[----:B------:R-:W-:Y:S01]  /*3600*/  HFMA2 R120, -RZ, RZ, 0, 4.76837158203125e-07 ;  /* 0x00000008ff787431 */ /* 0x000fe200000001ff */
[----:B------:R-:W-:-:S05]  /*3610*/  MOV R115, R117 ;  /* 0x0000007500737202 */ /* 0x000fca0000000f00 */
[----:B------:R-:W-:-:S05]  /*3620*/  FADD.FTZ R115, R114, R115 ;  /* 0x0000007372737221 */ /* 0x000fca0000010000 */
[----:B------:R-:W-:-:S07]  /*3630*/  MOV R119, R115 ;  /* 0x0000007300777202 */ /* 0x000fce0000000f00 */
[----:B------:R-:W-:Y:S05]  /*3640*/  WARPSYNC.COLLECTIVE R118, `(.L_x_25864) ;  /* 0x0000000076087348 */ /* 0x000fea0003c00000 */
[----:B------:R0:W1:Y:S02]  /*3650*/  SHFL.BFLY P6, R117, R119, R120, R121 ;  /* 0x0c00007877757389 */ /* 0x00006400000c0079 */
[----:B01----:R-:W-:Y:S05]  /*3660*/  ENDCOLLECTIVE ;  /* 0x000000000000791b */ /* 0x003fea0003800000 */
.L_x_25864:
[----:B------:R-:W-:Y:S01]  /*3670*/  HFMA2 R120, -RZ, RZ, 0, 9.5367431640625e-07 ;  /* 0x00000010ff787431 */ /* 0x000fe200000001ff */
[----:B------:R-:W-:-:S05]  /*3680*/  MOV R116, R117 ;  /* 0x0000007500747202 */ /* 0x000fca0000000f00 */
[----:B------:R-:W-:-:S05]  /*3690*/  FADD.FTZ R116, R115, R116 ;  /* 0x0000007473747221 */ /* 0x000fca0000010000 */
[----:B------:R-:W-:-:S07]  /*36a0*/  MOV R119, R116 ;  /* 0x0000007400777202 */ /* 0x000fce0000000f00 */
[----:B------:R-:W-:Y:S05]  /*36b0*/  WARPSYNC.COLLECTIVE R118, `(.L_x_25865) ;  /* 0x0000000076087348 */ /* 0x000fea0003c00000 */
[----:B------:R0:W1:Y:S02]  /*36c0*/  SHFL.BFLY P6, R117, R119, R120, R121 ;  /* 0x0c00007877757389 */ /* 0x00006400000c0079 */
[----:B01----:R-:W-:Y:S05]  /*36d0*/  ENDCOLLECTIVE ;  /* 0x000000000000791b */ /* 0x003fea0003800000 */
.L_x_25865:
[----:B------:R-:W-:Y:S05]  /*36e0*/  BRA `(.L_x_25866) ;  /* 0xffffffec00c87947 */ /* 0x000fea000383ffff */
.L_x_25867:
        /* <DEDUP_REMOVED lines=9> */
.L_x_28852:


//--------------------- .text._ZN10layer_norm13ln_fwd_kernelINS_13Kernel_traitsIfffffjLj768ELj1ELj4ELj1ELj16ENS_18Kernel_traits_baseILj768EfffffjLj128EEEEELb0ELb1ELb1ELb1EEEvNS_9FwdParamsE --------------------------
	.section	.text._ZN10layer_norm13ln_fwd_kernelINS_13Kernel_traitsIfffffjLj768ELj1ELj4ELj1ELj16ENS_18Kernel_traits_baseILj768EfffffjLj128EEEEELb0ELb1ELb1ELb1EEEvNS_9FwdParamsE,"ax",@progbits
	.align	128
        .global         _ZN10layer_norm13ln_fwd_kernelINS_13Kernel_traitsIfffffjLj768ELj1ELj4ELj1ELj16ENS_18Kernel_traits_baseILj768EfffffjLj128EEEEELb0ELb1ELb1ELb1EEEvNS_9FwdParamsE
        .type           _ZN10layer_norm13ln_fwd_kernelINS_13Kernel_traitsIfffffjLj768ELj1ELj4ELj1ELj16ENS_18Kernel_traits_baseILj768EfffffjLj128EEEEELb0ELb1ELb1ELb1EEEvNS_9FwdParamsE,@function
        .size           _ZN10layer_norm13ln_fwd_kernelINS_13Kernel_traitsIfffffjLj768ELj1ELj4ELj1ELj16ENS_18Kernel_traits_baseILj768EfffffjLj128EEEEELb0ELb1ELb1ELb1EEEvNS_9FwdParamsE,(.L_x_28853 - _ZN10layer_norm13ln_fwd_kernelINS_13Kernel_traitsIfffffjLj768ELj1ELj4ELj1ELj16ENS_18Kernel_traits_baseILj768EfffffjLj128EEEEELb0ELb1ELb1ELb1EEEvNS_9FwdParamsE)
        .other          _ZN10layer_norm13ln_fwd_kernelINS_13Kernel_traitsIfffffjLj768ELj1ELj4ELj1ELj16ENS_18Kernel_traits_baseILj768EfffffjLj128EEEEELb0ELb1ELb1ELb1EEEvNS_9FwdParamsE,@"STO_CUDA_ENTRY STV_DEFAULT"
_ZN10layer_norm13ln_fwd_kernelINS_13Kernel_traitsIfffffjLj768ELj1ELj4ELj1ELj16ENS_18Kernel_traits_baseILj768EfffffjLj128EEEEELb0ELb1ELb1ELb1EEEvNS_9FwdParamsE:
.text._ZN10layer_norm13ln_fwd_kernelINS_13Kernel_traitsIfffffjLj768ELj1ELj4ELj1ELj16ENS_18Kernel_traits_baseILj768EfffffjLj128EEEEELb0ELb1ELb1ELb1EEEvNS_9FwdParamsE:
        /* <DEDUP_REMOVED lines=37> */
.L_x_25868:
        /* <DEDUP_REMOVED lines=28> */
.L_x_25869:
[----:B------:R-:W1:Y:S02]  /*0410*/  LDCU UR4, c[0x0][0x384] ;  /* 0x00007080ff0477ac */ /* 0x000e640008000800 */
[----:B-1----:R-:W-:-:S13]  /*0420*/  ISETP.GE.AND P0, PT, R2, UR4, PT ;  /* 0x0000000402007c0c */ /* 0x002fda000bf06270 */
[----:B------:R-:W-:Y:S05]  /*0430*/  @P0 EXIT ;  /* 0x000000000000094d */ /* 0x000fea0003800000 */
[----:B------:R-:W1:Y:S01]  /*0440*/  LDCU.U8 UR4, c[0x0][0x410] ;  /* 0x00008200ff0477ac */ /* 0x000e620008000000 */
[----:B------:R-:W2:Y:S01]  /*0450*/  LDCU UR5, c[0x0][0x40c] ;  /* 0x00008180ff0577ac */ /* 0x000ea20008000800 */
[----:B------:R-:W3:Y:S01]  /*0460*/  LDCU UR10, c[0x0][0x448] ;  /* 0x00008900ff0a77ac */ /* 0x000ee20008000800 */
[----:B------:R-:W4:Y:S01]  /*0470*/  LDCU.64 UR8, c[0x0][0x3a0] ;  /* 0x00007400ff0877ac */ /* 0x000f220008000a00 */
[----:B-1----:R-:W-:-:S13]  /*0480*/  ISETP.NE.AND P2, PT, RZ, UR4, PT ;  /* 0x00000004ff007c0c */ /* 0x002fda000bf45270 */
.L_x_25890:
[----:B------:R-:W1:Y:S08]  /*0490*/  LDC.64 R80, c[0x0][0x3f0] ;  /* 0x0000fc00ff507b82 */ /* 0x000e700000000a00 */
[----:B0-----:R-:W0:Y:S08]  /*04a0*/  LDC R113, c[0x0][0x388] ;  /* 0x0000e200ff717b82 */ /* 0x001e300000000800 */
[----:B------:R-:W2:Y:S01]  /*04b0*/  LDC.64 R88, c[0x0][0x3f8] ;  /* 0x0000fe00ff587b82 */ /* 0x000ea20000000a00 */
[----:B-1----:R-:W-:-:S05]  /*04c0*/  IMAD.WIDE R80, R2, 0x4, R80 ;  /* 0x0000000402507825 */ /* 0x002fca00078e0250 */
[----:B------:R2:W3:Y:S01]  /*04d0*/  LDG.E R92, desc[UR6][R80.64] ;  /* 0x00000006505c7981 */ /* 0x0004e2000c1e1900 */
[----:B------:R-:W-:Y:S02]  /*04e0*/  HFMA2 R108, -RZ, RZ, 0, 0 ;  /* 0x00000000ff6c7431 */ /* 0x000fe400000001ff */
[----:B--2---:R-:W-:-:S05]  /*04f0*/  IMAD.WIDE R80, R2, 0x4, R88 ;  /* 0x0000000402507825 */ /* 0x004fca00078e0258 */
[----:B-----5:R1:W5:Y:S01]  /*0500*/  LDG.E R112, desc[UR6][R80.64] ;  /* 0x0000000650707981 */ /* 0x020362000c1e1900 */
[----:B---3--:R-:W-:-:S13]  /*0510*/  ISETP.GE.AND P1, PT, R92, 0x1, PT ;  /* 0x000000015c00780c */ /* 0x008fda0003f26270 */
[----:B------:R-:W2:Y:S01]  /*0520*/  @P1 LDC.64 R90, c[0x0][0x390] ;  /* 0x0000e400ff5a1b82 */ /* 0x000ea20000000a00 */
[----:B------:R-:W-:-:S05]  /*0530*/  @P1 IADD3 R82, PT, PT, R92, -0x1, RZ ;  /* 0xffffffff5c521810 */ /* 0x000fca0007ffe0ff */
[----:B0-----:R-:W-:-:S05]  /*0540*/  @P1 IMAD R82, R82, R113, RZ ;  /* 0x0000007152521224 */ /* 0x001fca00078e02ff */
[----:B------:R-:W-:-:S04]  /*0550*/  @P1 SHF.R.S32.HI R3, RZ, 0x1f, R82 ;  /* 0x0000001fff031819 */ /* 0x000fc80000011452 */
[----:B------:R-:W-:-:S04]  /*0560*/  @P1 LEA.HI R3, R3, R82, RZ, 0x2 ;  /* 0x0000005203031211 */ /* 0x000fc800078f10ff */
[----:B------:R-:W-:-:S05]  /*0570*/  @P1 LEA.HI.SX32 R108, R3, R0, 0x1e ;  /* 0x00000000036c1211 */ /* 0x000fca00078ff2ff */
[----:B--2---:R-:W-:-:S05]  /*0580*/  @P1 IMAD.WIDE.U32 R88, R108, 0x10, R90 ;  /* 0x000000106c581825 */ /* 0x004fca00078e005a */
[----:B------:R1:W5:Y:S01]  /*0590*/  @P1 LDG.E.128 R76, desc[UR6][R88.64] ;  /* 0x00000006584c1981 */ /* 0x000362000c1e1d00 */
[----:B----4-:R-:W-:Y:S01]  /*05a0*/  ISETP.NE.U32.AND P0, PT, RZ, UR8, PT ;  /* 0x00000008ff007c0c */ /* 0x010fe2000bf05070 */
[----:B------:R-:W-:-:S03]  /*05b0*/  IMAD R3, R2, R113, RZ ;  /* 0x0000007102037224 */ /* 0x000fc600078e02ff */
[----:B------:R-:W-:Y:S02]  /*05c0*/  ISETP.NE.AND.EX P0, PT, RZ, UR9, PT, P0 ;  /* 0x00000009ff007c0c */ /* 0x000fe4000bf05300 */
[----:B------:R-:W-:-:S04]  /*05d0*/  SHF.R.S32.HI R82, RZ, 0x1f, R3 ;  /* 0x0000001fff527819 */ /* 0x000fc80000011403 */
[----:B------:R-:W-:-:S04]  /*05e0*/  LEA.HI R3, R82, R3, RZ, 0x2 ;  /* 0x0000000352037211 */ /* 0x000fc800078f10ff */
[----:B------:R-:W-:-:S03]  /*05f0*/  LEA.HI.SX32 R3, R3, R0, 0x1e ;  /* 0x0000000003037211 */ /* 0x000fc600078ff2ff */
[----:B-1----:R-:W-:Y:S05]  /*0600*/  @P0 BRA `(.L_x_25870) ;  /* 0x0000000000380947 */ /* 0x002fea0003800000 */
[----:B-----5:R-:W-:Y:S01]  /*0610*/  FMUL.FTZ R87, R78, UR5 ;  /* 0x000000054e577c20 */ /* 0x020fe20008410000 */
[----:B------:R-:W-:Y:S01]  /*0620*/  FMUL.FTZ R81, R76, UR5 ;  /* 0x000000054c517c20 */ /* 0x000fe20008410000 */
[----:B------:R-:W-:Y:S01]  /*0630*/  FMUL.FTZ R80, R77, UR5 ;  /* 0x000000054d507c20 */ /* 0x000fe20008410000 */
[----:B------:R-:W-:Y:S01]  /*0640*/  FMUL.FTZ R82, R79, UR5 ;  /* 0x000000054f527c20 */ /* 0x000fe20008410000 */
[----:B------:R-:W-:Y:S01]  /*0650*/  FMUL.FTZ R87, R87, R54 ;  /* 0x0000003657577220 */ /* 0x000fe20000410000 */
[----:B------:R-:W-:Y:S01]  /*0660*/  ISETP.GT.AND P3, PT, R92, RZ, PT ;  /* 0x000000ff5c00720c */ /* 0x000fe20003f64270 */
[----:B------:R-:W-:Y:S01]  /*0670*/  FMUL.FTZ R81, R81, R52 ;  /* 0x0000003451517220 */ /* 0x000fe20000410000 */
[----:B------:R-:W-:Y:S01]  /*0680*/  FMUL.FTZ R80, R80, R53 ;  /* 0x0000003550507220 */ /* 0x000fe20000410000 */
[----:B------:R-:W-:Y:S01]  /*0690*/  FMUL.FTZ R82, R82, R55 ;  /* 0x0000003752527220 */ /* 0x000fe20000410000 */
[----:B------:R-:W-:Y:S02]  /*06a0*/  FSEL R94, R87, RZ, P3 ;  /* 0x000000ff575e7208 */ /* 0x000fe40001800000 */
[----:B------:R-:W-:-:S02]  /*06b0*/  FSEL R92, R81, RZ, P3 ;  /* 0x000000ff515c7208 */ /* 0x000fc40001800000 */
[----:B------:R-:W-:Y:S02]  /*06c0*/  FSEL R93, R80, RZ, P3 ;  /* 0x000000ff505d7208 */ /* 0x000fe40001800000 */
[----:B------:R-:W-:Y:S01]  /*06d0*/  FSEL R87, R82, RZ, P3 ;  /* 0x000000ff52577208 */ /* 0x000fe20001800000 */
[----:B------:R-:W-:Y:S06]  /*06e0*/  BRA `(.L_x_25871) ;  /* 0x0000000000507947 */ /* 0x000fec0003800000 */
.L_x_25870:
[----:B------:R-:W0:Y:S02]  /*06f0*/  LDC.64 R84, c[0x0][0x3a0] ;  /* 0x0000e800ff547b82 */ /* 0x000e240000000a00 */
[----:B0-----:R-:W-:-:S06]  /*0700*/  IMAD.WIDE.U32 R84, R3, 0x10, R84 ;  /* 0x0000001003547825 */ /* 0x001fcc00078e0054 */
[----:B------:R-:W2:Y:S01]  /*0710*/  LDG.E.128 R84, desc[UR6][R84.64] ;  /* 0x0000000654547981 */ /* 0x000ea2000c1e1d00 */
[----:B------:R-:W-:-:S13]  /*0720*/  ISETP.GT.AND P3, PT, R92, RZ, PT ;  /* 0x000000ff5c00720c */ /* 0x000fda0003f64270 */
[----:B------:R-:W0:Y:S08]  /*0730*/  @P3 LDC R83, c[0x0][0x40c] ;  /* 0x00010300ff533b82 */ /* 0x000e300000000800 */
[----:B------:R-:W1:Y:S08]  /*0740*/  @P3 LDC R81, c[0x0][0x40c] ;  /* 0x00010300ff513b82 */ /* 0x000e700000000800 */
[----:B------:R-:W3:Y:S08]  /*0750*/  @P3 LDC R80, c[0x0][0x40c] ;  /* 0x00010300ff503b82 */ /* 0x000ef00000000800 */
[----:B------:R-:W4:Y:S01]  /*0760*/  @P3 LDC R82, c[0x0][0x40c] ;  /* 0x00010300ff523b82 */ /* 0x000f220000000800 */
[----:B0----5:R-:W-:Y:S01]  /*0770*/  @P3 FMUL.FTZ R83, R78, R83 ;  /* 0x000000534e533220 */ /* 0x021fe20000410000 */
[----:B-1----:R-:W-:Y:S01]  /*0780*/  @P3 FMUL.FTZ R81, R76, R81 ;  /* 0x000000514c513220 */ /* 0x002fe20000410000 */
[----:B---3--:R-:W-:Y:S01]  /*0790*/  @P3 FMUL.FTZ R80, R77, R80 ;  /* 0x000000504d503220 */ /* 0x008fe20000410000 */
[----:B----4-:R-:W-:Y:S01]  /*07a0*/  @P3 FMUL.FTZ R82, R79, R82 ;  /* 0x000000524f523220 */ /* 0x010fe20000410000 */
[----:B--2---:R-:W-:Y:S01]  /*07b0*/  MOV R94, R86 ;  /* 0x00000056005e7202 */ /* 0x004fe20000000f00 */
[----:B------:R-:W-:Y:S01]  /*07c0*/  @P3 FFMA.FTZ R94, R83, R54, R86 ;  /* 0x00000036535e3223 */ /* 0x000fe20000010056 */
[----:B------:R-:W-:Y:S01]  /*07d0*/  @!P3 MOV R92, R84 ;  /* 0x00000054005cb202 */ /* 0x000fe20000000f00 */
[----:B------:R-:W-:Y:S01]  /*07e0*/  @P3 FFMA.FTZ R92, R81, R52, R84 ;  /* 0x00000034515c3223 */ /* 0x000fe20000010054 */
[----:B------:R-:W-:Y:S01]  /*07f0*/  MOV R93, R85 ;  /* 0x00000055005d7202 */ /* 0x000fe20000000f00 */
[----:B------:R-:W-:Y:S01]  /*0800*/  @P3 FFMA.FTZ R93, R80, R53, R85 ;  /* 0x00000035505d3223 */ /* 0x000fe20000010055 */
[----:B------:R-:W-:Y:S01]  /*0810*/  MOV R83, R87 ;  /* 0x0000005700537202 */ /* 0x000fe20000000f00 */
[----:B------:R-:W-:-:S07]  /*0820*/  @P3 FFMA.FTZ R87, R82, R55, R87 ;  /* 0x0000003752573223 */ /* 0x000fce0000010057 */
.L_x_25871:
[----:B------:R-:W0:Y:S01]  /*0830*/  LDC.64 R114, c[0x0][0x3a8] ;  /* 0x0000ea00ff727b82 */ /* 0x000e220000000a00 */
[----:B------:R-:W-:Y:S02]  /*0840*/  IADD3 R89, PT, PT, R3, 0x20, RZ ;  /* 0x0000002003597810 */ /* 0x000fe40007ffe0ff */
[----:B------:R-:W-:Y:S02]  /*0850*/  MOV R95, R87 ;  /* 0x00000057005f7202 */ /* 0x000fe40000000f00 */
[----:B------:R-:W-:-:S03]  /*0860*/  @P1 IADD3 R99, PT, PT, R108, 0x20, RZ ;  /* 0x000000206c631810 */ /* 0x000fc60007ffe0ff */
[----:B------:R-:W1:Y:S08]  /*0870*/  @P0 LDC.64 R80, c[0x0][0x3a0] ;  /* 0x0000e800ff500b82 */ /* 0x000e700000000a00 */
[----:B------:R-:W2:Y:S01]  /*0880*/  @P1 LDC.64 R96, c[0x0][0x390] ;  /* 0x0000e400ff601b82 */ /* 0x000ea20000000a00 */
[----:B0-----:R-:W-:-:S05]  /*0890*/  IMAD.WIDE.U32 R90, R3, 0x10, R114 ;  /* 0x00000010035a7825 */ /* 0x001fca00078e0072 */
[----:B------:R0:W-:Y:S01]  /*08a0*/  STG.E.128 desc[UR6][R90.64], R92 ;  /* 0x0000005c5a007986 */ /* 0x0001e2000c101d06 */
[----:B-1----:R-:W-:-:S06]  /*08b0*/  @P0 IMAD.WIDE.U32 R80, R89, 0x10, R80 ;  /* 0x0000001059500825 */ /* 0x002fcc00078e0050 */
[----:B------:R-:W3:Y:S01]  /*08c0*/  @P0 LDG.E.128 R80, desc[UR6][R80.64] ;  /* 0x0000000650500981 */ /* 0x000ee2000c1e1d00 */
[----:B--2---:R-:W-:-:S05]  /*08d0*/  @P1 IMAD.WIDE.U32 R96, R99, 0x10, R96 ;  /* 0x0000001063601825 */ /* 0x004fca00078e0060 */
[----:B------:R0:W5:Y:S01]  /*08e0*/  @P1 LDG.E.128 R76, desc[UR6][R96.64] ;  /* 0x00000006604c1981 */ /* 0x000162000c1e1d00 */
[----:B------:R-:W-:Y:S01]  /*08f0*/  BSSY.RECONVERGENT B0, `(.L_x_25872) ;  /* 0x0000022000007945 */ /* 0x000fe20003800200 */
[----:B---3--:R-:W-:Y:S02]  /*0900*/  @P0 MOV R86, R82 ;  /* 0x0000005200560202 */ /* 0x008fe40000000f00 */
[----:B------:R-:W-:Y:S02]  /*0910*/  @P0 MOV R85, R81 ;  /* 0x0000005100550202 */ /* 0x000fe40000000f00 */
[----:B------:R-:W-:Y:S01]  /*0920*/  @P0 MOV R84, R80 ;  /* 0x0000005000540202 */ /* 0x000fe20000000f00 */
[----:B0-----:R-:W-:Y:S06]  /*0930*/  @!P0 BRA `(.L_x_25873) ;  /* 0x0000000000448947 */ /* 0x001fec0003800000 */
[----:B------:R-:W0:Y:S01]  /*0940*/  @P3 LDC R81, c[0x0][0x40c] ;  /* 0x00010300ff513b82 */ /* 0x000e220000000800 */
[----:B------:R-:W-:Y:S02]  /*0950*/  MOV R104, R84 ;  /* 0x0000005400687202 */ /* 0x000fe40000000f00 */
[----:B------:R-:W-:Y:S02]  /*0960*/  MOV R105, R85 ;  /* 0x0000005500697202 */ /* 0x000fe40000000f00 */
[----:B------:R-:W-:Y:S02]  /*0970*/  MOV R106, R86 ;  /* 0x00000056006a7202 */ /* 0x000fe40000000f00 */
[----:B------:R-:W-:Y:S01]  /*0980*/  MOV R107, R83 ;  /* 0x00000053006b7202 */ /* 0x000fe20000000f00 */
        /* <DEDUP_REMOVED lines=12> */
.L_x_25873:
[----:B-----5:R-:W-:Y:S01]  /*0a50*/  FMUL.FTZ R81, R76, UR5 ;  /* 0x000000054c517c20 */ /* 0x020fe20008410000 */
[----:B------:R-:W-:Y:S01]  /*0a60*/  FMUL.FTZ R80, R77, UR5 ;  /* 0x000000054d507c20 */ /* 0x000fe20008410000 */
[----:B------:R-:W-:Y:S01]  /*0a70*/  FMUL.FTZ R91, R78, UR5 ;  /* 0x000000054e5b7c20 */ /* 0x000fe20008410000 */
[----:B------:R-:W-:Y:S01]  /*0a80*/  FMUL.FTZ R82, R79, UR5 ;  /* 0x000000054f527c20 */ /* 0x000fe20008410000 */
[----:B------:R-:W-:Y:S01]  /*0a90*/  FMUL.FTZ R104, R81, R56 ;  /* 0x0000003851687220 */ /* 0x000fe20000410000 */
[----:B------:R-:W-:Y:S01]  /*0aa0*/  FMUL.FTZ R105, R80, R57 ;  /* 0x0000003950697220 */ /* 0x000fe20000410000 */
[----:B------:R-:W-:Y:S01]  /*0ab0*/  FMUL.FTZ R106, R91, R58 ;  /* 0x0000003a5b6a7220 */ /* 0x000fe20000410000 */
[----:B------:R-:W-:Y:S02]  /*0ac0*/  FMUL.FTZ R107, R82, R59 ;  /* 0x0000003b526b7220 */ /* 0x000fe40000410000 */
[----:B------:R-:W-:Y:S02]  /*0ad0*/  FSEL R104, R104, RZ, P3 ;  /* 0x000000ff68687208 */ /* 0x000fe40001800000 */
[----:B------:R-:W-:-:S02]  /*0ae0*/  FSEL R105, R105, RZ, P3 ;  /* 0x000000ff69697208 */ /* 0x000fc40001800000 */
[----:B------:R-:W-:Y:S02]  /*0af0*/  FSEL R106, R106, RZ, P3 ;  /* 0x000000ff6a6a7208 */ /* 0x000fe40001800000 */
[----:B------:R-:W-:-:S07]  /*0b00*/  FSEL R107, R107, RZ, P3 ;  /* 0x000000ff6b6b7208 */ /* 0x000fce0001800000 */
.L_x_25874:
[----:B------:R-:W-:Y:S05]  /*0b10*/  BSYNC.RECONVERGENT B0 ;  /* 0x0000000000007941 */ /* 0x000fea0003800200 */
.L_x_25872:
[----:B------:R-:W0:Y:S01]  /*0b20*/  @P0 LDC.64 R90, c[0x0][0x3a0] ;  /* 0x0000e800ff5a0b82 */ /* 0x000e220000000a00 */
[----:B------:R-:W-:Y:S01]  /*0b30*/  IADD3 R95, PT, PT, R3, 0x40, RZ ;  /* 0x00000040035f7810 */ /* 0x000fe20007ffe0ff */
[----:B------:R-:W-:Y:S01]  /*0b40*/  IMAD.WIDE.U32 R80, R89, 0x10, R114 ;  /* 0x0000001059507825 */ /* 0x000fe200078e0072 */
[----:B------:R-:W-:-:S04]  /*0b50*/  @P1 IADD3 R99, PT, PT, R108, 0x40, RZ ;  /* 0x000000406c631810 */ /* 0x000fc80007ffe0ff */
[----:B------:R1:W-:Y:S01]  /*0b60*/  STG.E.128 desc[UR6][R80.64], R104 ;  /* 0x0000006850007986 */ /* 0x0003e2000c101d06 */
[----:B------:R-:W2:Y:S01]  /*0b70*/  @P1 LDC.64 R96, c[0x0][0x390] ;  /* 0x0000e400ff601b82 */ /* 0x000ea20000000a00 */
[----:B0-----:R-:W-:-:S06]  /*0b80*/  @P0 IMAD.WIDE.U32 R88, R95, 0x10, R90 ;  /* 0x000000105f580825 */ /* 0x001fcc00078e005a */
[----:B------:R-:W3:Y:S01]  /*0b90*/  @P0 LDG.E.128 R88, desc[UR6][R88.64] ;  /* 0x0000000658580981 */ /* 0x000ee2000c1e1d00 */
[----:B--2---:R-:W-:-:S05]  /*0ba0*/  @P1 IMAD.WIDE.U32 R96, R99, 0x10, R96 ;  /* 0x0000001063601825 */ /* 0x004fca00078e0060 */
[----:B------:R1:W5:Y:S01]  /*0bb0*/  @P1 LDG.E.128 R76, desc[UR6][R96.64] ;  /* 0x00000006604c1981 */ /* 0x000362000c1e1d00 */
[----:B------:R-:W-:Y:S01]  /*0bc0*/  BSSY.RECONVERGENT B0, `(.L_x_25875) ;  /* 0x0000023000007945 */ /* 0x000fe20003800200 */
[----:B---3--:R-:W-:Y:S02]  /*0bd0*/  @P0 MOV R83, R91 ;  /* 0x0000005b00530202 */ /* 0x008fe40000000f00 */
[----:B------:R-:W-:Y:S02]  /*0be0*/  @P0 MOV R86, R90 ;  /* 0x0000005a00560202 */ /* 0x000fe40000000f00 */
[----:B------:R-:W-:Y:S02]  /*0bf0*/  @P0 MOV R85, R89 ;  /* 0x0000005900550202 */ /* 0x000fe40000000f00 */
[----:B------:R-:W-:Y:S01]  /*0c00*/  @P0 MOV R84, R88 ;  /* 0x0000005800540202 */ /* 0x000fe20000000f00 */
[----:B-1----:R-:W-:Y:S06]  /*0c10*/  @!P0 BRA `(.L_x_25876) ;  /* 0x0000000000448947 */ /* 0x002fec0003800000 */
        /* <DEDUP_REMOVED lines=17> */
.L_x_25876:
        /* <DEDUP_REMOVED lines=12> */
.L_x_25877:
[----:B------:R-:W-:Y:S05]  /*0df0*/  BSYNC.RECONVERGENT B0 ;  /* 0x0000000000007941 */ /* 0x000fea0003800200 */
.L_x_25875:
[----:B------:R-:W0:Y:S01]  /*0e00*/  @P0 LDC.64 R88, c[0x0][0x3a0] ;  /* 0x0000e800ff580b82 */ /* 0x000e220000000a00 */
[----:B------:R-:W-:Y:S01]  /*0e10*/  @P0 IADD3 R91, PT, PT, R3, 0x60, RZ ;  /* 0x00000060035b0810 */ /* 0x000fe20007ffe0ff */
        /* <DEDUP_REMOVED lines=31> */
.L_x_25879:
        /* <DEDUP_REMOVED lines=12> */
.L_x_25880:
[----:B------:R-:W-:Y:S05]  /*10d0*/  BSYNC.RECONVERGENT B0 ;  /* 0x0000000000007941 */ /* 0x000fea0003800200 */
.L_x_25878:
[----:B------:R-:W0:Y:S01]  /*10e0*/  @P0 LDC.64 R88, c[0x0][0x3a0] ;  /* 0x0000e800ff580b82 */ /* 0x000e220000000a00 */
[C---:B------:R-:W-:Y:S02]  /*10f0*/  IADD3 R111, PT, PT, R3.reuse, 0x60, RZ ;  /* 0x00000060036f7810 */ /* 0x040fe40007ffe0ff */
[----:B------:R-:W-:Y:S02]  /*1100*/  @P0 IADD3 R91, PT, PT, R3, 0x80, RZ ;  /* 0x00000080035b0810 */ /* 0x000fe40007ffe0ff */
[----:B------:R-:W-:Y:S01]  /*1110*/  @P1 IADD3 R95, PT, PT, R108, 0x80, RZ ;  /* 0x000000806c5f1810 */ /* 0x000fe20007ffe0ff */
[----:B------:R-:W-:Y:S02]  /*1120*/  IMAD.WIDE.U32 R110, R111, 0x10, R114 ;  /* 0x000000106f6e7825 */ /* 0x000fe400078e0072 */
[----:B------:R-:W1:Y:S03]  /*1130*/  @P1 LDC.64 R80, c[0x0][0x390] ;  /* 0x0000e400ff501b82 */ /* 0x000e660000000a00 */
[----:B------:R2:W-:Y:S01]  /*1140*/  STG.E.128 desc[UR6][R110.64], R96 ;  /* 0x000000606e007986 */ /* 0x0005e2000c101d06 */
[----:B0-----:R-:W-:-:S06]  /*1150*/  @P0 IMAD.WIDE.U32 R88, R91, 0x10, R88 ;  /* 0x000000105b580825 */ /* 0x001fcc00078e0058 */
[----:B------:R-:W3:Y:S01]  /*1160*/  @P0 LDG.E.128 R88, desc[UR6][R88.64] ;  /* 0x0000000658580981 */ /* 0x000ee2000c1e1d00 */
[----:B-1----:R-:W-:-:S05]  /*1170*/  @P1 IMAD.WIDE.U32 R80, R95, 0x10, R80 ;  /* 0x000000105f501825 */ /* 0x002fca00078e0050 */
[----:B------:R2:W5:Y:S01]  /*1180*/  @P1 LDG.E.128 R76, desc[UR6][R80.64] ;  /* 0x00000006504c1981 */ /* 0x000562000c1e1d00 */
[----:B------:R-:W-:Y:S01]  /*1190*/  BSSY.RECONVERGENT B0, `(.L_x_25881) ;  /* 0x0000023000007945 */ /* 0x000fe20003800200 */
[----:B---3--:R-:W-:Y:S02]  /*11a0*/  @P0 MOV R83, R91 ;  /* 0x0000005b00530202 */ /* 0x008fe40000000f00 */
[----:B------:R-:W-:Y:S02]  /*11b0*/  @P0 MOV R86, R90 ;  /* 0x0000005a00560202 */ /* 0x000fe40000000f00 */
[----:B------:R-:W-:Y:S02]  /*11c0*/  @P0 MOV R85, R89 ;  /* 0x0000005900550202 */ /* 0x000fe40000000f00 */
[----:B------:R-:W-:Y:S01]  /*11d0*/  @P0 MOV R84, R88 ;  /* 0x0000005800540202 */ /* 0x000fe20000000f00 */
[----:B--2---:R-:W-:Y:S06]  /*11e0*/  @!P0 BRA `(.L_x_25882) ;  /* 0x0000000000448947 */ /* 0x004fec0003800000 */
[----:B------:R-:W0:Y:S01]  /*11f0*/  @P3 LDC R91, c[0x0][0x40c] ;  /* 0x00010300ff5b3b82 */ /* 0x000e220000000800 */
[----:B------:R-:W-:Y:S02]  /*1200*/  MOV R90, R86 ;  /* 0x00000056005a7202 */ /* 0x000fe40000000f00 */
[----:B------:R-:W-:Y:S02]  /*1210*/  MOV R88, R84 ;  /* 0x0000005400587202 */ /* 0x000fe40000000f00 */
[----:B------:R-:W-:-:S03]  /*1220*/  MOV R89, R85 ;  /* 0x0000005500597202 */ /* 0x000fc60000000f00 */
[----:B------:R-:W1:Y:S08]  /*1230*/  @P3 LDC R81, c[0x0][0x40c] ;  /* 0x00010300ff513b82 */ /* 0x000e700000000800 */
[----:B------:R-:W2:Y:S01]  /*1240*/  @P3 LDC R80, c[0x0][0x40c] ;  /* 0x00010300ff503b82 */ /* 0x000ea20000000800 */
[----:B0----5:R-:W-:-:S04]  /*1250*/  @P3 FMUL.FTZ R91, R78, R91 ;  /* 0x0000005b4e5b3220 */ /* 0x021fc80000410000 */
[----:B------:R-:W-:Y:S01]  /*1260*/  @P3 FFMA.FTZ R90, R91, R70, R86 ;  /* 0x000000465b5a3223 */ /* 0x000fe20000010056 */
[----:B------:R-:W-:Y:S01]  /*1270*/  MOV R91, R83 ;  /* 0x00000053005b7202 */ /* 0x000fe20000000f00 */
        /* <DEDUP_REMOVED lines=8> */
.L_x_25882:
        /* <DEDUP_REMOVED lines=12> */
.L_x_25883:
[----:B------:R-:W-:Y:S05]  /*13c0*/  BSYNC.RECONVERGENT B0 ;  /* 0x0000000000007941 */ /* 0x000fea0003800200 */
.L_x_25881:
[----:B------:R-:W0:Y:S01]  /*13d0*/  @P0 LDC.64 R110, c[0x0][0x3a0] ;  /* 0x0000e800ff6e0b82 */ /* 0x000e220000000a00 */
[C---:B------:R-:W-:Y:S02]  /*13e0*/  IADD3 R117, PT, PT, R3.reuse, 0x80, RZ ;  /* 0x0000008003757810 */ /* 0x040fe40007ffe0ff */
[----:B------:R-:W-:Y:S02]  /*13f0*/  IADD3 R3, PT, PT, R3, 0xa0, RZ ;  /* 0x000000a003037810 */ /* 0x000fe40007ffe0ff */
        /* <DEDUP_REMOVED lines=31> */
.L_x_25885:
        /* <DEDUP_REMOVED lines=12> */
.L_x_25886:
[----:B------:R-:W-:Y:S05]  /*16b0*/  BSYNC.RECONVERGENT B0 ;  /* 0x0000000000007941 */ /* 0x000fea0003800200 */
.L_x_25884:
        /* <DEDUP_REMOVED lines=98> */
.L_x_25902:
[----:B-1----:R-:W-:Y:S01]  /*1ce0*/  FADD.FTZ R116, R115, R116 ;  /* 0x0000007473747221 */ /* 0x002fe20000010000 */
[----:B------:R-:W-:Y:S01]  /*1cf0*/  FMUL.FTZ R3, R80, R80 ;  /* 0x0000005050037220 */ /* 0x000fe20000410000 */
[----:B0-----:R-:W0:Y:S01]  /*1d00*/  @!P0 LDC.64 R114, c[0x0][0x3c8] ;  /* 0x0000f200ff728b82 */ /* 0x001e220000000a00 */
[----:B------:R-:W-:Y:S01]  /*1d10*/  BSSY.RECONVERGENT B0, `(.L_x_25888) ;  /* 0x000006c000007945 */ /* 0x000fe20003800200 */
[----:B------:R-:W-:Y:S02]  /*1d20*/  FFMA.FTZ R81, R116, R81, UR10 ;  /* 0x0000000a74517e23 */ /* 0x000fe40008010051 */
[----:B------:R-:W-:-:S04]  /*1d30*/  FSEL R82, R3, RZ, P2 ;  /* 0x000000ff03527208 */ /* 0x000fc80001000000 */
[----:B------:R-:W1:Y:S01]  /*1d40*/  @!P0 LDC.64 R116, c[0x0][0x3c0] ;  /* 0x0000f000ff748b82 */ /* 0x000e620000000a00 */
[----:B------:R-:W-:-:S06]  /*1d50*/  FADD.FTZ R81, R81, R82 ;  /* 0x0000005251517221 */ /* 0x000fcc0000010000 */
[----:B------:R-:W2:Y:S01]  /*1d60*/  MUFU.RSQ R81, R81 ;  /* 0x0000005100517308 */ /* 0x000ea20000001400 */
[----:B0-----:R-:W-:-:S04]  /*1d70*/  @!P0 IMAD.WIDE R114, R2, 0x4, R114 ;  /* 0x0000000402728825 */ /* 0x001fc800078e0272 */
[----:B-1----:R-:W-:-:S05]  /*1d80*/  @!P0 IMAD.WIDE R116, R2, 0x4, R116 ;  /* 0x0000000402748825 */ /* 0x002fca00078e0274 */
[----:B------:R0:W-:Y:S04]  /*1d90*/  @!P0 STG.E desc[UR6][R116.64], R80 ;  /* 0x0000005074008986 */ /* 0x0001e8000c101906 */
[----:B--2---:R0:W-:Y:S01]  /*1da0*/  @!P0 STG.E desc[UR6][R114.64], R81 ;  /* 0x0000005172008986 */ /* 0x0041e2000c101906 */
[----:B------:R-:W-:-:S13]  /*1db0*/  ISETP.GE.AND P0, PT, R112, 0x1, PT ;  /* 0x000000017000780c */ /* 0x000fda0003f06270 */
[----:B0-----:R-:W-:Y:S05]  /*1dc0*/  @!P0 BRA `(.L_x_25889) ;  /* 0x0000000400808947 */ /* 0x001fea0003800000 */
[----:B------:R-:W0:Y:S01]  /*1dd0*/  LDC.64 R114, c[0x0][0x428] ;  /* 0x00010a00ff727b82 */ /* 0x000e220000000a00 */
        /* <DEDUP_REMOVED lines=21> */
[----:B------:R-:W-:Y:S01]  /*1f30*/  LEA.HI.SX32 R3, R3, R0, 0x1e ;  /* 0x0000000003037211 */ /* 0x000fe200078ff2ff */
[C---:B------:R-:W-:Y:S01]  /*1f40*/  FMUL.FTZ R109, R81.reuse, R92 ;  /* 0x0000005c516d7220 */ /* 0x040fe20000410000 */
[C---:B------:R-:W-:Y:S01]  /*1f50*/  FMUL.FTZ R110, R81.reuse, R93 ;  /* 0x0000005d516e7220 */ /* 0x040fe20000410000 */
[C---:B------:R-:W-:Y:S01]  /*1f60*/  FMUL.FTZ R82, R81.reuse, R112 ;  /* 0x0000007051527220 */ /* 0x040fe20000410000 */
        /* <DEDUP_REMOVED lines=18> */
[----:B------:R-:W-:-:S03]  /*2090*/  IADD3 R121, PT, PT, R3, 0x20, RZ ;  /* 0x0000002003797810 */ /* 0x000fc60007ffe0ff */
[C---:B------:R-:W-:Y:S01]  /*20a0*/  FMUL.FTZ R94, R81.reuse, R94 ;  /* 0x0000005e515e7220 */ /* 0x040fe20000410000 */
[C---:B------:R-:W-:Y:S01]  /*20b0*/  FMUL.FTZ R95, R81.reuse, R95 ;  /* 0x0000005f515f7220 */ /* 0x040fe20000410000 */
[C---:B------:R-:W-:Y:S01]  /*20c0*/  FMUL.FTZ R104, R81.reuse, R104 ;  /* 0x0000006851687220 */ /* 0x040fe20000410000 */
[----:B------:R-:W-:Y:S01]  /*20d0*/  FMUL.FTZ R105, R81, R105 ;  /* 0x0000006951697220 */ /* 0x000fe20000410000 */
[----:B------:R-:W-:Y:S01]  /*20e0*/  IADD3 R119, PT, PT, R3, 0x40, RZ ;  /* 0x0000004003777810 */ /* 0x000fe20007ffe0ff */
        /* <DEDUP_REMOVED lines=8> */
[C---:B------:R-:W-:Y:S01]  /*2170*/  FMUL.FTZ R99, R81.reuse, R99 ;  /* 0x0000006351637220 */ /* 0x040fe20000410000 */
[----:B------:R-:W-:Y:S01]  /*2180*/  FMUL.FTZ R106, R81, R106 ;  /* 0x0000006a516a7220 */ /* 0x000fe20000410000 */
[----:B------:R-:W-:Y:S01]  /*2190*/  IADD3 R109, PT, PT, R3, 0x80, RZ ;  /* 0x00000080036d7810 */ /* 0x000fe20007ffe0ff */
[----:B------:R-:W-:Y:S01]  /*21a0*/  FMUL.FTZ R107, R81, R107 ;  /* 0x0000006b516b7220 */ /* 0x000fe20000410000 */
[----:B------:R0:W-:Y:S01]  /*21b0*/  STG.E.128 desc[UR6][R122.64], R88 ;  /* 0x000000587a007986 */ /* 0x0001e2000c101d06 */
[----:B------:R-:W-:Y:S01]  /*21c0*/  IADD3 R3, PT, PT, R3, 0xa0, RZ ;  /* 0x000000a003037810 */ /* 0x000fe20007ffe0ff */
[C---:B------:R-:W-:Y:S01]  /*21d0*/  FMUL.FTZ R87, R81.reuse, R87 ;  /* 0x0000005751577220 */ /* 0x040fe20000410000 */
[----:B------:R-:W-:Y:S01]  /*21e0*/  FMUL.FTZ R80, R81, R80 ;  /* 0x0000005051507220 */ /* 0x000fe20000410000 */
        /* <DEDUP_REMOVED lines=14> */
[----:B0-----:R-:W-:Y:S01]  /*22d0*/  FFMA.FTZ R88, R94, R8, R32 ;  /* 0x000000085e587223 */ /* 0x001fe20000010020 */
[----:B------:R-:W-:Y:S01]  /*22e0*/  FFMA.FTZ R89, R95, R9, R33 ;  /* 0x000000095f597223 */ /* 0x000fe20000010021 */
[----:B------:R-:W-:Y:S01]  /*22f0*/  FFMA.FTZ R90, R104, R10, R34 ;  /* 0x0000000a685a7223 */ /* 0x000fe20000010022 */
[----:B------:R-:W-:Y:S01]  /*2300*/  FFMA.FTZ R91, R105, R11, R35 ;  /* 0x0000000b695b7223 */ /* 0x000fe20000010023 */
[----:B------:R-:W-:Y:S01]  /*2310*/  FFMA.FTZ R105, R106, R25, R49 ;  /* 0x000000196a697223 */ /* 0x000fe20000010031 */
[----:B------:R-:W-:Y:S01]  /*2320*/  FFMA.FTZ R94, R111, R22, R46 ;  /* 0x000000166f5e7223 */ /* 0x000fe2000001002e */
[----:B------:R-:W-:Y:S01]  /*2330*/  FFMA.FTZ R95, R112, R23, R47 ;  /* 0x00000017705f7223 */ /* 0x000fe2000001002f */
[----:B------:R-:W-:Y:S01]  /*2340*/  FFMA.FTZ R106, R107, R26, R50 ;  /* 0x0000001a6b6a7223 */ /* 0x000fe20000010032 */
[----:B------:R-:W-:-:S04]  /*2350*/  IMAD.WIDE.U32 R114, R3, 0x10, R114 ;  /* 0x0000001003727825 */ /* 0x000fc800078e0072 */
[----:B------:R-:W-:Y:S01]  /*2360*/  FFMA.FTZ R104, R87, R24, R48 ;  /* 0x0000001857687223 */ /* 0x000fe20000010030 */
[----:B------:R-:W-:Y:S01]  /*2370*/  FFMA.FTZ R107, R80, R27, R51 ;  /* 0x0000001b506b7223 */ /* 0x000fe20000010033 */
[----:B------:R0:W-:Y:S04]  /*2380*/  STG.E.128 desc[UR6][R120.64], R88 ;  /* 0x0000005878007986 */ /* 0x0001e8000c101d06 */
[----:B------:R0:W-:Y:S04]  /*2390*/  STG.E.128 desc[UR6][R118.64], R100 ;  /* 0x0000006476007986 */ /* 0x0001e8000c101d06 */
[----:B------:R0:W-:Y:S04]  /*23a0*/  STG.E.128 desc[UR6][R116.64], R96 ;  /* 0x0000006074007986 */ /* 0x0001e8000c101d06 */
[----:B------:R0:W-:Y:S04]  /*23b0*/  STG.E.128 desc[UR6][R108.64], R92 ;  /* 0x0000005c6c007986 */ /* 0x0001e8000c101d06 */
[----:B------:R0:W-:Y:S02]  /*23c0*/  STG.E.128 desc[UR6][R114.64], R104 ;  /* 0x0000006872007986 */ /* 0x0001e4000c101d06 */
.L_x_25889:
[----:B------:R-:W-:Y:S05]  /*23d0*/  BSYNC.RECONVERGENT B0 ;  /* 0x0000000000007941 */ /* 0x000fea0003800200 */
.L_x_25888:
[----:B------:R-:W1:Y:S02]  /*23e0*/  LDC.64 R80, c[0x0][0x380] ;  /* 0x0000e000ff507b82 */ /* 0x000e640000000a00 */
[----:B-1----:R-:W-:-:S04]  /*23f0*/  LEA R2, R80, R2, 0x2 ;  /* 0x0000000250027211 */ /* 0x002fc800078e10ff */
[----:B------:R-:W-:-:S13]  /*2400*/  ISETP.GE.AND P0, PT, R2, R81, PT ;  /* 0x000000510200720c */ /* 0x000fda0003f06270 */
[----:B------:R-:W-:Y:S05]  /*2410*/  @!P0 BRA `(.L_x_25890) ;  /* 0xffffffe0001c8947 */ /* 0x000fea000383ffff */
[----:B------:R-:W-:Y:S05]  /*2420*/  EXIT ;  /* 0x000000000000794d */ /* 0x000fea0003800000 */
.L_x_25887:
        /* <DEDUP_REMOVED lines=8> */
.L_x_25892:
[----:B------:R-:W-:Y:S05]  /*24b0*/  BSYNC B0 ;  /* 0x0000000000007941 */ /* 0x000fea0003800000 */
.L_x_25891:
        /* <DEDUP_REMOVED lines=10> */
.L_x_25893:
[----:B------:R-:W-:Y:S01]  /*2560*/  HFMA2 R119, -RZ, RZ, 0, 2.384185791015625e-07 ;  /* 0x00000004ff777431 */ /* 0x000fe200000001ff */
[----:B------:R-:W-:-:S05]  /*2570*/  MOV R3, R116 ;  /* 0x0000007400037202 */ /* 0x000fca0000000f00 */
[----:B------:R-:W-:-:S05]  /*2580*/  FADD.FTZ R95, R82, R3 ;  /* 0x00000003525f7221 */ /* 0x000fca0000010000 */
[----:B------:R-:W-:-:S07]  /*2590*/  MOV R118, R95 ;  /* 0x0000005f00767202 */ /* 0x000fce0000000f00 */
[----:B------:R-:W-:Y:S05]  /*25a0*/  WARPSYNC.COLLECTIVE R117, `(.L_x_25894) ;  /* 0x0000000075087348 */ /* 0x000fea0003c00000 */
[----:B------:R0:W1:Y:S02]  /*25b0*/  SHFL.BFLY P1, R116, R118, R119, R120 ;  /* 0x0c00007776747389 */ /* 0x0000640000020078 */
[----:B01----:R-:W-:Y:S05]  /*25c0*/  ENDCOLLECTIVE ;  /* 0x000000000000791b */ /* 0x003fea0003800000 */
.L_x_25894:
[----:B------:R-:W-:Y:S01]  /*25d0*/  HFMA2 R119, -RZ, RZ, 0, 4.76837158203125e-07 ;  /* 0x00000008ff777431 */ /* 0x000fe200000001ff */
[----:B------:R-:W-:-:S05]  /*25e0*/  MOV R114, R116 ;  /* 0x0000007400727202 */ /* 0x000fca0000000f00 */
[----:B------:R-:W-:-:S05]  /*25f0*/  FADD.FTZ R114, R95, R114 ;  /* 0x000000725f727221 */ /* 0x000fca0000010000 */
[----:B------:R-:W-:-:S07]  /*2600*/  MOV R118, R114 ;  /* 0x0000007200767202 */ /* 0x000fce0000000f00 */
[----:B------:R-:W-:Y:S05]  /*2610*/  WARPSYNC.COLLECTIVE R117, `(.L_x_25895) ;  /* 0x0000000075087348 */ /* 0x000fea0003c00000 */
[----:B------:R0:W1:Y:S02]  /*2620*/  SHFL.BFLY P1, R116, R118, R119, R120 ;  /* 0x0c00007776747389 */ /* 0x0000640000020078 */
[----:B01----:R-:W-:Y:S05]  /*2630*/  ENDCOLLECTIVE ;  /* 0x000000000000791b */ /* 0x003fea0003800000 */
.L_x_25895:
[----:B------:R-:W-:Y:S01]  /*2640*/  HFMA2 R119, -RZ, RZ, 0, 9.5367431640625e-07 ;  /* 0x00000010ff777431 */ /* 0x000fe200000001ff */
[----:B------:R-:W-:-:S05]  /*2650*/  MOV R3, R116 ;  /* 0x0000007400037202 */ /* 0x000fca0000000f00 */
[----:B------:R-:W-:-:S05]  /*2660*/  FADD.FTZ R115, R114, R3 ;  /* 0x0000000372737221 */ /* 0x000fca0000010000 */
[----:B------:R-:W-:-:S07]  /*2670*/  MOV R118, R115 ;  /* 0x0000007300767202 */ /* 0x000fce0000000f00 */
[----:B------:R-:W-:Y:S05]  /*2680*/  WARPSYNC.COLLECTIVE R117, `(.L_x_25896) ;  /* 0x0000000075087348 */ /* 0x000fea0003c00000 */
[----:B------:R0:W1:Y:S02]  /*2690*/  SHFL.BFLY P1, R116, R118, R119, R120 ;  /* 0x0c00007776747389 */ /* 0x0000640000020078 */
[----:B01----:R-:W-:Y:S05]  /*26a0*/  ENDCOLLECTIVE ;  /* 0x000000000000791b */ /* 0x003fea0003800000 */
.L_x_25896:
        /* <DEDUP_REMOVED lines=55> */
.L_x_25897:
[----:B------:R-:W-:Y:S01]  /*2a20*/  HFMA2 R119, -RZ, RZ, 0, 1.1920928955078125e-07 ;  /* 0x00000002ff777431 */ /* 0x000fe200000001ff */
[----:B------:R-:W-:-:S05]  /*2a30*/  MOV R82, R116 ;  /* 0x0000007400527202 */ /* 0x000fca0000000f00 */
[----:B------:R-:W-:-:S05]  /*2a40*/  FADD.FTZ R82, R3, R82 ;  /* 0x0000005203527221 */ /* 0x000fca0000010000 */
[----:B------:R-:W-:-:S07]  /*2a50*/  MOV R118, R82 ;  /* 0x0000005200767202 */ /* 0x000fce0000000f00 */
[----:B------:R-:W-:Y:S05]  /*2a60*/  WARPSYNC.COLLECTIVE R117, `(.L_x_25898) ;  /* 0x0000000075087348 */ /* 0x000fea0003c00000 */
[----:B------:R0:W1:Y:S02]  /*2a70*/  SHFL.BFLY P1, R116, R118, R119, R120 ;  /* 0x0c00007776747389 */ /* 0x0000640000020078 */
[----:B01----:R-:W-:Y:S05]  /*2a80*/  ENDCOLLECTIVE ;  /* 0x000000000000791b */ /* 0x003fea0003800000 */
.L_x_25898:
[----:B------:R-:W-:Y:S01]  /*2a90*/  HFMA2 R119, -RZ, RZ, 0, 2.384185791015625e-07 ;  /* 0x00000004ff777431 */ /* 0x000fe200000001ff */
[----:B------:R-:W-:-:S05]  /*2aa0*/  MOV R95, R116 ;  /* 0x00000074005f7202 */ /* 0x000fca0000000f00 */
[----:B------:R-:W-:-:S05]  /*2ab0*/  FADD.FTZ R95, R82, R95 ;  /* 0x0000005f525f7221 */ /* 0x000fca0000010000 */
[----:B------:R-:W-:-:S07]  /*2ac0*/  MOV R118, R95 ;  /* 0x0000005f00767202 */ /* 0x000fce0000000f00 */
[----:B------:R-:W-:Y:S05]  /*2ad0*/  WARPSYNC.COLLECTIVE R117, `(.L_x_25899) ;  /* 0x0000000075087348 */ /* 0x000fea0003c00000 */
[----:B------:R0:W1:Y:S02]  /*2ae0*/  SHFL.BFLY P1, R116, R118, R119, R120 ;  /* 0x0c00007776747389 */ /* 0x0000640000020078 */
[----:B01----:R-:W-:Y:S05]  /*2af0*/  ENDCOLLECTIVE ;  /* 0x000000000000791b */ /* 0x003fea0003800000 */
.L_x_25899:
[----:B------:R-:W-:Y:S01]  /*2b00*/  HFMA2 R119, -RZ, RZ, 0, 4.76837158203125e-07 ;  /* 0x00000008ff777431 */ /* 0x000fe200000001ff */
[----:B------:R-:W-:-:S05]  /*2b10*/  MOV R114, R116 ;  /* 0x0000007400727202 */ /* 0x000fca0000000f00 */
[----:B------:R-:W-:-:S05]  /*2b20*/  FADD.FTZ R114, R95, R114 ;  /* 0x000000725f727221 */ /* 0x000fca0000010000 */
[----:B------:R-:W-:-:S07]  /*2b30*/  MOV R118, R114 ;  /* 0x0000007200767202 */ /* 0x000fce0000000f00 */
[----:B------:R-:W-:Y:S05]  /*2b40*/  WARPSYNC.COLLECTIVE R117, `(.L_x_25900) ;  /* 0x0000000075087348 */ /* 0x000fea0003c00000 */
[----:B------:R0:W1:Y:S02]  /*2b50*/  SHFL.BFLY P1, R116, R118, R119, R120 ;  /* 0x0c00007776747389 */ /* 0x0000640000020078 */
[----:B01----:R-:W-:Y:S05]  /*2b60*/  ENDCOLLECTIVE ;  /* 0x000000000000791b */ /* 0x003fea0003800000 */
.L_x_25900:
[----:B------:R-:W-:Y:S01]  /*2b70*/  HFMA2 R119, -RZ, RZ, 0, 9.5367431640625e-07 ;  /* 0x00000010ff777431 */ /* 0x000fe200000001ff */
[----:B------:R-:W-:-:S05]  /*2b80*/  MOV R115, R116 ;  /* 0x0000007400737202 */ /* 0x000fca0000000f00 */
[----:B------:R-:W-:-:S05]  /*2b90*/  FADD.FTZ R115, R114, R115 ;  /* 0x0000007372737221 */ /* 0x000fca0000010000 */
[----:B------:R-:W-:-:S07]  /*2ba0*/  MOV R118, R115 ;  /* 0x0000007300767202 */ /* 0x000fce0000000f00 */
[----:B------:R-:W-:Y:S05]  /*2bb0*/  WARPSYNC.COLLECTIVE R117, `(.L_x_25901) ;  /* 0x0000000075087348 */ /* 0x000fea0003c00000 */
[----:B------:R0:W1:Y:S02]  /*2bc0*/  SHFL.BFLY P1, R116, R118, R119, R120 ;  /* 0x0c00007776747389 */ /* 0x0000640000020078 */
[----:B01----:R-:W-:Y:S05]  /*2bd0*/  ENDCOLLECTIVE ;  /* 0x000000000000791b */ /* 0x003fea0003800000 */
.L_x_25901:
[----:B------:R-:W-:Y:S05]  /*2be0*/  BRA `(.L_x_25902) ;  /* 0xfffffff0003c7947 */ /* 0x000fea000383ffff */
.L_x_25903:
        /* <DEDUP_REMOVED lines=9> */
.L_x_28853:


//--------------------- .text._ZN10layer_norm13ln_fwd_kernelINS_13Kernel_traitsIfffffjLj768ELj1ELj4ELj1ELj16ENS_18Kernel_traits_baseILj768EfffffjLj128EEEEELb1ELb0ELb0ELb0EEEvNS_9FwdParamsE --------------------------
	.section	.text._ZN10layer_norm13ln_fwd_kernelINS_13Kernel_traitsIfffffjLj768ELj1ELj4ELj1ELj16ENS_18Kernel_traits_baseILj768EfffffjLj128EEEEELb1ELb0ELb0ELb0EEEvNS_9FwdParamsE,"ax",@progbits
	.align	128
        .global         _ZN10layer_norm13ln_fwd_kernelINS_13Kernel_traitsIfffffjLj768ELj1ELj4ELj1ELj16ENS_18Kernel_traits_baseILj768EfffffjLj128EEEEELb1ELb0ELb0ELb0EEEvNS_9FwdParamsE
        .type           _ZN10layer_norm13ln_fwd_kernelINS_13Kernel_traitsIfffffjLj768ELj1ELj4ELj1ELj16ENS_18Kernel_traits_baseILj768EfffffjLj128EEEEELb1ELb0ELb0ELb0EEEvNS_9FwdParamsE,@function
        .size           _ZN10layer_norm13ln_fwd_kernelINS_13Kernel_traitsIfffffjLj768ELj1ELj4ELj1ELj16ENS_18Kernel_traits_baseILj768EfffffjLj128EEEEELb1ELb0ELb0ELb0EEEvNS_9FwdParamsE,(.L_x_28854 - _ZN10layer_norm13ln_fwd_kernelINS_13Kernel_traitsIfffffjLj768ELj1ELj4ELj1ELj16ENS_18Kernel_traits_baseILj768EfffffjLj128EEEEELb1ELb0ELb0ELb0EEEvNS_9FwdParamsE)
        .other          _ZN10layer_norm13ln_fwd_kernelINS_13Kernel_traitsIfffffjLj768ELj1ELj4ELj1ELj16ENS_18Kernel_traits_baseILj768EfffffjLj128EEEEELb1ELb0ELb0ELb0EEEvNS_9FwdParamsE,@"STO_CUDA_ENTRY STV_DEFAULT"
_ZN10layer_norm13ln_fwd_kernelINS_13Kernel_traitsIfffffjLj768ELj1ELj4ELj1ELj16ENS_18Kernel_traits_baseILj768EfffffjLj128EEEEELb1ELb0ELb0ELb0EEEvNS_9FwdParamsE:
.text._ZN10layer_norm13ln_fwd_kernelINS_13Kernel_traitsIfffffjLj768ELj1ELj4ELj1ELj16ENS_18Kernel_traits_baseILj768EfffffjLj128EEEEELb1ELb0ELb0ELb0EEEvNS_9FwdParamsE:
        /* <DEDUP_REMOVED lines=20> */
[----:B------:R-:W-:Y:S02]  /*0140*/  LEA.HI R0, R0, R11, RZ, 0x2 ;  /* 0x0000000b00007211 */ /* 0x000fe400078f10ff */
[----:B-1----:R-:W-:-:S04]  /*0150*/  LOP3.LUT R11, R88, 0x1f, RZ, 0xc, !PT ;  /* 0x0000001f580b7812 */ /* 0x002fc800078e0cff */
[----:B------:R-:W-:Y:S01]  /*0160*/  LEA.HI.SX32 R11, R0, R11, 0x1e ;  /* 0x0000000b000b7211 */ /* 0x000fe200078ff2ff */
[----:B---3--:R-:W-:Y:S01]  /*0170*/  USHF.L.U32 UR4, UR5, 0x2, URZ ;  /* 0x0000000205047899 */ /* 0x008fe200080006ff */
[----:B--2---:R-:W-:Y:S02]  /*0180*/  @P0 R2UR UR7, R3 ;  /* 0x00000000030702ca */ /* 0x004fe400000e0000 */
[----:B------:R-:W0:Y:S01]  /*0190*/  LDC R3, c[0x0][0x360] ;  /* 0x0000d800ff037b82 */ /* 0x000e220000000800 */
[----:B------:R-:W-:Y:S02]  /*01a0*/  @P0 R2UR UR6, R2 ;  /* 0x00000000020602ca */ /* 0x000fe400000e0000 */
[----:B-----5:R-:W-:Y:S02]  /*01b0*/  @P0 IADD3 R4, P1, PT, R6, R9, RZ ;  /* 0x0000000906040210 */ /* 0x020fe40007f3e0ff */
[----:B------:R-:W-:-:S06]  /*01c0*/  SHF.R.U32.HI R9, RZ, 0x5, R88 ;  /* 0x00000005ff097819 */ /* 0x000fcc0000011658 */
[----:B------:R-:W-:Y:S01]  /*01d0*/  UIADD3 UR15, UPT, UPT, UR7, -0x4498517b, URZ ;  /* 0xbb67ae85070f7890 */ /* 0x000fe2000fffe0ff */
[----:B------:R-:W-:Y:S01]  /*01e0*/  @P0 IADD3.X R5, PT, PT, RZ, R7, RZ, P1, !PT ;  /* 0x00000007ff050210 */ /* 0x000fe20000ffe4ff */
[----:B------:R-:W-:Y:S01]  /*01f0*/  UIADD3 UR17, UPT, UPT, UR7, 0x76cf5d0a, URZ ;  /* 0x76cf5d0a07117890 */ /* 0x000fe2000fffe0ff */
[----:B------:R-:W-:Y:S01]  /*0200*/  LOP3.LUT R9, R9, UR4, RZ, 0xfc, !PT ;  /* 0x0000000409097c12 */ /* 0x000fe2000f8efcff */
[----:B------:R-:W-:Y:S01]  /*0210*/  UIADD3 UR14, UPT, UPT, UR6, -0x61c88647, URZ ;  /* 0x9e3779b9060e7890 */ /* 0x000fe2000fffe0ff */
[--C-:B------:R-:W-:Y:S01]  /*0220*/  SHF.R.U64 R8, R4, 0x2, R5.reuse ;  /* 0x0000000204087819 */ /* 0x100fe20000001205 */
[----:B------:R-:W-:Y:S01]  /*0230*/  UIADD3 UR16, UPT, UPT, UR6, 0x3c6ef372, URZ ;  /* 0x3c6ef37206107890 */ /* 0x000fe2000fffe0ff */
[----:B------:R-:W-:Y:S01]  /*0240*/  SHF.R.U32.HI R7, RZ, 0x2, R5 ;  /* 0x00000002ff077819 */ /* 0x000fe20000011605 */
[----:B------:R-:W-:Y:S02]  /*0250*/  UIADD3 UR18, UPT, UPT, UR6, -0x255992d5, URZ ;  /* 0xdaa66d2b06127890 */ /* 0x000fe4000fffe0ff */
[----:B------:R-:W-:-:S02]  /*0260*/  UIADD3 UR19, UPT, UPT, UR7, 0x32370b8f, URZ ;  /* 0x32370b8f07137890 */ /* 0x000fc4000fffe0ff */
[----:B------:R-:W-:Y:S01]  /*0270*/  UIADD3 UR20, UPT, UPT, UR6, 0x78dde6e4, URZ ;  /* 0x78dde6e406147890 */ /* 0x000fe2000fffe0ff */
[----:B0-----:R-:W-:Y:S01]  /*0280*/  IMAD R10, R3, UR5, R88 ;  /* 0x00000005030a7c24 */ /* 0x001fe2000f8e0258 */
[----:B------:R-:W-:Y:S01]  /*0290*/  LOP3.LUT R88, R88, 0x1f, RZ, 0xc0, !PT ;  /* 0x0000001f58587812 */ /* 0x000fe200078ec0ff */
        /* <DEDUP_REMOVED lines=40> */
[----:B------:R-:W1:Y:S03]  /*0520*/  @P0 LDC.64 R2, c[0x0][0x3d0] ;  /* 0x0000f400ff020b82 */ /* 0x000e660000000a00 */
[----:B------:R-:W-:Y:S01]  /*0530*/  @P3 VIADD R5, R5, 0x20 ;  /* 0x0000002005053836 */ /* 0x000fe20000000000 */
[----:B------:R0:W5:Y:S03]  /*0540*/  @P3 LDG.E.128 R28, desc[UR8][R64.64] ;  /* 0x00000008401c3981 */ /* 0x000166000c1e1d00 */
[C---:B--2---:R-:W-:Y:S01]  /*0550*/  @P4 IMAD.WIDE.U32 R66, R5.reuse, 0x10, R66 ;  /* 0x0000001005424825 */ /* 0x044fe200078e0042 */
[----:B------:R-:W2:Y:S04]  /*0560*/  @P0 LDC.64 R12, c[0x0][0x438] ;  /* 0x00010e00ff0c0b82 */ /* 0x000ea80000000a00 */
[----:B------:R0:W5:Y:S01]  /*0570*/  @P4 LDG.E.128 R24, desc[UR8][R66.64] ;  /* 0x0000000842184981 */ /* 0x000162000c1e1d00 */
[----:B---3--:R-:W-:-:S05]  /*0580*/  @P4 IMAD.WIDE.U32 R68, R5, 0x10, R68 ;  /* 0x0000001005444825 */ /* 0x008fca00078e0044 */
[----:B------:R0:W5:Y:S01]  /*0590*/  @P4 LDG.E.128 R20, desc[UR8][R68.64] ;  /* 0x0000000844144981 */ /* 0x000162000c1e1d00 */
[----:B-1----:R-:W-:-:S05]  /*05a0*/  @P0 IMAD.WIDE.U32 R2, R88, 0x10, R2 ;  /* 0x0000001058020825 */ /* 0x002fca00078e0002 */
[----:B------:R0:W5:Y:S01]  /*05b0*/  @P0 LDG.E.128 R56, desc[UR8][R2.64] ;  /* 0x0000000802380981 */ /* 0x000162000c1e1d00 */
[----:B--2---:R-:W-:-:S05]  /*05c0*/  @P0 IMAD.WIDE.U32 R12, R88, 0x10, R12 ;  /* 0x00000010580c0825 */ /* 0x004fca00078e000c */
[----:B------:R0:W5:Y:S01]  /*05d0*/  @P0 LDG.E.128 R52, desc[UR8][R12.64] ;  /* 0x000000080c340981 */ /* 0x000162000c1e1d00 */
        /* <DEDUP_REMOVED lines=10> */
.L_x_25905:
[C---:B------:R-:W-:Y:S02]  /*0680*/  ISETP.GE.U32.AND P1, PT, R11.reuse, 0x40, PT ;  /* 0x000000400b00780c */ /* 0x040fe40003f26070 */
[C---:B------:R-:W-:Y:S02]  /*0690*/  ISETP.GE.U32.AND P0, PT, R11.reuse, 0x20, PT ;  /* 0x000000200b00780c */ /* 0x040fe40003f06070 */
[----:B------:R-:W-:Y:S02]  /*06a0*/  MOV R5, R88 ;  /* 0x0000005800057202 */ /* 0x000fe40000000f00 */
[C---:B------:R-:W-:Y:S02]  /*06b0*/  ISETP.GE.U32.AND P2, PT, R11.reuse, 0x60, PT ;  /* 0x000000600b00780c */ /* 0x040fe40003f46070 */
[C---:B------:R-:W-:Y:S02]  /*06c0*/  ISETP.GE.U32.AND P3, PT, R11.reuse, 0x80, PT ;  /* 0x000000800b00780c */ /* 0x040fe40003f66070 */
[----:B------:R-:W-:-:S02]  /*06d0*/  ISETP.GE.U32.AND P4, PT, R11, 0xa0, PT ;  /* 0x000000a00b00780c */ /* 0x000fc40003f86070 */
[----:B------:R-:W-:Y:S01]  /*06e0*/  ISETP.GE.U32.AND P5, PT, R11, 0xc0, PT ;  /* 0x000000c00b00780c */ /* 0x000fe20003fa6070 */
[----:B------:R-:W0:Y:S02]  /*06f0*/  @P1 LDC.64 R2, c[0x0][0x3d0] ;  /* 0x0000f400ff021b82 */ /* 0x000e240000000a00 */
[----:B------:R-:W-:-:S06]  /*0700*/  @P0 LOP3.LUT R5, R88, 0x20, RZ, 0xfc, !PT ;  /* 0x0000002058050812 */ /* 0x000fcc00078efcff */
[----:B------:R-:W1:Y:S08]  /*0710*/  @P2 LDC.64 R22, c[0x0][0x3d0] ;  /* 0x0000f400ff162b82 */ /* 0x000e700000000a00 */
[----:B------:R-:W2:Y:S01]  /*0720*/  @P3 LDC.64 R28, c[0x0][0x3d0] ;  /* 0x0000f400ff1c3b82 */ /* 0x000ea20000000a00 */
[----:B0-----:R-:W-:-:S07]  /*0730*/  @P1 IMAD.WIDE.U32 R2, R5, 0x10, R2 ;  /* 0x0000001005021825 */ /* 0x001fce00078e0002 */
[----:B------:R-:W0:Y:S01]  /*0740*/  @P4 LDC.64 R30, c[0x0][0x3d0] ;  /* 0x0000f400ff1e4b82 */ /* 0x000e220000000a00 */
[----:B------:R-:W-:Y:S01]  /*0750*/  @P1 VIADD R5, R5, 0x20 ;  /* 0x0000002005051836 */ /* 0x000fe20000000000 */
[----:B------:R-:W5:Y:S03]  /*0760*/  @P1 LDG.E.128 R48, desc[UR8][R2.64] ;  /* 0x0000000802301981 */ /* 0x000f66000c1e1d00 */
[----:B-1----:R-:W-:-:S03]  /*0770*/  @P2 IMAD.WIDE.U32 R38, R5, 0x10, R22 ;  /* 0x0000001005262825 */ /* 0x002fc600078e0016 */
[----:B------:R-:W1:Y:S01]  /*0780*/  @P0 LDC.64 R20, c[0x0][0x3d0] ;  /* 0x0000f400ff140b82 */ /* 0x000e620000000a00 */
[----:B------:R-:W-:Y:S01]  /*0790*/  @P2 VIADD R5, R5, 0x20 ;  /* 0x0000002005052836 */ /* 0x000fe20000000000 */
[----:B------:R3:W5:Y:S03]  /*07a0*/  @P2 LDG.E.128 R40, desc[UR8][R38.64] ;  /* 0x0000000826282981 */ /* 0x000766000c1e1d00 */
[----:B--2---:R-:W-:-:S03]  /*07b0*/  @P3 IMAD.WIDE.U32 R44, R5, 0x10, R28 ;  /* 0x00000010052c3825 */ /* 0x004fc600078e001c */
[----:B------:R-:W2:Y:S01]  /*07c0*/  @P5 LDC.64 R36, c[0x0][0x3d0] ;  /* 0x0000f400ff245b82 */ /* 0x000ea20000000a00 */
[----:B------:R-:W-:Y:S02]  /*07d0*/  @P3 IADD3 R5, PT, PT, R5, 0x20, RZ ;  /* 0x0000002005053810 */ /* 0x000fe40007ffe0ff */
[----:B------:R-:W-:Y:S02]  /*07e0*/  CS2R R22, SRZ ;  /* 0x0000000000167805 */ /* 0x000fe4000001ff00 */
[----:B------:R-:W-:Y:S01]  /*07f0*/  CS2R R54, SRZ ;  /* 0x0000000000367805 */ /* 0x000fe2000001ff00 */
[----:B------:R4:W5:Y:S01]  /*0800*/  @P3 LDG.E.128 R32, desc[UR8][R44.64] ;  /* 0x000000082c203981 */ /* 0x000962000c1e1d00 */
[----:B0-----:R-:W-:-:S04]  /*0810*/  @P4 IMAD.WIDE.U32 R46, R5, 0x10, R30 ;  /* 0x00000010052e4825 */ /* 0x001fc800078e001e */
[----:B------:R-:W-:Y:S01]  /*0820*/  @P4 VIADD R5, R5, 0x20 ;  /* 0x0000002005054836 */ /* 0x000fe20000000000 */
[----:B------:R0:W5:Y:S01]  /*0830*/  @P4 LDG.E.128 R24, desc[UR8][R46.64] ;  /* 0x000000082e184981 */ /* 0x000162000c1e1d00 */
[----:B-1----:R-:W-:Y:S01]  /*0840*/  @P0 IMAD.WIDE.U32 R28, R88, 0x10, R20 ;  /* 0x00000010581c0825 */ /* 0x002fe200078e0014 */
[----:B------:R-:W-:Y:S02]  /*0850*/  CS2R R20, SRZ ;  /* 0x0000000000147805 */ /* 0x000fe4000001ff00 */
[----:B------:R-:W-:Y:S02]  /*0860*/  CS2R R30, SRZ ;  /* 0x00000000001e7805 */ /* 0x000fe4000001ff00 */
[----:B---3--:R-:W-:Y:S02]  /*0870*/  CS2R R38, SRZ ;  /* 0x0000000000267805 */ /* 0x008fe4000001ff00 */
[----:B----4-:R-:W-:Y:S01]  /*0880*/  CS2R R44, SRZ ;  /* 0x00000000002c7805 */ /* 0x010fe2000001ff00 */
[----:B------:R1:W5:Y:S01]  /*0890*/  @P0 LDG.E.128 R56, desc[UR8][R28.64] ;  /* 0x000000081c380981 */ /* 0x000362000c1e1d00 */
[----:B--2---:R-:W-:Y:S01]  /*08a0*/  @P5 IMAD.WIDE.U32 R36, R5, 0x10, R36 ;  /* 0x0000001005245825 */ /* 0x004fe200078e0024 */
[----:B0-----:R-:W-:-:S02]  /*08b0*/  CS2R R46, SRZ ;  /* 0x00000000002e7805 */ /* 0x001fc4000001ff00 */
[----:B------:R-:W-:Y:S02]  /*08c0*/  CS2R R52, SRZ ;  /* 0x0000000000347805 */ /* 0x000fe4000001ff00 */
[----:B------:R-:W-:Y:S02]  /*08d0*/  @P5 CS2R R14, SRZ ;  /* 0x00000000000e5805 */ /* 0x000fe4000001ff00 */
[----:B------:R-:W-:Y:S01]  /*08e0*/  @P5 CS2R R12, SRZ ;  /* 0x00000000000c5805 */ /* 0x000fe2000001ff00 */
[----:B------:R0:W5:Y:S01]  /*08f0*/  @P5 LDG.E.128 R16, desc[UR8][R36.64] ;  /* 0x0000000824105981 */ /* 0x000162000c1e1d00 */
[----:B-1----:R-:W-:Y:S02]  /*0900*/  CS2R R28, SRZ ;  /* 0x00000000001c7805 */ /* 0x002fe4000001ff00 */
[----:B0-----:R-:W-:-:S07]  /*0910*/  CS2R R36, SRZ ;  /* 0x0000000000247805 */ /* 0x001fce000001ff00 */
.L_x_25906:
[----:B------:R-:W-:Y:S05]  /*0920*/  BSYNC.RECONVERGENT B0 ;  /* 0x0000000000007941 */ /* 0x000fea0003800200 */
.L_x_25904:
        /* <DEDUP_REMOVED lines=72> */
[----:B0123--:R-:W-:-:S07]  /*0db0*/  IMAD R0, R63, -0x326172a9, RZ ;  /* 0xcd9e8d573f007824 */ /* 0x00ffce00078e02ff */
.L_x_26184:
[----:B------:R-:W0:Y:S01]  /*0dc0*/  @UP0 LDCU.64 UR4, c[0x0][0x3e0] ;  /* 0x00007c00ff0407ac */ /* 0x000e220008000a00 */
[----:B------:R-:W-:Y:S01]  /*0dd0*/  PLOP3.LUT P0, PT, PT, PT, UP0, 0x80, 0x8 ;  /* 0x000000000008781c */ /* 0x000fe20003f0f008 */
[----:B------:R-:W-:Y:S01]  /*0de0*/  HFMA2 R80, -RZ, RZ, 0, 2.384185791015625e-07 ;  /* 0x00000004ff507431 */ /* 0x000fe200000001ff */
[----:B------:R-:W-:Y:S01]  /*0df0*/  PLOP3.LUT P1, PT, PT, PT, UP0, 0x80, 0x8 ;  /* 0x000000000008781c */ /* 0x000fe20003f2f008 */
[----:B------:R-:W-:-:S10]  /*0e00*/  IMAD.MOV.U32 R90, RZ, RZ, 0x3f800000 ;  /* 0x3f800000ff5a7424 */ /* 0x000fd400078e00ff */
[----:B0-----:R-:W-:-:S05]  /*0e10*/  @P0 IMAD.WIDE R80, R9, R80, UR4 ;  /* 0x0000000409500e25 */ /* 0x001fca000f8e0250 */
[----:B-----5:R0:W5:Y:S01]  /*0e20*/  @P1 LDG.E R90, desc[UR8][R80.64] ;  /* 0x00000008505a1981 */ /* 0x020162000c1e1900 */
        /* <DEDUP_REMOVED lines=28> */
.L_x_28686:
[----:B------:R-:W-:Y:S05]  /*0ff0*/  BRX R92 -0x1000                                        (*"BRANCH_TARGETS .L_x_28687,.L_x_28688,.L_x_28689"*) ;  /* 0xfffffff05c007949 */ /* 0x000fea000383ffff */
.L_x_28689:
[----:B------:R-:W-:Y:S01]  /*1000*/  VIADD R94, R4, 0x1 ;  /* 0x00000001045e7836 */ /* 0x000fe20000000000 */
[----:B------:R-:W-:Y:S01]  /*1010*/  MOV R92, R2 ;  /* 0x00000002005c7202 */ /* 0x000fe20000000f00 */
[----:B------:R-:W-:Y:S01]  /*1020*/  IMAD.MOV.U32 R93, RZ, RZ, R5 ;  /* 0x000000ffff5d7224 */ /* 0x000fe200078e0005 */
[----:B------:R-:W-:Y:S06]  /*1030*/  BRA `(.L_x_25912) ;  /* 0x0000000000f47947 */ /* 0x000fec0003800000 */
.L_x_28687:
[----:B------:R-:W-:Y:S01]  /*1040*/  IMAD.MOV.U32 R92, RZ, RZ, R2 ;  /* 0x000000ffff5c7224 */ /* 0x000fe200078e0002 */
[----:B------:R-:W-:Y:S01]  /*1050*/  MOV R94, 0x3 ;  /* 0x00000003005e7802 */ /* 0x000fe20000000f00 */
[----:B------:R-:W-:Y:S01]  /*1060*/  IMAD.MOV.U32 R93, RZ, RZ, R6 ;  /* 0x000000ffff5d7224 */ /* 0x000fe200078e0006 */
[----:B------:R-:W-:Y:S06]  /*1070*/  BRA `(.L_x_25912) ;  /* 0x0000000000e47947 */ /* 0x000fec0003800000 */
.L_x_28688:
        /* <DEDUP_REMOVED lines=13> */
.L_x_25914:
[----:B------:R-:W-:Y:S05]  /*1150*/  BSYNC.RECONVERGENT B3 ;  /* 0x0000000000037941 */ /* 0x000fea0003800200 */
.L_x_25913:
        /* <DEDUP_REMOVED lines=43> */
.L_x_25912:
[----:B------:R-:W-:Y:S05]  /*1410*/  BSYNC.RECONVERGENT B2 ;  /* 0x0000000000027941 */ /* 0x000fea0003800200 */
.L_x_25911:
[----:B------:R-:W0:Y:S01]  /*1420*/  LDC R2, c[0x0][0x408] ;  /* 0x00010200ff027b82 */ /* 0x000e220000000800 */
[----:B------:R-:W-:Y:S01]  /*1430*/  I2FP.F32.U32 R4, R93 ;  /* 0x0000005d00047245 */ /* 0x000fe20000201000 */
[----:B------:R-:W-:Y:S01]  /*1440*/  IMAD.MOV.U32 R93, RZ, RZ, 0x2f800000 ;  /* 0x2f800000ff5d7424 */ /* 0x000fe200078e00ff */
[----:B------:R-:W-:Y:S01]  /*1450*/  ISETP.NE.AND P1, PT, R94, 0x1, PT ;  /* 0x000000015e00780c */ /* 0x000fe20003f25270 */
[----:B-----5:R-:W-:Y:S01]  /*1460*/  FMUL.FTZ R95, R80, R90 ;  /* 0x0000005a505f7220 */ /* 0x020fe20000410000 */
[----:B------:R-:W-:Y:S01]  /*1470*/  BSSY.RECONVERGENT B2, `(.L_x_25915) ;  /* 0x000004c000027945 */ /* 0x000fe20003800200 */
[----:B------:R-:W-:Y:S01]  /*1480*/  FFMA.FTZ R4, R4, R93, 1.1641532182693481445e-10 ;  /* 0x2f00000004047423 */ /* 0x000fe2000001005d */
[----:B------:R-:W-:Y:S01]  /*1490*/  IMAD.MOV.U32 R80, RZ, RZ, 0x2 ;  /* 0x00000002ff507424 */ /* 0x000fe200078e00ff */
[----:B------:R-:W1:Y:S01]  /*14a0*/  LDC R91, c[0x0][0x404] ;  /* 0x00010100ff5b7b82 */ /* 0x000e620000000800 */
[----:B0-----:R-:W-:Y:S02]  /*14b0*/  FMUL.FTZ R95, R95, R2 ;  /* 0x000000025f5f7220 */ /* 0x001fe40000410000 */
[----:B-1----:R-:W-:-:S02]  /*14c0*/  FSETP.GTU.FTZ.AND P0, PT, R4, R91, PT ;  /* 0x0000005b0400720b */ /* 0x002fc40003f1c000 */
        /* <DEDUP_REMOVED lines=13> */
.L_x_25917:
        /* <DEDUP_REMOVED lines=13> */
.L_x_25919:
[----:B------:R-:W-:Y:S05]  /*1670*/  BSYNC.RECONVERGENT B3 ;  /* 0x0000000000037941 */ /* 0x000fea0003800200 */
.L_x_25918:
        /* <DEDUP_REMOVED lines=43> */
.L_x_25916:
[----:B------:R-:W-:Y:S05]  /*1930*/  BSYNC.RECONVERGENT B2 ;  /* 0x0000000000027941 */ /* 0x000fea0003800200 */
.L_x_25915:
        /* <DEDUP_REMOVED lines=21> */
.L_x_25922:
        /* <DEDUP_REMOVED lines=13> */
.L_x_25924:
[----:B------:R-:W-:Y:S05]  /*1b60*/  BSYNC.RECONVERGENT B3 ;  /* 0x0000000000037941 */ /* 0x000fea0003800200 */
.L_x_25923:
        /* <DEDUP_REMOVED lines=43> */
.L_x_25921:
[----:B------:R-:W-:Y:S05]  /*1e20*/  BSYNC.RECONVERGENT B2 ;  /* 0x0000000000027941 */ /* 0x000fea0003800200 */
.L_x_25920:
        /* <DEDUP_REMOVED lines=21> */
.L_x_25927:
        /* <DEDUP_REMOVED lines=13> */
.L_x_25929:
[----:B------:R-:W-:Y:S05]  /*2050*/  BSYNC.RECONVERGENT B3 ;  /* 0x0000000000037941 */ /* 0x000fea0003800200 */
.L_x_25928:
        /* <DEDUP_REMOVED lines=43> */
.L_x_25926:
[----:B------:R-:W-:Y:S05]  /*2310*/  BSYNC.RECONVERGENT B2 ;  /* 0x0000000000027941 */ /* 0x000fea0003800200 */
.L_x_25925:
        /* <DEDUP_REMOVED lines=9> */
.L_x_25910:
        /* <DEDUP_REMOVED lines=16> */
.L_x_25933:
        /* <DEDUP_REMOVED lines=13> */
.L_x_25935:
[----:B------:R-:W-:Y:S05]  /*2580*/  BSYNC.RECONVERGENT B3 ;  /* 0x0000000000037941 */ /* 0x000fea0003800200 */
.L_x_25934:
        /* <DEDUP_REMOVED lines=41> */
[----:B------:R-:W-:-:S07]  /*2820*/  IMAD.MOV.U32 R86, RZ, RZ, RZ ;  /* 0x000000ffff567224 */ /* 0x000fce00078e00ff */
.L_x_25932:
[----:B------:R-:W-:Y:S05]  /*2830*/  BSYNC.RECONVERGENT B2 ;  /* 0x0000000000027941 */ /* 0x000fea0003800200 */
.L_x_25931:
[----:B------:R-:W0:Y:S01]  /*2840*/  LDC R2, c[0x0][0x404] ;  /* 0x00010100ff027b82 */ /* 0x000e220000000800 */
[----:B------:R-:W-:Y:S01]  /*2850*/  I2FP.F32.U32 R4, R85 ;  /* 0x0000005500047245 */ /* 0x000fe20000201000 */
[----:B------:R-:W-:Y:S01]  /*2860*/  HFMA2 R85, -RZ, RZ, 0.1171875, 0 ;  /* 0x2f800000ff557431 */ /* 0x000fe200000001ff */
[----:B------:R-:W-:Y:S01]  /*2870*/  ISETP.NE.AND P1, PT, R86, 0x1, PT ;  /* 0x000000015600780c */ /* 0x000fe20003f25270 */
[----:B------:R-:W-:Y:S01]  /*2880*/  BSSY.RECONVERGENT B2, `(.L_x_25936) ;  /* 0x000004a000027945 */ /* 0x000fe20003800200 */
[----:B------:R-:W-:Y:S02]  /*2890*/  IMAD.MOV.U32 R91, RZ, RZ, 0x2 ;  /* 0x00000002ff5b7424 */ /* 0x000fe400078e00ff */
[----:B------:R-:W-:Y:S01]  /*28a0*/  FFMA.FTZ R87, R4, R85, 1.1641532182693481445e-10 ;  /* 0x2f00000004577423 */ /* 0x000fe20000010055 */
[----:B------:R-:W1:Y:S01]  /*28b0*/  LDC R84, c[0x0][0x408] ;  /* 0x00010200ff547b82 */ /* 0x000e620000000800 */
[----:B------:R-:W-:-:S03]  /*28c0*/  IMAD.MOV.U32 R4, RZ, RZ, R0 ;  /* 0x000000ffff047224 */ /* 0x000fc600078e0000 */
[----:B0-----:R-:W-:Y:S01]  /*28d0*/  FSETP.LE.FTZ.AND P0, PT, R87, R2, PT ;  /* 0x000000025700720b */ /* 0x001fe20003f13000 */
[----:B-----5:R-:W-:-:S04]  /*28e0*/  FMUL.FTZ R87, R80, R90 ;  /* 0x0000005a50577220 */ /* 0x020fc80000410000 */
        /* <DEDUP_REMOVED lines=10> */
.L_x_25938:
        /* <DEDUP_REMOVED lines=13> */
.L_x_25940:
[----:B------:R-:W-:Y:S05]  /*2a60*/  BSYNC.RECONVERGENT B3 ;  /* 0x0000000000037941 */ /* 0x000fea0003800200 */
.L_x_25939:
        /* <DEDUP_REMOVED lines=43> */
.L_x_25937:
[----:B------:R-:W-:Y:S05]  /*2d20*/  BSYNC.RECONVERGENT B2 ;  /* 0x0000000000027941 */ /* 0x000fea0003800200 */
.L_x_25936:
[----:B------:R-:W-:Y:S01]  /*2d30*/  ISETP.NE.AND P2, PT, R91, 0x1, PT ;  /* 0x000000015b00780c */ /* 0x000fe20003f45270 */
[----:B------:R-:W-:Y:S01]  /*2d40*/  FMUL.FTZ R81, R81, R90 ;  /* 0x0000005a51517220 */ /* 0x000fe20000410000 */
[----:B------:R-:W-:Y:S01]  /*2d50*/  I2FP.F32.U32 R4, R4 ;  /* 0x0000000400047245 */ /* 0x000fe20000201000 */
[----:B------:R-:W-:Y:S01]  /*2d60*/  BSSY.RECONVERGENT B2, `(.L_x_25941) ;  /* 0x0000048000027945 */ /* 0x000fe20003800200 */
[----:B------:R-:W-:Y:S02]  /*2d70*/  HFMA2 R93, -RZ, RZ, 0, 1.1920928955078125e-07 ;  /* 0x00000002ff5d7431 */ /* 0x000fe400000001ff */
[----:B------:R-:W-:Y:S01]  /*2d80*/  FMUL.FTZ R81, R81, R84 ;  /* 0x0000005451517220 */ /* 0x000fe20000410000 */
[----:B------:R-:W-:Y:S01]  /*2d90*/  FFMA.FTZ R87, R4, R85, 1.1641532182693481445e-10 ;  /* 0x2f00000004577423 */ /* 0x000fe20000010055 */
[----:B------:R-:W-:-:S04]  /*2da0*/  IMAD.MOV.U32 R4, RZ, RZ, R0 ;  /* 0x000000ffff047224 */ /* 0x000fc800078e0000 */
        /* <DEDUP_REMOVED lines=10> */
.L_x_25943:
        /* <DEDUP_REMOVED lines=13> */
.L_x_25945:
[----:B------:R-:W-:Y:S05]  /*2f20*/  BSYNC.RECONVERGENT B3 ;  /* 0x0000000000037941 */ /* 0x000fea0003800200 */
.L_x_25944:
        /* <DEDUP_REMOVED lines=43> */
.L_x_25942:
[----:B------:R-:W-:Y:S05]  /*31e0*/  BSYNC.RECONVERGENT B2 ;  /* 0x0000000000027941 */ /* 0x000fea0003800200 */
.L_x_25941:
[----:B------:R-:W-:Y:S01]  /*31f0*/  I2FP.F32.U32 R4, R4 ;  /* 0x0000000400047245 */ /* 0x000fe20000201000 */
[----:B------:R-:W-:Y:S01]  /*3200*/  BSSY.RECONVERGENT B2, `(.L_x_25946) ;  /* 0x000004a000027945 */ /* 0x000fe20003800200 */
[----:B------:R-:W-:-:S03]  /*3210*/  ISETP.NE.AND P3, PT, R93, 0x1, PT ;  /* 0x000000015d00780c */ /* 0x000fc60003f65270 */
[----:B------:R-:W-:Y:S01]  /*3220*/  FFMA.FTZ R87, R4, R85, 1.1641532182693481445e-10 ;  /* 0x2f00000004577423 */ /* 0x000fe20000010055 */
[----:B------:R-:W-:-:S04]  /*3230*/  IMAD.MOV.U32 R4, RZ, RZ, 0x2 ;  /* 0x00000002ff047424 */ /* 0x000fc800078e00ff */
[----:B------:R-:W-:Y:S01]  /*3240*/  FSETP.LE.FTZ.AND P2, PT, R87, R2, PT ;  /* 0x000000025700720b */ /* 0x000fe20003f53000 */
[----:B------:R-:W-:Y:S01]  /*3250*/  FMUL.FTZ R87, R82, R90 ;  /* 0x0000005a52577220 */ /* 0x000fe20000410000 */
[----:B------:R-:W-:-:S03]  /*3260*/  MOV R82, R0 ;  /* 0x0000000000527202 */ /* 0x000fc60000000f00 */
[----:B------:R-:W-:Y:S01]  /*3270*/  FMUL.FTZ R86, R87, R84 ;  /* 0x0000005457567220 */ /* 0x000fe20000410000 */
        /* <DEDUP_REMOVED lines=9> */
.L_x_25948:
        /* <DEDUP_REMOVED lines=13> */
.L_x_25950:
[----:B------:R-:W-:Y:S05]  /*33e0*/  BSYNC.RECONVERGENT B3 ;  /* 0x0000000000037941 */ /* 0x000fea0003800200 */
.L_x_25949:
        /* <DEDUP_REMOVED lines=43> */
.L_x_25947:
[----:B------:R-:W-:Y:S05]  /*36a0*/  BSYNC.RECONVERGENT B2 ;  /* 0x0000000000027941 */ /* 0x000fea0003800200 */
.L_x_25946:
[----:B------:R-:W-:Y:S01]  /*36b0*/  I2FP.F32.U32 R82, R82 ;  /* 0x0000005200527245 */ /* 0x000fe20000201000 */
[----:B------:R-:W-:Y:S01]  /*36c0*/  FMUL.FTZ R83, R83, R90 ;  /* 0x0000005a53537220 */ /* 0x000fe20000410000 */
[----:B------:R-:W-:-:S03]  /*36d0*/  FSEL R86, R86, RZ, P2 ;  /* 0x000000ff56567208 */ /* 0x000fc60001000000 */
[----:B------:R-:W-:Y:S01]  /*36e0*/  FFMA.FTZ R85, R82, R85, 1.1641532182693481445e-10 ;  /* 0x2f00000052557423 */ /* 0x000fe20000010055 */
[----:B------:R-:W-:Y:S01]  /*36f0*/  FMUL.FTZ R83, R83, R84 ;  /* 0x0000005453537220 */ /* 0x000fe20000410000 */
[----:B------:R-:W-:-:S03]  /*3700*/  FSEL R84, R80, RZ, P0 ;  /* 0x000000ff50547208 */ /* 0x000fc60000000000 */
[----:B------:R-:W-:Y:S02]  /*3710*/  FSETP.GTU.FTZ.AND P5, PT, R85, R2, PT ;  /* 0x000000025500720b */ /* 0x000fe40003fbc000 */
[----:B------:R-:W-:Y:S02]  /*3720*/  FSEL R85, R81, RZ, P1 ;  /* 0x000000ff51557208 */ /* 0x000fe40000800000 */
[----:B------:R-:W-:Y:S02]  /*3730*/  PLOP3.LUT P3, PT, P5, PT, PT, 0x8, 0x80 ;  /* 0x000000000080781c */ /* 0x000fe40002f6e170 */
[----:B------:R-:W-:-:S11]  /*3740*/  FSEL R87, R83, RZ, !P5 ;  /* 0x000000ff53577208 */ /* 0x000fd60006800000 */
.L_x_25930:
        /* <DEDUP_REMOVED lines=14> */
.L_x_25909:
[----:B------:R-:W-:Y:S05]  /*3830*/  BSYNC.RECONVERGENT B1 ;  /* 0x0000000000017941 */ /* 0x000fea0003800200 */
.L_x_25908:
        /* <DEDUP_REMOVED lines=29> */
.L_x_25956:
        /* <DEDUP_REMOVED lines=13> */
.L_x_25958:
[----:B------:R-:W-:Y:S05]  /*3ae0*/  BSYNC.RECONVERGENT B3 ;  /* 0x0000000000037941 */ /* 0x000fea0003800200 */
.L_x_25957:
        /* <DEDUP_REMOVED lines=43> */
.L_x_25955:
[----:B------:R-:W-:Y:S05]  /*3da0*/  BSYNC.RECONVERGENT B2 ;  /* 0x0000000000027941 */ /* 0x000fea0003800200 */
.L_x_25954:
        /* <DEDUP_REMOVED lines=9> */
[----:B-1----:R-:W-:Y:S01]  /*3e40*/  FSETP.GTU.FTZ.AND P0, PT, R4, R93, PT ;  /* 0x0000005d0400720b */ /* 0x002fe20003f1c000 */
        /* <DEDUP_REMOVED lines=14> */
.L_x_25961:
        /* <DEDUP_REMOVED lines=13> */
.L_x_25963:
[----:B------:R-:W-:Y:S05]  /*4000*/  BSYNC.RECONVERGENT B3 ;  /* 0x0000000000037941 */ /* 0x000fea0003800200 */
.L_x_25962:
        /* <DEDUP_REMOVED lines=43> */
.L_x_25960:
[----:B------:R-:W-:Y:S05]  /*42c0*/  BSYNC.RECONVERGENT B2 ;  /* 0x0000000000027941 */ /* 0x000fea0003800200 */
.L_x_25959:
        /* <DEDUP_REMOVED lines=21> */
.L_x_25966:
        /* <DEDUP_REMOVED lines=13> */
.L_x_25968:
[----:B------:R-:W-:Y:S05]  /*44f0*/  BSYNC.RECONVERGENT B3 ;  /* 0x0000000000037941 */ /* 0x000fea0003800200 */
.L_x_25967:
        /* <DEDUP_REMOVED lines=43> */
.L_x_25965:
[----:B------:R-:W-:Y:S05]  /*47b0*/  BSYNC.RECONVERGENT B2 ;  /* 0x0000000000027941 */ /* 0x000fea0003800200 */
.L_x_25964:
        /* <DEDUP_REMOVED lines=21> */
.L_x_25971:
        /* <DEDUP_REMOVED lines=13> */
.L_x_25973:
[----:B------:R-:W-:Y:S05]  /*49e0*/  BSYNC.RECONVERGENT B3 ;  /* 0x0000000000037941 */ /* 0x000fea0003800200 */
.L_x_25972:
        /* <DEDUP_REMOVED lines=43> */
.L_x_25970:
[----:B------:R-:W-:Y:S05]  /*4ca0*/  BSYNC.RECONVERGENT B2 ;  /* 0x0000000000027941 */ /* 0x000fea0003800200 */
.L_x_25969:
        /* <DEDUP_REMOVED lines=9> */
.L_x_25953:
        /* <DEDUP_REMOVED lines=16> */
.L_x_25977:
        /* <DEDUP_REMOVED lines=13> */
.L_x_25979:
[----:B------:R-:W-:Y:S05]  /*4f10*/  BSYNC.RECONVERGENT B3 ;  /* 0x0000000000037941 */ /* 0x000fea0003800200 */
.L_x_25978:
        /* <DEDUP_REMOVED lines=41> */
[----:B------:R-:W-:-:S07]  /*51b0*/  IMAD.MOV.U32 R82, RZ, RZ, RZ ;  /* 0x000000ffff527224 */ /* 0x000fce00078e00ff */
.L_x_25976:
[----:B------:R-:W-:Y:S05]  /*51c0*/  BSYNC.RECONVERGENT B2 ;  /* 0x0000000000027941 */ /* 0x000fea0003800200 */
.L_x_25975:
[----:B------:R-:W0:Y:S01]  /*51d0*/  LDC R2, c[0x0][0x404] ;  /* 0x00010100ff027b82 */ /* 0x000e220000000800 */
[----:B------:R-:W-:Y:S01]  /*51e0*/  I2FP.F32.U32 R4, R81 ;  /* 0x0000005100047245 */ /* 0x000fe20000201000 */
[----:B------:R-:W-:Y:S01]  /*51f0*/  IMAD.MOV.U32 R81, RZ, RZ, 0x2f800000 ;  /* 0x2f800000ff517424 */ /* 0x000fe200078e00ff */
[----:B------:R-:W-:Y:S01]  /*5200*/  ISETP.NE.AND P1, PT, R82, 0x1, PT ;  /* 0x000000015200780c */ /* 0x000fe20003f25270 */
[----:B------:R-:W-:Y:S01]  /*5210*/  BSSY.RECONVERGENT B2, `(.L_x_25980) ;  /* 0x000004a000027945 */ /* 0x000fe20003800200 */
[----:B------:R-:W-:Y:S02]  /*5220*/  HFMA2 R93, -RZ, RZ, 0, 1.1920928955078125e-07 ;  /* 0x00000002ff5d7431 */ /* 0x000fe400000001ff */
[----:B------:R-:W-:Y:S01]  /*5230*/  FFMA.FTZ R83, R4, R81, 1.1641532182693481445e-10 ;  /* 0x2f00000004537423 */ /* 0x000fe20000010051 */
[----:B------:R-:W-:Y:S01]  /*5240*/  IMAD.MOV.U32 R4, RZ, RZ, R0 ;  /* 0x000000ffff047224 */ /* 0x000fe200078e0000 */
[----:B------:R-:W1:Y:S03]  /*5250*/  LDC R80, c[0x0][0x408] ;  /* 0x00010200ff507b82 */ /* 0x000e660000000800 */
[----:B0-----:R-:W-:Y:S01]  /*5260*/  FSETP.LE.FTZ.AND P0, PT, R83, R2, PT ;  /* 0x000000025300720b */ /* 0x001fe20003f13000 */
[----:B-----5:R-:W-:-:S04]  /*5270*/  FMUL.FTZ R83, R60, R90 ;  /* 0x0000005a3c537220 */ /* 0x020fc80000410000 */
        /* <DEDUP_REMOVED lines=10> */
.L_x_25982:
        /* <DEDUP_REMOVED lines=13> */
.L_x_25984:
[----:B------:R-:W-:Y:S05]  /*53f0*/  BSYNC.RECONVERGENT B3 ;  /* 0x0000000000037941 */ /* 0x000fea0003800200 */
.L_x_25983:
        /* <DEDUP_REMOVED lines=43> */
.L_x_25981:
[----:B------:R-:W-:Y:S05]  /*56b0*/  BSYNC.RECONVERGENT B2 ;  /* 0x0000000000027941 */ /* 0x000fea0003800200 */
.L_x_25980:
        /* <DEDUP_REMOVED lines=18> */
.L_x_25987:
        /* <DEDUP_REMOVED lines=13> */
.L_x_25989:
[----:B------:R-:W-:Y:S05]  /*58b0*/  BSYNC.RECONVERGENT B3 ;  /* 0x0000000000037941 */ /* 0x000fea0003800200 */
.L_x_25988:
        /* <DEDUP_REMOVED lines=43> */
.L_x_25986:
[----:B------:R-:W-:Y:S05]  /*5b70*/  BSYNC.RECONVERGENT B2 ;  /* 0x0000000000027941 */ /* 0x000fea0003800200 */
.L_x_25985:
[----:B------:R-:W-:Y:S01]  /*5b80*/  I2FP.F32.U32 R4, R4 ;  /* 0x0000000400047245 */ /* 0x000fe20000201000 */
[----:B------:R-:W-:Y:S01]  /*5b90*/  BSSY.RECONVERGENT B2, `(.L_x_25990) ;  /* 0x000004a000027945 */ /* 0x000fe20003800200 */
[----:B------:R-:W-:Y:S01]  /*5ba0*/  ISETP.NE.AND P3, PT, R94, 0x1, PT ;  /* 0x000000015e00780c */ /* 0x000fe20003f65270 */
[----:B------:R-:W-:Y:S02]  /*5bb0*/  IMAD.MOV.U32 R82, RZ, RZ, R0 ;  /* 0x000000ffff527224 */ /* 0x000fe400078e0000 */
[----:B------:R-:W-:Y:S01]  /*5bc0*/  FFMA.FTZ R83, R4, R81, 1.1641532182693481445e-10 ;  /* 0x2f00000004537423 */ /* 0x000fe20000010051 */
[----:B------:R-:W-:-:S04]  /*5bd0*/  IMAD.MOV.U32 R4, RZ, RZ, 0x2 ;  /* 0x00000002ff047424 */ /* 0x000fc800078e00ff */
[----:B------:R-:W-:Y:S01]  /*5be0*/  FSETP.LE.FTZ.AND P2, PT, R83, R2, PT ;  /* 0x000000025300720b */ /* 0x000fe20003f53000 */
[----:B------:R-:W-:-:S04]  /*5bf0*/  FMUL.FTZ R83, R62, R90 ;  /* 0x0000005a3e537220 */ /* 0x000fc80000410000 */
[----:B------:R-:W-:Y:S01]  /*5c00*/  FMUL.FTZ R62, R83, R80 ;  /* 0x00000050533e7220 */ /* 0x000fe20000410000 */
        /* <DEDUP_REMOVED lines=9> */
.L_x_25992:
        /* <DEDUP_REMOVED lines=13> */
.L_x_25994:
[----:B------:R-:W-:Y:S05]  /*5d70*/  BSYNC.RECONVERGENT B3 ;  /* 0x0000000000037941 */ /* 0x000fea0003800200 */
.L_x_25993:
        /* <DEDUP_REMOVED lines=43> */
.L_x_25991:
[----:B------:R-:W-:Y:S05]  /*6030*/  BSYNC.RECONVERGENT B2 ;  /* 0x0000000000027941 */ /* 0x000fea0003800200 */
.L_x_25990:
        /* <DEDUP_REMOVED lines=10> */
.L_x_25974:
        /* <DEDUP_REMOVED lines=11> */
[----:B-1----:R-:W-:-:S04]  /*6190*/  IMAD.WIDE.U32 R82, R91, 0x4, R82 ;  /* 0x000000045b527825 */ /* 0x002fc800078e0052 */
[----:B------:R-:W-:Y:S01]  /*61a0*/  VIADD R91, R91, 0x20 ;  /* 0x000000205b5b7836 */ /* 0x000fe20000000000 */
[----:B------:R0:W-:Y:S06]  /*61b0*/  STG.E desc[UR8][R82.64], R93 ;  /* 0x0000005d52007986 */ /* 0x0001ec000c101908 */
.L_x_25952:
[----:B------:R-:W-:Y:S05]  /*61c0*/  BSYNC.RECONVERGENT B1 ;  /* 0x0000000000017941 */ /* 0x000fea0003800200 */
.L_x_25951:
        /* <DEDUP_REMOVED lines=29> */
.L_x_26000:
        /* <DEDUP_REMOVED lines=13> */
.L_x_26002:
[----:B------:R-:W-:Y:S05]  /*6470*/  BSYNC.RECONVERGENT B3 ;  /* 0x0000000000037941 */ /* 0x000fea0003800200 */
.L_x_26001:
        /* <DEDUP_REMOVED lines=43> */
.L_x_25999:
[----:B------:R-:W-:Y:S05]  /*6730*/  BSYNC.RECONVERGENT B2 ;  /* 0x0000000000027941 */ /* 0x000fea0003800200 */
.L_x_25998:
        /* <DEDUP_REMOVED lines=9> */
[----:B-1----:R-:W-:Y:S02]  /*67d0*/  FSETP.GTU.FTZ.AND P0, PT, R4, R93, PT ;  /* 0x0000005d0400720b */ /* 0x002fe40003f1c000 */
        /* <DEDUP_REMOVED lines=14> */
.L_x_26005:
        /* <DEDUP_REMOVED lines=13> */
.L_x_26007:
[----:B------:R-:W-:Y:S05]  /*6990*/  BSYNC.RECONVERGENT B3 ;  /* 0x0000000000037941 */ /* 0x000fea0003800200 */
.L_x_26006:
        /* <DEDUP_REMOVED lines=43> */
.L_x_26004:
[----:B------:R-:W-:Y:S05]  /*6c50*/  BSYNC.RECONVERGENT B2 ;  /* 0x0000000000027941 */ /* 0x000fea0003800200 */
.L_x_26003:
        /* <DEDUP_REMOVED lines=21> */
.L_x_26010:
        /* <DEDUP_REMOVED lines=13> */
.L_x_26012:
[----:B------:R-:W-:Y:S05]  /*6e80*/  BSYNC.RECONVERGENT B3 ;  /* 0x0000000000037941 */ /* 0x000fea0003800200 */
.L_x_26011:
        /* <DEDUP_REMOVED lines=43> */
.L_x_26009:
[----:B------:R-:W-:Y:S05]  /*7140*/  BSYNC.RECONVERGENT B2 ;  /* 0x0000000000027941 */ /* 0x000fea0003800200 */
.L_x_26008:
        /* <DEDUP_REMOVED lines=21> */
.L_x_26015:
        /* <DEDUP_REMOVED lines=13> */
.L_x_26017:
[----:B------:R-:W-:Y:S05]  /*7370*/  BSYNC.RECONVERGENT B3 ;  /* 0x0000000000037941 */ /* 0x000fea0003800200 */
.L_x_26016:
        /* <DEDUP_REMOVED lines=43> */
.L_x_26014:
[----:B------:R-:W-:Y:S05]  /*7630*/  BSYNC.RECONVERGENT B2 ;  /* 0x0000000000027941 */ /* 0x000fea0003800200 */
.L_x_26013:
        /* <DEDUP_REMOVED lines=9> */
.L_x_25997:
        /* <DEDUP_REMOVED lines=16> */
.L_x_26021:
        /* <DEDUP_REMOVED lines=13> */
.L_x_26023:
[----:B------:R-:W-:Y:S05]  /*78a0*/  BSYNC.RECONVERGENT B3 ;  /* 0x0000000000037941 */ /* 0x000fea0003800200 */
.L_x_26022:
        /* <DEDUP_REMOVED lines=41> */
[----:B------:R-:W-:-:S07]  /*7b40*/  LOP3.LUT R6, R4, UR31, R93, 0x96, !PT ;  /* 0x0000001f04067c12 */ /* 0x000fce000f8e965d */
.L_x_26020:
[----:B------:R-:W-:Y:S05]  /*7b50*/  BSYNC.RECONVERGENT B2 ;  /* 0x0000000000027941 */ /* 0x000fea0003800200 */
.L_x_26019:
[----:B------:R-:W0:Y:S01]  /*7b60*/  LDC R2, c[0x0][0x404] ;  /* 0x00010100ff027b82 */ /* 0x000e220000000800 */
[----:B------:R-:W-:Y:S01]  /*7b70*/  I2FP.F32.U32 R4, R81 ;  /* 0x0000005100047245 */ /* 0x000fe20000201000 */
[----:B------:R-:W-:Y:S01]  /*7b80*/  IMAD.MOV.U32 R81, RZ, RZ, 0x2f800000 ;  /* 0x2f800000ff517424 */ /* 0x000fe200078e00ff */
[----:B------:R-:W-:Y:S01]  /*7b90*/  ISETP.NE.AND P1, PT, R82, 0x1, PT ;  /* 0x000000015200780c */ /* 0x000fe20003f25270 */
[----:B------:R-:W-:Y:S01]  /*7ba0*/  BSSY.RECONVERGENT B2, `(.L_x_26024) ;  /* 0x000004a000027945 */ /* 0x000fe20003800200 */
[----:B------:R-:W-:Y:S01]  /*7bb0*/  MOV R93, 0x2 ;  /* 0x00000002005d7802 */ /* 0x000fe20000000f00 */
        /* <DEDUP_REMOVED lines=15> */
.L_x_26026:
        /* <DEDUP_REMOVED lines=13> */
.L_x_26028:
[----:B------:R-:W-:Y:S05]  /*7d80*/  BSYNC.RECONVERGENT B3 ;  /* 0x0000000000037941 */ /* 0x000fea0003800200 */
.L_x_26027:
        /* <DEDUP_REMOVED lines=43> */
.L_x_26025:
[----:B------:R-:W-:Y:S05]  /*8040*/  BSYNC.RECONVERGENT B2 ;  /* 0x0000000000027941 */ /* 0x000fea0003800200 */
.L_x_26024:
        /* <DEDUP_REMOVED lines=18> */
.L_x_26031:
        /* <DEDUP_REMOVED lines=13> */
.L_x_26033:
[----:B------:R-:W-:Y:S05]  /*8240*/  BSYNC.RECONVERGENT B3 ;  /* 0x0000000000037941 */ /* 0x000fea0003800200 */
.L_x_26032:
        /* <DEDUP_REMOVED lines=43> */
.L_x_26030:
[----:B------:R-:W-:Y:S05]  /*8500*/  BSYNC.RECONVERGENT B2 ;  /* 0x0000000000027941 */ /* 0x000fea0003800200 */
.L_x_26029:
[----:B------:R-:W-:Y:S01]  /*8510*/  I2FP.F32.U32 R4, R4 ;  /* 0x0000000400047245 */ /* 0x000fe20000201000 */
[----:B------:R-:W-:Y:S01]  /*8520*/  BSSY.RECONVERGENT B2, `(.L_x_26034) ;  /* 0x000004a000027945 */ /* 0x000fe20003800200 */
[----:B------:R-:W-:Y:S01]  /*8530*/  ISETP.NE.AND P3, PT, R94, 0x1, PT ;  /* 0x000000015e00780c */ /* 0x000fe20003f65270 */
[----:B------:R-:W-:Y:S02]  /*8540*/  IMAD.MOV.U32 R82, RZ, RZ, R0 ;  /* 0x000000ffff527224 */ /* 0x000fe400078e0000 */
[----:B------:R-:W-:Y:S01]  /*8550*/  FFMA.FTZ R83, R4, R81, 1.1641532182693481445e-10 ;  /* 0x2f00000004537423 */ /* 0x000fe20000010051 */
[----:B------:R-:W-:-:S04]  /*8560*/  HFMA2 R4, -RZ, RZ, 0, 1.1920928955078125e-07 ;  /* 0x00000002ff047431 */ /* 0x000fc800000001ff */
        /* <DEDUP_REMOVED lines=12> */
.L_x_26036:
        /* <DEDUP_REMOVED lines=13> */
.L_x_26038:
[----:B------:R-:W-:Y:S05]  /*8700*/  BSYNC.RECONVERGENT B3 ;  /* 0x0000000000037941 */ /* 0x000fea0003800200 */
.L_x_26037:
        /* <DEDUP_REMOVED lines=43> */
.L_x_26035:
[----:B------:R-:W-:Y:S05]  /*89c0*/  BSYNC.RECONVERGENT B2 ;  /* 0x0000000000027941 */ /* 0x000fea0003800200 */
.L_x_26034:
        /* <DEDUP_REMOVED lines=10> */
.L_x_26018:
        /* <DEDUP_REMOVED lines=14> */
.L_x_25996:
[----:B------:R-:W-:Y:S05]  /*8b50*/  BSYNC.RECONVERGENT B1 ;  /* 0x0000000000017941 */ /* 0x000fea0003800200 */
.L_x_25995:
        /* <DEDUP_REMOVED lines=29> */
.L_x_26044:
        /* <DEDUP_REMOVED lines=13> */
.L_x_26046:
[----:B------:R-:W-:Y:S05]  /*8e00*/  BSYNC.RECONVERGENT B3 ;  /* 0x0000000000037941 */ /* 0x000fea0003800200 */
.L_x_26045:
        /* <DEDUP_REMOVED lines=43> */
.L_x_26043:
[----:B------:R-:W-:Y:S05]  /*90c0*/  BSYNC.RECONVERGENT B2 ;  /* 0x0000000000027941 */ /* 0x000fea0003800200 */
.L_x_26042:
        /* <DEDUP_REMOVED lines=24> */
.L_x_26049:
        /* <DEDUP_REMOVED lines=13> */
.L_x_26051:
[----:B------:R-:W-:Y:S05]  /*9320*/  BSYNC.RECONVERGENT B3 ;  /* 0x0000000000037941 */ /* 0x000fea0003800200 */
.L_x_26050:
        /* <DEDUP_REMOVED lines=43> */
.L_x_26048:
[----:B------:R-:W-:Y:S05]  /*95e0*/  BSYNC.RECONVERGENT B2 ;  /* 0x0000000000027941 */ /* 0x000fea0003800200 */
.L_x_26047:
        /* <DEDUP_REMOVED lines=21> */
.L_x_26054:
        /* <DEDUP_REMOVED lines=13> */
.L_x_26056:
[----:B------:R-:W-:Y:S05]  /*9810*/  BSYNC.RECONVERGENT B3 ;  /* 0x0000000000037941 */ /* 0x000fea0003800200 */
.L_x_26055:
        /* <DEDUP_REMOVED lines=43> */
.L_x_26053:
[----:B------:R-:W-:Y:S05]  /*9ad0*/  BSYNC.RECONVERGENT B2 ;  /* 0x0000000000027941 */ /* 0x000fea0003800200 */
.L_x_26052:
        /* <DEDUP_REMOVED lines=21> */
.L_x_26059:
        /* <DEDUP_REMOVED lines=13> */
.L_x_26061:
[----:B------:R-:W-:Y:S05]  /*9d00*/  BSYNC.RECONVERGENT B3 ;  /* 0x0000000000037941 */ /* 0x000fea0003800200 */
.L_x_26060:
        /* <DEDUP_REMOVED lines=43> */
.L_x_26058:
[----:B------:R-:W-:Y:S05]  /*9fc0*/  BSYNC.RECONVERGENT B2 ;  /* 0x0000000000027941 */ /* 0x000fea0003800200 */
.L_x_26057:
        /* <DEDUP_REMOVED lines=9> */
.L_x_26041:
        /* <DEDUP_REMOVED lines=16> */
.L_x_26065:
        /* <DEDUP_REMOVED lines=13> */
.L_x_26067:
[----:B------:R-:W-:Y:S05]  /*a230*/  BSYNC.RECONVERGENT B3 ;  /* 0x0000000000037941 */ /* 0x000fea0003800200 */
.L_x_26066:
        /* <DEDUP_REMOVED lines=42> */
.L_x_26064:
[----:B------:R-:W-:Y:S05]  /*a4e0*/  BSYNC.RECONVERGENT B2 ;  /* 0x0000000000027941 */ /* 0x000fea0003800200 */
.L_x_26063:
        /* <DEDUP_REMOVED lines=21> */
.L_x_26070:
        /* <DEDUP_REMOVED lines=13> */
.L_x_26072:
[----:B------:R-:W-:Y:S05]  /*a710*/  BSYNC.RECONVERGENT B3 ;  /* 0x0000000000037941 */ /* 0x000fea0003800200 */
.L_x_26071:
        /* <DEDUP_REMOVED lines=43> */
.L_x_26069:
[----:B------:R-:W-:Y:S05]  /*a9d0*/  BSYNC.RECONVERGENT B2 ;  /* 0x0000000000027941 */ /* 0x000fea0003800200 */
.L_x_26068:
        /* <DEDUP_REMOVED lines=18> */
.L_x_26075:
        /* <DEDUP_REMOVED lines=13> */
.L_x_26077:
[----:B------:R-:W-:Y:S05]  /*abd0*/  BSYNC.RECONVERGENT B3 ;  /* 0x0000000000037941 */ /* 0x000fea0003800200 */
.L_x_26076:
        /* <DEDUP_REMOVED lines=43> */
.L_x_26074:
[----:B------:R-:W-:Y:S05]  /*ae90*/  BSYNC.RECONVERGENT B2 ;  /* 0x0000000000027941 */ /* 0x000fea0003800200 */
.L_x_26073:
        /* <DEDUP_REMOVED lines=18> */
.L_x_26080:
        /* <DEDUP_REMOVED lines=13> */
.L_x_26082:
[----:B------:R-:W-:Y:S05]  /*b090*/  BSYNC.RECONVERGENT B3 ;  /* 0x0000000000037941 */ /* 0x000fea0003800200 */
.L_x_26081:
        /* <DEDUP_REMOVED lines=43> */
.L_x_26079:
[----:B------:R-:W-:Y:S05]  /*b350*/  BSYNC.RECONVERGENT B2 ;  /* 0x0000000000027941 */ /* 0x000fea0003800200 */
.L_x_26078:
        /* <DEDUP_REMOVED lines=10> */
.L_x_26062:
        /* <DEDUP_REMOVED lines=14> */
.L_x_26040:
[----:B------:R-:W-:Y:S05]  /*b4e0*/  BSYNC.RECONVERGENT B1 ;  /* 0x0000000000017941 */ /* 0x000fea0003800200 */
.L_x_26039:
        /* <DEDUP_REMOVED lines=29> */
.L_x_26088:
        /* <DEDUP_REMOVED lines=13> */
.L_x_26090:
[----:B------:R-:W-:Y:S05]  /*b790*/  BSYNC.RECONVERGENT B3 ;  /* 0x0000000000037941 */ /* 0x000fea0003800200 */
.L_x_26089:
        /* <DEDUP_REMOVED lines=43> */
.L_x_26087:
[----:B------:R-:W-:Y:S05]  /*ba50*/  BSYNC.RECONVERGENT B2 ;  /* 0x0000000000027941 */ /* 0x000fea0003800200 */
.L_x_26086:
        /* <DEDUP_REMOVED lines=24> */
.L_x_26093:
        /* <DEDUP_REMOVED lines=13> */
.L_x_26095:
[----:B------:R-:W-:Y:S05]  /*bcb0*/  BSYNC.RECONVERGENT B3 ;  /* 0x0000000000037941 */ /* 0x000fea0003800200 */
.L_x_26094:
        /* <DEDUP_REMOVED lines=43> */
.L_x_26092:
[----:B------:R-:W-:Y:S05]  /*bf70*/  BSYNC.RECONVERGENT B2 ;  /* 0x0000000000027941 */ /* 0x000fea0003800200 */
.L_x_26091:
        /* <DEDUP_REMOVED lines=21> */
.L_x_26098:
        /* <DEDUP_REMOVED lines=13> */
.L_x_26100:
[----:B------:R-:W-:Y:S05]  /*c1a0*/  BSYNC.RECONVERGENT B3 ;  /* 0x0000000000037941 */ /* 0x000fea0003800200 */
.L_x_26099:
        /* <DEDUP_REMOVED lines=43> */
.L_x_26097:
[----:B------:R-:W-:Y:S05]  /*c460*/  BSYNC.RECONVERGENT B2 ;  /* 0x0000000000027941 */ /* 0x000fea0003800200 */
.L_x_26096:
        /* <DEDUP_REMOVED lines=21> */
.L_x_26103:
        /* <DEDUP_REMOVED lines=13> */
.L_x_26105:
[----:B------:R-:W-:Y:S05]  /*c690*/  BSYNC.RECONVERGENT B3 ;  /* 0x0000000000037941 */ /* 0x000fea0003800200 */
.L_x_26104:
        /* <DEDUP_REMOVED lines=43> */
.L_x_26102:
[----:B------:R-:W-:Y:S05]  /*c950*/  BSYNC.RECONVERGENT B2 ;  /* 0x0000000000027941 */ /* 0x000fea0003800200 */
.L_x_26101:
        /* <DEDUP_REMOVED lines=9> */
.L_x_26085:
        /* <DEDUP_REMOVED lines=16> */
.L_x_26109:
        /* <DEDUP_REMOVED lines=13> */
.L_x_26111:
[----:B------:R-:W-:Y:S05]  /*cbc0*/  BSYNC.RECONVERGENT B3 ;  /* 0x0000000000037941 */ /* 0x000fea0003800200 */
.L_x_26110:
        /* <DEDUP_REMOVED lines=42> */
.L_x_26108:
[----:B------:R-:W-:Y:S05]  /*ce70*/  BSYNC.RECONVERGENT B2 ;  /* 0x0000000000027941 */ /* 0x000fea0003800200 */
.L_x_26107:
        /* <DEDUP_REMOVED lines=21> */
.L_x_26114:
        /* <DEDUP_REMOVED lines=13> */
.L_x_26116:
[----:B------:R-:W-:Y:S05]  /*d0a0*/  BSYNC.RECONVERGENT B3 ;  /* 0x0000000000037941 */ /* 0x000fea0003800200 */
.L_x_26115:
        /* <DEDUP_REMOVED lines=43> */
.L_x_26113:
[----:B------:R-:W-:Y:S05]  /*d360*/  BSYNC.RECONVERGENT B2 ;  /* 0x0000000000027941 */ /* 0x000fea0003800200 */
.L_x_26112:
        /* <DEDUP_REMOVED lines=18> */
.L_x_26119:
        /* <DEDUP_REMOVED lines=13> */
.L_x_26121:
[----:B------:R-:W-:Y:S05]  /*d560*/  BSYNC.RECONVERGENT B3 ;  /* 0x0000000000037941 */ /* 0x000fea0003800200 */
.L_x_26120:
        /* <DEDUP_REMOVED lines=43> */
.L_x_26118:
[----:B------:R-:W-:Y:S05]  /*d820*/  BSYNC.RECONVERGENT B2 ;  /* 0x0000000000027941 */ /* 0x000fea0003800200 */
.L_x_26117:
        /* <DEDUP_REMOVED lines=18> */
.L_x_26124:
        /* <DEDUP_REMOVED lines=13> */
.L_x_26126:
[----:B------:R-:W-:Y:S05]  /*da20*/  BSYNC.RECONVERGENT B3 ;  /* 0x0000000000037941 */ /* 0x000fea0003800200 */
.L_x_26125:
        /* <DEDUP_REMOVED lines=43> */
.L_x_26123:
[----:B------:R-:W-:Y:S05]  /*dce0*/  BSYNC.RECONVERGENT B2 ;  /* 0x0000000000027941 */ /* 0x000fea0003800200 */
.L_x_26122:
        /* <DEDUP_REMOVED lines=10> */
.L_x_26106:
        /* <DEDUP_REMOVED lines=14> */
.L_x_26084:
[----:B------:R-:W-:Y:S05]  /*de70*/  BSYNC.RECONVERGENT B1 ;  /* 0x0000000000017941 */ /* 0x000fea0003800200 */
.L_x_26083:
        /* <DEDUP_REMOVED lines=29> */
.L_x_26132:
        /* <DEDUP_REMOVED lines=13> */
.L_x_26134:
[----:B------:R-:W-:Y:S05]  /*e120*/  BSYNC.RECONVERGENT B3 ;  /* 0x0000000000037941 */ /* 0x000fea0003800200 */
.L_x_26133:
        /* <DEDUP_REMOVED lines=43> */
.L_x_26131:
[----:B------:R-:W-:Y:S05]  /*e3e0*/  BSYNC.RECONVERGENT B2 ;  /* 0x0000000000027941 */ /* 0x000fea0003800200 */
.L_x_26130:
        /* <DEDUP_REMOVED lines=24> */
.L_x_26137:
        /* <DEDUP_REMOVED lines=13> */
.L_x_26139:
[----:B------:R-:W-:Y:S05]  /*e640*/  BSYNC.RECONVERGENT B3 ;  /* 0x0000000000037941 */ /* 0x000fea0003800200 */
.L_x_26138:
        /* <DEDUP_REMOVED lines=43> */
.L_x_26136:
[----:B------:R-:W-:Y:S05]  /*e900*/  BSYNC.RECONVERGENT B2 ;  /* 0x0000000000027941 */ /* 0x000fea0003800200 */
.L_x_26135:
        /* <DEDUP_REMOVED lines=21> */
.L_x_26142:
        /* <DEDUP_REMOVED lines=13> */
.L_x_26144:
[----:B------:R-:W-:Y:S05]  /*eb30*/  BSYNC.RECONVERGENT B3 ;  /* 0x0000000000037941 */ /* 0x000fea0003800200 */
.L_x_26143:
        /* <DEDUP_REMOVED lines=43> */
.L_x_26141:
[----:B------:R-:W-:Y:S05]  /*edf0*/  BSYNC.RECONVERGENT B2 ;  /* 0x0000000000027941 */ /* 0x000fea0003800200 */
.L_x_26140:
        /* <DEDUP_REMOVED lines=21> */
.L_x_26147:
        /* <DEDUP_REMOVED lines=13> */
.L_x_26149:
[----:B------:R-:W-:Y:S05]  /*f020*/  BSYNC.RECONVERGENT B3 ;  /* 0x0000000000037941 */ /* 0x000fea0003800200 */
.L_x_26148:
        /* <DEDUP_REMOVED lines=43> */
.L_x_26146:
[----:B------:R-:W-:Y:S05]  /*f2e0*/  BSYNC.RECONVERGENT B2 ;  /* 0x0000000000027941 */ /* 0x000fea0003800200 */
.L_x_26145:
        /* <DEDUP_REMOVED lines=9> */
.L_x_26129:
        /* <DEDUP_REMOVED lines=16> */
.L_x_26153:
        /* <DEDUP_REMOVED lines=13> */
.L_x_26155:
[----:B------:R-:W-:Y:S05]  /*f550*/  BSYNC.RECONVERGENT B3 ;  /* 0x0000000000037941 */ /* 0x000fea0003800200 */
.L_x_26154:
        /* <DEDUP_REMOVED lines=42> */
.L_x_26152:
[----:B------:R-:W-:Y:S05]  /*f800*/  BSYNC.RECONVERGENT B2 ;  /* 0x0000000000027941 */ /* 0x000fea0003800200 */
.L_x_26151:
[----:B------:R-:W0:Y:S01]  /*f810*/  LDC R2, c[0x0][0x404] ;  /* 0x00010100ff027b82 */ /* 0x000e220000000800 */
[----:B------:R-:W-:Y:S01]  /*f820*/  ISETP.NE.AND P1, PT, R82, 0x1, PT ;  /* 0x000000015200780c */ /* 0x000fe20003f25270 */
[----:B-----5:R-:W-:Y:S01]  /*f830*/  FMUL.FTZ R93, R76, R90 ;  /* 0x0000005a4c5d7220 */ /* 0x020fe20000410000 */
[----:B------:R-:W-:Y:S01]  /*f840*/  I2FP.F32.U32 R4, R81 ;  /* 0x0000005100047245 */ /* 0x000fe20000201000 */
[----:B------:R-:W-:Y:S01]  /*f850*/  IMAD.MOV.U32 R81, RZ, RZ, 0x2f800000 ;  /* 0x2f800000ff517424 */ /* 0x000fe200078e00ff */
[----:B------:R-:W-:Y:S01]  /*f860*/  BSSY.RECONVERGENT B2, `(.L_x_26156) ;  /* 0x0000049000027945 */ /* 0x000fe20003800200 */
[----:B------:R-:W-:Y:S02]  /*f870*/  MOV R94, 0x2 ;  /* 0x00000002005e7802 */ /* 0x000fe40000000f00 */
        /* <DEDUP_REMOVED lines=14> */
.L_x_26158:
        /* <DEDUP_REMOVED lines=13> */
.L_x_26160:
[----:B------:R-:W-:Y:S05]  /*fa30*/  BSYNC.RECONVERGENT B3 ;  /* 0x0000000000037941 */ /* 0x000fea0003800200 */
.L_x_26159:
        /* <DEDUP_REMOVED lines=43> */
.L_x_26157:
[----:B------:R-:W-:Y:S05]  /*fcf0*/  BSYNC.RECONVERGENT B2 ;  /* 0x0000000000027941 */ /* 0x000fea0003800200 */
.L_x_26156:
        /* <DEDUP_REMOVED lines=18> */
.L_x_26163:
        /* <DEDUP_REMOVED lines=13> */
.L_x_26165:
[----:B------:R-:W-:Y:S05]  /*fef0*/  BSYNC.RECONVERGENT B3 ;  /* 0x0000000000037941 */ /* 0x000fea0003800200 */
.L_x_26164:
        /* <DEDUP_REMOVED lines=43> */
.L_x_26162:
[----:B------:R-:W-:Y:S05]  /*101b0*/  BSYNC.RECONVERGENT B2 ;  /* 0x0000000000027941 */ /* 0x000fea0003800200 */
.L_x_26161:
        /* <DEDUP_REMOVED lines=18> */
.L_x_26168:
        /* <DEDUP_REMOVED lines=13> */
.L_x_26170:
[----:B------:R-:W-:Y:S05]  /*103b0*/  BSYNC.RECONVERGENT B3 ;  /* 0x0000000000037941 */ /* 0x000fea0003800200 */
.L_x_26169:
        /* <DEDUP_REMOVED lines=43> */
.L_x_26167:
[----:B------:R-:W-:Y:S05]  /*10670*/  BSYNC.RECONVERGENT B2 ;  /* 0x0000000000027941 */ /* 0x000fea0003800200 */
.L_x_26166:
        /* <DEDUP_REMOVED lines=10> */
.L_x_26150:
        /* <DEDUP_REMOVED lines=11> */
[----:B-1----:R-:W-:-:S05]  /*107d0*/  IMAD.WIDE.U32 R82, R91, 0x4, R82 ;  /* 0x000000045b527825 */ /* 0x002fca00078e0052 */
[----:B------:R0:W-:Y:S02]  /*107e0*/  STG.E desc[UR8][R82.64], R93 ;  /* 0x0000005d52007986 */ /* 0x0001e4000c101908 */
.L_x_26128:
[----:B------:R-:W-:Y:S05]  /*107f0*/  BSYNC.RECONVERGENT B1 ;  /* 0x0000000000017941 */ /* 0x000fea0003800200 */
.L_x_26127:
[----:B0-----:R-:W-:Y:S01]  /*10800*/  FADD.FTZ R80, RZ, R84 ;  /* 0x00000054ff507221 */ /* 0x001fe20000010000 */
        /* <DEDUP_REMOVED lines=38> */
[----:B0----5:R-:W-:-:S05]  /*10a70*/  FADD.FTZ R90, R83, R80 ;  /* 0x00000050535a7221 */ /* 0x021fca0000010000 */
        /* <DEDUP_REMOVED lines=65> */
.L_x_26196:
        /* <DEDUP_REMOVED lines=11> */
[----:B0-----:R-:W-:-:S04]  /*10f40*/  @!P5 IMAD.WIDE R82, R9, 0x4, R92 ;  /* 0x000000040952d825 */ /* 0x001fc800078e025c */
[----:B-1----:R-:W-:Y:S01]  /*10f50*/  @!P5 IMAD.WIDE R92, R9, 0x4, R94 ;  /* 0x00000004095cd825 */ /* 0x002fe200078e025e */
        /* <DEDUP_REMOVED lines=16> */
[----:B0-----:R-:W-:-:S04]  /*11060*/  IMAD.WIDE.U32 R92, R89, 0x10, R92 ;  /* 0x00000010595c7825 */ /* 0x001fc800078e005c */
[----:B------:R-:W-:Y:S01]  /*11070*/  VIADD R89, R89, 0x20 ;  /* 0x0000002059597836 */ /* 0x000fe20000000000 */
[----:B------:R1:W-:Y:S06]  /*11080*/  STG.E.128 desc[UR8][R92.64], R80 ;  /* 0x000000505c007986 */ /* 0x0003ec000c101d08 */
.L_x_26173:
[----:B------:R-:W-:Y:S05]  /*11090*/  BSYNC.RECONVERGENT B1 ;  /* 0x0000000000017941 */ /* 0x000fea0003800200 */
.L_x_26172:
        /* <DEDUP_REMOVED lines=19> */
.L_x_26175:
[----:B------:R-:W-:Y:S05]  /*111d0*/  BSYNC.RECONVERGENT B1 ;  /* 0x0000000000017941 */ /* 0x000fea0003800200 */
.L_x_26174:
        /* <DEDUP_REMOVED lines=17> */
[----:B------:R-:W-:-:S04]  /*112f0*/  VIADD R89, R89, 0x20 ;  /* 0x0000002059597836 */ /* 0x000fc80000000000 */
[----:B------:R3:W-:Y:S03]  /*11300*/  STG.E.128 desc[UR8][R92.64], R80 ;  /* 0x000000505c007986 */ /* 0x0007e6000c101d08 */
.L_x_26177:
[----:B------:R-:W-:Y:S05]  /*11310*/  BSYNC.RECONVERGENT B1 ;  /* 0x0000000000017941 */ /* 0x000fea0003800200 */
.L_x_26176:
        /* <DEDUP_REMOVED lines=19> */
.L_x_26179:
[----:B------:R-:W-:Y:S05]  /*11450*/  BSYNC.RECONVERGENT B1 ;  /* 0x0000000000017941 */ /* 0x000fea0003800200 */
.L_x_26178:
        /* <DEDUP_REMOVED lines=19> */
.L_x_26181:
[----:B------:R-:W-:Y:S05]  /*11590*/  BSYNC.RECONVERGENT B1 ;  /* 0x0000000000017941 */ /* 0x000fea0003800200 */
.L_x_26180:
        /* <DEDUP_REMOVED lines=18> */
.L_x_26183:
[----:B------:R-:W-:Y:S05]  /*116c0*/  BSYNC.RECONVERGENT B1 ;  /* 0x0000000000017941 */ /* 0x000fea0003800200 */
.L_x_26182:
[----:B01234-:R-:W0:Y:S02]  /*116d0*/  LDC.64 R80, c[0x0][0x380] ;  /* 0x0000e000ff507b82 */ /* 0x01fe240000000a00 */
[----:B0-----:R-:W-:-:S04]  /*116e0*/  LEA R9, R80, R9, 0x2 ;  /* 0x0000000950097211 */ /* 0x001fc800078e10ff */
[----:B------:R-:W-:-:S13]  /*116f0*/  ISETP.GE.AND P0, PT, R9, R81, PT ;  /* 0x000000510900720c */ /* 0x000fda0003f06270 */
[----:B------:R-:W-:Y:S05]  /*11700*/  @!P0 BRA `(.L_x_26184) ;  /* 0xfffffef400ac8947 */ /* 0x000fea000383ffff */
[----:B------:R-:W-:Y:S05]  /*11710*/  BSYNC B0 ;  /* 0x0000000000007941 */ /* 0x000fea0003800000 */
.L_x_25907:
[----:B------:R-:W-:Y:S05]  /*11720*/  EXIT ;  /* 0x000000000000794d */ /* 0x000fea0003800000 */
.L_x_26171:
        /* <DEDUP_REMOVED lines=8> */
.L_x_26186:
[----:B------:R-:W-:Y:S05]  /*117b0*/  BSYNC B1 ;  /* 0x0000000000017941 */ /* 0x000fea0003800000 */
.L_x_26185:
        /* <DEDUP_REMOVED lines=10> */
.L_x_26187:
[----:B------:R-:W-:Y:S01]  /*11860*/  HFMA2 R96, -RZ, RZ, 0, 2.384185791015625e-07 ;  /* 0x00000004ff607431 */ /* 0x000fe200000001ff */
[----:B------:R-:W-:-:S05]  /*11870*/  MOV R80, R93 ;  /* 0x0000005d00507202 */ /* 0x000fca0000000f00 */
[----:B------:R-:W-:-:S04]  /*11880*/  FADD.FTZ R90, R83, R80 ;  /* 0x00000050535a7221 */ /* 0x000fc80000010000 */
[----:B------:R-:W-:-:S07]  /*11890*/  IMAD.MOV.U32 R95, RZ, RZ, R90 ;  /* 0x000000ffff5f7224 */ /* 0x000fce00078e005a */
[----:B------:R-:W-:Y:S05]  /*118a0*/  WARPSYNC.COLLECTIVE R94, `(.L_x_26188) ;  /* 0x000000005e087348 */ /* 0x000fea0003c00000 */
[----:B------:R0:W1:Y:S02]  /*118b0*/  SHFL.BFLY P6, R93, R95, R96, R97 ;  /* 0x0c0000605f5d7389 */ /* 0x00006400000c0061 */
[----:B01----:R-:W-:Y:S05]  /*118c0*/  ENDCOLLECTIVE ;  /* 0x000000000000791b */ /* 0x003fea0003800000 */
.L_x_26188:
[----:B------:R-:W-:Y:S02]  /*118d0*/  IMAD.MOV.U32 R96, RZ, RZ, 0x8 ;  /* 0x00000008ff607424 */ /* 0x000fe400078e00ff */
[----:B------:R-:W-:-:S04]  /*118e0*/  IMAD.MOV.U32 R91, RZ, RZ, R93 ;  /* 0x000000ffff5b7224 */ /* 0x000fc800078e005d */
[----:B------:R-:W-:-:S05]  /*118f0*/  FADD.FTZ R91, R90, R91 ;  /* 0x0000005b5a5b7221 */ /* 0x000fca0000010000 */
[----:B------:R-:W-:-:S07]  /*11900*/  MOV R95, R91 ;  /* 0x0000005b005f7202 */ /* 0x000fce0000000f00 */
[----:B------:R-:W-:Y:S05]  /*11910*/  WARPSYNC.COLLECTIVE R94, `(.L_x_26189) ;  /* 0x000000005e087348 */ /* 0x000fea0003c00000 */
[----:B------:R0:W1:Y:S02]  /*11920*/  SHFL.BFLY P6, R93, R95, R96, R97 ;  /* 0x0c0000605f5d7389 */ /* 0x00006400000c0061 */
[----:B01----:R-:W-:Y:S05]  /*11930*/  ENDCOLLECTIVE ;  /* 0x000000000000791b */ /* 0x003fea0003800000 */
.L_x_26189:
[----:B------:R-:W-:Y:S01]  /*11940*/  HFMA2 R96, -RZ, RZ, 0, 9.5367431640625e-07 ;  /* 0x00000010ff607431 */ /* 0x000fe200000001ff */
[----:B------:R-:W-:-:S05]  /*11950*/  MOV R80, R93 ;  /* 0x0000005d00507202 */ /* 0x000fca0000000f00 */
[----:B------:R-:W-:-:S04]  /*11960*/  FADD.FTZ R92, R91, R80 ;  /* 0x000000505b5c7221 */ /* 0x000fc80000010000 */
[----:B------:R-:W-:-:S07]  /*11970*/  IMAD.MOV.U32 R95, RZ, RZ, R92 ;  /* 0x000000ffff5f7224 */ /* 0x000fce00078e005c */
[----:B------:R-:W-:Y:S05]  /*11980*/  WARPSYNC.COLLECTIVE R94, `(.L_x_26190) ;  /* 0x000000005e087348 */ /* 0x000fea0003c00000 */
[----:B------:R0:W1:Y:S02]  /*11990*/  SHFL.BFLY P6, R93, R95, R96, R97 ;  /* 0x0c0000605f5d7389 */ /* 0x00006400000c0061 */
[----:B01----:R-:W-:Y:S05]  /*119a0*/  ENDCOLLECTIVE ;  /* 0x000000000000791b */ /* 0x003fea0003800000 */
.L_x_26190:
[----:B------:R-:W-:Y:S01]  /*119b0*/  MOV R96, 0x1 ;  /* 0x0000000100607802 */ /* 0x000fe20000000f00 */
        /* <DEDUP_REMOVED lines=56> */
.L_x_26191:
[----:B------:R-:W-:Y:S02]  /*11d40*/  IMAD.MOV.U32 R96, RZ, RZ, 0x2 ;  /* 0x00000002ff607424 */ /* 0x000fe400078e00ff */
[----:B------:R-:W-:-:S04]  /*11d50*/  IMAD.MOV.U32 R83, RZ, RZ, R93 ;  /* 0x000000ffff537224 */ /* 0x000fc800078e005d */
[----:B------:R-:W-:-:S05]  /*11d60*/  FADD.FTZ R83, R80, R83 ;  /* 0x0000005350537221 */ /* 0x000fca0000010000 */
[----:B------:R-:W-:-:S07]  /*11d70*/  MOV R95, R83 ;  /* 0x00000053005f7202 */ /* 0x000fce0000000f00 */
[----:B------:R-:W-:Y:S05]  /*11d80*/  WARPSYNC.COLLECTIVE R94, `(.L_x_26192) ;  /* 0x000000005e087348 */ /* 0x000fea0003c00000 */
[----:B------:R0:W1:Y:S02]  /*11d90*/  SHFL.BFLY P6, R93, R95, R96, R97 ;  /* 0x0c0000605f5d7389 */ /* 0x00006400000c0061 */
[----:B01----:R-:W-:Y:S05]  /*11da0*/  ENDCOLLECTIVE ;  /* 0x000000000000791b */ /* 0x003fea0003800000 */
.L_x_26192:
[----:B------:R-:W-:Y:S01]  /*11db0*/  HFMA2 R96, -RZ, RZ, 0, 2.384185791015625e-07 ;  /* 0x00000004ff607431 */ /* 0x000fe200000001ff */
[----:B------:R-:W-:-:S05]  /*11dc0*/  MOV R90, R93 ;  /* 0x0000005d005a7202 */ /* 0x000fca0000000f00 */
[----:B------:R-:W-:-:S04]  /*11dd0*/  FADD.FTZ R90, R83, R90 ;  /* 0x0000005a535a7221 */ /* 0x000fc80000010000 */
[----:B------:R-:W-:-:S07]  /*11de0*/  IMAD.MOV.U32 R95, RZ, RZ, R90 ;  /* 0x000000ffff5f7224 */ /* 0x000fce00078e005a */
[----:B------:R-:W-:Y:S05]  /*11df0*/  WARPSYNC.COLLECTIVE R94, `(.L_x_26193) ;  /* 0x000000005e087348 */ /* 0x000fea0003c00000 */
[----:B------:R0:W1:Y:S02]  /*11e00*/  SHFL.BFLY P6, R93, R95, R96, R97 ;  /* 0x0c0000605f5d7389 */ /* 0x00006400000c0061 */
[----:B01----:R-:W-:Y:S05]  /*11e10*/  ENDCOLLECTIVE ;  /* 0x000000000000791b */ /* 0x003fea0003800000 */
.L_x_26193:
[----:B------:R-:W-:Y:S02]  /*11e20*/  IMAD.MOV.U32 R96, RZ, RZ, 0x8 ;  /* 0x00000008ff607424 */ /* 0x000fe400078e00ff */
[----:B------:R-:W-:-:S04]  /*11e30*/  IMAD.MOV.U32 R91, RZ, RZ, R93 ;  /* 0x000000ffff5b7224 */ /* 0x000fc800078e005d */
[----:B------:R-:W-:-:S05]  /*11e40*/  FADD.FTZ R91, R90, R91 ;  /* 0x0000005b5a5b7221 */ /* 0x000fca0000010000 */
[----:B------:R-:W-:-:S07]  /*11e50*/  MOV R95, R91 ;  /* 0x0000005b005f7202 */ /* 0x000fce0000000f00 */
[----:B------:R-:W-:Y:S05]  /*11e60*/  WARPSYNC.COLLECTIVE R94, `(.L_x_26194) ;  /* 0x000000005e087348 */ /* 0x000fea0003c00000 */
[----:B------:R0:W1:Y:S02]  /*11e70*/  SHFL.BFLY P6, R93, R95, R96, R97 ;  /* 0x0c0000605f5d7389 */ /* 0x00006400000c0061 */
[----:B01----:R-:W-:Y:S05]  /*11e80*/  ENDCOLLECTIVE ;  /* 0x000000000000791b */ /* 0x003fea0003800000 */
.L_x_26194:
[----:B------:R-:W-:Y:S01]  /*11e90*/  HFMA2 R96, -RZ, RZ, 0, 9.5367431640625e-07 ;  /* 0x00000010ff607431 */ /* 0x000fe200000001ff */
[----:B------:R-:W-:-:S05]  /*11ea0*/  MOV R92, R93 ;  /* 0x0000005d005c7202 */ /* 0x000fca0000000f00 */
[----:B------:R-:W-:-:S04]  /*11eb0*/  FADD.FTZ R92, R91, R92 ;  /* 0x0000005c5b5c7221 */ /* 0x000fc80000010000 */
[----:B------:R-:W-:-:S07]  /*11ec0*/  IMAD.MOV.U32 R95, RZ, RZ, R92 ;  /* 0x000000ffff5f7224 */ /* 0x000fce00078e005c */
[----:B------:R-:W-:Y:S05]  /*11ed0*/  WARPSYNC.COLLECTIVE R94, `(.L_x_26195) ;  /* 0x000000005e087348 */ /* 0x000fea0003c00000 */
[----:B------:R0:W1:Y:S02]  /*11ee0*/  SHFL.BFLY P6, R93, R95, R96, R97 ;  /* 0x0c0000605f5d7389 */ /* 0x00006400000c0061 */
[----:B01----:R-:W-:Y:S05]  /*11ef0*/  ENDCOLLECTIVE ;  /* 0x000000000000791b */ /* 0x003fea0003800000 */
.L_x_26195:
[----:B------:R-:W-:Y:S05]  /*11f00*/  BRA `(.L_x_26196) ;  /* 0xffffffec00e07947 */ /* 0x000fea000383ffff */
.L_x_26197:
        /* <DEDUP_REMOVED lines=15> */
.L_x_28854:


//--------------------- .text._ZN10layer_norm13ln_fwd_kernelINS_13Kernel_traitsIfffffjLj768ELj1ELj4ELj1ELj16ENS_18Kernel_traits_baseILj768EfffffjLj128EEEEELb1ELb0ELb0ELb1EEEvNS_9FwdParamsE --------------------------
	.section	.text._ZN10layer_norm13ln_fwd_kernelINS_13Kernel_traitsIfffffjLj768ELj1ELj4ELj1ELj16ENS_18Kernel_traits_baseILj768EfffffjLj128EEEEELb1ELb0ELb0ELb1EEEvNS_9FwdParamsE,"ax",@progbits
	.align	128
        .global         _ZN10layer_norm13ln_fwd_kernelINS_13Kernel_traitsIfffffjLj768ELj1ELj4ELj1ELj16ENS_18Kernel_traits_baseILj768EfffffjLj128EEEEELb1ELb0ELb0ELb1EEEvNS_9FwdParamsE
        .type           _ZN10layer_norm13ln_fwd_kernelINS_13Kernel_traitsIfffffjLj768ELj1ELj4ELj1ELj16ENS_18Kernel_traits_baseILj768EfffffjLj128EEEEELb1ELb0ELb0ELb1EEEvNS_9FwdParamsE,@function
        .size           _ZN10layer_norm13ln_fwd_kernelINS_13Kernel_traitsIfffffjLj768ELj1ELj4ELj1ELj16ENS_18Kernel_traits_baseILj768EfffffjLj128EEEEELb1ELb0ELb0ELb1EEEvNS_9FwdParamsE,(.L_x_28855 - _ZN10layer_norm13ln_fwd_kernelINS_13Kernel_traitsIfffffjLj768ELj1ELj4ELj1ELj16ENS_18Kernel_traits_baseILj768EfffffjLj128EEEEELb1ELb0ELb0ELb1EEEvNS_9FwdParamsE)
        .other          _ZN10layer_norm13ln_fwd_kernelINS_13Kernel_traitsIfffffjLj768ELj1ELj4ELj1ELj16ENS_18Kernel_traits_baseILj768EfffffjLj128EEEEELb1ELb0ELb0ELb1EEEvNS_9FwdParamsE,@"STO_CUDA_ENTRY STV_DEFAULT"
_ZN10layer_norm13ln_fwd_kernelINS_13Kernel_traitsIfffffjLj768ELj1ELj4ELj1ELj16ENS_18Kernel_traits_baseILj768EfffffjLj128EEEEELb1ELb0ELb0ELb1EEEvNS_9FwdParamsE:
.text._ZN10layer_norm13ln_fwd_kernelINS_13Kernel_traitsIfffffjLj768ELj1ELj4ELj1ELj16ENS_18Kernel_traits_baseILj768EfffffjLj128EEEEELb1ELb0ELb0ELb1EEEvNS_9FwdParamsE:
        /* <DEDUP_REMOVED lines=11> */
[----:B------:R-:W4:Y:S01]  /*00b0*/  LDC R61, c[0x0][0x45c] ;  /* 0x00011700ff3d7b82 */ /* 0x000f220000000800 */
[----:B0-----:R-:W-:-:S04]  /*00c0*/  ISETP.NE.U32.AND P0, PT, RZ, UR4, PT ;  /* 0x00000004ff007c0c */ /* 0x001fc8000bf05070 */
[----:B------:R-:W-:-:S03]  /*00d0*/  ISETP.NE.AND.EX P0, PT, RZ, UR5, PT, P0 ;  /* 0x00000005ff007c0c */ /* 0x000fc6000bf05300 */
[----:B------:R-:W0:Y:S01]  /*00e0*/  @P1 LDC R63, c[0x0][0x460] ;  /* 0x00011800ff3f1b82 */ /* 0x000e220000000800 */
[----:B-1----:R-:W-:-:S09]  /*00f0*/  @P1 MOV R4, R0 ;  /* 0x0000000000041202 */ /* 0x002fd20000000f00 */
[----:B------:R-:W1:Y:S01]  /*0100*/  @P0 LDC.64 R6, c[0x0][0x3d0] ;  /* 0x0000f400ff060b82 */ /* 0x000e620000000a00 */
[----:B---3--:R-:W-:Y:S01]  /*0110*/  LOP3.LUT R11, R10, 0x1f, RZ, 0xc0, !PT ;  /* 0x0000001f0a0b7812 */ /* 0x008fe200078ec0ff */
[----:B----4-:R-:W-:-:S06]  /*0120*/  @P1 IMAD.MOV.U32 R5, RZ, RZ, R61 ;  /* 0x000000ffff051224 */ /* 0x010fcc00078e003d */
[----:B------:R-:W3:Y:S01]  /*0130*/  @P0 LDC.64 R8, c[0x0][0x438] ;  /* 0x00010e00ff080b82 */ /* 0x000ee20000000a00 */
[----:B------:R-:W5:Y:S01]  /*0140*/  @P1 LDG.E.64 R4, desc[UR8][R4.64] ;  /* 0x0000000804041981 */ /* 0x000f62000c1e1b00 */
[----:B-1----:R-:W-:-:S05]  /*0150*/  @P0 IMAD.WIDE.U32 R6, R11, 0x10, R6 ;  /* 0x000000100b060825 */ /* 0x002fca00078e0006 */
[----:B------:R-:W5:Y:S01]  /*0160*/  @P0 LDG.E.128 R56, desc[UR8][R6.64] ;  /* 0x0000000806380981 */ /* 0x000f62000c1e1d00 */
[----:B------:R-:W1:Y:S01]  /*0170*/  S2UR UR5, SR_CTAID.X ;  /* 0x00000000000579c3 */ /* 0x000e620000002500 */
[----:B---3--:R-:W-:Y:S02]  /*0180*/  @P0 IMAD.WIDE.U32 R8, R11, 0x10, R8 ;  /* 0x000000100b080825 */ /* 0x008fe400078e0008 */
[----:B------:R-:W5:Y:S04]  /*0190*/  @P0 LDG.E.128 R52, desc[UR8][R6.64+0x200] ;  /* 0x0002000806340981 */ /* 0x000f68000c1e1d00 */
[----:B------:R-:W5:Y:S04]  /*01a0*/  @P0 LDG.E.128 R48, desc[UR8][R6.64+0x400] ;  /* 0x0004000806300981 */ /* 0x000f68000c1e1d00 */
[----:B------:R-:W5:Y:S04]  /*01b0*/  @P0 LDG.E.128 R44, desc[UR8][R6.64+0x600] ;  /* 0x00060008062c0981 */ /* 0x000f68000c1e1d00 */
[----:B------:R-:W5:Y:S04]  /*01c0*/  @P0 LDG.E.128 R40, desc[UR8][R6.64+0x800] ;  /* 0x0008000806280981 */ /* 0x000f68000c1e1d00 */
[----:B------:R-:W5:Y:S04]  /*01d0*/  @P0 LDG.E.128 R36, desc[UR8][R6.64+0xa00] ;  /* 0x000a000806240981 */ /* 0x000f68000c1e1d00 */
[----:B------:R-:W5:Y:S01]  /*01e0*/  @P0 LDG.E.128 R32, desc[UR8][R8.64] ;  /* 0x0000000808200981 */ /* 0x000f62000c1e1d00 */
[----:B-1----:R-:W-:-:S03]  /*01f0*/  USHF.L.U32 UR4, UR5, 0x2, URZ ;  /* 0x0000000205047899 */ /* 0x002fc600080006ff */
[----:B------:R-:W5:Y:S04]  /*0200*/  @P0 LDG.E.128 R28, desc[UR8][R8.64+0x200] ;  /* 0x00020008081c0981 */ /* 0x000f68000c1e1d00 */
[----:B------:R-:W5:Y:S04]  /*0210*/  @P0 LDG.E.128 R24, desc[UR8][R8.64+0x400] ;  /* 0x0004000808180981 */ /* 0x000f68000c1e1d00 */
[----:B------:R-:W5:Y:S04]  /*0220*/  @P0 LDG.E.128 R20, desc[UR8][R8.64+0x600] ;  /* 0x0006000808140981 */ /* 0x000f68000c1e1d00 */
[----:B------:R-:W5:Y:S04]  /*0230*/  @P0 LDG.E.128 R16, desc[UR8][R8.64+0x800] ;  /* 0x0008000808100981 */ /* 0x000f68000c1e1d00 */
[----:B------:R1:W5:Y:S02]  /*0240*/  @P0 LDG.E.128 R12, desc[UR8][R8.64+0xa00] ;  /* 0x000a0008080c0981 */ /* 0x000364000c1e1d00 */
[----:B-1----:R-:W-:-:S04]  /*0250*/  SHF.R.U32.HI R9, RZ, 0x5, R10 ;  /* 0x00000005ff097819 */ /* 0x002fc8000001160a */
[----:B------:R-:W-:Y:S02]  /*0260*/  LOP3.LUT R9, R9, UR4, RZ, 0xfc, !PT ;  /* 0x0000000409097c12 */ /* 0x000fe4000f8efcff */
[----:B--2---:R-:W-:Y:S02]  /*0270*/  @P1 R2UR UR7, R3 ;  /* 0x00000000030712ca */ /* 0x004fe400000e0000 */
        /* <DEDUP_REMOVED lines=31> */
.L_x_26198:
        /* <DEDUP_REMOVED lines=31> */
[----:B------:R-:W-:Y:S01]  /*0660*/  IMAD.HI.U32 R4, R3, -0x326172a9, RZ ;  /* 0xcd9e8d5703047827 */ /* 0x000fe200078e00ff */
[----:B------:R-:W3:Y:S01]  /*0670*/  LDCU UR12, c[0x0][0x388] ;  /* 0x00007100ff0c77ac */ /* 0x000ee20008000800 */
[----:B0-----:R-:W-:-:S02]  /*0680*/  ISETP.NE.U32.AND P1, PT, RZ, UR4, PT ;  /* 0x00000004ff007c0c */ /* 0x001fc4000bf25070 */
[----:B------:R-:W-:Y:S01]  /*0690*/  IMAD R60, R2, -0x2daee0ad, RZ ;  /* 0xd2511f53023c7824 */ /* 0x000fe200078e02ff */
[----:B------:R-:W-:Y:S01]  /*06a0*/  LOP3.LUT R4, R5, UR14, R4, 0x96, !PT ;  /* 0x0000000e05047c12 */ /* 0x000fe2000f8e9604 */
[----:B------:R-:W-:Y:S01]  /*06b0*/  IMAD R3, R3, -0x326172a9, RZ ;  /* 0xcd9e8d5703037824 */ /* 0x000fe200078e02ff */
[----:B------:R-:W-:Y:S01]  /*06c0*/  ISETP.NE.AND.EX P1, PT, RZ, UR5, PT, P1 ;  /* 0x00000005ff007c0c */ /* 0x000fe2000bf25310 */
[----:B------:R-:W-:Y:S01]  /*06d0*/  IMAD.HI.U32 R2, R6, -0x326172a9, RZ ;  /* 0xcd9e8d5706027827 */ /* 0x000fe200078e00ff */
[----:B------:R-:W0:Y:S03]  /*06e0*/  LDCU.U8 UR32, c[0x0][0x410] ;  /* 0x00008200ff2077ac */ /* 0x000e260008000000 */
        /* <DEDUP_REMOVED lines=49> */
[----:B01234-:R-:W-:-:S07]  /*0a00*/  IMAD R4, R4, -0x326172a9, RZ ;  /* 0xcd9e8d5704047824 */ /* 0x01ffce00078e02ff */
.L_x_26452:
[----:B0-----:R-:W0:Y:S01]  /*0a10*/  LDC.64 R84, c[0x0][0x390] ;  /* 0x0000e400ff547b82 */ /* 0x001e220000000a00 */
        /* <DEDUP_REMOVED lines=12> */
[----:B------:R-:W-:-:S12]  /*0ae0*/  IMAD.MOV.U32 R90, RZ, RZ, 0x2f800000 ;  /* 0x2f800000ff5a7424 */ /* 0x000fd800078e00ff */
[----:B0-----:R-:W-:Y:S05]  /*0af0*/  @!P0 BRA `(.L_x_26200) ;  /* 0x0000001400208947 */ /* 0x001fea0003800000 */
        /* <DEDUP_REMOVED lines=14> */
.L_x_28690:
[----:B------:R-:W-:Y:S05]  /*0be0*/  BRX R68 -0xbf0                                         (*"BRANCH_TARGETS .L_x_28691,.L_x_28692,.L_x_28693"*) ;  /* 0xfffffff444047949 */ /* 0x000fea000383ffff */
.L_x_28693:
[----:B------:R-:W-:Y:S01]  /*0bf0*/  VIADD R0, R81, 0x1 ;  /* 0x0000000151007836 */ /* 0x000fe20000000000 */
[----:B------:R-:W-:Y:S01]  /*0c00*/  MOV R72, R96 ;  /* 0x0000006000487202 */ /* 0x000fe20000000f00 */
[----:B------:R-:W-:Y:S01]  /*0c10*/  IMAD.MOV.U32 R68, RZ, RZ, R5 ;  /* 0x000000ffff447224 */ /* 0x000fe200078e0005 */
[----:B------:R-:W-:Y:S06]  /*0c20*/  BRA `(.L_x_26202) ;  /* 0x0000000000f07947 */ /* 0x000fec0003800000 */
.L_x_28691:
[----:B------:R-:W-:Y:S01]  /*0c30*/  IMAD.MOV.U32 R72, RZ, RZ, R96 ;  /* 0x000000ffff487224 */ /* 0x000fe200078e0060 */
[----:B------:R-:W-:Y:S01]  /*0c40*/  MOV R0, 0x3 ;  /* 0x0000000300007802 */ /* 0x000fe20000000f00 */
[----:B------:R-:W-:Y:S01]  /*0c50*/  IMAD.MOV.U32 R68, RZ, RZ, R6 ;  /* 0x000000ffff447224 */ /* 0x000fe200078e0006 */
[----:B------:R-:W-:Y:S06]  /*0c60*/  BRA `(.L_x_26202) ;  /* 0x0000000000e07947 */ /* 0x000fec0003800000 */
.L_x_28692:
        /* <DEDUP_REMOVED lines=13> */
.L_x_26204:
[----:B------:R-:W-:Y:S05]  /*0d40*/  BSYNC.RECONVERGENT B2 ;  /* 0x0000000000027941 */ /* 0x000fea0003800200 */
.L_x_26203:
        /* <DEDUP_REMOVED lines=42> */
.L_x_26202:
[----:B------:R-:W-:Y:S05]  /*0ff0*/  BSYNC.RECONVERGENT B1 ;  /* 0x0000000000017941 */ /* 0x000fea0003800200 */
.L_x_26201:
[----:B------:R-:W-:Y:S01]  /*1000*/  I2FP.F32.U32 R69, R68 ;  /* 0x0000004400457245 */ /* 0x000fe20000201000 */
[----:B-----5:R-:W-:Y:S01]  /*1010*/  FMUL.FTZ R60, R60, R91 ;  /* 0x0000005b3c3c7220 */ /* 0x020fe20000410000 */
[----:B------:R-:W-:Y:S01]  /*1020*/  MOV R89, UR34 ;  /* 0x0000002200597c02 */ /* 0x000fe20008000f00 */
[----:B------:R-:W-:Y:S01]  /*1030*/  IMAD.U32 R88, RZ, RZ, UR33 ;  /* 0x00000021ff587e24 */ /* 0x000fe2000f8e00ff */
[----:B------:R-:W-:Y:S01]  /*1040*/  ISETP.NE.AND P3, PT, R0, 0x1, PT ;  /* 0x000000010000780c */ /* 0x000fe20003f65270 */
[----:B------:R-:W-:Y:S01]  /*1050*/  FFMA.FTZ R69, R69, R90, 1.1641532182693481445e-10 ;  /* 0x2f00000045457423 */ /* 0x000fe2000001005a */
[----:B------:R-:W-:Y:S01]  /*1060*/  BSSY.RECONVERGENT B1, `(.L_x_26205) ;  /* 0x000004a000017945 */ /* 0x000fe20003800200 */
[----:B------:R-:W-:Y:S01]  /*1070*/  FMUL.FTZ R60, R60, R89 ;  /* 0x000000593c3c7220 */ /* 0x000fe20000410000 */
[----:B------:R-:W-:Y:S02]  /*1080*/  IMAD.MOV.U32 R68, RZ, RZ, 0x2 ;  /* 0x00000002ff447424 */ /* 0x000fe400078e00ff */
        /* <DEDUP_REMOVED lines=14> */
.L_x_26207:
        /* <DEDUP_REMOVED lines=13> */
.L_x_26209:
[----:B------:R-:W-:Y:S05]  /*1240*/  BSYNC.RECONVERGENT B2 ;  /* 0x0000000000027941 */ /* 0x000fea0003800200 */
.L_x_26208:
        /* <DEDUP_REMOVED lines=43> */
.L_x_26206:
[----:B------:R-:W-:Y:S05]  /*1500*/  BSYNC.RECONVERGENT B1 ;  /* 0x0000000000017941 */ /* 0x000fea0003800200 */
.L_x_26205:
        /* <DEDUP_REMOVED lines=21> */
.L_x_26212:
        /* <DEDUP_REMOVED lines=13> */
.L_x_26214:
[----:B------:R-:W-:Y:S05]  /*1730*/  BSYNC.RECONVERGENT B2 ;  /* 0x0000000000027941 */ /* 0x000fea0003800200 */
.L_x_26213:
        /* <DEDUP_REMOVED lines=43> */
.L_x_26211:
[----:B------:R-:W-:Y:S05]  /*19f0*/  BSYNC.RECONVERGENT B1 ;  /* 0x0000000000017941 */ /* 0x000fea0003800200 */
.L_x_26210:
        /* <DEDUP_REMOVED lines=21> */
.L_x_26217:
        /* <DEDUP_REMOVED lines=13> */
.L_x_26219:
[----:B------:R-:W-:Y:S05]  /*1c20*/  BSYNC.RECONVERGENT B2 ;  /* 0x0000000000027941 */ /* 0x000fea0003800200 */
.L_x_26218:
        /* <DEDUP_REMOVED lines=43> */
.L_x_26216:
[----:B------:R-:W-:Y:S05]  /*1ee0*/  BSYNC.RECONVERGENT B1 ;  /* 0x0000000000017941 */ /* 0x000fea0003800200 */
.L_x_26215:
        /* <DEDUP_REMOVED lines=9> */
.L_x_26200:
        /* <DEDUP_REMOVED lines=16> */
.L_x_26223:
        /* <DEDUP_REMOVED lines=13> */
.L_x_26225:
[----:B------:R-:W-:Y:S05]  /*2150*/  BSYNC.RECONVERGENT B2 ;  /* 0x0000000000027941 */ /* 0x000fea0003800200 */
.L_x_26224:
        /* <DEDUP_REMOVED lines=42> */
.L_x_26222:
[----:B------:R-:W-:Y:S05]  /*2400*/  BSYNC.RECONVERGENT B1 ;  /* 0x0000000000017941 */ /* 0x000fea0003800200 */
.L_x_26221:
[----:B------:R-:W-:Y:S01]  /*2410*/  ISETP.NE.AND P3, PT, R64, 0x1, PT ;  /* 0x000000014000780c */ /* 0x000fe20003f65270 */
[----:B------:R-:W-:Y:S01]  /*2420*/  IMAD.U32 R89, RZ, RZ, UR34 ;  /* 0x00000022ff597e24 */ /* 0x000fe2000f8e00ff */
[----:B------:R-:W-:Y:S01]  /*2430*/  I2FP.F32.U32 R65, R0 ;  /* 0x0000000000417245 */ /* 0x000fe20000201000 */
[----:B-----5:R-:W-:Y:S01]  /*2440*/  FMUL.FTZ R60, R60, R91 ;  /* 0x0000005b3c3c7220 */ /* 0x020fe20000410000 */
[----:B------:R-:W-:Y:S01]  /*2450*/  MOV R88, UR33 ;  /* 0x0000002100587c02 */ /* 0x000fe20008000f00 */
[----:B------:R-:W-:Y:S01]  /*2460*/  BSSY.RECONVERGENT B1, `(.L_x_26226) ;  /* 0x0000048000017945 */ /* 0x000fe20003800200 */
        /* <DEDUP_REMOVED lines=14> */
.L_x_26228:
        /* <DEDUP_REMOVED lines=13> */
.L_x_26230:
[----:B------:R-:W-:Y:S05]  /*2620*/  BSYNC.RECONVERGENT B2 ;  /* 0x0000000000027941 */ /* 0x000fea0003800200 */
.L_x_26229:
        /* <DEDUP_REMOVED lines=43> */
.L_x_26227:
[----:B------:R-:W-:Y:S05]  /*28e0*/  BSYNC.RECONVERGENT B1 ;  /* 0x0000000000017941 */ /* 0x000fea0003800200 */
.L_x_26226:
[----:B------:R-:W-:Y:S01]  /*28f0*/  ISETP.NE.AND P4, PT, R66, 0x1, PT ;  /* 0x000000014200780c */ /* 0x000fe20003f85270 */
[----:B------:R-:W-:Y:S01]  /*2900*/  FMUL.FTZ R64, R61, R91 ;  /* 0x0000005b3d407220 */ /* 0x000fe20000410000 */
[----:B------:R-:W-:Y:S01]  /*2910*/  I2FP.F32.U32 R65, R0 ;  /* 0x0000000000417245 */ /* 0x000fe20000201000 */
[----:B------:R-:W-:Y:S01]  /*2920*/  BSSY.RECONVERGENT B1, `(.L_x_26231) ;  /* 0x0000048000017945 */ /* 0x000fe20003800200 */
[----:B------:R-:W-:Y:S02]  /*2930*/  IMAD.MOV.U32 R67, RZ, RZ, 0x2 ;  /* 0x00000002ff437424 */ /* 0x000fe400078e00ff */
[----:B------:R-:W-:Y:S01]  /*2940*/  FMUL.FTZ R61, R64, R89 ;  /* 0x00000059403d7220 */ /* 0x000fe20000410000 */
[----:B------:R-:W-:Y:S02]  /*2950*/  IMAD.MOV.U32 R0, RZ, RZ, R4 ;  /* 0x000000ffff007224 */ /* 0x000fe400078e0004 */
        /* <DEDUP_REMOVED lines=11> */
.L_x_26233:
        /* <DEDUP_REMOVED lines=13> */
.L_x_26235:
[----:B------:R-:W-:Y:S05]  /*2ae0*/  BSYNC.RECONVERGENT B2 ;  /* 0x0000000000027941 */ /* 0x000fea0003800200 */
.L_x_26234:
        /* <DEDUP_REMOVED lines=43> */
.L_x_26232:
[----:B------:R-:W-:Y:S05]  /*2da0*/  BSYNC.RECONVERGENT B1 ;  /* 0x0000000000017941 */ /* 0x000fea0003800200 */
.L_x_26231:
        /* <DEDUP_REMOVED lines=18> */
.L_x_26238:
        /* <DEDUP_REMOVED lines=13> */
.L_x_26240:
[----:B------:R-:W-:Y:S05]  /*2fa0*/  BSYNC.RECONVERGENT B2 ;  /* 0x0000000000027941 */ /* 0x000fea0003800200 */
.L_x_26239:
        /* <DEDUP_REMOVED lines=43> */
.L_x_26237:
[----:B------:R-:W-:Y:S05]  /*3260*/  BSYNC.RECONVERGENT B1 ;  /* 0x0000000000017941 */ /* 0x000fea0003800200 */
.L_x_26236:
        /* <DEDUP_REMOVED lines=10> */
.L_x_26220:
[----:B------:R-:W0:Y:S01]  /*3310*/  LDC.64 R94, c[0x0][0x3a8] ;  /* 0x0000ea00ff5e7b82 */ /* 0x000e220000000a00 */
[----:B------:R-:W-:Y:S02]  /*3320*/  SEL R0, RZ, 0x1000000, !P5 ;  /* 0x01000000ff007807 */ /* 0x000fe40006800000 */
[----:B------:R-:W-:Y:S02]  /*3330*/  SEL R65, RZ, 0x10000, !P4 ;  /* 0x00010000ff417807 */ /* 0x000fe40006000000 */
[----:B------:R-:W-:-:S03]  /*3340*/  SEL R64, RZ, 0x100, !P3 ;  /* 0x00000100ff407807 */ /* 0x000fc60005800000 */
[----:B------:R-:W1:Y:S01]  /*3350*/  LDC.64 R92, c[0x0][0x3b0] ;  /* 0x0000ec00ff5c7b82 */ /* 0x000e620000000a00 */
[----:B------:R-:W-:Y:S01]  /*3360*/  IADD3 R64, PT, PT, R64, R0, R65 ;  /* 0x0000000040407210 */ /* 0x000fe20007ffe041 */
[----:B------:R-:W-:Y:S01]  /*3370*/  VIADD R0, R2, 0x20 ;  /* 0x0000002002007836 */ /* 0x000fe20000000000 */
[----:B------:R-:W-:-:S04]  /*3380*/  SEL R65, RZ, 0x1, !P2 ;  /* 0x00000001ff417807 */ /* 0x000fc80005000000 */
[----:B------:R-:W-:Y:S01]  /*3390*/  IADD3 R73, PT, PT, R64, R65, RZ ;  /* 0x0000004140497210 */ /* 0x000fe20007ffe0ff */
        /* <DEDUP_REMOVED lines=26> */
.L_x_26244:
        /* <DEDUP_REMOVED lines=13> */
.L_x_26246:
[----:B------:R-:W-:Y:S05]  /*3610*/  BSYNC.RECONVERGENT B2 ;  /* 0x0000000000027941 */ /* 0x000fea0003800200 */
.L_x_26245:
        /* <DEDUP_REMOVED lines=42> */
.L_x_26243:
[----:B------:R-:W-:Y:S05]  /*38c0*/  BSYNC.RECONVERGENT B1 ;  /* 0x0000000000017941 */ /* 0x000fea0003800200 */
.L_x_26242:
        /* <DEDUP_REMOVED lines=21> */
.L_x_26249:
        /* <DEDUP_REMOVED lines=13> */
.L_x_26251:
[----:B------:R-:W-:Y:S05]  /*3af0*/  BSYNC.RECONVERGENT B2 ;  /* 0x0000000000027941 */ /* 0x000fea0003800200 */
.L_x_26250:
        /* <DEDUP_REMOVED lines=43> */
.L_x_26248:
[----:B------:R-:W-:Y:S05]  /*3db0*/  BSYNC.RECONVERGENT B1 ;  /* 0x0000000000017941 */ /* 0x000fea0003800200 */
.L_x_26247:
[----:B------:R-:W-:Y:S01]  /*3dc0*/  I2FP.F32.U32 R73, R68 ;  /* 0x0000004400497245 */ /* 0x000fe20000201000 */
[----:B------:R-:W-:Y:S01]  /*3dd0*/  FMUL.FTZ R68, R65, R91 ;  /* 0x0000005b41447220 */ /* 0x000fe20000410000 */
[----:B------:R-:W-:Y:S01]  /*3de0*/  ISETP.NE.AND P4, PT, R72, 0x1, PT ;  /* 0x000000014800780c */ /* 0x000fe20003f85270 */
[----:B------:R-:W-:Y:S02]  /*3df0*/  BSSY.RECONVERGENT B1, `(.L_x_26252) ;  /* 0x000004b000017945 */ /* 0x000fe40003800200 */
[----:B------:R-:W-:Y:S01]  /*3e00*/  FFMA.FTZ R73, R73, R90, 1.1641532182693481445e-10 ;  /* 0x2f00000049497423 */ /* 0x000fe2000001005a */
[----:B------:R-:W-:-:S04]  /*3e10*/  FMUL.FTZ R68, R68, R89 ;  /* 0x0000005944447220 */ /* 0x000fc80000410000 */
[----:B------:R-:W-:Y:S01]  /*3e20*/  FSETP.GTU.FTZ.AND P3, PT, R73, R88, PT ;  /* 0x000000584900720b */ /* 0x000fe20003f7c000 */
[----:B------:R-:W-:-:S03]  /*3e30*/  IMAD.MOV.U32 R73, RZ, RZ, 0x2 ;  /* 0x00000002ff497424 */ /* 0x000fc600078e00ff */
        /* <DEDUP_REMOVED lines=13> */
.L_x_26254:
        /* <DEDUP_REMOVED lines=13> */
.L_x_26256:
[----:B------:R-:W-:Y:S05]  /*3fe0*/  BSYNC.RECONVERGENT B2 ;  /* 0x0000000000027941 */ /* 0x000fea0003800200 */
.L_x_26255:
        /* <DEDUP_REMOVED lines=43> */
.L_x_26253:
[----:B------:R-:W-:Y:S05]  /*42a0*/  BSYNC.RECONVERGENT B1 ;  /* 0x0000000000017941 */ /* 0x000fea0003800200 */
.L_x_26252:
        /* <DEDUP_REMOVED lines=21> */
.L_x_26259:
        /* <DEDUP_REMOVED lines=13> */
.L_x_26261:
[----:B------:R-:W-:Y:S05]  /*44d0*/  BSYNC.RECONVERGENT B2 ;  /* 0x0000000000027941 */ /* 0x000fea0003800200 */
.L_x_26260:
        /* <DEDUP_REMOVED lines=43> */
.L_x_26258:
[----:B------:R-:W-:Y:S05]  /*4790*/  BSYNC.RECONVERGENT B1 ;  /* 0x0000000000017941 */ /* 0x000fea0003800200 */
.L_x_26257:
        /* <DEDUP_REMOVED lines=9> */
.L_x_26241:
        /* <DEDUP_REMOVED lines=16> */
.L_x_26265:
        /* <DEDUP_REMOVED lines=13> */
.L_x_26267:
[----:B------:R-:W-:Y:S05]  /*4a00*/  BSYNC.RECONVERGENT B2 ;  /* 0x0000000000027941 */ /* 0x000fea0003800200 */
.L_x_26266:
        /* <DEDUP_REMOVED lines=42> */
.L_x_26264:
[----:B------:R-:W-:Y:S05]  /*4cb0*/  BSYNC.RECONVERGENT B1 ;  /* 0x0000000000017941 */ /* 0x000fea0003800200 */
.L_x_26263:
[----:B------:R-:W-:Y:S01]  /*4cc0*/  ISETP.NE.AND P3, PT, R70, 0x1, PT ;  /* 0x000000014600780c */ /* 0x000fe20003f65270 */
[----:B-----5:R-:W-:Y:S01]  /*4cd0*/  FMUL.FTZ R64, R64, R91 ;  /* 0x0000005b40407220 */ /* 0x020fe20000410000 */
        /* <DEDUP_REMOVED lines=16> */
.L_x_26270:
        /* <DEDUP_REMOVED lines=13> */
.L_x_26272:
[----:B------:R-:W-:Y:S05]  /*4eb0*/  BSYNC.RECONVERGENT B2 ;  /* 0x0000000000027941 */ /* 0x000fea0003800200 */
.L_x_26271:
        /* <DEDUP_REMOVED lines=43> */
.L_x_26269:
[----:B------:R-:W-:Y:S05]  /*5170*/  BSYNC.RECONVERGENT B1 ;  /* 0x0000000000017941 */ /* 0x000fea0003800200 */
.L_x_26268:
        /* <DEDUP_REMOVED lines=18> */
.L_x_26275:
        /* <DEDUP_REMOVED lines=13> */
.L_x_26277:
[----:B------:R-:W-:Y:S05]  /*5370*/  BSYNC.RECONVERGENT B2 ;  /* 0x0000000000027941 */ /* 0x000fea0003800200 */
.L_x_26276:
        /* <DEDUP_REMOVED lines=43> */
.L_x_26274:
[----:B------:R-:W-:Y:S05]  /*5630*/  BSYNC.RECONVERGENT B1 ;  /* 0x0000000000017941 */ /* 0x000fea0003800200 */
.L_x_26273:
        /* <DEDUP_REMOVED lines=18> */
.L_x_26280:
        /* <DEDUP_REMOVED lines=13> */
.L_x_26282:
[----:B------:R-:W-:Y:S05]  /*5830*/  BSYNC.RECONVERGENT B2 ;  /* 0x0000000000027941 */ /* 0x000fea0003800200 */
.L_x_26281:
        /* <DEDUP_REMOVED lines=43> */
.L_x_26279:
[----:B------:R-:W-:Y:S05]  /*5af0*/  BSYNC.RECONVERGENT B1 ;  /* 0x0000000000017941 */ /* 0x000fea0003800200 */
.L_x_26278:
        /* <DEDUP_REMOVED lines=10> */
.L_x_26262:
        /* <DEDUP_REMOVED lines=33> */
.L_x_26286:
        /* <DEDUP_REMOVED lines=13> */
.L_x_26288:
[----:B------:R-:W-:Y:S05]  /*5e80*/  BSYNC.RECONVERGENT B2 ;  /* 0x0000000000027941 */ /* 0x000fea0003800200 */
.L_x_26287:
        /* <DEDUP_REMOVED lines=42> */
.L_x_26285:
[----:B------:R-:W-:Y:S05]  /*6130*/  BSYNC.RECONVERGENT B1 ;  /* 0x0000000000017941 */ /* 0x000fea0003800200 */
.L_x_26284:
        /* <DEDUP_REMOVED lines=21> */
.L_x_26291:
        /* <DEDUP_REMOVED lines=13> */
.L_x_26293:
[----:B------:R-:W-:Y:S05]  /*6360*/  BSYNC.RECONVERGENT B2 ;  /* 0x0000000000027941 */ /* 0x000fea0003800200 */
.L_x_26292:
        /* <DEDUP_REMOVED lines=43> */
.L_x_26290:
[----:B------:R-:W-:Y:S05]  /*6620*/  BSYNC.RECONVERGENT B1 ;  /* 0x0000000000017941 */ /* 0x000fea0003800200 */
.L_x_26289:
[----:B------:R-:W-:Y:S01]  /*6630*/  I2FP.F32.U32 R77, R72 ;  /* 0x00000048004d7245 */ /* 0x000fe20000201000 */
[----:B------:R-:W-:Y:S01]  /*6640*/  FMUL.FTZ R72, R69, R91 ;  /* 0x0000005b45487220 */ /* 0x000fe20000410000 */
[----:B------:R-:W-:Y:S01]  /*6650*/  ISETP.NE.AND P4, PT, R76, 0x1, PT ;  /* 0x000000014c00780c */ /* 0x000fe20003f85270 */
[----:B------:R-:W-:Y:S02]  /*6660*/  BSSY.RECONVERGENT B1, `(.L_x_26294) ;  /* 0x000004b000017945 */ /* 0x000fe40003800200 */
[----:B------:R-:W-:Y:S01]  /*6670*/  FFMA.FTZ R77, R77, R90, 1.1641532182693481445e-10 ;  /* 0x2f0000004d4d7423 */ /* 0x000fe2000001005a */
[----:B------:R-:W-:-:S04]  /*6680*/  FMUL.FTZ R72, R72, R89 ;  /* 0x0000005948487220 */ /* 0x000fc80000410000 */
        /* <DEDUP_REMOVED lines=15> */
.L_x_26296:
        /* <DEDUP_REMOVED lines=13> */
.L_x_26298:
[----:B------:R-:W-:Y:S05]  /*6850*/  BSYNC.RECONVERGENT B2 ;  /* 0x0000000000027941 */ /* 0x000fea0003800200 */
.L_x_26297:
        /* <DEDUP_REMOVED lines=43> */
.L_x_26295:
[----:B------:R-:W-:Y:S05]  /*6b10*/  BSYNC.RECONVERGENT B1 ;  /* 0x0000000000017941 */ /* 0x000fea0003800200 */
.L_x_26294:
        /* <DEDUP_REMOVED lines=21> */
.L_x_26301:
        /* <DEDUP_REMOVED lines=13> */
.L_x_26303:
[----:B------:R-:W-:Y:S05]  /*6d40*/  BSYNC.RECONVERGENT B2 ;  /* 0x0000000000027941 */ /* 0x000fea0003800200 */
.L_x_26302:
        /* <DEDUP_REMOVED lines=43> */
.L_x_26300:
[----:B------:R-:W-:Y:S05]  /*7000*/  BSYNC.RECONVERGENT B1 ;  /* 0x0000000000017941 */ /* 0x000fea0003800200 */
.L_x_26299:
        /* <DEDUP_REMOVED lines=9> */
.L_x_26283:
        /* <DEDUP_REMOVED lines=16> */
.L_x_26307:
        /* <DEDUP_REMOVED lines=13> */
.L_x_26309:
[----:B------:R-:W-:Y:S05]  /*7270*/  BSYNC.RECONVERGENT B2 ;  /* 0x0000000000027941 */ /* 0x000fea0003800200 */
.L_x_26308:
        /* <DEDUP_REMOVED lines=42> */
.L_x_26306:
[----:B------:R-:W-:Y:S05]  /*7520*/  BSYNC.RECONVERGENT B1 ;  /* 0x0000000000017941 */ /* 0x000fea0003800200 */
.L_x_26305:
[----:B------:R-:W-:Y:S01]  /*7530*/  ISETP.NE.AND P3, PT, R74, 0x1, PT ;  /* 0x000000014a00780c */ /* 0x000fe20003f65270 */
[----:B-----5:R-:W-:Y:S01]  /*7540*/  FMUL.FTZ R68, R68, R91 ;  /* 0x0000005b44447220 */ /* 0x020fe20000410000 */
        /* <DEDUP_REMOVED lines=16> */
.L_x_26312:
        /* <DEDUP_REMOVED lines=13> */
.L_x_26314:
[----:B------:R-:W-:Y:S05]  /*7720*/  BSYNC.RECONVERGENT B2 ;  /* 0x0000000000027941 */ /* 0x000fea0003800200 */
.L_x_26313:
        /* <DEDUP_REMOVED lines=43> */
.L_x_26311:
[----:B------:R-:W-:Y:S05]  /*79e0*/  BSYNC.RECONVERGENT B1 ;  /* 0x0000000000017941 */ /* 0x000fea0003800200 */
.L_x_26310:
        /* <DEDUP_REMOVED lines=18> */
.L_x_26317:
        /* <DEDUP_REMOVED lines=13> */
.L_x_26319:
[----:B------:R-:W-:Y:S05]  /*7be0*/  BSYNC.RECONVERGENT B2 ;  /* 0x0000000000027941 */ /* 0x000fea0003800200 */
.L_x_26318:
        /* <DEDUP_REMOVED lines=43> */
.L_x_26316:
[----:B------:R-:W-:Y:S05]  /*7ea0*/  BSYNC.RECONVERGENT B1 ;  /* 0x0000000000017941 */ /* 0x000fea0003800200 */
.L_x_26315:
        /* <DEDUP_REMOVED lines=18> */
.L_x_26322:
        /* <DEDUP_REMOVED lines=13> */
.L_x_26324:
[----:B------:R-:W-:Y:S05]  /*80a0*/  BSYNC.RECONVERGENT B2 ;  /* 0x0000000000027941 */ /* 0x000fea0003800200 */
.L_x_26323:
        /* <DEDUP_REMOVED lines=43> */
.L_x_26321:
[----:B------:R-:W-:Y:S05]  /*8360*/  BSYNC.RECONVERGENT B1 ;  /* 0x0000000000017941 */ /* 0x000fea0003800200 */
.L_x_26320:
        /* <DEDUP_REMOVED lines=10> */
.L_x_26304:
        /* <DEDUP_REMOVED lines=33> */
.L_x_26328:
        /* <DEDUP_REMOVED lines=13> */
.L_x_26330:
[----:B------:R-:W-:Y:S05]  /*86f0*/  BSYNC.RECONVERGENT B2 ;  /* 0x0000000000027941 */ /* 0x000fea0003800200 */
.L_x_26329:
        /* <DEDUP_REMOVED lines=41> */
[----:B------:R-:W-:-:S07]  /*8990*/  LOP3.LUT R6, R82, UR31, R87, 0x96, !PT ;  /* 0x0000001f52067c12 */ /* 0x000fce000f8e9657 */
.L_x_26327:
[----:B------:R-:W-:Y:S05]  /*89a0*/  BSYNC.RECONVERGENT B1 ;  /* 0x0000000000017941 */ /* 0x000fea0003800200 */
.L_x_26326:
        /* <DEDUP_REMOVED lines=21> */
.L_x_26333:
        /* <DEDUP_REMOVED lines=13> */
.L_x_26335:
[----:B------:R-:W-:Y:S05]  /*8bd0*/  BSYNC.RECONVERGENT B2 ;  /* 0x0000000000027941 */ /* 0x000fea0003800200 */
.L_x_26334:
        /* <DEDUP_REMOVED lines=42> */
.L_x_26332:
[----:B------:R-:W-:Y:S05]  /*8e80*/  BSYNC.RECONVERGENT B1 ;  /* 0x0000000000017941 */ /* 0x000fea0003800200 */
.L_x_26331:
        /* <DEDUP_REMOVED lines=21> */
.L_x_26338:
        /* <DEDUP_REMOVED lines=13> */
.L_x_26340:
[----:B------:R-:W-:Y:S05]  /*90b0*/  BSYNC.RECONVERGENT B2 ;  /* 0x0000000000027941 */ /* 0x000fea0003800200 */
.L_x_26339:
        /* <DEDUP_REMOVED lines=43> */
.L_x_26337:
[----:B------:R-:W-:Y:S05]  /*9370*/  BSYNC.RECONVERGENT B1 ;  /* 0x0000000000017941 */ /* 0x000fea0003800200 */
.L_x_26336:
        /* <DEDUP_REMOVED lines=21> */
.L_x_26343:
        /* <DEDUP_REMOVED lines=13> */
.L_x_26345:
[----:B------:R-:W-:Y:S05]  /*95a0*/  BSYNC.RECONVERGENT B2 ;  /* 0x0000000000027941 */ /* 0x000fea0003800200 */
.L_x_26344:
        /* <DEDUP_REMOVED lines=43> */
.L_x_26342:
[----:B------:R-:W-:Y:S05]  /*9860*/  BSYNC.RECONVERGENT B1 ;  /* 0x0000000000017941 */ /* 0x000fea0003800200 */
.L_x_26341:
        /* <DEDUP_REMOVED lines=9> */
.L_x_26325:
        /* <DEDUP_REMOVED lines=16> */
.L_x_26349:
        /* <DEDUP_REMOVED lines=13> */
.L_x_26351:
[----:B------:R-:W-:Y:S05]  /*9ad0*/  BSYNC.RECONVERGENT B2 ;  /* 0x0000000000027941 */ /* 0x000fea0003800200 */
.L_x_26350:
        /* <DEDUP_REMOVED lines=42> */
.L_x_26348:
[----:B------:R-:W-:Y:S05]  /*9d80*/  BSYNC.RECONVERGENT B1 ;  /* 0x0000000000017941 */ /* 0x000fea0003800200 */
.L_x_26347:
        /* <DEDUP_REMOVED lines=18> */
.L_x_26354:
        /* <DEDUP_REMOVED lines=13> */
.L_x_26356:
[----:B------:R-:W-:Y:S05]  /*9f80*/  BSYNC.RECONVERGENT B2 ;  /* 0x0000000000027941 */ /* 0x000fea0003800200 */
.L_x_26355:
        /* <DEDUP_REMOVED lines=43> */
.L_x_26353:
[----:B------:R-:W-:Y:S05]  /*a240*/  BSYNC.RECONVERGENT B1 ;  /* 0x0000000000017941 */ /* 0x000fea0003800200 */
.L_x_26352:
        /* <DEDUP_REMOVED lines=18> */
.L_x_26359:
        /* <DEDUP_REMOVED lines=13> */
.L_x_26361:
[----:B------:R-:W-:Y:S05]  /*a440*/  BSYNC.RECONVERGENT B2 ;  /* 0x0000000000027941 */ /* 0x000fea0003800200 */
.L_x_26360:
        /* <DEDUP_REMOVED lines=43> */
.L_x_26358:
[----:B------:R-:W-:Y:S05]  /*a700*/  BSYNC.RECONVERGENT B1 ;  /* 0x0000000000017941 */ /* 0x000fea0003800200 */
.L_x_26357:
        /* <DEDUP_REMOVED lines=18> */
.L_x_26364:
        /* <DEDUP_REMOVED lines=13> */
.L_x_26366:
[----:B------:R-:W-:Y:S05]  /*a900*/  BSYNC.RECONVERGENT B2 ;  /* 0x0000000000027941 */ /* 0x000fea0003800200 */
.L_x_26365:
        /* <DEDUP_REMOVED lines=43> */
.L_x_26363:
[----:B------:R-:W-:Y:S05]  /*abc0*/  BSYNC.RECONVERGENT B1 ;  /* 0x0000000000017941 */ /* 0x000fea0003800200 */
.L_x_26362:
        /* <DEDUP_REMOVED lines=10> */
.L_x_26346:
[----:B------:R-:W-:Y:S01]  /*ac70*/  SEL R76, RZ, 0x1000000, !P5 ;  /* 0x01000000ff4c7807 */ /* 0x000fe20006800000 */
[----:B------:R-:W-:Y:S01]  /*ac80*/  VIADD R105, R2, 0x80 ;  /* 0x0000008002697836 */ /* 0x000fe20000000000 */
[----:B------:R-:W-:Y:S01]  /*ac90*/  SEL R77, RZ, 0x10000, !P4 ;  /* 0x00010000ff4d7807 */ /* 0x000fe20006000000 */
[C---:B------:R-:W-:Y:S01]  /*aca0*/  IMAD.WIDE.U32 R80, R99.reuse, 0x10, R94 ;  /* 0x0000001063507825 */ /* 0x040fe200078e005e */
[----:B------:R-:W-:Y:S02]  /*acb0*/  SEL R78, RZ, 0x100, !P3 ;  /* 0x00000100ff4e7807 */ /* 0x000fe40005800000 */
[----:B------:R-:W-:Y:S01]  /*acc0*/  SEL R79, RZ, 0x1, !P2 ;  /* 0x00000001ff4f7807 */ /* 0x000fe20005000000 */
[----:B------:R-:W-:Y:S01]  /*acd0*/  IMAD.WIDE.U32 R82, R99, 0x4, R92 ;  /* 0x0000000463527825 */ /* 0x000fe200078e005c */
[----:B------:R-:W-:Y:S01]  /*ace0*/  IADD3 R76, PT, PT, R78, R76, R77 ;  /* 0x0000004c4e4c7210 */ /* 0x000fe20007ffe04d */
[----:B------:R0:W-:Y:S03]  /*acf0*/  STG.E.128 desc[UR8][R80.64], R72 ;  /* 0x0000004850007986 */ /* 0x0001e6000c101d08 */
[----:B------:R-:W-:Y:S01]  /*ad00*/  IADD3 R101, PT, PT, R76, R79, RZ ;  /* 0x0000004f4c657210 */ /* 0x000fe20007ffe0ff */
[----:B------:R-:W-:-:S04]  /*ad10*/  IMAD.WIDE.U32 R76, R105, 0x10, R84 ;  /* 0x00000010694c7825 */ /* 0x000fc800078e0054 */
        /* <DEDUP_REMOVED lines=22> */
.L_x_26370:
        /* <DEDUP_REMOVED lines=13> */
.L_x_26372:
[----:B------:R-:W-:Y:S05]  /*af50*/  BSYNC.RECONVERGENT B2 ;  /* 0x0000000000027941 */ /* 0x000fea0003800200 */
.L_x_26371:
        /* <DEDUP_REMOVED lines=42> */
.L_x_26369:
[----:B------:R-:W-:Y:S05]  /*b200*/  BSYNC.RECONVERGENT B1 ;  /* 0x0000000000017941 */ /* 0x000fea0003800200 */
.L_x_26368:
[----:B------:R-:W-:Y:S01]  /*b210*/  I2FP.F32.U32 R87, R100 ;  /* 0x0000006400577245 */ /* 0x000fe20000201000 */
[----:B-----5:R-:W-:Y:S01]  /*b220*/  FMUL.FTZ R76, R76, R91 ;  /* 0x0000005b4c4c7220 */ /* 0x020fe20000410000 */
        /* <DEDUP_REMOVED lines=19> */
.L_x_26375:
        /* <DEDUP_REMOVED lines=13> */
.L_x_26377:
[----:B------:R-:W-:Y:S05]  /*b430*/  BSYNC.RECONVERGENT B2 ;  /* 0x0000000000027941 */ /* 0x000fea0003800200 */
.L_x_26376:
        /* <DEDUP_REMOVED lines=42> */
.L_x_26374:
[----:B------:R-:W-:Y:S05]  /*b6e0*/  BSYNC.RECONVERGENT B1 ;  /* 0x0000000000017941 */ /* 0x000fea0003800200 */
.L_x_26373:
        /* <DEDUP_REMOVED lines=21> */
.L_x_26380:
        /* <DEDUP_REMOVED lines=13> */
.L_x_26382:
[----:B------:R-:W-:Y:S05]  /*b910*/  BSYNC.RECONVERGENT B2 ;  /* 0x0000000000027941 */ /* 0x000fea0003800200 */
.L_x_26381:
        /* <DEDUP_REMOVED lines=42> */
.L_x_26379:
[----:B------:R-:W-:Y:S05]  /*bbc0*/  BSYNC.RECONVERGENT B1 ;  /* 0x0000000000017941 */ /* 0x000fea0003800200 */
.L_x_26378:
        /* <DEDUP_REMOVED lines=21> */
.L_x_26385:
        /* <DEDUP_REMOVED lines=13> */
.L_x_26387:
[----:B------:R-:W-:Y:S05]  /*bdf0*/  BSYNC.RECONVERGENT B2 ;  /* 0x0000000000027941 */ /* 0x000fea0003800200 */
.L_x_26386:
        /* <DEDUP_REMOVED lines=42> */
.L_x_26384:
[----:B------:R-:W-:Y:S05]  /*c0a0*/  BSYNC.RECONVERGENT B1 ;  /* 0x0000000000017941 */ /* 0x000fea0003800200 */
.L_x_26383:
        /* <DEDUP_REMOVED lines=9> */
.L_x_26367:
        /* <DEDUP_REMOVED lines=16> */
.L_x_26391:
        /* <DEDUP_REMOVED lines=13> */
.L_x_26393:
[----:B------:R-:W-:Y:S05]  /*c310*/  BSYNC.RECONVERGENT B2 ;  /* 0x0000000000027941 */ /* 0x000fea0003800200 */
.L_x_26392:
        /* <DEDUP_REMOVED lines=42> */
.L_x_26390:
[----:B------:R-:W-:Y:S05]  /*c5c0*/  BSYNC.RECONVERGENT B1 ;  /* 0x0000000000017941 */ /* 0x000fea0003800200 */
.L_x_26389:
        /* <DEDUP_REMOVED lines=18> */
.L_x_26396:
        /* <DEDUP_REMOVED lines=13> */
.L_x_26398:
[----:B------:R-:W-:Y:S05]  /*c7c0*/  BSYNC.RECONVERGENT B2 ;  /* 0x0000000000027941 */ /* 0x000fea0003800200 */
.L_x_26397:
        /* <DEDUP_REMOVED lines=42> */
.L_x_26395:
[----:B------:R-:W-:Y:S05]  /*ca70*/  BSYNC.RECONVERGENT B1 ;  /* 0x0000000000017941 */ /* 0x000fea0003800200 */
.L_x_26394:
        /* <DEDUP_REMOVED lines=18> */
.L_x_26401:
        /* <DEDUP_REMOVED lines=13> */
.L_x_26403:
[----:B------:R-:W-:Y:S05]  /*cc70*/  BSYNC.RECONVERGENT B2 ;  /* 0x0000000000027941 */ /* 0x000fea0003800200 */
.L_x_26402:
        /* <DEDUP_REMOVED lines=42> */
.L_x_26400:
[----:B------:R-:W-:Y:S05]  /*cf20*/  BSYNC.RECONVERGENT B1 ;  /* 0x0000000000017941 */ /* 0x000fea0003800200 */
.L_x_26399:
        /* <DEDUP_REMOVED lines=18> */
.L_x_26406:
        /* <DEDUP_REMOVED lines=13> */
.L_x_26408:
[----:B------:R-:W-:Y:S05]  /*d120*/  BSYNC.RECONVERGENT B2 ;  /* 0x0000000000027941 */ /* 0x000fea0003800200 */
.L_x_26407:
        /* <DEDUP_REMOVED lines=42> */
.L_x_26405:
[----:B------:R-:W-:Y:S05]  /*d3d0*/  BSYNC.RECONVERGENT B1 ;  /* 0x0000000000017941 */ /* 0x000fea0003800200 */
.L_x_26404:
        /* <DEDUP_REMOVED lines=10> */
.L_x_26388:
        /* <DEDUP_REMOVED lines=33> */
.L_x_26412:
        /* <DEDUP_REMOVED lines=13> */
.L_x_26414:
[----:B------:R-:W-:Y:S05]  /*d760*/  BSYNC.RECONVERGENT B2 ;  /* 0x0000000000027941 */ /* 0x000fea0003800200 */
.L_x_26413:
        /* <DEDUP_REMOVED lines=43> */
.L_x_26411:
[----:B------:R-:W-:Y:S05]  /*da20*/  BSYNC.RECONVERGENT B1 ;  /* 0x0000000000017941 */ /* 0x000fea0003800200 */
.L_x_26410:
        /* <DEDUP_REMOVED lines=21> */
.L_x_26417:
        /* <DEDUP_REMOVED lines=13> */
.L_x_26419:
[----:B------:R-:W-:Y:S05]  /*dc50*/  BSYNC.RECONVERGENT B2 ;  /* 0x0000000000027941 */ /* 0x000fea0003800200 */
.L_x_26418:
        /* <DEDUP_REMOVED lines=43> */
.L_x_26416:
[----:B------:R-:W-:Y:S05]  /*df10*/  BSYNC.RECONVERGENT B1 ;  /* 0x0000000000017941 */ /* 0x000fea0003800200 */
.L_x_26415:
        /* <DEDUP_REMOVED lines=21> */
.L_x_26422:
        /* <DEDUP_REMOVED lines=13> */
.L_x_26424:
[----:B------:R-:W-:Y:S05]  /*e140*/  BSYNC.RECONVERGENT B2 ;  /* 0x0000000000027941 */ /* 0x000fea0003800200 */
.L_x_26423:
        /* <DEDUP_REMOVED lines=42> */
.L_x_26421:
[----:B------:R-:W-:Y:S05]  /*e3f0*/  BSYNC.RECONVERGENT B1 ;  /* 0x0000000000017941 */ /* 0x000fea0003800200 */
.L_x_26420:
        /* <DEDUP_REMOVED lines=21> */
.L_x_26427:
        /* <DEDUP_REMOVED lines=13> */
.L_x_26429:
[----:B------:R-:W-:Y:S05]  /*e620*/  BSYNC.RECONVERGENT B2 ;  /* 0x0000000000027941 */ /* 0x000fea0003800200 */
.L_x_26428:
        /* <DEDUP_REMOVED lines=43> */
.L_x_26426:
[----:B------:R-:W-:Y:S05]  /*e8e0*/  BSYNC.RECONVERGENT B1 ;  /* 0x0000000000017941 */ /* 0x000fea0003800200 */
.L_x_26425:
        /* <DEDUP_REMOVED lines=9> */
.L_x_26409:
        /* <DEDUP_REMOVED lines=16> */
.L_x_26433:
        /* <DEDUP_REMOVED lines=13> */
.L_x_26435:
[----:B------:R-:W-:Y:S05]  /*eb50*/  BSYNC.RECONVERGENT B2 ;  /* 0x0000000000027941 */ /* 0x000fea0003800200 */
.L_x_26434:
        /* <DEDUP_REMOVED lines=42> */
.L_x_26432:
[----:B------:R-:W-:Y:S05]  /*ee00*/  BSYNC.RECONVERGENT B1 ;  /* 0x0000000000017941 */ /* 0x000fea0003800200 */
.L_x_26431:
        /* <DEDUP_REMOVED lines=18> */
.L_x_26438:
        /* <DEDUP_REMOVED lines=13> */
.L_x_26440:
[----:B------:R-:W-:Y:S05]  /*f000*/  BSYNC.RECONVERGENT B2 ;  /* 0x0000000000027941 */ /* 0x000fea0003800200 */
.L_x_26439:
        /* <DEDUP_REMOVED lines=42> */
.L_x_26437:
[----:B------:R-:W-:Y:S05]  /*f2b0*/  BSYNC.RECONVERGENT B1 ;  /* 0x0000000000017941 */ /* 0x000fea0003800200 */
.L_x_26436:
        /* <DEDUP_REMOVED lines=18> */
.L_x_26443:
        /* <DEDUP_REMOVED lines=13> */
.L_x_26445:
[----:B------:R-:W-:Y:S05]  /*f4b0*/  BSYNC.RECONVERGENT B2 ;  /* 0x0000000000027941 */ /* 0x000fea0003800200 */
.L_x_26444:
        /* <DEDUP_REMOVED lines=42> */
.L_x_26442:
[----:B------:R-:W-:Y:S05]  /*f760*/  BSYNC.RECONVERGENT B1 ;  /* 0x0000000000017941 */ /* 0x000fea0003800200 */
.L_x_26441:
        /* <DEDUP_REMOVED lines=18> */
.L_x_26448:
        /* <DEDUP_REMOVED lines=13> */
.L_x_26450:
[----:B------:R-:W-:Y:S05]  /*f960*/  BSYNC.RECONVERGENT B2 ;  /* 0x0000000000027941 */ /* 0x000fea0003800200 */
.L_x_26449:
        /* <DEDUP_REMOVED lines=43> */
.L_x_26447:
[----:B------:R-:W-:Y:S05]  /*fc20*/  BSYNC.RECONVERGENT B1 ;  /* 0x0000000000017941 */ /* 0x000fea0003800200 */
.L_x_26446:
[----:B------:R-:W-:Y:S01]  /*fc30*/  I2FP.F32.U32 R85, R80 ;  /* 0x0000005000557245 */ /* 0x000fe20000201000 */
[----:B------:R-:W-:Y:S01]  /*fc40*/  FMUL.FTZ R80, R83, R91 ;  /* 0x0000005b53507220 */ /* 0x000fe20000410000 */
[----:B------:R-:W-:Y:S02]  /*fc50*/  FSEL R84, R98, RZ, P0 ;  /* 0x000000ff62547208 */ /* 0x000fe40000000000 */
[----:B------:R-:W-:Y:S01]  /*fc60*/  FSEL R86, R82, RZ, P3 ;  /* 0x000000ff52567208 */ /* 0x000fe20001800000 */
[----:B------:R-:W-:Y:S01]  /*fc70*/  FFMA.FTZ R85, R85, R90, 1.1641532182693481445e-10 ;  /* 0x2f00000055557423 */ /* 0x000fe2000001005a */
[----:B------:R-:W-:-:S04]  /*fc80*/  FMUL.FTZ R80, R80, R89 ;  /* 0x0000005950507220 */ /* 0x000fc80000410000 */
[----:B------:R-:W-:Y:S02]  /*fc90*/  FSETP.GTU.FTZ.AND P5, PT, R85, R88, PT ;  /* 0x000000585500720b */ /* 0x000fe40003fbc000 */
[----:B------:R-:W-:Y:S02]  /*fca0*/  FSEL R85, R100, RZ, P2 ;  /* 0x000000ff64557208 */ /* 0x000fe40001000000 */
[----:B------:R-:W-:Y:S02]  /*fcb0*/  PLOP3.LUT P4, PT, P5, PT, PT, 0x8, 0x80 ;  /* 0x000000000080781c */ /* 0x000fe40002f8e170 */
[----:B------:R-:W-:-:S11]  /*fcc0*/  FSEL R87, R80, RZ, !P5 ;  /* 0x000000ff50577208 */ /* 0x000fd60006800000 */
.L_x_26430:
[----:B------:R-:W-:Y:S01]  /*fcd0*/  FADD.FTZ R80, RZ, R60 ;  /* 0x0000003cff507221 */ /* 0x000fe20000010000 */
[----:B------:R-:W-:Y:S01]  /*fce0*/  SEL R89, RZ, 0x1, !P0 ;  /* 0x00000001ff597807 */ /* 0x000fe20004000000 */
[----:B------:R-:W-:Y:S01]  /*fcf0*/  IMAD.WIDE.U32 R94, R109, 0x10, R94 ;  /* 0x000000106d5e7825 */ /* 0x000fe200078e005e */
[----:B------:R-:W-:-:S03]  /*fd00*/  UMOV UR4, 0xffffffff ;  /* 0xffffffff00047882 */ /* 0x000fc60000000000 */
[----:B------:R-:W-:Y:S01]  /*fd10*/  FADD.FTZ R83, R80, R61 ;  /* 0x0000003d50537221 */ /* 0x000fe20000010000 */
[----:B------:R-:W-:Y:S01]  /*fd20*/  ISETP.NE.AND P0, PT, R11, RZ, PT ;  /* 0x000000ff0b00720c */ /* 0x000fe20003f05270 */
        /* <DEDUP_REMOVED lines=18> */
[----:B------:R-:W-:-:S03]  /*fe50*/  SEL R82, RZ, 0x100, !P2 ;  /* 0x00000100ff527807 */ /* 0x000fc60005000000 */
[----:B------:R-:W-:Y:S01]  /*fe60*/  FADD.FTZ R88, R91, R76 ;  /* 0x0000004c5b587221 */ /* 0x000fe20000010000 */
[----:B------:R-:W-:-:S03]  /*fe70*/  IADD3 R80, PT, PT, R82, R80, R83 ;  /* 0x0000005052507210 */ /* 0x000fc60007ffe053 */
[----:B------:R-:W-:Y:S02]  /*fe80*/  FADD.FTZ R83, R88, R77 ;  /* 0x0000004d58537221 */ /* 0x000fe40000010000 */
[----:B------:R-:W-:Y:S02]  /*fe90*/  IMAD.IADD R89, R80, 0x1, R89 ;  /* 0x0000000150597824 */ /* 0x000fe400078e0259 */
[----:B------:R-:W-:-:S03]  /*fea0*/  FADD.FTZ R80, R83, R78 ;  /* 0x0000004e53507221 */ /* 0x000fc60000010000 */
[----:B------:R0:W-:Y:S01]  /*feb0*/  STG.E desc[UR8][R92.64], R89 ;  /* 0x000000595c007986 */ /* 0x0001e2000c101908 */
        /* <DEDUP_REMOVED lines=75> */
.L_x_26464:
[----:B------:R-:W-:Y:S01]  /*10370*/  ISETP.NE.AND P2, PT, RZ, UR32, PT ;  /* 0x00000020ff007c0c */ /* 0x000fe2000bf45270 */
[----:B------:R-:W-:Y:S01]  /*10380*/  FMUL.FTZ R83, R88, R88 ;  /* 0x0000005858537220 */ /* 0x000fe20000410000 */
[----:B-1----:R-:W-:Y:S02]  /*10390*/  FADD.FTZ R91, R92, R91 ;  /* 0x0000005b5c5b7221 */ /* 0x002fe40000010000 */
[----:B------:R-:W-:Y:S02]  /*103a0*/  FSEL R90, R88, RZ, !P2 ;  /* 0x000000ff585a7208 */ /* 0x000fe40005000000 */
[----:B------:R-:W-:Y:S01]  /*103b0*/  FSEL R89, R83, RZ, P2 ;  /* 0x000000ff53597208 */ /* 0x000fe20001000000 */
[----:B------:R-:W-:Y:S02]  /*103c0*/  FFMA.FTZ R80, R91, R82, UR13 ;  /* 0x0000000d5b507e23 */ /* 0x000fe40008010052 */
[C---:B0-----:R-:W-:Y:S01]  /*103d0*/  FADD.FTZ R92, -R90.reuse, R60 ;  /* 0x0000003c5a5c7221 */ /* 0x041fe20000010100 */
[----:B------:R-:W-:Y:S01]  /*103e0*/  FADD.FTZ R94, -R90, R61 ;  /* 0x0000003d5a5e7221 */ /* 0x000fe20000010100 */
[----:B------:R-:W-:Y:S01]  /*103f0*/  FADD.FTZ R89, R80, R89 ;  /* 0x0000005950597221 */ /* 0x000fe20000010000 */
[----:B------:R-:W0:Y:S01]  /*10400*/  @!P0 LDC.64 R60, c[0x0][0x3c8] ;  /* 0x0000f200ff3c8b82 */ /* 0x000e220000000a00 */
[C---:B------:R-:W-:Y:S01]  /*10410*/  FADD.FTZ R102, -R90.reuse, R67 ;  /* 0x000000435a667221 */ /* 0x040fe20000010100 */
[C---:B------:R-:W-:Y:S01]  /*10420*/  FADD.FTZ R106, -R90.reuse, R62 ;  /* 0x0000003e5a6a7221 */ /* 0x040fe20000010100 */
[----:B------:R-:W1:Y:S01]  /*10430*/  MUFU.RSQ R67, R89 ;  /* 0x0000005900437308 */ /* 0x000e620000001400 */
        /* <DEDUP_REMOVED lines=21> */
[----:B0-----:R-:W-:Y:S01]  /*10590*/  @!P0 IMAD.WIDE R64, R9, 0x4, R60 ;  /* 0x0000000409408825 */ /* 0x001fe200078e023c */
[----:B------:R-:W0:Y:S03]  /*105a0*/  LDC.64 R90, c[0x0][0x428] ;  /* 0x00010a00ff5a7b82 */ /* 0x000e260000000a00 */
[C---:B-1----:R-:W-:Y:S01]  /*105b0*/  FMUL.FTZ R61, R67.reuse, R92 ;  /* 0x0000005c433d7220 */ /* 0x042fe20000410000 */
[C---:B------:R-:W-:Y:S01]  /*105c0*/  FMUL.FTZ R63, R67.reuse, R106 ;  /* 0x0000006a433f7220 */ /* 0x040fe20000410000 */
[C---:B------:R-:W-:Y:S01]  /*105d0*/  FMUL.FTZ R84, R67.reuse, R94 ;  /* 0x0000005e43547220 */ /* 0x040fe20000410000 */
[C---:B------:R-:W-:Y:S01]  /*105e0*/  FMUL.FTZ R108, R67.reuse, R108 ;  /* 0x0000006c436c7220 */ /* 0x040fe20000410000 */
[----:B------:R-:W-:Y:S01]  /*105f0*/  FMUL.FTZ R70, R67, R62 ;  /* 0x0000003e43467220 */ /* 0x000fe20000410000 */
[----:B--2---:R-:W-:-:S04]  /*10600*/  @!P0 IMAD.WIDE R82, R9, 0x4, R82 ;  /* 0x0000000409528825 */ /* 0x004fc800078e0252 */
[----:B------:R-:W-:Y:S01]  /*10610*/  FMUL.FTZ R107, R67, R74 ;  /* 0x0000004a436b7220 */ /* 0x000fe20000410000 */
[----:B------:R-:W1:Y:S01]  /*10620*/  LDC.64 R92, c[0x0][0x380] ;  /* 0x0000e000ff5c7b82 */ /* 0x000e620000000a00 */
[----:B------:R-:W-:Y:S01]  /*10630*/  FFMA.FTZ R60, R61, R56, R32 ;  /* 0x000000383d3c7223 */ /* 0x000fe20000010020 */
        /* <DEDUP_REMOVED lines=9> */
[----:B------:R2:W-:Y:S01]  /*106d0*/  @!P0 STG.E desc[UR8][R82.64], R88 ;  /* 0x0000005852008986 */ /* 0x0005e2000c101908 */
[C---:B------:R-:W-:Y:S01]  /*106e0*/  FMUL.FTZ R73, R67.reuse, R104 ;  /* 0x0000006843497220 */ /* 0x040fe20000410000 */
[C---:B------:R-:W-:Y:S01]  /*106f0*/  FMUL.FTZ R101, R67.reuse, R98 ;  /* 0x0000006243657220 */ /* 0x040fe20000410000 */
[C---:B------:R-:W-:Y:S01]  /*10700*/  FMUL.FTZ R72, R67.reuse, R112 ;  /* 0x0000007043487220 */ /* 0x040fe20000410000 */
[----:B------:R-:W-:Y:S01]  /*10710*/  FMUL.FTZ R95, R67, R78 ;  /* 0x0000004e435f7220 */ /* 0x000fe20000410000 */
[----:B0-----:R-:W-:-:S04]  /*10720*/  IMAD.WIDE.U32 R74, R2, 0x10, R90 ;  /* 0x00000010024a7825 */ /* 0x001fc800078e005a */
        /* <DEDUP_REMOVED lines=8> */
[----:B------:R-:W-:Y:S01]  /*107b0*/  FMUL.FTZ R80, R67, R87 ;  /* 0x0000005743507220 */ /* 0x000fe20000410000 */
[----:B------:R3:W-:Y:S01]  /*107c0*/  STG.E.128 desc[UR8][R74.64], R60 ;  /* 0x0000003c4a007986 */ /* 0x0007e2000c101d08 */
[----:B--2---:R-:W-:Y:S01]  /*107d0*/  IMAD.WIDE.U32 R82, R0, 0x10, R90 ;  /* 0x0000001000527825 */ /* 0x004fe200078e005a */
[----:B-1----:R-:W-:-:S03]  /*107e0*/  LEA R9, R92, R9, 0x2 ;  /* 0x000000095c097211 */ /* 0x002fc600078e10ff */
[----:B------:R-:W-:Y:S01]  /*107f0*/  IMAD.WIDE.U32 R84, R97, 0x10, R90 ;  /* 0x0000001061547825 */ /* 0x000fe200078e005a */
[----:B------:R-:W-:-:S03]  /*10800*/  ISETP.GE.AND P0, PT, R9, R93, PT ;  /* 0x0000005d0900720c */ /* 0x000fc60003f06270 */
        /* <DEDUP_REMOVED lines=10> */
[----:B---3--:R-:W-:Y:S01]  /*108b0*/  FFMA.FTZ R63, R76, R43, R19 ;  /* 0x0000002b4c3f7223 */ /* 0x008fe20000010013 */
        /* <DEDUP_REMOVED lines=12> */
[----:B------:R0:W-:Y:S04]  /*10980*/  STG.E.128 desc[UR8][R82.64], R64 ;  /* 0x0000004052007986 */ /* 0x0001e8000c101d08 */
[----:B------:R0:W-:Y:S04]  /*10990*/  STG.E.128 desc[UR8][R84.64], R68 ;  /* 0x0000004454007986 */ /* 0x0001e8000c101d08 */
[----:B------:R0:W-:Y:S04]  /*109a0*/  STG.E.128 desc[UR8][R86.64], R72 ;  /* 0x0000004856007986 */ /* 0x0001e8000c101d08 */
[----:B------:R0:W-:Y:S04]  /*109b0*/  STG.E.128 desc[UR8][R88.64], R60 ;  /* 0x0000003c58007986 */ /* 0x0001e8000c101d08 */
[----:B------:R0:W-:Y:S01]  /*109c0*/  STG.E.128 desc[UR8][R90.64], R76 ;  /* 0x0000004c5a007986 */ /* 0x0001e2000c101d08 */
[----:B------:R-:W-:Y:S05]  /*109d0*/  @!P0 BRA `(.L_x_26452) ;  /* 0xffffff00000c8947 */ /* 0x000fea000383ffff */
[----:B------:R-:W-:Y:S05]  /*109e0*/  BSYNC B0 ;  /* 0x0000000000007941 */ /* 0x000fea0003800000 */
.L_x_26199:
[----:B------:R-:W-:Y:S05]  /*109f0*/  EXIT ;  /* 0x000000000000794d */ /* 0x000fea0003800000 */
.L_x_26451:
        /* <DEDUP_REMOVED lines=8> */
.L_x_26454:
[----:B------:R-:W-:Y:S05]  /*10a80*/  BSYNC B1 ;  /* 0x0000000000017941 */ /* 0x000fea0003800000 */
.L_x_26453:
        /* <DEDUP_REMOVED lines=9> */
.L_x_26455:
[----:B------:R-:W-:Y:S01]  /*10b20*/  HFMA2 R95, -RZ, RZ, 0, 2.384185791015625e-07 ;  /* 0x00000004ff5f7431 */ /* 0x000fe200000001ff */
[----:B------:R-:W-:-:S05]  /*10b30*/  MOV R82, R94 ;  /* 0x0000005e00527202 */ /* 0x000fca0000000f00 */
[----:B------:R-:W-:-:S04]  /*10b40*/  FADD.FTZ R89, R83, R82 ;  /* 0x0000005253597221 */ /* 0x000fc80000010000 */
[----:B------:R-:W-:-:S07]  /*10b50*/  IMAD.MOV.U32 R98, RZ, RZ, R89 ;  /* 0x000000ffff627224 */ /* 0x000fce00078e0059 */
[----:B------:R-:W-:Y:S05]  /*10b60*/  WARPSYNC.COLLECTIVE R93, `(.L_x_26456) ;  /* 0x000000005d087348 */ /* 0x000fea0003c00000 */
[----:B------:R0:W1:Y:S02]  /*10b70*/  SHFL.BFLY P2, R94, R98, R95, R100 ;  /* 0x0c00005f625e7389 */ /* 0x0000640000040064 */
[----:B01----:R-:W-:Y:S05]  /*10b80*/  ENDCOLLECTIVE ;  /* 0x000000000000791b */ /* 0x003fea0003800000 */
.L_x_26456:
        /* <DEDUP_REMOVED lines=8> */
.L_x_26457:
[----:B------:R-:W-:Y:S01]  /*10c10*/  HFMA2 R95, -RZ, RZ, 0, 9.5367431640625e-07 ;  /* 0x00000010ff5f7431 */ /* 0x000fe200000001ff */
[----:B------:R-:W-:-:S05]  /*10c20*/  MOV R91, R94 ;  /* 0x0000005e005b7202 */ /* 0x000fca0000000f00 */
[----:B------:R-:W-:-:S04]  /*10c30*/  FADD.FTZ R91, R90, R91 ;  /* 0x0000005b5a5b7221 */ /* 0x000fc80000010000 */
[----:B------:R-:W-:-:S07]  /*10c40*/  IMAD.MOV.U32 R98, RZ, RZ, R91 ;  /* 0x000000ffff627224 */ /* 0x000fce00078e005b */
[----:B------:R-:W-:Y:S05]  /*10c50*/  WARPSYNC.COLLECTIVE R93, `(.L_x_26458) ;  /* 0x000000005d087348 */ /* 0x000fea0003c00000 */
[----:B------:R0:W1:Y:S02]  /*10c60*/  SHFL.BFLY P2, R94, R98, R95, R100 ;  /* 0x0c00005f625e7389 */ /* 0x0000640000040064 */
[----:B01----:R-:W-:Y:S05]  /*10c70*/  ENDCOLLECTIVE ;  /* 0x000000000000791b */ /* 0x003fea0003800000 */
.L_x_26458:
        /* <DEDUP_REMOVED lines=56> */
.L_x_26459:
[----:B------:R-:W-:Y:S01]  /*11000*/  HFMA2 R95, -RZ, RZ, 0, 1.1920928955078125e-07 ;  /* 0x00000002ff5f7431 */ /* 0x000fe200000001ff */
[----:B------:R-:W-:-:S05]  /*11010*/  MOV R83, R94 ;  /* 0x0000005e00537202 */ /* 0x000fca0000000f00 */
[----:B------:R-:W-:-:S04]  /*11020*/  FADD.FTZ R83, R80, R83 ;  /* 0x0000005350537221 */ /* 0x000fc80000010000 */
[----:B------:R-:W-:-:S07]  /*11030*/  IMAD.MOV.U32 R98, RZ, RZ, R83 ;  /* 0x000000ffff627224 */ /* 0x000fce00078e0053 */
[----:B------:R-:W-:Y:S05]  /*11040*/  WARPSYNC.COLLECTIVE R93, `(.L_x_26460) ;  /* 0x000000005d087348 */ /* 0x000fea0003c00000 */
[----:B------:R0:W1:Y:S02]  /*11050*/  SHFL.BFLY P2, R94, R98, R95, R100 ;  /* 0x0c00005f625e7389 */ /* 0x0000640000040064 */
[----:B01----:R-:W-:Y:S05]  /*11060*/  ENDCOLLECTIVE ;  /* 0x000000000000791b */ /* 0x003fea0003800000 */
.L_x_26460:
[----:B------:R-:W-:Y:S02]  /*11070*/  IMAD.MOV.U32 R95, RZ, RZ, 0x4 ;  /* 0x00000004ff5f7424 */ /* 0x000fe400078e00ff */
[----:B------:R-:W-:-:S04]  /*11080*/  IMAD.MOV.U32 R90, RZ, RZ, R94 ;  /* 0x000000ffff5a7224 */ /* 0x000fc800078e005e */
[----:B------:R-:W-:-:S05]  /*11090*/  FADD.FTZ R90, R83, R90 ;  /* 0x0000005a535a7221 */ /* 0x000fca0000010000 */
[----:B------:R-:W-:-:S07]  /*110a0*/  MOV R98, R90 ;  /* 0x0000005a00627202 */ /* 0x000fce0000000f00 */
[----:B------:R-:W-:Y:S05]  /*110b0*/  WARPSYNC.COLLECTIVE R93, `(.L_x_26461) ;  /* 0x000000005d087348 */ /* 0x000fea0003c00000 */
[----:B------:R0:W1:Y:S02]  /*110c0*/  SHFL.BFLY P2, R94, R98, R95, R100 ;  /* 0x0c00005f625e7389 */ /* 0x0000640000040064 */
[----:B01----:R-:W-:Y:S05]  /*110d0*/  ENDCOLLECTIVE ;  /* 0x000000000000791b */ /* 0x003fea0003800000 */
.L_x_26461:
[----:B------:R-:W-:Y:S01]  /*110e0*/  HFMA2 R95, -RZ, RZ, 0, 4.76837158203125e-07 ;  /* 0x00000008ff5f7431 */ /* 0x000fe200000001ff */
[----:B------:R-:W-:-:S05]  /*110f0*/  MOV R89, R94 ;  /* 0x0000005e00597202 */ /* 0x000fca0000000f00 */
[----:B------:R-:W-:-:S04]  /*11100*/  FADD.FTZ R89, R90, R89 ;  /* 0x000000595a597221 */ /* 0x000fc80000010000 */
[----:B------:R-:W-:-:S07]  /*11110*/  IMAD.MOV.U32 R98, RZ, RZ, R89 ;  /* 0x000000ffff627224 */ /* 0x000fce00078e0059 */
[----:B------:R-:W-:Y:S05]  /*11120*/  WARPSYNC.COLLECTIVE R93, `(.L_x_26462) ;  /* 0x000000005d087348 */ /* 0x000fea0003c00000 */
[----:B------:R0:W1:Y:S02]  /*11130*/  SHFL.BFLY P2, R94, R98, R95, R100 ;  /* 0x0c00005f625e7389 */ /* 0x0000640000040064 */
[----:B01----:R-:W-:Y:S05]  /*11140*/  ENDCOLLECTIVE ;  /* 0x000000000000791b */ /* 0x003fea0003800000 */
.L_x_26462:
[----:B------:R-:W-:Y:S02]  /*11150*/  IMAD.MOV.U32 R95, RZ, RZ, 0x10 ;  /* 0x00000010ff5f7424 */ /* 0x000fe400078e00ff */
[----:B------:R-:W-:-:S04]  /*11160*/  IMAD.MOV.U32 R92, RZ, RZ, R94 ;  /* 0x000000ffff5c7224 */ /* 0x000fc800078e005e */
[----:B------:R-:W-:-:S05]  /*11170*/  FADD.FTZ R92, R89, R92 ;  /* 0x0000005c595c7221 */ /* 0x000fca0000010000 */
[----:B------:R-:W-:-:S07]  /*11180*/  MOV R98, R92 ;  /* 0x0000005c00627202 */ /* 0x000fce0000000f00 */
[----:B------:R-:W-:Y:S05]  /*11190*/  WARPSYNC.COLLECTIVE R93, `(.L_x_26463) ;  /* 0x000000005d087348 */ /* 0x000fea0003c00000 */
[----:B------:R0:W1:Y:S02]  /*111a0*/  SHFL.BFLY P2, R94, R98, R95, R100 ;  /* 0x0c00005f625e7389 */ /* 0x0000640000040064 */
[----:B01----:R-:W-:Y:S05]  /*111b0*/  ENDCOLLECTIVE ;  /* 0x000000000000791b */ /* 0x003fea0003800000 */
.L_x_26463:
[----:B------:R-:W-:Y:S01]  /*111c0*/  MOV R91, R94 ;  /* 0x0000005e005b7202 */ /* 0x000fe20000000f00 */
[----:B------:R-:W-:Y:S06]  /*111d0*/  BRA `(.L_x_26464) ;  /* 0xfffffff000647947 */ /* 0x000fec000383ffff */
.L_x_26465:
        /* <DEDUP_REMOVED lines=10> */
.L_x_28855:


//--------------------- .text._ZN10layer_norm13ln_fwd_kernelINS_13Kernel_traitsIfffffjLj768ELj1ELj4ELj1ELj16ENS_18Kernel_traits_baseILj768EfffffjLj128EEEEELb1ELb0ELb1ELb0EEEvNS_9FwdParamsE --------------------------
	.section	.text._ZN10layer_norm13ln_fwd_kernelINS_13Kernel_traitsIfffffjLj768ELj1ELj4ELj1ELj16ENS_18Kernel_traits_baseILj768EfffffjLj128EEEEELb1ELb0ELb1ELb0EEEvNS_9FwdParamsE,"ax",@progbits
	.align	128
        .global         _ZN10layer_norm13ln_fwd_kernelINS_13Kernel_traitsIfffffjLj768ELj1ELj4ELj1ELj16ENS_18Kernel_traits_baseILj768EfffffjLj128EEEEELb1ELb0ELb1ELb0EEEvNS_9FwdParamsE
        .type           _ZN10layer_norm13ln_fwd_kernelINS_13Kernel_traitsIfffffjLj768ELj1ELj4ELj1ELj16ENS_18Kernel_traits_baseILj768EfffffjLj128EEEEELb1ELb0ELb1ELb0EEEvNS_9FwdParamsE,@function
        .size           _ZN10layer_norm13ln_fwd_kernelINS_13Kernel_traitsIfffffjLj768ELj1ELj4ELj1ELj16ENS_18Kernel_traits_baseILj768EfffffjLj128EEEEELb1ELb0ELb1ELb0EEEvNS_9FwdParamsE,(.L_x_28856 - _ZN10layer_norm13ln_fwd_kernelINS_13Kernel_traitsIfffffjLj768ELj1ELj4ELj1ELj16ENS_18Kernel_traits_baseILj768EfffffjLj128EEEEELb1ELb0ELb1ELb0EEEvNS_9FwdParamsE)
        .other          _ZN10layer_norm13ln_fwd_kernelINS_13Kernel_traitsIfffffjLj768ELj1ELj4ELj1ELj16ENS_18Kernel_traits_baseILj768EfffffjLj128EEEEELb1ELb0ELb1ELb0EEEvNS_9FwdParamsE,@"STO_CUDA_ENTRY STV_DEFAULT"
_ZN10layer_norm13ln_fwd_kernelINS_13Kernel_traitsIfffffjLj768ELj1ELj4ELj1ELj16ENS_18Kernel_traits_baseILj768EfffffjLj128EEEEELb1ELb0ELb1ELb0EEEvNS_9FwdParamsE:
.text._ZN10layer_norm13ln_fwd_kernelINS_13Kernel_traitsIfffffjLj768ELj1ELj4ELj1ELj16ENS_18Kernel_traits_baseILj768EfffffjLj128EEEEELb1ELb0ELb1ELb0EEEvNS_9FwdParamsE:
        /* <DEDUP_REMOVED lines=77> */
[----:B---3--:R-:W-:-:S04]  /*04d0*/  @P2 IMAD.WIDE.U32 R54, R65, 0x10, R54 ;  /* 0x0000001041362825 */ /* 0x008fc800078e0036 */
[----:B------:R-:W-:Y:S01]  /*04e0*/  @P2 VIADD R65, R65, 0x20 ;  /* 0x0000002041412836 */ /* 0x000fe20000000000 */
        /* <DEDUP_REMOVED lines=27> */
.L_x_26467:
[C---:B------:R-:W-:Y:S01]  /*06a0*/  ISETP.GE.U32.AND P1, PT, R94.reuse, 0x40, PT ;  /* 0x000000405e00780c */ /* 0x040fe20003f26070 */
[----:B------:R-:W-:Y:S01]  /*06b0*/  IMAD.MOV.U32 R27, RZ, RZ, R96 ;  /* 0x000000ffff1b7224 */ /* 0x000fe200078e0060 */
[C---:B------:R-:W-:Y:S02]  /*06c0*/  ISETP.GE.U32.AND P2, PT, R94.reuse, 0x60, PT ;  /* 0x000000605e00780c */ /* 0x040fe40003f46070 */
[C---:B------:R-:W-:Y:S02]  /*06d0*/  ISETP.GE.U32.AND P3, PT, R94.reuse, 0x80, PT ;  /* 0x000000805e00780c */ /* 0x040fe40003f66070 */
[C---:B------:R-:W-:Y:S02]  /*06e0*/  ISETP.GE.U32.AND P4, PT, R94.reuse, 0xa0, PT ;  /* 0x000000a05e00780c */ /* 0x040fe40003f86070 */
[C---:B------:R-:W-:Y:S02]  /*06f0*/  ISETP.GE.U32.AND P0, PT, R94.reuse, 0x20, PT ;  /* 0x000000205e00780c */ /* 0x040fe40003f06070 */
[----:B------:R-:W-:-:S03]  /*0700*/  ISETP.GE.U32.AND P5, PT, R94, 0xc0, PT ;  /* 0x000000c05e00780c */ /* 0x000fc60003fa6070 */
[----:B------:R-:W0:Y:S08]  /*0710*/  @P1 LDC.64 R2, c[0x0][0x3d0] ;  /* 0x0000f400ff021b82 */ /* 0x000e300000000a00 */
[----:B------:R-:W1:Y:S01]  /*0720*/  @P2 LDC.64 R6, c[0x0][0x3d0] ;  /* 0x0000f400ff062b82 */ /* 0x000e620000000a00 */
[----:B------:R-:W-:-:S07]  /*0730*/  @P0 LOP3.LUT R27, R96, 0x20, RZ, 0xfc, !PT ;  /* 0x00000020601b0812 */ /* 0x000fce00078efcff */
[----:B------:R-:W2:Y:S08]  /*0740*/  @P3 LDC.64 R16, c[0x0][0x3d0] ;  /* 0x0000f400ff103b82 */ /* 0x000eb00000000a00 */
[----:B------:R-:W3:Y:S01]  /*0750*/  @P4 LDC.64 R18, c[0x0][0x3d0] ;  /* 0x0000f400ff124b82 */ /* 0x000ee20000000a00 */
[C---:B0-----:R-:W-:Y:S01]  /*0760*/  @P1 IMAD.WIDE.U32 R2, R27.reuse, 0x10, R2 ;  /* 0x000000101b021825 */ /* 0x041fe200078e0002 */
[----:B------:R-:W-:-:S04]  /*0770*/  @P1 IADD3 R27, PT, PT, R27, 0x20, RZ ;  /* 0x000000201b1b1810 */ /* 0x000fc80007ffe0ff */
[----:B------:R-:W5:Y:S02]  /*0780*/  @P1 LDG.E.128 R20, desc[UR8][R2.64] ;  /* 0x0000000802141981 */ /* 0x000f64000c1e1d00 */
[----:B------:R-:W0:Y:S01]  /*0790*/  @P0 LDC.64 R4, c[0x0][0x3d0] ;  /* 0x0000f400ff040b82 */ /* 0x000e220000000a00 */
[----:B-1----:R-:W-:-:S04]  /*07a0*/  @P2 IMAD.WIDE.U32 R8, R27, 0x10, R6 ;  /* 0x000000101b082825 */ /* 0x002fc800078e0006 */
[----:B------:R-:W-:Y:S01]  /*07b0*/  @P2 VIADD R27, R27, 0x20 ;  /* 0x000000201b1b2836 */ /* 0x000fe20000000000 */
[----:B------:R-:W5:Y:S02]  /*07c0*/  @P2 LDG.E.128 R28, desc[UR8][R8.64] ;  /* 0x00000008081c2981 */ /* 0x000f64000c1e1d00 */
[----:B------:R-:W1:Y:S01]  /*07d0*/  @P5 LDC.64 R24, c[0x0][0x3d0] ;  /* 0x0000f400ff185b82 */ /* 0x000e620000000a00 */
[----:B--2---:R-:W-:-:S04]  /*07e0*/  @P3 IMAD.WIDE.U32 R16, R27, 0x10, R16 ;  /* 0x000000101b103825 */ /* 0x004fc800078e0010 */
[----:B------:R-:W-:Y:S01]  /*07f0*/  @P3 VIADD R27, R27, 0x20 ;  /* 0x000000201b1b3836 */ /* 0x000fe20000000000 */
[----:B------:R-:W5:Y:S03]  /*0800*/  @P3 LDG.E.128 R36, desc[UR8][R16.64] ;  /* 0x0000000810243981 */ /* 0x000f66000c1e1d00 */
[C---:B---3--:R-:W-:Y:S01]  /*0810*/  @P4 IMAD.WIDE.U32 R18, R27.reuse, 0x10, R18 ;  /* 0x000000101b124825 */ /* 0x048fe200078e0012 */
[----:B------:R-:W-:Y:S02]  /*0820*/  @P4 IADD3 R27, PT, PT, R27, 0x20, RZ ;  /* 0x000000201b1b4810 */ /* 0x000fe40007ffe0ff */
[----:B------:R-:W-:Y:S02]  /*0830*/  CS2R R50, SRZ ;  /* 0x0000000000327805 */ /* 0x000fe4000001ff00 */
[----:B------:R-:W-:Y:S02]  /*0840*/  CS2R R48, SRZ ;  /* 0x0000000000307805 */ /* 0x000fe4000001ff00 */
[----:B------:R-:W-:Y:S01]  /*0850*/  CS2R R42, SRZ ;  /* 0x00000000002a7805 */ /* 0x000fe2000001ff00 */
[----:B------:R2:W5:Y:S01]  /*0860*/  @P4 LDG.E.128 R44, desc[UR8][R18.64] ;  /* 0x00000008122c4981 */ /* 0x000562000c1e1d00 */
[----:B0-----:R-:W-:-:S05]  /*0870*/  @P0 IMAD.WIDE.U32 R6, R96, 0x10, R4 ;  /* 0x0000001060060825 */ /* 0x001fca00078e0004 */
        /* <DEDUP_REMOVED lines=8> */
[----:B--2---:R-:W-:-:S02]  /*0900*/  CS2R R18, SRZ ;  /* 0x0000000000127805 */ /* 0x004fc4000001ff00 */
[----:B------:R-:W-:Y:S02]  /*0910*/  CS2R R16, SRZ ;  /* 0x0000000000107805 */ /* 0x000fe4000001ff00 */
[----:B------:R-:W-:Y:S02]  /*0920*/  @P5 CS2R R58, SRZ ;  /* 0x00000000003a5805 */ /* 0x000fe4000001ff00 */
[----:B0-----:R-:W-:-:S07]  /*0930*/  @P5 CS2R R56, SRZ ;  /* 0x0000000000385805 */ /* 0x001fce000001ff00 */
.L_x_26468:
[----:B------:R-:W-:Y:S05]  /*0940*/  BSYNC.RECONVERGENT B0 ;  /* 0x0000000000007941 */ /* 0x000fea0003800200 */
.L_x_26466:
[----:B------:R-:W0:Y:S02]  /*0950*/  LDCU UR4, c[0x0][0x384] ;  /* 0x00007080ff0477ac */ /* 0x000e240008000800 */
[----:B0-----:R-:W-:-:S13]  /*0960*/  ISETP.GE.AND P0, PT, R95, UR4, PT ;  /* 0x000000045f007c0c */ /* 0x001fda000bf06270 */
[----:B------:R-:W-:Y:S05]  /*0970*/  @P0 EXIT ;  /* 0x000000000000094d */ /* 0x000fea0003800000 */
[C---:B------:R-:W-:Y:S01]  /*0980*/  IMAD.HI.U32 R3, R92.reuse, -0x2daee0ad, RZ ;  /* 0xd2511f535c037827 */ /* 0x040fe200078e00ff */
[----:B------:R-:W-:Y:S01]  /*0990*/  BSSY B0, `(.L_x_26469) ;  /* 0x0001233000007945 */ /* 0x000fe20003800000 */
[----:B------:R-:W0:Y:S02]  /*09a0*/  LDCU UR10, c[0x0][0x404] ;  /* 0x00008080ff0a77ac */ /* 0x000e240008000800 */
[----:B------:R-:W-:Y:S01]  /*09b0*/  IMAD.HI.U32 R2, R93, -0x326172a9, RZ ;  /* 0xcd9e8d575d027827 */ /* 0x000fe200078e00ff */
        /* <DEDUP_REMOVED lines=56> */
[----:B------:R-:W-:-:S03]  /*0d40*/  LOP3.LUT R7, R0, 0x3, RZ, 0xc0, !PT ;  /* 0x0000000300077812 */ /* 0x000fc600078ec0ff */
[----:B------:R-:W-:Y:S01]  /*0d50*/  IMAD R3, R3, -0x2daee0ad, RZ ;  /* 0xd2511f5303037824 */ /* 0x000fe200078e02ff */
[----:B------:R-:W-:Y:S01]  /*0d60*/  LOP3.LUT R9, R6, UR31, R9, 0x96, !PT ;  /* 0x0000001f06097c12 */ /* 0x000fe2000f8e9609 */
[----:B------:R-:W-:-:S04]  /*0d70*/  IMAD.HI.U32 R10, R2, -0x2daee0ad, RZ ;  /* 0xd2511f53020a7827 */ /* 0x000fc800078e00ff */
[----:B------:R-:W-:Y:S01]  /*0d80*/  IMAD.MOV.U32 R5, RZ, RZ, RZ ;  /* 0x000000ffff057224 */ /* 0x000fe200078e00ff */
[----:B------:R-:W-:Y:S01]  /*0d90*/  LOP3.LUT R10, R3, UR32, R10, 0x96, !PT ;  /* 0x00000020030a7c12 */ /* 0x000fe2000f8e960a */
[----:B------:R-:W-:Y:S02]  /*0da0*/  IMAD R8, R2, -0x2daee0ad, RZ ;  /* 0xd2511f5302087824 */ /* 0x000fe400078e02ff */
[----:B01234-:R-:W-:-:S07]  /*0db0*/  IMAD R6, R4, -0x326172a9, RZ ;  /* 0xcd9e8d5704067824 */ /* 0x01ffce00078e02ff */
.L_x_26847:
        /* <DEDUP_REMOVED lines=8> */
[----:B--2---:R-:W-:-:S03]  /*0e40*/  IMAD.WIDE R88, R95, 0x4, R88 ;  /* 0x000000045f587825 */ /* 0x004fc600078e0258 */
[----:B------:R-:W-:Y:S01]  /*0e50*/  LEA.HI R101, R101, R100, RZ, 0x2 ;  /* 0x0000006465657211 */ /* 0x000fe200078f10ff */
[----:B------:R-:W-:Y:S02]  /*0e60*/  BSSY.RECONVERGENT B1, `(.L_x_26470) ;  /* 0x00002d7000017945 */ /* 0x000fe40003800200 */
[----:B-----5:R0:W5:Y:S02]  /*0e70*/  LDG.E R89, desc[UR8][R88.64] ;  /* 0x0000000858597981 */ /* 0x020164000c1e1900 */
[----:B0-----:R-:W-:Y:S02]  /*0e80*/  LEA.HI.SX32 R88, R101, R96, 0x1e ;  /* 0x0000006065587211 */ /* 0x001fe400078ff2ff */
[----:B---3--:R-:W-:-:S13]  /*0e90*/  ISETP.GE.AND P0, PT, R97, 0x1, PT ;  /* 0x000000016100780c */ /* 0x008fda0003f06270 */
[----:B------:R-:W-:-:S04]  /*0ea0*/  @P0 VIADD R91, R97, 0xffffffff ;  /* 0xffffffff615b0836 */ /* 0x000fc80000000000 */
[----:B------:R-:W-:-:S05]  /*0eb0*/  @P0 IMAD R91, R91, R90, RZ ;  /* 0x0000005a5b5b0224 */ /* 0x000fca00078e02ff */
[----:B------:R-:W-:-:S04]  /*0ec0*/  @P0 SHF.R.S32.HI R102, RZ, 0x1f, R91 ;  /* 0x0000001fff660819 */ /* 0x000fc8000001145b */
[----:B------:R-:W-:Y:S01]  /*0ed0*/  @P0 LEA.HI R99, R102, R91, RZ, 0x2 ;  /* 0x0000005b66630211 */ /* 0x000fe200078f10ff */
[----:B------:R-:W-:-:S03]  /*0ee0*/  HFMA2 R91, -RZ, RZ, 0, 0 ;  /* 0x00000000ff5b7431 */ /* 0x000fc600000001ff */
[----:B------:R-:W-:Y:S01]  /*0ef0*/  @P0 LEA.HI.SX32 R91, R99, R96, 0x1e ;  /* 0x00000060635b0211 */ /* 0x000fe200078ff2ff */
[----:B------:R-:W-:Y:S06]  /*0f00*/  @!P4 BRA `(.L_x_26471) ;  /* 0x0000002c0030c947 */ /* 0x000fec0003800000 */
[----:B------:R-:W-:Y:S04]  /*0f10*/  BSSY.RECONVERGENT B2, `(.L_x_26472) ;  /* 0x0000005000027945 */ /* 0x000fe80003800200 */
[----:B------:R-:W-:Y:S05]  /*0f20*/  @!P0 BRA `(.L_x_26473) ;  /* 0x00000000000c8947 */ /* 0x000fea0003800000 */
[----:B------:R-:W0:Y:S02]  /*0f30*/  LDC.64 R60, c[0x0][0x390] ;  /* 0x0000e400ff3c7b82 */ /* 0x000e240000000a00 */
[----:B0-----:R-:W-:-:S06]  /*0f40*/  IMAD.WIDE.U32 R60, R91, 0x10, R60 ;  /* 0x000000105b3c7825 */ /* 0x001fcc00078e003c */
[----:B------:R-:W5:Y:S02]  /*0f50*/  LDG.E.128 R60, desc[UR8][R60.64] ;  /* 0x000000083c3c7981 */ /* 0x000f64000c1e1d00 */
.L_x_26473:
[----:B------:R-:W-:Y:S05]  /*0f60*/  BSYNC.RECONVERGENT B2 ;  /* 0x0000000000027941 */ /* 0x000fea0003800200 */
.L_x_26472:
        /* <DEDUP_REMOVED lines=28> */
.L_x_26480:
        /* <DEDUP_REMOVED lines=13> */
.L_x_26482:
[----:B------:R-:W-:Y:S05]  /*1200*/  BSYNC.RECONVERGENT B5 ;  /* 0x0000000000057941 */ /* 0x000fea0003800200 */
.L_x_26481:
        /* <DEDUP_REMOVED lines=42> */
.L_x_26479:
[----:B------:R-:W-:Y:S05]  /*14b0*/  BSYNC.RECONVERGENT B4 ;  /* 0x0000000000047941 */ /* 0x000fea0003800200 */
.L_x_26478:
        /* <DEDUP_REMOVED lines=8> */
[----:B------:R-:W-:-:S07]  /*1540*/  FADD.FTZ R64, R64, R7 ;  /* 0x0000000740407221 */ /* 0x000fce0000010000 */
.L_x_26477:
[----:B------:R-:W-:Y:S05]  /*1550*/  BSYNC.RECONVERGENT B3 ;  /* 0x0000000000037941 */ /* 0x000fea0003800200 */
.L_x_26476:
        /* <DEDUP_REMOVED lines=20> */
.L_x_26487:
        /* <DEDUP_REMOVED lines=13> */
.L_x_26489:
[----:B------:R-:W-:Y:S05]  /*1770*/  BSYNC.RECONVERGENT B5 ;  /* 0x0000000000057941 */ /* 0x000fea0003800200 */
.L_x_26488:
        /* <DEDUP_REMOVED lines=42> */
.L_x_26486:
[----:B------:R-:W-:Y:S05]  /*1a20*/  BSYNC.RECONVERGENT B4 ;  /* 0x0000000000047941 */ /* 0x000fea0003800200 */
.L_x_26485:
        /* <DEDUP_REMOVED lines=9> */
.L_x_26484:
[----:B------:R-:W-:Y:S05]  /*1ac0*/  BSYNC.RECONVERGENT B3 ;  /* 0x0000000000037941 */ /* 0x000fea0003800200 */
.L_x_26483:
        /* <DEDUP_REMOVED lines=20> */
.L_x_26494:
        /* <DEDUP_REMOVED lines=13> */
.L_x_26496:
[----:B------:R-:W-:Y:S05]  /*1ce0*/  BSYNC.RECONVERGENT B5 ;  /* 0x0000000000057941 */ /* 0x000fea0003800200 */
.L_x_26495:
        /* <DEDUP_REMOVED lines=42> */
.L_x_26493:
[----:B------:R-:W-:Y:S05]  /*1f90*/  BSYNC.RECONVERGENT B4 ;  /* 0x0000000000047941 */ /* 0x000fea0003800200 */
.L_x_26492:
        /* <DEDUP_REMOVED lines=8> */
[----:B------:R-:W-:-:S07]  /*2020*/  FADD.FTZ R66, R66, R7 ;  /* 0x0000000742427221 */ /* 0x000fce0000010000 */
.L_x_26491:
[----:B------:R-:W-:Y:S05]  /*2030*/  BSYNC.RECONVERGENT B3 ;  /* 0x0000000000037941 */ /* 0x000fea0003800200 */
.L_x_26490:
        /* <DEDUP_REMOVED lines=19> */
.L_x_26500:
        /* <DEDUP_REMOVED lines=13> */
.L_x_26502:
[----:B------:R-:W-:Y:S05]  /*2240*/  BSYNC.RECONVERGENT B4 ;  /* 0x0000000000047941 */ /* 0x000fea0003800200 */
.L_x_26501:
        /* <DEDUP_REMOVED lines=42> */
.L_x_26499:
[----:B------:R-:W-:Y:S05]  /*24f0*/  BSYNC.RECONVERGENT B3 ;  /* 0x0000000000037941 */ /* 0x000fea0003800200 */
.L_x_26498:
        /* <DEDUP_REMOVED lines=9> */
[----:B------:R-:W-:Y:S06]  /*2590*/  BRA `(.L_x_26497) ;  /* 0x0000001400387947 */ /* 0x000fec0003800000 */
.L_x_26475:
        /* <DEDUP_REMOVED lines=21> */
.L_x_26507:
        /* <DEDUP_REMOVED lines=13> */
.L_x_26509:
[----:B------:R-:W-:Y:S05]  /*27c0*/  BSYNC.RECONVERGENT B5 ;  /* 0x0000000000057941 */ /* 0x000fea0003800200 */
.L_x_26508:
        /* <DEDUP_REMOVED lines=42> */
.L_x_26506:
[----:B------:R-:W-:Y:S05]  /*2a70*/  BSYNC.RECONVERGENT B4 ;  /* 0x0000000000047941 */ /* 0x000fea0003800200 */
.L_x_26505:
[----:B------:R-:W-:Y:S01]  /*2a80*/  I2FP.F32.U32 R4, R4 ;  /* 0x0000000400047245 */ /* 0x000fe20000201000 */
[----:B------:R-:W-:-:S05]  /*2a90*/  HFMA2 R7, -RZ, RZ, 0.1171875, 0 ;  /* 0x2f800000ff077431 */ /* 0x000fca00000001ff */
[----:B------:R-:W-:Y:S01]  /*2aa0*/  FFMA.FTZ R4, R4, R7, 1.1641532182693481445e-10 ;  /* 0x2f00000004047423 */ /* 0x000fe20000010007 */
[----:B-----5:R-:W-:-:S04]  /*2ab0*/  FMUL.FTZ R7, R60, UR13 ;  /* 0x0000000d3c077c20 */ /* 0x020fc80008410000 */
[----:B------:R-:W-:Y:S01]  /*2ac0*/  FMUL.FTZ R7, R7, UR12 ;  /* 0x0000000c07077c20 */ /* 0x000fe20008410000 */
[----:B------:R-:W-:-:S04]  /*2ad0*/  FSETP.GTU.FTZ.AND P1, PT, R4, UR10, PT ;  /* 0x0000000a04007c0b */ /* 0x000fc8000bf3c000 */
[----:B------:R-:W-:Y:S02]  /*2ae0*/  SEL R4, RZ, 0x1, P1 ;  /* 0x00000001ff047807 */ /* 0x000fe40000800000 */
[----:B------:R-:W-:-:S07]  /*2af0*/  FSEL R64, R7, RZ, !P1 ;  /* 0x000000ff07407208 */ /* 0x000fce0004800000 */
.L_x_26504:
[----:B------:R-:W-:Y:S05]  /*2b00*/  BSYNC.RECONVERGENT B3 ;  /* 0x0000000000037941 */ /* 0x000fea0003800200 */
.L_x_26503:
        /* <DEDUP_REMOVED lines=17> */
.L_x_26514:
        /* <DEDUP_REMOVED lines=13> */
.L_x_26516:
[----:B------:R-:W-:Y:S05]  /*2cf0*/  BSYNC.RECONVERGENT B5 ;  /* 0x0000000000057941 */ /* 0x000fea0003800200 */
.L_x_26515:
        /* <DEDUP_REMOVED lines=42> */
.L_x_26513:
[----:B------:R-:W-:Y:S05]  /*2fa0*/  BSYNC.RECONVERGENT B4 ;  /* 0x0000000000047941 */ /* 0x000fea0003800200 */
.L_x_26512:
[----:B------:R-:W-:Y:S01]  /*2fb0*/  I2FP.F32.U32 R3, R3 ;  /* 0x0000000300037245 */ /* 0x000fe20000201000 */
[----:B------:R-:W-:-:S04]  /*2fc0*/  IMAD.MOV.U32 R8, RZ, RZ, 0x2f800000 ;  /* 0x2f800000ff087424 */ /* 0x000fc800078e00ff */
[----:B------:R-:W-:Y:S01]  /*2fd0*/  FFMA.FTZ R3, R3, R8, 1.1641532182693481445e-10 ;  /* 0x2f00000003037423 */ /* 0x000fe20000010008 */
[----:B-----5:R-:W-:-:S04]  /*2fe0*/  FMUL.FTZ R8, R61, UR13 ;  /* 0x0000000d3d087c20 */ /* 0x020fc80008410000 */
[----:B------:R-:W-:Y:S01]  /*2ff0*/  FMUL.FTZ R8, R8, UR12 ;  /* 0x0000000c08087c20 */ /* 0x000fe20008410000 */
[----:B------:R-:W-:-:S04]  /*3000*/  FSETP.GTU.FTZ.AND P1, PT, R3, UR10, PT ;  /* 0x0000000a03007c0b */ /* 0x000fc8000bf3c000 */
[----:B------:R-:W-:Y:S02]  /*3010*/  SEL R3, RZ, 0x1, P1 ;  /* 0x00000001ff037807 */ /* 0x000fe40000800000 */
[----:B------:R-:W-:-:S07]  /*3020*/  FSEL R65, R8, RZ, !P1 ;  /* 0x000000ff08417208 */ /* 0x000fce0004800000 */
.L_x_26511:
[----:B------:R-:W-:Y:S05]  /*3030*/  BSYNC.RECONVERGENT B3 ;  /* 0x0000000000037941 */ /* 0x000fea0003800200 */
.L_x_26510:
        /* <DEDUP_REMOVED lines=17> */
.L_x_26521:
        /* <DEDUP_REMOVED lines=13> */
.L_x_26523:
[----:B------:R-:W-:Y:S05]  /*3220*/  BSYNC.RECONVERGENT B5 ;  /* 0x0000000000057941 */ /* 0x000fea0003800200 */
.L_x_26522:
        /* <DEDUP_REMOVED lines=42> */
.L_x_26520:
[----:B------:R-:W-:Y:S05]  /*34d0*/  BSYNC.RECONVERGENT B4 ;  /* 0x0000000000047941 */ /* 0x000fea0003800200 */
.L_x_26519:
        /* <DEDUP_REMOVED lines=8> */
.L_x_26518:
[----:B------:R-:W-:Y:S05]  /*3560*/  BSYNC.RECONVERGENT B3 ;  /* 0x0000000000037941 */ /* 0x000fea0003800200 */
.L_x_26517:
        /* <DEDUP_REMOVED lines=16> */
.L_x_26526:
        /* <DEDUP_REMOVED lines=13> */
.L_x_26528:
[----:B------:R-:W-:Y:S05]  /*3740*/  BSYNC.RECONVERGENT B4 ;  /* 0x0000000000047941 */ /* 0x000fea0003800200 */
.L_x_26527:
        /* <DEDUP_REMOVED lines=42> */
.L_x_26525:
[----:B------:R-:W-:Y:S05]  /*39f0*/  BSYNC.RECONVERGENT B3 ;  /* 0x0000000000037941 */ /* 0x000fea0003800200 */
.L_x_26524:
[----:B------:R-:W-:Y:S01]  /*3a00*/  I2FP.F32.U32 R0, R0 ;  /* 0x0000000000007245 */ /* 0x000fe20000201000 */
[----:B------:R-:W-:Y:S02]  /*3a10*/  HFMA2 R67, -RZ, RZ, 0.1171875, 0 ;  /* 0x2f800000ff437431 */ /* 0x000fe400000001ff */
[----:B-----5:R-:W-:-:S03]  /*3a20*/  FMUL.FTZ R8, R63, UR13 ;  /* 0x0000000d3f087c20 */ /* 0x020fc60008410000 */
[----:B------:R-:W-:Y:S01]  /*3a30*/  FFMA.FTZ R0, R0, R67, 1.1641532182693481445e-10 ;  /* 0x2f00000000007423 */ /* 0x000fe20000010043 */
[----:B------:R-:W-:-:S04]  /*3a40*/  FMUL.FTZ R8, R8, UR12 ;  /* 0x0000000c08087c20 */ /* 0x000fc80008410000 */
[----:B------:R-:W-:-:S04]  /*3a50*/  FSETP.GTU.FTZ.AND P1, PT, R0, UR10, PT ;  /* 0x0000000a00007c0b */ /* 0x000fc8000bf3c000 */
[----:B------:R-:W-:Y:S02]  /*3a60*/  SEL R0, RZ, 0x1, P1 ;  /* 0x00000001ff007807 */ /* 0x000fe40000800000 */
[----:B------:R-:W-:-:S07]  /*3a70*/  FSEL R67, R8, RZ, !P1 ;  /* 0x000000ff08437208 */ /* 0x000fce0004800000 */
.L_x_26497:
[----:B------:R-:W-:Y:S05]  /*3a80*/  BSYNC.RECONVERGENT B2 ;  /* 0x0000000000027941 */ /* 0x000fea0003800200 */
.L_x_26474:
        /* <DEDUP_REMOVED lines=8> */
[----:B------:R-:W-:Y:S02]  /*3b10*/  LOP3.LUT R100, R0, 0xffff, RZ, 0xc0, !PT ;  /* 0x0000ffff00647812 */ /* 0x000fe400078ec0ff */
[----:B------:R-:W-:Y:S02]  /*3b20*/  LOP3.LUT R103, R3, 0xff, RZ, 0xc0, !PT ;  /* 0x000000ff03677812 */ /* 0x000fe400078ec0ff */
[----:B------:R-:W-:-:S04]  /*3b30*/  LOP3.LUT R101, R101, 0xff0000, RZ, 0xc0, !PT ;  /* 0x00ff000065657812 */ /* 0x000fc800078ec0ff */
[----:B------:R-:W-:Y:S02]  /*3b40*/  LEA R100, R100, R101, 0x18 ;  /* 0x0000006564647211 */ /* 0x000fe400078ec0ff */
[----:B------:R-:W-:-:S03]  /*3b50*/  LOP3.LUT R101, R4, 0xff, RZ, 0xc0, !PT ;  /* 0x000000ff04657812 */ /* 0x000fc600078ec0ff */
[----:B------:R-:W-:-:S04]  /*3b60*/  IMAD R100, R103, 0x100, R100 ;  /* 0x0000010067647824 */ /* 0x000fc800078e0264 */
[----:B------:R-:W-:Y:S02]  /*3b70*/  IMAD.IADD R101, R100, 0x1, R101 ;  /* 0x0000000164657824 */ /* 0x000fe400078e0265 */
[----:B-1----:R-:W-:-:S05]  /*3b80*/  IMAD.WIDE.U32 R98, R91, 0x4, R98 ;  /* 0x000000045b627825 */ /* 0x002fca00078e0062 */
[----:B------:R1:W-:Y:S02]  /*3b90*/  STG.E desc[UR8][R98.64], R101 ;  /* 0x0000006562007986 */ /* 0x0003e4000c101908 */
.L_x_26530:
[----:B------:R-:W-:Y:S05]  /*3ba0*/  BSYNC.RECONVERGENT B2 ;  /* 0x0000000000027941 */ /* 0x000fea0003800200 */
.L_x_26529:
[----:B------:R-:W-:Y:S01]  /*3bb0*/  IADD3 R88, PT, PT, R88, 0x20, RZ ;  /* 0x0000002058587810 */ /* 0x000fe20007ffe0ff */
[----:B------:R-:W-:-:S07]  /*3bc0*/  VIADD R91, R91, 0x20 ;  /* 0x000000205b5b7836 */ /* 0x000fce0000000000 */
.L_x_26471:
[----:B------:R-:W-:Y:S05]  /*3bd0*/  BSYNC.RECONVERGENT B1 ;  /* 0x0000000000017941 */ /* 0x000fea0003800200 */
.L_x_26470:
[----:B------:R-:W-:Y:S01]  /*3be0*/  ISETP.GE.U32.AND P1, PT, R94, 0x40, PT ;  /* 0x000000405e00780c */ /* 0x000fe20003f26070 */
[----:B------:R-:W-:Y:S03]  /*3bf0*/  BSSY.RECONVERGENT B1, `(.L_x_26531) ;  /* 0x00002cf000017945 */ /* 0x000fe60003800200 */
[----:B-1----:R-:W-:-:S09]  /*3c00*/  P2R R98, PR, RZ, 0x2 ;  /* 0x00000002ff627803 */ /* 0x002fd20000000000 */
[----:B------:R-:W-:Y:S05]  /*3c10*/  @!P1 BRA `(.L_x_26532) ;  /* 0x0000002c00309947 */ /* 0x000fea0003800000 */
[----:B------:R-:W-:Y:S04]  /*3c20*/  BSSY.RECONVERGENT B2, `(.L_x_26533) ;  /* 0x0000005000027945 */ /* 0x000fe80003800200 */
[----:B------:R-:W-:Y:S05]  /*3c30*/  @!P0 BRA `(.L_x_26534) ;  /* 0x00000000000c8947 */ /* 0x000fea0003800000 */
[----:B------:R-:W1:Y:S02]  /*3c40*/  LDC.64 R60, c[0x0][0x390] ;  /* 0x0000e400ff3c7b82 */ /* 0x000e640000000a00 */
[----:B-1----:R-:W-:-:S06]  /*3c50*/  IMAD.WIDE.U32 R60, R91, 0x10, R60 ;  /* 0x000000105b3c7825 */ /* 0x002fcc00078e003c */
[----:B------:R-:W5:Y:S02]  /*3c60*/  LDG.E.128 R60, desc[UR8][R60.64] ;  /* 0x000000083c3c7981 */ /* 0x000f64000c1e1d00 */
.L_x_26534:
[----:B------:R-:W-:Y:S05]  /*3c70*/  BSYNC.RECONVERGENT B2 ;  /* 0x0000000000027941 */ /* 0x000fea0003800200 */
.L_x_26533:
[----:B------:R-:W-:Y:S01]  /*3c80*/  UISETP.NE.U32.AND UP0, UPT, UR4, URZ, UPT ;  /* 0x000000ff0400728c */ /* 0x000fe2000bf05070 */
[----:B------:R-:W-:Y:S03]  /*3c90*/  BSSY.RECONVERGENT B2, `(.L_x_26535) ;  /* 0x00002b0000027945 */ /* 0x000fe60003800200 */
[----:B------:R-:W-:-:S09]  /*3ca0*/  UISETP.NE.AND.EX UP0, UPT, UR5, URZ, UPT, UP0 ;  /* 0x000000ff0500728c */ /* 0x000fd2000bf05300 */
[----:B------:R-:W-:Y:S05]  /*3cb0*/  BRA.U !UP0, `(.L_x_26536) ;  /* 0x00000015087c7547 */ /* 0x000fea000b800000 */
[----:B------:R-:W1:Y:S02]  /*3cc0*/  LDC.64 R68, c[0x0][0x3a0] ;  /* 0x0000e800ff447b82 */ /* 0x000e640000000a00 */
[----:B-1----:R-:W-:-:S06]  /*3cd0*/  IMAD.WIDE.U32 R70, R88, 0x10, R68 ;  /* 0x0000001058467825 */ /* 0x002fcc00078e0044 */
        /* <DEDUP_REMOVED lines=22> */
.L_x_26541:
        /* <DEDUP_REMOVED lines=13> */
.L_x_26543:
[----:B------:R-:W-:Y:S05]  /*3f10*/  BSYNC.RECONVERGENT B5 ;  /* 0x0000000000057941 */ /* 0x000fea0003800200 */
.L_x_26542:
        /* <DEDUP_REMOVED lines=42> */
.L_x_26540:
[----:B------:R-:W-:Y:S05]  /*41c0*/  BSYNC.RECONVERGENT B4 ;  /* 0x0000000000047941 */ /* 0x000fea0003800200 */
.L_x_26539:
        /* <DEDUP_REMOVED lines=9> */
.L_x_26538:
[----:B------:R-:W-:Y:S05]  /*4260*/  BSYNC.RECONVERGENT B3 ;  /* 0x0000000000037941 */ /* 0x000fea0003800200 */
.L_x_26537:
[----:B------:R-:W-:Y:S01]  /*4270*/  BSSY.RECONVERGENT B3, `(.L_x_26544) ;  /* 0x0000056000037945 */ /* 0x000fe20003800200 */
[----:B------:R-:W-:Y:S01]  /*4280*/  @!P1 MOV R7, R99 ;  /* 0x0000006300079202 */ /* 0x000fe20000000f00 */
[----:B0-----:R-:W-:Y:S02]  /*4290*/  @!P1 IMAD.MOV.U32 R100, RZ, RZ, R98 ;  /* 0x000000ffff649224 */ /* 0x001fe400078e0062 */
        /* <DEDUP_REMOVED lines=17> */
.L_x_26548:
        /* <DEDUP_REMOVED lines=13> */
.L_x_26550:
[----:B------:R-:W-:Y:S05]  /*4480*/  BSYNC.RECONVERGENT B5 ;  /* 0x0000000000057941 */ /* 0x000fea0003800200 */
.L_x_26549:
        /* <DEDUP_REMOVED lines=42> */
.L_x_26547:
[----:B------:R-:W-:Y:S05]  /*4730*/  BSYNC.RECONVERGENT B4 ;  /* 0x0000000000047941 */ /* 0x000fea0003800200 */
.L_x_26546:
        /* <DEDUP_REMOVED lines=9> */
.L_x_26545:
[----:B------:R-:W-:Y:S05]  /*47d0*/  BSYNC.RECONVERGENT B3 ;  /* 0x0000000000037941 */ /* 0x000fea0003800200 */
.L_x_26544:
        /* <DEDUP_REMOVED lines=20> */
.L_x_26555:
        /* <DEDUP_REMOVED lines=13> */
.L_x_26557:
[----:B------:R-:W-:Y:S05]  /*49f0*/  BSYNC.RECONVERGENT B5 ;  /* 0x0000000000057941 */ /* 0x000fea0003800200 */
.L_x_26556:
        /* <DEDUP_REMOVED lines=42> */
.L_x_26554:
[----:B------:R-:W-:Y:S05]  /*4ca0*/  BSYNC.RECONVERGENT B4 ;  /* 0x0000000000047941 */ /* 0x000fea0003800200 */
.L_x_26553:
        /* <DEDUP_REMOVED lines=9> */
.L_x_26552:
[----:B------:R-:W-:Y:S05]  /*4d40*/  BSYNC.RECONVERGENT B3 ;  /* 0x0000000000037941 */ /* 0x000fea0003800200 */
.L_x_26551:
        /* <DEDUP_REMOVED lines=19> */
.L_x_26561:
        /* <DEDUP_REMOVED lines=13> */
.L_x_26563:
[----:B------:R-:W-:Y:S05]  /*4f50*/  BSYNC.RECONVERGENT B4 ;  /* 0x0000000000047941 */ /* 0x000fea0003800200 */
.L_x_26562:
        /* <DEDUP_REMOVED lines=42> */
.L_x_26560:
[----:B------:R-:W-:Y:S05]  /*5200*/  BSYNC.RECONVERGENT B3 ;  /* 0x0000000000037941 */ /* 0x000fea0003800200 */
.L_x_26559:
        /* <DEDUP_REMOVED lines=10> */
.L_x_26536:
        /* <DEDUP_REMOVED lines=21> */
.L_x_26568:
        /* <DEDUP_REMOVED lines=13> */
.L_x_26570:
[----:B------:R-:W-:Y:S05]  /*54d0*/  BSYNC.RECONVERGENT B5 ;  /* 0x0000000000057941 */ /* 0x000fea0003800200 */
.L_x_26569:
        /* <DEDUP_REMOVED lines=42> */
.L_x_26567:
[----:B------:R-:W-:Y:S05]  /*5780*/  BSYNC.RECONVERGENT B4 ;  /* 0x0000000000047941 */ /* 0x000fea0003800200 */
.L_x_26566:
        /* <DEDUP_REMOVED lines=8> */
.L_x_26565:
[----:B------:R-:W-:Y:S05]  /*5810*/  BSYNC.RECONVERGENT B3 ;  /* 0x0000000000037941 */ /* 0x000fea0003800200 */
.L_x_26564:
        /* <DEDUP_REMOVED lines=17> */
.L_x_26575:
        /* <DEDUP_REMOVED lines=13> */
.L_x_26577:
[----:B------:R-:W-:Y:S05]  /*5a00*/  BSYNC.RECONVERGENT B5 ;  /* 0x0000000000057941 */ /* 0x000fea0003800200 */
.L_x_26576:
        /* <DEDUP_REMOVED lines=42> */
.L_x_26574:
[----:B------:R-:W-:Y:S05]  /*5cb0*/  BSYNC.RECONVERGENT B4 ;  /* 0x0000000000047941 */ /* 0x000fea0003800200 */
.L_x_26573:
        /* <DEDUP_REMOVED lines=8> */
.L_x_26572:
[----:B------:R-:W-:Y:S05]  /*5d40*/  BSYNC.RECONVERGENT B3 ;  /* 0x0000000000037941 */ /* 0x000fea0003800200 */
.L_x_26571:
        /* <DEDUP_REMOVED lines=17> */
.L_x_26582:
        /* <DEDUP_REMOVED lines=13> */
.L_x_26584:
[----:B------:R-:W-:Y:S05]  /*5f30*/  BSYNC.RECONVERGENT B5 ;  /* 0x0000000000057941 */ /* 0x000fea0003800200 */
.L_x_26583:
        /* <DEDUP_REMOVED lines=42> */
.L_x_26581:
[----:B------:R-:W-:Y:S05]  /*61e0*/  BSYNC.RECONVERGENT B4 ;  /* 0x0000000000047941 */ /* 0x000fea0003800200 */
.L_x_26580:
        /* <DEDUP_REMOVED lines=8> */
.L_x_26579:
[----:B------:R-:W-:Y:S05]  /*6270*/  BSYNC.RECONVERGENT B3 ;  /* 0x0000000000037941 */ /* 0x000fea0003800200 */
.L_x_26578:
        /* <DEDUP_REMOVED lines=16> */
.L_x_26587:
        /* <DEDUP_REMOVED lines=13> */
.L_x_26589:
[----:B------:R-:W-:Y:S05]  /*6450*/  BSYNC.RECONVERGENT B4 ;  /* 0x0000000000047941 */ /* 0x000fea0003800200 */
.L_x_26588:
        /* <DEDUP_REMOVED lines=42> */
.L_x_26586:
[----:B------:R-:W-:Y:S05]  /*6700*/  BSYNC.RECONVERGENT B3 ;  /* 0x0000000000037941 */ /* 0x000fea0003800200 */
.L_x_26585:
[----:B------:R-:W-:Y:S01]  /*6710*/  I2FP.F32.U32 R0, R0 ;  /* 0x0000000000007245 */ /* 0x000fe20000201000 */
[----:B------:R-:W-:Y:S02]  /*6720*/  IMAD.MOV.U32 R71, RZ, RZ, 0x2f800000 ;  /* 0x2f800000ff477424 */ /* 0x000fe400078e00ff */
[----:B-----5:R-:W-:Y:S02]  /*6730*/  FMUL.FTZ R8, R63, UR13 ;  /* 0x0000000d3f087c20 */ /* 0x020fe40008410000 */
[----:B------:R-:W-:Y:S02]  /*6740*/  FFMA.FTZ R0, R0, R71, 1.1641532182693481445e-10 ;  /* 0x2f00000000007423 */ /* 0x000fe40000010047 */
[----:B------:R-:W-:-:S03]  /*6750*/  FMUL.FTZ R8, R8, UR12 ;  /* 0x0000000c08087c20 */ /* 0x000fc60008410000 */
[----:B------:R-:W-:-:S04]  /*6760*/  FSETP.GTU.FTZ.AND P1, PT, R0, UR10, PT ;  /* 0x0000000a00007c0b */ /* 0x000fc8000bf3c000 */
[----:B------:R-:W-:Y:S02]  /*6770*/  SEL R0, RZ, 0x1, P1 ;  /* 0x00000001ff007807 */ /* 0x000fe40000800000 */
[----:B------:R-:W-:-:S07]  /*6780*/  FSEL R71, R8, RZ, !P1 ;  /* 0x000000ff08477208 */ /* 0x000fce0004800000 */
.L_x_26558:
[----:B------:R-:W-:Y:S05]  /*6790*/  BSYNC.RECONVERGENT B2 ;  /* 0x0000000000027941 */ /* 0x000fea0003800200 */
.L_x_26535:
[----:B0-----:R-:W0:Y:S01]  /*67a0*/  LDC.64 R100, c[0x0][0x3a8] ;  /* 0x0000ea00ff647b82 */ /* 0x001e220000000a00 */
        /* <DEDUP_REMOVED lines=8> */
[----:B------:R-:W-:Y:S02]  /*6830*/  LOP3.LUT R101, R101, 0xff0000, RZ, 0xc0, !PT ;  /* 0x00ff000065657812 */ /* 0x000fe400078ec0ff */
[----:B------:R-:W-:-:S03]  /*6840*/  LOP3.LUT R103, R3, 0xff, RZ, 0xc0, !PT ;  /* 0x000000ff03677812 */ /* 0x000fc600078ec0ff */
[----:B------:R-:W-:Y:S01]  /*6850*/  IMAD R100, R100, 0x1000000, R101 ;  /* 0x0100000064647824 */ /* 0x000fe200078e0265 */
[----:B------:R-:W-:-:S03]  /*6860*/  LOP3.LUT R101, R4, 0xff, RZ, 0xc0, !PT ;  /* 0x000000ff04657812 */ /* 0x000fc600078ec0ff */
[----:B------:R-:W-:-:S05]  /*6870*/  IMAD R100, R103, 0x100, R100 ;  /* 0x0000010067647824 */ /* 0x000fca00078e0264 */
[----:B------:R-:W-:Y:S01]  /*6880*/  IADD3 R101, PT, PT, R100, R101, RZ ;  /* 0x0000006564657210 */ /* 0x000fe20007ffe0ff */
[----:B-1----:R-:W-:-:S05]  /*6890*/  IMAD.WIDE.U32 R98, R91, 0x4, R98 ;  /* 0x000000045b627825 */ /* 0x002fca00078e0062 */
[----:B------:R1:W-:Y:S02]  /*68a0*/  STG.E desc[UR8][R98.64], R101 ;  /* 0x0000006562007986 */ /* 0x0003e4000c101908 */
.L_x_26591:
[----:B------:R-:W-:Y:S05]  /*68b0*/  BSYNC.RECONVERGENT B2 ;  /* 0x0000000000027941 */ /* 0x000fea0003800200 */
.L_x_26590:
[----:B------:R-:W-:Y:S02]  /*68c0*/  VIADD R88, R88, 0x20 ;  /* 0x0000002058587836 */ /* 0x000fe40000000000 */
[----:B------:R-:W-:-:S07]  /*68d0*/  VIADD R91, R91, 0x20 ;  /* 0x000000205b5b7836 */ /* 0x000fce0000000000 */
.L_x_26532:
[----:B------:R-:W-:Y:S05]  /*68e0*/  BSYNC.RECONVERGENT B1 ;  /* 0x0000000000017941 */ /* 0x000fea0003800200 */
.L_x_26531:
        /* <DEDUP_REMOVED lines=9> */
.L_x_26595:
[----:B------:R-:W-:Y:S05]  /*6980*/  BSYNC.RECONVERGENT B2 ;  /* 0x0000000000027941 */ /* 0x000fea0003800200 */
.L_x_26594:
        /* <DEDUP_REMOVED lines=28> */
.L_x_26602:
        /* <DEDUP_REMOVED lines=13> */
.L_x_26604:
[----:B------:R-:W-:Y:S05]  /*6c20*/  BSYNC.RECONVERGENT B5 ;  /* 0x0000000000057941 */ /* 0x000fea0003800200 */
.L_x_26603:
        /* <DEDUP_REMOVED lines=42> */
.L_x_26601:
[----:B------:R-:W-:Y:S05]  /*6ed0*/  BSYNC.RECONVERGENT B4 ;  /* 0x0000000000047941 */ /* 0x000fea0003800200 */
.L_x_26600:
        /* <DEDUP_REMOVED lines=9> */
.L_x_26599:
[----:B------:R-:W-:Y:S05]  /*6f70*/  BSYNC.RECONVERGENT B3 ;  /* 0x0000000000037941 */ /* 0x000fea0003800200 */
.L_x_26598:
[----:B------:R-:W-:Y:S01]  /*6f80*/  BSSY.RECONVERGENT B3, `(.L_x_26605) ;  /* 0x0000056000037945 */ /* 0x000fe20003800200 */
[----:B------:R-:W-:Y:S02]  /*6f90*/  @!P1 IMAD.MOV.U32 R7, RZ, RZ, R99 ;  /* 0x000000ffff079224 */ /* 0x000fe400078e0063 */
[----:B0-----:R-:W-:Y:S01]  /*6fa0*/  @!P1 IMAD.MOV.U32 R100, RZ, RZ, R98 ;  /* 0x000000ffff649224 */ /* 0x001fe200078e0062 */
        /* <DEDUP_REMOVED lines=17> */
.L_x_26609:
        /* <DEDUP_REMOVED lines=13> */
.L_x_26611:
[----:B------:R-:W-:Y:S05]  /*7190*/  BSYNC.RECONVERGENT B5 ;  /* 0x0000000000057941 */ /* 0x000fea0003800200 */
.L_x_26610:
        /* <DEDUP_REMOVED lines=42> */
.L_x_26608:
[----:B------:R-:W-:Y:S05]  /*7440*/  BSYNC.RECONVERGENT B4 ;  /* 0x0000000000047941 */ /* 0x000fea0003800200 */
.L_x_26607:
        /* <DEDUP_REMOVED lines=9> */
.L_x_26606:
[----:B------:R-:W-:Y:S05]  /*74e0*/  BSYNC.RECONVERGENT B3 ;  /* 0x0000000000037941 */ /* 0x000fea0003800200 */
.L_x_26605:
        /* <DEDUP_REMOVED lines=20> */
.L_x_26616:
        /* <DEDUP_REMOVED lines=13> */
.L_x_26618:
[----:B------:R-:W-:Y:S05]  /*7700*/  BSYNC.RECONVERGENT B5 ;  /* 0x0000000000057941 */ /* 0x000fea0003800200 */
.L_x_26617:
        /* <DEDUP_REMOVED lines=42> */
.L_x_26615:
[----:B------:R-:W-:Y:S05]  /*79b0*/  BSYNC.RECONVERGENT B4 ;  /* 0x0000000000047941 */ /* 0x000fea0003800200 */
.L_x_26614:
        /* <DEDUP_REMOVED lines=9> */
.L_x_26613:
[----:B------:R-:W-:Y:S05]  /*7a50*/  BSYNC.RECONVERGENT B3 ;  /* 0x0000000000037941 */ /* 0x000fea0003800200 */
.L_x_26612:
        /* <DEDUP_REMOVED lines=19> */
.L_x_26622:
        /* <DEDUP_REMOVED lines=13> */
.L_x_26624:
[----:B------:R-:W-:Y:S05]  /*7c60*/  BSYNC.RECONVERGENT B4 ;  /* 0x0000000000047941 */ /* 0x000fea0003800200 */
.L_x_26623:
        /* <DEDUP_REMOVED lines=42> */
.L_x_26621:
[----:B------:R-:W-:Y:S05]  /*7f10*/  BSYNC.RECONVERGENT B3 ;  /* 0x0000000000037941 */ /* 0x000fea0003800200 */
.L_x_26620:
        /* <DEDUP_REMOVED lines=10> */
.L_x_26597:
        /* <DEDUP_REMOVED lines=21> */
.L_x_26629:
        /* <DEDUP_REMOVED lines=13> */
.L_x_26631:
[----:B------:R-:W-:Y:S05]  /*81e0*/  BSYNC.RECONVERGENT B5 ;  /* 0x0000000000057941 */ /* 0x000fea0003800200 */
.L_x_26630:
        /* <DEDUP_REMOVED lines=42> */
.L_x_26628:
[----:B------:R-:W-:Y:S05]  /*8490*/  BSYNC.RECONVERGENT B4 ;  /* 0x0000000000047941 */ /* 0x000fea0003800200 */
.L_x_26627:
        /* <DEDUP_REMOVED lines=8> */
.L_x_26626:
[----:B------:R-:W-:Y:S05]  /*8520*/  BSYNC.RECONVERGENT B3 ;  /* 0x0000000000037941 */ /* 0x000fea0003800200 */
.L_x_26625:
        /* <DEDUP_REMOVED lines=17> */
.L_x_26636:
        /* <DEDUP_REMOVED lines=13> */
.L_x_26638:
[----:B------:R-:W-:Y:S05]  /*8710*/  BSYNC.RECONVERGENT B5 ;  /* 0x0000000000057941 */ /* 0x000fea0003800200 */
.L_x_26637:
        /* <DEDUP_REMOVED lines=42> */
.L_x_26635:
[----:B------:R-:W-:Y:S05]  /*89c0*/  BSYNC.RECONVERGENT B4 ;  /* 0x0000000000047941 */ /* 0x000fea0003800200 */
.L_x_26634:
        /* <DEDUP_REMOVED lines=8> */
.L_x_26633:
[----:B------:R-:W-:Y:S05]  /*8a50*/  BSYNC.RECONVERGENT B3 ;  /* 0x0000000000037941 */ /* 0x000fea0003800200 */
.L_x_26632:
        /* <DEDUP_REMOVED lines=17> */
.L_x_26643:
        /* <DEDUP_REMOVED lines=13> */
.L_x_26645:
[----:B------:R-:W-:Y:S05]  /*8c40*/  BSYNC.RECONVERGENT B5 ;  /* 0x0000000000057941 */ /* 0x000fea0003800200 */
.L_x_26644:
        /* <DEDUP_REMOVED lines=42> */
.L_x_26642:
[----:B------:R-:W-:Y:S05]  /*8ef0*/  BSYNC.RECONVERGENT B4 ;  /* 0x0000000000047941 */ /* 0x000fea0003800200 */
.L_x_26641:
        /* <DEDUP_REMOVED lines=8> */
.L_x_26640:
[----:B------:R-:W-:Y:S05]  /*8f80*/  BSYNC.RECONVERGENT B3 ;  /* 0x0000000000037941 */ /* 0x000fea0003800200 */
.L_x_26639:
        /* <DEDUP_REMOVED lines=16> */
.L_x_26648:
        /* <DEDUP_REMOVED lines=13> */
.L_x_26650:
[----:B------:R-:W-:Y:S05]  /*9160*/  BSYNC.RECONVERGENT B4 ;  /* 0x0000000000047941 */ /* 0x000fea0003800200 */
.L_x_26649:
        /* <DEDUP_REMOVED lines=42> */
.L_x_26647:
[----:B------:R-:W-:Y:S05]  /*9410*/  BSYNC.RECONVERGENT B3 ;  /* 0x0000000000037941 */ /* 0x000fea0003800200 */
.L_x_26646:
        /* <DEDUP_REMOVED lines=8> */
.L_x_26619:
[----:B------:R-:W-:Y:S05]  /*94a0*/  BSYNC.RECONVERGENT B2 ;  /* 0x0000000000027941 */ /* 0x000fea0003800200 */
.L_x_26596:
[----:B0-----:R-:W0:Y:S01]  /*94b0*/  LDC.64 R100, c[0x0][0x3a8] ;  /* 0x0000ea00ff647b82 */ /* 0x001e220000000a00 */
[----:B------:R-:W-:Y:S01]  /*94c0*/  BSSY.RECONVERGENT B2, `(.L_x_26651) ;  /* 0x0000010000027945 */ /* 0x000fe20003800200 */
[----:B------:R-:W-:Y:S01]  /*94d0*/  MOV R8, R98 ;  /* 0x0000006200087202 */ /* 0x000fe20000000f00 */
        /* <DEDUP_REMOVED lines=14> */
.L_x_26652:
[----:B------:R-:W-:Y:S05]  /*95c0*/  BSYNC.RECONVERGENT B2 ;  /* 0x0000000000027941 */ /* 0x000fea0003800200 */
.L_x_26651:
[----:B------:R-:W-:Y:S01]  /*95d0*/  VIADD R88, R88, 0x20 ;  /* 0x0000002058587836 */ /* 0x000fe20000000000 */
[----:B------:R-:W-:-:S07]  /*95e0*/  IADD3 R91, PT, PT, R91, 0x20, RZ ;  /* 0x000000205b5b7810 */ /* 0x000fce0007ffe0ff */
.L_x_26593:
[----:B------:R-:W-:Y:S05]  /*95f0*/  BSYNC.RECONVERGENT B1 ;  /* 0x0000000000017941 */ /* 0x000fea0003800200 */
.L_x_26592:
        /* <DEDUP_REMOVED lines=9> */
.L_x_26656:
[----:B------:R-:W-:Y:S05]  /*9690*/  BSYNC.RECONVERGENT B2 ;  /* 0x0000000000027941 */ /* 0x000fea0003800200 */
.L_x_26655:
        /* <DEDUP_REMOVED lines=28> */
.L_x_26663:
        /* <DEDUP_REMOVED lines=13> */
.L_x_26665:
[----:B------:R-:W-:Y:S05]  /*9930*/  BSYNC.RECONVERGENT B5 ;  /* 0x0000000000057941 */ /* 0x000fea0003800200 */
.L_x_26664:
        /* <DEDUP_REMOVED lines=42> */
.L_x_26662:
[----:B------:R-:W-:Y:S05]  /*9be0*/  BSYNC.RECONVERGENT B4 ;  /* 0x0000000000047941 */ /* 0x000fea0003800200 */
.L_x_26661:
        /* <DEDUP_REMOVED lines=9> */
.L_x_26660:
[----:B------:R-:W-:Y:S05]  /*9c80*/  BSYNC.RECONVERGENT B3 ;  /* 0x0000000000037941 */ /* 0x000fea0003800200 */
.L_x_26659:
[----:B------:R-:W-:Y:S01]  /*9c90*/  BSSY.RECONVERGENT B3, `(.L_x_26666) ;  /* 0x0000056000037945 */ /* 0x000fe20003800200 */
[----:B------:R-:W-:Y:S01]  /*9ca0*/  @!P1 IMAD.MOV.U32 R7, RZ, RZ, R99 ;  /* 0x000000ffff079224 */ /* 0x000fe200078e0063 */
[----:B0-----:R-:W-:Y:S02]  /*9cb0*/  @!P1 MOV R100, R98 ;  /* 0x0000006200649202 */ /* 0x001fe40000000f00 */
        /* <DEDUP_REMOVED lines=17> */
.L_x_26670:
        /* <DEDUP_REMOVED lines=13> */
.L_x_26672:
[----:B------:R-:W-:Y:S05]  /*9ea0*/  BSYNC.RECONVERGENT B5 ;  /* 0x0000000000057941 */ /* 0x000fea0003800200 */
.L_x_26671:
        /* <DEDUP_REMOVED lines=42> */
.L_x_26669:
[----:B------:R-:W-:Y:S05]  /*a150*/  BSYNC.RECONVERGENT B4 ;  /* 0x0000000000047941 */ /* 0x000fea0003800200 */
.L_x_26668:
        /* <DEDUP_REMOVED lines=9> */
.L_x_26667:
[----:B------:R-:W-:Y:S05]  /*a1f0*/  BSYNC.RECONVERGENT B3 ;  /* 0x0000000000037941 */ /* 0x000fea0003800200 */
.L_x_26666:
        /* <DEDUP_REMOVED lines=20> */
.L_x_26677:
        /* <DEDUP_REMOVED lines=13> */
.L_x_26679:
[----:B------:R-:W-:Y:S05]  /*a410*/  BSYNC.RECONVERGENT B5 ;  /* 0x0000000000057941 */ /* 0x000fea0003800200 */
.L_x_26678:
        /* <DEDUP_REMOVED lines=42> */
.L_x_26676:
[----:B------:R-:W-:Y:S05]  /*a6c0*/  BSYNC.RECONVERGENT B4 ;  /* 0x0000000000047941 */ /* 0x000fea0003800200 */
.L_x_26675:
        /* <DEDUP_REMOVED lines=9> */
.L_x_26674:
[----:B------:R-:W-:Y:S05]  /*a760*/  BSYNC.RECONVERGENT B3 ;  /* 0x0000000000037941 */ /* 0x000fea0003800200 */
.L_x_26673:
        /* <DEDUP_REMOVED lines=19> */
.L_x_26683:
        /* <DEDUP_REMOVED lines=13> */
.L_x_26685:
[----:B------:R-:W-:Y:S05]  /*a970*/  BSYNC.RECONVERGENT B4 ;  /* 0x0000000000047941 */ /* 0x000fea0003800200 */
.L_x_26684:
        /* <DEDUP_REMOVED lines=42> */
.L_x_26682:
[----:B------:R-:W-:Y:S05]  /*ac20*/  BSYNC.RECONVERGENT B3 ;  /* 0x0000000000037941 */ /* 0x000fea0003800200 */
.L_x_26681:
        /* <DEDUP_REMOVED lines=9> */
[----:B------:R-:W-:Y:S06]  /*acc0*/  BRA `(.L_x_26680) ;  /* 0x0000001400387947 */ /* 0x000fec0003800000 */
.L_x_26658:
        /* <DEDUP_REMOVED lines=21> */
.L_x_26690:
        /* <DEDUP_REMOVED lines=13> */
.L_x_26692:
[----:B------:R-:W-:Y:S05]  /*aef0*/  BSYNC.RECONVERGENT B5 ;  /* 0x0000000000057941 */ /* 0x000fea0003800200 */
.L_x_26691:
        /* <DEDUP_REMOVED lines=42> */
.L_x_26689:
[----:B------:R-:W-:Y:S05]  /*b1a0*/  BSYNC.RECONVERGENT B4 ;  /* 0x0000000000047941 */ /* 0x000fea0003800200 */
.L_x_26688:
        /* <DEDUP_REMOVED lines=8> */
.L_x_26687:
[----:B------:R-:W-:Y:S05]  /*b230*/  BSYNC.RECONVERGENT B3 ;  /* 0x0000000000037941 */ /* 0x000fea0003800200 */
.L_x_26686:
        /* <DEDUP_REMOVED lines=17> */
.L_x_26697:
        /* <DEDUP_REMOVED lines=13> */
.L_x_26699:
[----:B------:R-:W-:Y:S05]  /*b420*/  BSYNC.RECONVERGENT B5 ;  /* 0x0000000000057941 */ /* 0x000fea0003800200 */
.L_x_26698:
        /* <DEDUP_REMOVED lines=42> */
.L_x_26696:
[----:B------:R-:W-:Y:S05]  /*b6d0*/  BSYNC.RECONVERGENT B4 ;  /* 0x0000000000047941 */ /* 0x000fea0003800200 */
.L_x_26695:
        /* <DEDUP_REMOVED lines=8> */
.L_x_26694:
[----:B------:R-:W-:Y:S05]  /*b760*/  BSYNC.RECONVERGENT B3 ;  /* 0x0000000000037941 */ /* 0x000fea0003800200 */
.L_x_26693:
        /* <DEDUP_REMOVED lines=17> */
.L_x_26704:
        /* <DEDUP_REMOVED lines=13> */
.L_x_26706:
[----:B------:R-:W-:Y:S05]  /*b950*/  BSYNC.RECONVERGENT B5 ;  /* 0x0000000000057941 */ /* 0x000fea0003800200 */
.L_x_26705:
        /* <DEDUP_REMOVED lines=42> */
.L_x_26703:
[----:B------:R-:W-:Y:S05]  /*bc00*/  BSYNC.RECONVERGENT B4 ;  /* 0x0000000000047941 */ /* 0x000fea0003800200 */
.L_x_26702:
        /* <DEDUP_REMOVED lines=8> */
.L_x_26701:
[----:B------:R-:W-:Y:S05]  /*bc90*/  BSYNC.RECONVERGENT B3 ;  /* 0x0000000000037941 */ /* 0x000fea0003800200 */
.L_x_26700:
        /* <DEDUP_REMOVED lines=16> */
.L_x_26709:
        /* <DEDUP_REMOVED lines=13> */
.L_x_26711:
[----:B------:R-:W-:Y:S05]  /*be70*/  BSYNC.RECONVERGENT B4 ;  /* 0x0000000000047941 */ /* 0x000fea0003800200 */
.L_x_26710:
        /* <DEDUP_REMOVED lines=42> */
.L_x_26708:
[----:B------:R-:W-:Y:S05]  /*c120*/  BSYNC.RECONVERGENT B3 ;  /* 0x0000000000037941 */ /* 0x000fea0003800200 */
.L_x_26707:
        /* <DEDUP_REMOVED lines=8> */
.L_x_26680:
[----:B------:R-:W-:Y:S05]  /*c1b0*/  BSYNC.RECONVERGENT B2 ;  /* 0x0000000000027941 */ /* 0x000fea0003800200 */
.L_x_26657:
        /* <DEDUP_REMOVED lines=12> */
[----:B------:R-:W-:-:S04]  /*c280*/  LOP3.LUT R101, R4, 0xff, RZ, 0xc0, !PT ;  /* 0x000000ff04657812 */ /* 0x000fc800078ec0ff */
[----:B------:R-:W-:-:S05]  /*c290*/  LEA R100, R103, R100, 0x8 ;  /* 0x0000006467647211 */ /* 0x000fca00078e40ff */
[----:B------:R-:W-:Y:S02]  /*c2a0*/  IMAD.IADD R101, R100, 0x1, R101 ;  /* 0x0000000164657824 */ /* 0x000fe400078e0265 */
[----:B-1----:R-:W-:-:S05]  /*c2b0*/  IMAD.WIDE.U32 R98, R91, 0x4, R98 ;  /* 0x000000045b627825 */ /* 0x002fca00078e0062 */
[----:B------:R1:W-:Y:S02]  /*c2c0*/  STG.E desc[UR8][R98.64], R101 ;  /* 0x0000006562007986 */ /* 0x0003e4000c101908 */
.L_x_26713:
[----:B------:R-:W-:Y:S05]  /*c2d0*/  BSYNC.RECONVERGENT B2 ;  /* 0x0000000000027941 */ /* 0x000fea0003800200 */
.L_x_26712:
[----:B------:R-:W-:Y:S01]  /*c2e0*/  IADD3 R88, PT, PT, R88, 0x20, RZ ;  /* 0x0000002058587810 */ /* 0x000fe20007ffe0ff */
[----:B------:R-:W-:-:S07]  /*c2f0*/  VIADD R91, R91, 0x20 ;  /* 0x000000205b5b7836 */ /* 0x000fce0000000000 */
.L_x_26654:
[----:B------:R-:W-:Y:S05]  /*c300*/  BSYNC.RECONVERGENT B1 ;  /* 0x0000000000017941 */ /* 0x000fea0003800200 */
.L_x_26653:
        /* <DEDUP_REMOVED lines=9> */
.L_x_26717:
[----:B------:R-:W-:Y:S05]  /*c3a0*/  BSYNC.RECONVERGENT B2 ;  /* 0x0000000000027941 */ /* 0x000fea0003800200 */
.L_x_26716:
        /* <DEDUP_REMOVED lines=28> */
.L_x_26724:
        /* <DEDUP_REMOVED lines=13> */
.L_x_26726:
[----:B------:R-:W-:Y:S05]  /*c640*/  BSYNC.RECONVERGENT B5 ;  /* 0x0000000000057941 */ /* 0x000fea0003800200 */
.L_x_26725:
        /* <DEDUP_REMOVED lines=41> */
[----:B------:R-:W-:-:S07]  /*c8e0*/  MOV R98, R102 ;  /* 0x0000006600627202 */ /* 0x000fce0000000f00 */
.L_x_26723:
[----:B------:R-:W-:Y:S05]  /*c8f0*/  BSYNC.RECONVERGENT B4 ;  /* 0x0000000000047941 */ /* 0x000fea0003800200 */
.L_x_26722:
        /* <DEDUP_REMOVED lines=9> */
.L_x_26721:
[----:B------:R-:W-:Y:S05]  /*c990*/  BSYNC.RECONVERGENT B3 ;  /* 0x0000000000037941 */ /* 0x000fea0003800200 */
.L_x_26720:
[----:B------:R-:W-:Y:S01]  /*c9a0*/  BSSY.RECONVERGENT B3, `(.L_x_26727) ;  /* 0x0000056000037945 */ /* 0x000fe20003800200 */
[----:B------:R-:W-:Y:S01]  /*c9b0*/  @!P1 MOV R7, R99 ;  /* 0x0000006300079202 */ /* 0x000fe20000000f00 */
[----:B0-----:R-:W-:Y:S02]  /*c9c0*/  @!P1 IMAD.MOV.U32 R100, RZ, RZ, R98 ;  /* 0x000000ffff649224 */ /* 0x001fe400078e0062 */
        /* <DEDUP_REMOVED lines=17> */
.L_x_26731:
        /* <DEDUP_REMOVED lines=13> */
.L_x_26733:
[----:B------:R-:W-:Y:S05]  /*cbb0*/  BSYNC.RECONVERGENT B5 ;  /* 0x0000000000057941 */ /* 0x000fea0003800200 */
.L_x_26732:
        /* <DEDUP_REMOVED lines=42> */
.L_x_26730:
[----:B------:R-:W-:Y:S05]  /*ce60*/  BSYNC.RECONVERGENT B4 ;  /* 0x0000000000047941 */ /* 0x000fea0003800200 */
.L_x_26729:
        /* <DEDUP_REMOVED lines=9> */
.L_x_26728:
[----:B------:R-:W-:Y:S05]  /*cf00*/  BSYNC.RECONVERGENT B3 ;  /* 0x0000000000037941 */ /* 0x000fea0003800200 */
.L_x_26727:
        /* <DEDUP_REMOVED lines=20> */
.L_x_26738:
        /* <DEDUP_REMOVED lines=13> */
.L_x_26740:
[----:B------:R-:W-:Y:S05]  /*d120*/  BSYNC.RECONVERGENT B5 ;  /* 0x0000000000057941 */ /* 0x000fea0003800200 */
.L_x_26739:
        /* <DEDUP_REMOVED lines=42> */
.L_x_26737:
[----:B------:R-:W-:Y:S05]  /*d3d0*/  BSYNC.RECONVERGENT B4 ;  /* 0x0000000000047941 */ /* 0x000fea0003800200 */
.L_x_26736:
        /* <DEDUP_REMOVED lines=9> */
.L_x_26735:
[----:B------:R-:W-:Y:S05]  /*d470*/  BSYNC.RECONVERGENT B3 ;  /* 0x0000000000037941 */ /* 0x000fea0003800200 */
.L_x_26734:
        /* <DEDUP_REMOVED lines=19> */
.L_x_26744:
        /* <DEDUP_REMOVED lines=13> */
.L_x_26746:
[----:B------:R-:W-:Y:S05]  /*d680*/  BSYNC.RECONVERGENT B4 ;  /* 0x0000000000047941 */ /* 0x000fea0003800200 */
.L_x_26745:
        /* <DEDUP_REMOVED lines=42> */
.L_x_26743:
[----:B------:R-:W-:Y:S05]  /*d930*/  BSYNC.RECONVERGENT B3 ;  /* 0x0000000000037941 */ /* 0x000fea0003800200 */
.L_x_26742:
        /* <DEDUP_REMOVED lines=10> */
.L_x_26719:
        /* <DEDUP_REMOVED lines=21> */
.L_x_26751:
        /* <DEDUP_REMOVED lines=13> */
.L_x_26753:
[----:B------:R-:W-:Y:S05]  /*dc00*/  BSYNC.RECONVERGENT B5 ;  /* 0x0000000000057941 */ /* 0x000fea0003800200 */
.L_x_26752:
        /* <DEDUP_REMOVED lines=42> */
.L_x_26750:
[----:B------:R-:W-:Y:S05]  /*deb0*/  BSYNC.RECONVERGENT B4 ;  /* 0x0000000000047941 */ /* 0x000fea0003800200 */
.L_x_26749:
[----:B------:R-:W-:Y:S01]  /*dec0*/  I2FP.F32.U32 R4, R4 ;  /* 0x0000000400047245 */ /* 0x000fe20000201000 */
[----:B------:R-:W-:Y:S02]  /*ded0*/  HFMA2 R7, -RZ, RZ, 0.1171875, 0 ;  /* 0x2f800000ff077431 */ /* 0x000fe400000001ff */
[----:B-----5:R-:W-:-:S03]  /*dee0*/  FMUL.FTZ R8, R60, UR13 ;  /* 0x0000000d3c087c20 */ /* 0x020fc60008410000 */
[----:B------:R-:W-:Y:S01]  /*def0*/  FFMA.FTZ R4, R4, R7, 1.1641532182693481445e-10 ;  /* 0x2f00000004047423 */ /* 0x000fe20000010007 */
[----:B------:R-:W-:-:S04]  /*df00*/  FMUL.FTZ R8, R8, UR12 ;  /* 0x0000000c08087c20 */ /* 0x000fc80008410000 */
[----:B------:R-:W-:-:S04]  /*df10*/  FSETP.GTU.FTZ.AND P1, PT, R4, UR10, PT ;  /* 0x0000000a04007c0b */ /* 0x000fc8000bf3c000 */
[----:B------:R-:W-:Y:S02]  /*df20*/  FSEL R80, R8, RZ, !P1 ;  /* 0x000000ff08507208 */ /* 0x000fe40004800000 */
[----:B------:R-:W-:-:S07]  /*df30*/  SEL R4, RZ, 0x1, P1 ;  /* 0x00000001ff047807 */ /* 0x000fce0000800000 */
.L_x_26748:
[----:B------:R-:W-:Y:S05]  /*df40*/  BSYNC.RECONVERGENT B3 ;  /* 0x0000000000037941 */ /* 0x000fea0003800200 */
.L_x_26747:
        /* <DEDUP_REMOVED lines=17> */
.L_x_26758:
        /* <DEDUP_REMOVED lines=13> */
.L_x_26760:
[----:B------:R-:W-:Y:S05]  /*e130*/  BSYNC.RECONVERGENT B5 ;  /* 0x0000000000057941 */ /* 0x000fea0003800200 */
.L_x_26759:
        /* <DEDUP_REMOVED lines=42> */
.L_x_26757:
[----:B------:R-:W-:Y:S05]  /*e3e0*/  BSYNC.RECONVERGENT B4 ;  /* 0x0000000000047941 */ /* 0x000fea0003800200 */
.L_x_26756:
[----:B------:R-:W-:Y:S01]  /*e3f0*/  I2FP.F32.U32 R3, R3 ;  /* 0x0000000300037245 */ /* 0x000fe20000201000 */
[----:B------:R-:W-:Y:S02]  /*e400*/  IMAD.MOV.U32 R8, RZ, RZ, 0x2f800000 ;  /* 0x2f800000ff087424 */ /* 0x000fe400078e00ff */
[----:B-----5:R-:W-:Y:S02]  /*e410*/  FMUL.FTZ R81, R61, UR13 ;  /* 0x0000000d3d517c20 */ /* 0x020fe40008410000 */
[----:B------:R-:W-:Y:S02]  /*e420*/  FFMA.FTZ R3, R3, R8, 1.1641532182693481445e-10 ;  /* 0x2f00000003037423 */ /* 0x000fe40000010008 */
[----:B------:R-:W-:-:S03]  /*e430*/  FMUL.FTZ R81, R81, UR12 ;  /* 0x0000000c51517c20 */ /* 0x000fc60008410000 */
[----:B------:R-:W-:-:S04]  /*e440*/  FSETP.GTU.FTZ.AND P1, PT, R3, UR10, PT ;  /* 0x0000000a03007c0b */ /* 0x000fc8000bf3c000 */
[----:B------:R-:W-:Y:S02]  /*e450*/  FSEL R81, R81, RZ, !P1 ;  /* 0x000000ff51517208 */ /* 0x000fe40004800000 */
[----:B------:R-:W-:-:S07]  /*e460*/  SEL R3, RZ, 0x1, P1 ;  /* 0x00000001ff037807 */ /* 0x000fce0000800000 */
.L_x_26755:
[----:B------:R-:W-:Y:S05]  /*e470*/  BSYNC.RECONVERGENT B3 ;  /* 0x0000000000037941 */ /* 0x000fea0003800200 */
.L_x_26754:
        /* <DEDUP_REMOVED lines=17> */
.L_x_26765:
        /* <DEDUP_REMOVED lines=13> */
.L_x_26767:
[----:B------:R-:W-:Y:S05]  /*e660*/  BSYNC.RECONVERGENT B5 ;  /* 0x0000000000057941 */ /* 0x000fea0003800200 */
.L_x_26766:
        /* <DEDUP_REMOVED lines=42> */
.L_x_26764:
[----:B------:R-:W-:Y:S05]  /*e910*/  BSYNC.RECONVERGENT B4 ;  /* 0x0000000000047941 */ /* 0x000fea0003800200 */
.L_x_26763:
        /* <DEDUP_REMOVED lines=8> */
.L_x_26762:
[----:B------:R-:W-:Y:S05]  /*e9a0*/  BSYNC.RECONVERGENT B3 ;  /* 0x0000000000037941 */ /* 0x000fea0003800200 */
.L_x_26761:
        /* <DEDUP_REMOVED lines=16> */
.L_x_26770:
        /* <DEDUP_REMOVED lines=13> */
.L_x_26772:
[----:B------:R-:W-:Y:S05]  /*eb80*/  BSYNC.RECONVERGENT B4 ;  /* 0x0000000000047941 */ /* 0x000fea0003800200 */
.L_x_26771:
        /* <DEDUP_REMOVED lines=42> */
.L_x_26769:
[----:B------:R-:W-:Y:S05]  /*ee30*/  BSYNC.RECONVERGENT B3 ;  /* 0x0000000000037941 */ /* 0x000fea0003800200 */
.L_x_26768:
        /* <DEDUP_REMOVED lines=8> */
.L_x_26741:
[----:B------:R-:W-:Y:S05]  /*eec0*/  BSYNC.RECONVERGENT B2 ;  /* 0x0000000000027941 */ /* 0x000fea0003800200 */
.L_x_26718:
        /* <DEDUP_REMOVED lines=17> */
.L_x_26774:
[----:B------:R-:W-:Y:S05]  /*efe0*/  BSYNC.RECONVERGENT B2 ;  /* 0x0000000000027941 */ /* 0x000fea0003800200 */
.L_x_26773:
[----:B------:R-:W-:Y:S01]  /*eff0*/  VIADD R88, R88, 0x20 ;  /* 0x0000002058587836 */ /* 0x000fe20000000000 */
[----:B------:R-:W-:-:S07]  /*f000*/  IADD3 R91, PT, PT, R91, 0x20, RZ ;  /* 0x000000205b5b7810 */ /* 0x000fce0007ffe0ff */
.L_x_26715:
[----:B------:R-:W-:Y:S05]  /*f010*/  BSYNC.RECONVERGENT B1 ;  /* 0x0000000000017941 */ /* 0x000fea0003800200 */
.L_x_26714:
        /* <DEDUP_REMOVED lines=9> */
.L_x_26778:
[----:B------:R-:W-:Y:S05]  /*f0b0*/  BSYNC.RECONVERGENT B2 ;  /* 0x0000000000027941 */ /* 0x000fea0003800200 */
.L_x_26777:
        /* <DEDUP_REMOVED lines=28> */
.L_x_26785:
        /* <DEDUP_REMOVED lines=13> */
.L_x_26787:
[----:B------:R-:W-:Y:S05]  /*f350*/  BSYNC.RECONVERGENT B5 ;  /* 0x0000000000057941 */ /* 0x000fea0003800200 */
.L_x_26786:
[----:B0-----:R-:W-:Y:S01]  /*f360*/  IMAD.WIDE.U32 R100, R93, -0x326172a9, RZ ;  /* 0xcd9e8d575d647825 */ /* 0x001fe200078e00ff */
        /* <DEDUP_REMOVED lines=41> */
.L_x_26784:
[----:B------:R-:W-:Y:S05]  /*f600*/  BSYNC.RECONVERGENT B4 ;  /* 0x0000000000047941 */ /* 0x000fea0003800200 */
.L_x_26783:
        /* <DEDUP_REMOVED lines=9> */
.L_x_26782:
[----:B------:R-:W-:Y:S05]  /*f6a0*/  BSYNC.RECONVERGENT B3 ;  /* 0x0000000000037941 */ /* 0x000fea0003800200 */
.L_x_26781:
        /* <DEDUP_REMOVED lines=20> */
.L_x_26792:
        /* <DEDUP_REMOVED lines=13> */
.L_x_26794:
[----:B------:R-:W-:Y:S05]  /*f8c0*/  BSYNC.RECONVERGENT B5 ;  /* 0x0000000000057941 */ /* 0x000fea0003800200 */
.L_x_26793:
        /* <DEDUP_REMOVED lines=42> */
.L_x_26791:
[----:B------:R-:W-:Y:S05]  /*fb70*/  BSYNC.RECONVERGENT B4 ;  /* 0x0000000000047941 */ /* 0x000fea0003800200 */
.L_x_26790:
        /* <DEDUP_REMOVED lines=9> */
.L_x_26789:
[----:B------:R-:W-:Y:S05]  /*fc10*/  BSYNC.RECONVERGENT B3 ;  /* 0x0000000000037941 */ /* 0x000fea0003800200 */
.L_x_26788:
        /* <DEDUP_REMOVED lines=20> */
.L_x_26799:
        /* <DEDUP_REMOVED lines=13> */
.L_x_26801:
[----:B------:R-:W-:Y:S05]  /*fe30*/  BSYNC.RECONVERGENT B5 ;  /* 0x0000000000057941 */ /* 0x000fea0003800200 */
.L_x_26800:
        /* <DEDUP_REMOVED lines=42> */
.L_x_26798:
[----:B------:R-:W-:Y:S05]  /*100e0*/  BSYNC.RECONVERGENT B4 ;  /* 0x0000000000047941 */ /* 0x000fea0003800200 */
.L_x_26797:
        /* <DEDUP_REMOVED lines=9> */
.L_x_26796:
[----:B------:R-:W-:Y:S05]  /*10180*/  BSYNC.RECONVERGENT B3 ;  /* 0x0000000000037941 */ /* 0x000fea0003800200 */
.L_x_26795:
        /* <DEDUP_REMOVED lines=19> */
.L_x_26805:
        /* <DEDUP_REMOVED lines=13> */
.L_x_26807:
[----:B------:R-:W-:Y:S05]  /*10390*/  BSYNC.RECONVERGENT B4 ;  /* 0x0000000000047941 */ /* 0x000fea0003800200 */
.L_x_26806:
        /* <DEDUP_REMOVED lines=42> */
.L_x_26804:
[----:B------:R-:W-:Y:S05]  /*10640*/  BSYNC.RECONVERGENT B3 ;  /* 0x0000000000037941 */ /* 0x000fea0003800200 */
.L_x_26803:
        /* <DEDUP_REMOVED lines=10> */
.L_x_26780:
        /* <DEDUP_REMOVED lines=21> */
.L_x_26812:
        /* <DEDUP_REMOVED lines=13> */
.L_x_26814:
[----:B------:R-:W-:Y:S05]  /*10910*/  BSYNC.RECONVERGENT B5 ;  /* 0x0000000000057941 */ /* 0x000fea0003800200 */
.L_x_26813:
        /* <DEDUP_REMOVED lines=42> */
.L_x_26811:
[----:B------:R-:W-:Y:S05]  /*10bc0*/  BSYNC.RECONVERGENT B4 ;  /* 0x0000000000047941 */ /* 0x000fea0003800200 */
.L_x_26810:
        /* <DEDUP_REMOVED lines=8> */
.L_x_26809:
[----:B------:R-:W-:Y:S05]  /*10c50*/  BSYNC.RECONVERGENT B3 ;  /* 0x0000000000037941 */ /* 0x000fea0003800200 */
.L_x_26808:
        /* <DEDUP_REMOVED lines=17> */
.L_x_26819:
        /* <DEDUP_REMOVED lines=13> */
.L_x_26821:
[----:B------:R-:W-:Y:S05]  /*10e40*/  BSYNC.RECONVERGENT B5 ;  /* 0x0000000000057941 */ /* 0x000fea0003800200 */
.L_x_26820:
        /* <DEDUP_REMOVED lines=43> */
.L_x_26818:
[----:B------:R-:W-:Y:S05]  /*11100*/  BSYNC.RECONVERGENT B4 ;  /* 0x0000000000047941 */ /* 0x000fea0003800200 */
.L_x_26817:
        /* <DEDUP_REMOVED lines=8> */
.L_x_26816:
[----:B------:R-:W-:Y:S05]  /*11190*/  BSYNC.RECONVERGENT B3 ;  /* 0x0000000000037941 */ /* 0x000fea0003800200 */
.L_x_26815:
        /* <DEDUP_REMOVED lines=17> */
.L_x_26826:
        /* <DEDUP_REMOVED lines=13> */
.L_x_26828:
[----:B------:R-:W-:Y:S05]  /*11380*/  BSYNC.RECONVERGENT B5 ;  /* 0x0000000000057941 */ /* 0x000fea0003800200 */
.L_x_26827:
        /* <DEDUP_REMOVED lines=43> */
.L_x_26825:
[----:B------:R-:W-:Y:S05]  /*11640*/  BSYNC.RECONVERGENT B4 ;  /* 0x0000000000047941 */ /* 0x000fea0003800200 */
.L_x_26824:
        /* <DEDUP_REMOVED lines=8> */
.L_x_26823:
[----:B------:R-:W-:Y:S05]  /*116d0*/  BSYNC.RECONVERGENT B3 ;  /* 0x0000000000037941 */ /* 0x000fea0003800200 */
.L_x_26822:
        /* <DEDUP_REMOVED lines=20> */
.L_x_26831:
        /* <DEDUP_REMOVED lines=13> */
.L_x_26833:
[----:B------:R-:W-:Y:S05]  /*118f0*/  BSYNC.RECONVERGENT B4 ;  /* 0x0000000000047941 */ /* 0x000fea0003800200 */
.L_x_26832:
        /* <DEDUP_REMOVED lines=42> */
.L_x_26830:
[----:B------:R-:W-:Y:S05]  /*11ba0*/  BSYNC.RECONVERGENT B3 ;  /* 0x0000000000037941 */ /* 0x000fea0003800200 */
.L_x_26829:
        /* <DEDUP_REMOVED lines=8> */
.L_x_26802:
[----:B------:R-:W-:Y:S05]  /*11c30*/  BSYNC.RECONVERGENT B2 ;  /* 0x0000000000027941 */ /* 0x000fea0003800200 */
.L_x_26779:
[----:B------:R-:W1:Y:S02]  /*11c40*/  LDC.64 R98, c[0x0][0x3a8] ;  /* 0x0000ea00ff627b82 */ /* 0x000e640000000a00 */
[----:B-1----:R-:W-:-:S05]  /*11c50*/  IMAD.WIDE.U32 R98, R88, 0x10, R98 ;  /* 0x0000001058627825 */ /* 0x002fca00078e0062 */
[----:B-----5:R1:W-:Y:S01]  /*11c60*/  STG.E.128 desc[UR8][R98.64], R84 ;  /* 0x0000005462007986 */ /* 0x0203e2000c101d08 */
[----:B------:R-:W-:Y:S05]  /*11c70*/  @!P0 BRA `(.L_x_26776) ;  /* 0x00000000002c8947 */ /* 0x000fea0003800000 */
[----:B-1----:R-:W1:Y:S01]  /*11c80*/  LDC.64 R98, c[0x0][0x3b0] ;  /* 0x0000ec00ff627b82 */ /* 0x002e620000000a00 */
[----:B------:R-:W-:Y:S01]  /*11c90*/  IMAD.U32 R97, R2, 0x10000, RZ ;  /* 0x0001000002617824 */ /* 0x000fe200078e00ff */
[----:B------:R-:W-:Y:S02]  /*11ca0*/  LOP3.LUT R88, R0, 0xffff, RZ, 0xc0, !PT ;  /* 0x0000ffff00587812 */ /* 0x000fe400078ec0ff */
[----:B0-----:R-:W-:Y:S02]  /*11cb0*/  LOP3.LUT R101, R3, 0xff, RZ, 0xc0, !PT ;  /* 0x000000ff03657812 */ /* 0x001fe400078ec0ff */
[----:B------:R-:W-:-:S04]  /*11cc0*/  LOP3.LUT R97, R97, 0xff0000, RZ, 0xc0, !PT ;  /* 0x00ff000061617812 */ /* 0x000fc800078ec0ff */
[----:B------:R-:W-:Y:S02]  /*11cd0*/  LEA R88, R88, R97, 0x18 ;  /* 0x0000006158587211 */ /* 0x000fe400078ec0ff */
[----:B------:R-:W-:-:S03]  /*11ce0*/  LOP3.LUT R97, R4, 0xff, RZ, 0xc0, !PT ;  /* 0x000000ff04617812 */ /* 0x000fc600078ec0ff */
[----:B------:R-:W-:-:S05]  /*11cf0*/  IMAD R88, R101, 0x100, R88 ;  /* 0x0000010065587824 */ /* 0x000fca00078e0258 */
[----:B------:R-:W-:Y:S01]  /*11d00*/  IADD3 R97, PT, PT, R88, R97, RZ ;  /* 0x0000006158617210 */ /* 0x000fe20007ffe0ff */
[----:B-1----:R-:W-:-:S05]  /*11d10*/  IMAD.WIDE.U32 R98, R91, 0x4, R98 ;  /* 0x000000045b627825 */ /* 0x002fca00078e0062 */
[----:B------:R2:W-:Y:S02]  /*11d20*/  STG.E desc[UR8][R98.64], R97 ;  /* 0x0000006162007986 */ /* 0x0005e4000c101908 */
.L_x_26776:
[----:B------:R-:W-:Y:S05]  /*11d30*/  BSYNC.RECONVERGENT B1 ;  /* 0x0000000000017941 */ /* 0x000fea0003800200 */
.L_x_26775:
        /* <DEDUP_REMOVED lines=10> */
[----:B--2---:R-:W-:-:S05]  /*11de0*/  FSEL R97, R88, RZ, P4 ;  /* 0x000000ff58617208 */ /* 0x004fca0002000000 */
        /* <DEDUP_REMOVED lines=24> */
[----:B------:R-:W-:Y:S01]  /*11f70*/  ISETP.GT.U32.AND P6, PT, R94, 0xbf, PT ;  /* 0x000000bf5e00780c */ /* 0x000fe20003fc4070 */
[----:B-1----:R-:W-:-:S05]  /*11f80*/  FADD.FTZ R99, R97, R88 ;  /* 0x0000005861637221 */ /* 0x002fca0000010000 */
        /* <DEDUP_REMOVED lines=68> */
.L_x_26859:
[----:B------:R-:W-:Y:S01]  /*123d0*/  FMUL.FTZ R88, R98, R98 ;  /* 0x0000006262587220 */ /* 0x000fe20000410000 */
[----:B-1----:R-:W-:Y:S01]  /*123e0*/  FADD.FTZ R104, R102, R101 ;  /* 0x0000006566687221 */ /* 0x002fe20000010000 */
[----:B------:R-:W-:Y:S01]  /*123f0*/  ISETP.NE.AND P0, PT, RZ, UR11, PT ;  /* 0x0000000bff007c0c */ /* 0x000fe2000bf05270 */
[----:B0-----:R-:W0:Y:S01]  /*12400*/  @!P5 LDC.64 R102, c[0x0][0x3c0] ;  /* 0x0000f000ff66db82 */ /* 0x001e220000000a00 */
        /* <DEDUP_REMOVED lines=36> */
.L_x_26838:
[----:B------:R-:W-:Y:S05]  /*12650*/  BSYNC.RECONVERGENT B2 ;  /* 0x0000000000027941 */ /* 0x000fea0003800200 */
.L_x_26837:
        /* <DEDUP_REMOVED lines=19> */
.L_x_26840:
[----:B------:R-:W-:Y:S05]  /*12790*/  BSYNC.RECONVERGENT B2 ;  /* 0x0000000000027941 */ /* 0x000fea0003800200 */
.L_x_26839:
        /* <DEDUP_REMOVED lines=19> */
.L_x_26842:
[----:B------:R-:W-:Y:S05]  /*128d0*/  BSYNC.RECONVERGENT B2 ;  /* 0x0000000000027941 */ /* 0x000fea0003800200 */
.L_x_26841:
        /* <DEDUP_REMOVED lines=19> */
.L_x_26844:
[----:B------:R-:W-:Y:S05]  /*12a10*/  BSYNC.RECONVERGENT B2 ;  /* 0x0000000000027941 */ /* 0x000fea0003800200 */
.L_x_26843:
        /* <DEDUP_REMOVED lines=19> */
.L_x_26846:
[----:B------:R-:W-:Y:S05]  /*12b50*/  BSYNC.RECONVERGENT B2 ;  /* 0x0000000000027941 */ /* 0x000fea0003800200 */
.L_x_26845:
        /* <DEDUP_REMOVED lines=17> */
.L_x_26836:
[----:B------:R-:W-:Y:S05]  /*12c70*/  BSYNC.RECONVERGENT B1 ;  /* 0x0000000000017941 */ /* 0x000fea0003800200 */
.L_x_26835:
[----:B01234-:R-:W0:Y:S02]  /*12c80*/  LDC.64 R88, c[0x0][0x380] ;  /* 0x0000e000ff587b82 */ /* 0x01fe240000000a00 */
[----:B0-----:R-:W-:-:S05]  /*12c90*/  IMAD R95, R88, 0x4, R95 ;  /* 0x00000004585f7824 */ /* 0x001fca00078e025f */
[----:B------:R-:W-:-:S13]  /*12ca0*/  ISETP.GE.AND P0, PT, R95, R89, PT ;  /* 0x000000595f00720c */ /* 0x000fda0003f06270 */
[----:B------:R-:W-:Y:S05]  /*12cb0*/  @!P0 BRA `(.L_x_26847) ;  /* 0xfffffee000408947 */ /* 0x000fea000383ffff */
[----:B------:R-:W-:Y:S05]  /*12cc0*/  BSYNC B0 ;  /* 0x0000000000007941 */ /* 0x000fea0003800000 */
.L_x_26469:
[----:B------:R-:W-:Y:S05]  /*12cd0*/  EXIT ;  /* 0x000000000000794d */ /* 0x000fea0003800000 */
.L_x_26834:
[----:B------:R-:W-:Y:S01]  /*12ce0*/  HFMA2 R107, -RZ, RZ, 0, 1.847743988037109375e-06 ;  /* 0x0000001fff6b7431 */ /* 0x000fe200000001ff */
[----:B------:R-:W-:Y:S01]  /*12cf0*/  BSSY B1, `(.L_x_26848) ;  /* 0x0000007000017945 */ /* 0x000fe20003800000 */
[----:B------:R-:W-:Y:S01]  /*12d00*/  MOV R105, R97 ;  /* 0x0000006100697202 */ /* 0x000fe20000000f00 */
[----:B------:R-:W-:Y:S02]  /*12d10*/  IMAD.MOV.U32 R106, RZ, RZ, 0x1 ;  /* 0x00000001ff6a7424 */ /* 0x000fe400078e00ff */
[----:B------:R-:W-:-:S07]  /*12d20*/  IMAD.MOV.U32 R104, RZ, RZ, -0x1 ;  /* 0xffffffffff687424 */ /* 0x000fce00078e00ff */
[----:B01---5:R-:W-:Y:S05]  /*12d30*/  WARPSYNC.COLLECTIVE R104, `(.L_x_26849) ;  /* 0x0000000068087348 */ /* 0x023fea0003c00000 */
[----:B------:R2:W3:Y:S02]  /*12d40*/  SHFL.BFLY P6, R103, R105, R106, R107 ;  /* 0x0c00006a69677389 */ /* 0x0004e400000c006b */
[----:B0123-5:R-:W-:Y:S05]  /*12d50*/  ENDCOLLECTIVE ;  /* 0x000000000000791b */ /* 0x02ffea0003800000 */
.L_x_26849:
[----:B------:R-:W-:Y:S05]  /*12d60*/  BSYNC B1 ;  /* 0x0000000000017941 */ /* 0x000fea0003800000 */
.L_x_26848:
        /* <DEDUP_REMOVED lines=9> */
.L_x_26850:
[----:B------:R-:W-:Y:S02]  /*12e00*/  IMAD.MOV.U32 R106, RZ, RZ, 0x4 ;  /* 0x00000004ff6a7424 */ /* 0x000fe400078e00ff */
[----:B------:R-:W-:-:S04]  /*12e10*/  IMAD.MOV.U32 R88, RZ, RZ, R103 ;  /* 0x000000ffff587224 */ /* 0x000fc800078e0067 */
[----:B------:R-:W-:-:S05]  /*12e20*/  FADD.FTZ R100, R99, R88 ;  /* 0x0000005863647221 */ /* 0x000fca0000010000 */
[----:B------:R-:W-:-:S07]  /*12e30*/  MOV R105, R100 ;  /* 0x0000006400697202 */ /* 0x000fce0000000f00 */
[----:B------:R-:W-:Y:S05]  /*12e40*/  WARPSYNC.COLLECTIVE R104, `(.L_x_26851) ;  /* 0x0000000068087348 */ /* 0x000fea0003c00000 */
[----:B------:R0:W1:Y:S02]  /*12e50*/  SHFL.BFLY P6, R103, R105, R106, R107 ;  /* 0x0c00006a69677389 */ /* 0x00006400000c006b */
[----:B01----:R-:W-:Y:S05]  /*12e60*/  ENDCOLLECTIVE ;  /* 0x000000000000791b */ /* 0x003fea0003800000 */
.L_x_26851:
        /* <DEDUP_REMOVED lines=8> */
.L_x_26852:
[----:B------:R-:W-:Y:S02]  /*12ef0*/  IMAD.MOV.U32 R106, RZ, RZ, 0x10 ;  /* 0x00000010ff6a7424 */ /* 0x000fe400078e00ff */
[----:B------:R-:W-:-:S04]  /*12f00*/  IMAD.MOV.U32 R88, RZ, RZ, R103 ;  /* 0x000000ffff587224 */ /* 0x000fc800078e0067 */
[----:B------:R-:W-:-:S05]  /*12f10*/  FADD.FTZ R102, R101, R88 ;  /* 0x0000005865667221 */ /* 0x000fca0000010000 */
[----:B------:R-:W-:-:S07]  /*12f20*/  MOV R105, R102 ;  /* 0x0000006600697202 */ /* 0x000fce0000000f00 */
[----:B------:R-:W-:Y:S05]  /*12f30*/  WARPSYNC.COLLECTIVE R104, `(.L_x_26853) ;  /* 0x0000000068087348 */ /* 0x000fea0003c00000 */
[----:B------:R0:W1:Y:S02]  /*12f40*/  SHFL.BFLY P6, R103, R105, R106, R107 ;  /* 0x0c00006a69677389 */ /* 0x00006400000c006b */
[----:B01----:R-:W-:Y:S05]  /*12f50*/  ENDCOLLECTIVE ;  /* 0x000000000000791b */ /* 0x003fea0003800000 */
.L_x_26853:
        /* <DEDUP_REMOVED lines=57> */
.L_x_26854:
[----:B------:R-:W-:Y:S01]  /*132f0*/  HFMA2 R106, -RZ, RZ, 0, 1.1920928955078125e-07 ;  /* 0x00000002ff6a7431 */ /* 0x000fe200000001ff */
[----:B------:R-:W-:-:S05]  /*13300*/  MOV R97, R103 ;  /* 0x0000006700617202 */ /* 0x000fca0000000f00 */
[----:B------:R-:W-:-:S04]  /*13310*/  FADD.FTZ R97, R88, R97 ;  /* 0x0000006158617221 */ /* 0x000fc80000010000 */
[----:B------:R-:W-:-:S07]  /*13320*/  IMAD.MOV.U32 R105, RZ, RZ, R97 ;  /* 0x000000ffff697224 */ /* 0x000fce00078e0061 */
[----:B------:R-:W-:Y:S05]  /*13330*/  WARPSYNC.COLLECTIVE R104, `(.L_x_26855) ;  /* 0x0000000068087348 */ /* 0x000fea0003c00000 */
[----:B------:R0:W1:Y:S02]  /*13340*/  SHFL.BFLY P6, R103, R105, R106, R107 ;  /* 0x0c00006a69677389 */ /* 0x00006400000c006b */
[----:B01----:R-:W-:Y:S05]  /*13350*/  ENDCOLLECTIVE ;  /* 0x000000000000791b */ /* 0x003fea0003800000 */
.L_x_26855:
[----:B------:R-:W-:Y:S02]  /*13360*/  IMAD.MOV.U32 R106, RZ, RZ, 0x4 ;  /* 0x00000004ff6a7424 */ /* 0x000fe400078e00ff */
[----:B------:R-:W-:-:S04]  /*13370*/  IMAD.MOV.U32 R100, RZ, RZ, R103 ;  /* 0x000000ffff647224 */ /* 0x000fc800078e0067 */
[----:B------:R-:W-:-:S05]  /*13380*/  FADD.FTZ R100, R97, R100 ;  /* 0x0000006461647221 */ /* 0x000fca0000010000 */
[----:B------:R-:W-:-:S07]  /*13390*/  MOV R105, R100 ;  /* 0x0000006400697202 */ /* 0x000fce0000000f00 */
[----:B------:R-:W-:Y:S05]  /*133a0*/  WARPSYNC.COLLECTIVE R104, `(.L_x_26856) ;  /* 0x0000000068087348 */ /* 0x000fea0003c00000 */
[----:B------:R0:W1:Y:S02]  /*133b0*/  SHFL.BFLY P6, R103, R105, R106, R107 ;  /* 0x0c00006a69677389 */ /* 0x00006400000c006b */
[----:B01----:R-:W-:Y:S05]  /*133c0*/  ENDCOLLECTIVE ;  /* 0x000000000000791b */ /* 0x003fea0003800000 */
.L_x_26856:
[----:B------:R-:W-:Y:S01]  /*133d0*/  HFMA2 R106, -RZ, RZ, 0, 4.76837158203125e-07 ;  /* 0x00000008ff6a7431 */ /* 0x000fe200000001ff */
[----:B------:R-:W-:-:S05]  /*133e0*/  MOV R99, R103 ;  /* 0x0000006700637202 */ /* 0x000fca0000000f00 */
[----:B------:R-:W-:-:S04]  /*133f0*/  FADD.FTZ R99, R100, R99 ;  /* 0x0000006364637221 */ /* 0x000fc80000010000 */
[----:B------:R-:W-:-:S07]  /*13400*/  IMAD.MOV.U32 R105, RZ, RZ, R99 ;  /* 0x000000ffff697224 */ /* 0x000fce00078e0063 */
[----:B------:R-:W-:Y:S05]  /*13410*/  WARPSYNC.COLLECTIVE R104, `(.L_x_26857) ;  /* 0x0000000068087348 */ /* 0x000fea0003c00000 */
[----:B------:R0:W1:Y:S02]  /*13420*/  SHFL.BFLY P6, R103, R105, R106, R107 ;  /* 0x0c00006a69677389 */ /* 0x00006400000c006b */
[----:B01----:R-:W-:Y:S05]  /*13430*/  ENDCOLLECTIVE ;  /* 0x000000000000791b */ /* 0x003fea0003800000 */
.L_x_26857:
[----:B------:R-:W-:Y:S02]  /*13440*/  IMAD.MOV.U32 R106, RZ, RZ, 0x10 ;  /* 0x00000010ff6a7424 */ /* 0x000fe400078e00ff */
[----:B------:R-:W-:-:S04]  /*13450*/  IMAD.MOV.U32 R102, RZ, RZ, R103 ;  /* 0x000000ffff667224 */ /* 0x000fc800078e0067 */
[----:B------:R-:W-:-:S05]  /*13460*/  FADD.FTZ R102, R99, R102 ;  /* 0x0000006663667221 */ /* 0x000fca0000010000 */
[----:B------:R-:W-:-:S07]  /*13470*/  MOV R105, R102 ;  /* 0x0000006600697202 */ /* 0x000fce0000000f00 */
[----:B------:R-:W-:Y:S05]  /*13480*/  WARPSYNC.COLLECTIVE R104, `(.L_x_26858) ;  /* 0x0000000068087348 */ /* 0x000fea0003c00000 */
[----:B------:R0:W1:Y:S02]  /*13490*/  SHFL.BFLY P6, R103, R105, R106, R107 ;  /* 0x0c00006a69677389 */ /* 0x00006400000c006b */
[----:B01----:R-:W-:Y:S05]  /*134a0*/  ENDCOLLECTIVE ;  /* 0x000000000000791b */ /* 0x003fea0003800000 */
.L_x_26858:
[----:B------:R-:W-:Y:S01]  /*134b0*/  MOV R101, R103 ;  /* 0x0000006700657202 */ /* 0x000fe20000000f00 */
[----:B------:R-:W-:Y:S06]  /*134c0*/  BRA `(.L_x_26859) ;  /* 0xffffffec00c07947 */ /* 0x000fec000383ffff */
.L_x_26860:
        /* <DEDUP_REMOVED lines=11> */
.L_x_28856:


//--------------------- .text._ZN10layer_norm13ln_fwd_kernelINS_13Kernel_traitsIfffffjLj768ELj1ELj4ELj1ELj16ENS_18Kernel_traits_baseILj768EfffffjLj128EEEEELb1ELb0ELb1ELb1EEEvNS_9FwdParamsE --------------------------
	.section	.text._ZN10layer_norm13ln_fwd_kernelINS_13Kernel_traitsIfffffjLj768ELj1ELj4ELj1ELj16ENS_18Kernel_traits_baseILj768EfffffjLj128EEEEELb1ELb0ELb1ELb1EEEvNS_9FwdParamsE,"ax",@progbits
	.align	128
        .global         _ZN10layer_norm13ln_fwd_kernelINS_13Kernel_traitsIfffffjLj768ELj1ELj4ELj1ELj16ENS_18Kernel_traits_baseILj768EfffffjLj128EEEEELb1ELb0ELb1ELb1EEEvNS_9FwdParamsE
        .type           _ZN10layer_norm13ln_fwd_kernelINS_13Kernel_traitsIfffffjLj768ELj1ELj4ELj1ELj16ENS_18Kernel_traits_baseILj768EfffffjLj128EEEEELb1ELb0ELb1ELb1EEEvNS_9FwdParamsE,@function
        .size           _ZN10layer_norm13ln_fwd_kernelINS_13Kernel_traitsIfffffjLj768ELj1ELj4ELj1ELj16ENS_18Kernel_traits_baseILj768EfffffjLj128EEEEELb1ELb0ELb1ELb1EEEvNS_9FwdParamsE,(.L_x_28857 - _ZN10layer_norm13ln_fwd_kernelINS_13Kernel_traitsIfffffjLj768ELj1ELj4ELj1ELj16ENS_18Kernel_traits_baseILj768EfffffjLj128EEEEELb1ELb0ELb1ELb1EEEvNS_9FwdParamsE)
        .other          _ZN10layer_norm13ln_fwd_kernelINS_13Kernel_traitsIfffffjLj768ELj1ELj4ELj1ELj16ENS_18Kernel_traits_baseILj768EfffffjLj128EEEEELb1ELb0ELb1ELb1EEEvNS_9FwdParamsE,@"STO_CUDA_ENTRY STV_DEFAULT"
_ZN10layer_norm13ln_fwd_kernelINS_13Kernel_traitsIfffffjLj768ELj1ELj4ELj1ELj16ENS_18Kernel_traits_baseILj768EfffffjLj128EEEEELb1ELb0ELb1ELb1EEEvNS_9FwdParamsE:
.text._ZN10layer_norm13ln_fwd_kernelINS_13Kernel_traitsIfffffjLj768ELj1ELj4ELj1ELj16ENS_18Kernel_traits_baseILj768EfffffjLj128EEEEELb1ELb0ELb1ELb1EEEvNS_9FwdParamsE:
        /* <DEDUP_REMOVED lines=20> */
[----:B------:R4:W5:Y:S01]  /*0140*/  @P1 LDG.E.64 R52, desc[UR8][R8.64] ;  /* 0x0000000808341981 */ /* 0x000962000c1e1b00 */
        /* <DEDUP_REMOVED lines=16> */
[----:B-1----:R-:W-:-:S06]  /*0250*/  USHF.L.U32 UR4, UR5, 0x2, URZ ;  /* 0x0000000205047899 */ /* 0x002fcc00080006ff */
        /* <DEDUP_REMOVED lines=12> */
[----:B0---4-:R-:W-:Y:S10]  /*0320*/  @P0 BRA `(.L_x_26861) ;  /* 0x0000000000500947 */ /* 0x011ff40003800000 */
        /* <DEDUP_REMOVED lines=20> */
.L_x_26861:
        /* <DEDUP_REMOVED lines=18> */
[----:B------:R-:W-:-:S04]  /*0590*/  IMAD.HI.U32 R3, R88, -0x326172a9, RZ ;  /* 0xcd9e8d5758037827 */ /* 0x000fc800078e00ff */
        /* <DEDUP_REMOVED lines=67> */
.L_x_27218:
[----:B------:R-:W0:Y:S08]  /*09d0*/  LDC.64 R56, c[0x0][0x3f0] ;  /* 0x0000fc00ff387b82 */ /* 0x000e300000000a00 */
[----:B------:R-:W1:Y:S08]  /*09e0*/  LDC R96, c[0x0][0x388] ;  /* 0x0000e200ff607b82 */ /* 0x000e700000000800 */
[----:B------:R-:W2:Y:S01]  /*09f0*/  LDC.64 R58, c[0x0][0x3f8] ;  /* 0x0000fe00ff3a7b82 */ /* 0x000ea20000000a00 */
[----:B0-----:R-:W-:-:S05]  /*0a00*/  IMAD.WIDE R56, R87, 0x4, R56 ;  /* 0x0000000457387825 */ /* 0x001fca00078e0238 */
[----:B------:R2:W3:Y:S01]  /*0a10*/  LDG.E R0, desc[UR8][R56.64] ;  /* 0x0000000838007981 */ /* 0x0004e2000c1e1900 */
        /* <DEDUP_REMOVED lines=44> */
.L_x_26869:
        /* <DEDUP_REMOVED lines=13> */
.L_x_26871:
[----:B------:R-:W-:Y:S05]  /*0db0*/  BSYNC.RECONVERGENT B4 ;  /* 0x0000000000047941 */ /* 0x000fea0003800200 */
.L_x_26870:
        /* <DEDUP_REMOVED lines=43> */
.L_x_26868:
[----:B------:R-:W-:Y:S05]  /*1070*/  BSYNC.RECONVERGENT B3 ;  /* 0x0000000000037941 */ /* 0x000fea0003800200 */
.L_x_26867:
        /* <DEDUP_REMOVED lines=9> */
.L_x_26866:
[----:B------:R-:W-:Y:S05]  /*1110*/  BSYNC.RECONVERGENT B2 ;  /* 0x0000000000027941 */ /* 0x000fea0003800200 */
.L_x_26865:
        /* <DEDUP_REMOVED lines=20> */
.L_x_26876:
        /* <DEDUP_REMOVED lines=13> */
.L_x_26878:
[----:B------:R-:W-:Y:S05]  /*1330*/  BSYNC.RECONVERGENT B4 ;  /* 0x0000000000047941 */ /* 0x000fea0003800200 */
.L_x_26877:
        /* <DEDUP_REMOVED lines=43> */
.L_x_26875:
[----:B------:R-:W-:Y:S05]  /*15f0*/  BSYNC.RECONVERGENT B3 ;  /* 0x0000000000037941 */ /* 0x000fea0003800200 */
.L_x_26874:
        /* <DEDUP_REMOVED lines=9> */
.L_x_26873:
[----:B------:R-:W-:Y:S05]  /*1690*/  BSYNC.RECONVERGENT B2 ;  /* 0x0000000000027941 */ /* 0x000fea0003800200 */
.L_x_26872:
        /* <DEDUP_REMOVED lines=20> */
.L_x_26883:
        /* <DEDUP_REMOVED lines=13> */
.L_x_26885:
[----:B------:R-:W-:Y:S05]  /*18b0*/  BSYNC.RECONVERGENT B4 ;  /* 0x0000000000047941 */ /* 0x000fea0003800200 */
.L_x_26884:
        /* <DEDUP_REMOVED lines=43> */
.L_x_26882:
[----:B------:R-:W-:Y:S05]  /*1b70*/  BSYNC.RECONVERGENT B3 ;  /* 0x0000000000037941 */ /* 0x000fea0003800200 */
.L_x_26881:
        /* <DEDUP_REMOVED lines=9> */
.L_x_26880:
[----:B------:R-:W-:Y:S05]  /*1c10*/  BSYNC.RECONVERGENT B2 ;  /* 0x0000000000027941 */ /* 0x000fea0003800200 */
.L_x_26879:
        /* <DEDUP_REMOVED lines=19> */
.L_x_26889:
        /* <DEDUP_REMOVED lines=13> */
.L_x_26891:
[----:B------:R-:W-:Y:S05]  /*1e20*/  BSYNC.RECONVERGENT B3 ;  /* 0x0000000000037941 */ /* 0x000fea0003800200 */
.L_x_26890:
        /* <DEDUP_REMOVED lines=42> */
.L_x_26888:
[----:B------:R-:W-:Y:S05]  /*20d0*/  BSYNC.RECONVERGENT B2 ;  /* 0x0000000000027941 */ /* 0x000fea0003800200 */
.L_x_26887:
        /* <DEDUP_REMOVED lines=10> */
.L_x_26864:
        /* <DEDUP_REMOVED lines=21> */
.L_x_26896:
        /* <DEDUP_REMOVED lines=13> */
.L_x_26898:
[----:B------:R-:W-:Y:S05]  /*23a0*/  BSYNC.RECONVERGENT B4 ;  /* 0x0000000000047941 */ /* 0x000fea0003800200 */
.L_x_26897:
        /* <DEDUP_REMOVED lines=42> */
.L_x_26895:
[----:B------:R-:W-:Y:S05]  /*2650*/  BSYNC.RECONVERGENT B3 ;  /* 0x0000000000037941 */ /* 0x000fea0003800200 */
.L_x_26894:
        /* <DEDUP_REMOVED lines=8> */
.L_x_26893:
[----:B------:R-:W-:Y:S05]  /*26e0*/  BSYNC.RECONVERGENT B2 ;  /* 0x0000000000027941 */ /* 0x000fea0003800200 */
.L_x_26892:
        /* <DEDUP_REMOVED lines=17> */
.L_x_26903:
        /* <DEDUP_REMOVED lines=13> */
.L_x_26905:
[----:B------:R-:W-:Y:S05]  /*28d0*/  BSYNC.RECONVERGENT B4 ;  /* 0x0000000000047941 */ /* 0x000fea0003800200 */
.L_x_26904:
        /* <DEDUP_REMOVED lines=43> */
.L_x_26902:
[----:B------:R-:W-:Y:S05]  /*2b90*/  BSYNC.RECONVERGENT B3 ;  /* 0x0000000000037941 */ /* 0x000fea0003800200 */
.L_x_26901:
        /* <DEDUP_REMOVED lines=8> */
.L_x_26900:
[----:B------:R-:W-:Y:S05]  /*2c20*/  BSYNC.RECONVERGENT B2 ;  /* 0x0000000000027941 */ /* 0x000fea0003800200 */
.L_x_26899:
        /* <DEDUP_REMOVED lines=17> */
.L_x_26910:
        /* <DEDUP_REMOVED lines=13> */
.L_x_26912:
[----:B------:R-:W-:Y:S05]  /*2e10*/  BSYNC.RECONVERGENT B4 ;  /* 0x0000000000047941 */ /* 0x000fea0003800200 */
.L_x_26911:
        /* <DEDUP_REMOVED lines=43> */
.L_x_26909:
[----:B------:R-:W-:Y:S05]  /*30d0*/  BSYNC.RECONVERGENT B3 ;  /* 0x0000000000037941 */ /* 0x000fea0003800200 */
.L_x_26908:
        /* <DEDUP_REMOVED lines=8> */
.L_x_26907:
[----:B------:R-:W-:Y:S05]  /*3160*/  BSYNC.RECONVERGENT B2 ;  /* 0x0000000000027941 */ /* 0x000fea0003800200 */
.L_x_26906:
        /* <DEDUP_REMOVED lines=16> */
.L_x_26915:
        /* <DEDUP_REMOVED lines=13> */
.L_x_26917:
[----:B------:R-:W-:Y:S05]  /*3340*/  BSYNC.RECONVERGENT B3 ;  /* 0x0000000000037941 */ /* 0x000fea0003800200 */
.L_x_26916:
        /* <DEDUP_REMOVED lines=43> */
.L_x_26914:
[----:B------:R-:W-:Y:S05]  /*3600*/  BSYNC.RECONVERGENT B2 ;  /* 0x0000000000027941 */ /* 0x000fea0003800200 */
.L_x_26913:
        /* <DEDUP_REMOVED lines=8> */
.L_x_26886:
[----:B------:R-:W-:Y:S05]  /*3690*/  BSYNC.RECONVERGENT B1 ;  /* 0x0000000000017941 */ /* 0x000fea0003800200 */
.L_x_26863:
[----:B------:R-:W0:Y:S01]  /*36a0*/  LDC.64 R90, c[0x0][0x3a8] ;  /* 0x0000ea00ff5a7b82 */ /* 0x000e220000000a00 */
[----:B------:R-:W-:Y:S01]  /*36b0*/  BSSY.RECONVERGENT B1, `(.L_x_26918) ;  /* 0x0000010000017945 */ /* 0x000fe20003800200 */
[----:B------:R-:W-:Y:S01]  /*36c0*/  IADD3 R65, PT, PT, R76, 0x20, RZ ;  /* 0x000000204c417810 */ /* 0x000fe20007ffe0ff */
[----:B0-----:R-:W-:-:S05]  /*36d0*/  IMAD.WIDE.U32 R60, R77, 0x10, R90 ;  /* 0x000000104d3c7825 */ /* 0x001fca00078e005a */
[----:B-----5:R0:W-:Y:S01]  /*36e0*/  STG.E.128 desc[UR8][R60.64], R56 ;  /* 0x000000383c007986 */ /* 0x0201e2000c101d08 */
[----:B------:R-:W-:Y:S05]  /*36f0*/  @!P1 BRA `(.L_x_26919) ;  /* 0x00000000002c9947 */ /* 0x000fea0003800000 */
        /* <DEDUP_REMOVED lines=11> */
.L_x_26919:
[----:B------:R-:W-:Y:S05]  /*37b0*/  BSYNC.RECONVERGENT B1 ;  /* 0x0000000000017941 */ /* 0x000fea0003800200 */
.L_x_26918:
[----:B------:R-:W-:Y:S04]  /*37c0*/  BSSY.RECONVERGENT B1, `(.L_x_26920) ;  /* 0x0000005000017945 */ /* 0x000fe80003800200 */
[----:B------:R-:W-:Y:S05]  /*37d0*/  @!P1 BRA `(.L_x_26921) ;  /* 0x00000000000c9947 */ /* 0x000fea0003800000 */
[----:B------:R-:W2:Y:S02]  /*37e0*/  LDC.64 R52, c[0x0][0x390] ;  /* 0x0000e400ff347b82 */ /* 0x000ea40000000a00 */
[----:B--2---:R-:W-:-:S06]  /*37f0*/  IMAD.WIDE.U32 R52, R65, 0x10, R52 ;  /* 0x0000001041347825 */ /* 0x004fcc00078e0034 */
[----:B------:R-:W5:Y:S02]  /*3800*/  LDG.E.128 R52, desc[UR8][R52.64] ;  /* 0x0000000834347981 */ /* 0x000f64000c1e1d00 */
.L_x_26921:
[----:B------:R-:W-:Y:S05]  /*3810*/  BSYNC.RECONVERGENT B1 ;  /* 0x0000000000017941 */ /* 0x000fea0003800200 */
.L_x_26920:
[----:B------:R-:W-:Y:S01]  /*3820*/  BSSY.RECONVERGENT B1, `(.L_x_26922) ;  /* 0x00002b7000017945 */ /* 0x000fe20003800200 */
[----:B------:R-:W-:-:S03]  /*3830*/  VIADD R67, R77, 0x20 ;  /* 0x000000204d437836 */ /* 0x000fc60000000000 */
[----:B------:R-:W-:Y:S05]  /*3840*/  @!P0 BRA `(.L_x_26923) ;  /* 0x00000014008c8947 */ /* 0x000fea0003800000 */
[----:B-1----:R-:W1:Y:S02]  /*3850*/  LDC.64 R62, c[0x0][0x3a0] ;  /* 0x0000e800ff3e7b82 */ /* 0x002e640000000a00 */
[----:B-1----:R-:W-:-:S06]  /*3860*/  IMAD.WIDE.U32 R62, R67, 0x10, R62 ;  /* 0x00000010433e7825 */ /* 0x002fcc00078e003e */
[----:B0-----:R-:W5:Y:S01]  /*3870*/  LDG.E.128 R60, desc[UR8][R62.64] ;  /* 0x000000083e3c7981 */ /* 0x001f62000c1e1d00 */
        /* <DEDUP_REMOVED lines=21> */
.L_x_26928:
        /* <DEDUP_REMOVED lines=13> */
.L_x_26930:
[----:B------:R-:W-:Y:S05]  /*3aa0*/  BSYNC.RECONVERGENT B4 ;  /* 0x0000000000047941 */ /* 0x000fea0003800200 */
.L_x_26929:
        /* <DEDUP_REMOVED lines=43> */
.L_x_26927:
[----:B------:R-:W-:Y:S05]  /*3d60*/  BSYNC.RECONVERGENT B3 ;  /* 0x0000000000037941 */ /* 0x000fea0003800200 */
.L_x_26926:
        /* <DEDUP_REMOVED lines=9> */
.L_x_26925:
[----:B------:R-:W-:Y:S05]  /*3e00*/  BSYNC.RECONVERGENT B2 ;  /* 0x0000000000027941 */ /* 0x000fea0003800200 */
.L_x_26924:
        /* <DEDUP_REMOVED lines=20> */
.L_x_26935:
        /* <DEDUP_REMOVED lines=13> */
.L_x_26937:
[----:B------:R-:W-:Y:S05]  /*4020*/  BSYNC.RECONVERGENT B4 ;  /* 0x0000000000047941 */ /* 0x000fea0003800200 */
.L_x_26936:
        /* <DEDUP_REMOVED lines=43> */
.L_x_26934:
[----:B------:R-:W-:Y:S05]  /*42e0*/  BSYNC.RECONVERGENT B3 ;  /* 0x0000000000037941 */ /* 0x000fea0003800200 */
.L_x_26933:
        /* <DEDUP_REMOVED lines=9> */
.L_x_26932:
[----:B------:R-:W-:Y:S05]  /*4380*/  BSYNC.RECONVERGENT B2 ;  /* 0x0000000000027941 */ /* 0x000fea0003800200 */
.L_x_26931:
        /* <DEDUP_REMOVED lines=20> */
.L_x_26942:
        /* <DEDUP_REMOVED lines=13> */
.L_x_26944:
[----:B------:R-:W-:Y:S05]  /*45a0*/  BSYNC.RECONVERGENT B4 ;  /* 0x0000000000047941 */ /* 0x000fea0003800200 */
.L_x_26943:
        /* <DEDUP_REMOVED lines=43> */
.L_x_26941:
[----:B------:R-:W-:Y:S05]  /*4860*/  BSYNC.RECONVERGENT B3 ;  /* 0x0000000000037941 */ /* 0x000fea0003800200 */
.L_x_26940:
        /* <DEDUP_REMOVED lines=9> */
.L_x_26939:
[----:B------:R-:W-:Y:S05]  /*4900*/  BSYNC.RECONVERGENT B2 ;  /* 0x0000000000027941 */ /* 0x000fea0003800200 */
.L_x_26938:
        /* <DEDUP_REMOVED lines=19> */
.L_x_26948:
        /* <DEDUP_REMOVED lines=13> */
.L_x_26950:
[----:B------:R-:W-:Y:S05]  /*4b10*/  BSYNC.RECONVERGENT B3 ;  /* 0x0000000000037941 */ /* 0x000fea0003800200 */
.L_x_26949:
        /* <DEDUP_REMOVED lines=43> */
.L_x_26947:
[----:B------:R-:W-:Y:S05]  /*4dd0*/  BSYNC.RECONVERGENT B2 ;  /* 0x0000000000027941 */ /* 0x000fea0003800200 */
.L_x_26946:
        /* <DEDUP_REMOVED lines=10> */
.L_x_26923:
[----:B------:R-:W-:Y:S01]  /*4e80*/  BSSY.RECONVERGENT B2, `(.L_x_26951) ;  /* 0x0000056000027945 */ /* 0x000fe20003800200 */
[----:B------:R-:W-:Y:S01]  /*4e90*/  IMAD.MOV.U32 R62, RZ, RZ, R69 ;  /* 0x000000ffff3e7224 */ /* 0x000fe200078e0045 */
[----:B------:R-:W-:Y:S01]  /*4ea0*/  MOV R68, R64 ;  /* 0x0000004000447202 */ /* 0x000fe20000000f00 */
[----:B01----:R-:W-:Y:S01]  /*4eb0*/  IMAD.MOV.U32 R60, RZ, RZ, RZ ;  /* 0x000000ffff3c7224 */ /* 0x003fe200078e00ff */
        /* <DEDUP_REMOVED lines=17> */
.L_x_26955:
        /* <DEDUP_REMOVED lines=13> */
.L_x_26957:
[----:B------:R-:W-:Y:S05]  /*50a0*/  BSYNC.RECONVERGENT B4 ;  /* 0x0000000000047941 */ /* 0x000fea0003800200 */
.L_x_26956:
        /* <DEDUP_REMOVED lines=42> */
.L_x_26954:
[----:B------:R-:W-:Y:S05]  /*5350*/  BSYNC.RECONVERGENT B3 ;  /* 0x0000000000037941 */ /* 0x000fea0003800200 */
.L_x_26953:
        /* <DEDUP_REMOVED lines=8> */
.L_x_26952:
[----:B------:R-:W-:Y:S05]  /*53e0*/  BSYNC.RECONVERGENT B2 ;  /* 0x0000000000027941 */ /* 0x000fea0003800200 */
.L_x_26951:
        /* <DEDUP_REMOVED lines=17> */
.L_x_26962:
        /* <DEDUP_REMOVED lines=13> */
.L_x_26964:
[----:B------:R-:W-:Y:S05]  /*55d0*/  BSYNC.RECONVERGENT B4 ;  /* 0x0000000000047941 */ /* 0x000fea0003800200 */
.L_x_26963:
        /* <DEDUP_REMOVED lines=43> */
.L_x_26961:
[----:B------:R-:W-:Y:S05]  /*5890*/  BSYNC.RECONVERGENT B3 ;  /* 0x0000000000037941 */ /* 0x000fea0003800200 */
.L_x_26960:
        /* <DEDUP_REMOVED lines=8> */
.L_x_26959:
[----:B------:R-:W-:Y:S05]  /*5920*/  BSYNC.RECONVERGENT B2 ;  /* 0x0000000000027941 */ /* 0x000fea0003800200 */
.L_x_26958:
        /* <DEDUP_REMOVED lines=17> */
.L_x_26969:
        /* <DEDUP_REMOVED lines=13> */
.L_x_26971:
[----:B------:R-:W-:Y:S05]  /*5b10*/  BSYNC.RECONVERGENT B4 ;  /* 0x0000000000047941 */ /* 0x000fea0003800200 */
.L_x_26970:
        /* <DEDUP_REMOVED lines=43> */
.L_x_26968:
[----:B------:R-:W-:Y:S05]  /*5dd0*/  BSYNC.RECONVERGENT B3 ;  /* 0x0000000000037941 */ /* 0x000fea0003800200 */
.L_x_26967:
        /* <DEDUP_REMOVED lines=8> */
.L_x_26966:
[----:B------:R-:W-:Y:S05]  /*5e60*/  BSYNC.RECONVERGENT B2 ;  /* 0x0000000000027941 */ /* 0x000fea0003800200 */
.L_x_26965:
        /* <DEDUP_REMOVED lines=16> */
.L_x_26974:
        /* <DEDUP_REMOVED lines=13> */
.L_x_26976:
[----:B------:R-:W-:Y:S05]  /*6040*/  BSYNC.RECONVERGENT B3 ;  /* 0x0000000000037941 */ /* 0x000fea0003800200 */
.L_x_26975:
        /* <DEDUP_REMOVED lines=43> */
.L_x_26973:
[----:B------:R-:W-:Y:S05]  /*6300*/  BSYNC.RECONVERGENT B2 ;  /* 0x0000000000027941 */ /* 0x000fea0003800200 */
.L_x_26972:
        /* <DEDUP_REMOVED lines=8> */
.L_x_26945:
[----:B------:R-:W-:Y:S05]  /*6390*/  BSYNC.RECONVERGENT B1 ;  /* 0x0000000000017941 */ /* 0x000fea0003800200 */
.L_x_26922:
[----:B------:R-:W-:Y:S01]  /*63a0*/  IMAD.WIDE.U32 R66, R67, 0x10, R90 ;  /* 0x0000001043427825 */ /* 0x000fe200078e005a */
[----:B------:R-:W-:Y:S04]  /*63b0*/  BSSY.RECONVERGENT B1, `(.L_x_26977) ;  /* 0x000000e000017945 */ /* 0x000fe80003800200 */
[----:B-----5:R0:W-:Y:S01]  /*63c0*/  STG.E.128 desc[UR8][R66.64], R60 ;  /* 0x0000003c42007986 */ /* 0x0201e2000c101d08 */
[----:B------:R-:W-:Y:S05]  /*63d0*/  @!P1 BRA `(.L_x_26978) ;  /* 0x00000000002c9947 */ /* 0x000fea0003800000 */
[----:B0-----:R-:W0:Y:S01]  /*63e0*/  LDC.64 R66, c[0x0][0x3b0] ;  /* 0x0000ec00ff427b82 */ /* 0x001e220000000a00 */
        /* <DEDUP_REMOVED lines=10> */
.L_x_26978:
[----:B------:R-:W-:Y:S05]  /*6490*/  BSYNC.RECONVERGENT B1 ;  /* 0x0000000000017941 */ /* 0x000fea0003800200 */
.L_x_26977:
[----:B------:R-:W-:Y:S04]  /*64a0*/  BSSY.RECONVERGENT B1, `(.L_x_26979) ;  /* 0x0000006000017945 */ /* 0x000fe80003800200 */
[----:B------:R-:W-:Y:S05]  /*64b0*/  @!P1 BRA `(.L_x_26980) ;  /* 0x0000000000109947 */ /* 0x000fea0003800000 */
[----:B------:R-:W2:Y:S01]  /*64c0*/  LDC.64 R52, c[0x0][0x390] ;  /* 0x0000e400ff347b82 */ /* 0x000ea20000000a00 */
[----:B------:R-:W-:-:S04]  /*64d0*/  VIADD R55, R76, 0x40 ;  /* 0x000000404c377836 */ /* 0x000fc80000000000 */
[----:B--2---:R-:W-:-:S06]  /*64e0*/  IMAD.WIDE.U32 R52, R55, 0x10, R52 ;  /* 0x0000001037347825 */ /* 0x004fcc00078e0034 */
[----:B------:R-:W5:Y:S02]  /*64f0*/  LDG.E.128 R52, desc[UR8][R52.64] ;  /* 0x0000000834347981 */ /* 0x000f64000c1e1d00 */
.L_x_26980:
[----:B------:R-:W-:Y:S05]  /*6500*/  BSYNC.RECONVERGENT B1 ;  /* 0x0000000000017941 */ /* 0x000fea0003800200 */
.L_x_26979:
[----:B------:R-:W-:Y:S04]  /*6510*/  BSSY.RECONVERGENT B1, `(.L_x_26981) ;  /* 0x00002b6000017945 */ /* 0x000fe80003800200 */
[----:B------:R-:W-:Y:S05]  /*6520*/  @!P0 BRA `(.L_x_26982) ;  /* 0x00000014008c8947 */ /* 0x000fea0003800000 */
[----:B0-----:R-:W0:Y:S01]  /*6530*/  LDC.64 R66, c[0x0][0x3a0] ;  /* 0x0000e800ff427b82 */ /* 0x001e220000000a00 */
[----:B-1----:R-:W-:-:S05]  /*6540*/  IADD3 R65, PT, PT, R77, 0x40, RZ ;  /* 0x000000404d417810 */ /* 0x002fca0007ffe0ff */
        /* <DEDUP_REMOVED lines=23> */
.L_x_26987:
        /* <DEDUP_REMOVED lines=13> */
.L_x_26989:
[----:B------:R-:W-:Y:S05]  /*6790*/  BSYNC.RECONVERGENT B4 ;  /* 0x0000000000047941 */ /* 0x000fea0003800200 */
.L_x_26988:
        /* <DEDUP_REMOVED lines=43> */
.L_x_26986:
[----:B------:R-:W-:Y:S05]  /*6a50*/  BSYNC.RECONVERGENT B3 ;  /* 0x0000000000037941 */ /* 0x000fea0003800200 */
.L_x_26985:
        /* <DEDUP_REMOVED lines=9> */
.L_x_26984:
[----:B------:R-:W-:Y:S05]  /*6af0*/  BSYNC.RECONVERGENT B2 ;  /* 0x0000000000027941 */ /* 0x000fea0003800200 */
.L_x_26983:
        /* <DEDUP_REMOVED lines=20> */
.L_x_26994:
        /* <DEDUP_REMOVED lines=13> */
.L_x_26996:
[----:B------:R-:W-:Y:S05]  /*6d10*/  BSYNC.RECONVERGENT B4 ;  /* 0x0000000000047941 */ /* 0x000fea0003800200 */
.L_x_26995:
        /* <DEDUP_REMOVED lines=43> */
.L_x_26993:
[----:B------:R-:W-:Y:S05]  /*6fd0*/  BSYNC.RECONVERGENT B3 ;  /* 0x0000000000037941 */ /* 0x000fea0003800200 */
.L_x_26992:
        /* <DEDUP_REMOVED lines=9> */
.L_x_26991:
[----:B------:R-:W-:Y:S05]  /*7070*/  BSYNC.RECONVERGENT B2 ;  /* 0x0000000000027941 */ /* 0x000fea0003800200 */
.L_x_26990:
        /* <DEDUP_REMOVED lines=20> */
.L_x_27001:
        /* <DEDUP_REMOVED lines=13> */
.L_x_27003:
[----:B------:R-:W-:Y:S05]  /*7290*/  BSYNC.RECONVERGENT B4 ;  /* 0x0000000000047941 */ /* 0x000fea0003800200 */
.L_x_27002:
        /* <DEDUP_REMOVED lines=43> */
.L_x_27000:
[----:B------:R-:W-:Y:S05]  /*7550*/  BSYNC.RECONVERGENT B3 ;  /* 0x0000000000037941 */ /* 0x000fea0003800200 */
.L_x_26999:
        /* <DEDUP_REMOVED lines=9> */
.L_x_26998:
[----:B------:R-:W-:Y:S05]  /*75f0*/  BSYNC.RECONVERGENT B2 ;  /* 0x0000000000027941 */ /* 0x000fea0003800200 */
.L_x_26997:
        /* <DEDUP_REMOVED lines=19> */
.L_x_27007:
        /* <DEDUP_REMOVED lines=13> */
.L_x_27009:
[----:B------:R-:W-:Y:S05]  /*7800*/  BSYNC.RECONVERGENT B3 ;  /* 0x0000000000037941 */ /* 0x000fea0003800200 */
.L_x_27008:
        /* <DEDUP_REMOVED lines=42> */
.L_x_27006:
[----:B------:R-:W-:Y:S05]  /*7ab0*/  BSYNC.RECONVERGENT B2 ;  /* 0x0000000000027941 */ /* 0x000fea0003800200 */
.L_x_27005:
        /* <DEDUP_REMOVED lines=10> */
.L_x_26982:
[----:B------:R-:W-:Y:S01]  /*7b60*/  BSSY.RECONVERGENT B2, `(.L_x_27010) ;  /* 0x0000056000027945 */ /* 0x000fe20003800200 */
[----:B-1----:R-:W-:Y:S01]  /*7b70*/  HFMA2 R64, -RZ, RZ, 0, 0 ;  /* 0x00000000ff407431 */ /* 0x002fe200000001ff */
        /* <DEDUP_REMOVED lines=19> */
.L_x_27014:
        /* <DEDUP_REMOVED lines=13> */
.L_x_27016:
[----:B------:R-:W-:Y:S05]  /*7d80*/  BSYNC.RECONVERGENT B4 ;  /* 0x0000000000047941 */ /* 0x000fea0003800200 */
.L_x_27015:
        /* <DEDUP_REMOVED lines=42> */
.L_x_27013:
[----:B------:R-:W-:Y:S05]  /*8030*/  BSYNC.RECONVERGENT B3 ;  /* 0x0000000000037941 */ /* 0x000fea0003800200 */
.L_x_27012:
        /* <DEDUP_REMOVED lines=8> */
.L_x_27011:
[----:B------:R-:W-:Y:S05]  /*80c0*/  BSYNC.RECONVERGENT B2 ;  /* 0x0000000000027941 */ /* 0x000fea0003800200 */
.L_x_27010:
        /* <DEDUP_REMOVED lines=17> */
.L_x_27021:
        /* <DEDUP_REMOVED lines=13> */
.L_x_27023:
[----:B------:R-:W-:Y:S05]  /*82b0*/  BSYNC.RECONVERGENT B4 ;  /* 0x0000000000047941 */ /* 0x000fea0003800200 */
.L_x_27022:
        /* <DEDUP_REMOVED lines=43> */
.L_x_27020:
[----:B------:R-:W-:Y:S05]  /*8570*/  BSYNC.RECONVERGENT B3 ;  /* 0x0000000000037941 */ /* 0x000fea0003800200 */
.L_x_27019:
        /* <DEDUP_REMOVED lines=8> */
.L_x_27018:
[----:B------:R-:W-:Y:S05]  /*8600*/  BSYNC.RECONVERGENT B2 ;  /* 0x0000000000027941 */ /* 0x000fea0003800200 */
.L_x_27017:
        /* <DEDUP_REMOVED lines=17> */
.L_x_27028:
        /* <DEDUP_REMOVED lines=13> */
.L_x_27030:
[----:B------:R-:W-:Y:S05]  /*87f0*/  BSYNC.RECONVERGENT B4 ;  /* 0x0000000000047941 */ /* 0x000fea0003800200 */
.L_x_27029:
        /* <DEDUP_REMOVED lines=43> */
.L_x_27027:
[----:B------:R-:W-:Y:S05]  /*8ab0*/  BSYNC.RECONVERGENT B3 ;  /* 0x0000000000037941 */ /* 0x000fea0003800200 */
.L_x_27026:
        /* <DEDUP_REMOVED lines=8> */
.L_x_27025:
[----:B------:R-:W-:Y:S05]  /*8b40*/  BSYNC.RECONVERGENT B2 ;  /* 0x0000000000027941 */ /* 0x000fea0003800200 */
.L_x_27024:
        /* <DEDUP_REMOVED lines=16> */
.L_x_27033:
        /* <DEDUP_REMOVED lines=13> */
.L_x_27035:
[----:B------:R-:W-:Y:S05]  /*8d20*/  BSYNC.RECONVERGENT B3 ;  /* 0x0000000000037941 */ /* 0x000fea0003800200 */
.L_x_27034:
        /* <DEDUP_REMOVED lines=43> */
.L_x_27032:
[----:B------:R-:W-:Y:S05]  /*8fe0*/  BSYNC.RECONVERGENT B2 ;  /* 0x0000000000027941 */ /* 0x000fea0003800200 */
.L_x_27031:
        /* <DEDUP_REMOVED lines=8> */
.L_x_27004:
[----:B------:R-:W-:Y:S05]  /*9070*/  BSYNC.RECONVERGENT B1 ;  /* 0x0000000000017941 */ /* 0x000fea0003800200 */
.L_x_26981:
        /* <DEDUP_REMOVED lines=17> */
.L_x_27037:
[----:B------:R-:W-:Y:S05]  /*9190*/  BSYNC.RECONVERGENT B1 ;  /* 0x0000000000017941 */ /* 0x000fea0003800200 */
.L_x_27036:
[----:B------:R-:W-:Y:S04]  /*91a0*/  BSSY.RECONVERGENT B1, `(.L_x_27038) ;  /* 0x0000006000017945 */ /* 0x000fe80003800200 */
[----:B------:R-:W-:Y:S05]  /*91b0*/  @!P1 BRA `(.L_x_27039) ;  /* 0x0000000000109947 */ /* 0x000fea0003800000 */
[----:B------:R-:W2:Y:S01]  /*91c0*/  LDC.64 R52, c[0x0][0x390] ;  /* 0x0000e400ff347b82 */ /* 0x000ea20000000a00 */
[----:B------:R-:W-:-:S04]  /*91d0*/  VIADD R55, R76, 0x60 ;  /* 0x000000604c377836 */ /* 0x000fc80000000000 */
[----:B--2---:R-:W-:-:S06]  /*91e0*/  IMAD.WIDE.U32 R52, R55, 0x10, R52 ;  /* 0x0000001037347825 */ /* 0x004fcc00078e0034 */
[----:B------:R-:W5:Y:S02]  /*91f0*/  LDG.E.128 R52, desc[UR8][R52.64] ;  /* 0x0000000834347981 */ /* 0x000f64000c1e1d00 */
.L_x_27039:
[----:B------:R-:W-:Y:S05]  /*9200*/  BSYNC.RECONVERGENT B1 ;  /* 0x0000000000017941 */ /* 0x000fea0003800200 */
.L_x_27038:
[----:B------:R-:W-:Y:S04]  /*9210*/  BSSY.RECONVERGENT B1, `(.L_x_27040) ;  /* 0x00002b7000017945 */ /* 0x000fe80003800200 */
[----:B------:R-:W-:Y:S05]  /*9220*/  @!P0 BRA `(.L_x_27041) ;  /* 0x0000001400908947 */ /* 0x000fea0003800000 */
[----:B------:R-:W2:Y:S01]  /*9230*/  LDC.64 R70, c[0x0][0x3a0] ;  /* 0x0000e800ff467b82 */ /* 0x000ea20000000a00 */
[----:B01----:R-:W-:-:S05]  /*9240*/  IADD3 R69, PT, PT, R77, 0x60, RZ ;  /* 0x000000604d457810 */ /* 0x003fca0007ffe0ff */
[----:B--2---:R-:W-:-:S06]  /*9250*/  IMAD.WIDE.U32 R70, R69, 0x10, R70 ;  /* 0x0000001045467825 */ /* 0x004fcc00078e0046 */
        /* <DEDUP_REMOVED lines=22> */
.L_x_27046:
        /* <DEDUP_REMOVED lines=13> */
.L_x_27048:
[----:B------:R-:W-:Y:S05]  /*9490*/  BSYNC.RECONVERGENT B4 ;  /* 0x0000000000047941 */ /* 0x000fea0003800200 */
.L_x_27047:
        /* <DEDUP_REMOVED lines=43> */
.L_x_27045:
[----:B------:R-:W-:Y:S05]  /*9750*/  BSYNC.RECONVERGENT B3 ;  /* 0x0000000000037941 */ /* 0x000fea0003800200 */
.L_x_27044:
        /* <DEDUP_REMOVED lines=9> */
.L_x_27043:
[----:B------:R-:W-:Y:S05]  /*97f0*/  BSYNC.RECONVERGENT B2 ;  /* 0x0000000000027941 */ /* 0x000fea0003800200 */
.L_x_27042:
        /* <DEDUP_REMOVED lines=20> */
.L_x_27053:
        /* <DEDUP_REMOVED lines=13> */
.L_x_27055:
[----:B------:R-:W-:Y:S05]  /*9a10*/  BSYNC.RECONVERGENT B4 ;  /* 0x0000000000047941 */ /* 0x000fea0003800200 */
.L_x_27054:
        /* <DEDUP_REMOVED lines=43> */
.L_x_27052:
[----:B------:R-:W-:Y:S05]  /*9cd0*/  BSYNC.RECONVERGENT B3 ;  /* 0x0000000000037941 */ /* 0x000fea0003800200 */
.L_x_27051:
        /* <DEDUP_REMOVED lines=9> */
.L_x_27050:
[----:B------:R-:W-:Y:S05]  /*9d70*/  BSYNC.RECONVERGENT B2 ;  /* 0x0000000000027941 */ /* 0x000fea0003800200 */
.L_x_27049:
        /* <DEDUP_REMOVED lines=20> */
.L_x_27060:
        /* <DEDUP_REMOVED lines=13> */
.L_x_27062:
[----:B------:R-:W-:Y:S05]  /*9f90*/  BSYNC.RECONVERGENT B4 ;  /* 0x0000000000047941 */ /* 0x000fea0003800200 */
.L_x_27061:
        /* <DEDUP_REMOVED lines=43> */
.L_x_27059:
[----:B------:R-:W-:Y:S05]  /*a250*/  BSYNC.RECONVERGENT B3 ;  /* 0x0000000000037941 */ /* 0x000fea0003800200 */
.L_x_27058:
        /* <DEDUP_REMOVED lines=9> */
.L_x_27057:
[----:B------:R-:W-:Y:S05]  /*a2f0*/  BSYNC.RECONVERGENT B2 ;  /* 0x0000000000027941 */ /* 0x000fea0003800200 */
.L_x_27056:
        /* <DEDUP_REMOVED lines=19> */
.L_x_27066:
        /* <DEDUP_REMOVED lines=13> */
.L_x_27068:
[----:B------:R-:W-:Y:S05]  /*a500*/  BSYNC.RECONVERGENT B3 ;  /* 0x0000000000037941 */ /* 0x000fea0003800200 */
.L_x_27067:
        /* <DEDUP_REMOVED lines=43> */
.L_x_27065:
[----:B------:R-:W-:Y:S05]  /*a7c0*/  BSYNC.RECONVERGENT B2 ;  /* 0x0000000000027941 */ /* 0x000fea0003800200 */
.L_x_27064:
        /* <DEDUP_REMOVED lines=10> */
.L_x_27041:
[----:B------:R-:W-:Y:S01]  /*a870*/  BSSY.RECONVERGENT B2, `(.L_x_27069) ;  /* 0x0000056000027945 */ /* 0x000fe20003800200 */
[----:B------:R-:W-:Y:S01]  /*a880*/  IMAD.MOV.U32 R70, RZ, RZ, R73 ;  /* 0x000000ffff467224 */ /* 0x000fe200078e0049 */
[----:B------:R-:W-:Y:S01]  /*a890*/  MOV R78, R72 ;  /* 0x00000048004e7202 */ /* 0x000fe20000000f00 */
        /* <DEDUP_REMOVED lines=18> */
.L_x_27073:
        /* <DEDUP_REMOVED lines=13> */
.L_x_27075:
[----:B------:R-:W-:Y:S05]  /*aa90*/  BSYNC.RECONVERGENT B4 ;  /* 0x0000000000047941 */ /* 0x000fea0003800200 */
.L_x_27074:
        /* <DEDUP_REMOVED lines=42> */
.L_x_27072:
[----:B------:R-:W-:Y:S05]  /*ad40*/  BSYNC.RECONVERGENT B3 ;  /* 0x0000000000037941 */ /* 0x000fea0003800200 */
.L_x_27071:
        /* <DEDUP_REMOVED lines=8> */
.L_x_27070:
[----:B------:R-:W-:Y:S05]  /*add0*/  BSYNC.RECONVERGENT B2 ;  /* 0x0000000000027941 */ /* 0x000fea0003800200 */
.L_x_27069:
        /* <DEDUP_REMOVED lines=17> */
.L_x_27080:
        /* <DEDUP_REMOVED lines=13> */
.L_x_27082:
[----:B------:R-:W-:Y:S05]  /*afc0*/  BSYNC.RECONVERGENT B4 ;  /* 0x0000000000047941 */ /* 0x000fea0003800200 */
.L_x_27081:
        /* <DEDUP_REMOVED lines=43> */
.L_x_27079:
[----:B------:R-:W-:Y:S05]  /*b280*/  BSYNC.RECONVERGENT B3 ;  /* 0x0000000000037941 */ /* 0x000fea0003800200 */
.L_x_27078:
        /* <DEDUP_REMOVED lines=8> */
.L_x_27077:
[----:B------:R-:W-:Y:S05]  /*b310*/  BSYNC.RECONVERGENT B2 ;  /* 0x0000000000027941 */ /* 0x000fea0003800200 */
.L_x_27076:
        /* <DEDUP_REMOVED lines=17> */
.L_x_27087:
        /* <DEDUP_REMOVED lines=13> */
.L_x_27089:
[----:B------:R-:W-:Y:S05]  /*b500*/  BSYNC.RECONVERGENT B4 ;  /* 0x0000000000047941 */ /* 0x000fea0003800200 */
.L_x_27088:
        /* <DEDUP_REMOVED lines=43> */
.L_x_27086:
[----:B------:R-:W-:Y:S05]  /*b7c0*/  BSYNC.RECONVERGENT B3 ;  /* 0x0000000000037941 */ /* 0x000fea0003800200 */
.L_x_27085:
        /* <DEDUP_REMOVED lines=8> */
.L_x_27084:
[----:B------:R-:W-:Y:S05]  /*b850*/  BSYNC.RECONVERGENT B2 ;  /* 0x0000000000027941 */ /* 0x000fea0003800200 */
.L_x_27083:
        /* <DEDUP_REMOVED lines=16> */
.L_x_27092:
        /* <DEDUP_REMOVED lines=13> */
.L_x_27094:
[----:B------:R-:W-:Y:S05]  /*ba30*/  BSYNC.RECONVERGENT B3 ;  /* 0x0000000000037941 */ /* 0x000fea0003800200 */
.L_x_27093:
        /* <DEDUP_REMOVED lines=43> */
.L_x_27091:
[----:B------:R-:W-:Y:S05]  /*bcf0*/  BSYNC.RECONVERGENT B2 ;  /* 0x0000000000027941 */ /* 0x000fea0003800200 */
.L_x_27090:
        /* <DEDUP_REMOVED lines=8> */
.L_x_27063:
[----:B------:R-:W-:Y:S05]  /*bd80*/  BSYNC.RECONVERGENT B1 ;  /* 0x0000000000017941 */ /* 0x000fea0003800200 */
.L_x_27040:
[----:B------:R-:W-:Y:S01]  /*bd90*/  IADD3 R73, PT, PT, R77, 0x60, RZ ;  /* 0x000000604d497810 */ /* 0x000fe20007ffe0ff */
[----:B------:R-:W-:Y:S04]  /*bda0*/  BSSY.RECONVERGENT B1, `(.L_x_27095) ;  /* 0x0000010000017945 */ /* 0x000fe80003800200 */
[----:B------:R-:W-:-:S05]  /*bdb0*/  IMAD.WIDE.U32 R72, R73, 0x10, R90 ;  /* 0x0000001049487825 */ /* 0x000fca00078e005a */
[----:B-----5:R0:W-:Y:S01]  /*bdc0*/  STG.E.128 desc[UR8][R72.64], R68 ;  /* 0x0000004448007986 */ /* 0x0201e2000c101d08 */
[----:B------:R-:W-:Y:S05]  /*bdd0*/  @!P1 BRA `(.L_x_27096) ;  /* 0x0000000000309947 */ /* 0x000fea0003800000 */
[----:B0-----:R-:W0:Y:S01]  /*bde0*/  LDC.64 R72, c[0x0][0x3b0] ;  /* 0x0000ec00ff487b82 */ /* 0x001e220000000a00 */
[----:B------:R-:W-:Y:S01]  /*bdf0*/  IMAD.U32 R75, R3, 0x10000, RZ ;  /* 0x00010000034b7824 */ /* 0x000fe200078e00ff */
[----:B------:R-:W-:Y:S02]  /*be00*/  LOP3.LUT R74, R2, 0xffff, RZ, 0xc0, !PT ;  /* 0x0000ffff024a7812 */ /* 0x000fe400078ec0ff */
[----:B------:R-:W-:Y:S02]  /*be10*/  LOP3.LUT R93, R80, 0xff, RZ, 0xc0, !PT ;  /* 0x000000ff505d7812 */ /* 0x000fe400078ec0ff */
[----:B------:R-:W-:-:S04]  /*be20*/  LOP3.LUT R75, R75, 0xff0000, RZ, 0xc0, !PT ;  /* 0x00ff00004b4b7812 */ /* 0x000fc800078ec0ff */
[----:B------:R-:W-:Y:S01]  /*be30*/  LEA R74, R74, R75, 0x18 ;  /* 0x0000004b4a4a7211 */ /* 0x000fe200078ec0ff */
[----:B------:R-:W-:-:S03]  /*be40*/  VIADD R75, R76, 0x60 ;  /* 0x000000604c4b7836 */ /* 0x000fc60000000000 */
[----:B------:R-:W-:Y:S02]  /*be50*/  LEA R74, R93, R74, 0x8 ;  /* 0x0000004a5d4a7211 */ /* 0x000fe400078e40ff */
[----:B------:R-:W-:-:S05]  /*be60*/  LOP3.LUT R93, R81, 0xff, RZ, 0xc0, !PT ;  /* 0x000000ff515d7812 */ /* 0x000fca00078ec0ff */
[----:B------:R-:W-:Y:S02]  /*be70*/  IMAD.IADD R93, R74, 0x1, R93 ;  /* 0x000000014a5d7824 */ /* 0x000fe400078e025d */
[----:B0-----:R-:W-:-:S05]  /*be80*/  IMAD.WIDE.U32 R72, R75, 0x4, R72 ;  /* 0x000000044b487825 */ /* 0x001fca00078e0048 */
[----:B------:R1:W-:Y:S02]  /*be90*/  STG.E desc[UR8][R72.64], R93 ;  /* 0x0000005d48007986 */ /* 0x0003e4000c101908 */
.L_x_27096:
[----:B------:R-:W-:Y:S05]  /*bea0*/  BSYNC.RECONVERGENT B1 ;  /* 0x0000000000017941 */ /* 0x000fea0003800200 */
.L_x_27095:
[----:B------:R-:W-:Y:S04]  /*beb0*/  BSSY.RECONVERGENT B1, `(.L_x_27097) ;  /* 0x0000006000017945 */ /* 0x000fe80003800200 */
[----:B------:R-:W-:Y:S05]  /*bec0*/  @!P1 BRA `(.L_x_27098) ;  /* 0x0000000000109947 */ /* 0x000fea0003800000 */
[----:B------:R-:W2:Y:S01]  /*bed0*/  LDC.64 R52, c[0x0][0x390] ;  /* 0x0000e400ff347b82 */ /* 0x000ea20000000a00 */
[----:B------:R-:W-:-:S05]  /*bee0*/  IADD3 R55, PT, PT, R76, 0x80, RZ ;  /* 0x000000804c377810 */ /* 0x000fca0007ffe0ff */
[----:B--2---:R-:W-:-:S06]  /*bef0*/  IMAD.WIDE.U32 R52, R55, 0x10, R52 ;  /* 0x0000001037347825 */ /* 0x004fcc00078e0034 */
[----:B------:R-:W5:Y:S02]  /*bf00*/  LDG.E.128 R52, desc[UR8][R52.64] ;  /* 0x0000000834347981 */ /* 0x000f64000c1e1d00 */
.L_x_27098:
[----:B------:R-:W-:Y:S05]  /*bf10*/  BSYNC.RECONVERGENT B1 ;  /* 0x0000000000017941 */ /* 0x000fea0003800200 */
.L_x_27097:
[----:B------:R-:W-:Y:S04]  /*bf20*/  BSSY.RECONVERGENT B1, `(.L_x_27099) ;  /* 0x00002b6000017945 */ /* 0x000fe80003800200 */
[----:B------:R-:W-:Y:S05]  /*bf30*/  @!P0 BRA `(.L_x_27100) ;  /* 0x00000014008c8947 */ /* 0x000fea0003800000 */
[----:B------:R-:W2:Y:S01]  /*bf40*/  LDC.64 R74, c[0x0][0x3a0] ;  /* 0x0000e800ff4a7b82 */ /* 0x000ea20000000a00 */
[----:B01----:R-:W-:-:S04]  /*bf50*/  VIADD R73, R77, 0x80 ;  /* 0x000000804d497836 */ /* 0x003fc80000000000 */
[----:B--2---:R-:W-:-:S06]  /*bf60*/  IMAD.WIDE.U32 R74, R73, 0x10, R74 ;  /* 0x00000010494a7825 */ /* 0x004fcc00078e004a */
        /* <DEDUP_REMOVED lines=22> */
.L_x_27105:
        /* <DEDUP_REMOVED lines=13> */
.L_x_27107:
[----:B------:R-:W-:Y:S05]  /*c1a0*/  BSYNC.RECONVERGENT B4 ;  /* 0x0000000000047941 */ /* 0x000fea0003800200 */
.L_x_27106:
        /* <DEDUP_REMOVED lines=43> */
.L_x_27104:
[----:B------:R-:W-:Y:S05]  /*c460*/  BSYNC.RECONVERGENT B3 ;  /* 0x0000000000037941 */ /* 0x000fea0003800200 */
.L_x_27103:
        /* <DEDUP_REMOVED lines=9> */
.L_x_27102:
[----:B------:R-:W-:Y:S05]  /*c500*/  BSYNC.RECONVERGENT B2 ;  /* 0x0000000000027941 */ /* 0x000fea0003800200 */
.L_x_27101:
        /* <DEDUP_REMOVED lines=20> */
.L_x_27112:
        /* <DEDUP_REMOVED lines=13> */
.L_x_27114:
[----:B------:R-:W-:Y:S05]  /*c720*/  BSYNC.RECONVERGENT B4 ;  /* 0x0000000000047941 */ /* 0x000fea0003800200 */
.L_x_27113:
        /* <DEDUP_REMOVED lines=43> */
.L_x_27111:
[----:B------:R-:W-:Y:S05]  /*c9e0*/  BSYNC.RECONVERGENT B3 ;  /* 0x0000000000037941 */ /* 0x000fea0003800200 */
.L_x_27110:
        /* <DEDUP_REMOVED lines=9> */
.L_x_27109:
[----:B------:R-:W-:Y:S05]  /*ca80*/  BSYNC.RECONVERGENT B2 ;  /* 0x0000000000027941 */ /* 0x000fea0003800200 */
.L_x_27108:
        /* <DEDUP_REMOVED lines=20> */
.L_x_27119:
        /* <DEDUP_REMOVED lines=13> */
.L_x_27121:
[----:B------:R-:W-:Y:S05]  /*cca0*/  BSYNC.RECONVERGENT B4 ;  /* 0x0000000000047941 */ /* 0x000fea0003800200 */
.L_x_27120:
        /* <DEDUP_REMOVED lines=43> */
.L_x_27118:
[----:B------:R-:W-:Y:S05]  /*cf60*/  BSYNC.RECONVERGENT B3 ;  /* 0x0000000000037941 */ /* 0x000fea0003800200 */
.L_x_27117:
        /* <DEDUP_REMOVED lines=9> */
.L_x_27116:
[----:B------:R-:W-:Y:S05]  /*d000*/  BSYNC.RECONVERGENT B2 ;  /* 0x0000000000027941 */ /* 0x000fea0003800200 */
.L_x_27115:
        /* <DEDUP_REMOVED lines=19> */
.L_x_27125:
        /* <DEDUP_REMOVED lines=13> */
.L_x_27127:
[----:B------:R-:W-:Y:S05]  /*d210*/  BSYNC.RECONVERGENT B3 ;  /* 0x0000000000037941 */ /* 0x000fea0003800200 */
.L_x_27126:
        /* <DEDUP_REMOVED lines=42> */
.L_x_27124:
[----:B------:R-:W-:Y:S05]  /*d4c0*/  BSYNC.RECONVERGENT B2 ;  /* 0x0000000000027941 */ /* 0x000fea0003800200 */
.L_x_27123:
        /* <DEDUP_REMOVED lines=10> */
.L_x_27100:
        /* <DEDUP_REMOVED lines=21> */
.L_x_27132:
        /* <DEDUP_REMOVED lines=13> */
.L_x_27134:
[----:B------:R-:W-:Y:S05]  /*d790*/  BSYNC.RECONVERGENT B4 ;  /* 0x0000000000047941 */ /* 0x000fea0003800200 */
.L_x_27133:
        /* <DEDUP_REMOVED lines=42> */
.L_x_27131:
[----:B------:R-:W-:Y:S05]  /*da40*/  BSYNC.RECONVERGENT B3 ;  /* 0x0000000000037941 */ /* 0x000fea0003800200 */
.L_x_27130:
        /* <DEDUP_REMOVED lines=8> */
.L_x_27129:
[----:B------:R-:W-:Y:S05]  /*dad0*/  BSYNC.RECONVERGENT B2 ;  /* 0x0000000000027941 */ /* 0x000fea0003800200 */
.L_x_27128:
        /* <DEDUP_REMOVED lines=17> */
.L_x_27139:
        /* <DEDUP_REMOVED lines=13> */
.L_x_27141:
[----:B------:R-:W-:Y:S05]  /*dcc0*/  BSYNC.RECONVERGENT B4 ;  /* 0x0000000000047941 */ /* 0x000fea0003800200 */
.L_x_27140:
        /* <DEDUP_REMOVED lines=43> */
.L_x_27138:
[----:B------:R-:W-:Y:S05]  /*df80*/  BSYNC.RECONVERGENT B3 ;  /* 0x0000000000037941 */ /* 0x000fea0003800200 */
.L_x_27137:
        /* <DEDUP_REMOVED lines=8> */
.L_x_27136:
[----:B------:R-:W-:Y:S05]  /*e010*/  BSYNC.RECONVERGENT B2 ;  /* 0x0000000000027941 */ /* 0x000fea0003800200 */
.L_x_27135:
        /* <DEDUP_REMOVED lines=17> */
.L_x_27146:
        /* <DEDUP_REMOVED lines=13> */
.L_x_27148:
[----:B------:R-:W-:Y:S05]  /*e200*/  BSYNC.RECONVERGENT B4 ;  /* 0x0000000000047941 */ /* 0x000fea0003800200 */
.L_x_27147:
        /* <DEDUP_REMOVED lines=43> */
.L_x_27145:
[----:B------:R-:W-:Y:S05]  /*e4c0*/  BSYNC.RECONVERGENT B3 ;  /* 0x0000000000037941 */ /* 0x000fea0003800200 */
.L_x_27144:
        /* <DEDUP_REMOVED lines=8> */
.L_x_27143:
[----:B------:R-:W-:Y:S05]  /*e550*/  BSYNC.RECONVERGENT B2 ;  /* 0x0000000000027941 */ /* 0x000fea0003800200 */
.L_x_27142:
        /* <DEDUP_REMOVED lines=16> */
.L_x_27151:
        /* <DEDUP_REMOVED lines=13> */
.L_x_27153:
[----:B------:R-:W-:Y:S05]  /*e730*/  BSYNC.RECONVERGENT B3 ;  /* 0x0000000000037941 */ /* 0x000fea0003800200 */
.L_x_27152:
        /* <DEDUP_REMOVED lines=43> */
.L_x_27150:
[----:B------:R-:W-:Y:S05]  /*e9f0*/  BSYNC.RECONVERGENT B2 ;  /* 0x0000000000027941 */ /* 0x000fea0003800200 */
.L_x_27149:
        /* <DEDUP_REMOVED lines=8> */
.L_x_27122:
[----:B------:R-:W-:Y:S05]  /*ea80*/  BSYNC.RECONVERGENT B1 ;  /* 0x0000000000017941 */ /* 0x000fea0003800200 */
.L_x_27099:
[----:B------:R-:W-:Y:S01]  /*ea90*/  IADD3 R79, PT, PT, R77, 0x80, RZ ;  /* 0x000000804d4f7810 */ /* 0x000fe20007ffe0ff */
[----:B------:R-:W-:Y:S01]  /*eaa0*/  BSSY.RECONVERGENT B1, `(.L_x_27154) ;  /* 0x0000011000017945 */ /* 0x000fe20003800200 */
[----:B------:R-:W-:-:S03]  /*eab0*/  VIADD R97, R76, 0xa0 ;  /* 0x000000a04c617836 */ /* 0x000fc60000000000 */
        /* <DEDUP_REMOVED lines=15> */
.L_x_27155:
[----:B------:R-:W-:Y:S05]  /*ebb0*/  BSYNC.RECONVERGENT B1 ;  /* 0x0000000000017941 */ /* 0x000fea0003800200 */
.L_x_27154:
[----:B------:R-:W-:Y:S04]  /*ebc0*/  BSSY.RECONVERGENT B1, `(.L_x_27156) ;  /* 0x0000005000017945 */ /* 0x000fe80003800200 */
[----:B------:R-:W-:Y:S05]  /*ebd0*/  @!P1 BRA `(.L_x_27157) ;  /* 0x00000000000c9947 */ /* 0x000fea0003800000 */
[----:B------:R-:W2:Y:S02]  /*ebe0*/  LDC.64 R52, c[0x0][0x390] ;  /* 0x0000e400ff347b82 */ /* 0x000ea40000000a00 */
[----:B--2---:R-:W-:-:S06]  /*ebf0*/  IMAD.WIDE.U32 R52, R97, 0x10, R52 ;  /* 0x0000001061347825 */ /* 0x004fcc00078e0034 */
[----:B------:R-:W5:Y:S02]  /*ec00*/  LDG.E.128 R52, desc[UR8][R52.64] ;  /* 0x0000000834347981 */ /* 0x000f64000c1e1d00 */
.L_x_27157:
[----:B------:R-:W-:Y:S05]  /*ec10*/  BSYNC.RECONVERGENT B1 ;  /* 0x0000000000017941 */ /* 0x000fea0003800200 */
.L_x_27156:
[----:B------:R-:W-:Y:S01]  /*ec20*/  BSSY.RECONVERGENT B1, `(.L_x_27158) ;  /* 0x00002b8000017945 */ /* 0x000fe20003800200 */
[----:B------:R-:W-:-:S03]  /*ec30*/  VIADD R99, R77, 0xa0 ;  /* 0x000000a04d637836 */ /* 0x000fc60000000000 */
[----:B------:R-:W-:Y:S05]  /*ec40*/  @!P0 BRA `(.L_x_27159) ;  /* 0x00000014008c8947 */ /* 0x000fea0003800000 */
[----:B01----:R-:W0:Y:S02]  /*ec50*/  LDC.64 R78, c[0x0][0x3a0] ;  /* 0x0000e800ff4e7b82 */ /* 0x003e240000000a00 */
        /* <DEDUP_REMOVED lines=23> */
.L_x_27164:
        /* <DEDUP_REMOVED lines=13> */
.L_x_27166:
[----:B------:R-:W-:Y:S05]  /*eea0*/  BSYNC.RECONVERGENT B4 ;  /* 0x0000000000047941 */ /* 0x000fea0003800200 */
.L_x_27165:
        /* <DEDUP_REMOVED lines=43> */
.L_x_27163:
[----:B------:R-:W-:Y:S05]  /*f160*/  BSYNC.RECONVERGENT B3 ;  /* 0x0000000000037941 */ /* 0x000fea0003800200 */
.L_x_27162:
        /* <DEDUP_REMOVED lines=9> */
.L_x_27161:
[----:B------:R-:W-:Y:S05]  /*f200*/  BSYNC.RECONVERGENT B2 ;  /* 0x0000000000027941 */ /* 0x000fea0003800200 */
.L_x_27160:
        /* <DEDUP_REMOVED lines=20> */
.L_x_27171:
        /* <DEDUP_REMOVED lines=13> */
.L_x_27173:
[----:B------:R-:W-:Y:S05]  /*f420*/  BSYNC.RECONVERGENT B4 ;  /* 0x0000000000047941 */ /* 0x000fea0003800200 */
.L_x_27172:
        /* <DEDUP_REMOVED lines=43> */
.L_x_27170:
[----:B------:R-:W-:Y:S05]  /*f6e0*/  BSYNC.RECONVERGENT B3 ;  /* 0x0000000000037941 */ /* 0x000fea0003800200 */
.L_x_27169:
        /* <DEDUP_REMOVED lines=9> */
.L_x_27168:
[----:B------:R-:W-:Y:S05]  /*f780*/  BSYNC.RECONVERGENT B2 ;  /* 0x0000000000027941 */ /* 0x000fea0003800200 */
.L_x_27167:
        /* <DEDUP_REMOVED lines=20> */
.L_x_27178:
        /* <DEDUP_REMOVED lines=13> */
.L_x_27180:
[----:B------:R-:W-:Y:S05]  /*f9a0*/  BSYNC.RECONVERGENT B4 ;  /* 0x0000000000047941 */ /* 0x000fea0003800200 */
.L_x_27179:
        /* <DEDUP_REMOVED lines=43> */
.L_x_27177:
[----:B------:R-:W-:Y:S05]  /*fc60*/  BSYNC.RECONVERGENT B3 ;  /* 0x0000000000037941 */ /* 0x000fea0003800200 */
.L_x_27176:
        /* <DEDUP_REMOVED lines=9> */
.L_x_27175:
[----:B------:R-:W-:Y:S05]  /*fd00*/  BSYNC.RECONVERGENT B2 ;  /* 0x0000000000027941 */ /* 0x000fea0003800200 */
.L_x_27174:
        /* <DEDUP_REMOVED lines=19> */
.L_x_27184:
        /* <DEDUP_REMOVED lines=13> */
.L_x_27186:
[----:B------:R-:W-:Y:S05]  /*ff10*/  BSYNC.RECONVERGENT B3 ;  /* 0x0000000000037941 */ /* 0x000fea0003800200 */
.L_x_27185:
        /* <DEDUP_REMOVED lines=43> */
.L_x_27183:
[----:B------:R-:W-:Y:S05]  /*101d0*/  BSYNC.RECONVERGENT B2 ;  /* 0x0000000000027941 */ /* 0x000fea0003800200 */
.L_x_27182:
        /* <DEDUP_REMOVED lines=10> */
.L_x_27159:
        /* <DEDUP_REMOVED lines=21> */
.L_x_27191:
        /* <DEDUP_REMOVED lines=13> */
.L_x_27193:
[----:B------:R-:W-:Y:S05]  /*104a0*/  BSYNC.RECONVERGENT B4 ;  /* 0x0000000000047941 */ /* 0x000fea0003800200 */
.L_x_27192:
        /* <DEDUP_REMOVED lines=43> */
.L_x_27190:
[----:B------:R-:W-:Y:S05]  /*10760*/  BSYNC.RECONVERGENT B3 ;  /* 0x0000000000037941 */ /* 0x000fea0003800200 */
.L_x_27189:
        /* <DEDUP_REMOVED lines=8> */
.L_x_27188:
[----:B------:R-:W-:Y:S05]  /*107f0*/  BSYNC.RECONVERGENT B2 ;  /* 0x0000000000027941 */ /* 0x000fea0003800200 */
.L_x_27187:
        /* <DEDUP_REMOVED lines=17> */
.L_x_27198:
        /* <DEDUP_REMOVED lines=13> */
.L_x_27200:
[----:B------:R-:W-:Y:S05]  /*109e0*/  BSYNC.RECONVERGENT B4 ;  /* 0x0000000000047941 */ /* 0x000fea0003800200 */
.L_x_27199:
        /* <DEDUP_REMOVED lines=43> */
.L_x_27197:
[----:B------:R-:W-:Y:S05]  /*10ca0*/  BSYNC.RECONVERGENT B3 ;  /* 0x0000000000037941 */ /* 0x000fea0003800200 */
.L_x_27196:
        /* <DEDUP_REMOVED lines=8> */
.L_x_27195:
[----:B------:R-:W-:Y:S05]  /*10d30*/  BSYNC.RECONVERGENT B2 ;  /* 0x0000000000027941 */ /* 0x000fea0003800200 */
.L_x_27194:
        /* <DEDUP_REMOVED lines=17> */
.L_x_27205:
        /* <DEDUP_REMOVED lines=13> */
.L_x_27207:
[----:B------:R-:W-:Y:S05]  /*10f20*/  BSYNC.RECONVERGENT B4 ;  /* 0x0000000000047941 */ /* 0x000fea0003800200 */
.L_x_27206:
        /* <DEDUP_REMOVED lines=43> */
.L_x_27204:
[----:B------:R-:W-:Y:S05]  /*111e0*/  BSYNC.RECONVERGENT B3 ;  /* 0x0000000000037941 */ /* 0x000fea0003800200 */
.L_x_27203:
        /* <DEDUP_REMOVED lines=8> */
.L_x_27202:
[----:B------:R-:W-:Y:S05]  /*11270*/  BSYNC.RECONVERGENT B2 ;  /* 0x0000000000027941 */ /* 0x000fea0003800200 */
.L_x_27201:
        /* <DEDUP_REMOVED lines=16> */
.L_x_27210:
        /* <DEDUP_REMOVED lines=13> */
.L_x_27212:
[----:B------:R-:W-:Y:S05]  /*11450*/  BSYNC.RECONVERGENT B3 ;  /* 0x0000000000037941 */ /* 0x000fea0003800200 */
.L_x_27211:
        /* <DEDUP_REMOVED lines=43> */
.L_x_27209:
[----:B------:R-:W-:Y:S05]  /*11710*/  BSYNC.RECONVERGENT B2 ;  /* 0x0000000000027941 */ /* 0x000fea0003800200 */
.L_x_27208:
        /* <DEDUP_REMOVED lines=8> */
.L_x_27181:
[----:B------:R-:W-:Y:S05]  /*117a0*/  BSYNC.RECONVERGENT B1 ;  /* 0x0000000000017941 */ /* 0x000fea0003800200 */
.L_x_27158:
[----:B------:R-:W-:Y:S01]  /*117b0*/  FADD.FTZ R0, RZ, R56 ;  /* 0x00000038ff007221 */ /* 0x000fe20000010000 */
[----:B------:R-:W0:Y:S01]  /*117c0*/  S2R R98, SR_TID.X ;  /* 0x0000000000627919 */ /* 0x000e220000002100 */
        /* <DEDUP_REMOVED lines=27> */
[----:B------:R-:W0:Y:S01]  /*11980*/  LDC.64 R90, c[0x0][0x3b0] ;  /* 0x0000ec00ff5a7b82 */ /* 0x000e220000000a00 */
[----:B------:R-:W-:Y:S02]  /*11990*/  SHF.L.U32 R100, R3, 0x10, RZ ;  /* 0x0000001003647819 */ /* 0x000fe400000006ff */
[----:B------:R-:W-:Y:S02]  /*119a0*/  LOP3.LUT R99, R2, 0xffff, RZ, 0xc0, !PT ;  /* 0x0000ffff02637812 */ /* 0x000fe400078ec0ff */
[----:B------:R-:W-:Y:S02]  /*119b0*/  LOP3.LUT R100, R100, 0xff0000, RZ, 0xc0, !PT ;  /* 0x00ff000064647812 */ /* 0x000fe400078ec0ff */
[----:B------:R-:W-:-:S03]  /*119c0*/  LOP3.LUT R102, R80, 0xff, RZ, 0xc0, !PT ;  /* 0x000000ff50667812 */ /* 0x000fc600078ec0ff */
[----:B------:R-:W-:Y:S01]  /*119d0*/  IMAD R99, R99, 0x1000000, R100 ;  /* 0x0100000063637824 */ /* 0x000fe200078e0264 */
[----:B------:R-:W-:-:S04]  /*119e0*/  LOP3.LUT R100, R81, 0xff, RZ, 0xc0, !PT ;  /* 0x000000ff51647812 */ /* 0x000fc800078ec0ff */
[----:B------:R-:W-:-:S05]  /*119f0*/  LEA R99, R102, R99, 0x8 ;  /* 0x0000006366637211 */ /* 0x000fca00078e40ff */
[----:B------:R-:W-:Y:S02]  /*11a00*/  IMAD.IADD R99, R99, 0x1, R100 ;  /* 0x0000000163637824 */ /* 0x000fe400078e0264 */
[----:B0-----:R-:W-:-:S05]  /*11a10*/  IMAD.WIDE.U32 R90, R97, 0x4, R90 ;  /* 0x00000004615a7825 */ /* 0x001fca00078e005a */
[----:B------:R0:W-:Y:S02]  /*11a20*/  STG.E desc[UR8][R90.64], R99 ;  /* 0x000000635a007986 */ /* 0x0001e4000c101908 */
.L_x_27214:
[----:B------:R-:W-:Y:S05]  /*11a30*/  BSYNC.RECONVERGENT B1 ;  /* 0x0000000000017941 */ /* 0x000fea0003800200 */
.L_x_27213:
        /* <DEDUP_REMOVED lines=72> */
.L_x_27230:
        /* <DEDUP_REMOVED lines=12> */
[----:B-1----:R-:W-:-:S05]  /*11f80*/  @!P0 IMAD.WIDE R100, R87, 0x4, R100 ;  /* 0x0000000457648825 */ /* 0x002fca00078e0264 */
[----:B--2---:R0:W-:Y:S01]  /*11f90*/  @!P0 STG.E desc[UR8][R100.64], R0 ;  /* 0x0000000064008986 */ /* 0x0041e2000c101908 */
[----:B------:R-:W-:-:S13]  /*11fa0*/  ISETP.GE.AND P0, PT, R95, 0x1, PT ;  /* 0x000000015f00780c */ /* 0x000fda0003f06270 */
[----:B0-----:R-:W-:Y:S05]  /*11fb0*/  @!P0 BRA `(.L_x_27217) ;  /* 0x0000000400848947 */ /* 0x001fea0003800000 */
[----:B------:R-:W-:Y:S02]  /*11fc0*/  LOP3.LUT R89, R98, 0x1f, RZ, 0xc0, !PT ;  /* 0x0000001f62597812 */ /* 0x000fe400078ec0ff */
        /* <DEDUP_REMOVED lines=8> */
[----:B------:R-:W-:Y:S01]  /*12050*/  FADD.FTZ R103, -R90, R59 ;  /* 0x0000003b5a677221 */ /* 0x000fe20000010100 */
[C---:B------:R-:W-:Y:S01]  /*12060*/  FMUL.FTZ R57, R0.reuse, R91 ;  /* 0x0000005b00397220 */ /* 0x040fe20000410000 */
[----:B------:R-:W-:Y:S01]  /*12070*/  FMUL.FTZ R58, R0, R97 ;  /* 0x00000061003a7220 */ /* 0x000fe20000410000 */
[----:B------:R-:W-:Y:S01]  /*12080*/  LEA.HI R56, R56, R95, RZ, 0x2 ;  /* 0x0000005f38387211 */ /* 0x000fe200078f10ff */
[----:B------:R-:W-:Y:S01]  /*12090*/  FADD.FTZ R105, -R90, R60 ;  /* 0x0000003c5a697221 */ /* 0x000fe20000010100 */
[----:B------:R-:W-:Y:S01]  /*120a0*/  FMUL.FTZ R59, R0, R101 ;  /* 0x00000065003b7220 */ /* 0x000fe20000410000 */
[----:B------:R-:W-:Y:S01]  /*120b0*/  FADD.FTZ R61, -R90, R61 ;  /* 0x0000003d5a3d7221 */ /* 0x000fe20000010100 */
[----:B------:R-:W-:Y:S01]  /*120c0*/  FMUL.FTZ R60, R0, R103 ;  /* 0x00000067003c7220 */ /* 0x000fe20000410000 */
[----:B------:R-:W-:Y:S01]  /*120d0*/  LEA.HI.SX32 R91, R56, R89, 0x1e ;  /* 0x00000059385b7211 */ /* 0x000fe200078ff2ff */
[----:B------:R-:W-:Y:S01]  /*120e0*/  FFMA.FTZ R56, R57, R4, R28 ;  /* 0x0000000439387223 */ /* 0x000fe2000001001c */
[----:B------:R-:W-:Y:S01]  /*120f0*/  FFMA.FTZ R57, R58, R5, R29 ;  /* 0x000000053a397223 */ /* 0x000fe2000001001d */
[----:B------:R-:W-:Y:S01]  /*12100*/  FFMA.FTZ R58, R59, R6, R30 ;  /* 0x000000063b3a7223 */ /* 0x000fe2000001001e */
[C---:B------:R-:W-:Y:S01]  /*12110*/  FADD.FTZ R65, -R90.reuse, R65 ;  /* 0x000000415a417221 */ /* 0x040fe20000010100 */
[----:B------:R-:W-:Y:S01]  /*12120*/  FADD.FTZ R67, -R90, R67 ;  /* 0x000000435a437221 */ /* 0x000fe20000010100 */
[----:B------:R-:W-:Y:S01]  /*12130*/  FMUL.FTZ R100, R0, R61 ;  /* 0x0000003d00647220 */ /* 0x000fe20000410000 */
[----:B------:R-:W-:Y:S01]  /*12140*/  FFMA.FTZ R59, R60, R7, R31 ;  /* 0x000000073c3b7223 */ /* 0x000fe2000001001f */
[----:B------:R-:W-:Y:S01]  /*12150*/  FADD.FTZ R115, -R90, R68 ;  /* 0x000000445a737221 */ /* 0x000fe20000010100 */
[----:B0-----:R-:W-:-:S04]  /*12160*/  IMAD.WIDE.U32 R60, R91, 0x10, R98 ;  /* 0x000000105b3c7825 */ /* 0x001fc800078e0062 */
[C---:B------:R-:W-:Y:S01]  /*12170*/  FADD.FTZ R109, -R90.reuse, R63 ;  /* 0x0000003f5a6d7221 */ /* 0x040fe20000010100 */
[C---:B------:R-:W-:Y:S01]  /*12180*/  FADD.FTZ R69, -R90.reuse, R69 ;  /* 0x000000455a457221 */ /* 0x040fe20000010100 */
[C---:B------:R-:W-:Y:S01]  /*12190*/  FADD.FTZ R107, -R90.reuse, R62 ;  /* 0x0000003e5a6b7221 */ /* 0x040fe20000010100 */
[C---:B------:R-:W-:Y:S01]  /*121a0*/  FADD.FTZ R111, -R90.reuse, R64 ;  /* 0x000000405a6f7221 */ /* 0x040fe20000010100 */
[----:B------:R-:W-:Y:S01]  /*121b0*/  FADD.FTZ R117, -R90, R70 ;  /* 0x000000465a757221 */ /* 0x000fe20000010100 */
[----:B------:R-:W-:Y:S01]  /*121c0*/  FMUL.FTZ R63, R0, R105 ;  /* 0x00000069003f7220 */ /* 0x000fe20000410000 */
[----:B------:R-:W-:Y:S01]  /*121d0*/  FADD.FTZ R71, -R90, R71 ;  /* 0x000000475a477221 */ /* 0x000fe20000010100 */
[C---:B------:R-:W-:Y:S01]  /*121e0*/  FMUL.FTZ R62, R0.reuse, R65 ;  /* 0x00000041003e7220 */ /* 0x040fe20000410000 */
[----:B------:R-:W-:Y:S01]  /*121f0*/  FMUL.FTZ R64, R0, R67 ;  /* 0x0000004300407220 */ /* 0x000fe20000410000 */
[C---:B------:R-:W-:Y:S01]  /*12200*/  FADD.FTZ R113, -R90.reuse, R66 ;  /* 0x000000425a717221 */ /* 0x040fe20000010100 */
[C---:B------:R-:W-:Y:S01]  /*12210*/  FADD.FTZ R119, -R90.reuse, R72 ;  /* 0x000000485a777221 */ /* 0x040fe20000010100 */
[C---:B------:R-:W-:Y:S01]  /*12220*/  FADD.FTZ R121, -R90.reuse, R73 ;  /* 0x000000495a797221 */ /* 0x040fe20000010100 */
[----:B------:R-:W-:Y:S01]  /*12230*/  FADD.FTZ R125, -R90, R75 ;  /* 0x0000004b5a7d7221 */ /* 0x000fe20000010100 */
[----:B------:R-:W-:Y:S01]  /*12240*/  FMUL.FTZ R65, R0, R115 ;  /* 0x0000007300417220 */ /* 0x000fe20000410000 */
[C---:B------:R-:W-:Y:S01]  /*12250*/  FADD.FTZ R123, -R90.reuse, R74 ;  /* 0x0000004a5a7b7221 */ /* 0x040fe20000010100 */
[C---:B------:R-:W-:Y:S01]  /*12260*/  FADD.FTZ R73, -R90.reuse, R76 ;  /* 0x0000004c5a497221 */ /* 0x040fe20000010100 */
[C---:B------:R-:W-:Y:S01]  /*12270*/  FADD.FTZ R77, -R90.reuse, R77 ;  /* 0x0000004d5a4d7221 */ /* 0x040fe20000010100 */
[----:B------:R-:W-:Y:S01]  /*12280*/  FADD.FTZ R75, -R90, R78 ;  /* 0x0000004e5a4b7221 */ /* 0x000fe20000010100 */
[----:B------:R-:W-:Y:S01]  /*12290*/  FMUL.FTZ R66, R0, R69 ;  /* 0x0000004500427220 */ /* 0x000fe20000410000 */
        /* <DEDUP_REMOVED lines=16> */
[C---:B------:R-:W-:Y:S01]  /*123a0*/  VIADD R77, R91.reuse, 0x20 ;  /* 0x000000205b4d7836 */ /* 0x040fe20000000000 */
[----:B------:R-:W-:Y:S01]  /*123b0*/  IADD3 R79, PT, PT, R91, 0x40, RZ ;  /* 0x000000405b4f7810 */ /* 0x000fe20007ffe0ff */
[----:B0-----:R-:W-:Y:S01]  /*123c0*/  FFMA.FTZ R56, R63, R8, R32 ;  /* 0x000000083f387223 */ /* 0x001fe20000010020 */
[----:B------:R-:W-:Y:S01]  /*123d0*/  FFMA.FTZ R63, R64, R15, R39 ;  /* 0x0000000f403f7223 */ /* 0x000fe20000010027 */
[----:B------:R-:W-:Y:S01]  /*123e0*/  FFMA.FTZ R64, R65, R16, R40 ;  /* 0x0000001041407223 */ /* 0x000fe20000010028 */
[----:B------:R-:W-:Y:S01]  /*123f0*/  FFMA.FTZ R65, R66, R17, R41 ;  /* 0x0000001142417223 */ /* 0x000fe20000010029 */
[----:B------:R-:W-:Y:S01]  /*12400*/  FFMA.FTZ R66, R67, R18, R42 ;  /* 0x0000001243427223 */ /* 0x000fe2000001002a */
[----:B------:R-:W-:Y:S01]  /*12410*/  FFMA.FTZ R67, R68, R19, R43 ;  /* 0x0000001344437223 */ /* 0x000fe2000001002b */
[----:B------:R-:W-:Y:S01]  /*12420*/  FFMA.FTZ R68, R69, R20, R44 ;  /* 0x0000001445447223 */ /* 0x000fe2000001002c */
[C---:B------:R-:W-:Y:S01]  /*12430*/  VIADD R97, R91.reuse, 0x60 ;  /* 0x000000605b617836 */ /* 0x040fe20000000000 */
[----:B------:R-:W-:Y:S01]  /*12440*/  IADD3 R105, PT, PT, R91, 0x80, RZ ;  /* 0x000000805b697810 */ /* 0x000fe20007ffe0ff */
[----:B------:R-:W-:Y:S01]  /*12450*/  FFMA.FTZ R69, R70, R21, R45 ;  /* 0x0000001546457223 */ /* 0x000fe2000001002d */
[----:B------:R-:W-:Y:S01]  /*12460*/  FFMA.FTZ R70, R71, R22, R46 ;  /* 0x0000001647467223 */ /* 0x000fe2000001002e */
[----:B------:R-:W-:-:S02]  /*12470*/  VIADD R107, R91, 0xa0 ;  /* 0x000000a05b6b7836 */ /* 0x000fc40000000000 */
        /* <DEDUP_REMOVED lines=14> */
[--C-:B------:R-:W-:Y:S01]  /*12560*/  IMAD.WIDE.U32 R96, R105, 0x10, R98.reuse ;  /* 0x0000001069607825 */ /* 0x100fe200078e0062 */
[----:B------:R0:W-:Y:S03]  /*12570*/  STG.E.128 desc[UR8][R76.64], R56 ;  /* 0x000000384c007986 */ /* 0x0001e6000c101d08 */
[----:B------:R-:W-:Y:S01]  /*12580*/  IMAD.WIDE.U32 R98, R107, 0x10, R98 ;  /* 0x000000106b627825 */ /* 0x000fe200078e0062 */
[----:B------:R0:W-:Y:S04]  /*12590*/  STG.E.128 desc[UR8][R78.64], R60 ;  /* 0x0000003c4e007986 */ /* 0x0001e8000c101d08 */
[----:B------:R0:W-:Y:S04]  /*125a0*/  STG.E.128 desc[UR8][R90.64], R64 ;  /* 0x000000405a007986 */ /* 0x0001e8000c101d08 */
[----:B------:R0:W-:Y:S04]  /*125b0*/  STG.E.128 desc[UR8][R96.64], R68 ;  /* 0x0000004460007986 */ /* 0x0001e8000c101d08 */
[----:B------:R0:W-:Y:S02]  /*125c0*/  STG.E.128 desc[UR8][R98.64], R72 ;  /* 0x0000004862007986 */ /* 0x0001e4000c101d08 */
.L_x_27217:
[----:B------:R-:W-:Y:S05]  /*125d0*/  BSYNC.RECONVERGENT B1 ;  /* 0x0000000000017941 */ /* 0x000fea0003800200 */
.L_x_27216:
[----:B0-----:R-:W0:Y:S02]  /*125e0*/  LDC.64 R56, c[0x0][0x380] ;  /* 0x0000e000ff387b82 */ /* 0x001e240000000a00 */
[----:B0-----:R-:W-:-:S04]  /*125f0*/  LEA R87, R56, R87, 0x2 ;  /* 0x0000005738577211 */ /* 0x001fc800078e10ff */
[----:B------:R-:W-:-:S13]  /*12600*/  ISETP.GE.AND P0, PT, R87, R57, PT ;  /* 0x000000395700720c */ /* 0x000fda0003f06270 */
[----:B------:R-:W-:Y:S05]  /*12610*/  @!P0 BRA `(.L_x_27218) ;  /* 0xfffffee000ec8947 */ /* 0x000fea000383ffff */
[----:B------:R-:W-:Y:S05]  /*12620*/  BSYNC B0 ;  /* 0x0000000000007941 */ /* 0x000fea0003800000 */
.L_x_26862:
[----:B------:R-:W-:Y:S05]  /*12630*/  EXIT ;  /* 0x000000000000794d */ /* 0x000fea0003800000 */
.L_x_27215:
[----:B------:R-:W-:Y:S01]  /*12640*/  HFMA2 R105, -RZ, RZ, 0, 5.9604644775390625e-08 ;  /* 0x00000001ff697431 */ /* 0x000fe200000001ff */
[----:B------:R-:W-:Y:S01]  /*12650*/  BSSY B1, `(.L_x_27219) ;  /* 0x0000007000017945 */ /* 0x000fe20003800000 */
[----:B------:R-:W-:Y:S01]  /*12660*/  IMAD.MOV.U32 R106, RZ, RZ, R0 ;  /* 0x000000ffff6a7224 */ /* 0x000fe200078e0000 */
[----:B------:R-:W-:Y:S01]  /*12670*/  MOV R103, 0xffffffff ;  /* 0xffffffff00677802 */ /* 0x000fe20000000f00 */
[----:B------:R-:W-:-:S07]  /*12680*/  IMAD.MOV.U32 R108, RZ, RZ, 0x1f ;  /* 0x0000001fff6c7424 */ /* 0x000fce00078e00ff */
[----:B0-----:R-:W-:Y:S05]  /*12690*/  WARPSYNC.COLLECTIVE R103, `(.L_x_27220) ;  /* 0x0000000067087348 */ /* 0x001fea0003c00000 */
[----:B------:R1:W2:Y:S02]  /*126a0*/  SHFL.BFLY P1, R104, R106, R105, R108 ;  /* 0x0c0000696a687389 */ /* 0x0002a4000002006c */
[----:B012---:R-:W-:Y:S05]  /*126b0*/  ENDCOLLECTIVE ;  /* 0x000000000000791b */ /* 0x007fea0003800000 */
.L_x_27220:
[----:B------:R-:W-:Y:S05]  /*126c0*/  BSYNC B1 ;  /* 0x0000000000017941 */ /* 0x000fea0003800000 */
.L_x_27219:
        /* <DEDUP_REMOVED lines=9> */
.L_x_27221:
[----:B------:R-:W-:Y:S01]  /*12760*/  HFMA2 R105, -RZ, RZ, 0, 2.384185791015625e-07 ;  /* 0x00000004ff697431 */ /* 0x000fe200000001ff */
[----:B------:R-:W-:-:S05]  /*12770*/  MOV R90, R104 ;  /* 0x00000068005a7202 */ /* 0x000fca0000000f00 */
[----:B------:R-:W-:-:S04]  /*12780*/  FADD.FTZ R99, R97, R90 ;  /* 0x0000005a61637221 */ /* 0x000fc80000010000 */
[----:B------:R-:W-:-:S07]  /*12790*/  IMAD.MOV.U32 R106, RZ, RZ, R99 ;  /* 0x000000ffff6a7224 */ /* 0x000fce00078e0063 */
[----:B------:R-:W-:Y:S05]  /*127a0*/  WARPSYNC.COLLECTIVE R103, `(.L_x_27222) ;  /* 0x0000000067087348 */ /* 0x000fea0003c00000 */
[----:B------:R0:W1:Y:S02]  /*127b0*/  SHFL.BFLY P1, R104, R106, R105, R108 ;  /* 0x0c0000696a687389 */ /* 0x000064000002006c */
[----:B01----:R-:W-:Y:S05]  /*127c0*/  ENDCOLLECTIVE ;  /* 0x000000000000791b */ /* 0x003fea0003800000 */
.L_x_27222:
[----:B------:R-:W-:Y:S02]  /*127d0*/  IMAD.MOV.U32 R105, RZ, RZ, 0x8 ;  /* 0x00000008ff697424 */ /* 0x000fe400078e00ff */
[----:B------:R-:W-:-:S04]  /*127e0*/  IMAD.MOV.U32 R90, RZ, RZ, R104 ;  /* 0x000000ffff5a7224 */ /* 0x000fc800078e0068 */
[----:B------:R-:W-:-:S05]  /*127f0*/  FADD.FTZ R100, R99, R90 ;  /* 0x0000005a63647221 */ /* 0x000fca0000010000 */
[----:B------:R-:W-:-:S07]  /*12800*/  MOV R106, R100 ;  /* 0x00000064006a7202 */ /* 0x000fce0000000f00 */
[----:B------:R-:W-:Y:S05]  /*12810*/  WARPSYNC.COLLECTIVE R103, `(.L_x_27223) ;  /* 0x0000000067087348 */ /* 0x000fea0003c00000 */
[----:B------:R0:W1:Y:S02]  /*12820*/  SHFL.BFLY P1, R104, R106, R105, R108 ;  /* 0x0c0000696a687389 */ /* 0x000064000002006c */
[----:B01----:R-:W-:Y:S05]  /*12830*/  ENDCOLLECTIVE ;  /* 0x000000000000791b */ /* 0x003fea0003800000 */
.L_x_27223:
        /* <DEDUP_REMOVED lines=8> */
.L_x_27224:
        /* <DEDUP_REMOVED lines=56> */
.L_x_27225:
[----:B------:R-:W-:Y:S01]  /*12c40*/  HFMA2 R105, -RZ, RZ, 0, 1.1920928955078125e-07 ;  /* 0x00000002ff697431 */ /* 0x000fe200000001ff */
[----:B------:R-:W-:-:S05]  /*12c50*/  MOV R97, R104 ;  /* 0x0000006800617202 */ /* 0x000fca0000000f00 */
[----:B------:R-:W-:-:S04]  /*12c60*/  FADD.FTZ R97, R0, R97 ;  /* 0x0000006100617221 */ /* 0x000fc80000010000 */
[----:B------:R-:W-:-:S07]  /*12c70*/  IMAD.MOV.U32 R106, RZ, RZ, R97 ;  /* 0x000000ffff6a7224 */ /* 0x000fce00078e0061 */
[----:B------:R-:W-:Y:S05]  /*12c80*/  WARPSYNC.COLLECTIVE R103, `(.L_x_27226) ;  /* 0x0000000067087348 */ /* 0x000fea0003c00000 */
[----:B------:R0:W1:Y:S02]  /*12c90*/  SHFL.BFLY P1, R104, R106, R105, R108 ;  /* 0x0c0000696a687389 */ /* 0x000064000002006c */
[----:B01----:R-:W-:Y:S05]  /*12ca0*/  ENDCOLLECTIVE ;  /* 0x000000000000791b */ /* 0x003fea0003800000 */
.L_x_27226:
[----:B------:R-:W-:Y:S02]  /*12cb0*/  IMAD.MOV.U32 R105, RZ, RZ, 0x4 ;  /* 0x00000004ff697424 */ /* 0x000fe400078e00ff */
[----:B------:R-:W-:-:S04]  /*12cc0*/  IMAD.MOV.U32 R100, RZ, RZ, R104 ;  /* 0x000000ffff647224 */ /* 0x000fc800078e0068 */
[----:B------:R-:W-:-:S05]  /*12cd0*/  FADD.FTZ R100, R97, R100 ;  /* 0x0000006461647221 */ /* 0x000fca0000010000 */
[----:B------:R-:W-:-:S07]  /*12ce0*/  MOV R106, R100 ;  /* 0x00000064006a7202 */ /* 0x000fce0000000f00 */
[----:B------:R-:W-:Y:S05]  /*12cf0*/  WARPSYNC.COLLECTIVE R103, `(.L_x_27227) ;  /* 0x0000000067087348 */ /* 0x000fea0003c00000 */
[----:B------:R0:W1:Y:S02]  /*12d00*/  SHFL.BFLY P1, R104, R106, R105, R108 ;  /* 0x0c0000696a687389 */ /* 0x000064000002006c */
[----:B01----:R-:W-:Y:S05]  /*12d10*/  ENDCOLLECTIVE ;  /* 0x000000000000791b */ /* 0x003fea0003800000 */
.L_x_27227:
[----:B------:R-:W-:Y:S01]  /*12d20*/  HFMA2 R105, -RZ, RZ, 0, 4.76837158203125e-07 ;  /* 0x00000008ff697431 */ /* 0x000fe200000001ff */
[----:B------:R-:W-:-:S05]  /*12d30*/  MOV R99, R104 ;  /* 0x0000006800637202 */ /* 0x000fca0000000f00 */
[----:B------:R-:W-:-:S04]  /*12d40*/  FADD.FTZ R99, R100, R99 ;  /* 0x0000006364637221 */ /* 0x000fc80000010000 */
[----:B------:R-:W-:-:S07]  /*12d50*/  IMAD.MOV.U32 R106, RZ, RZ, R99 ;  /* 0x000000ffff6a7224 */ /* 0x000fce00078e0063 */
[----:B------:R-:W-:Y:S05]  /*12d60*/  WARPSYNC.COLLECTIVE R103, `(.L_x_27228) ;  /* 0x0000000067087348 */ /* 0x000fea0003c00000 */
[----:B------:R0:W1:Y:S02]  /*12d70*/  SHFL.BFLY P1, R104, R106, R105, R108 ;  /* 0x0c0000696a687389 */ /* 0x000064000002006c */
[----:B01----:R-:W-:Y:S05]  /*12d80*/  ENDCOLLECTIVE ;  /* 0x000000000000791b */ /* 0x003fea0003800000 */
.L_x_27228:
[----:B------:R-:W-:Y:S02]  /*12d90*/  IMAD.MOV.U32 R105, RZ, RZ, 0x10 ;  /* 0x00000010ff697424 */ /* 0x000fe400078e00ff */
[----:B------:R-:W-:-:S04]  /*12da0*/  IMAD.MOV.U32 R102, RZ, RZ, R104 ;  /* 0x000000ffff667224 */ /* 0x000fc800078e0068 */
[----:B------:R-:W-:-:S05]  /*12db0*/  FADD.FTZ R102, R99, R102 ;  /* 0x0000006663667221 */ /* 0x000fca0000010000 */
[----:B------:R-:W-:-:S07]  /*12dc0*/  MOV R106, R102 ;  /* 0x00000066006a7202 */ /* 0x000fce0000000f00 */
[----:B------:R-:W-:Y:S05]  /*12dd0*/  WARPSYNC.COLLECTIVE R103, `(.L_x_27229) ;  /* 0x0000000067087348 */ /* 0x000fea0003c00000 */
[----:B------:R0:W1:Y:S02]  /*12de0*/  SHFL.BFLY P1, R104, R106, R105, R108 ;  /* 0x0c0000696a687389 */ /* 0x000064000002006c */
[----:B01----:R-:W-:Y:S05]  /*12df0*/  ENDCOLLECTIVE ;  /* 0x000000000000791b */ /* 0x003fea0003800000 */
.L_x_27229:
[----:B------:R-:W-:Y:S01]  /*12e00*/  MOV R101, R104 ;  /* 0x0000006800657202 */ /* 0x000fe20000000f00 */
[----:B------:R-:W-:Y:S06]  /*12e10*/  BRA `(.L_x_27230) ;  /* 0xfffffff000287947 */ /* 0x000fec000383ffff */
.L_x_27231:
        /* <DEDUP_REMOVED lines=14> */
.L_x_28857:


//--------------------- .text._ZN10layer_norm13ln_fwd_kernelINS_13Kernel_traitsIfffffjLj768ELj1ELj4ELj1ELj16ENS_18Kernel_traits_baseILj768EfffffjLj128EEEEELb1ELb1ELb0ELb0EEEvNS_9FwdParamsE --------------------------
	.section	.text._ZN10layer_norm13ln_fwd_kernelINS_13Kernel_traitsIfffffjLj768ELj1ELj4ELj1ELj16ENS_18Kernel_traits_baseILj768EfffffjLj128EEEEELb1ELb1ELb0ELb0EEEvNS_9FwdParamsE,"ax",@progbits
	.align	128
        .global         _ZN10layer_norm13ln_fwd_kernelINS_13Kernel_traitsIfffffjLj768ELj1ELj4ELj1ELj16ENS_18Kernel_traits_baseILj768EfffffjLj128EEEEELb1ELb1ELb0ELb0EEEvNS_9FwdParamsE
        .type           _ZN10layer_norm13ln_fwd_kernelINS_13Kernel_traitsIfffffjLj768ELj1ELj4ELj1ELj16ENS_18Kernel_traits_baseILj768EfffffjLj128EEEEELb1ELb1ELb0ELb0EEEvNS_9FwdParamsE,@function
        .size           _ZN10layer_norm13ln_fwd_kernelINS_13Kernel_traitsIfffffjLj768ELj1ELj4ELj1ELj16ENS_18Kernel_traits_baseILj768EfffffjLj128EEEEELb1ELb1ELb0ELb0EEEvNS_9FwdParamsE,(.L_x_28858 - _ZN10layer_norm13ln_fwd_kernelINS_13Kernel_traitsIfffffjLj768ELj1ELj4ELj1ELj16ENS_18Kernel_traits_baseILj768EfffffjLj128EEEEELb1ELb1ELb0ELb0EEEvNS_9FwdParamsE)
        .other          _ZN10layer_norm13ln_fwd_kernelINS_13Kernel_traitsIfffffjLj768ELj1ELj4ELj1ELj16ENS_18Kernel_traits_baseILj768EfffffjLj128EEEEELb1ELb1ELb0ELb0EEEvNS_9FwdParamsE,@"STO_CUDA_ENTRY STV_DEFAULT"
_ZN10layer_norm13ln_fwd_kernelINS_13Kernel_traitsIfffffjLj768ELj1ELj4ELj1ELj16ENS_18Kernel_traits_baseILj768EfffffjLj128EEEEELb1ELb1ELb0ELb0EEEvNS_9FwdParamsE:
.text._ZN10layer_norm13ln_fwd_kernelINS_13Kernel_traitsIfffffjLj768ELj1ELj4ELj1ELj16ENS_18Kernel_traits_baseILj768EfffffjLj128EEEEELb1ELb1ELb0ELb0EEEvNS_9FwdParamsE:
        /* <DEDUP_REMOVED lines=73> */
[----:B--2---:R-:W-:-:S04]  /*0490*/  @P1 IMAD.WIDE.U32 R86, R75, 0x10, R86 ;  /* 0x000000104b561825 */ /* 0x004fc800078e0056 */
[----:B------:R-:W-:Y:S01]  /*04a0*/  @P1 VIADD R75, R75, 0x20 ;  /* 0x000000204b4b1836 */ /* 0x000fe20000000000 */
        /* <DEDUP_REMOVED lines=12> */
[----:B------:R3:W5:Y:S03]  /*0570*/  @P2 LDG.E.128 R36, desc[UR8][R90.64] ;  /* 0x000000085a242981 */ /* 0x000766000c1e1d00 */
[----:B------:R-:W-:Y:S01]  /*0580*/  @P2 VIADD R75, R75, 0x20 ;  /* 0x000000204b4b2836 */ /* 0x000fe20000000000 */
[----:B------:R3:W5:Y:S02]  /*0590*/  @P2 LDG.E.128 R40, desc[UR8][R92.64] ;  /* 0x000000085c282981 */ /* 0x000764000c1e1d00 */
[----:B------:R-:W1:Y:S01]  /*05a0*/  @P0 LDC.64 R78, c[0x0][0x438] ;  /* 0x00010e00ff4e0b82 */ /* 0x000e620000000a00 */
[----:B--2---:R-:W-:-:S04]  /*05b0*/  @P3 IMAD.WIDE.U32 R94, R75, 0x10, R94 ;  /* 0x000000104b5e3825 */ /* 0x004fc800078e005e */
[C---:B0-----:R-:W-:Y:S01]  /*05c0*/  @P3 IMAD.WIDE.U32 R72, R75.reuse, 0x10, R72 ;  /* 0x000000104b483825 */ /* 0x041fe200078e0048 */
[----:B------:R3:W5:Y:S02]  /*05d0*/  @P3 LDG.E.128 R44, desc[UR8][R94.64] ;  /* 0x000000085e2c3981 */ /* 0x000764000c1e1d00 */
[----:B------:R-:W0:Y:S01]  /*05e0*/  @P0 LDC.64 R80, c[0x0][0x3e8] ;  /* 0x0000fa00ff500b82 */ /* 0x000e220000000a00 */
[C---:B------:R-:W-:Y:S01]  /*05f0*/  @P3 IMAD.WIDE.U32 R2, R75.reuse, 0x10, R2 ;  /* 0x000000104b023825 */ /* 0x040fe200078e0002 */
[----:B------:R-:W-:Y:S01]  /*0600*/  @P3 IADD3 R75, PT, PT, R75, 0x20, RZ ;  /* 0x000000204b4b3810 */ /* 0x000fe20007ffe0ff */
[----:B------:R3:W5:Y:S04]  /*0610*/  @P3 LDG.E.128 R48, desc[UR8][R72.64] ;  /* 0x0000000848303981 */ /* 0x000768000c1e1d00 */
[C---:B------:R-:W-:Y:S01]  /*0620*/  @P4 IMAD.WIDE.U32 R70, R75.reuse, 0x10, R70 ;  /* 0x000000104b464825 */ /* 0x040fe200078e0046 */
[----:B------:R3:W5:Y:S03]  /*0630*/  @P3 LDG.E.128 R52, desc[UR8][R2.64] ;  /* 0x0000000802343981 */ /* 0x000766000c1e1d00 */
[C---:B------:R-:W-:Y:S01]  /*0640*/  @P4 IMAD.WIDE.U32 R68, R75.reuse, 0x10, R68 ;  /* 0x000000104b444825 */ /* 0x040fe200078e0044 */
[----:B------:R3:W5:Y:S03]  /*0650*/  @P4 LDG.E.128 R56, desc[UR8][R70.64] ;  /* 0x0000000846384981 */ /* 0x000766000c1e1d00 */
[C---:B------:R-:W-:Y:S01]  /*0660*/  @P4 IMAD.WIDE.U32 R4, R75.reuse, 0x10, R4 ;  /* 0x000000104b044825 */ /* 0x040fe200078e0004 */
        /* <DEDUP_REMOVED lines=18> */
[----:B------:R-:W5:Y:S04]  /*0790*/  LDG.E.128 R72, desc[UR8][R72.64] ;  /* 0x0000000848487981 */ /* 0x000f68000c1e1d00 */
[----:B------:R-:W5:Y:S01]  /*07a0*/  LDG.E.128 R76, desc[UR8][R76.64] ;  /* 0x000000084c4c7981 */ /* 0x000f62000c1e1d00 */
[----:B------:R-:W-:Y:S05]  /*07b0*/  BRA `(.L_x_27234) ;  /* 0x0000000000f07947 */ /* 0x000fea0003800000 */
.L_x_27233:
        /* <DEDUP_REMOVED lines=22> */
[----:B------:R-:W5:Y:S03]  /*0920*/  @P2 LDG.E.128 R32, desc[UR8][R36.64] ;  /* 0x0000000824202981 */ /* 0x000f66000c1e1d00 */
[----:B------:R-:W-:Y:S01]  /*0930*/  @P2 VIADD R91, R91, 0x20 ;  /* 0x000000205b5b2836 */ /* 0x000fe20000000000 */
[----:B------:R-:W5:Y:S02]  /*0940*/  @P2 LDG.E.128 R40, desc[UR8][R38.64] ;  /* 0x0000000826282981 */ /* 0x000f64000c1e1d00 */
[----:B------:R-:W3:Y:S01]  /*0950*/  @P4 LDC.64 R62, c[0x0][0x3e8] ;  /* 0x0000fa00ff3e4b82 */ /* 0x000ee20000000a00 */
[----:B0-----:R-:W-:-:S07]  /*0960*/  @P3 IMAD.WIDE.U32 R48, R91, 0x10, R48 ;  /* 0x000000105b303825 */ /* 0x001fce00078e0030 */
[----:B------:R-:W0:Y:S01]  /*0970*/  @P0 LDC.64 R12, c[0x0][0x3d0] ;  /* 0x0000f400ff0c0b82 */ /* 0x000e220000000a00 */
[C---:B-1----:R-:W-:Y:S01]  /*0980*/  @P3 IMAD.WIDE.U32 R80, R91.reuse, 0x10, R50 ;  /* 0x000000105b503825 */ /* 0x042fe200078e0032 */
[----:B------:R1:W5:Y:S03]  /*0990*/  @P3 LDG.E.128 R44, desc[UR8][R48.64] ;  /* 0x00000008302c3981 */ /* 0x000366000c1e1d00 */
[----:B------:R-:W-:Y:S01]  /*09a0*/  @P3 VIADD R91, R91, 0x20 ;  /* 0x000000205b5b3836 */ /* 0x000fe20000000000 */
[----:B------:R-:W5:Y:S02]  /*09b0*/  @P3 LDG.E.128 R52, desc[UR8][R80.64] ;  /* 0x0000000850343981 */ /* 0x000f64000c1e1d00 */
[----:B------:R-:W4:Y:S01]  /*09c0*/  @P0 LDC.64 R14, c[0x0][0x3e8] ;  /* 0x0000fa00ff0e0b82 */ /* 0x000f220000000a00 */
[----:B--2---:R-:W-:-:S05]  /*09d0*/  @P4 IMAD.WIDE.U32 R82, R91, 0x10, R60 ;  /* 0x000000105b524825 */ /* 0x004fca00078e003c */
[----:B------:R-:W5:Y:S01]  /*09e0*/  @P4 LDG.E.128 R56, desc[UR8][R82.64] ;  /* 0x0000000852384981 */ /* 0x000f62000c1e1d00 */
[C---:B---3--:R-:W-:Y:S01]  /*09f0*/  @P4 IMAD.WIDE.U32 R84, R91.reuse, 0x10, R62 ;  /* 0x000000105b544825 */ /* 0x048fe200078e003e */
[----:B------:R-:W2:Y:S01]  /*0a00*/  @P5 LDC.64 R86, c[0x0][0x3d0] ;  /* 0x0000f400ff565b82 */ /* 0x000ea20000000a00 */
[----:B------:R-:W-:-:S03]  /*0a10*/  @P4 IADD3 R91, PT, PT, R91, 0x20, RZ ;  /* 0x000000205b5b4810 */ /* 0x000fc60007ffe0ff */
[----:B------:R-:W5:Y:S01]  /*0a20*/  @P4 LDG.E.128 R64, desc[UR8][R84.64] ;  /* 0x0000000854404981 */ /* 0x000f62000c1e1d00 */
[----:B0-----:R-:W-:-:S03]  /*0a30*/  @P0 IMAD.WIDE.U32 R24, R116, 0x10, R12 ;  /* 0x0000001074180825 */ /* 0x001fc600078e000c */
[----:B------:R-:W0:Y:S01]  /*0a40*/  @P5 LDC.64 R88, c[0x0][0x3e8] ;  /* 0x0000fa00ff585b82 */ /* 0x000e220000000a00 */
[----:B----4-:R-:W-:Y:S01]  /*0a50*/  @P0 IMAD.WIDE.U32 R26, R116, 0x10, R14 ;  /* 0x00000010741a0825 */ /* 0x010fe200078e000e */
[----:B------:R-:W5:Y:S01]  /*0a60*/  @P0 LDG.E.128 R8, desc[UR8][R24.64] ;  /* 0x0000000818080981 */ /* 0x000f62000c1e1d00 */
[----:B------:R-:W-:Y:S02]  /*0a70*/  CS2R R62, SRZ ;  /* 0x00000000003e7805 */ /* 0x000fe4000001ff00 */
[----:B------:R-:W-:Y:S02]  /*0a80*/  CS2R R60, SRZ ;  /* 0x00000000003c7805 */ /* 0x000fe4000001ff00 */
[----:B------:R-:W-:Y:S01]  /*0a90*/  CS2R R50, SRZ ;  /* 0x0000000000327805 */ /* 0x000fe2000001ff00 */
[----:B------:R3:W5:Y:S01]  /*0aa0*/  @P0 LDG.E.128 R16, desc[UR8][R26.64] ;  /* 0x000000081a100981 */ /* 0x000762000c1e1d00 */
[----:B--2---:R-:W-:Y:S01]  /*0ab0*/  @P5 IMAD.WIDE.U32 R12, R91, 0x10, R86 ;  /* 0x000000105b0c5825 */ /* 0x004fe200078e0056 */
[----:B-1----:R-:W-:-:S02]  /*0ac0*/  CS2R R48, SRZ ;  /* 0x0000000000307805 */ /* 0x002fc4000001ff00 */
[----:B------:R-:W-:Y:S01]  /*0ad0*/  CS2R R38, SRZ ;  /* 0x0000000000267805 */ /* 0x000fe2000001ff00 */
[----:B0-----:R-:W-:Y:S01]  /*0ae0*/  @P5 IMAD.WIDE.U32 R14, R91, 0x10, R88 ;  /* 0x000000105b0e5825 */ /* 0x001fe200078e0058 */
[----:B------:R0:W5:Y:S01]  /*0af0*/  @P5 LDG.E.128 R68, desc[UR8][R12.64] ;  /* 0x000000080c445981 */ /* 0x000162000c1e1d00 */
[----:B------:R-:W-:Y:S02]  /*0b00*/  CS2R R36, SRZ ;  /* 0x0000000000247805 */ /* 0x000fe4000001ff00 */
[----:B---3--:R-:W-:Y:S02]  /*0b10*/  CS2R R26, SRZ ;  /* 0x00000000001a7805 */ /* 0x008fe4000001ff00 */
[----:B------:R-:W-:Y:S01]  /*0b20*/  CS2R R24, SRZ ;  /* 0x0000000000187805 */ /* 0x000fe2000001ff00 */
[----:B------:R1:W5:Y:S01]  /*0b30*/  @P5 LDG.E.128 R76, desc[UR8][R14.64] ;  /* 0x000000080e4c5981 */ /* 0x000362000c1e1d00 */
[----:B------:R-:W-:Y:S02]  /*0b40*/  @P5 CS2R R74, SRZ ;  /* 0x00000000004a5805 */ /* 0x000fe4000001ff00 */
[----:B------:R-:W-:-:S02]  /*0b50*/  @P5 CS2R R72, SRZ ;  /* 0x0000000000485805 */ /* 0x000fc4000001ff00 */
[----:B0-----:R-:W-:Y:S02]  /*0b60*/  CS2R R12, SRZ ;  /* 0x00000000000c7805 */ /* 0x001fe4000001ff00 */
[----:B-1----:R-:W-:-:S07]  /*0b70*/  CS2R R14, SRZ ;  /* 0x00000000000e7805 */ /* 0x002fce000001ff00 */
.L_x_27234:
[----:B------:R-:W-:Y:S05]  /*0b80*/  BSYNC.RECONVERGENT B0 ;  /* 0x0000000000007941 */ /* 0x000fea0003800200 */
.L_x_27232:
        /* <DEDUP_REMOVED lines=73> */
[----:B0-23--:R-:W-:-:S07]  /*1020*/  IMAD R4, R81, -0x326172a9, RZ ;  /* 0xcd9e8d5751047824 */ /* 0x00dfce00078e02ff */
.L_x_27512:
[----:B0-----:R-:W0:Y:S01]  /*1030*/  @UP0 LDCU.64 UR4, c[0x0][0x3e0] ;  /* 0x00007c00ff0407ac */ /* 0x001e220008000a00 */
[----:B------:R-:W-:Y:S01]  /*1040*/  PLOP3.LUT P0, PT, PT, PT, UP0, 0x80, 0x8 ;  /* 0x000000000008781c */ /* 0x000fe20003f0f008 */
[----:B------:R-:W-:Y:S01]  /*1050*/  IMAD.MOV.U32 R110, RZ, RZ, 0x4 ;  /* 0x00000004ff6e7424 */ /* 0x000fe200078e00ff */
[----:B------:R-:W-:Y:S01]  /*1060*/  PLOP3.LUT P1, PT, PT, PT, UP0, 0x80, 0x8 ;  /* 0x000000000008781c */ /* 0x000fe20003f2f008 */
[----:B------:R-:W-:-:S10]  /*1070*/  HFMA2 R108, -RZ, RZ, 1.875, 0 ;  /* 0x3f800000ff6c7431 */ /* 0x000fd400000001ff */
        /* <DEDUP_REMOVED lines=30> */
.L_x_28694:
[----:B------:R-:W-:Y:S05]  /*1260*/  BRX R110 -0x1270                                       (*"BRANCH_TARGETS .L_x_28695,.L_x_28696,.L_x_28697"*) ;  /* 0xffffffec6e647949 */ /* 0x000fea000383ffff */
.L_x_28697:
[----:B------:R-:W-:Y:S01]  /*1270*/  VIADD R110, R0, 0x1 ;  /* 0x00000001006e7836 */ /* 0x000fe20000000000 */
[----:B------:R-:W-:Y:S01]  /*1280*/  MOV R111, R5 ;  /* 0x00000005006f7202 */ /* 0x000fe20000000f00 */
[----:B------:R-:W-:Y:S01]  /*1290*/  IMAD.MOV.U32 R118, RZ, RZ, R3 ;  /* 0x000000ffff767224 */ /* 0x000fe200078e0003 */
[----:B------:R-:W-:Y:S06]  /*12a0*/  BRA `(.L_x_27240) ;  /* 0x0000000000ec7947 */ /* 0x000fec0003800000 */
.L_x_28695:
[----:B------:R-:W-:Y:S01]  /*12b0*/  IMAD.MOV.U32 R118, RZ, RZ, R3 ;  /* 0x000000ffff767224 */ /* 0x000fe200078e0003 */
[----:B------:R-:W-:Y:S01]  /*12c0*/  MOV R111, R6 ;  /* 0x00000006006f7202 */ /* 0x000fe20000000f00 */
[----:B------:R-:W-:Y:S01]  /*12d0*/  IMAD.MOV.U32 R110, RZ, RZ, 0x3 ;  /* 0x00000003ff6e7424 */ /* 0x000fe200078e00ff */
[----:B------:R-:W-:Y:S06]  /*12e0*/  BRA `(.L_x_27240) ;  /* 0x0000000000dc7947 */ /* 0x000fec0003800000 */
.L_x_28696:
        /* <DEDUP_REMOVED lines=13> */
.L_x_27242:
[----:B------:R-:W-:Y:S05]  /*13c0*/  BSYNC.RECONVERGENT B3 ;  /* 0x0000000000037941 */ /* 0x000fea0003800200 */
.L_x_27241:
        /* <DEDUP_REMOVED lines=38> */
[----:B------:R-:W-:-:S05]  /*1630*/  IMAD.WIDE.U32 R118, R119, -0x2daee0ad, RZ ;  /* 0xd2511f5377767825 */ /* 0x000fca00078e00ff */
[----:B------:R-:W-:Y:S01]  /*1640*/  LOP3.LUT R6, R110, UR32, R119, 0x96, !PT ;  /* 0x000000206e067c12 */ /* 0x000fe2000f8e9677 */
[----:B------:R-:W-:-:S07]  /*1650*/  HFMA2 R110, -RZ, RZ, 0, 0 ;  /* 0x00000000ff6e7431 */ /* 0x000fce00000001ff */
.L_x_27240:
[----:B------:R-:W-:Y:S05]  /*1660*/  BSYNC.RECONVERGENT B2 ;  /* 0x0000000000027941 */ /* 0x000fea0003800200 */
.L_x_27239:
        /* <DEDUP_REMOVED lines=24> */
.L_x_27245:
        /* <DEDUP_REMOVED lines=13> */
.L_x_27247:
[----:B------:R-:W-:Y:S05]  /*18c0*/  BSYNC.RECONVERGENT B3 ;  /* 0x0000000000037941 */ /* 0x000fea0003800200 */
.L_x_27246:
        /* <DEDUP_REMOVED lines=41> */
[----:B------:R-:W-:-:S07]  /*1b60*/  IMAD.MOV.U32 R111, RZ, RZ, RZ ;  /* 0x000000ffff6f7224 */ /* 0x000fce00078e00ff */
.L_x_27244:
[----:B------:R-:W-:Y:S05]  /*1b70*/  BSYNC.RECONVERGENT B2 ;  /* 0x0000000000027941 */ /* 0x000fea0003800200 */
.L_x_27243:
[----:B------:R-:W-:Y:S01]  /*1b80*/  I2FP.F32.U32 R0, R0 ;  /* 0x0000000000007245 */ /* 0x000fe20000201000 */
[----:B------:R-:W-:Y:S01]  /*1b90*/  FMUL.FTZ R110, R85, R108 ;  /* 0x0000006c556e7220 */ /* 0x000fe20000410000 */
[----:B------:R-:W-:Y:S01]  /*1ba0*/  ISETP.NE.AND P2, PT, R111, 0x1, PT ;  /* 0x000000016f00780c */ /* 0x000fe20003f45270 */
[----:B------:R-:W-:Y:S02]  /*1bb0*/  BSSY.RECONVERGENT B2, `(.L_x_27248) ;  /* 0x000004a000027945 */ /* 0x000fe40003800200 */
        /* <DEDUP_REMOVED lines=17> */
.L_x_27250:
        /* <DEDUP_REMOVED lines=13> */
.L_x_27252:
[----:B------:R-:W-:Y:S05]  /*1da0*/  BSYNC.RECONVERGENT B3 ;  /* 0x0000000000037941 */ /* 0x000fea0003800200 */
.L_x_27251:
        /* <DEDUP_REMOVED lines=42> */
.L_x_27249:
[----:B------:R-:W-:Y:S05]  /*2050*/  BSYNC.RECONVERGENT B2 ;  /* 0x0000000000027941 */ /* 0x000fea0003800200 */
.L_x_27248:
        /* <DEDUP_REMOVED lines=21> */
.L_x_27255:
        /* <DEDUP_REMOVED lines=13> */
.L_x_27257:
[----:B------:R-:W-:Y:S05]  /*2280*/  BSYNC.RECONVERGENT B3 ;  /* 0x0000000000037941 */ /* 0x000fea0003800200 */
.L_x_27256:
        /* <DEDUP_REMOVED lines=40> */
[----:B------:R-:W-:Y:S01]  /*2510*/  IMAD.MOV.U32 R111, RZ, RZ, R118 ;  /* 0x000000ffff6f7224 */ /* 0x000fe200078e0076 */
[----:B------:R-:W-:-:S07]  /*2520*/  MOV R118, R110 ;  /* 0x0000006e00767202 */ /* 0x000fce0000000f00 */
.L_x_27254:
[----:B------:R-:W-:Y:S05]  /*2530*/  BSYNC.RECONVERGENT B2 ;  /* 0x0000000000027941 */ /* 0x000fea0003800200 */
.L_x_27253:
[----:B------:R-:W-:-:S05]  /*2540*/  I2FP.F32.U32 R110, R111 ;  /* 0x0000006f006e7245 */ /* 0x000fca0000201000 */
[----:B------:R-:W-:-:S05]  /*2550*/  FFMA.FTZ R110, R110, R119, 1.1641532182693481445e-10 ;  /* 0x2f0000006e6e7423 */ /* 0x000fca0000010077 */
[----:B------:R-:W-:Y:S01]  /*2560*/  FSETP.GTU.FTZ.AND P5, PT, R110, R3, PT ;  /* 0x000000036e00720b */ /* 0x000fe20003fbc000 */
[----:B------:R-:W-:-:S03]  /*2570*/  FMUL.FTZ R110, R87, R108 ;  /* 0x0000006c576e7220 */ /* 0x000fc60000410000 */
[----:B------:R-:W-:Y:S01]  /*2580*/  PLOP3.LUT P3, PT, P5, PT, PT, 0x8, 0x80 ;  /* 0x000000000080781c */ /* 0x000fe20002f6e170 */
[----:B------:R-:W-:-:S05]  /*2590*/  FMUL.FTZ R110, R110, R109 ;  /* 0x0000006d6e6e7220 */ /* 0x000fca0000410000 */
[----:B------:R-:W-:-:S05]  /*25a0*/  FSEL R110, R110, RZ, !P5 ;  /* 0x000000ff6e6e7208 */ /* 0x000fca0006800000 */
[----:B------:R-:W-:Y:S01]  /*25b0*/  FFMA.FTZ R87, R110, R19, R83 ;  /* 0x000000136e577223 */ /* 0x000fe20000010053 */
[----:B------:R-:W-:Y:S06]  /*25c0*/  BRA `(.L_x_27258) ;  /* 0x0000001000f47947 */ /* 0x000fec0003800000 */
.L_x_27238:
        /* <DEDUP_REMOVED lines=13> */
[----:B------:R-:W-:Y:S02]  /*26a0*/  @P0 IMAD.MOV.U32 R118, RZ, RZ, R3 ;  /* 0x000000ffff760224 */ /* 0x000fe400078e0003 */
[----:B------:R-:W-:Y:S01]  /*26b0*/  @P0 IMAD.MOV.U32 R110, RZ, RZ, R5 ;  /* 0x000000ffff6e0224 */ /* 0x000fe200078e0005 */
[----:B------:R-:W-:Y:S06]  /*26c0*/  BRA `(.L_x_27260) ;  /* 0x0000000000dc7947 */ /* 0x000fec0003800000 */
.L_x_27261:
        /* <DEDUP_REMOVED lines=13> */
.L_x_27263:
[----:B------:R-:W-:Y:S05]  /*27a0*/  BSYNC.RECONVERGENT B3 ;  /* 0x0000000000037941 */ /* 0x000fea0003800200 */
.L_x_27262:
        /* <DEDUP_REMOVED lines=34> */
[----:B------:R-:W-:Y:S01]  /*29d0*/  IMAD.MOV.U32 R111, RZ, RZ, RZ ;  /* 0x000000ffff6f7224 */ /* 0x000fe200078e00ff */
[----:B------:R-:W-:Y:S01]  /*29e0*/  LOP3.LUT R119, R4, UR29, R119, 0x96, !PT ;  /* 0x0000001d04777c12 */ /* 0x000fe2000f8e9677 */
[----:B------:R-:W-:-:S05]  /*29f0*/  IMAD.WIDE.U32 R4, R5, -0x326172a9, RZ ;  /* 0xcd9e8d5705047825 */ /* 0x000fca00078e00ff */
[----:B------:R-:W-:Y:S01]  /*2a00*/  LOP3.LUT R5, R118, UR31, R5, 0x96, !PT ;  /* 0x0000001f76057c12 */ /* 0x000fe2000f8e9605 */
[----:B------:R-:W-:-:S05]  /*2a10*/  IMAD.WIDE.U32 R118, R119, -0x2daee0ad, RZ ;  /* 0xd2511f5377767825 */ /* 0x000fca00078e00ff */
[----:B------:R-:W-:Y:S02]  /*2a20*/  LOP3.LUT R6, R110, UR32, R119, 0x96, !PT ;  /* 0x000000206e067c12 */ /* 0x000fe4000f8e9677 */
[----:B------:R-:W-:-:S07]  /*2a30*/  MOV R110, R3 ;  /* 0x00000003006e7202 */ /* 0x000fce0000000f00 */
.L_x_27260:
[----:B------:R-:W-:Y:S05]  /*2a40*/  BSYNC.RECONVERGENT B2 ;  /* 0x0000000000027941 */ /* 0x000fea0003800200 */
.L_x_27259:
[----:B------:R-:W0:Y:S01]  /*2a50*/  LDC R109, c[0x0][0x408] ;  /* 0x00010200ff6d7b82 */ /* 0x000e220000000800 */
[----:B------:R-:W-:Y:S01]  /*2a60*/  I2FP.F32.U32 R0, R110 ;  /* 0x0000006e00007245 */ /* 0x000fe20000201000 */
[----:B------:R-:W-:Y:S01]  /*2a70*/  IMAD.MOV.U32 R3, RZ, RZ, 0x2f800000 ;  /* 0x2f800000ff037424 */ /* 0x000fe200078e00ff */
[----:B------:R-:W-:Y:S01]  /*2a80*/  ISETP.NE.AND P2, PT, R111, 0x1, PT ;  /* 0x000000016f00780c */ /* 0x000fe20003f45270 */
[----:B-----5:R-:W-:Y:S01]  /*2a90*/  FMUL.FTZ R84, R84, R108 ;  /* 0x0000006c54547220 */ /* 0x020fe20000410000 */
[----:B------:R-:W-:Y:S01]  /*2aa0*/  BSSY.RECONVERGENT B2, `(.L_x_27264) ;  /* 0x000004a000027945 */ /* 0x000fe20003800200 */
[----:B------:R-:W-:Y:S02]  /*2ab0*/  FFMA.FTZ R0, R0, R3, 1.1641532182693481445e-10 ;  /* 0x2f00000000007423 */ /* 0x000fe40000010003 */
[----:B------:R-:W1:Y:S01]  /*2ac0*/  LDC R119, c[0x0][0x404] ;  /* 0x00010100ff777b82 */ /* 0x000e620000000800 */
[----:B0-----:R-:W-:Y:S02]  /*2ad0*/  FMUL.FTZ R84, R84, R109 ;  /* 0x0000006d54547220 */ /* 0x001fe40000410000 */
[----:B-1----:R-:W-:Y:S01]  /*2ae0*/  FSETP.GTU.FTZ.AND P1, PT, R0, R119, PT ;  /* 0x000000770000720b */ /* 0x002fe20003f3c000 */
        /* <DEDUP_REMOVED lines=13> */
.L_x_27266:
        /* <DEDUP_REMOVED lines=13> */
.L_x_27268:
[----:B------:R-:W-:Y:S05]  /*2c90*/  BSYNC.RECONVERGENT B3 ;  /* 0x0000000000037941 */ /* 0x000fea0003800200 */
.L_x_27267:
        /* <DEDUP_REMOVED lines=42> */
.L_x_27265:
[----:B------:R-:W-:Y:S05]  /*2f40*/  BSYNC.RECONVERGENT B2 ;  /* 0x0000000000027941 */ /* 0x000fea0003800200 */
.L_x_27264:
[----:B------:R-:W-:Y:S01]  /*2f50*/  I2FP.F32.U32 R0, R0 ;  /* 0x0000000000007245 */ /* 0x000fe20000201000 */
[----:B------:R-:W-:Y:S01]  /*2f60*/  BSSY.RECONVERGENT B2, `(.L_x_27269) ;  /* 0x000004b000027945 */ /* 0x000fe20003800200 */
[----:B------:R-:W-:Y:S01]  /*2f70*/  ISETP.NE.AND P3, PT, R84, 0x1, PT ;  /* 0x000000015400780c */ /* 0x000fe20003f65270 */
[----:B------:R-:W-:Y:S02]  /*2f80*/  IMAD.MOV.U32 R110, RZ, RZ, 0x2 ;  /* 0x00000002ff6e7424 */ /* 0x000fe400078e00ff */
[----:B------:R-:W-:-:S05]  /*2f90*/  FFMA.FTZ R0, R0, R3, 1.1641532182693481445e-10 ;  /* 0x2f00000000007423 */ /* 0x000fca0000010003 */
[----:B------:R-:W-:Y:S01]  /*2fa0*/  FSETP.GTU.FTZ.AND P2, PT, R0, R119, PT ;  /* 0x000000770000720b */ /* 0x000fe20003f5c000 */
[----:B------:R-:W-:-:S03]  /*2fb0*/  FMUL.FTZ R0, R85, R108 ;  /* 0x0000006c55007220 */ /* 0x000fc60000410000 */
[----:B------:R-:W-:Y:S01]  /*2fc0*/  PLOP3.LUT P1, PT, P2, PT, PT, 0x8, 0x80 ;  /* 0x000000000080781c */ /* 0x000fe2000172e170 */
[----:B------:R-:W-:-:S05]  /*2fd0*/  FMUL.FTZ R0, R0, R109 ;  /* 0x0000006d00007220 */ /* 0x000fca0000410000 */
        /* <DEDUP_REMOVED lines=11> */
.L_x_27271:
        /* <DEDUP_REMOVED lines=13> */
.L_x_27273:
[----:B------:R-:W-:Y:S05]  /*3160*/  BSYNC.RECONVERGENT B3 ;  /* 0x0000000000037941 */ /* 0x000fea0003800200 */
.L_x_27272:
        /* <DEDUP_REMOVED lines=41> */
[----:B------:R-:W-:-:S07]  /*3400*/  MOV R118, R84 ;  /* 0x0000005400767202 */ /* 0x000fce0000000f00 */
.L_x_27270:
[----:B------:R-:W-:Y:S05]  /*3410*/  BSYNC.RECONVERGENT B2 ;  /* 0x0000000000027941 */ /* 0x000fea0003800200 */
.L_x_27269:
[----:B------:R-:W-:Y:S01]  /*3420*/  ISETP.NE.AND P5, PT, R110, 0x1, PT ;  /* 0x000000016e00780c */ /* 0x000fe20003fa5270 */
[----:B------:R-:W-:Y:S01]  /*3430*/  FMUL.FTZ R86, R86, R108 ;  /* 0x0000006c56567220 */ /* 0x000fe20000410000 */
[----:B------:R-:W-:Y:S01]  /*3440*/  I2FP.F32.U32 R0, R0 ;  /* 0x0000000000007245 */ /* 0x000fe20000201000 */
[----:B------:R-:W-:Y:S01]  /*3450*/  BSSY.RECONVERGENT B2, `(.L_x_27274) ;  /* 0x0000049000027945 */ /* 0x000fe20003800200 */
[----:B------:R-:W-:Y:S01]  /*3460*/  MOV R85, R4 ;  /* 0x0000000400557202 */ /* 0x000fe20000000f00 */
[----:B------:R-:W-:Y:S02]  /*3470*/  FMUL.FTZ R86, R86, R109 ;  /* 0x0000006d56567220 */ /* 0x000fe40000410000 */
[----:B------:R-:W-:-:S05]  /*3480*/  FFMA.FTZ R0, R0, R3, 1.1641532182693481445e-10 ;  /* 0x2f00000000007423 */ /* 0x000fca0000010003 */
        /* <DEDUP_REMOVED lines=13> */
.L_x_27276:
        /* <DEDUP_REMOVED lines=13> */
.L_x_27278:
[----:B------:R-:W-:Y:S05]  /*3630*/  BSYNC.RECONVERGENT B3 ;  /* 0x0000000000037941 */ /* 0x000fea0003800200 */
.L_x_27277:
        /* <DEDUP_REMOVED lines=42> */
.L_x_27275:
[----:B------:R-:W-:Y:S05]  /*38e0*/  BSYNC.RECONVERGENT B2 ;  /* 0x0000000000027941 */ /* 0x000fea0003800200 */
.L_x_27274:
[----:B------:R-:W-:Y:S01]  /*38f0*/  I2FP.F32.U32 R84, R85 ;  /* 0x0000005500547245 */ /* 0x000fe20000201000 */
[----:B------:R-:W-:Y:S01]  /*3900*/  FMUL.FTZ R85, R120, R17 ;  /* 0x0000001178557220 */ /* 0x000fe20000410000 */
[----:B------:R-:W-:-:S03]  /*3910*/  FMUL.FTZ R86, R123, R18 ;  /* 0x000000127b567220 */ /* 0x000fc60000410000 */
[----:B------:R-:W-:-:S05]  /*3920*/  FFMA.FTZ R84, R84, R3, 1.1641532182693481445e-10 ;  /* 0x2f00000054547423 */ /* 0x000fca0000010003 */
[----:B------:R-:W-:Y:S01]  /*3930*/  FSETP.GTU.FTZ.AND P5, PT, R84, R119, PT ;  /* 0x000000775400720b */ /* 0x000fe20003fbc000 */
[----:B------:R-:W-:-:S03]  /*3940*/  FMUL.FTZ R84, R87, R108 ;  /* 0x0000006c57547220 */ /* 0x000fc60000410000 */
[----:B------:R-:W-:Y:S01]  /*3950*/  PLOP3.LUT P3, PT, P5, PT, PT, 0x8, 0x80 ;  /* 0x000000000080781c */ /* 0x000fe20002f6e170 */
[----:B------:R-:W-:-:S05]  /*3960*/  FMUL.FTZ R84, R84, R109 ;  /* 0x0000006d54547220 */ /* 0x000fca0000410000 */
[----:B------:R-:W-:Y:S01]  /*3970*/  FSEL R110, R84, RZ, !P5 ;  /* 0x000000ff546e7208 */ /* 0x000fe20006800000 */
[----:B------:R-:W-:-:S04]  /*3980*/  FMUL.FTZ R84, R121, R16 ;  /* 0x0000001079547220 */ /* 0x000fc80000410000 */
[----:B------:R-:W-:-:S07]  /*3990*/  FMUL.FTZ R87, R110, R19 ;  /* 0x000000136e577220 */ /* 0x000fce0000410000 */
.L_x_27258:
        /* <DEDUP_REMOVED lines=9> */
[----:B------:R-:W-:Y:S02]  /*3a30*/  IMAD.MOV.U32 R3, RZ, RZ, R118 ;  /* 0x000000ffff037224 */ /* 0x000fe400078e0076 */
[----:B0-----:R-:W-:-:S05]  /*3a40*/  IMAD.WIDE.U32 R120, R117, 0x10, R120 ;  /* 0x0000001075787825 */ /* 0x001fca00078e0078 */
[----:B------:R0:W-:Y:S01]  /*3a50*/  STG.E.128 desc[UR8][R120.64], R84 ;  /* 0x0000005478007986 */ /* 0x0001e2000c101d08 */
[----:B-1----:R-:W-:-:S05]  /*3a60*/  IMAD.WIDE.U32 R110, R117, 0x4, R110 ;  /* 0x00000004756e7825 */ /* 0x002fca00078e006e */
[----:B------:R0:W-:Y:S02]  /*3a70*/  STG.E desc[UR8][R110.64], R119 ;  /* 0x000000776e007986 */ /* 0x0001e4000c101908 */
.L_x_27237:
[----:B------:R-:W-:Y:S05]  /*3a80*/  BSYNC.RECONVERGENT B1 ;  /* 0x0000000000017941 */ /* 0x000fea0003800200 */
.L_x_27236:
        /* <DEDUP_REMOVED lines=8> */
[----:B0-----:R-:W-:-:S04]  /*3b10*/  IMAD.WIDE.U32 R90, R109, 0x10, R90 ;  /* 0x000000106d5a7825 */ /* 0x001fc800078e005a */
[----:B-1----:R-:W-:Y:S02]  /*3b20*/  @P0 IMAD.WIDE.U32 R110, R109, 0x10, R88 ;  /* 0x000000106d6e0825 */ /* 0x002fe400078e0058 */
[----:B------:R-:W5:Y:S04]  /*3b30*/  LDG.E.128 R88, desc[UR8][R90.64] ;  /* 0x000000085a587981 */ /* 0x000f68000c1e1d00 */
[----:B------:R0:W5:Y:S01]  /*3b40*/  @P0 LDG.E.128 R80, desc[UR8][R110.64] ;  /* 0x000000086e500981 */ /* 0x000162000c1e1d00 */
[----:B------:R-:W-:Y:S05]  /*3b50*/  @!P0 BRA `(.L_x_27281) ;  /* 0x0000001000f88947 */ /* 0x000fea0003800000 */
[----:B------:R-:W-:Y:S01]  /*3b60*/  ISETP.NE.AND P0, PT, R0, 0x1, PT ;  /* 0x000000010000780c */ /* 0x000fe20003f05270 */
[----:B------:R-:W-:Y:S01]  /*3b70*/  BSSY.RECONVERGENT B2, `(.L_x_27282) ;  /* 0x0000046000027945 */ /* 0x000fe20003800200 */
[----:B------:R-:W-:Y:S02]  /*3b80*/  HFMA2 R121, -RZ, RZ, 0, 1.1920928955078125e-07 ;  /* 0x00000002ff797431 */ /* 0x000fe400000001ff */
[----:B------:R-:W-:Y:S02]  /*3b90*/  IMAD.MOV.U32 R118, RZ, RZ, R4 ;  /* 0x000000ffff767224 */ /* 0x000fe400078e0004 */
[----:B0-----:R-:W-:-:S07]  /*3ba0*/  IMAD.MOV.U32 R110, RZ, RZ, R3 ;  /* 0x000000ffff6e7224 */ /* 0x001fce00078e0003 */
[----:B------:R-:W-:Y:S05]  /*3bb0*/  @!P0 BRA `(.L_x_27283) ;  /* 0x0000000400048947 */ /* 0x000fea0003800000 */
[----:B------:R-:W-:-:S13]  /*3bc0*/  ISETP.NE.AND P0, PT, R0, 0x3, PT ;  /* 0x000000030000780c */ /* 0x000fda0003f05270 */
[----:B------:R-:W-:Y:S05]  /*3bd0*/  @!P0 BRA `(.L_x_27284) ;  /* 0x0000000000208947 */ /* 0x000fea0003800000 */
[----:B------:R-:W-:-:S13]  /*3be0*/  ISETP.NE.AND P0, PT, R0, 0x2, PT ;  /* 0x000000020000780c */ /* 0x000fda0003f05270 */
[----:B------:R-:W-:Y:S01]  /*3bf0*/  @!P0 MOV R121, 0x3 ;  /* 0x0000000300798802 */ /* 0x000fe20000000f00 */
[----:B------:R-:W-:Y:S01]  /*3c00*/  @!P0 IMAD.MOV.U32 R110, RZ, RZ, R3 ;  /* 0x000000ffff6e8224 */ /* 0x000fe200078e0003 */
[----:B------:R-:W-:Y:S01]  /*3c10*/  @P0 MOV R110, R3 ;  /* 0x00000003006e0202 */ /* 0x000fe20000000f00 */
[----:B------:R-:W-:Y:S02]  /*3c20*/  @!P0 IMAD.MOV.U32 R118, RZ, RZ, R6 ;  /* 0x000000ffff768224 */ /* 0x000fe400078e0006 */
[----:B------:R-:W-:Y:S02]  /*3c30*/  @P0 VIADD R121, R0, 0x1 ;  /* 0x0000000100790836 */ /* 0x000fe40000000000 */
[----:B------:R-:W-:Y:S01]  /*3c40*/  @P0 IMAD.MOV.U32 R118, RZ, RZ, R5 ;  /* 0x000000ffff760224 */ /* 0x000fe200078e0005 */
[----:B------:R-:W-:Y:S06]  /*3c50*/  BRA `(.L_x_27283) ;  /* 0x0000000000dc7947 */ /* 0x000fec0003800000 */
.L_x_27284:
        /* <DEDUP_REMOVED lines=13> */
.L_x_27286:
[----:B------:R-:W-:Y:S05]  /*3d30*/  BSYNC.RECONVERGENT B3 ;  /* 0x0000000000037941 */ /* 0x000fea0003800200 */
.L_x_27285:
        /* <DEDUP_REMOVED lines=40> */
[----:B------:R-:W-:-:S07]  /*3fc0*/  IMAD.MOV.U32 R118, RZ, RZ, R3 ;  /* 0x000000ffff767224 */ /* 0x000fce00078e0003 */
.L_x_27283:
[----:B------:R-:W-:Y:S05]  /*3fd0*/  BSYNC.RECONVERGENT B2 ;  /* 0x0000000000027941 */ /* 0x000fea0003800200 */
.L_x_27282:
        /* <DEDUP_REMOVED lines=10> */
[----:B-1----:R-:W-:Y:S01]  /*4080*/  FSETP.GTU.FTZ.AND P0, PT, R0, R3, PT ;  /* 0x000000030000720b */ /* 0x002fe20003f1c000 */
        /* <DEDUP_REMOVED lines=13> */
.L_x_27289:
        /* <DEDUP_REMOVED lines=13> */
.L_x_27291:
[----:B------:R-:W-:Y:S05]  /*4230*/  BSYNC.RECONVERGENT B3 ;  /* 0x0000000000037941 */ /* 0x000fea0003800200 */
.L_x_27290:
        /* <DEDUP_REMOVED lines=39> */
[----:B------:R-:W-:-:S04]  /*44b0*/  MOV R110, R118 ;  /* 0x00000076006e7202 */ /* 0x000fc80000000f00 */
[----:B------:R-:W-:Y:S01]  /*44c0*/  LOP3.LUT R5, R122, UR31, R5, 0x96, !PT ;  /* 0x0000001f7a057c12 */ /* 0x000fe2000f8e9605 */
[----:B------:R-:W-:-:S07]  /*44d0*/  IMAD.MOV.U32 R122, RZ, RZ, RZ ;  /* 0x000000ffff7a7224 */ /* 0x000fce00078e00ff */
.L_x_27288:
[----:B------:R-:W-:Y:S05]  /*44e0*/  BSYNC.RECONVERGENT B2 ;  /* 0x0000000000027941 */ /* 0x000fea0003800200 */
.L_x_27287:
        /* <DEDUP_REMOVED lines=21> */
.L_x_27294:
        /* <DEDUP_REMOVED lines=13> */
.L_x_27296:
[----:B------:R-:W-:Y:S05]  /*4710*/  BSYNC.RECONVERGENT B3 ;  /* 0x0000000000037941 */ /* 0x000fea0003800200 */
.L_x_27295:
        /* <DEDUP_REMOVED lines=40> */
[----:B------:R-:W-:Y:S01]  /*49a0*/  IMAD.MOV.U32 R118, RZ, RZ, RZ ;  /* 0x000000ffff767224 */ /* 0x000fe200078e00ff */
[----:B------:R-:W-:-:S07]  /*49b0*/  LOP3.LUT R5, R122, UR31, R5, 0x96, !PT ;  /* 0x0000001f7a057c12 */ /* 0x000fce000f8e9605 */
.L_x_27293:
[----:B------:R-:W-:Y:S05]  /*49c0*/  BSYNC.RECONVERGENT B2 ;  /* 0x0000000000027941 */ /* 0x000fea0003800200 */
.L_x_27292:
        /* <DEDUP_REMOVED lines=21> */
.L_x_27299:
        /* <DEDUP_REMOVED lines=13> */
.L_x_27301:
[----:B------:R-:W-:Y:S05]  /*4bf0*/  BSYNC.RECONVERGENT B3 ;  /* 0x0000000000037941 */ /* 0x000fea0003800200 */
.L_x_27300:
        /* <DEDUP_REMOVED lines=40> */
[----:B------:R-:W-:Y:S01]  /*4e80*/  LOP3.LUT R5, R122, UR31, R5, 0x96, !PT ;  /* 0x0000001f7a057c12 */ /* 0x000fe2000f8e9605 */
[----:B------:R-:W-:-:S07]  /*4e90*/  IMAD.MOV.U32 R110, RZ, RZ, R118 ;  /* 0x000000ffff6e7224 */ /* 0x000fce00078e0076 */
.L_x_27298:
[----:B------:R-:W-:Y:S05]  /*4ea0*/  BSYNC.RECONVERGENT B2 ;  /* 0x0000000000027941 */ /* 0x000fea0003800200 */
.L_x_27297:
[----:B------:R-:W-:Y:S01]  /*4eb0*/  I2FP.F32.U32 R119, R119 ;  /* 0x0000007700777245 */ /* 0x000fe20000201000 */
[----:B------:R-:W-:-:S04]  /*4ec0*/  FMUL.FTZ R118, R91, R108 ;  /* 0x0000006c5b767220 */ /* 0x000fc80000410000 */
[----:B------:R-:W-:Y:S01]  /*4ed0*/  FFMA.FTZ R120, R119, R120, 1.1641532182693481445e-10 ;  /* 0x2f00000077787423 */ /* 0x000fe20000010078 */
[----:B------:R-:W-:-:S04]  /*4ee0*/  FMUL.FTZ R118, R118, R111 ;  /* 0x0000006f76767220 */ /* 0x000fc80000410000 */
[----:B------:R-:W-:-:S04]  /*4ef0*/  FSETP.GTU.FTZ.AND P5, PT, R120, R3, PT ;  /* 0x000000037800720b */ /* 0x000fc80003fbc000 */
[----:B------:R-:W-:Y:S02]  /*4f00*/  FSEL R118, R118, RZ, !P5 ;  /* 0x000000ff76767208 */ /* 0x000fe40006800000 */
[----:B------:R-:W-:-:S03]  /*4f10*/  PLOP3.LUT P3, PT, P5, PT, PT, 0x8, 0x80 ;  /* 0x000000000080781c */ /* 0x000fc60002f6e170 */
[----:B------:R-:W-:Y:S01]  /*4f20*/  FFMA.FTZ R91, R118, R31, R83 ;  /* 0x0000001f765b7223 */ /* 0x000fe20000010053 */
[----:B------:R-:W-:Y:S09]  /*4f30*/  BRA `(.L_x_27302) ;  /* 0x0000001000f47947 */ /* 0x000ff20003800000 */
.L_x_27281:
        /* <DEDUP_REMOVED lines=16> */
.L_x_27305:
        /* <DEDUP_REMOVED lines=13> */
.L_x_27307:
[----:B------:R-:W-:Y:S05]  /*5110*/  BSYNC.RECONVERGENT B3 ;  /* 0x0000000000037941 */ /* 0x000fea0003800200 */
.L_x_27306:
        /* <DEDUP_REMOVED lines=41> */
.L_x_27304:
[----:B------:R-:W-:Y:S05]  /*53b0*/  BSYNC.RECONVERGENT B2 ;  /* 0x0000000000027941 */ /* 0x000fea0003800200 */
.L_x_27303:
        /* <DEDUP_REMOVED lines=9> */
[----:B-1----:R-:W-:-:S02]  /*5450*/  FSETP.GTU.FTZ.AND P1, PT, R0, R3, PT ;  /* 0x000000030000720b */ /* 0x002fc40003f3c000 */
        /* <DEDUP_REMOVED lines=13> */
.L_x_27310:
        /* <DEDUP_REMOVED lines=13> */
.L_x_27312:
[----:B------:R-:W-:Y:S05]  /*5600*/  BSYNC.RECONVERGENT B3 ;  /* 0x0000000000037941 */ /* 0x000fea0003800200 */
.L_x_27311:
        /* <DEDUP_REMOVED lines=41> */
[----:B------:R-:W-:-:S07]  /*58a0*/  LOP3.LUT R5, R122, UR31, R5, 0x96, !PT ;  /* 0x0000001f7a057c12 */ /* 0x000fce000f8e9605 */
.L_x_27309:
[----:B------:R-:W-:Y:S05]  /*58b0*/  BSYNC.RECONVERGENT B2 ;  /* 0x0000000000027941 */ /* 0x000fea0003800200 */
.L_x_27308:
[----:B------:R-:W-:Y:S01]  /*58c0*/  I2FP.F32.U32 R121, R0 ;  /* 0x0000000000797245 */ /* 0x000fe20000201000 */
[----:B------:R-:W-:Y:S01]  /*58d0*/  BSSY.RECONVERGENT B2, `(.L_x_27313) ;  /* 0x000004b000027945 */ /* 0x000fe20003800200 */
[----:B------:R-:W-:Y:S01]  /*58e0*/  ISETP.NE.AND P3, PT, R88, 0x1, PT ;  /* 0x000000015800780c */ /* 0x000fe20003f65270 */
[----:B------:R-:W-:Y:S02]  /*58f0*/  HFMA2 R122, -RZ, RZ, 0, 1.1920928955078125e-07 ;  /* 0x00000002ff7a7431 */ /* 0x000fe400000001ff */
        /* <DEDUP_REMOVED lines=16> */
.L_x_27315:
        /* <DEDUP_REMOVED lines=13> */
.L_x_27317:
[----:B------:R-:W-:Y:S05]  /*5ad0*/  BSYNC.RECONVERGENT B3 ;  /* 0x0000000000037941 */ /* 0x000fea0003800200 */
.L_x_27316:
        /* <DEDUP_REMOVED lines=41> */
[----:B------:R-:W-:-:S07]  /*5d70*/  HFMA2 R122, -RZ, RZ, 0, 0 ;  /* 0x00000000ff7a7431 */ /* 0x000fce00000001ff */
.L_x_27314:
[----:B------:R-:W-:Y:S05]  /*5d80*/  BSYNC.RECONVERGENT B2 ;  /* 0x0000000000027941 */ /* 0x000fea0003800200 */
.L_x_27313:
[----:B------:R-:W-:Y:S01]  /*5d90*/  ISETP.NE.AND P5, PT, R122, 0x1, PT ;  /* 0x000000017a00780c */ /* 0x000fe20003fa5270 */
[----:B------:R-:W-:Y:S01]  /*5da0*/  FMUL.FTZ R90, R90, R108 ;  /* 0x0000006c5a5a7220 */ /* 0x000fe20000410000 */
[----:B------:R-:W-:Y:S01]  /*5db0*/  I2FP.F32.U32 R89, R0 ;  /* 0x0000000000597245 */ /* 0x000fe20000201000 */
[----:B------:R-:W-:Y:S02]  /*5dc0*/  BSSY.RECONVERGENT B2, `(.L_x_27318) ;  /* 0x0000049000027945 */ /* 0x000fe40003800200 */
[----:B------:R-:W-:Y:S02]  /*5dd0*/  FMUL.FTZ R90, R90, R111 ;  /* 0x0000006f5a5a7220 */ /* 0x000fe40000410000 */
[----:B------:R-:W-:Y:S01]  /*5de0*/  FFMA.FTZ R0, R89, R118, 1.1641532182693481445e-10 ;  /* 0x2f00000059007423 */ /* 0x000fe20000010076 */
[----:B------:R-:W-:-:S04]  /*5df0*/  IMAD.MOV.U32 R89, RZ, RZ, R4 ;  /* 0x000000ffff597224 */ /* 0x000fc800078e0004 */
        /* <DEDUP_REMOVED lines=13> */
.L_x_27320:
        /* <DEDUP_REMOVED lines=13> */
.L_x_27322:
[----:B------:R-:W-:Y:S05]  /*5fa0*/  BSYNC.RECONVERGENT B3 ;  /* 0x0000000000037941 */ /* 0x000fea0003800200 */
.L_x_27321:
        /* <DEDUP_REMOVED lines=41> */
[----:B------:R-:W-:-:S07]  /*6240*/  MOV R110, R88 ;  /* 0x00000058006e7202 */ /* 0x000fce0000000f00 */
.L_x_27319:
[----:B------:R-:W-:Y:S05]  /*6250*/  BSYNC.RECONVERGENT B2 ;  /* 0x0000000000027941 */ /* 0x000fea0003800200 */
.L_x_27318:
[----:B------:R-:W-:Y:S01]  /*6260*/  I2FP.F32.U32 R89, R89 ;  /* 0x0000005900597245 */ /* 0x000fe20000201000 */
[----:B------:R-:W-:Y:S01]  /*6270*/  FMUL.FTZ R88, R91, R108 ;  /* 0x0000006c5b587220 */ /* 0x000fe20000410000 */
[----:B------:R-:W-:-:S03]  /*6280*/  FMUL.FTZ R90, R121, R30 ;  /* 0x0000001e795a7220 */ /* 0x000fc60000410000 */
[----:B------:R-:W-:Y:S01]  /*6290*/  FFMA.FTZ R118, R89, R118, 1.1641532182693481445e-10 ;  /* 0x2f00000059767423 */ /* 0x000fe20000010076 */
[----:B------:R-:W-:Y:S01]  /*62a0*/  FMUL.FTZ R88, R88, R111 ;  /* 0x0000006f58587220 */ /* 0x000fe20000410000 */
[----:B------:R-:W-:-:S03]  /*62b0*/  FMUL.FTZ R89, R120, R29 ;  /* 0x0000001d78597220 */ /* 0x000fc60000410000 */
[----:B------:R-:W-:-:S04]  /*62c0*/  FSETP.GTU.FTZ.AND P5, PT, R118, R3, PT ;  /* 0x000000037600720b */ /* 0x000fc80003fbc000 */
[----:B------:R-:W-:Y:S01]  /*62d0*/  FSEL R118, R88, RZ, !P5 ;  /* 0x000000ff58767208 */ /* 0x000fe20006800000 */
[----:B------:R-:W-:Y:S01]  /*62e0*/  FMUL.FTZ R88, R119, R28 ;  /* 0x0000001c77587220 */ /* 0x000fe20000410000 */
[----:B------:R-:W-:-:S03]  /*62f0*/  PLOP3.LUT P3, PT, P5, PT, PT, 0x8, 0x80 ;  /* 0x000000000080781c */ /* 0x000fc60002f6e170 */
[----:B------:R-:W-:-:S10]  /*6300*/  FMUL.FTZ R91, R118, R31 ;  /* 0x0000001f765b7220 */ /* 0x000fd40000410000 */
.L_x_27302:
        /* <DEDUP_REMOVED lines=14> */
.L_x_27280:
[----:B------:R-:W-:Y:S05]  /*63f0*/  BSYNC.RECONVERGENT B1 ;  /* 0x0000000000017941 */ /* 0x000fea0003800200 */
.L_x_27279:
[----:B------:R-:W-:Y:S01]  /*6400*/  ISETP.GE.U32.AND P0, PT, R114, 0x60, PT ;  /* 0x000000607200780c */ /* 0x000fe20003f06070 */
[----:B------:R-:W-:Y:S03]  /*6410*/  BSSY.RECONVERGENT B1, `(.L_x_27323) ;  /* 0x0000295000017945 */ /* 0x000fe60003800200 */
[----:B------:R-:W-:-:S09]  /*6420*/  P2R R110, PR, RZ, 0x1 ;  /* 0x00000001ff6e7803 */ /* 0x000fd20000000000 */
[----:B------:R-:W-:Y:S05]  /*6430*/  @!P0 BRA `(.L_x_27324) ;  /* 0x0000002800488947 */ /* 0x000fea0003800000 */
[----:B------:R-:W-:Y:S01]  /*6440*/  ISETP.NE.U32.AND P0, PT, RZ, UR12, PT ;  /* 0x0000000cff007c0c */ /* 0x000fe2000bf05070 */
[----:B------:R-:W1:Y:S03]  /*6450*/  LDC.64 R94, c[0x0][0x390] ;  /* 0x0000e400ff5e7b82 */ /* 0x000e660000000a00 */
[----:B------:R-:W-:-:S13]  /*6460*/  ISETP.NE.AND.EX P0, PT, RZ, UR13, PT, P0 ;  /* 0x0000000dff007c0c */ /* 0x000fda000bf05300 */
[----:B------:R-:W0:Y:S01]  /*6470*/  @P0 LDC.64 R92, c[0x0][0x3a0] ;  /* 0x0000e800ff5c0b82 */ /* 0x000e220000000a00 */
[----:B-1----:R-:W-:-:S04]  /*6480*/  IMAD.WIDE.U32 R94, R109, 0x10, R94 ;  /* 0x000000106d5e7825 */ /* 0x002fc800078e005e */
[----:B0-----:R-:W-:Y:S02]  /*6490*/  @P0 IMAD.WIDE.U32 R110, R109, 0x10, R92 ;  /* 0x000000106d6e0825 */ /* 0x001fe400078e005c */
[----:B------:R-:W5:Y:S04]  /*64a0*/  LDG.E.128 R92, desc[UR8][R94.64] ;  /* 0x000000085e5c7981 */ /* 0x000f68000c1e1d00 */
        /* <DEDUP_REMOVED lines=18> */
.L_x_27328:
        /* <DEDUP_REMOVED lines=8> */
[----:B------:R-:W-:Y:S01]  /*6650*/  @!P0 MOV R7, RZ ;  /* 0x000000ff00078202 */ /* 0x000fe20000000f00 */
[----:B------:R-:W-:-:S03]  /*6660*/  @!P0 VIADD R0, R2, 0x1 ;  /* 0x0000000102008836 */ /* 0x000fc60000000000 */
[----:B------:R-:W-:-:S13]  /*6670*/  ISETP.NE.AND P1, PT, R113, RZ, !P0 ;  /* 0x000000ff7100720c */ /* 0x000fda0004725270 */
[----:B------:R-:W-:-:S05]  /*6680*/  @P1 IADD3 R0, PT, PT, R2, RZ, RZ ;  /* 0x000000ff02001210 */ /* 0x000fca0007ffe0ff */
[----:B------:R-:W-:-:S07]  /*6690*/  @!P0 IMAD.MOV.U32 R2, RZ, RZ, R0 ;  /* 0x000000ffff028224 */ /* 0x000fce00078e0000 */
.L_x_27330:
[----:B------:R-:W-:Y:S05]  /*66a0*/  BSYNC.RECONVERGENT B3 ;  /* 0x0000000000037941 */ /* 0x000fea0003800200 */
.L_x_27329:
        /* <DEDUP_REMOVED lines=41> */
.L_x_27327:
[----:B------:R-:W-:Y:S05]  /*6940*/  BSYNC.RECONVERGENT B2 ;  /* 0x0000000000027941 */ /* 0x000fea0003800200 */
.L_x_27326:
[----:B------:R-:W0:Y:S01]  /*6950*/  LDC R111, c[0x0][0x408] ;  /* 0x00010200ff6f7b82 */ /* 0x000e220000000800 */
[----:B------:R-:W-:Y:S01]  /*6960*/  I2FP.F32.U32 R119, R118 ;  /* 0x0000007600777245 */ /* 0x000fe20000201000 */
[----:B------:R-:W-:Y:S01]  /*6970*/  IMAD.MOV.U32 R120, RZ, RZ, 0x2f800000 ;  /* 0x2f800000ff787424 */ /* 0x000fe200078e00ff */
[----:B------:R-:W-:Y:S01]  /*6980*/  ISETP.NE.AND P1, PT, R121, 0x1, PT ;  /* 0x000000017900780c */ /* 0x000fe20003f25270 */
[----:B-----5:R-:W-:Y:S01]  /*6990*/  FMUL.FTZ R92, R92, R108 ;  /* 0x0000006c5c5c7220 */ /* 0x020fe20000410000 */
[----:B------:R-:W-:Y:S01]  /*69a0*/  BSSY.RECONVERGENT B2, `(.L_x_27331) ;  /* 0x000004b000027945 */ /* 0x000fe20003800200 */
[----:B------:R-:W-:Y:S01]  /*69b0*/  FFMA.FTZ R0, R119, R120, 1.1641532182693481445e-10 ;  /* 0x2f00000077007423 */ /* 0x000fe20000010078 */
[----:B------:R-:W-:Y:S01]  /*69c0*/  HFMA2 R122, -RZ, RZ, 0, 1.1920928955078125e-07 ;  /* 0x00000002ff7a7431 */ /* 0x000fe200000001ff */
[----:B------:R-:W1:Y:S01]  /*69d0*/  LDC R3, c[0x0][0x404] ;  /* 0x00010100ff037b82 */ /* 0x000e620000000800 */
[----:B0-----:R-:W-:Y:S02]  /*69e0*/  FMUL.FTZ R92, R92, R111 ;  /* 0x0000006f5c5c7220 */ /* 0x001fe40000410000 */
        /* <DEDUP_REMOVED lines=14> */
.L_x_27333:
        /* <DEDUP_REMOVED lines=13> */
.L_x_27335:
[----:B------:R-:W-:Y:S05]  /*6ba0*/  BSYNC.RECONVERGENT B3 ;  /* 0x0000000000037941 */ /* 0x000fea0003800200 */
.L_x_27334:
        /* <DEDUP_REMOVED lines=42> */
.L_x_27332:
[----:B------:R-:W-:Y:S05]  /*6e50*/  BSYNC.RECONVERGENT B2 ;  /* 0x0000000000027941 */ /* 0x000fea0003800200 */
.L_x_27331:
        /* <DEDUP_REMOVED lines=21> */
.L_x_27338:
        /* <DEDUP_REMOVED lines=13> */
.L_x_27340:
[----:B------:R-:W-:Y:S05]  /*7080*/  BSYNC.RECONVERGENT B3 ;  /* 0x0000000000037941 */ /* 0x000fea0003800200 */
.L_x_27339:
        /* <DEDUP_REMOVED lines=41> */
[----:B------:R-:W-:-:S07]  /*7320*/  LOP3.LUT R5, R122, UR31, R5, 0x96, !PT ;  /* 0x0000001f7a057c12 */ /* 0x000fce000f8e9605 */
.L_x_27337:
[----:B------:R-:W-:Y:S05]  /*7330*/  BSYNC.RECONVERGENT B2 ;  /* 0x0000000000027941 */ /* 0x000fea0003800200 */
.L_x_27336:
        /* <DEDUP_REMOVED lines=21> */
.L_x_27343:
        /* <DEDUP_REMOVED lines=13> */
.L_x_27345:
[----:B------:R-:W-:Y:S05]  /*7560*/  BSYNC.RECONVERGENT B3 ;  /* 0x0000000000037941 */ /* 0x000fea0003800200 */
.L_x_27344:
        /* <DEDUP_REMOVED lines=42> */
.L_x_27342:
[----:B------:R-:W-:Y:S05]  /*7810*/  BSYNC.RECONVERGENT B2 ;  /* 0x0000000000027941 */ /* 0x000fea0003800200 */
.L_x_27341:
        /* <DEDUP_REMOVED lines=9> */
.L_x_27325:
        /* <DEDUP_REMOVED lines=16> */
.L_x_27349:
        /* <DEDUP_REMOVED lines=13> */
.L_x_27351:
[----:B------:R-:W-:Y:S05]  /*7a80*/  BSYNC.RECONVERGENT B3 ;  /* 0x0000000000037941 */ /* 0x000fea0003800200 */
.L_x_27350:
        /* <DEDUP_REMOVED lines=40> */
[----:B------:R-:W-:-:S07]  /*7d10*/  MOV R118, R3 ;  /* 0x0000000300767202 */ /* 0x000fce0000000f00 */
.L_x_27348:
[----:B------:R-:W-:Y:S05]  /*7d20*/  BSYNC.RECONVERGENT B2 ;  /* 0x0000000000027941 */ /* 0x000fea0003800200 */
.L_x_27347:
[----:B------:R-:W0:Y:S01]  /*7d30*/  LDC R111, c[0x0][0x408] ;  /* 0x00010200ff6f7b82 */ /* 0x000e220000000800 */
[----:B------:R-:W-:Y:S01]  /*7d40*/  I2FP.F32.U32 R119, R118 ;  /* 0x0000007600777245 */ /* 0x000fe20000201000 */
[----:B------:R-:W-:Y:S01]  /*7d50*/  HFMA2 R118, -RZ, RZ, 0.1171875, 0 ;  /* 0x2f800000ff767431 */ /* 0x000fe200000001ff */
[----:B------:R-:W-:Y:S01]  /*7d60*/  ISETP.NE.AND P2, PT, R120, 0x1, PT ;  /* 0x000000017800780c */ /* 0x000fe20003f45270 */
[----:B-----5:R-:W-:Y:S01]  /*7d70*/  FMUL.FTZ R92, R92, R108 ;  /* 0x0000006c5c5c7220 */ /* 0x020fe20000410000 */
[----:B------:R-:W-:Y:S02]  /*7d80*/  BSSY.RECONVERGENT B2, `(.L_x_27352) ;  /* 0x000004a000027945 */ /* 0x000fe40003800200 */
[----:B------:R-:W-:Y:S01]  /*7d90*/  FFMA.FTZ R0, R119, R118, 1.1641532182693481445e-10 ;  /* 0x2f00000077007423 */ /* 0x000fe20000010076 */
[----:B------:R-:W1:Y:S01]  /*7da0*/  LDC R3, c[0x0][0x404] ;  /* 0x00010100ff037b82 */ /* 0x000e620000000800 */
[----:B0-----:R-:W-:-:S03]  /*7db0*/  FMUL.FTZ R92, R92, R111 ;  /* 0x0000006f5c5c7220 */ /* 0x001fc60000410000 */
[----:B-1----:R-:W-:Y:S02]  /*7dc0*/  FSETP.GTU.FTZ.AND P1, PT, R0, R3, PT ;  /* 0x000000030000720b */ /* 0x002fe40003f3c000 */
        /* <DEDUP_REMOVED lines=13> */
.L_x_27354:
        /* <DEDUP_REMOVED lines=13> */
.L_x_27356:
[----:B------:R-:W-:Y:S05]  /*7f70*/  BSYNC.RECONVERGENT B3 ;  /* 0x0000000000037941 */ /* 0x000fea0003800200 */
.L_x_27355:
        /* <DEDUP_REMOVED lines=42> */
.L_x_27353:
[----:B------:R-:W-:Y:S05]  /*8220*/  BSYNC.RECONVERGENT B2 ;  /* 0x0000000000027941 */ /* 0x000fea0003800200 */
.L_x_27352:
        /* <DEDUP_REMOVED lines=9> */
[----:B------:R-:W-:Y:S02]  /*82c0*/  FSEL R120, R0, RZ, !P2 ;  /* 0x000000ff00787208 */ /* 0x000fe40005000000 */
        /* <DEDUP_REMOVED lines=10> */
.L_x_27359:
        /* <DEDUP_REMOVED lines=13> */
.L_x_27361:
[----:B------:R-:W-:Y:S05]  /*8440*/  BSYNC.RECONVERGENT B3 ;  /* 0x0000000000037941 */ /* 0x000fea0003800200 */
.L_x_27360:
        /* <DEDUP_REMOVED lines=42> */
.L_x_27358:
[----:B------:R-:W-:Y:S05]  /*86f0*/  BSYNC.RECONVERGENT B2 ;  /* 0x0000000000027941 */ /* 0x000fea0003800200 */
.L_x_27357:
[----:B------:R-:W-:Y:S01]  /*8700*/  I2FP.F32.U32 R93, R0 ;  /* 0x00000000005d7245 */ /* 0x000fe20000201000 */
[----:B------:R-:W-:Y:S01]  /*8710*/  FMUL.FTZ R94, R94, R108 ;  /* 0x0000006c5e5e7220 */ /* 0x000fe20000410000 */
[----:B------:R-:W-:Y:S01]  /*8720*/  ISETP.NE.AND P3, PT, R122, 0x1, PT ;  /* 0x000000017a00780c */ /* 0x000fe20003f65270 */
[----:B------:R-:W-:Y:S02]  /*8730*/  BSSY.RECONVERGENT B2, `(.L_x_27362) ;  /* 0x0000049000027945 */ /* 0x000fe40003800200 */
[----:B------:R-:W-:Y:S01]  /*8740*/  FFMA.FTZ R0, R93, R118, 1.1641532182693481445e-10 ;  /* 0x2f0000005d007423 */ /* 0x000fe20000010076 */
[----:B------:R-:W-:Y:S01]  /*8750*/  FMUL.FTZ R94, R94, R111 ;  /* 0x0000006f5e5e7220 */ /* 0x000fe20000410000 */
[----:B------:R-:W-:-:S03]  /*8760*/  MOV R93, R4 ;  /* 0x00000004005d7202 */ /* 0x000fc60000000f00 */
        /* <DEDUP_REMOVED lines=13> */
.L_x_27364:
        /* <DEDUP_REMOVED lines=13> */
.L_x_27366:
[----:B------:R-:W-:Y:S05]  /*8910*/  BSYNC.RECONVERGENT B3 ;  /* 0x0000000000037941 */ /* 0x000fea0003800200 */
.L_x_27365:
        /* <DEDUP_REMOVED lines=42> */
.L_x_27363:
[----:B------:R-:W-:Y:S05]  /*8bc0*/  BSYNC.RECONVERGENT B2 ;  /* 0x0000000000027941 */ /* 0x000fea0003800200 */
.L_x_27362:
        /* <DEDUP_REMOVED lines=11> */
.L_x_27346:
        /* <DEDUP_REMOVED lines=14> */
.L_x_27324:
[----:B------:R-:W-:Y:S05]  /*8d60*/  BSYNC.RECONVERGENT B1 ;  /* 0x0000000000017941 */ /* 0x000fea0003800200 */
.L_x_27323:
        /* <DEDUP_REMOVED lines=9> */
[----:B0-2---:R-:W-:Y:S02]  /*8e00*/  @P0 IMAD.WIDE.U32 R110, R109, 0x10, R96 ;  /* 0x000000106d6e0825 */ /* 0x005fe400078e0060 */
[----:B------:R-:W5:Y:S04]  /*8e10*/  LDG.E.128 R96, desc[UR8][R98.64] ;  /* 0x0000000862607981 */ /* 0x000f68000c1e1d00 */
[----:B------:R0:W5:Y:S01]  /*8e20*/  @P0 LDG.E.128 R80, desc[UR8][R110.64] ;  /* 0x000000086e500981 */ /* 0x000162000c1e1d00 */
[----:B------:R-:W-:Y:S05]  /*8e30*/  @!P0 BRA `(.L_x_27369) ;  /* 0x0000001000f88947 */ /* 0x000fea0003800000 */
        /* <DEDUP_REMOVED lines=16> */
.L_x_27372:
        /* <DEDUP_REMOVED lines=13> */
.L_x_27374:
[----:B------:R-:W-:Y:S05]  /*9010*/  BSYNC.RECONVERGENT B3 ;  /* 0x0000000000037941 */ /* 0x000fea0003800200 */
.L_x_27373:
        /* <DEDUP_REMOVED lines=41> */
.L_x_27371:
[----:B------:R-:W-:Y:S05]  /*92b0*/  BSYNC.RECONVERGENT B2 ;  /* 0x0000000000027941 */ /* 0x000fea0003800200 */
.L_x_27370:
        /* <DEDUP_REMOVED lines=24> */
.L_x_27377:
        /* <DEDUP_REMOVED lines=13> */
.L_x_27379:
[----:B------:R-:W-:Y:S05]  /*9510*/  BSYNC.RECONVERGENT B3 ;  /* 0x0000000000037941 */ /* 0x000fea0003800200 */
.L_x_27378:
        /* <DEDUP_REMOVED lines=42> */
.L_x_27376:
[----:B------:R-:W-:Y:S05]  /*97c0*/  BSYNC.RECONVERGENT B2 ;  /* 0x0000000000027941 */ /* 0x000fea0003800200 */
.L_x_27375:
        /* <DEDUP_REMOVED lines=21> */
.L_x_27382:
        /* <DEDUP_REMOVED lines=13> */
.L_x_27384:
[----:B------:R-:W-:Y:S05]  /*99f0*/  BSYNC.RECONVERGENT B3 ;  /* 0x0000000000037941 */ /* 0x000fea0003800200 */
.L_x_27383:
        /* <DEDUP_REMOVED lines=40> */
[----:B------:R-:W-:Y:S01]  /*9c80*/  HFMA2 R118, -RZ, RZ, 0, 0 ;  /* 0x00000000ff767431 */ /* 0x000fe200000001ff */
[----:B------:R-:W-:-:S07]  /*9c90*/  LOP3.LUT R5, R122, UR31, R5, 0x96, !PT ;  /* 0x0000001f7a057c12 */ /* 0x000fce000f8e9605 */
.L_x_27381:
[----:B------:R-:W-:Y:S05]  /*9ca0*/  BSYNC.RECONVERGENT B2 ;  /* 0x0000000000027941 */ /* 0x000fea0003800200 */
.L_x_27380:
        /* <DEDUP_REMOVED lines=21> */
.L_x_27387:
        /* <DEDUP_REMOVED lines=13> */
.L_x_27389:
[----:B------:R-:W-:Y:S05]  /*9ed0*/  BSYNC.RECONVERGENT B3 ;  /* 0x0000000000037941 */ /* 0x000fea0003800200 */
.L_x_27388:
        /* <DEDUP_REMOVED lines=42> */
.L_x_27386:
[----:B------:R-:W-:Y:S05]  /*a180*/  BSYNC.RECONVERGENT B2 ;  /* 0x0000000000027941 */ /* 0x000fea0003800200 */
.L_x_27385:
        /* <DEDUP_REMOVED lines=9> */
.L_x_27369:
        /* <DEDUP_REMOVED lines=16> */
.L_x_27393:
        /* <DEDUP_REMOVED lines=13> */
.L_x_27395:
[----:B------:R-:W-:Y:S05]  /*a3f0*/  BSYNC.RECONVERGENT B3 ;  /* 0x0000000000037941 */ /* 0x000fea0003800200 */
.L_x_27394:
        /* <DEDUP_REMOVED lines=41> */
.L_x_27392:
[----:B------:R-:W-:Y:S05]  /*a690*/  BSYNC.RECONVERGENT B2 ;  /* 0x0000000000027941 */ /* 0x000fea0003800200 */
.L_x_27391:
[----:B------:R-:W0:Y:S01]  /*a6a0*/  LDC R111, c[0x0][0x408] ;  /* 0x00010200ff6f7b82 */ /* 0x000e220000000800 */
[----:B------:R-:W-:Y:S01]  /*a6b0*/  ISETP.NE.AND P2, PT, R120, 0x1, PT ;  /* 0x000000017800780c */ /* 0x000fe20003f45270 */
[----:B-----5:R-:W-:Y:S01]  /*a6c0*/  FMUL.FTZ R96, R96, R108 ;  /* 0x0000006c60607220 */ /* 0x020fe20000410000 */
[----:B------:R-:W-:Y:S01]  /*a6d0*/  I2FP.F32.U32 R119, R118 ;  /* 0x0000007600777245 */ /* 0x000fe20000201000 */
[----:B------:R-:W-:Y:S01]  /*a6e0*/  IMAD.MOV.U32 R118, RZ, RZ, 0x2f800000 ;  /* 0x2f800000ff767424 */ /* 0x000fe200078e00ff */
[----:B------:R-:W-:Y:S01]  /*a6f0*/  BSSY.RECONVERGENT B2, `(.L_x_27396) ;  /* 0x000004a000027945 */ /* 0x000fe20003800200 */
[----:B------:R-:W-:Y:S02]  /*a700*/  HFMA2 R122, -RZ, RZ, 0, 1.1920928955078125e-07 ;  /* 0x00000002ff7a7431 */ /* 0x000fe400000001ff */
[----:B------:R-:W1:Y:S01]  /*a710*/  LDC R3, c[0x0][0x404] ;  /* 0x00010100ff037b82 */ /* 0x000e620000000800 */
[----:B------:R-:W-:Y:S01]  /*a720*/  FFMA.FTZ R0, R119, R118, 1.1641532182693481445e-10 ;  /* 0x2f00000077007423 */ /* 0x000fe20000010076 */
[----:B0-----:R-:W-:-:S04]  /*a730*/  FMUL.FTZ R96, R96, R111 ;  /* 0x0000006f60607220 */ /* 0x001fc80000410000 */
[----:B-1----:R-:W-:Y:S01]  /*a740*/  FSETP.GTU.FTZ.AND P1, PT, R0, R3, PT ;  /* 0x000000030000720b */ /* 0x002fe20003f3c000 */
        /* <DEDUP_REMOVED lines=12> */
.L_x_27398:
        /* <DEDUP_REMOVED lines=13> */
.L_x_27400:
[----:B------:R-:W-:Y:S05]  /*a8e0*/  BSYNC.RECONVERGENT B3 ;  /* 0x0000000000037941 */ /* 0x000fea0003800200 */
.L_x_27399:
        /* <DEDUP_REMOVED lines=42> */
.L_x_27397:
[----:B------:R-:W-:Y:S05]  /*ab90*/  BSYNC.RECONVERGENT B2 ;  /* 0x0000000000027941 */ /* 0x000fea0003800200 */
.L_x_27396:
        /* <DEDUP_REMOVED lines=20> */
.L_x_27403:
        /* <DEDUP_REMOVED lines=13> */
.L_x_27405:
[----:B------:R-:W-:Y:S05]  /*adb0*/  BSYNC.RECONVERGENT B3 ;  /* 0x0000000000037941 */ /* 0x000fea0003800200 */
.L_x_27404:
        /* <DEDUP_REMOVED lines=42> */
.L_x_27402:
[----:B------:R-:W-:Y:S05]  /*b060*/  BSYNC.RECONVERGENT B2 ;  /* 0x0000000000027941 */ /* 0x000fea0003800200 */
.L_x_27401:
[----:B------:R-:W-:Y:S01]  /*b070*/  I2FP.F32.U32 R97, R0 ;  /* 0x0000000000617245 */ /* 0x000fe20000201000 */
[----:B------:R-:W-:Y:S01]  /*b080*/  FMUL.FTZ R98, R98, R108 ;  /* 0x0000006c62627220 */ /* 0x000fe20000410000 */
[----:B------:R-:W-:Y:S01]  /*b090*/  ISETP.NE.AND P3, PT, R96, 0x1, PT ;  /* 0x000000016000780c */ /* 0x000fe20003f65270 */
[----:B------:R-:W-:Y:S02]  /*b0a0*/  BSSY.RECONVERGENT B2, `(.L_x_27406) ;  /* 0x0000049000027945 */ /* 0x000fe40003800200 */
[----:B------:R-:W-:Y:S01]  /*b0b0*/  FFMA.FTZ R0, R97, R118, 1.1641532182693481445e-10 ;  /* 0x2f00000061007423 */ /* 0x000fe20000010076 */
[----:B------:R-:W-:Y:S01]  /*b0c0*/  FMUL.FTZ R98, R98, R111 ;  /* 0x0000006f62627220 */ /* 0x000fe20000410000 */
[----:B------:R-:W-:-:S03]  /*b0d0*/  IMAD.MOV.U32 R97, RZ, RZ, R4 ;  /* 0x000000ffff617224 */ /* 0x000fc600078e0004 */
        /* <DEDUP_REMOVED lines=13> */
.L_x_27408:
        /* <DEDUP_REMOVED lines=13> */
.L_x_27410:
[----:B------:R-:W-:Y:S05]  /*b280*/  BSYNC.RECONVERGENT B3 ;  /* 0x0000000000037941 */ /* 0x000fea0003800200 */
.L_x_27409:
        /* <DEDUP_REMOVED lines=42> */
.L_x_27407:
[----:B------:R-:W-:Y:S05]  /*b530*/  BSYNC.RECONVERGENT B2 ;  /* 0x0000000000027941 */ /* 0x000fea0003800200 */
.L_x_27406:
        /* <DEDUP_REMOVED lines=11> */
.L_x_27390:
        /* <DEDUP_REMOVED lines=14> */
.L_x_27368:
[----:B------:R-:W-:Y:S05]  /*b6d0*/  BSYNC.RECONVERGENT B1 ;  /* 0x0000000000017941 */ /* 0x000fea0003800200 */
.L_x_27367:
        /* <DEDUP_REMOVED lines=9> */
[----:B0-23--:R-:W-:Y:S02]  /*b770*/  @P0 IMAD.WIDE.U32 R110, R109, 0x10, R100 ;  /* 0x000000106d6e0825 */ /* 0x00dfe400078e0064 */
        /* <DEDUP_REMOVED lines=19> */
.L_x_27416:
        /* <DEDUP_REMOVED lines=13> */
.L_x_27418:
[----:B------:R-:W-:Y:S05]  /*b980*/  BSYNC.RECONVERGENT B3 ;  /* 0x0000000000037941 */ /* 0x000fea0003800200 */
.L_x_27417:
        /* <DEDUP_REMOVED lines=41> */
.L_x_27415:
[----:B------:R-:W-:Y:S05]  /*bc20*/  BSYNC.RECONVERGENT B2 ;  /* 0x0000000000027941 */ /* 0x000fea0003800200 */
.L_x_27414:
        /* <DEDUP_REMOVED lines=24> */
.L_x_27421:
        /* <DEDUP_REMOVED lines=13> */
.L_x_27423:
[----:B------:R-:W-:Y:S05]  /*be80*/  BSYNC.RECONVERGENT B3 ;  /* 0x0000000000037941 */ /* 0x000fea0003800200 */
.L_x_27422:
        /* <DEDUP_REMOVED lines=42> */
.L_x_27420:
[----:B------:R-:W-:Y:S05]  /*c130*/  BSYNC.RECONVERGENT B2 ;  /* 0x0000000000027941 */ /* 0x000fea0003800200 */
.L_x_27419:
        /* <DEDUP_REMOVED lines=21> */
.L_x_27426:
        /* <DEDUP_REMOVED lines=13> */
.L_x_27428:
[----:B------:R-:W-:Y:S05]  /*c360*/  BSYNC.RECONVERGENT B3 ;  /* 0x0000000000037941 */ /* 0x000fea0003800200 */
.L_x_27427:
        /* <DEDUP_REMOVED lines=42> */
.L_x_27425:
[----:B------:R-:W-:Y:S05]  /*c610*/  BSYNC.RECONVERGENT B2 ;  /* 0x0000000000027941 */ /* 0x000fea0003800200 */
.L_x_27424:
        /* <DEDUP_REMOVED lines=21> */
.L_x_27431:
        /* <DEDUP_REMOVED lines=13> */
.L_x_27433:
[----:B------:R-:W-:Y:S05]  /*c840*/  BSYNC.RECONVERGENT B3 ;  /* 0x0000000000037941 */ /* 0x000fea0003800200 */
.L_x_27432:
        /* <DEDUP_REMOVED lines=42> */
.L_x_27430:
[----:B------:R-:W-:Y:S05]  /*caf0*/  BSYNC.RECONVERGENT B2 ;  /* 0x0000000000027941 */ /* 0x000fea0003800200 */
.L_x_27429:
        /* <DEDUP_REMOVED lines=9> */
.L_x_27413:
        /* <DEDUP_REMOVED lines=16> */
.L_x_27437:
        /* <DEDUP_REMOVED lines=13> */
.L_x_27439:
[----:B------:R-:W-:Y:S05]  /*cd60*/  BSYNC.RECONVERGENT B3 ;  /* 0x0000000000037941 */ /* 0x000fea0003800200 */
.L_x_27438:
        /* <DEDUP_REMOVED lines=41> */
.L_x_27436:
[----:B------:R-:W-:Y:S05]  /*d000*/  BSYNC.RECONVERGENT B2 ;  /* 0x0000000000027941 */ /* 0x000fea0003800200 */
.L_x_27435:
        /* <DEDUP_REMOVED lines=23> */
.L_x_27442:
        /* <DEDUP_REMOVED lines=13> */
.L_x_27444:
[----:B------:R-:W-:Y:S05]  /*d250*/  BSYNC.RECONVERGENT B3 ;  /* 0x0000000000037941 */ /* 0x000fea0003800200 */
.L_x_27443:
        /* <DEDUP_REMOVED lines=42> */
.L_x_27441:
[----:B------:R-:W-:Y:S05]  /*d500*/  BSYNC.RECONVERGENT B2 ;  /* 0x0000000000027941 */ /* 0x000fea0003800200 */
.L_x_27440:
        /* <DEDUP_REMOVED lines=20> */
.L_x_27447:
        /* <DEDUP_REMOVED lines=13> */
.L_x_27449:
[----:B------:R-:W-:Y:S05]  /*d720*/  BSYNC.RECONVERGENT B3 ;  /* 0x0000000000037941 */ /* 0x000fea0003800200 */
.L_x_27448:
        /* <DEDUP_REMOVED lines=42> */
.L_x_27446:
[----:B------:R-:W-:Y:S05]  /*d9d0*/  BSYNC.RECONVERGENT B2 ;  /* 0x0000000000027941 */ /* 0x000fea0003800200 */
.L_x_27445:
        /* <DEDUP_REMOVED lines=20> */
.L_x_27452:
        /* <DEDUP_REMOVED lines=13> */
.L_x_27454:
[----:B------:R-:W-:Y:S05]  /*dbf0*/  BSYNC.RECONVERGENT B3 ;  /* 0x0000000000037941 */ /* 0x000fea0003800200 */
.L_x_27453:
        /* <DEDUP_REMOVED lines=42> */
.L_x_27451:
[----:B------:R-:W-:Y:S05]  /*dea0*/  BSYNC.RECONVERGENT B2 ;  /* 0x0000000000027941 */ /* 0x000fea0003800200 */
.L_x_27450:
        /* <DEDUP_REMOVED lines=11> */
.L_x_27434:
        /* <DEDUP_REMOVED lines=14> */
.L_x_27412:
[----:B------:R-:W-:Y:S05]  /*e040*/  BSYNC.RECONVERGENT B1 ;  /* 0x0000000000017941 */ /* 0x000fea0003800200 */
.L_x_27411:
        /* <DEDUP_REMOVED lines=9> */
[----:B0-234-:R-:W-:Y:S02]  /*e0e0*/  @P0 IMAD.WIDE.U32 R110, R109, 0x10, R104 ;  /* 0x000000106d6e0825 */ /* 0x01dfe400078e0068 */
        /* <DEDUP_REMOVED lines=19> */
.L_x_27460:
        /* <DEDUP_REMOVED lines=13> */
.L_x_27462:
[----:B------:R-:W-:Y:S05]  /*e2f0*/  BSYNC.RECONVERGENT B3 ;  /* 0x0000000000037941 */ /* 0x000fea0003800200 */
.L_x_27461:
        /* <DEDUP_REMOVED lines=41> */
.L_x_27459:
[----:B------:R-:W-:Y:S05]  /*e590*/  BSYNC.RECONVERGENT B2 ;  /* 0x0000000000027941 */ /* 0x000fea0003800200 */
.L_x_27458:
        /* <DEDUP_REMOVED lines=24> */
.L_x_27465:
        /* <DEDUP_REMOVED lines=13> */
.L_x_27467:
[----:B------:R-:W-:Y:S05]  /*e7f0*/  BSYNC.RECONVERGENT B3 ;  /* 0x0000000000037941 */ /* 0x000fea0003800200 */
.L_x_27466:
        /* <DEDUP_REMOVED lines=42> */
.L_x_27464:
[----:B------:R-:W-:Y:S05]  /*eaa0*/  BSYNC.RECONVERGENT B2 ;  /* 0x0000000000027941 */ /* 0x000fea0003800200 */
.L_x_27463:
        /* <DEDUP_REMOVED lines=21> */
.L_x_27470:
        /* <DEDUP_REMOVED lines=13> */
.L_x_27472:
[----:B------:R-:W-:Y:S05]  /*ecd0*/  BSYNC.RECONVERGENT B3 ;  /* 0x0000000000037941 */ /* 0x000fea0003800200 */
.L_x_27471:
        /* <DEDUP_REMOVED lines=42> */
.L_x_27469:
[----:B------:R-:W-:Y:S05]  /*ef80*/  BSYNC.RECONVERGENT B2 ;  /* 0x0000000000027941 */ /* 0x000fea0003800200 */
.L_x_27468:
        /* <DEDUP_REMOVED lines=21> */
.L_x_27475:
        /* <DEDUP_REMOVED lines=13> */
.L_x_27477:
[----:B------:R-:W-:Y:S05]  /*f1b0*/  BSYNC.RECONVERGENT B3 ;  /* 0x0000000000037941 */ /* 0x000fea0003800200 */
.L_x_27476:
        /* <DEDUP_REMOVED lines=42> */
.L_x_27474:
[----:B------:R-:W-:Y:S05]  /*f460*/  BSYNC.RECONVERGENT B2 ;  /* 0x0000000000027941 */ /* 0x000fea0003800200 */
.L_x_27473:
        /* <DEDUP_REMOVED lines=9> */
.L_x_27457:
        /* <DEDUP_REMOVED lines=16> */
.L_x_27481:
        /* <DEDUP_REMOVED lines=13> */
.L_x_27483:
[----:B------:R-:W-:Y:S05]  /*f6d0*/  BSYNC.RECONVERGENT B3 ;  /* 0x0000000000037941 */ /* 0x000fea0003800200 */
.L_x_27482:
        /* <DEDUP_REMOVED lines=41> */
.L_x_27480:
[----:B------:R-:W-:Y:S05]  /*f970*/  BSYNC.RECONVERGENT B2 ;  /* 0x0000000000027941 */ /* 0x000fea0003800200 */
.L_x_27479:
        /* <DEDUP_REMOVED lines=23> */
.L_x_27486:
        /* <DEDUP_REMOVED lines=13> */
.L_x_27488:
[----:B------:R-:W-:Y:S05]  /*fbc0*/  BSYNC.RECONVERGENT B3 ;  /* 0x0000000000037941 */ /* 0x000fea0003800200 */
.L_x_27487:
        /* <DEDUP_REMOVED lines=42> */
.L_x_27485:
[----:B------:R-:W-:Y:S05]  /*fe70*/  BSYNC.RECONVERGENT B2 ;  /* 0x0000000000027941 */ /* 0x000fea0003800200 */
.L_x_27484:
        /* <DEDUP_REMOVED lines=20> */
.L_x_27491:
        /* <DEDUP_REMOVED lines=13> */
.L_x_27493:
[----:B------:R-:W-:Y:S05]  /*10090*/  BSYNC.RECONVERGENT B3 ;  /* 0x0000000000037941 */ /* 0x000fea0003800200 */
.L_x_27492:
        /* <DEDUP_REMOVED lines=42> */
.L_x_27490:
[----:B------:R-:W-:Y:S05]  /*10340*/  BSYNC.RECONVERGENT B2 ;  /* 0x0000000000027941 */ /* 0x000fea0003800200 */
.L_x_27489:
        /* <DEDUP_REMOVED lines=20> */
.L_x_27496:
        /* <DEDUP_REMOVED lines=13> */
.L_x_27498:
[----:B------:R-:W-:Y:S05]  /*10560*/  BSYNC.RECONVERGENT B3 ;  /* 0x0000000000037941 */ /* 0x000fea0003800200 */
.L_x_27497:
        /* <DEDUP_REMOVED lines=42> */
.L_x_27495:
[----:B------:R-:W-:Y:S05]  /*10810*/  BSYNC.RECONVERGENT B2 ;  /* 0x0000000000027941 */ /* 0x000fea0003800200 */
.L_x_27494:
[----:B------:R-:W-:Y:S01]  /*10820*/  I2FP.F32.U32 R105, R105 ;  /* 0x0000006900697245 */ /* 0x000fe20000201000 */
[----:B------:R-:W-:Y:S01]  /*10830*/  FMUL.FTZ R108, R107, R108 ;  /* 0x0000006c6b6c7220 */ /* 0x000fe20000410000 */
[----:B------:R-:W-:Y:S01]  /*10840*/  FMUL.FTZ R104, R121, R76 ;  /* 0x0000004c79687220 */ /* 0x000fe20000410000 */
[----:B------:R-:W-:Y:S02]  /*10850*/  FMUL.FTZ R106, R119, R78 ;  /* 0x0000004e776a7220 */ /* 0x000fe40000410000 */
[----:B------:R-:W-:Y:S01]  /*10860*/  FFMA.FTZ R118, R105, R118, 1.1641532182693481445e-10 ;  /* 0x2f00000069767423 */ /* 0x000fe20000010076 */
[----:B------:R-:W-:Y:S01]  /*10870*/  FMUL.FTZ R108, R108, R111 ;  /* 0x0000006f6c6c7220 */ /* 0x000fe20000410000 */
[----:B------:R-:W-:-:S03]  /*10880*/  FMUL.FTZ R105, R120, R77 ;  /* 0x0000004d78697220 */ /* 0x000fc60000410000 */
[----:B------:R-:W-:-:S04]  /*10890*/  FSETP.GTU.FTZ.AND P3, PT, R118, R3, PT ;  /* 0x000000037600720b */ /* 0x000fc80003f7c000 */
[----:B------:R-:W-:Y:S02]  /*108a0*/  FSEL R108, R108, RZ, !P3 ;  /* 0x000000ff6c6c7208 */ /* 0x000fe40005800000 */
[----:B------:R-:W-:-:S03]  /*108b0*/  PLOP3.LUT P3, PT, P3, PT, PT, 0x8, 0x80 ;  /* 0x000000000080781c */ /* 0x000fc60001f6e170 */
[----:B------:R-:W-:-:S10]  /*108c0*/  FMUL.FTZ R107, R108, R79 ;  /* 0x0000004f6c6b7220 */ /* 0x000fd40000410000 */
.L_x_27478:
        /* <DEDUP_REMOVED lines=13> */
.L_x_27456:
[----:B------:R-:W-:Y:S05]  /*109a0*/  BSYNC.RECONVERGENT B1 ;  /* 0x0000000000017941 */ /* 0x000fea0003800200 */
.L_x_27455:
        /* <DEDUP_REMOVED lines=13> */
[----:B--234-:R-:W-:-:S04]  /*10a80*/  FADD.FTZ R111, R89, R108 ;  /* 0x0000006c596f7221 */ /* 0x01cfc80000010000 */
        /* <DEDUP_REMOVED lines=91> */
.L_x_27524:
[----:B------:R-:W-:Y:S01]  /*11040*/  FMUL.FTZ R108, R121, R121 ;  /* 0x00000079796c7220 */ /* 0x000fe20000410000 */
[----:B-1----:R-:W-:Y:S01]  /*11050*/  FADD.FTZ R119, R124, R120 ;  /* 0x000000787c777221 */ /* 0x002fe20000010000 */
[----:B------:R-:W-:Y:S01]  /*11060*/  PLOP3.LUT P0, PT, PT, PT, UP2, 0x40, 0x4 ;  /* 0x000000000004781c */ /* 0x000fe20003f0e828 */
[----:B------:R-:W-:Y:S02]  /*11070*/  BSSY.RECONVERGENT B1, `(.L_x_27500) ;  /* 0x000001e000017945 */ /* 0x000fe40003800200 */
[----:B------:R-:W-:Y:S01]  /*11080*/  FFMA.FTZ R119, R119, R110, UR14 ;  /* 0x0000000e77777e23 */ /* 0x000fe2000801006e */
[----:B------:R-:W-:Y:S01]  /*11090*/  FSEL R122, R108, RZ, !P0 ;  /* 0x000000ff6c7a7208 */ /* 0x000fe20004000000 */
[----:B------:R-:W1:Y:S01]  /*110a0*/  @!P5 LDC.64 R110, c[0x0][0x3c0] ;  /* 0x0000f000ff6edb82 */ /* 0x000e620000000a00 */
[----:B------:R-:W-:-:S03]  /*110b0*/  PLOP3.LUT P0, PT, PT, PT, UP2, 0x40, 0x4 ;  /* 0x000000000004781c */ /* 0x000fc60003f0e828 */
[----:B------:R-:W-:Y:S01]  /*110c0*/  FADD.FTZ R119, R119, R122 ;  /* 0x0000007a77777221 */ /* 0x000fe20000010000 */
[----:B------:R-:W-:-:S03]  /*110d0*/  FSEL R118, R121, RZ, P0 ;  /* 0x000000ff79767208 */ /* 0x000fc60000000000 */
[----:B------:R-:W2:Y:S02]  /*110e0*/  @!P5 LDC.64 R108, c[0x0][0x3c8] ;  /* 0x0000f200ff6cdb82 */ /* 0x000ea40000000a00 */
        /* <DEDUP_REMOVED lines=15> */
[----:B------:R-:W-:Y:S01]  /*111e0*/  FFMA.FTZ R108, R109, R8, R12 ;  /* 0x000000086d6c7223 */ /* 0x000fe2000001000c */
[----:B------:R-:W-:-:S02]  /*111f0*/  FFMA.FTZ R109, R110, R9, R13 ;  /* 0x000000096e6d7223 */ /* 0x000fc4000001000d */
[----:B------:R-:W-:Y:S01]  /*11200*/  FFMA.FTZ R110, R111, R10, R14 ;  /* 0x0000000a6f6e7223 */ /* 0x000fe2000001000e */
[----:B------:R-:W-:Y:S01]  /*11210*/  FFMA.FTZ R111, R122, R11, R15 ;  /* 0x0000000b7a6f7223 */ /* 0x000fe2000001000f */
[C---:B-1----:R-:W-:Y:S01]  /*11220*/  IMAD.WIDE.U32 R120, R117.reuse, 0x10, R120 ;  /* 0x0000001075787825 */ /* 0x042fe200078e0078 */
[----:B------:R-:W-:-:S04]  /*11230*/  IADD3 R117, PT, PT, R117, 0x20, RZ ;  /* 0x0000002075757810 */ /* 0x000fc80007ffe0ff */
[----:B------:R2:W-:Y:S03]  /*11240*/  STG.E.128 desc[UR8][R120.64], R108 ;  /* 0x0000006c78007986 */ /* 0x0005e6000c101d08 */
.L_x_27501:
[----:B------:R-:W-:Y:S05]  /*11250*/  BSYNC.RECONVERGENT B1 ;  /* 0x0000000000017941 */ /* 0x000fea0003800200 */
.L_x_27500:
[----:B------:R-:W-:Y:S01]  /*11260*/  ISETP.GE.U32.AND P0, PT, R114, 0x40, PT ;  /* 0x000000407200780c */ /* 0x000fe20003f06070 */
[----:B------:R-:W-:-:S12]  /*11270*/  BSSY.RECONVERGENT B1, `(.L_x_27502) ;  /* 0x0000012000017945 */ /* 0x000fd80003800200 */
[----:B------:R-:W-:Y:S05]  /*11280*/  @!P0 BRA `(.L_x_27503) ;  /* 0x0000000000408947 */ /* 0x000fea0003800000 */
[----:B-12---:R-:W1:Y:S01]  /*11290*/  LDC.64 R120, c[0x0][0x428] ;  /* 0x00010a00ff787b82 */ /* 0x006e620000000a00 */
        /* <DEDUP_REMOVED lines=12> */
[----:B-1----:R-:W-:-:S04]  /*11360*/  IMAD.WIDE.U32 R120, R117, 0x10, R120 ;  /* 0x0000001075787825 */ /* 0x002fc800078e0078 */
[----:B------:R-:W-:Y:S01]  /*11370*/  VIADD R117, R117, 0x20 ;  /* 0x0000002075757836 */ /* 0x000fe20000000000 */
[----:B------:R3:W-:Y:S06]  /*11380*/  STG.E.128 desc[UR8][R120.64], R108 ;  /* 0x0000006c78007986 */ /* 0x0007ec000c101d08 */
.L_x_27503:
[----:B------:R-:W-:Y:S05]  /*11390*/  BSYNC.RECONVERGENT B1 ;  /* 0x0000000000017941 */ /* 0x000fea0003800200 */
.L_x_27502:
[----:B------:R-:W-:Y:S01]  /*113a0*/  ISETP.GE.U32.AND P0, PT, R114, 0x60, PT ;  /* 0x000000607200780c */ /* 0x000fe20003f06070 */
[----:B------:R-:W-:-:S12]  /*113b0*/  BSSY.RECONVERGENT B1, `(.L_x_27504) ;  /* 0x0000012000017945 */ /* 0x000fd80003800200 */
[----:B------:R-:W-:Y:S05]  /*113c0*/  @!P0 BRA `(.L_x_27505) ;  /* 0x0000000000408947 */ /* 0x000fea0003800000 */
[----:B-123--:R-:W1:Y:S01]  /*113d0*/  LDC.64 R120, c[0x0][0x428] ;  /* 0x00010a00ff787b82 */ /* 0x00ee620000000a00 */
        /* <DEDUP_REMOVED lines=15> */
.L_x_27505:
[----:B------:R-:W-:Y:S05]  /*114d0*/  BSYNC.RECONVERGENT B1 ;  /* 0x0000000000017941 */ /* 0x000fea0003800200 */
.L_x_27504:
[----:B------:R-:W-:Y:S01]  /*114e0*/  ISETP.GE.U32.AND P0, PT, R114, 0x80, PT ;  /* 0x000000807200780c */ /* 0x000fe20003f06070 */
[----:B------:R-:W-:-:S12]  /*114f0*/  BSSY.RECONVERGENT B1, `(.L_x_27506) ;  /* 0x0000012000017945 */ /* 0x000fd80003800200 */
[----:B------:R-:W-:Y:S05]  /*11500*/  @!P0 BRA `(.L_x_27507) ;  /* 0x0000000000408947 */ /* 0x000fea0003800000 */
[----:B-1234-:R-:W1:Y:S01]  /*11510*/  LDC.64 R120, c[0x0][0x428] ;  /* 0x00010a00ff787b82 */ /* 0x01ee620000000a00 */
        /* <DEDUP_REMOVED lines=15> */
.L_x_27507:
[----:B------:R-:W-:Y:S05]  /*11610*/  BSYNC.RECONVERGENT B1 ;  /* 0x0000000000017941 */ /* 0x000fea0003800200 */
.L_x_27506:
        /* <DEDUP_REMOVED lines=19> */
.L_x_27509:
[----:B------:R-:W-:Y:S05]  /*11750*/  BSYNC.RECONVERGENT B1 ;  /* 0x0000000000017941 */ /* 0x000fea0003800200 */
.L_x_27508:
        /* <DEDUP_REMOVED lines=13> */
[----:B-1----:R-:W-:-:S04]  /*11830*/  IMAD.WIDE.U32 R118, R117, 0x10, R108 ;  /* 0x0000001075767825 */ /* 0x002fc800078e006c */
[----:B------:R-:W-:Y:S01]  /*11840*/  FFMA.FTZ R108, R111, R68, R72 ;  /* 0x000000446f6c7223 */ /* 0x000fe20000010048 */
[----:B------:R-:W-:Y:S01]  /*11850*/  FFMA.FTZ R109, R120, R69, R73 ;  /* 0x00000045786d7223 */ /* 0x000fe20000010049 */
[----:B------:R-:W-:-:S05]  /*11860*/  FFMA.FTZ R111, R122, R71, R75 ;  /* 0x000000477a6f7223 */ /* 0x000fca000001004b */
[----:B------:R1:W-:Y:S02]  /*11870*/  STG.E.128 desc[UR8][R118.64], R108 ;  /* 0x0000006c76007986 */ /* 0x0003e4000c101d08 */
.L_x_27511:
[----:B------:R-:W-:Y:S05]  /*11880*/  BSYNC.RECONVERGENT B1 ;  /* 0x0000000000017941 */ /* 0x000fea0003800200 */
.L_x_27510:
[----:B-1234-:R-:W1:Y:S02]  /*11890*/  LDC.64 R108, c[0x0][0x380] ;  /* 0x0000e000ff6c7b82 */ /* 0x01ee640000000a00 */
[----:B-1----:R-:W-:-:S05]  /*118a0*/  IMAD R115, R108, 0x4, R115 ;  /* 0x000000046c737824 */ /* 0x002fca00078e0273 */
[----:B------:R-:W-:-:S13]  /*118b0*/  ISETP.GE.AND P0, PT, R115, R109, PT ;  /* 0x0000006d7300720c */ /* 0x000fda0003f06270 */
[----:B------:R-:W-:Y:S05]  /*118c0*/  @!P0 BRA `(.L_x_27512) ;  /* 0xfffffef400d88947 */ /* 0x000fea000383ffff */
[----:B------:R-:W-:Y:S05]  /*118d0*/  BSYNC B0 ;  /* 0x0000000000007941 */ /* 0x000fea0003800000 */
.L_x_27235:
[----:B------:R-:W-:Y:S05]  /*118e0*/  EXIT ;  /* 0x000000000000794d */ /* 0x000fea0003800000 */
.L_x_27499:
        /* <DEDUP_REMOVED lines=8> */
.L_x_27514:
[----:B------:R-:W-:Y:S05]  /*11970*/  BSYNC B1 ;  /* 0x0000000000017941 */ /* 0x000fea0003800000 */
.L_x_27513:
        /* <DEDUP_REMOVED lines=8> */
.L_x_27515:
[----:B------:R-:W-:Y:S02]  /*11a00*/  HFMA2 R119, -RZ, RZ, 0, 2.384185791015625e-07 ;  /* 0x00000004ff777431 */ /* 0x000fe400000001ff */
[----:B------:R-:W-:-:S04]  /*11a10*/  FADD.FTZ R123, R122, R120 ;  /* 0x000000787a7b7221 */ /* 0x000fc80000010000 */
[----:B------:R-:W-:-:S07]  /*11a20*/  IMAD.MOV.U32 R122, RZ, RZ, R123 ;  /* 0x000000ffff7a7224 */ /* 0x000fce00078e007b */
[----:B------:R-:W-:Y:S05]  /*11a30*/  WARPSYNC.COLLECTIVE R111, `(.L_x_27516) ;  /* 0x000000006f087348 */ /* 0x000fea0003c00000 */
[----:B------:R0:W1:Y:S02]  /*11a40*/  SHFL.BFLY P6, R120, R122, R119, R118 ;  /* 0x0c0000777a787389 */ /* 0x00006400000c0076 */
[----:B01----:R-:W-:Y:S05]  /*11a50*/  ENDCOLLECTIVE ;  /* 0x000000000000791b */ /* 0x003fea0003800000 */
.L_x_27516:
[----:B------:R-:W-:Y:S01]  /*11a60*/  MOV R119, 0x8 ;  /* 0x0000000800777802 */ /* 0x000fe20000000f00 */
[----:B------:R-:W-:-:S04]  /*11a70*/  FADD.FTZ R124, R123, R120 ;  /* 0x000000787b7c7221 */ /* 0x000fc80000010000 */
[----:B------:R-:W-:-:S07]  /*11a80*/  IMAD.MOV.U32 R122, RZ, RZ, R124 ;  /* 0x000000ffff7a7224 */ /* 0x000fce00078e007c */
[----:B------:R-:W-:Y:S05]  /*11a90*/  WARPSYNC.COLLECTIVE R111, `(.L_x_27517) ;  /* 0x000000006f087348 */ /* 0x000fea0003c00000 */
[----:B------:R0:W1:Y:S02]  /*11aa0*/  SHFL.BFLY P6, R120, R122, R119, R118 ;  /* 0x0c0000777a787389 */ /* 0x00006400000c0076 */
[----:B01----:R-:W-:Y:S05]  /*11ab0*/  ENDCOLLECTIVE ;  /* 0x000000000000791b */ /* 0x003fea0003800000 */
.L_x_27517:
[----:B------:R-:W-:Y:S02]  /*11ac0*/  HFMA2 R119, -RZ, RZ, 0, 9.5367431640625e-07 ;  /* 0x00000010ff777431 */ /* 0x000fe400000001ff */
[----:B------:R-:W-:-:S04]  /*11ad0*/  FADD.FTZ R125, R124, R120 ;  /* 0x000000787c7d7221 */ /* 0x000fc80000010000 */
[----:B------:R-:W-:-:S07]  /*11ae0*/  IMAD.MOV.U32 R122, RZ, RZ, R125 ;  /* 0x000000ffff7a7224 */ /* 0x000fce00078e007d */
[----:B------:R-:W-:Y:S05]  /*11af0*/  WARPSYNC.COLLECTIVE R111, `(.L_x_27518) ;  /* 0x000000006f087348 */ /* 0x000fea0003c00000 */
[----:B------:R0:W1:Y:S02]  /*11b00*/  SHFL.BFLY P6, R120, R122, R119, R118 ;  /* 0x0c0000777a787389 */ /* 0x00006400000c0076 */
[----:B01----:R-:W-:Y:S05]  /*11b10*/  ENDCOLLECTIVE ;  /* 0x000000000000791b */ /* 0x003fea0003800000 */
.L_x_27518:
        /* <DEDUP_REMOVED lines=58> */
.L_x_27519:
[----:B------:R-:W-:Y:S02]  /*11ec0*/  IMAD.MOV.U32 R119, RZ, RZ, 0x2 ;  /* 0x00000002ff777424 */ /* 0x000fe400078e00ff */
[----:B------:R-:W-:-:S05]  /*11ed0*/  FADD.FTZ R109, R108, R120 ;  /* 0x000000786c6d7221 */ /* 0x000fca0000010000 */
[----:B------:R-:W-:-:S07]  /*11ee0*/  MOV R122, R109 ;  /* 0x0000006d007a7202 */ /* 0x000fce0000000f00 */
[----:B------:R-:W-:Y:S05]  /*11ef0*/  WARPSYNC.COLLECTIVE R111, `(.L_x_27520) ;  /* 0x000000006f087348 */ /* 0x000fea0003c00000 */
[----:B------:R0:W1:Y:S02]  /*11f00*/  SHFL.BFLY P6, R120, R122, R119, R118 ;  /* 0x0c0000777a787389 */ /* 0x00006400000c0076 */
[----:B01----:R-:W-:Y:S05]  /*11f10*/  ENDCOLLECTIVE ;  /* 0x000000000000791b */ /* 0x003fea0003800000 */
.L_x_27520:
[----:B------:R-:W-:Y:S02]  /*11f20*/  HFMA2 R119, -RZ, RZ, 0, 2.384185791015625e-07 ;  /* 0x00000004ff777431 */ /* 0x000fe400000001ff */
[----:B------:R-:W-:-:S07]  /*11f30*/  FADD.FTZ R122, R109, R120 ;  /* 0x000000786d7a7221 */ /* 0x000fce0000010000 */
[----:B------:R-:W-:Y:S05]  /*11f40*/  WARPSYNC.COLLECTIVE R111, `(.L_x_27521) ;  /* 0x000000006f087348 */ /* 0x000fea0003c00000 */
[----:B------:R0:W1:Y:S02]  /*11f50*/  SHFL.BFLY P6, R120, R122, R119, R118 ;  /* 0x0c0000777a787389 */ /* 0x00006400000c0076 */
[----:B01----:R-:W-:Y:S05]  /*11f60*/  ENDCOLLECTIVE ;  /* 0x000000000000791b */ /* 0x003fea0003800000 */
.L_x_27521:
[----:B------:R-:W-:Y:S01]  /*11f70*/  MOV R119, 0x8 ;  /* 0x0000000800777802 */ /* 0x000fe20000000f00 */
[----:B------:R-:W-:-:S04]  /*11f80*/  FADD.FTZ R123, R122, R120 ;  /* 0x000000787a7b7221 */ /* 0x000fc80000010000 */
[----:B------:R-:W-:-:S07]  /*11f90*/  IMAD.MOV.U32 R122, RZ, RZ, R123 ;  /* 0x000000ffff7a7224 */ /* 0x000fce00078e007b */
[----:B------:R-:W-:Y:S05]  /*11fa0*/  WARPSYNC.COLLECTIVE R111, `(.L_x_27522) ;  /* 0x000000006f087348 */ /* 0x000fea0003c00000 */
[----:B------:R0:W1:Y:S02]  /*11fb0*/  SHFL.BFLY P6, R120, R122, R119, R118 ;  /* 0x0c0000777a787389 */ /* 0x00006400000c0076 */
[----:B01----:R-:W-:Y:S05]  /*11fc0*/  ENDCOLLECTIVE ;  /* 0x000000000000791b */ /* 0x003fea0003800000 */
.L_x_27522:
[----:B------:R-:W-:Y:S02]  /*11fd0*/  HFMA2 R119, -RZ, RZ, 0, 9.5367431640625e-07 ;  /* 0x00000010ff777431 */ /* 0x000fe400000001ff */
[----:B------:R-:W-:-:S04]  /*11fe0*/  FADD.FTZ R124, R123, R120 ;  /* 0x000000787b7c7221 */ /* 0x000fc80000010000 */
[----:B------:R-:W-:-:S07]  /*11ff0*/  IMAD.MOV.U32 R122, RZ, RZ, R124 ;  /* 0x000000ffff7a7224 */ /* 0x000fce00078e007c */
[----:B------:R-:W-:Y:S05]  /*12000*/  WARPSYNC.COLLECTIVE R111, `(.L_x_27523) ;  /* 0x000000006f087348 */ /* 0x000fea0003c00000 */
[----:B------:R0:W1:Y:S02]  /*12010*/  SHFL.BFLY P6, R120, R122, R119, R118 ;  /* 0x0c0000777a787389 */ /* 0x00006400000c0076 */
[----:B01----:R-:W-:Y:S05]  /*12020*/  ENDCOLLECTIVE ;  /* 0x000000000000791b */ /* 0x003fea0003800000 */
.L_x_27523:
[----:B------:R-:W-:Y:S05]  /*12030*/  BRA `(.L_x_27524) ;  /* 0xfffffff000007947 */ /* 0x000fea000383ffff */
.L_x_27525:
        /* <DEDUP_REMOVED lines=12> */
.L_x_28858:


//--------------------- .text._ZN10layer_norm13ln_fwd_kernelINS_13Kernel_traitsIfffffjLj768ELj1ELj4ELj1ELj16ENS_18Kernel_traits_baseILj768EfffffjLj128EEEEELb1ELb1ELb0ELb1EEEvNS_9FwdParamsE --------------------------
	.section	.text._ZN10layer_norm13ln_fwd_kernelINS_13Kernel_traitsIfffffjLj768ELj1ELj4ELj1ELj16ENS_18Kernel_traits_baseILj768EfffffjLj128EEEEELb1ELb1ELb0ELb1EEEvNS_9FwdParamsE,"ax",@progbits
	.align	128
        .global         _ZN10layer_norm13ln_fwd_kernelINS_13Kernel_traitsIfffffjLj768ELj1ELj4ELj1ELj16ENS_18Kernel_traits_baseILj768EfffffjLj128EEEEELb1ELb1ELb0ELb1EEEvNS_9FwdParamsE
        .type           _ZN10layer_norm13ln_fwd_kernelINS_13Kernel_traitsIfffffjLj768ELj1ELj4ELj1ELj16ENS_18Kernel_traits_baseILj768EfffffjLj128EEEEELb1ELb1ELb0ELb1EEEvNS_9FwdParamsE,@function
        .size           _ZN10layer_norm13ln_fwd_kernelINS_13Kernel_traitsIfffffjLj768ELj1ELj4ELj1ELj16ENS_18Kernel_traits_baseILj768EfffffjLj128EEEEELb1ELb1ELb0ELb1EEEvNS_9FwdParamsE,(.L_x_28859 - _ZN10layer_norm13ln_fwd_kernelINS_13Kernel_traitsIfffffjLj768ELj1ELj4ELj1ELj16ENS_18Kernel_traits_baseILj768EfffffjLj128EEEEELb1ELb1ELb0ELb1EEEvNS_9FwdParamsE)
        .other          _ZN10layer_norm13ln_fwd_kernelINS_13Kernel_traitsIfffffjLj768ELj1ELj4ELj1ELj16ENS_18Kernel_traits_baseILj768EfffffjLj128EEEEELb1ELb1ELb0ELb1EEEvNS_9FwdParamsE,@"STO_CUDA_ENTRY STV_DEFAULT"
_ZN10layer_norm13ln_fwd_kernelINS_13Kernel_traitsIfffffjLj768ELj1ELj4ELj1ELj16ENS_18Kernel_traits_baseILj768EfffffjLj128EEEEELb1ELb1ELb0ELb1EEEvNS_9FwdParamsE:
.text._ZN10layer_norm13ln_fwd_kernelINS_13Kernel_traitsIfffffjLj768ELj1ELj4ELj1ELj16ENS_18Kernel_traits_baseILj768EfffffjLj128EEEEELb1ELb1ELb0ELb1EEEvNS_9FwdParamsE:
        /* <DEDUP_REMOVED lines=73> */
.L_x_27526:
        /* <DEDUP_REMOVED lines=28> */
.L_x_27527:
        /* <DEDUP_REMOVED lines=76> */
.L_x_27781:
        /* <DEDUP_REMOVED lines=12> */
[----:B-----5:R0:W5:Y:S05]  /*0bd0*/  @P1 LDG.E R117, desc[UR8][R2.64] ;  /* 0x0000000802751981 */ /* 0x02016a000c1e1900 */
[----:B------:R-:W5:Y:S01]  /*0be0*/  LDG.E.128 R80, desc[UR8][R80.64] ;  /* 0x0000000850507981 */ /* 0x000f62000c1e1d00 */
[----:B------:R-:W-:Y:S01]  /*0bf0*/  ISETP.NE.U32.AND P0, PT, RZ, UR12, PT ;  /* 0x0000000cff007c0c */ /* 0x000fe2000bf05070 */
[----:B------:R-:W-:-:S03]  /*0c00*/  IMAD.MOV.U32 R116, RZ, RZ, 0x2f800000 ;  /* 0x2f800000ff747424 */ /* 0x000fc600078e00ff */
[----:B------:R-:W-:-:S13]  /*0c10*/  ISETP.NE.AND.EX P0, PT, RZ, UR13, PT, P0 ;  /* 0x0000000dff007c0c */ /* 0x000fda000bf05300 */
        /* <DEDUP_REMOVED lines=15> */
.L_x_28698:
[----:B------:R-:W-:Y:S05]  /*0d10*/  BRX R2 -0xd20                                          (*"BRANCH_TARGETS .L_x_28699,.L_x_28700,.L_x_28701"*) ;  /* 0xfffffff002b87949 */ /* 0x000fea000383ffff */
.L_x_28701:
[----:B------:R-:W-:Y:S01]  /*0d20*/  VIADD R2, R120, 0x1 ;  /* 0x0000000178027836 */ /* 0x000fe20000000000 */
[----:B------:R-:W-:Y:S01]  /*0d30*/  MOV R0, R110 ;  /* 0x0000006e00007202 */ /* 0x000fe20000000f00 */
[----:B------:R-:W-:Y:S01]  /*0d40*/  IMAD.MOV.U32 R88, RZ, RZ, R118 ;  /* 0x000000ffff587224 */ /* 0x000fe200078e0076 */
[----:B------:R-:W-:Y:S06]  /*0d50*/  BRA `(.L_x_27531) ;  /* 0x0000000000f07947 */ /* 0x000fec0003800000 */
.L_x_28699:
[----:B------:R-:W-:Y:S01]  /*0d60*/  IMAD.MOV.U32 R88, RZ, RZ, R118 ;  /* 0x000000ffff587224 */ /* 0x000fe200078e0076 */
[----:B------:R-:W-:Y:S01]  /*0d70*/  MOV R0, R109 ;  /* 0x0000006d00007202 */ /* 0x000fe20000000f00 */
[----:B------:R-:W-:Y:S01]  /*0d80*/  IMAD.MOV.U32 R2, RZ, RZ, 0x3 ;  /* 0x00000003ff027424 */ /* 0x000fe200078e00ff */
[----:B------:R-:W-:Y:S06]  /*0d90*/  BRA `(.L_x_27531) ;  /* 0x0000000000e07947 */ /* 0x000fec0003800000 */
.L_x_28700:
        /* <DEDUP_REMOVED lines=13> */
.L_x_27533:
[----:B------:R-:W-:Y:S05]  /*0e70*/  BSYNC.RECONVERGENT B2 ;  /* 0x0000000000027941 */ /* 0x000fea0003800200 */
.L_x_27532:
        /* <DEDUP_REMOVED lines=42> */
.L_x_27531:
[----:B------:R-:W-:Y:S05]  /*1120*/  BSYNC.RECONVERGENT B1 ;  /* 0x0000000000017941 */ /* 0x000fea0003800200 */
.L_x_27530:
[----:B------:R-:W-:Y:S01]  /*1130*/  I2FP.F32.U32 R3, R0 ;  /* 0x0000000000037245 */ /* 0x000fe20000201000 */
[----:B-----5:R-:W-:Y:S01]  /*1140*/  FMUL.FTZ R85, R80, R117 ;  /* 0x0000007550557220 */ /* 0x020fe20000410000 */
[----:B------:R-:W-:Y:S01]  /*1150*/  ISETP.NE.AND P3, PT, R2, 0x1, PT ;  /* 0x000000010200780c */ /* 0x000fe20003f65270 */
[----:B------:R-:W-:Y:S01]  /*1160*/  IMAD.U32 R114, RZ, RZ, UR35 ;  /* 0x00000023ff727e24 */ /* 0x000fe2000f8e00ff */
[----:B------:R-:W-:Y:S01]  /*1170*/  MOV R0, UR34 ;  /* 0x0000002200007c02 */ /* 0x000fe20008000f00 */
[----:B------:R-:W-:Y:S01]  /*1180*/  FFMA.FTZ R3, R3, R116, 1.1641532182693481445e-10 ;  /* 0x2f00000003037423 */ /* 0x000fe20000010074 */
[----:B------:R-:W-:Y:S01]  /*1190*/  BSSY.RECONVERGENT B1, `(.L_x_27534) ;  /* 0x000004a000017945 */ /* 0x000fe20003800200 */
[----:B------:R-:W-:Y:S01]  /*11a0*/  FMUL.FTZ R85, R85, R114 ;  /* 0x0000007255557220 */ /* 0x000fe20000410000 */
[----:B------:R-:W-:Y:S02]  /*11b0*/  IMAD.MOV.U32 R84, RZ, RZ, 0x2 ;  /* 0x00000002ff547424 */ /* 0x000fe400078e00ff */
        /* <DEDUP_REMOVED lines=14> */
.L_x_27536:
        /* <DEDUP_REMOVED lines=13> */
.L_x_27538:
[----:B------:R-:W-:Y:S05]  /*1370*/  BSYNC.RECONVERGENT B2 ;  /* 0x0000000000027941 */ /* 0x000fea0003800200 */
.L_x_27537:
        /* <DEDUP_REMOVED lines=43> */
.L_x_27535:
[----:B------:R-:W-:Y:S05]  /*1630*/  BSYNC.RECONVERGENT B1 ;  /* 0x0000000000017941 */ /* 0x000fea0003800200 */
.L_x_27534:
        /* <DEDUP_REMOVED lines=21> */
.L_x_27541:
        /* <DEDUP_REMOVED lines=13> */
.L_x_27543:
[----:B------:R-:W-:Y:S05]  /*1860*/  BSYNC.RECONVERGENT B2 ;  /* 0x0000000000027941 */ /* 0x000fea0003800200 */
.L_x_27542:
        /* <DEDUP_REMOVED lines=43> */
.L_x_27540:
[----:B------:R-:W-:Y:S05]  /*1b20*/  BSYNC.RECONVERGENT B1 ;  /* 0x0000000000017941 */ /* 0x000fea0003800200 */
.L_x_27539:
        /* <DEDUP_REMOVED lines=21> */
.L_x_27546:
        /* <DEDUP_REMOVED lines=13> */
.L_x_27548:
[----:B------:R-:W-:Y:S05]  /*1d50*/  BSYNC.RECONVERGENT B2 ;  /* 0x0000000000027941 */ /* 0x000fea0003800200 */
.L_x_27547:
        /* <DEDUP_REMOVED lines=43> */
.L_x_27545:
[----:B------:R-:W-:Y:S05]  /*2010*/  BSYNC.RECONVERGENT B1 ;  /* 0x0000000000017941 */ /* 0x000fea0003800200 */
.L_x_27544:
        /* <DEDUP_REMOVED lines=9> */
.L_x_27529:
        /* <DEDUP_REMOVED lines=16> */
.L_x_27552:
        /* <DEDUP_REMOVED lines=13> */
.L_x_27554:
[----:B------:R-:W-:Y:S05]  /*2280*/  BSYNC.RECONVERGENT B2 ;  /* 0x0000000000027941 */ /* 0x000fea0003800200 */
.L_x_27553:
        /* <DEDUP_REMOVED lines=42> */
.L_x_27551:
[----:B------:R-:W-:Y:S05]  /*2530*/  BSYNC.RECONVERGENT B1 ;  /* 0x0000000000017941 */ /* 0x000fea0003800200 */
.L_x_27550:
[----:B------:R-:W-:Y:S01]  /*2540*/  I2FP.F32.U32 R3, R0 ;  /* 0x0000000000037245 */ /* 0x000fe20000201000 */
[----:B------:R-:W-:Y:S01]  /*2550*/  IMAD.U32 R0, RZ, RZ, UR34 ;  /* 0x00000022ff007e24 */ /* 0x000fe2000f8e00ff */
[----:B------:R-:W-:Y:S01]  /*2560*/  ISETP.NE.AND P3, PT, R84, 0x1, PT ;  /* 0x000000015400780c */ /* 0x000fe20003f65270 */
[----:B------:R-:W-:Y:S01]  /*2570*/  BSSY.RECONVERGENT B1, `(.L_x_27555) ;  /* 0x000004c000017945 */ /* 0x000fe20003800200 */
[----:B------:R-:W-:Y:S01]  /*2580*/  MOV R114, UR35 ;  /* 0x0000002300727c02 */ /* 0x000fe20008000f00 */
[----:B------:R-:W-:Y:S01]  /*2590*/  FFMA.FTZ R3, R3, R116, 1.1641532182693481445e-10 ;  /* 0x2f00000003037423 */ /* 0x000fe20000010074 */
[----:B------:R-:W-:Y:S02]  /*25a0*/  IMAD.MOV.U32 R86, RZ, RZ, 0x2 ;  /* 0x00000002ff567424 */ /* 0x000fe400078e00ff */
[----:B------:R-:W-:Y:S02]  /*25b0*/  IMAD.MOV.U32 R2, RZ, RZ, R112 ;  /* 0x000000ffff027224 */ /* 0x000fe400078e0070 */
[----:B------:R-:W-:Y:S01]  /*25c0*/  FSETP.GTU.FTZ.AND P2, PT, R3, R0, PT ;  /* 0x000000000300720b */ /* 0x000fe20003f5c000 */
[----:B-----5:R-:W-:-:S03]  /*25d0*/  FMUL.FTZ R3, R80, R117 ;  /* 0x0000007550037220 */ /* 0x020fc60000410000 */
        /* <DEDUP_REMOVED lines=12> */
.L_x_27557:
        /* <DEDUP_REMOVED lines=13> */
.L_x_27559:
[----:B------:R-:W-:Y:S05]  /*2770*/  BSYNC.RECONVERGENT B2 ;  /* 0x0000000000027941 */ /* 0x000fea0003800200 */
.L_x_27558:
        /* <DEDUP_REMOVED lines=43> */
.L_x_27556:
[----:B------:R-:W-:Y:S05]  /*2a30*/  BSYNC.RECONVERGENT B1 ;  /* 0x0000000000017941 */ /* 0x000fea0003800200 */
.L_x_27555:
[----:B------:R-:W-:Y:S01]  /*2a40*/  ISETP.NE.AND P4, PT, R86, 0x1, PT ;  /* 0x000000015600780c */ /* 0x000fe20003f85270 */
[----:B------:R-:W-:Y:S01]  /*2a50*/  FMUL.FTZ R81, R81, R117 ;  /* 0x0000007551517220 */ /* 0x000fe20000410000 */
[----:B------:R-:W-:Y:S01]  /*2a60*/  I2FP.F32.U32 R85, R2 ;  /* 0x0000000200557245 */ /* 0x000fe20000201000 */
[----:B------:R-:W-:Y:S01]  /*2a70*/  BSSY.RECONVERGENT B1, `(.L_x_27560) ;  /* 0x000004a000017945 */ /* 0x000fe20003800200 */
[----:B------:R-:W-:Y:S02]  /*2a80*/  HFMA2 R84, -RZ, RZ, 0, 1.1920928955078125e-07 ;  /* 0x00000002ff547431 */ /* 0x000fe400000001ff */
[----:B------:R-:W-:Y:S01]  /*2a90*/  FMUL.FTZ R2, R81, R114 ;  /* 0x0000007251027220 */ /* 0x000fe20000410000 */
[----:B------:R-:W-:Y:S02]  /*2aa0*/  IMAD.MOV.U32 R80, RZ, RZ, R112 ;  /* 0x000000ffff507224 */ /* 0x000fe400078e0070 */
[----:B------:R-:W-:-:S05]  /*2ab0*/  FFMA.FTZ R85, R85, R116, 1.1641532182693481445e-10 ;  /* 0x2f00000055557423 */ /* 0x000fca0000010074 */
        /* <DEDUP_REMOVED lines=12> */
.L_x_27562:
        /* <DEDUP_REMOVED lines=13> */
.L_x_27564:
[----:B------:R-:W-:Y:S05]  /*2c50*/  BSYNC.RECONVERGENT B2 ;  /* 0x0000000000027941 */ /* 0x000fea0003800200 */
.L_x_27563:
        /* <DEDUP_REMOVED lines=43> */
.L_x_27561:
[----:B------:R-:W-:Y:S05]  /*2f10*/  BSYNC.RECONVERGENT B1 ;  /* 0x0000000000017941 */ /* 0x000fea0003800200 */
.L_x_27560:
[----:B------:R-:W-:Y:S01]  /*2f20*/  I2FP.F32.U32 R81, R80 ;  /* 0x0000005000517245 */ /* 0x000fe20000201000 */
[----:B------:R-:W-:Y:S01]  /*2f30*/  BSSY.RECONVERGENT B1, `(.L_x_27565) ;  /* 0x000004c000017945 */ /* 0x000fe20003800200 */
[----:B------:R-:W-:Y:S01]  /*2f40*/  ISETP.NE.AND P5, PT, R84, 0x1, PT ;  /* 0x000000015400780c */ /* 0x000fe20003fa5270 */
[----:B------:R-:W-:Y:S01]  /*2f50*/  IMAD.MOV.U32 R96, RZ, RZ, 0x2 ;  /* 0x00000002ff607424 */ /* 0x000fe200078e00ff */
[----:B------:R-:W-:Y:S01]  /*2f60*/  MOV R80, R112 ;  /* 0x0000007000507202 */ /* 0x000fe20000000f00 */
[----:B------:R-:W-:-:S05]  /*2f70*/  FFMA.FTZ R81, R81, R116, 1.1641532182693481445e-10 ;  /* 0x2f00000051517423 */ /* 0x000fca0000010074 */
[----:B------:R-:W-:Y:S01]  /*2f80*/  FSETP.GTU.FTZ.AND P4, PT, R81, R0, PT ;  /* 0x000000005100720b */ /* 0x000fe20003f9c000 */
[----:B------:R-:W-:-:S03]  /*2f90*/  FMUL.FTZ R81, R82, R117 ;  /* 0x0000007552517220 */ /* 0x000fc60000410000 */
        /* <DEDUP_REMOVED lines=12> */
.L_x_27567:
        /* <DEDUP_REMOVED lines=13> */
.L_x_27569:
[----:B------:R-:W-:Y:S05]  /*3130*/  BSYNC.RECONVERGENT B2 ;  /* 0x0000000000027941 */ /* 0x000fea0003800200 */
.L_x_27568:
        /* <DEDUP_REMOVED lines=43> */
.L_x_27566:
[----:B------:R-:W-:Y:S05]  /*33f0*/  BSYNC.RECONVERGENT B1 ;  /* 0x0000000000017941 */ /* 0x000fea0003800200 */
.L_x_27565:
[----:B------:R-:W-:Y:S01]  /*3400*/  I2FP.F32.U32 R81, R80 ;  /* 0x0000005000517245 */ /* 0x000fe20000201000 */
[----:B------:R-:W-:Y:S01]  /*3410*/  FMUL.FTZ R83, R83, R117 ;  /* 0x0000007553537220 */ /* 0x000fe20000410000 */
[----:B------:R-:W-:Y:S01]  /*3420*/  FMUL.FTZ R80, R3, R52 ;  /* 0x0000003403507220 */ /* 0x000fe20000410000 */
[----:B------:R-:W-:Y:S02]  /*3430*/  FMUL.FTZ R82, R85, R54 ;  /* 0x0000003655527220 */ /* 0x000fe40000410000 */
[----:B------:R-:W-:Y:S01]  /*3440*/  FFMA.FTZ R81, R81, R116, 1.1641532182693481445e-10 ;  /* 0x2f00000051517423 */ /* 0x000fe20000010074 */
[----:B------:R-:W-:-:S04]  /*3450*/  FMUL.FTZ R83, R83, R114 ;  /* 0x0000007253537220 */ /* 0x000fc80000410000 */
[----:B------:R-:W-:Y:S01]  /*3460*/  FSETP.GTU.FTZ.AND P5, PT, R81, R0, PT ;  /* 0x000000005100720b */ /* 0x000fe20003fbc000 */
[----:B------:R-:W-:-:S03]  /*3470*/  FMUL.FTZ R81, R2, R53 ;  /* 0x0000003502517220 */ /* 0x000fc60000410000 */
[----:B------:R-:W-:Y:S02]  /*3480*/  FSEL R84, R83, RZ, !P5 ;  /* 0x000000ff53547208 */ /* 0x000fe40006800000 */
[----:B------:R-:W-:-:S03]  /*3490*/  PLOP3.LUT P4, PT, P5, PT, PT, 0x8, 0x80 ;  /* 0x000000000080781c */ /* 0x000fc60002f8e170 */
[----:B------:R-:W-:-:S10]  /*34a0*/  FMUL.FTZ R83, R84, R55 ;  /* 0x0000003754537220 */ /* 0x000fd40000410000 */
.L_x_27549:
[----:B------:R-:W0:Y:S01]  /*34b0*/  LDC.64 R2, c[0x0][0x3a8] ;  /* 0x0000ea00ff027b82 */ /* 0x000e220000000a00 */
[----:B------:R-:W-:Y:S01]  /*34c0*/  SEL R84, RZ, 0x1000000, !P4 ;  /* 0x01000000ff547807 */ /* 0x000fe20006000000 */
[----:B------:R-:W-:Y:S01]  /*34d0*/  VIADD R119, R115, 0x20 ;  /* 0x0000002073777836 */ /* 0x000fe20000000000 */
[----:B------:R-:W-:Y:S02]  /*34e0*/  SEL R85, RZ, 0x10000, !P3 ;  /* 0x00010000ff557807 */ /* 0x000fe40005800000 */
[----:B------:R-:W-:-:S03]  /*34f0*/  SEL R86, RZ, 0x100, !P2 ;  /* 0x00000100ff567807 */ /* 0x000fc60005000000 */
        /* <DEDUP_REMOVED lines=30> */
.L_x_27573:
        /* <DEDUP_REMOVED lines=13> */
.L_x_27575:
[----:B------:R-:W-:Y:S05]  /*37b0*/  BSYNC.RECONVERGENT B2 ;  /* 0x0000000000027941 */ /* 0x000fea0003800200 */
.L_x_27574:
        /* <DEDUP_REMOVED lines=43> */
.L_x_27572:
[----:B------:R-:W-:Y:S05]  /*3a70*/  BSYNC.RECONVERGENT B1 ;  /* 0x0000000000017941 */ /* 0x000fea0003800200 */
.L_x_27571:
[----:B------:R-:W-:Y:S01]  /*3a80*/  I2FP.F32.U32 R89, R89 ;  /* 0x0000005900597245 */ /* 0x000fe20000201000 */
[----:B-----5:R-:W-:Y:S01]  /*3a90*/  FMUL.FTZ R91, R84, R117 ;  /* 0x00000075545b7220 */ /* 0x020fe20000410000 */
        /* <DEDUP_REMOVED lines=19> */
.L_x_27578:
        /* <DEDUP_REMOVED lines=13> */
.L_x_27580:
[----:B------:R-:W-:Y:S05]  /*3ca0*/  BSYNC.RECONVERGENT B2 ;  /* 0x0000000000027941 */ /* 0x000fea0003800200 */
.L_x_27579:
        /* <DEDUP_REMOVED lines=43> */
.L_x_27577:
[----:B------:R-:W-:Y:S05]  /*3f60*/  BSYNC.RECONVERGENT B1 ;  /* 0x0000000000017941 */ /* 0x000fea0003800200 */
.L_x_27576:
        /* <DEDUP_REMOVED lines=21> */
.L_x_27583:
        /* <DEDUP_REMOVED lines=13> */
.L_x_27585:
[----:B------:R-:W-:Y:S05]  /*4190*/  BSYNC.RECONVERGENT B2 ;  /* 0x0000000000027941 */ /* 0x000fea0003800200 */
.L_x_27584:
        /* <DEDUP_REMOVED lines=43> */
.L_x_27582:
[----:B------:R-:W-:Y:S05]  /*4450*/  BSYNC.RECONVERGENT B1 ;  /* 0x0000000000017941 */ /* 0x000fea0003800200 */
.L_x_27581:
        /* <DEDUP_REMOVED lines=21> */
.L_x_27588:
        /* <DEDUP_REMOVED lines=13> */
.L_x_27590:
[----:B------:R-:W-:Y:S05]  /*4680*/  BSYNC.RECONVERGENT B2 ;  /* 0x0000000000027941 */ /* 0x000fea0003800200 */
.L_x_27589:
        /* <DEDUP_REMOVED lines=43> */
.L_x_27587:
[----:B------:R-:W-:Y:S05]  /*4940*/  BSYNC.RECONVERGENT B1 ;  /* 0x0000000000017941 */ /* 0x000fea0003800200 */
.L_x_27586:
        /* <DEDUP_REMOVED lines=9> */
.L_x_27570:
        /* <DEDUP_REMOVED lines=16> */
.L_x_27594:
        /* <DEDUP_REMOVED lines=13> */
.L_x_27596:
[----:B------:R-:W-:Y:S05]  /*4bb0*/  BSYNC.RECONVERGENT B2 ;  /* 0x0000000000027941 */ /* 0x000fea0003800200 */
.L_x_27595:
        /* <DEDUP_REMOVED lines=43> */
.L_x_27593:
[----:B------:R-:W-:Y:S05]  /*4e70*/  BSYNC.RECONVERGENT B1 ;  /* 0x0000000000017941 */ /* 0x000fea0003800200 */
.L_x_27592:
[----:B------:R-:W-:Y:S01]  /*4e80*/  I2FP.F32.U32 R89, R89 ;  /* 0x0000005900597245 */ /* 0x000fe20000201000 */
[----:B------:R-:W-:Y:S01]  /*4e90*/  BSSY.RECONVERGENT B1, `(.L_x_27597) ;  /* 0x000004c000017945 */ /* 0x000fe20003800200 */
[----:B------:R-:W-:Y:S01]  /*4ea0*/  ISETP.NE.AND P3, PT, R90, 0x1, PT ;  /* 0x000000015a00780c */ /* 0x000fe20003f65270 */
[----:B------:R-:W-:Y:S02]  /*4eb0*/  IMAD.MOV.U32 R93, RZ, RZ, 0x2 ;  /* 0x00000002ff5d7424 */ /* 0x000fe400078e00ff */
[----:B------:R-:W-:-:S05]  /*4ec0*/  FFMA.FTZ R89, R89, R116, 1.1641532182693481445e-10 ;  /* 0x2f00000059597423 */ /* 0x000fca0000010074 */
[----:B------:R-:W-:Y:S01]  /*4ed0*/  FSETP.GTU.FTZ.AND P2, PT, R89, R0, PT ;  /* 0x000000005900720b */ /* 0x000fe20003f5c000 */
[----:B-----5:R-:W-:Y:S01]  /*4ee0*/  FMUL.FTZ R89, R84, R117 ;  /* 0x0000007554597220 */ /* 0x020fe20000410000 */
[----:B------:R-:W-:Y:S02]  /*4ef0*/  MOV R84, R112 ;  /* 0x0000007000547202 */ /* 0x000fe40000000f00 */
        /* <DEDUP_REMOVED lines=12> */
.L_x_27599:
        /* <DEDUP_REMOVED lines=13> */
.L_x_27601:
[----:B------:R-:W-:Y:S05]  /*5090*/  BSYNC.RECONVERGENT B2 ;  /* 0x0000000000027941 */ /* 0x000fea0003800200 */
.L_x_27600:
        /* <DEDUP_REMOVED lines=43> */
.L_x_27598:
[----:B------:R-:W-:Y:S05]  /*5350*/  BSYNC.RECONVERGENT B1 ;  /* 0x0000000000017941 */ /* 0x000fea0003800200 */
.L_x_27597:
        /* <DEDUP_REMOVED lines=20> */
.L_x_27604:
        /* <DEDUP_REMOVED lines=13> */
.L_x_27606:
[----:B------:R-:W-:Y:S05]  /*5570*/  BSYNC.RECONVERGENT B2 ;  /* 0x0000000000027941 */ /* 0x000fea0003800200 */
.L_x_27605:
        /* <DEDUP_REMOVED lines=43> */
.L_x_27603:
[----:B------:R-:W-:Y:S05]  /*5830*/  BSYNC.RECONVERGENT B1 ;  /* 0x0000000000017941 */ /* 0x000fea0003800200 */
.L_x_27602:
        /* <DEDUP_REMOVED lines=20> */
.L_x_27609:
        /* <DEDUP_REMOVED lines=13> */
.L_x_27611:
[----:B------:R-:W-:Y:S05]  /*5a50*/  BSYNC.RECONVERGENT B2 ;  /* 0x0000000000027941 */ /* 0x000fea0003800200 */
.L_x_27610:
        /* <DEDUP_REMOVED lines=43> */
.L_x_27608:
[----:B------:R-:W-:Y:S05]  /*5d10*/  BSYNC.RECONVERGENT B1 ;  /* 0x0000000000017941 */ /* 0x000fea0003800200 */
.L_x_27607:
        /* <DEDUP_REMOVED lines=11> */
.L_x_27591:
[----:B------:R-:W0:Y:S01]  /*5dd0*/  @P0 LDC.64 R98, c[0x0][0x3a0] ;  /* 0x0000e800ff620b82 */ /* 0x000e220000000a00 */
        /* <DEDUP_REMOVED lines=13> */
[----:B0-----:R-:W-:-:S05]  /*5eb0*/  @P0 IMAD.WIDE.U32 R98, R121, 0x10, R98 ;  /* 0x0000001079620825 */ /* 0x001fca00078e0062 */
[----:B------:R1:W5:Y:S01]  /*5ec0*/  @P0 LDG.E.128 R76, desc[UR8][R98.64] ;  /* 0x00000008624c0981 */ /* 0x000362000c1e1d00 */
        /* <DEDUP_REMOVED lines=17> */
.L_x_27615:
        /* <DEDUP_REMOVED lines=13> */
.L_x_27617:
[----:B------:R-:W-:Y:S05]  /*60b0*/  BSYNC.RECONVERGENT B2 ;  /* 0x0000000000027941 */ /* 0x000fea0003800200 */
.L_x_27616:
        /* <DEDUP_REMOVED lines=43> */
.L_x_27614:
[----:B------:R-:W-:Y:S05]  /*6370*/  BSYNC.RECONVERGENT B1 ;  /* 0x0000000000017941 */ /* 0x000fea0003800200 */
.L_x_27613:
[----:B------:R-:W-:Y:S01]  /*6380*/  I2FP.F32.U32 R93, R93 ;  /* 0x0000005d005d7245 */ /* 0x000fe20000201000 */
[----:B-----5:R-:W-:Y:S01]  /*6390*/  FMUL.FTZ R95, R88, R117 ;  /* 0x00000075585f7220 */ /* 0x020fe20000410000 */
        /* <DEDUP_REMOVED lines=19> */
.L_x_27620:
        /* <DEDUP_REMOVED lines=13> */
.L_x_27622:
[----:B------:R-:W-:Y:S05]  /*65a0*/  BSYNC.RECONVERGENT B2 ;  /* 0x0000000000027941 */ /* 0x000fea0003800200 */
.L_x_27621:
        /* <DEDUP_REMOVED lines=43> */
.L_x_27619:
[----:B------:R-:W-:Y:S05]  /*6860*/  BSYNC.RECONVERGENT B1 ;  /* 0x0000000000017941 */ /* 0x000fea0003800200 */
.L_x_27618:
[----:B------:R-:W-:Y:S01]  /*6870*/  I2FP.F32.U32 R93, R92 ;  /* 0x0000005c005d7245 */ /* 0x000fe20000201000 */
[----:B------:R-:W-:Y:S01]  /*6880*/  FMUL.FTZ R89, R89, R117 ;  /* 0x0000007559597220 */ /* 0x000fe20000410000 */
[----:B------:R-:W-:Y:S01]  /*6890*/  ISETP.NE.AND P4, PT, R97, 0x1, PT ;  /* 0x000000016100780c */ /* 0x000fe20003f85270 */
[----:B------:R-:W-:Y:S01]  /*68a0*/  BSSY.RECONVERGENT B1, `(.L_x_27623) ;  /* 0x000004b000017945 */ /* 0x000fe20003800200 */
[----:B------:R-:W-:Y:S02]  /*68b0*/  IMAD.MOV.U32 R94, RZ, RZ, 0x2 ;  /* 0x00000002ff5e7424 */ /* 0x000fe400078e00ff */
[----:B------:R-:W-:Y:S01]  /*68c0*/  FFMA.FTZ R93, R93, R116, 1.1641532182693481445e-10 ;  /* 0x2f0000005d5d7423 */ /* 0x000fe20000010074 */
[----:B------:R-:W-:-:S04]  /*68d0*/  FMUL.FTZ R89, R89, R114 ;  /* 0x0000007259597220 */ /* 0x000fc80000410000 */
        /* <DEDUP_REMOVED lines=14> */
.L_x_27625:
        /* <DEDUP_REMOVED lines=13> */
.L_x_27627:
[----:B------:R-:W-:Y:S05]  /*6a90*/  BSYNC.RECONVERGENT B2 ;  /* 0x0000000000027941 */ /* 0x000fea0003800200 */
.L_x_27626:
        /* <DEDUP_REMOVED lines=43> */
.L_x_27624:
[----:B------:R-:W-:Y:S05]  /*6d50*/  BSYNC.RECONVERGENT B1 ;  /* 0x0000000000017941 */ /* 0x000fea0003800200 */
.L_x_27623:
        /* <DEDUP_REMOVED lines=21> */
.L_x_27630:
        /* <DEDUP_REMOVED lines=13> */
.L_x_27632:
[----:B------:R-:W-:Y:S05]  /*6f80*/  BSYNC.RECONVERGENT B2 ;  /* 0x0000000000027941 */ /* 0x000fea0003800200 */
.L_x_27631:
        /* <DEDUP_REMOVED lines=43> */
.L_x_27629:
[----:B------:R-:W-:Y:S05]  /*7240*/  BSYNC.RECONVERGENT B1 ;  /* 0x0000000000017941 */ /* 0x000fea0003800200 */
.L_x_27628:
        /* <DEDUP_REMOVED lines=9> */
.L_x_27612:
        /* <DEDUP_REMOVED lines=16> */
.L_x_27636:
        /* <DEDUP_REMOVED lines=13> */
.L_x_27638:
[----:B------:R-:W-:Y:S05]  /*74b0*/  BSYNC.RECONVERGENT B2 ;  /* 0x0000000000027941 */ /* 0x000fea0003800200 */
.L_x_27637:
        /* <DEDUP_REMOVED lines=43> */
.L_x_27635:
[----:B------:R-:W-:Y:S05]  /*7770*/  BSYNC.RECONVERGENT B1 ;  /* 0x0000000000017941 */ /* 0x000fea0003800200 */
.L_x_27634:
        /* <DEDUP_REMOVED lines=20> */
.L_x_27641:
        /* <DEDUP_REMOVED lines=13> */
.L_x_27643:
[----:B------:R-:W-:Y:S05]  /*7990*/  BSYNC.RECONVERGENT B2 ;  /* 0x0000000000027941 */ /* 0x000fea0003800200 */
.L_x_27642:
        /* <DEDUP_REMOVED lines=43> */
.L_x_27640:
[----:B------:R-:W-:Y:S05]  /*7c50*/  BSYNC.RECONVERGENT B1 ;  /* 0x0000000000017941 */ /* 0x000fea0003800200 */
.L_x_27639:
        /* <DEDUP_REMOVED lines=20> */
.L_x_27646:
        /* <DEDUP_REMOVED lines=13> */
.L_x_27648:
[----:B------:R-:W-:Y:S05]  /*7e70*/  BSYNC.RECONVERGENT B2 ;  /* 0x0000000000027941 */ /* 0x000fea0003800200 */
.L_x_27647:
        /* <DEDUP_REMOVED lines=43> */
.L_x_27645:
[----:B------:R-:W-:Y:S05]  /*8130*/  BSYNC.RECONVERGENT B1 ;  /* 0x0000000000017941 */ /* 0x000fea0003800200 */
.L_x_27644:
        /* <DEDUP_REMOVED lines=20> */
.L_x_27651:
        /* <DEDUP_REMOVED lines=13> */
.L_x_27653:
[----:B------:R-:W-:Y:S05]  /*8350*/  BSYNC.RECONVERGENT B2 ;  /* 0x0000000000027941 */ /* 0x000fea0003800200 */
.L_x_27652:
        /* <DEDUP_REMOVED lines=43> */
.L_x_27650:
[----:B------:R-:W-:Y:S05]  /*8610*/  BSYNC.RECONVERGENT B1 ;  /* 0x0000000000017941 */ /* 0x000fea0003800200 */
.L_x_27649:
        /* <DEDUP_REMOVED lines=11> */
.L_x_27633:
        /* <DEDUP_REMOVED lines=33> */
.L_x_27657:
        /* <DEDUP_REMOVED lines=13> */
.L_x_27659:
[----:B------:R-:W-:Y:S05]  /*89b0*/  BSYNC.RECONVERGENT B2 ;  /* 0x0000000000027941 */ /* 0x000fea0003800200 */
.L_x_27658:
        /* <DEDUP_REMOVED lines=43> */
.L_x_27656:
[----:B------:R-:W-:Y:S05]  /*8c70*/  BSYNC.RECONVERGENT B1 ;  /* 0x0000000000017941 */ /* 0x000fea0003800200 */
.L_x_27655:
        /* <DEDUP_REMOVED lines=21> */
.L_x_27662:
        /* <DEDUP_REMOVED lines=13> */
.L_x_27664:
[----:B------:R-:W-:Y:S05]  /*8ea0*/  BSYNC.RECONVERGENT B2 ;  /* 0x0000000000027941 */ /* 0x000fea0003800200 */
.L_x_27663:
        /* <DEDUP_REMOVED lines=43> */
.L_x_27661:
[----:B------:R-:W-:Y:S05]  /*9160*/  BSYNC.RECONVERGENT B1 ;  /* 0x0000000000017941 */ /* 0x000fea0003800200 */
.L_x_27660:
        /* <DEDUP_REMOVED lines=21> */
.L_x_27667:
        /* <DEDUP_REMOVED lines=13> */
.L_x_27669:
[----:B------:R-:W-:Y:S05]  /*9390*/  BSYNC.RECONVERGENT B2 ;  /* 0x0000000000027941 */ /* 0x000fea0003800200 */
.L_x_27668:
        /* <DEDUP_REMOVED lines=43> */
.L_x_27666:
[----:B------:R-:W-:Y:S05]  /*9650*/  BSYNC.RECONVERGENT B1 ;  /* 0x0000000000017941 */ /* 0x000fea0003800200 */
.L_x_27665:
        /* <DEDUP_REMOVED lines=21> */
.L_x_27672:
        /* <DEDUP_REMOVED lines=13> */
.L_x_27674:
[----:B------:R-:W-:Y:S05]  /*9880*/  BSYNC.RECONVERGENT B2 ;  /* 0x0000000000027941 */ /* 0x000fea0003800200 */
.L_x_27673:
        /* <DEDUP_REMOVED lines=43> */
.L_x_27671:
[----:B------:R-:W-:Y:S05]  /*9b40*/  BSYNC.RECONVERGENT B1 ;  /* 0x0000000000017941 */ /* 0x000fea0003800200 */
.L_x_27670:
        /* <DEDUP_REMOVED lines=9> */
.L_x_27654:
        /* <DEDUP_REMOVED lines=16> */
.L_x_27678:
        /* <DEDUP_REMOVED lines=13> */
.L_x_27680:
[----:B------:R-:W-:Y:S05]  /*9db0*/  BSYNC.RECONVERGENT B2 ;  /* 0x0000000000027941 */ /* 0x000fea0003800200 */
.L_x_27679:
        /* <DEDUP_REMOVED lines=43> */
.L_x_27677:
[----:B------:R-:W-:Y:S05]  /*a070*/  BSYNC.RECONVERGENT B1 ;  /* 0x0000000000017941 */ /* 0x000fea0003800200 */
.L_x_27676:
        /* <DEDUP_REMOVED lines=20> */
.L_x_27683:
        /* <DEDUP_REMOVED lines=13> */
.L_x_27685:
[----:B------:R-:W-:Y:S05]  /*a290*/  BSYNC.RECONVERGENT B2 ;  /* 0x0000000000027941 */ /* 0x000fea0003800200 */
.L_x_27684:
        /* <DEDUP_REMOVED lines=43> */
.L_x_27682:
[----:B------:R-:W-:Y:S05]  /*a550*/  BSYNC.RECONVERGENT B1 ;  /* 0x0000000000017941 */ /* 0x000fea0003800200 */
.L_x_27681:
        /* <DEDUP_REMOVED lines=20> */
.L_x_27688:
        /* <DEDUP_REMOVED lines=13> */
.L_x_27690:
[----:B------:R-:W-:Y:S05]  /*a770*/  BSYNC.RECONVERGENT B2 ;  /* 0x0000000000027941 */ /* 0x000fea0003800200 */
.L_x_27689:
        /* <DEDUP_REMOVED lines=43> */
.L_x_27687:
[----:B------:R-:W-:Y:S05]  /*aa30*/  BSYNC.RECONVERGENT B1 ;  /* 0x0000000000017941 */ /* 0x000fea0003800200 */
.L_x_27686:
        /* <DEDUP_REMOVED lines=20> */
.L_x_27693:
        /* <DEDUP_REMOVED lines=13> */
.L_x_27695:
[----:B------:R-:W-:Y:S05]  /*ac50*/  BSYNC.RECONVERGENT B2 ;  /* 0x0000000000027941 */ /* 0x000fea0003800200 */
.L_x_27694:
        /* <DEDUP_REMOVED lines=43> */
.L_x_27692:
[----:B------:R-:W-:Y:S05]  /*af10*/  BSYNC.RECONVERGENT B1 ;  /* 0x0000000000017941 */ /* 0x000fea0003800200 */
.L_x_27691:
        /* <DEDUP_REMOVED lines=11> */
.L_x_27675:
        /* <DEDUP_REMOVED lines=19> */
[----:B------:R-:W-:Y:S02]  /*b100*/  HFMA2 R124, -RZ, RZ, 0, 1.1920928955078125e-07 ;  /* 0x00000002ff7c7431 */ /* 0x000fe400000001ff */
        /* <DEDUP_REMOVED lines=13> */
.L_x_27699:
        /* <DEDUP_REMOVED lines=13> */
.L_x_27701:
[----:B------:R-:W-:Y:S05]  /*b2b0*/  BSYNC.RECONVERGENT B2 ;  /* 0x0000000000027941 */ /* 0x000fea0003800200 */
.L_x_27700:
        /* <DEDUP_REMOVED lines=43> */
.L_x_27698:
[----:B------:R-:W-:Y:S05]  /*b570*/  BSYNC.RECONVERGENT B1 ;  /* 0x0000000000017941 */ /* 0x000fea0003800200 */
.L_x_27697:
        /* <DEDUP_REMOVED lines=21> */
.L_x_27704:
        /* <DEDUP_REMOVED lines=13> */
.L_x_27706:
[----:B------:R-:W-:Y:S05]  /*b7a0*/  BSYNC.RECONVERGENT B2 ;  /* 0x0000000000027941 */ /* 0x000fea0003800200 */
.L_x_27705:
        /* <DEDUP_REMOVED lines=43> */
.L_x_27703:
[----:B------:R-:W-:Y:S05]  /*ba60*/  BSYNC.RECONVERGENT B1 ;  /* 0x0000000000017941 */ /* 0x000fea0003800200 */
.L_x_27702:
        /* <DEDUP_REMOVED lines=21> */
.L_x_27709:
        /* <DEDUP_REMOVED lines=13> */
.L_x_27711:
[----:B------:R-:W-:Y:S05]  /*bc90*/  BSYNC.RECONVERGENT B2 ;  /* 0x0000000000027941 */ /* 0x000fea0003800200 */
.L_x_27710:
        /* <DEDUP_REMOVED lines=43> */
.L_x_27708:
[----:B------:R-:W-:Y:S05]  /*bf50*/  BSYNC.RECONVERGENT B1 ;  /* 0x0000000000017941 */ /* 0x000fea0003800200 */
.L_x_27707:
        /* <DEDUP_REMOVED lines=21> */
.L_x_27714:
        /* <DEDUP_REMOVED lines=13> */
.L_x_27716:
[----:B------:R-:W-:Y:S05]  /*c180*/  BSYNC.RECONVERGENT B2 ;  /* 0x0000000000027941 */ /* 0x000fea0003800200 */
.L_x_27715:
        /* <DEDUP_REMOVED lines=43> */
.L_x_27713:
[----:B------:R-:W-:Y:S05]  /*c440*/  BSYNC.RECONVERGENT B1 ;  /* 0x0000000000017941 */ /* 0x000fea0003800200 */
.L_x_27712:
        /* <DEDUP_REMOVED lines=9> */
.L_x_27696:
        /* <DEDUP_REMOVED lines=16> */
.L_x_27720:
        /* <DEDUP_REMOVED lines=13> */
.L_x_27722:
[----:B------:R-:W-:Y:S05]  /*c6b0*/  BSYNC.RECONVERGENT B2 ;  /* 0x0000000000027941 */ /* 0x000fea0003800200 */
.L_x_27721:
        /* <DEDUP_REMOVED lines=43> */
.L_x_27719:
[----:B------:R-:W-:Y:S05]  /*c970*/  BSYNC.RECONVERGENT B1 ;  /* 0x0000000000017941 */ /* 0x000fea0003800200 */
.L_x_27718:
        /* <DEDUP_REMOVED lines=20> */
.L_x_27725:
        /* <DEDUP_REMOVED lines=13> */
.L_x_27727:
[----:B------:R-:W-:Y:S05]  /*cb90*/  BSYNC.RECONVERGENT B2 ;  /* 0x0000000000027941 */ /* 0x000fea0003800200 */
.L_x_27726:
        /* <DEDUP_REMOVED lines=43> */
.L_x_27724:
[----:B------:R-:W-:Y:S05]  /*ce50*/  BSYNC.RECONVERGENT B1 ;  /* 0x0000000000017941 */ /* 0x000fea0003800200 */
.L_x_27723:
        /* <DEDUP_REMOVED lines=20> */
.L_x_27730:
        /* <DEDUP_REMOVED lines=13> */
.L_x_27732:
[----:B------:R-:W-:Y:S05]  /*d070*/  BSYNC.RECONVERGENT B2 ;  /* 0x0000000000027941 */ /* 0x000fea0003800200 */
.L_x_27731:
        /* <DEDUP_REMOVED lines=43> */
.L_x_27729:
[----:B------:R-:W-:Y:S05]  /*d330*/  BSYNC.RECONVERGENT B1 ;  /* 0x0000000000017941 */ /* 0x000fea0003800200 */
.L_x_27728:
        /* <DEDUP_REMOVED lines=20> */
.L_x_27735:
        /* <DEDUP_REMOVED lines=13> */
.L_x_27737:
[----:B------:R-:W-:Y:S05]  /*d550*/  BSYNC.RECONVERGENT B2 ;  /* 0x0000000000027941 */ /* 0x000fea0003800200 */
.L_x_27736:
        /* <DEDUP_REMOVED lines=43> */
.L_x_27734:
[----:B------:R-:W-:Y:S05]  /*d810*/  BSYNC.RECONVERGENT B1 ;  /* 0x0000000000017941 */ /* 0x000fea0003800200 */
.L_x_27733:
        /* <DEDUP_REMOVED lines=11> */
.L_x_27717:
[----:B------:R-:W0:Y:S01]  /*d8d0*/  @P0 LDC.64 R132, c[0x0][0x3a0] ;  /* 0x0000e800ff840b82 */ /* 0x000e220000000a00 */
[----:B------:R-:W-:Y:S01]  /*d8e0*/  SEL R102, RZ, 0x1000000, !P4 ;  /* 0x01000000ff667807 */ /* 0x000fe20006000000 */
[----:B------:R-:W-:Y:S01]  /*d8f0*/  IMAD.WIDE.U32 R130, R125, 0x4, R104 ;  /* 0x000000047d827825 */ /* 0x000fe200078e0068 */
[----:B------:R-:W-:Y:S02]  /*d900*/  SEL R103, RZ, 0x10000, !P3 ;  /* 0x00010000ff677807 */ /* 0x000fe40005800000 */
[----:B------:R-:W-:Y:S02]  /*d910*/  SEL R118, RZ, 0x100, !P2 ;  /* 0x00000100ff767807 */ /* 0x000fe40005000000 */
[----:B------:R-:W-:Y:S02]  /*d920*/  SEL R129, RZ, 0x1, !P1 ;  /* 0x00000001ff817807 */ /* 0x000fe40004800000 */
[----:B------:R-:W-:Y:S02]  /*d930*/  IADD3 R102, PT, PT, R118, R102, R103 ;  /* 0x0000006676667210 */ /* 0x000fe40007ffe067 */
[----:B------:R-:W-:-:S03]  /*d940*/  IADD3 R127, PT, PT, R115, 0xa0, RZ ;  /* 0x000000a0737f7810 */ /* 0x000fc60007ffe0ff */
[----:B------:R-:W-:Y:S02]  /*d950*/  IMAD.IADD R135, R102, 0x1, R129 ;  /* 0x0000000166877824 */ /* 0x000fe400078e0281 */
[----:B------:R-:W-:-:S04]  /*d960*/  IMAD.WIDE.U32 R128, R125, 0x10, R2 ;  /* 0x000000107d807825 */ /* 0x000fc800078e0002 */
[C---:B------:R-:W-:Y:S01]  /*d970*/  IMAD.WIDE.U32 R100, R127.reuse, 0x10, R100 ;  /* 0x000000107f647825 */ /* 0x040fe200078e0064 */
[----:B------:R1:W-:Y:S03]  /*d980*/  STG.E.128 desc[UR8][R128.64], R96 ;  /* 0x0000006080007986 */ /* 0x0003e6000c101d08 */
[----:B0-----:R-:W-:Y:S01]  /*d990*/  @P0 IMAD.WIDE.U32 R132, R127, 0x10, R132 ;  /* 0x000000107f840825 */ /* 0x001fe200078e0084 */
[----:B------:R1:W-:Y:S04]  /*d9a0*/  STG.E desc[UR8][R130.64], R135 ;  /* 0x0000008782007986 */ /* 0x0003e8000c101908 */
        /* <DEDUP_REMOVED lines=19> */
.L_x_27741:
        /* <DEDUP_REMOVED lines=13> */
.L_x_27743:
[----:B------:R-:W-:Y:S05]  /*dbb0*/  BSYNC.RECONVERGENT B2 ;  /* 0x0000000000027941 */ /* 0x000fea0003800200 */
.L_x_27742:
        /* <DEDUP_REMOVED lines=43> */
.L_x_27740:
[----:B------:R-:W-:Y:S05]  /*de70*/  BSYNC.RECONVERGENT B1 ;  /* 0x0000000000017941 */ /* 0x000fea0003800200 */
.L_x_27739:
        /* <DEDUP_REMOVED lines=21> */
.L_x_27746:
        /* <DEDUP_REMOVED lines=13> */
.L_x_27748:
[----:B------:R-:W-:Y:S05]  /*e0a0*/  BSYNC.RECONVERGENT B2 ;  /* 0x0000000000027941 */ /* 0x000fea0003800200 */
.L_x_27747:
        /* <DEDUP_REMOVED lines=43> */
.L_x_27745:
[----:B------:R-:W-:Y:S05]  /*e360*/  BSYNC.RECONVERGENT B1 ;  /* 0x0000000000017941 */ /* 0x000fea0003800200 */
.L_x_27744:
        /* <DEDUP_REMOVED lines=21> */
.L_x_27751:
        /* <DEDUP_REMOVED lines=13> */
.L_x_27753:
[----:B------:R-:W-:Y:S05]  /*e590*/  BSYNC.RECONVERGENT B2 ;  /* 0x0000000000027941 */ /* 0x000fea0003800200 */
.L_x_27752:
        /* <DEDUP_REMOVED lines=43> */
.L_x_27750:
[----:B------:R-:W-:Y:S05]  /*e850*/  BSYNC.RECONVERGENT B1 ;  /* 0x0000000000017941 */ /* 0x000fea0003800200 */
.L_x_27749:
        /* <DEDUP_REMOVED lines=21> */
.L_x_27756:
        /* <DEDUP_REMOVED lines=13> */
.L_x_27758:
[----:B------:R-:W-:Y:S05]  /*ea80*/  BSYNC.RECONVERGENT B2 ;  /* 0x0000000000027941 */ /* 0x000fea0003800200 */
.L_x_27757:
        /* <DEDUP_REMOVED lines=43> */
.L_x_27755:
[----:B------:R-:W-:Y:S05]  /*ed40*/  BSYNC.RECONVERGENT B1 ;  /* 0x0000000000017941 */ /* 0x000fea0003800200 */
.L_x_27754:
        /* <DEDUP_REMOVED lines=9> */
.L_x_27738:
        /* <DEDUP_REMOVED lines=16> */
.L_x_27762:
        /* <DEDUP_REMOVED lines=13> */
.L_x_27764:
[----:B------:R-:W-:Y:S05]  /*efb0*/  BSYNC.RECONVERGENT B2 ;  /* 0x0000000000027941 */ /* 0x000fea0003800200 */
.L_x_27763:
        /* <DEDUP_REMOVED lines=43> */
.L_x_27761:
[----:B------:R-:W-:Y:S05]  /*f270*/  BSYNC.RECONVERGENT B1 ;  /* 0x0000000000017941 */ /* 0x000fea0003800200 */
.L_x_27760:
        /* <DEDUP_REMOVED lines=20> */
.L_x_27767:
        /* <DEDUP_REMOVED lines=13> */
.L_x_27769:
[----:B------:R-:W-:Y:S05]  /*f490*/  BSYNC.RECONVERGENT B2 ;  /* 0x0000000000027941 */ /* 0x000fea0003800200 */
.L_x_27768:
        /* <DEDUP_REMOVED lines=43> */
.L_x_27766:
[----:B------:R-:W-:Y:S05]  /*f750*/  BSYNC.RECONVERGENT B1 ;  /* 0x0000000000017941 */ /* 0x000fea0003800200 */
.L_x_27765:
        /* <DEDUP_REMOVED lines=20> */
.L_x_27772:
        /* <DEDUP_REMOVED lines=13> */
.L_x_27774:
[----:B------:R-:W-:Y:S05]  /*f970*/  BSYNC.RECONVERGENT B2 ;  /* 0x0000000000027941 */ /* 0x000fea0003800200 */
.L_x_27773:
        /* <DEDUP_REMOVED lines=43> */
.L_x_27771:
[----:B------:R-:W-:Y:S05]  /*fc30*/  BSYNC.RECONVERGENT B1 ;  /* 0x0000000000017941 */ /* 0x000fea0003800200 */
.L_x_27770:
        /* <DEDUP_REMOVED lines=20> */
.L_x_27777:
        /* <DEDUP_REMOVED lines=13> */
.L_x_27779:
[----:B------:R-:W-:Y:S05]  /*fe50*/  BSYNC.RECONVERGENT B2 ;  /* 0x0000000000027941 */ /* 0x000fea0003800200 */
.L_x_27778:
        /* <DEDUP_REMOVED lines=43> */
.L_x_27776:
[----:B------:R-:W-:Y:S05]  /*10110*/  BSYNC.RECONVERGENT B1 ;  /* 0x0000000000017941 */ /* 0x000fea0003800200 */
.L_x_27775:
        /* <DEDUP_REMOVED lines=11> */
.L_x_27759:
        /* <DEDUP_REMOVED lines=106> */
.L_x_27793:
[----:B01----:R-:W-:Y:S01]  /*10870*/  FADD.FTZ R114, R114, R129 ;  /* 0x0000008172727221 */ /* 0x003fe20000010000 */
[----:B------:R-:W-:Y:S01]  /*10880*/  PLOP3.LUT P2, PT, PT, PT, UP1, 0x40, 0x4 ;  /* 0x000000000004781c */ /* 0x000fe20003f4e818 */
[----:B------:R-:W-:Y:S01]  /*10890*/  FMUL.FTZ R0, R2, R2 ;  /* 0x0000000202007220 */ /* 0x000fe20000410000 */
[----:B------:R-:W-:Y:S01]  /*108a0*/  PLOP3.LUT P1, PT, PT, PT, UP1, 0x40, 0x4 ;  /* 0x000000000004781c */ /* 0x000fe20003f2e818 */
[----:B------:R-:W-:Y:S01]  /*108b0*/  FFMA.FTZ R3, R114, R3, UR15 ;  /* 0x0000000f72037e23 */ /* 0x000fe20008010003 */
[----:B------:R-:W-:Y:S01]  /*108c0*/  FSEL R114, R2, RZ, P2 ;  /* 0x000000ff02727208 */ /* 0x000fe20001000000 */
[----:B------:R-:W0:Y:S01]  /*108d0*/  @!P0 LDC.64 R104, c[0x0][0x3c0] ;  /* 0x0000f000ff688b82 */ /* 0x000e220000000a00 */
[----:B------:R-:W-:-:S03]  /*108e0*/  FSEL R0, R0, RZ, !P1 ;  /* 0x000000ff00007208 */ /* 0x000fc60004800000 */
[C---:B------:R-:W-:Y:S01]  /*108f0*/  FADD.FTZ R116, -R114.reuse, R80 ;  /* 0x0000005072747221 */ /* 0x040fe20000010100 */
[C---:B------:R-:W-:Y:S01]  /*10900*/  FADD.FTZ R124, -R114.reuse, R81 ;  /* 0x00000051727c7221 */ /* 0x040fe20000010100 */
[----:B------:R-:W-:Y:S01]  /*10910*/  FADD.FTZ R0, R3, R0 ;  /* 0x0000000003007221 */ /* 0x000fe20000010000 */
[C---:B------:R-:W-:Y:S01]  /*10920*/  FADD.FTZ R136, -R114.reuse, R89 ;  /* 0x0000005972887221 */ /* 0x040fe20000010100 */
[----:B------:R-:W1:Y:S01]  /*10930*/  @!P0 LDC.64 R80, c[0x0][0x3c8] ;  /* 0x0000f200ff508b82 */ /* 0x000e620000000a00 */
[C---:B------:R-:W-:Y:S01]  /*10940*/  FADD.FTZ R128, -R114.reuse, R84 ;  /* 0x0000005472807221 */ /* 0x040fe20000010100 */
[----:B------:R-:W2:Y:S01]  /*10950*/  MUFU.RSQ R89, R0 ;  /* 0x0000000000597308 */ /* 0x000ea20000001400 */
        /* <DEDUP_REMOVED lines=20> */
[----:B0-----:R-:W-:-:S04]  /*10aa0*/  @!P0 IMAD.WIDE R104, R113, 0x4, R104 ;  /* 0x0000000471688825 */ /* 0x001fc800078e0268 */
[C---:B------:R-:W-:Y:S01]  /*10ab0*/  FADD.FTZ R100, -R114.reuse, R100 ;  /* 0x0000006472647221 */ /* 0x040fe20000010100 */
[C---:B------:R-:W-:Y:S01]  /*10ac0*/  FADD.FTZ R0, -R114.reuse, R101 ;  /* 0x0000006572007221 */ /* 0x040fe20000010100 */
[----:B------:R-:W-:Y:S01]  /*10ad0*/  FADD.FTZ R102, -R114, R102 ;  /* 0x0000006672667221 */ /* 0x000fe20000010100 */
[----:B-1----:R-:W-:-:S04]  /*10ae0*/  @!P0 IMAD.WIDE R86, R113, 0x4, R80 ;  /* 0x0000000471568825 */ /* 0x002fc800078e0250 */
[C---:B------:R-:W-:Y:S01]  /*10af0*/  FMUL.FTZ R81, R89.reuse, R116 ;  /* 0x0000007459517220 */ /* 0x040fe20000410000 */
[----:B------:R-:W-:Y:S01]  /*10b00*/  FADD.FTZ R114, -R114, R103 ;  /* 0x0000006772727221 */ /* 0x000fe20000010100 */
[----:B------:R-:W0:Y:S01]  /*10b10*/  LDC.64 R116, c[0x0][0x380] ;  /* 0x0000e000ff747b82 */ /* 0x000e220000000a00 */
[----:B------:R-:W-:Y:S01]  /*10b20*/  FMUL.FTZ R131, R89, R94 ;  /* 0x0000005e59837220 */ /* 0x000fe20000410000 */
[----:B------:R-:W-:Y:S01]  /*10b30*/  FFMA.FTZ R80, R81, R4, R28 ;  /* 0x0000000451507223 */ /* 0x000fe2000001001c */
        /* <DEDUP_REMOVED lines=24> */
[----:B-1----:R-:W-:-:S04]  /*10cc0*/  IMAD.WIDE.U32 R2, R119, 0x10, R84 ;  /* 0x0000001077027825 */ /* 0x002fc800078e0054 */
        /* <DEDUP_REMOVED lines=10> */
[----:B--2---:R-:W-:Y:S01]  /*10d70*/  FFMA.FTZ R86, R93, R10, R34 ;  /* 0x0000000a5d567223 */ /* 0x004fe20000010022 */
        /* <DEDUP_REMOVED lines=9> */
[----:B-1----:R-:W-:Y:S01]  /*10e10*/  FFMA.FTZ R94, R131, R18, R42 ;  /* 0x00000012835e7223 */ /* 0x002fe2000001002a */
        /* <DEDUP_REMOVED lines=14> */
.L_x_27528:
[----:B------:R-:W-:Y:S05]  /*10f00*/  EXIT ;  /* 0x000000000000794d */ /* 0x000fea0003800000 */
.L_x_27780:
        /* <DEDUP_REMOVED lines=8> */
.L_x_27783:
[----:B------:R-:W-:Y:S05]  /*10f90*/  BSYNC B1 ;  /* 0x0000000000017941 */ /* 0x000fea0003800000 */
.L_x_27782:
        /* <DEDUP_REMOVED lines=9> */
.L_x_27784:
[----:B------:R-:W-:Y:S02]  /*11030*/  IMAD.MOV.U32 R126, RZ, RZ, 0x4 ;  /* 0x00000004ff7e7424 */ /* 0x000fe400078e00ff */
[----:B------:R-:W-:-:S04]  /*11040*/  IMAD.MOV.U32 R3, RZ, RZ, R129 ;  /* 0x000000ffff037224 */ /* 0x000fc800078e0081 */
[----:B------:R-:W-:-:S05]  /*11050*/  FADD.FTZ R105, R104, R3 ;  /* 0x0000000368697221 */ /* 0x000fca0000010000 */
[----:B------:R-:W-:-:S07]  /*11060*/  MOV R131, R105 ;  /* 0x0000006900837202 */ /* 0x000fce0000000f00 */
[----:B------:R-:W-:Y:S05]  /*11070*/  WARPSYNC.COLLECTIVE R124, `(.L_x_27785) ;  /* 0x000000007c087348 */ /* 0x000fea0003c00000 */
[----:B------:R0:W1:Y:S02]  /*11080*/  SHFL.BFLY P1, R129, R131, R126, R133 ;  /* 0x0c00007e83817389 */ /* 0x0000640000020085 */
[----:B01----:R-:W-:Y:S05]  /*11090*/  ENDCOLLECTIVE ;  /* 0x000000000000791b */ /* 0x003fea0003800000 */
.L_x_27785:
[----:B------:R-:W-:Y:S01]  /*110a0*/  HFMA2 R126, -RZ, RZ, 0, 4.76837158203125e-07 ;  /* 0x00000008ff7e7431 */ /* 0x000fe200000001ff */
[----:B------:R-:W-:-:S05]  /*110b0*/  MOV R2, R129 ;  /* 0x0000008100027202 */ /* 0x000fca0000000f00 */
[----:B------:R-:W-:-:S04]  /*110c0*/  FADD.FTZ R114, R105, R2 ;  /* 0x0000000269727221 */ /* 0x000fc80000010000 */
[----:B------:R-:W-:-:S07]  /*110d0*/  IMAD.MOV.U32 R131, RZ, RZ, R114 ;  /* 0x000000ffff837224 */ /* 0x000fce00078e0072 */
[----:B------:R-:W-:Y:S05]  /*110e0*/  WARPSYNC.COLLECTIVE R124, `(.L_x_27786) ;  /* 0x000000007c087348 */ /* 0x000fea0003c00000 */
[----:B------:R0:W1:Y:S02]  /*110f0*/  SHFL.BFLY P1, R129, R131, R126, R133 ;  /* 0x0c00007e83817389 */ /* 0x0000640000020085 */
[----:B01----:R-:W-:Y:S05]  /*11100*/  ENDCOLLECTIVE ;  /* 0x000000000000791b */ /* 0x003fea0003800000 */
.L_x_27786:
        /* <DEDUP_REMOVED lines=8> */
.L_x_27787:
        /* <DEDUP_REMOVED lines=56> */
.L_x_27788:
[----:B------:R-:W-:Y:S02]  /*11510*/  IMAD.MOV.U32 R126, RZ, RZ, 0x2 ;  /* 0x00000002ff7e7424 */ /* 0x000fe400078e00ff */
[----:B------:R-:W-:-:S04]  /*11520*/  IMAD.MOV.U32 R105, RZ, RZ, R129 ;  /* 0x000000ffff697224 */ /* 0x000fc800078e0081 */
[----:B------:R-:W-:-:S05]  /*11530*/  FADD.FTZ R105, R0, R105 ;  /* 0x0000006900697221 */ /* 0x000fca0000010000 */
[----:B------:R-:W-:-:S07]  /*11540*/  MOV R131, R105 ;  /* 0x0000006900837202 */ /* 0x000fce0000000f00 */
[----:B------:R-:W-:Y:S05]  /*11550*/  WARPSYNC.COLLECTIVE R124, `(.L_x_27789) ;  /* 0x000000007c087348 */ /* 0x000fea0003c00000 */
[----:B------:R0:W1:Y:S02]  /*11560*/  SHFL.BFLY P1, R129, R131, R126, R133 ;  /* 0x0c00007e83817389 */ /* 0x0000640000020085 */
[----:B01----:R-:W-:Y:S05]  /*11570*/  ENDCOLLECTIVE ;  /* 0x000000000000791b */ /* 0x003fea0003800000 */
.L_x_27789:
[----:B------:R-:W-:Y:S01]  /*11580*/  HFMA2 R126, -RZ, RZ, 0, 2.384185791015625e-07 ;  /* 0x00000004ff7e7431 */ /* 0x000fe200000001ff */
[----:B------:R-:W-:-:S05]  /*11590*/  MOV R104, R129 ;  /* 0x0000008100687202 */ /* 0x000fca0000000f00 */
[----:B------:R-:W-:-:S04]  /*115a0*/  FADD.FTZ R104, R105, R104 ;  /* 0x0000006869687221 */ /* 0x000fc80000010000 */
[----:B------:R-:W-:-:S07]  /*115b0*/  IMAD.MOV.U32 R131, RZ, RZ, R104 ;  /* 0x000000ffff837224 */ /* 0x000fce00078e0068 */
[----:B------:R-:W-:Y:S05]  /*115c0*/  WARPSYNC.COLLECTIVE R124, `(.L_x_27790) ;  /* 0x000000007c087348 */ /* 0x000fea0003c00000 */
[----:B------:R0:W1:Y:S02]  /*115d0*/  SHFL.BFLY P1, R129, R131, R126, R133 ;  /* 0x0c00007e83817389 */ /* 0x0000640000020085 */
[----:B01----:R-:W-:Y:S05]  /*115e0*/  ENDCOLLECTIVE ;  /* 0x000000000000791b */ /* 0x003fea0003800000 */
.L_x_27790:
[----:B------:R-:W-:Y:S02]  /*115f0*/  IMAD.MOV.U32 R126, RZ, RZ, 0x8 ;  /* 0x00000008ff7e7424 */ /* 0x000fe400078e00ff */
[----:B------:R-:W-:-:S04]  /*11600*/  IMAD.MOV.U32 R117, RZ, RZ, R129 ;  /* 0x000000ffff757224 */ /* 0x000fc800078e0081 */
[----:B------:R-:W-:-:S05]  /*11610*/  FADD.FTZ R117, R104, R117 ;  /* 0x0000007568757221 */ /* 0x000fca0000010000 */
[----:B------:R-:W-:-:S07]  /*11620*/  MOV R131, R117 ;  /* 0x0000007500837202 */ /* 0x000fce0000000f00 */
[----:B------:R-:W-:Y:S05]  /*11630*/  WARPSYNC.COLLECTIVE R124, `(.L_x_27791) ;  /* 0x000000007c087348 */ /* 0x000fea0003c00000 */
[----:B------:R0:W1:Y:S02]  /*11640*/  SHFL.BFLY P1, R129, R131, R126, R133 ;  /* 0x0c00007e83817389 */ /* 0x0000640000020085 */
[----:B01----:R-:W-:Y:S05]  /*11650*/  ENDCOLLECTIVE ;  /* 0x000000000000791b */ /* 0x003fea0003800000 */
.L_x_27791:
[----:B------:R-:W-:Y:S01]  /*11660*/  HFMA2 R126, -RZ, RZ, 0, 9.5367431640625e-07 ;  /* 0x00000010ff7e7431 */ /* 0x000fe200000001ff */
[----:B------:R-:W-:-:S05]  /*11670*/  MOV R114, R129 ;  /* 0x0000008100727202 */ /* 0x000fca0000000f00 */
[----:B------:R-:W-:-:S04]  /*11680*/  FADD.FTZ R114, R117, R114 ;  /* 0x0000007275727221 */ /* 0x000fc80000010000 */
[----:B------:R-:W-:-:S07]  /*11690*/  IMAD.MOV.U32 R131, RZ, RZ, R114 ;  /* 0x000000ffff837224 */ /* 0x000fce00078e0072 */
[----:B------:R-:W-:Y:S05]  /*116a0*/  WARPSYNC.COLLECTIVE R124, `(.L_x_27792) ;  /* 0x000000007c087348 */ /* 0x000fea0003c00000 */
[----:B------:R0:W1:Y:S02]  /*116b0*/  SHFL.BFLY P1, R129, R131, R126, R133 ;  /* 0x0c00007e83817389 */ /* 0x0000640000020085 */
[----:B01----:R-:W-:Y:S05]  /*116c0*/  ENDCOLLECTIVE ;  /* 0x000000000000791b */ /* 0x003fea0003800000 */
.L_x_27792:
[----:B------:R-:W-:Y:S05]  /*116d0*/  BRA `(.L_x_27793) ;  /* 0xfffffff000647947 */ /* 0x000fea000383ffff */
.L_x_27794:
        /* <DEDUP_REMOVED lines=10> */
.L_x_28859:


//--------------------- .text._ZN10layer_norm13ln_fwd_kernelINS_13Kernel_traitsIfffffjLj768ELj1ELj4ELj1ELj16ENS_18Kernel_traits_baseILj768EfffffjLj128EEEEELb1ELb1ELb1ELb0EEEvNS_9FwdParamsE --------------------------
	.section	.text._ZN10layer_norm13ln_fwd_kernelINS_13Kernel_traitsIfffffjLj768ELj1ELj4ELj1ELj16ENS_18Kernel_traits_baseILj768EfffffjLj128EEEEELb1ELb1ELb1ELb0EEEvNS_9FwdParamsE,"ax",@progbits
	.align	128
        .global         _ZN10layer_norm13ln_fwd_kernelINS_13Kernel_traitsIfffffjLj768ELj1ELj4ELj1ELj16ENS_18Kernel_traits_baseILj768EfffffjLj128EEEEELb1ELb1ELb1ELb0EEEvNS_9FwdParamsE
        .type           _ZN10layer_norm13ln_fwd_kernelINS_13Kernel_traitsIfffffjLj768ELj1ELj4ELj1ELj16ENS_18Kernel_traits_baseILj768EfffffjLj128EEEEELb1ELb1ELb1ELb0EEEvNS_9FwdParamsE,@function
        .size           _ZN10layer_norm13ln_fwd_kernelINS_13Kernel_traitsIfffffjLj768ELj1ELj4ELj1ELj16ENS_18Kernel_traits_baseILj768EfffffjLj128EEEEELb1ELb1ELb1ELb0EEEvNS_9FwdParamsE,(.L_x_28860 - _ZN10layer_norm13ln_fwd_kernelINS_13Kernel_traitsIfffffjLj768ELj1ELj4ELj1ELj16ENS_18Kernel_traits_baseILj768EfffffjLj128EEEEELb1ELb1ELb1ELb0EEEvNS_9FwdParamsE)
        .other          _ZN10layer_norm13ln_fwd_kernelINS_13Kernel_traitsIfffffjLj768ELj1ELj4ELj1ELj16ENS_18Kernel_traits_baseILj768EfffffjLj128EEEEELb1ELb1ELb1ELb0EEEvNS_9FwdParamsE,@"STO_CUDA_ENTRY STV_DEFAULT"
_ZN10layer_norm13ln_fwd_kernelINS_13Kernel_traitsIfffffjLj768ELj1ELj4ELj1ELj16ENS_18Kernel_traits_baseILj768EfffffjLj128EEEEELb1ELb1ELb1ELb0EEEvNS_9FwdParamsE:
.text._ZN10layer_norm13ln_fwd_kernelINS_13Kernel_traitsIfffffjLj768ELj1ELj4ELj1ELj16ENS_18Kernel_traits_baseILj768EfffffjLj128EEEEELb1ELb1ELb1ELb0EEEvNS_9FwdParamsE:
        /* <DEDUP_REMOVED lines=30> */
[----:B------:R-:W-:-:S03]  /*01e0*/  LEA.HI R2, R2, R13, RZ, 0x2 ;  /* 0x0000000d02027211 */ /* 0x000fc600078f10ff */
[----:B------:R-:W-:Y:S01]  /*01f0*/  @P0 IMAD.X R9, RZ, RZ, R5, P1 ;  /* 0x000000ffff090224 */ /* 0x000fe200008e0605 */
[----:B------:R-:W-:Y:S01]  /*0200*/  LEA.HI.SX32 R2, R2, R3, 0x1e ;  /* 0x0000000302027211 */ /* 0x000fe200078ff2ff */
[----:B---3--:R-:W-:Y:S01]  /*0210*/  IMAD R3, R7, UR5, R112 ;  /* 0x0000000507037c24 */ /* 0x008fe2000f8e0270 */
[----:B------:R-:W-:Y:S01]  /*0220*/  LOP3.LUT R112, R112, 0x1f, RZ, 0xc0, !PT ;  /* 0x0000001f70707812 */ /* 0x000fe200078ec0ff */
        /* <DEDUP_REMOVED lines=89> */
.L_x_27796:
        /* <DEDUP_REMOVED lines=12> */
[----:B0-----:R-:W-:-:S07]  /*0880*/  @P1 IMAD.WIDE.U32 R20, R85, 0x10, R20 ;  /* 0x0000001055141825 */ /* 0x001fce00078e0014 */
[----:B------:R-:W0:Y:S01]  /*0890*/  @P3 LDC.64 R68, c[0x0][0x3d0] ;  /* 0x0000f400ff443b82 */ /* 0x000e220000000a00 */
[C---:B-1----:R-:W-:Y:S01]  /*08a0*/  @P1 IMAD.WIDE.U32 R32, R85.reuse, 0x10, R32 ;  /* 0x0000001055201825 */ /* 0x042fe200078e0020 */
[----:B------:R-:W-:Y:S01]  /*08b0*/  @P1 IADD3 R85, PT, PT, R85, 0x20, RZ ;  /* 0x0000002055551810 */ /* 0x000fe20007ffe0ff */
[----:B------:R1:W5:Y:S05]  /*08c0*/  @P1 LDG.E.128 R60, desc[UR8][R20.64] ;  /* 0x00000008143c1981 */ /* 0x00036a000c1e1d00 */
[----:B------:R-:W4:Y:S01]  /*08d0*/  @P3 LDC.64 R70, c[0x0][0x3e8] ;  /* 0x0000fa00ff463b82 */ /* 0x000f220000000a00 */
[C---:B--2---:R-:W-:Y:S01]  /*08e0*/  @P2 IMAD.WIDE.U32 R46, R85.reuse, 0x10, R44 ;  /* 0x00000010552e2825 */ /* 0x044fe200078e002c */
[----:B------:R2:W5:Y:S06]  /*08f0*/  @P1 LDG.E.128 R52, desc[UR8][R32.64] ;  /* 0x0000000820341981 */ /* 0x00056c000c1e1d00 */
[----:B------:R-:W1:Y:S01]  /*0900*/  @P4 LDC.64 R76, c[0x0][0x3d0] ;  /* 0x0000f400ff4c4b82 */ /* 0x000e620000000a00 */
[C---:B---3--:R-:W-:Y:S01]  /*0910*/  @P2 IMAD.WIDE.U32 R58, R85.reuse, 0x10, R56 ;  /* 0x00000010553a2825 */ /* 0x048fe200078e0038 */
[----:B------:R3:W5:Y:S03]  /*0920*/  @P2 LDG.E.128 R48, desc[UR8][R46.64] ;  /* 0x000000082e302981 */ /* 0x000766000c1e1d00 */
[----:B------:R-:W-:Y:S01]  /*0930*/  @P2 VIADD R85, R85, 0x20 ;  /* 0x0000002055552836 */ /* 0x000fe20000000000 */
[----:B------:R3:W5:Y:S02]  /*0940*/  @P2 LDG.E.128 R40, desc[UR8][R58.64] ;  /* 0x000000083a282981 */ /* 0x000764000c1e1d00 */
[----:B------:R-:W2:Y:S01]  /*0950*/  @P4 LDC.64 R78, c[0x0][0x3e8] ;  /* 0x0000fa00ff4e4b82 */ /* 0x000ea20000000a00 */
[----:B0-----:R-:W-:-:S07]  /*0960*/  @P3 IMAD.WIDE.U32 R68, R85, 0x10, R68 ;  /* 0x0000001055443825 */ /* 0x001fce00078e0044 */
[----:B------:R-:W0:Y:S01]  /*0970*/  @P0 LDC.64 R22, c[0x0][0x3d0] ;  /* 0x0000f400ff160b82 */ /* 0x000e220000000a00 */
[C---:B----4-:R-:W-:Y:S01]  /*0980*/  @P3 IMAD.WIDE.U32 R70, R85.reuse, 0x10, R70 ;  /* 0x0000001055463825 */ /* 0x050fe200078e0046 */
[----:B------:R-:W5:Y:S03]  /*0990*/  @P3 LDG.E.128 R36, desc[UR8][R68.64] ;  /* 0x0000000844243981 */ /* 0x000f66000c1e1d00 */
[----:B------:R-:W-:Y:S01]  /*09a0*/  @P3 VIADD R85, R85, 0x20 ;  /* 0x0000002055553836 */ /* 0x000fe20000000000 */
[----:B------:R4:W5:Y:S02]  /*09b0*/  @P3 LDG.E.128 R28, desc[UR8][R70.64] ;  /* 0x00000008461c3981 */ /* 0x000964000c1e1d00 */
[----:B------:R-:W4:Y:S01]  /*09c0*/  @P0 LDC.64 R34, c[0x0][0x3e8] ;  /* 0x0000fa00ff220b82 */ /* 0x000f220000000a00 */
[----:B-1----:R-:W-:-:S05]  /*09d0*/  @P4 IMAD.WIDE.U32 R76, R85, 0x10, R76 ;  /* 0x00000010554c4825 */ /* 0x002fca00078e004c */
[----:B------:R-:W5:Y:S01]  /*09e0*/  @P4 LDG.E.128 R24, desc[UR8][R76.64] ;  /* 0x000000084c184981 */ /* 0x000f62000c1e1d00 */
[C---:B--2---:R-:W-:Y:S01]  /*09f0*/  @P4 IMAD.WIDE.U32 R78, R85.reuse, 0x10, R78 ;  /* 0x00000010554e4825 */ /* 0x044fe200078e004e */
[----:B------:R-:W1:Y:S01]  /*0a00*/  @P5 LDC.64 R80, c[0x0][0x3d0] ;  /* 0x0000f400ff505b82 */ /* 0x000e620000000a00 */
[----:B------:R-:W-:-:S03]  /*0a10*/  @P4 IADD3 R85, PT, PT, R85, 0x20, RZ ;  /* 0x0000002055554810 */ /* 0x000fc60007ffe0ff */
[----:B------:R-:W5:Y:S01]  /*0a20*/  @P4 LDG.E.128 R16, desc[UR8][R78.64] ;  /* 0x000000084e104981 */ /* 0x000f62000c1e1d00 */
[----:B0-----:R-:W-:-:S03]  /*0a30*/  @P0 IMAD.WIDE.U32 R22, R112, 0x10, R22 ;  /* 0x0000001070160825 */ /* 0x001fc600078e0016 */
[----:B------:R-:W0:Y:S01]  /*0a40*/  @P5 LDC.64 R82, c[0x0][0x3e8] ;  /* 0x0000fa00ff525b82 */ /* 0x000e220000000a00 */
[----:B------:R-:W-:Y:S02]  /*0a50*/  CS2R R20, SRZ ;  /* 0x0000000000147805 */ /* 0x000fe4000001ff00 */
[----:B------:R-:W-:Y:S02]  /*0a60*/  CS2R R32, SRZ ;  /* 0x0000000000207805 */ /* 0x000fe4000001ff00 */
[----:B---3--:R-:W-:Y:S01]  /*0a70*/  CS2R R46, SRZ ;  /* 0x00000000002e7805 */ /* 0x008fe2000001ff00 */
[----:B------:R2:W5:Y:S01]  /*0a80*/  @P0 LDG.E.128 R72, desc[UR8][R22.64] ;  /* 0x0000000816480981 */ /* 0x000562000c1e1d00 */
[----:B----4-:R-:W-:Y:S01]  /*0a90*/  @P0 IMAD.WIDE.U32 R34, R112, 0x10, R34 ;  /* 0x0000001070220825 */ /* 0x010fe200078e0022 */
[----:B------:R-:W-:Y:S02]  /*0aa0*/  CS2R R58, SRZ ;  /* 0x00000000003a7805 */ /* 0x000fe4000001ff00 */
[----:B------:R-:W-:-:S02]  /*0ab0*/  CS2R R70, SRZ ;  /* 0x0000000000467805 */ /* 0x000fc4000001ff00 */
[----:B------:R-:W-:Y:S02]  /*0ac0*/  CS2R R68, SRZ ;  /* 0x0000000000447805 */ /* 0x000fe4000001ff00 */
[----:B------:R-:W-:Y:S01]  /*0ad0*/  @P5 CS2R R10, SRZ ;  /* 0x00000000000a5805 */ /* 0x000fe2000001ff00 */
[----:B------:R3:W5:Y:S01]  /*0ae0*/  @P0 LDG.E.128 R64, desc[UR8][R34.64] ;  /* 0x0000000822400981 */ /* 0x000762000c1e1d00 */
[C---:B-1----:R-:W-:Y:S01]  /*0af0*/  @P5 IMAD.WIDE.U32 R44, R85.reuse, 0x10, R80 ;  /* 0x00000010552c5825 */ /* 0x042fe200078e0050 */
[----:B--2---:R-:W-:Y:S02]  /*0b00*/  CS2R R22, SRZ ;  /* 0x0000000000167805 */ /* 0x004fe4000001ff00 */
[----:B------:R-:W-:Y:S02]  /*0b10*/  @P5 CS2R R8, SRZ ;  /* 0x0000000000085805 */ /* 0x000fe4000001ff00 */
[----:B------:R1:W5:Y:S01]  /*0b20*/  @P5 LDG.E.128 R12, desc[UR8][R44.64] ;  /* 0x000000082c0c5981 */ /* 0x000362000c1e1d00 */
[----:B0-----:R-:W-:Y:S01]  /*0b30*/  @P5 IMAD.WIDE.U32 R56, R85, 0x10, R82 ;  /* 0x0000001055385825 */ /* 0x001fe200078e0052 */
[----:B---3--:R-:W-:-:S04]  /*0b40*/  CS2R R34, SRZ ;  /* 0x0000000000227805 */ /* 0x008fc8000001ff00 */
[----:B------:R0:W5:Y:S01]  /*0b50*/  @P5 LDG.E.128 R4, desc[UR8][R56.64] ;  /* 0x0000000838045981 */ /* 0x000162000c1e1d00 */
[----:B-1----:R-:W-:Y:S02]  /*0b60*/  CS2R R44, SRZ ;  /* 0x00000000002c7805 */ /* 0x002fe4000001ff00 */
[----:B0-----:R-:W-:-:S07]  /*0b70*/  CS2R R56, SRZ ;  /* 0x0000000000387805 */ /* 0x001fce000001ff00 */
.L_x_27797:
[----:B------:R-:W-:Y:S05]  /*0b80*/  BSYNC.RECONVERGENT B0 ;  /* 0x0000000000007941 */ /* 0x000fea0003800200 */
.L_x_27795:
[----:B------:R-:W0:Y:S02]  /*0b90*/  LDCU UR4, c[0x0][0x384] ;  /* 0x00007080ff0477ac */ /* 0x000e240008000800 */
[----:B0-----:R-:W-:-:S13]  /*0ba0*/  ISETP.GE.AND P0, PT, R113, UR4, PT ;  /* 0x0000000471007c0c */ /* 0x001fda000bf06270 */
[----:B------:R-:W-:Y:S05]  /*0bb0*/  @P0 EXIT ;  /* 0x000000000000094d */ /* 0x000fea0003800000 */
[----:B------:R-:W-:Y:S01]  /*0bc0*/  IMAD.HI.U32 R77, R3, -0x326172a9, RZ ;  /* 0xcd9e8d57034d7827 */ /* 0x000fe200078e00ff */
[----:B------:R-:W0:Y:S01]  /*0bd0*/  LDCU.U8 UR4, c[0x0][0x410] ;  /* 0x00008200ff0477ac */ /* 0x000e220008000000 */
        /* <DEDUP_REMOVED lines=16> */
[----:B------:R-:W-:Y:S01]  /*0ce0*/  IMAD R79, R76, -0x326172a9, RZ ;  /* 0xcd9e8d574c4f7824 */ /* 0x000fe200078e02ff */
[----:B0-----:R-:W-:Y:S01]  /*0cf0*/  UISETP.NE.AND UP1, UPT, UR4, URZ, UPT ;  /* 0x000000ff0400728c */ /* 0x001fe2000bf25270 */
        /* <DEDUP_REMOVED lines=48> */
[----:B-1234-:R-:W-:-:S07]  /*1000*/  IMAD R122, R78, -0x326172a9, RZ ;  /* 0xcd9e8d574e7a7824 */ /* 0x01efce00078e02ff */
.L_x_28166:
        /* <DEDUP_REMOVED lines=9> */
[----:B---3--:R-:W-:-:S13]  /*10a0*/  ISETP.GE.AND P0, PT, R109, 0x1, PT ;  /* 0x000000016d00780c */ /* 0x008fda0003f06270 */
[----:B------:R-:W-:-:S04]  /*10b0*/  @P0 VIADD R111, R109, 0xffffffff ;  /* 0xffffffff6d6f0836 */ /* 0x000fc80000000000 */
        /* <DEDUP_REMOVED lines=15> */
.L_x_27802:
[----:B------:R-:W-:Y:S05]  /*11b0*/  BSYNC.RECONVERGENT B2 ;  /* 0x0000000000027941 */ /* 0x000fea0003800200 */
.L_x_27801:
        /* <DEDUP_REMOVED lines=29> */
.L_x_27809:
        /* <DEDUP_REMOVED lines=13> */
.L_x_27811:
[----:B------:R-:W-:Y:S05]  /*1460*/  BSYNC.RECONVERGENT B5 ;  /* 0x0000000000057941 */ /* 0x000fea0003800200 */
.L_x_27810:
        /* <DEDUP_REMOVED lines=43> */
.L_x_27808:
[----:B------:R-:W-:Y:S05]  /*1720*/  BSYNC.RECONVERGENT B4 ;  /* 0x0000000000047941 */ /* 0x000fea0003800200 */
.L_x_27807:
        /* <DEDUP_REMOVED lines=8> */
[----:B------:R-:W-:-:S07]  /*17b0*/  FFMA.FTZ R84, R85, R64, R80 ;  /* 0x0000004055547223 */ /* 0x000fce0000010050 */
.L_x_27806:
[----:B------:R-:W-:Y:S05]  /*17c0*/  BSYNC.RECONVERGENT B3 ;  /* 0x0000000000037941 */ /* 0x000fea0003800200 */
.L_x_27805:
        /* <DEDUP_REMOVED lines=17> */
.L_x_27816:
        /* <DEDUP_REMOVED lines=13> */
.L_x_27818:
[----:B------:R-:W-:Y:S05]  /*19b0*/  BSYNC.RECONVERGENT B5 ;  /* 0x0000000000057941 */ /* 0x000fea0003800200 */
.L_x_27817:
        /* <DEDUP_REMOVED lines=43> */
.L_x_27815:
[----:B------:R-:W-:Y:S05]  /*1c70*/  BSYNC.RECONVERGENT B4 ;  /* 0x0000000000047941 */ /* 0x000fea0003800200 */
.L_x_27814:
        /* <DEDUP_REMOVED lines=8> */
[----:B------:R-:W-:-:S07]  /*1d00*/  FFMA.FTZ R85, R86, R65, R81 ;  /* 0x0000004156557223 */ /* 0x000fce0000010051 */
.L_x_27813:
[----:B------:R-:W-:Y:S05]  /*1d10*/  BSYNC.RECONVERGENT B3 ;  /* 0x0000000000037941 */ /* 0x000fea0003800200 */
.L_x_27812:
        /* <DEDUP_REMOVED lines=17> */
.L_x_27823:
        /* <DEDUP_REMOVED lines=13> */
.L_x_27825:
[----:B------:R-:W-:Y:S05]  /*1f00*/  BSYNC.RECONVERGENT B5 ;  /* 0x0000000000057941 */ /* 0x000fea0003800200 */
.L_x_27824:
        /* <DEDUP_REMOVED lines=42> */
.L_x_27822:
[----:B------:R-:W-:Y:S05]  /*21b0*/  BSYNC.RECONVERGENT B4 ;  /* 0x0000000000047941 */ /* 0x000fea0003800200 */
.L_x_27821:
        /* <DEDUP_REMOVED lines=9> */
.L_x_27820:
[----:B------:R-:W-:Y:S05]  /*2250*/  BSYNC.RECONVERGENT B3 ;  /* 0x0000000000037941 */ /* 0x000fea0003800200 */
.L_x_27819:
        /* <DEDUP_REMOVED lines=16> */
.L_x_27829:
        /* <DEDUP_REMOVED lines=13> */
.L_x_27831:
[----:B------:R-:W-:Y:S05]  /*2430*/  BSYNC.RECONVERGENT B4 ;  /* 0x0000000000047941 */ /* 0x000fea0003800200 */
.L_x_27830:
        /* <DEDUP_REMOVED lines=43> */
.L_x_27828:
[----:B------:R-:W-:Y:S05]  /*26f0*/  BSYNC.RECONVERGENT B3 ;  /* 0x0000000000037941 */ /* 0x000fea0003800200 */
.L_x_27827:
        /* <DEDUP_REMOVED lines=8> */
[----:B------:R-:W-:Y:S01]  /*2780*/  FFMA.FTZ R87, R120, R67, R83 ;  /* 0x0000004378577223 */ /* 0x000fe20000010053 */
[----:B------:R-:W-:Y:S06]  /*2790*/  BRA `(.L_x_27826) ;  /* 0x0000001400547947 */ /* 0x000fec0003800000 */
.L_x_27804:
        /* <DEDUP_REMOVED lines=21> */
.L_x_27836:
        /* <DEDUP_REMOVED lines=13> */
.L_x_27838:
[----:B------:R-:W-:Y:S05]  /*29c0*/  BSYNC.RECONVERGENT B5 ;  /* 0x0000000000057941 */ /* 0x000fea0003800200 */
.L_x_27837:
        /* <DEDUP_REMOVED lines=43> */
.L_x_27835:
[----:B------:R-:W-:Y:S05]  /*2c80*/  BSYNC.RECONVERGENT B4 ;  /* 0x0000000000047941 */ /* 0x000fea0003800200 */
.L_x_27834:
        /* <DEDUP_REMOVED lines=8> */
[----:B------:R-:W-:-:S07]  /*2d10*/  FMUL.FTZ R84, R85, R64 ;  /* 0x0000004055547220 */ /* 0x000fce0000410000 */
.L_x_27833:
[----:B------:R-:W-:Y:S05]  /*2d20*/  BSYNC.RECONVERGENT B3 ;  /* 0x0000000000037941 */ /* 0x000fea0003800200 */
.L_x_27832:
        /* <DEDUP_REMOVED lines=17> */
.L_x_27843:
        /* <DEDUP_REMOVED lines=13> */
.L_x_27845:
[----:B------:R-:W-:Y:S05]  /*2f10*/  BSYNC.RECONVERGENT B5 ;  /* 0x0000000000057941 */ /* 0x000fea0003800200 */
.L_x_27844:
        /* <DEDUP_REMOVED lines=43> */
.L_x_27842:
[----:B------:R-:W-:Y:S05]  /*31d0*/  BSYNC.RECONVERGENT B4 ;  /* 0x0000000000047941 */ /* 0x000fea0003800200 */
.L_x_27841:
        /* <DEDUP_REMOVED lines=9> */
.L_x_27840:
[----:B------:R-:W-:Y:S05]  /*3270*/  BSYNC.RECONVERGENT B3 ;  /* 0x0000000000037941 */ /* 0x000fea0003800200 */
.L_x_27839:
        /* <DEDUP_REMOVED lines=17> */
.L_x_27850:
        /* <DEDUP_REMOVED lines=13> */
.L_x_27852:
[----:B------:R-:W-:Y:S05]  /*3460*/  BSYNC.RECONVERGENT B5 ;  /* 0x0000000000057941 */ /* 0x000fea0003800200 */
.L_x_27851:
        /* <DEDUP_REMOVED lines=42> */
.L_x_27849:
[----:B------:R-:W-:Y:S05]  /*3710*/  BSYNC.RECONVERGENT B4 ;  /* 0x0000000000047941 */ /* 0x000fea0003800200 */
.L_x_27848:
        /* <DEDUP_REMOVED lines=9> */
.L_x_27847:
[----:B------:R-:W-:Y:S05]  /*37b0*/  BSYNC.RECONVERGENT B3 ;  /* 0x0000000000037941 */ /* 0x000fea0003800200 */
.L_x_27846:
        /* <DEDUP_REMOVED lines=16> */
.L_x_27855:
        /* <DEDUP_REMOVED lines=13> */
.L_x_27857:
[----:B------:R-:W-:Y:S05]  /*3990*/  BSYNC.RECONVERGENT B4 ;  /* 0x0000000000047941 */ /* 0x000fea0003800200 */
.L_x_27856:
        /* <DEDUP_REMOVED lines=43> */
.L_x_27854:
[----:B------:R-:W-:Y:S05]  /*3c50*/  BSYNC.RECONVERGENT B3 ;  /* 0x0000000000037941 */ /* 0x000fea0003800200 */
.L_x_27853:
        /* <DEDUP_REMOVED lines=9> */
.L_x_27826:
[----:B------:R-:W-:Y:S05]  /*3cf0*/  BSYNC.RECONVERGENT B2 ;  /* 0x0000000000027941 */ /* 0x000fea0003800200 */
.L_x_27803:
[----:B------:R-:W0:Y:S01]  /*3d00*/  LDC.64 R128, c[0x0][0x3a8] ;  /* 0x0000ea00ff807b82 */ /* 0x000e220000000a00 */
[----:B------:R-:W-:Y:S01]  /*3d10*/  BSSY.RECONVERGENT B2, `(.L_x_27858) ;  /* 0x0000010000027945 */ /* 0x000fe20003800200 */
[----:B------:R-:W-:Y:S02]  /*3d20*/  IMAD.MOV.U32 R120, RZ, RZ, R126 ;  /* 0x000000ffff787224 */ /* 0x000fe400078e007e */
[----:B0-----:R-:W-:-:S05]  /*3d30*/  IMAD.WIDE.U32 R128, R111, 0x10, R128 ;  /* 0x000000106f807825 */ /* 0x001fca00078e0080 */
[----:B------:R0:W-:Y:S01]  /*3d40*/  STG.E.128 desc[UR8][R128.64], R84 ;  /* 0x0000005480007986 */ /* 0x0001e2000c101d08 */
        /* <DEDUP_REMOVED lines=12> */
.L_x_27859:
[----:B------:R-:W-:Y:S05]  /*3e10*/  BSYNC.RECONVERGENT B2 ;  /* 0x0000000000027941 */ /* 0x000fea0003800200 */
.L_x_27858:
[----:B------:R-:W-:Y:S02]  /*3e20*/  VIADD R111, R111, 0x20 ;  /* 0x000000206f6f7836 */ /* 0x000fe40000000000 */
[----:B------:R-:W-:-:S07]  /*3e30*/  VIADD R0, R0, 0x20 ;  /* 0x0000002000007836 */ /* 0x000fce0000000000 */
.L_x_27800:
[----:B------:R-:W-:Y:S05]  /*3e40*/  BSYNC.RECONVERGENT B1 ;  /* 0x0000000000017941 */ /* 0x000fea0003800200 */
.L_x_27799:
        /* <DEDUP_REMOVED lines=17> */
[----:B------:R-:W-:Y:S02]  /*3f60*/  IMAD.MOV.U32 R126, RZ, RZ, R120 ;  /* 0x000000ffff7e7224 */ /* 0x000fe400078e0078 */
        /* <DEDUP_REMOVED lines=18> */
.L_x_27868:
        /* <DEDUP_REMOVED lines=13> */
.L_x_27870:
[----:B------:R-:W-:Y:S05]  /*4160*/  BSYNC.RECONVERGENT B5 ;  /* 0x0000000000057941 */ /* 0x000fea0003800200 */
.L_x_27869:
        /* <DEDUP_REMOVED lines=43> */
.L_x_27867:
[----:B------:R-:W-:Y:S05]  /*4420*/  BSYNC.RECONVERGENT B4 ;  /* 0x0000000000047941 */ /* 0x000fea0003800200 */
.L_x_27866:
[----:B------:R-:W-:Y:S01]  /*4430*/  I2FP.F32.U32 R88, R88 ;  /* 0x0000005800587245 */ /* 0x000fe20000201000 */
[----:B------:R-:W-:Y:S02]  /*4440*/  IMAD.MOV.U32 R89, RZ, RZ, 0x2f800000 ;  /* 0x2f800000ff597424 */ /* 0x000fe400078e00ff */
[----:B------:R-:W-:Y:S02]  /*4450*/  FMUL.FTZ R91, R76, UR13 ;  /* 0x0000000d4c5b7c20 */ /* 0x000fe40008410000 */
[----:B------:R-:W-:Y:S02]  /*4460*/  FFMA.FTZ R88, R88, R89, 1.1641532182693481445e-10 ;  /* 0x2f00000058587423 */ /* 0x000fe40000010059 */
[----:B------:R-:W-:-:S03]  /*4470*/  FMUL.FTZ R89, R91, UR12 ;  /* 0x0000000c5b597c20 */ /* 0x000fc60008410000 */
[----:B------:R-:W-:-:S04]  /*4480*/  FSETP.GTU.FTZ.AND P2, PT, R88, UR5, PT ;  /* 0x0000000558007c0b */ /* 0x000fc8000bf5c000 */
[----:B------:R-:W-:Y:S02]  /*4490*/  FSEL R89, R89, RZ, !P2 ;  /* 0x000000ff59597208 */ /* 0x000fe40005000000 */
[----:B------:R-:W-:-:S03]  /*44a0*/  SEL R119, RZ, 0x1, P2 ;  /* 0x00000001ff777807 */ /* 0x000fc60001000000 */
[----:B------:R-:W-:-:S07]  /*44b0*/  FFMA.FTZ R88, R89, R52, R80 ;  /* 0x0000003459587223 */ /* 0x000fce0000010050 */
.L_x_27865:
[----:B------:R-:W-:Y:S05]  /*44c0*/  BSYNC.RECONVERGENT B3 ;  /* 0x0000000000037941 */ /* 0x000fea0003800200 */
.L_x_27864:
        /* <DEDUP_REMOVED lines=17> */
.L_x_27875:
        /* <DEDUP_REMOVED lines=13> */
.L_x_27877:
[----:B------:R-:W-:Y:S05]  /*46b0*/  BSYNC.RECONVERGENT B5 ;  /* 0x0000000000057941 */ /* 0x000fea0003800200 */
.L_x_27876:
        /* <DEDUP_REMOVED lines=43> */
.L_x_27874:
[----:B------:R-:W-:Y:S05]  /*4970*/  BSYNC.RECONVERGENT B4 ;  /* 0x0000000000047941 */ /* 0x000fea0003800200 */
.L_x_27873:
        /* <DEDUP_REMOVED lines=9> */
.L_x_27872:
[----:B------:R-:W-:Y:S05]  /*4a10*/  BSYNC.RECONVERGENT B3 ;  /* 0x0000000000037941 */ /* 0x000fea0003800200 */
.L_x_27871:
        /* <DEDUP_REMOVED lines=17> */
.L_x_27882:
        /* <DEDUP_REMOVED lines=13> */
.L_x_27884:
[----:B------:R-:W-:Y:S05]  /*4c00*/  BSYNC.RECONVERGENT B5 ;  /* 0x0000000000057941 */ /* 0x000fea0003800200 */
.L_x_27883:
        /* <DEDUP_REMOVED lines=42> */
.L_x_27881:
[----:B------:R-:W-:Y:S05]  /*4eb0*/  BSYNC.RECONVERGENT B4 ;  /* 0x0000000000047941 */ /* 0x000fea0003800200 */
.L_x_27880:
        /* <DEDUP_REMOVED lines=9> */
.L_x_27879:
[----:B------:R-:W-:Y:S05]  /*4f50*/  BSYNC.RECONVERGENT B3 ;  /* 0x0000000000037941 */ /* 0x000fea0003800200 */
.L_x_27878:
        /* <DEDUP_REMOVED lines=16> */
.L_x_27888:
        /* <DEDUP_REMOVED lines=13> */
.L_x_27890:
[----:B------:R-:W-:Y:S05]  /*5130*/  BSYNC.RECONVERGENT B4 ;  /* 0x0000000000047941 */ /* 0x000fea0003800200 */
.L_x_27889:
        /* <DEDUP_REMOVED lines=43> */
.L_x_27887:
[----:B------:R-:W-:Y:S05]  /*53f0*/  BSYNC.RECONVERGENT B3 ;  /* 0x0000000000037941 */ /* 0x000fea0003800200 */
.L_x_27886:
        /* <DEDUP_REMOVED lines=8> */
[----:B------:R-:W-:Y:S01]  /*5480*/  FFMA.FTZ R91, R120, R55, R83 ;  /* 0x00000037785b7223 */ /* 0x000fe20000010053 */
[----:B------:R-:W-:Y:S06]  /*5490*/  BRA `(.L_x_27885) ;  /* 0x0000001400547947 */ /* 0x000fec0003800000 */
.L_x_27863:
[----:B------:R-:W-:Y:S01]  /*54a0*/  BSSY.RECONVERGENT B3, `(.L_x_27891) ;  /* 0x0000058000037945 */ /* 0x000fe20003800200 */
[----:B-1----:R-:W-:Y:S01]  /*54b0*/  IMAD.MOV.U32 R90, RZ, RZ, R117 ;  /* 0x000000ffff5a7224 */ /* 0x002fe200078e0075 */
        /* <DEDUP_REMOVED lines=19> */
.L_x_27895:
        /* <DEDUP_REMOVED lines=13> */
.L_x_27897:
[----:B------:R-:W-:Y:S05]  /*56c0*/  BSYNC.RECONVERGENT B5 ;  /* 0x0000000000057941 */ /* 0x000fea0003800200 */
.L_x_27896:
        /* <DEDUP_REMOVED lines=43> */
.L_x_27894:
[----:B------:R-:W-:Y:S05]  /*5980*/  BSYNC.RECONVERGENT B4 ;  /* 0x0000000000047941 */ /* 0x000fea0003800200 */
.L_x_27893:
        /* <DEDUP_REMOVED lines=9> */
.L_x_27892:
[----:B------:R-:W-:Y:S05]  /*5a20*/  BSYNC.RECONVERGENT B3 ;  /* 0x0000000000037941 */ /* 0x000fea0003800200 */
.L_x_27891:
        /* <DEDUP_REMOVED lines=17> */
.L_x_27902:
        /* <DEDUP_REMOVED lines=13> */
.L_x_27904:
[----:B------:R-:W-:Y:S05]  /*5c10*/  BSYNC.RECONVERGENT B5 ;  /* 0x0000000000057941 */ /* 0x000fea0003800200 */
.L_x_27903:
        /* <DEDUP_REMOVED lines=43> */
.L_x_27901:
[----:B------:R-:W-:Y:S05]  /*5ed0*/  BSYNC.RECONVERGENT B4 ;  /* 0x0000000000047941 */ /* 0x000fea0003800200 */
.L_x_27900:
        /* <DEDUP_REMOVED lines=8> */
[----:B------:R-:W-:-:S07]  /*5f60*/  FMUL.FTZ R89, R90, R53 ;  /* 0x000000355a597220 */ /* 0x000fce0000410000 */
.L_x_27899:
[----:B------:R-:W-:Y:S05]  /*5f70*/  BSYNC.RECONVERGENT B3 ;  /* 0x0000000000037941 */ /* 0x000fea0003800200 */
.L_x_27898:
        /* <DEDUP_REMOVED lines=17> */
.L_x_27909:
        /* <DEDUP_REMOVED lines=13> */
.L_x_27911:
[----:B------:R-:W-:Y:S05]  /*6160*/  BSYNC.RECONVERGENT B5 ;  /* 0x0000000000057941 */ /* 0x000fea0003800200 */
.L_x_27910:
        /* <DEDUP_REMOVED lines=42> */
.L_x_27908:
[----:B------:R-:W-:Y:S05]  /*6410*/  BSYNC.RECONVERGENT B4 ;  /* 0x0000000000047941 */ /* 0x000fea0003800200 */
.L_x_27907:
        /* <DEDUP_REMOVED lines=9> */
.L_x_27906:
[----:B------:R-:W-:Y:S05]  /*64b0*/  BSYNC.RECONVERGENT B3 ;  /* 0x0000000000037941 */ /* 0x000fea0003800200 */
.L_x_27905:
        /* <DEDUP_REMOVED lines=16> */
.L_x_27914:
        /* <DEDUP_REMOVED lines=13> */
.L_x_27916:
[----:B------:R-:W-:Y:S05]  /*6690*/  BSYNC.RECONVERGENT B4 ;  /* 0x0000000000047941 */ /* 0x000fea0003800200 */
.L_x_27915:
        /* <DEDUP_REMOVED lines=43> */
.L_x_27913:
[----:B------:R-:W-:Y:S05]  /*6950*/  BSYNC.RECONVERGENT B3 ;  /* 0x0000000000037941 */ /* 0x000fea0003800200 */
.L_x_27912:
        /* <DEDUP_REMOVED lines=9> */
.L_x_27885:
[----:B------:R-:W-:Y:S05]  /*69f0*/  BSYNC.RECONVERGENT B1 ;  /* 0x0000000000017941 */ /* 0x000fea0003800200 */
.L_x_27862:
[----:B0-----:R-:W0:Y:S01]  /*6a00*/  LDC.64 R128, c[0x0][0x3a8] ;  /* 0x0000ea00ff807b82 */ /* 0x001e220000000a00 */
        /* <DEDUP_REMOVED lines=16> */
.L_x_27918:
[----:B------:R-:W-:Y:S05]  /*6b10*/  BSYNC.RECONVERGENT B1 ;  /* 0x0000000000017941 */ /* 0x000fea0003800200 */
.L_x_27917:
[----:B------:R-:W-:Y:S01]  /*6b20*/  IADD3 R111, PT, PT, R111, 0x20, RZ ;  /* 0x000000206f6f7810 */ /* 0x000fe20007ffe0ff */
[----:B------:R-:W-:-:S07]  /*6b30*/  VIADD R0, R0, 0x20 ;  /* 0x0000002000007836 */ /* 0x000fce0000000000 */
.L_x_27861:
[----:B------:R-:W-:Y:S05]  /*6b40*/  BSYNC.RECONVERGENT B2 ;  /* 0x0000000000027941 */ /* 0x000fea0003800200 */
.L_x_27860:
        /* <DEDUP_REMOVED lines=36> */
.L_x_27927:
        /* <DEDUP_REMOVED lines=13> */
.L_x_27929:
[----:B------:R-:W-:Y:S05]  /*6e60*/  BSYNC.RECONVERGENT B5 ;  /* 0x0000000000057941 */ /* 0x000fea0003800200 */
.L_x_27928:
        /* <DEDUP_REMOVED lines=43> */
.L_x_27926:
[----:B------:R-:W-:Y:S05]  /*7120*/  BSYNC.RECONVERGENT B4 ;  /* 0x0000000000047941 */ /* 0x000fea0003800200 */
.L_x_27925:
        /* <DEDUP_REMOVED lines=9> */
.L_x_27924:
[----:B------:R-:W-:Y:S05]  /*71c0*/  BSYNC.RECONVERGENT B3 ;  /* 0x0000000000037941 */ /* 0x000fea0003800200 */
.L_x_27923:
        /* <DEDUP_REMOVED lines=17> */
.L_x_27934:
        /* <DEDUP_REMOVED lines=13> */
.L_x_27936:
[----:B------:R-:W-:Y:S05]  /*73b0*/  BSYNC.RECONVERGENT B5 ;  /* 0x0000000000057941 */ /* 0x000fea0003800200 */
.L_x_27935:
        /* <DEDUP_REMOVED lines=43> */
.L_x_27933:
[----:B------:R-:W-:Y:S05]  /*7670*/  BSYNC.RECONVERGENT B4 ;  /* 0x0000000000047941 */ /* 0x000fea0003800200 */
.L_x_27932:
        /* <DEDUP_REMOVED lines=9> */
.L_x_27931:
[----:B------:R-:W-:Y:S05]  /*7710*/  BSYNC.RECONVERGENT B3 ;  /* 0x0000000000037941 */ /* 0x000fea0003800200 */
.L_x_27930:
        /* <DEDUP_REMOVED lines=17> */
.L_x_27941:
        /* <DEDUP_REMOVED lines=13> */
.L_x_27943:
[----:B------:R-:W-:Y:S05]  /*7900*/  BSYNC.RECONVERGENT B5 ;  /* 0x0000000000057941 */ /* 0x000fea0003800200 */
.L_x_27942:
        /* <DEDUP_REMOVED lines=42> */
.L_x_27940:
[----:B------:R-:W-:Y:S05]  /*7bb0*/  BSYNC.RECONVERGENT B4 ;  /* 0x0000000000047941 */ /* 0x000fea0003800200 */
.L_x_27939:
[----:B------:R-:W-:Y:S01]  /*7bc0*/  I2FP.F32.U32 R94, R94 ;  /* 0x0000005e005e7245 */ /* 0x000fe20000201000 */
[----:B------:R-:W-:Y:S02]  /*7bd0*/  HFMA2 R95, -RZ, RZ, 0.1171875, 0 ;  /* 0x2f800000ff5f7431 */ /* 0x000fe400000001ff */
[----:B------:R-:W-:-:S03]  /*7be0*/  FMUL.FTZ R117, R78, UR13 ;  /* 0x0000000d4e757c20 */ /* 0x000fc60008410000 */
[----:B------:R-:W-:Y:S01]  /*7bf0*/  FFMA.FTZ R94, R94, R95, 1.1641532182693481445e-10 ;  /* 0x2f0000005e5e7423 */ /* 0x000fe2000001005f */
[----:B------:R-:W-:-:S04]  /*7c00*/  FMUL.FTZ R95, R117, UR12 ;  /* 0x0000000c755f7c20 */ /* 0x000fc80008410000 */
[----:B------:R-:W-:-:S04]  /*7c10*/  FSETP.GTU.FTZ.AND P2, PT, R94, UR5, PT ;  /* 0x000000055e007c0b */ /* 0x000fc8000bf5c000 */
[----:B------:R-:W-:Y:S02]  /*7c20*/  FSEL R95, R95, RZ, !P2 ;  /* 0x000000ff5f5f7208 */ /* 0x000fe40005000000 */
[----:B------:R-:W-:-:S03]  /*7c30*/  SEL R123, RZ, 0x1, P2 ;  /* 0x00000001ff7b7807 */ /* 0x000fc60001000000 */
[----:B------:R-:W-:-:S07]  /*7c40*/  FFMA.FTZ R94, R95, R42, R82 ;  /* 0x0000002a5f5e7223 */ /* 0x000fce0000010052 */
.L_x_27938:
[----:B------:R-:W-:Y:S05]  /*7c50*/  BSYNC.RECONVERGENT B3 ;  /* 0x0000000000037941 */ /* 0x000fea0003800200 */
.L_x_27937:
        /* <DEDUP_REMOVED lines=16> */
.L_x_27947:
        /* <DEDUP_REMOVED lines=13> */
.L_x_27949:
[----:B------:R-:W-:Y:S05]  /*7e30*/  BSYNC.RECONVERGENT B4 ;  /* 0x0000000000047941 */ /* 0x000fea0003800200 */
.L_x_27948:
        /* <DEDUP_REMOVED lines=43> */
.L_x_27946:
[----:B------:R-:W-:Y:S05]  /*80f0*/  BSYNC.RECONVERGENT B3 ;  /* 0x0000000000037941 */ /* 0x000fea0003800200 */
.L_x_27945:
        /* <DEDUP_REMOVED lines=8> */
[----:B------:R-:W-:Y:S01]  /*8180*/  FFMA.FTZ R95, R120, R43, R83 ;  /* 0x0000002b785f7223 */ /* 0x000fe20000010053 */
[----:B------:R-:W-:Y:S06]  /*8190*/  BRA `(.L_x_27944) ;  /* 0x0000001400547947 */ /* 0x000fec0003800000 */
.L_x_27922:
        /* <DEDUP_REMOVED lines=21> */
.L_x_27954:
        /* <DEDUP_REMOVED lines=13> */
.L_x_27956:
[----:B------:R-:W-:Y:S05]  /*83c0*/  BSYNC.RECONVERGENT B5 ;  /* 0x0000000000057941 */ /* 0x000fea0003800200 */
.L_x_27955:
        /* <DEDUP_REMOVED lines=43> */
.L_x_27953:
[----:B------:R-:W-:Y:S05]  /*8680*/  BSYNC.RECONVERGENT B4 ;  /* 0x0000000000047941 */ /* 0x000fea0003800200 */
.L_x_27952:
        /* <DEDUP_REMOVED lines=9> */
.L_x_27951:
[----:B------:R-:W-:Y:S05]  /*8720*/  BSYNC.RECONVERGENT B3 ;  /* 0x0000000000037941 */ /* 0x000fea0003800200 */
.L_x_27950:
        /* <DEDUP_REMOVED lines=17> */
.L_x_27961:
        /* <DEDUP_REMOVED lines=13> */
.L_x_27963:
[----:B------:R-:W-:Y:S05]  /*8910*/  BSYNC.RECONVERGENT B5 ;  /* 0x0000000000057941 */ /* 0x000fea0003800200 */
.L_x_27962:
        /* <DEDUP_REMOVED lines=43> */
.L_x_27960:
[----:B------:R-:W-:Y:S05]  /*8bd0*/  BSYNC.RECONVERGENT B4 ;  /* 0x0000000000047941 */ /* 0x000fea0003800200 */
.L_x_27959:
        /* <DEDUP_REMOVED lines=9> */
.L_x_27958:
[----:B------:R-:W-:Y:S05]  /*8c70*/  BSYNC.RECONVERGENT B3 ;  /* 0x0000000000037941 */ /* 0x000fea0003800200 */
.L_x_27957:
        /* <DEDUP_REMOVED lines=17> */
.L_x_27968:
        /* <DEDUP_REMOVED lines=13> */
.L_x_27970:
[----:B------:R-:W-:Y:S05]  /*8e60*/  BSYNC.RECONVERGENT B5 ;  /* 0x0000000000057941 */ /* 0x000fea0003800200 */
.L_x_27969:
        /* <DEDUP_REMOVED lines=42> */
.L_x_27967:
[----:B------:R-:W-:Y:S05]  /*9110*/  BSYNC.RECONVERGENT B4 ;  /* 0x0000000000047941 */ /* 0x000fea0003800200 */
.L_x_27966:
        /* <DEDUP_REMOVED lines=9> */
.L_x_27965:
[----:B------:R-:W-:Y:S05]  /*91b0*/  BSYNC.RECONVERGENT B3 ;  /* 0x0000000000037941 */ /* 0x000fea0003800200 */
.L_x_27964:
        /* <DEDUP_REMOVED lines=16> */
.L_x_27973:
        /* <DEDUP_REMOVED lines=13> */
.L_x_27975:
[----:B------:R-:W-:Y:S05]  /*9390*/  BSYNC.RECONVERGENT B4 ;  /* 0x0000000000047941 */ /* 0x000fea0003800200 */
.L_x_27974:
        /* <DEDUP_REMOVED lines=43> */
.L_x_27972:
[----:B------:R-:W-:Y:S05]  /*9650*/  BSYNC.RECONVERGENT B3 ;  /* 0x0000000000037941 */ /* 0x000fea0003800200 */
.L_x_27971:
        /* <DEDUP_REMOVED lines=9> */
.L_x_27944:
[----:B------:R-:W-:Y:S05]  /*96f0*/  BSYNC.RECONVERGENT B1 ;  /* 0x0000000000017941 */ /* 0x000fea0003800200 */
.L_x_27921:
[----:B0-----:R-:W0:Y:S01]  /*9700*/  LDC.64 R128, c[0x0][0x3a8] ;  /* 0x0000ea00ff807b82 */ /* 0x001e220000000a00 */
[----:B------:R-:W-:Y:S01]  /*9710*/  BSSY.RECONVERGENT B1, `(.L_x_27976) ;  /* 0x0000010000017945 */ /* 0x000fe20003800200 */
[----:B------:R-:W-:Y:S01]  /*9720*/  MOV R120, R126 ;  /* 0x0000007e00787202 */ /* 0x000fe20000000f00 */
[----:B0-----:R-:W-:-:S05]  /*9730*/  IMAD.WIDE.U32 R128, R111, 0x10, R128 ;  /* 0x000000106f807825 */ /* 0x001fca00078e0080 */
[----:B------:R0:W-:Y:S01]  /*9740*/  STG.E.128 desc[UR8][R128.64], R92 ;  /* 0x0000005c80007986 */ /* 0x0001e2000c101d08 */
        /* <DEDUP_REMOVED lines=12> */
.L_x_27977:
[----:B------:R-:W-:Y:S05]  /*9810*/  BSYNC.RECONVERGENT B1 ;  /* 0x0000000000017941 */ /* 0x000fea0003800200 */
.L_x_27976:
[----:B------:R-:W-:Y:S01]  /*9820*/  VIADD R111, R111, 0x20 ;  /* 0x000000206f6f7836 */ /* 0x000fe20000000000 */
[----:B------:R-:W-:-:S07]  /*9830*/  IADD3 R0, PT, PT, R0, 0x20, RZ ;  /* 0x0000002000007810 */ /* 0x000fce0007ffe0ff */
.L_x_27920:
[----:B------:R-:W-:Y:S05]  /*9840*/  BSYNC.RECONVERGENT B2 ;  /* 0x0000000000027941 */ /* 0x000fea0003800200 */
.L_x_27919:
        /* <DEDUP_REMOVED lines=36> */
.L_x_27986:
        /* <DEDUP_REMOVED lines=13> */
.L_x_27988:
[----:B------:R-:W-:Y:S05]  /*9b60*/  BSYNC.RECONVERGENT B5 ;  /* 0x0000000000057941 */ /* 0x000fea0003800200 */
.L_x_27987:
        /* <DEDUP_REMOVED lines=43> */
.L_x_27985:
[----:B------:R-:W-:Y:S05]  /*9e20*/  BSYNC.RECONVERGENT B4 ;  /* 0x0000000000047941 */ /* 0x000fea0003800200 */
.L_x_27984:
        /* <DEDUP_REMOVED lines=9> */
.L_x_27983:
[----:B------:R-:W-:Y:S05]  /*9ec0*/  BSYNC.RECONVERGENT B3 ;  /* 0x0000000000037941 */ /* 0x000fea0003800200 */
.L_x_27982:
        /* <DEDUP_REMOVED lines=17> */
.L_x_27993:
        /* <DEDUP_REMOVED lines=13> */
.L_x_27995:
[----:B------:R-:W-:Y:S05]  /*a0b0*/  BSYNC.RECONVERGENT B5 ;  /* 0x0000000000057941 */ /* 0x000fea0003800200 */
.L_x_27994:
        /* <DEDUP_REMOVED lines=43> */
.L_x_27992:
[----:B------:R-:W-:Y:S05]  /*a370*/  BSYNC.RECONVERGENT B4 ;  /* 0x0000000000047941 */ /* 0x000fea0003800200 */
.L_x_27991:
        /* <DEDUP_REMOVED lines=9> */
.L_x_27990:
[----:B------:R-:W-:Y:S05]  /*a410*/  BSYNC.RECONVERGENT B3 ;  /* 0x0000000000037941 */ /* 0x000fea0003800200 */
.L_x_27989:
        /* <DEDUP_REMOVED lines=17> */
.L_x_28000:
        /* <DEDUP_REMOVED lines=13> */
.L_x_28002:
[----:B------:R-:W-:Y:S05]  /*a600*/  BSYNC.RECONVERGENT B5 ;  /* 0x0000000000057941 */ /* 0x000fea0003800200 */
.L_x_28001:
        /* <DEDUP_REMOVED lines=42> */
.L_x_27999:
[----:B------:R-:W-:Y:S05]  /*a8b0*/  BSYNC.RECONVERGENT B4 ;  /* 0x0000000000047941 */ /* 0x000fea0003800200 */
.L_x_27998:
        /* <DEDUP_REMOVED lines=9> */
.L_x_27997:
[----:B------:R-:W-:Y:S05]  /*a950*/  BSYNC.RECONVERGENT B3 ;  /* 0x0000000000037941 */ /* 0x000fea0003800200 */
.L_x_27996:
        /* <DEDUP_REMOVED lines=16> */
.L_x_28006:
        /* <DEDUP_REMOVED lines=13> */
.L_x_28008:
[----:B------:R-:W-:Y:S05]  /*ab30*/  BSYNC.RECONVERGENT B4 ;  /* 0x0000000000047941 */ /* 0x000fea0003800200 */
.L_x_28007:
        /* <DEDUP_REMOVED lines=43> */
.L_x_28005:
[----:B------:R-:W-:Y:S05]  /*adf0*/  BSYNC.RECONVERGENT B3 ;  /* 0x0000000000037941 */ /* 0x000fea0003800200 */
.L_x_28004:
        /* <DEDUP_REMOVED lines=10> */
.L_x_27981:
        /* <DEDUP_REMOVED lines=21> */
.L_x_28013:
        /* <DEDUP_REMOVED lines=13> */
.L_x_28015:
[----:B------:R-:W-:Y:S05]  /*b0c0*/  BSYNC.RECONVERGENT B5 ;  /* 0x0000000000057941 */ /* 0x000fea0003800200 */
.L_x_28014:
        /* <DEDUP_REMOVED lines=43> */
.L_x_28012:
[----:B------:R-:W-:Y:S05]  /*b380*/  BSYNC.RECONVERGENT B4 ;  /* 0x0000000000047941 */ /* 0x000fea0003800200 */
.L_x_28011:
        /* <DEDUP_REMOVED lines=9> */
.L_x_28010:
[----:B------:R-:W-:Y:S05]  /*b420*/  BSYNC.RECONVERGENT B3 ;  /* 0x0000000000037941 */ /* 0x000fea0003800200 */
.L_x_28009:
        /* <DEDUP_REMOVED lines=17> */
.L_x_28020:
        /* <DEDUP_REMOVED lines=13> */
.L_x_28022:
[----:B------:R-:W-:Y:S05]  /*b610*/  BSYNC.RECONVERGENT B5 ;  /* 0x0000000000057941 */ /* 0x000fea0003800200 */
.L_x_28021:
        /* <DEDUP_REMOVED lines=43> */
.L_x_28019:
[----:B------:R-:W-:Y:S05]  /*b8d0*/  BSYNC.RECONVERGENT B4 ;  /* 0x0000000000047941 */ /* 0x000fea0003800200 */
.L_x_28018:
        /* <DEDUP_REMOVED lines=9> */
.L_x_28017:
[----:B------:R-:W-:Y:S05]  /*b970*/  BSYNC.RECONVERGENT B3 ;  /* 0x0000000000037941 */ /* 0x000fea0003800200 */
.L_x_28016:
        /* <DEDUP_REMOVED lines=17> */
.L_x_28027:
        /* <DEDUP_REMOVED lines=13> */
.L_x_28029:
[----:B------:R-:W-:Y:S05]  /*bb60*/  BSYNC.RECONVERGENT B5 ;  /* 0x0000000000057941 */ /* 0x000fea0003800200 */
.L_x_28028:
        /* <DEDUP_REMOVED lines=42> */
.L_x_28026:
[----:B------:R-:W-:Y:S05]  /*be10*/  BSYNC.RECONVERGENT B4 ;  /* 0x0000000000047941 */ /* 0x000fea0003800200 */
.L_x_28025:
        /* <DEDUP_REMOVED lines=9> */
.L_x_28024:
[----:B------:R-:W-:Y:S05]  /*beb0*/  BSYNC.RECONVERGENT B3 ;  /* 0x0000000000037941 */ /* 0x000fea0003800200 */
.L_x_28023:
        /* <DEDUP_REMOVED lines=16> */
.L_x_28032:
        /* <DEDUP_REMOVED lines=13> */
.L_x_28034:
[----:B------:R-:W-:Y:S05]  /*c090*/  BSYNC.RECONVERGENT B4 ;  /* 0x0000000000047941 */ /* 0x000fea0003800200 */
.L_x_28033:
        /* <DEDUP_REMOVED lines=43> */
.L_x_28031:
[----:B------:R-:W-:Y:S05]  /*c350*/  BSYNC.RECONVERGENT B3 ;  /* 0x0000000000037941 */ /* 0x000fea0003800200 */
.L_x_28030:
        /* <DEDUP_REMOVED lines=9> */
.L_x_28003:
[----:B------:R-:W-:Y:S05]  /*c3f0*/  BSYNC.RECONVERGENT B1 ;  /* 0x0000000000017941 */ /* 0x000fea0003800200 */
.L_x_27980:
        /* <DEDUP_REMOVED lines=17> */
.L_x_28036:
[----:B------:R-:W-:Y:S05]  /*c510*/  BSYNC.RECONVERGENT B1 ;  /* 0x0000000000017941 */ /* 0x000fea0003800200 */
.L_x_28035:
[----:B------:R-:W-:Y:S01]  /*c520*/  IADD3 R111, PT, PT, R111, 0x20, RZ ;  /* 0x000000206f6f7810 */ /* 0x000fe20007ffe0ff */
[----:B------:R-:W-:-:S07]  /*c530*/  VIADD R0, R0, 0x20 ;  /* 0x0000002000007836 */ /* 0x000fce0000000000 */
.L_x_27979:
[----:B------:R-:W-:Y:S05]  /*c540*/  BSYNC.RECONVERGENT B2 ;  /* 0x0000000000027941 */ /* 0x000fea0003800200 */
.L_x_27978:
        /* <DEDUP_REMOVED lines=36> */
.L_x_28045:
        /* <DEDUP_REMOVED lines=13> */
.L_x_28047:
[----:B------:R-:W-:Y:S05]  /*c860*/  BSYNC.RECONVERGENT B5 ;  /* 0x0000000000057941 */ /* 0x000fea0003800200 */
.L_x_28046:
        /* <DEDUP_REMOVED lines=43> */
.L_x_28044:
[----:B------:R-:W-:Y:S05]  /*cb20*/  BSYNC.RECONVERGENT B4 ;  /* 0x0000000000047941 */ /* 0x000fea0003800200 */
.L_x_28043:
        /* <DEDUP_REMOVED lines=9> */
.L_x_28042:
[----:B------:R-:W-:Y:S05]  /*cbc0*/  BSYNC.RECONVERGENT B3 ;  /* 0x0000000000037941 */ /* 0x000fea0003800200 */
.L_x_28041:
        /* <DEDUP_REMOVED lines=17> */
.L_x_28052:
        /* <DEDUP_REMOVED lines=13> */
.L_x_28054:
[----:B------:R-:W-:Y:S05]  /*cdb0*/  BSYNC.RECONVERGENT B5 ;  /* 0x0000000000057941 */ /* 0x000fea0003800200 */
.L_x_28053:
        /* <DEDUP_REMOVED lines=43> */
.L_x_28051:
[----:B------:R-:W-:Y:S05]  /*d070*/  BSYNC.RECONVERGENT B4 ;  /* 0x0000000000047941 */ /* 0x000fea0003800200 */
.L_x_28050:
        /* <DEDUP_REMOVED lines=9> */
.L_x_28049:
[----:B------:R-:W-:Y:S05]  /*d110*/  BSYNC.RECONVERGENT B3 ;  /* 0x0000000000037941 */ /* 0x000fea0003800200 */
.L_x_28048:
        /* <DEDUP_REMOVED lines=17> */
.L_x_28059:
        /* <DEDUP_REMOVED lines=13> */
.L_x_28061:
[----:B------:R-:W-:Y:S05]  /*d300*/  BSYNC.RECONVERGENT B5 ;  /* 0x0000000000057941 */ /* 0x000fea0003800200 */
.L_x_28060:
        /* <DEDUP_REMOVED lines=42> */
.L_x_28058:
[----:B------:R-:W-:Y:S05]  /*d5b0*/  BSYNC.RECONVERGENT B4 ;  /* 0x0000000000047941 */ /* 0x000fea0003800200 */
.L_x_28057:
        /* <DEDUP_REMOVED lines=9> */
.L_x_28056:
[----:B------:R-:W-:Y:S05]  /*d650*/  BSYNC.RECONVERGENT B3 ;  /* 0x0000000000037941 */ /* 0x000fea0003800200 */
.L_x_28055:
        /* <DEDUP_REMOVED lines=16> */
.L_x_28065:
        /* <DEDUP_REMOVED lines=13> */
.L_x_28067:
[----:B------:R-:W-:Y:S05]  /*d830*/  BSYNC.RECONVERGENT B4 ;  /* 0x0000000000047941 */ /* 0x000fea0003800200 */
.L_x_28066:
        /* <DEDUP_REMOVED lines=43> */
.L_x_28064:
[----:B------:R-:W-:Y:S05]  /*daf0*/  BSYNC.RECONVERGENT B3 ;  /* 0x0000000000037941 */ /* 0x000fea0003800200 */
.L_x_28063:
        /* <DEDUP_REMOVED lines=10> */
.L_x_28040:
        /* <DEDUP_REMOVED lines=21> */
.L_x_28072:
        /* <DEDUP_REMOVED lines=13> */
.L_x_28074:
[----:B------:R-:W-:Y:S05]  /*ddc0*/  BSYNC.RECONVERGENT B5 ;  /* 0x0000000000057941 */ /* 0x000fea0003800200 */
.L_x_28073:
        /* <DEDUP_REMOVED lines=43> */
.L_x_28071:
[----:B------:R-:W-:Y:S05]  /*e080*/  BSYNC.RECONVERGENT B4 ;  /* 0x0000000000047941 */ /* 0x000fea0003800200 */
.L_x_28070:
        /* <DEDUP_REMOVED lines=9> */
.L_x_28069:
[----:B------:R-:W-:Y:S05]  /*e120*/  BSYNC.RECONVERGENT B3 ;  /* 0x0000000000037941 */ /* 0x000fea0003800200 */
.L_x_28068:
        /* <DEDUP_REMOVED lines=17> */
.L_x_28079:
        /* <DEDUP_REMOVED lines=13> */
.L_x_28081:
[----:B------:R-:W-:Y:S05]  /*e310*/  BSYNC.RECONVERGENT B5 ;  /* 0x0000000000057941 */ /* 0x000fea0003800200 */
.L_x_28080:
        /* <DEDUP_REMOVED lines=43> */
.L_x_28078:
[----:B------:R-:W-:Y:S05]  /*e5d0*/  BSYNC.RECONVERGENT B4 ;  /* 0x0000000000047941 */ /* 0x000fea0003800200 */
.L_x_28077:
        /* <DEDUP_REMOVED lines=9> */
.L_x_28076:
[----:B------:R-:W-:Y:S05]  /*e670*/  BSYNC.RECONVERGENT B3 ;  /* 0x0000000000037941 */ /* 0x000fea0003800200 */
.L_x_28075:
        /* <DEDUP_REMOVED lines=17> */
.L_x_28086:
        /* <DEDUP_REMOVED lines=13> */
.L_x_28088:
[----:B------:R-:W-:Y:S05]  /*e860*/  BSYNC.RECONVERGENT B5 ;  /* 0x0000000000057941 */ /* 0x000fea0003800200 */
.L_x_28087:
        /* <DEDUP_REMOVED lines=42> */
.L_x_28085:
[----:B------:R-:W-:Y:S05]  /*eb10*/  BSYNC.RECONVERGENT B4 ;  /* 0x0000000000047941 */ /* 0x000fea0003800200 */
.L_x_28084:
        /* <DEDUP_REMOVED lines=9> */
.L_x_28083:
[----:B------:R-:W-:Y:S05]  /*ebb0*/  BSYNC.RECONVERGENT B3 ;  /* 0x0000000000037941 */ /* 0x000fea0003800200 */
.L_x_28082:
        /* <DEDUP_REMOVED lines=16> */
.L_x_28091:
        /* <DEDUP_REMOVED lines=13> */
.L_x_28093:
[----:B------:R-:W-:Y:S05]  /*ed90*/  BSYNC.RECONVERGENT B4 ;  /* 0x0000000000047941 */ /* 0x000fea0003800200 */
.L_x_28092:
        /* <DEDUP_REMOVED lines=43> */
.L_x_28090:
[----:B------:R-:W-:Y:S05]  /*f050*/  BSYNC.RECONVERGENT B3 ;  /* 0x0000000000037941 */ /* 0x000fea0003800200 */
.L_x_28089:
        /* <DEDUP_REMOVED lines=9> */
.L_x_28062:
[----:B------:R-:W-:Y:S05]  /*f0f0*/  BSYNC.RECONVERGENT B1 ;  /* 0x0000000000017941 */ /* 0x000fea0003800200 */
.L_x_28039:
        /* <DEDUP_REMOVED lines=17> */
.L_x_28095:
[----:B------:R-:W-:Y:S05]  /*f210*/  BSYNC.RECONVERGENT B1 ;  /* 0x0000000000017941 */ /* 0x000fea0003800200 */
.L_x_28094:
[----:B------:R-:W-:Y:S01]  /*f220*/  VIADD R111, R111, 0x20 ;  /* 0x000000206f6f7836 */ /* 0x000fe20000000000 */
[----:B------:R-:W-:-:S07]  /*f230*/  IADD3 R0, PT, PT, R0, 0x20, RZ ;  /* 0x0000002000007810 */ /* 0x000fce0007ffe0ff */
.L_x_28038:
[----:B------:R-:W-:Y:S05]  /*f240*/  BSYNC.RECONVERGENT B2 ;  /* 0x0000000000027941 */ /* 0x000fea0003800200 */
.L_x_28037:
        /* <DEDUP_REMOVED lines=36> */
.L_x_28104:
        /* <DEDUP_REMOVED lines=13> */
.L_x_28106:
[----:B------:R-:W-:Y:S05]  /*f560*/  BSYNC.RECONVERGENT B5 ;  /* 0x0000000000057941 */ /* 0x000fea0003800200 */
.L_x_28105:
        /* <DEDUP_REMOVED lines=43> */
.L_x_28103:
[----:B------:R-:W-:Y:S05]  /*f820*/  BSYNC.RECONVERGENT B4 ;  /* 0x0000000000047941 */ /* 0x000fea0003800200 */
.L_x_28102:
        /* <DEDUP_REMOVED lines=9> */
.L_x_28101:
[----:B------:R-:W-:Y:S05]  /*f8c0*/  BSYNC.RECONVERGENT B3 ;  /* 0x0000000000037941 */ /* 0x000fea0003800200 */
.L_x_28100:
        /* <DEDUP_REMOVED lines=17> */
.L_x_28111:
        /* <DEDUP_REMOVED lines=13> */
.L_x_28113:
[----:B------:R-:W-:Y:S05]  /*fab0*/  BSYNC.RECONVERGENT B5 ;  /* 0x0000000000057941 */ /* 0x000fea0003800200 */
.L_x_28112:
        /* <DEDUP_REMOVED lines=43> */
.L_x_28110:
[----:B------:R-:W-:Y:S05]  /*fd70*/  BSYNC.RECONVERGENT B4 ;  /* 0x0000000000047941 */ /* 0x000fea0003800200 */
.L_x_28109:
        /* <DEDUP_REMOVED lines=9> */
.L_x_28108:
[----:B------:R-:W-:Y:S05]  /*fe10*/  BSYNC.RECONVERGENT B3 ;  /* 0x0000000000037941 */ /* 0x000fea0003800200 */
.L_x_28107:
        /* <DEDUP_REMOVED lines=17> */
.L_x_28118:
        /* <DEDUP_REMOVED lines=13> */
.L_x_28120:
[----:B------:R-:W-:Y:S05]  /*10000*/  BSYNC.RECONVERGENT B5 ;  /* 0x0000000000057941 */ /* 0x000fea0003800200 */
.L_x_28119:
        /* <DEDUP_REMOVED lines=42> */
.L_x_28117:
[----:B------:R-:W-:Y:S05]  /*102b0*/  BSYNC.RECONVERGENT B4 ;  /* 0x0000000000047941 */ /* 0x000fea0003800200 */
.L_x_28116:
        /* <DEDUP_REMOVED lines=9> */
.L_x_28115:
[----:B------:R-:W-:Y:S05]  /*10350*/  BSYNC.RECONVERGENT B3 ;  /* 0x0000000000037941 */ /* 0x000fea0003800200 */
.L_x_28114:
        /* <DEDUP_REMOVED lines=20> */
.L_x_28124:
        /* <DEDUP_REMOVED lines=13> */
.L_x_28126:
[----:B------:R-:W-:Y:S05]  /*10570*/  BSYNC.RECONVERGENT B4 ;  /* 0x0000000000047941 */ /* 0x000fea0003800200 */
.L_x_28125:
        /* <DEDUP_REMOVED lines=43> */
.L_x_28123:
[----:B------:R-:W-:Y:S05]  /*10830*/  BSYNC.RECONVERGENT B3 ;  /* 0x0000000000037941 */ /* 0x000fea0003800200 */
.L_x_28122:
        /* <DEDUP_REMOVED lines=10> */
.L_x_28099:
        /* <DEDUP_REMOVED lines=21> */
.L_x_28131:
        /* <DEDUP_REMOVED lines=13> */
.L_x_28133:
[----:B------:R-:W-:Y:S05]  /*10b00*/  BSYNC.RECONVERGENT B5 ;  /* 0x0000000000057941 */ /* 0x000fea0003800200 */
.L_x_28132:
        /* <DEDUP_REMOVED lines=43> */
.L_x_28130:
[----:B------:R-:W-:Y:S05]  /*10dc0*/  BSYNC.RECONVERGENT B4 ;  /* 0x0000000000047941 */ /* 0x000fea0003800200 */
.L_x_28129:
        /* <DEDUP_REMOVED lines=9> */
.L_x_28128:
[----:B------:R-:W-:Y:S05]  /*10e60*/  BSYNC.RECONVERGENT B3 ;  /* 0x0000000000037941 */ /* 0x000fea0003800200 */
.L_x_28127:
        /* <DEDUP_REMOVED lines=17> */
.L_x_28138:
        /* <DEDUP_REMOVED lines=13> */
.L_x_28140:
[----:B------:R-:W-:Y:S05]  /*11050*/  BSYNC.RECONVERGENT B5 ;  /* 0x0000000000057941 */ /* 0x000fea0003800200 */
.L_x_28139:
        /* <DEDUP_REMOVED lines=43> */
.L_x_28137:
[----:B------:R-:W-:Y:S05]  /*11310*/  BSYNC.RECONVERGENT B4 ;  /* 0x0000000000047941 */ /* 0x000fea0003800200 */
.L_x_28136:
        /* <DEDUP_REMOVED lines=9> */
.L_x_28135:
[----:B------:R-:W-:Y:S05]  /*113b0*/  BSYNC.RECONVERGENT B3 ;  /* 0x0000000000037941 */ /* 0x000fea0003800200 */
.L_x_28134:
        /* <DEDUP_REMOVED lines=17> */
.L_x_28145:
        /* <DEDUP_REMOVED lines=13> */
.L_x_28147:
[----:B------:R-:W-:Y:S05]  /*115a0*/  BSYNC.RECONVERGENT B5 ;  /* 0x0000000000057941 */ /* 0x000fea0003800200 */
.L_x_28146:
        /* <DEDUP_REMOVED lines=42> */
.L_x_28144:
[----:B------:R-:W-:Y:S05]  /*11850*/  BSYNC.RECONVERGENT B4 ;  /* 0x0000000000047941 */ /* 0x000fea0003800200 */
.L_x_28143:
        /* <DEDUP_REMOVED lines=9> */
.L_x_28142:
[----:B------:R-:W-:Y:S05]  /*118f0*/  BSYNC.RECONVERGENT B3 ;  /* 0x0000000000037941 */ /* 0x000fea0003800200 */
.L_x_28141:
        /* <DEDUP_REMOVED lines=20> */
.L_x_28150:
        /* <DEDUP_REMOVED lines=13> */
.L_x_28152:
[----:B------:R-:W-:Y:S05]  /*11b10*/  BSYNC.RECONVERGENT B4 ;  /* 0x0000000000047941 */ /* 0x000fea0003800200 */
.L_x_28151:
        /* <DEDUP_REMOVED lines=43> */
.L_x_28149:
[----:B------:R-:W-:Y:S05]  /*11dd0*/  BSYNC.RECONVERGENT B3 ;  /* 0x0000000000037941 */ /* 0x000fea0003800200 */
.L_x_28148:
        /* <DEDUP_REMOVED lines=9> */
.L_x_28121:
[----:B------:R-:W-:Y:S05]  /*11e70*/  BSYNC.RECONVERGENT B1 ;  /* 0x0000000000017941 */ /* 0x000fea0003800200 */
.L_x_28098:
[----:B0-----:R-:W0:Y:S02]  /*11e80*/  LDC.64 R128, c[0x0][0x3a8] ;  /* 0x0000ea00ff807b82 */ /* 0x001e240000000a00 */
[----:B0-----:R-:W-:-:S05]  /*11e90*/  IMAD.WIDE.U32 R128, R111, 0x10, R128 ;  /* 0x000000106f807825 */ /* 0x001fca00078e0080 */
[----:B------:R1:W-:Y:S01]  /*11ea0*/  STG.E.128 desc[UR8][R128.64], R104 ;  /* 0x0000006880007986 */ /* 0x0003e2000c101d08 */
[----:B------:R-:W-:Y:S05]  /*11eb0*/  @!P0 BRA `(.L_x_28097) ;  /* 0x00000000002c8947 */ /* 0x000fea0003800000 */
[----:B-1----:R-:W0:Y:S01]  /*11ec0*/  LDC.64 R128, c[0x0][0x3b0] ;  /* 0x0000ec00ff807b82 */ /* 0x002e220000000a00 */
        /* <DEDUP_REMOVED lines=10> */
.L_x_28097:
[----:B------:R-:W-:Y:S05]  /*11f70*/  BSYNC.RECONVERGENT B2 ;  /* 0x0000000000027941 */ /* 0x000fea0003800200 */
.L_x_28096:
[----:B------:R-:W-:Y:S01]  /*11f80*/  FADD.FTZ R0, RZ, R84 ;  /* 0x00000054ff007221 */ /* 0x000fe20000010000 */
[C---:B------:R-:W-:Y:S01]  /*11f90*/  ISETP.GT.U32.AND P3, PT, R2.reuse, 0x3f, PT ;  /* 0x0000003f0200780c */ /* 0x040fe20003f64070 */
[----:B------:R-:W-:Y:S01]  /*11fa0*/  UMOV UR4, 0xffffffff ;  /* 0xffffffff00047882 */ /* 0x000fe20000000000 */
[C---:B------:R-:W-:Y:S01]  /*11fb0*/  ISETP.GT.U32.AND P2, PT, R2.reuse, 0x5f, PT ;  /* 0x0000005f0200780c */ /* 0x040fe20003f44070 */
[----:B--2---:R-:W-:Y:S01]  /*11fc0*/  FADD.FTZ R109, R85, R0 ;  /* 0x00000000556d7221 */ /* 0x004fe20000010000 */
        /* <DEDUP_REMOVED lines=29> */
[----:B------:R-:W2:Y:S01]  /*121a0*/  SHFL.BFLY PT, R0, R109, 0x1, 0x1f ;  /* 0x0c201f006d007f89 */ /* 0x000ea200000e0000 */
[----:B------:R-:W-:Y:S01]  /*121b0*/  ISETP.GT.U32.AND P6, PT, R2, 0xbf, PT ;  /* 0x000000bf0200780c */ /* 0x000fe20003fc4070 */
[----:B--2---:R-:W-:-:S05]  /*121c0*/  FADD.FTZ R125, R109, R0 ;  /* 0x000000006d7d7221 */ /* 0x004fca0000010000 */
[----:B------:R-:W2:Y:S02]  /*121d0*/  SHFL.BFLY PT, R0, R125, 0x2, 0x1f ;  /* 0x0c401f007d007f89 */ /* 0x000ea400000e0000 */
[----:B--2---:R-:W-:-:S05]  /*121e0*/  FADD.FTZ R126, R125, R0 ;  /* 0x000000007d7e7221 */ /* 0x004fca0000010000 */
[----:B------:R-:W0:Y:S02]  /*121f0*/  SHFL.BFLY PT, R111, R126, 0x4, 0x1f ;  /* 0x0c801f007e6f7f89 */ /* 0x000e2400000e0000 */
[----:B01----:R-:W-:-:S05]  /*12200*/  FADD.FTZ R128, R126, R111 ;  /* 0x0000006f7e807221 */ /* 0x003fca0000010000 */
        /* <DEDUP_REMOVED lines=64> */
.L_x_28178:
[----:B------:R-:W-:Y:S01]  /*12610*/  FMUL.FTZ R0, R109, R109 ;  /* 0x0000006d6d007220 */ /* 0x000fe20000410000 */
[----:B------:R-:W-:Y:S01]  /*12620*/  PLOP3.LUT P0, PT, PT, PT, UP1, 0x40, 0x4 ;  /* 0x000000000004781c */ /* 0x000fe20003f0e818 */
[----:B-1----:R-:W-:Y:S01]  /*12630*/  FADD.FTZ R126, R128, R131 ;  /* 0x00000083807e7221 */ /* 0x002fe20000010000 */
[----:B------:R-:W-:Y:S01]  /*12640*/  BSSY.RECONVERGENT B1, `(.L_x_28154) ;  /* 0x0000088000017945 */ /* 0x000fe20003800200 */
[----:B0-----:R-:W0:Y:S01]  /*12650*/  @!P5 LDC.64 R128, c[0x0][0x3c0] ;  /* 0x0000f000ff80db82 */ /* 0x001e220000000a00 */
[----:B------:R-:W-:Y:S01]  /*12660*/  FSEL R0, R0, RZ, !P0 ;  /* 0x000000ff00007208 */ /* 0x000fe20004000000 */
[----:B------:R-:W-:Y:S01]  /*12670*/  FFMA.FTZ R111, R126, R111, UR14 ;  /* 0x0000000e7e6f7e23 */ /* 0x000fe2000801006f */
[----:B-----5:R-:W-:-:S03]  /*12680*/  ISETP.GE.AND P0, PT, R108, 0x1, PT ;  /* 0x000000016c00780c */ /* 0x020fc60003f06270 */
[----:B------:R-:W-:Y:S02]  /*12690*/  FADD.FTZ R0, R111, R0 ;  /* 0x000000006f007221 */ /* 0x000fe40000010000 */
[----:B------:R-:W1:Y:S04]  /*126a0*/  @!P5 LDC.64 R130, c[0x0][0x3c8] ;  /* 0x0000f200ff82db82 */ /* 0x000e680000000a00 */
[----:B------:R-:W2:Y:S01]  /*126b0*/  MUFU.RSQ R0, R0 ;  /* 0x0000000000007308 */ /* 0x000ea20000001400 */
[----:B0-----:R-:W-:-:S05]  /*126c0*/  @!P5 IMAD.WIDE R128, R113, 0x4, R128 ;  /* 0x000000047180d825 */ /* 0x001fca00078e0280 */
[----:B------:R0:W-:Y:S01]  /*126d0*/  @!P5 STG.E desc[UR8][R128.64], R109 ;  /* 0x0000006d8000d986 */ /* 0x0001e2000c101908 */
[----:B-1----:R-:W-:-:S05]  /*126e0*/  @!P5 IMAD.WIDE R130, R113, 0x4, R130 ;  /* 0x000000047182d825 */ /* 0x002fca00078e0282 */
[----:B--2---:R0:W-:Y:S01]  /*126f0*/  @!P5 STG.E desc[UR8][R130.64], R0 ;  /* 0x000000008200d986 */ /* 0x0041e2000c101908 */
[----:B------:R-:W-:Y:S05]  /*12700*/  @!P0 BRA `(.L_x_28155) ;  /* 0x0000000400ec8947 */ /* 0x000fea0003800000 */
[----:B------:R-:W-:Y:S01]  /*12710*/  VIADD R111, R108, 0xffffffff ;  /* 0xffffffff6c6f7836 */ /* 0x000fe20000000000 */
[----:B------:R-:W-:Y:S01]  /*12720*/  PLOP3.LUT P0, PT, PT, PT, UP1, 0x40, 0x4 ;  /* 0x000000000004781c */ /* 0x000fe20003f0e818 */
[----:B------:R-:W-:Y:S02]  /*12730*/  BSSY.RECONVERGENT B2, `(.L_x_28156) ;  /* 0x0000017000027945 */ /* 0x000fe40003800200 */
[----:B------:R-:W-:Y:S01]  /*12740*/  IMAD R111, R111, R110, RZ ;  /* 0x0000006e6f6f7224 */ /* 0x000fe200078e02ff */
[----:B------:R-:W-:-:S04]  /*12750*/  FSEL R125, R109, RZ, P0 ;  /* 0x000000ff6d7d7208 */ /* 0x000fc80000000000 */
[----:B------:R-:W-:-:S04]  /*12760*/  SHF.R.S32.HI R108, RZ, 0x1f, R111 ;  /* 0x0000001fff6c7819 */ /* 0x000fc8000001146f */
[----:B------:R-:W-:-:S04]  /*12770*/  LEA.HI R111, R108, R111, RZ, 0x2 ;  /* 0x0000006f6c6f7211 */ /* 0x000fc800078f10ff */
[----:B------:R-:W-:Y:S01]  /*12780*/  LEA.HI.SX32 R126, R111, R112, 0x1e ;  /* 0x000000706f7e7211 */ /* 0x000fe200078ff2ff */
[----:B------:R-:W-:Y:S06]  /*12790*/  @!P4 BRA `(.L_x_28157) ;  /* 0x000000000040c947 */ /* 0x000fec0003800000 */
        /* <DEDUP_REMOVED lines=16> */
.L_x_28157:
[----:B------:R-:W-:Y:S05]  /*128a0*/  BSYNC.RECONVERGENT B2 ;  /* 0x0000000000027941 */ /* 0x000fea0003800200 */
.L_x_28156:
        /* <DEDUP_REMOVED lines=19> */
.L_x_28159:
[----:B------:R-:W-:Y:S05]  /*129e0*/  BSYNC.RECONVERGENT B2 ;  /* 0x0000000000027941 */ /* 0x000fea0003800200 */
.L_x_28158:
        /* <DEDUP_REMOVED lines=19> */
.L_x_28161:
[----:B------:R-:W-:Y:S05]  /*12b20*/  BSYNC.RECONVERGENT B2 ;  /* 0x0000000000027941 */ /* 0x000fea0003800200 */
.L_x_28160:
        /* <DEDUP_REMOVED lines=19> */
.L_x_28163:
[----:B------:R-:W-:Y:S05]  /*12c60*/  BSYNC.RECONVERGENT B2 ;  /* 0x0000000000027941 */ /* 0x000fea0003800200 */
.L_x_28162:
        /* <DEDUP_REMOVED lines=19> */
.L_x_28165:
[----:B------:R-:W-:Y:S05]  /*12da0*/  BSYNC.RECONVERGENT B2 ;  /* 0x0000000000027941 */ /* 0x000fea0003800200 */
.L_x_28164:
        /* <DEDUP_REMOVED lines=17> */
.L_x_28155:
[----:B------:R-:W-:Y:S05]  /*12ec0*/  BSYNC.RECONVERGENT B1 ;  /* 0x0000000000017941 */ /* 0x000fea0003800200 */
.L_x_28154:
[----:B01234-:R-:W0:Y:S02]  /*12ed0*/  LDC.64 R108, c[0x0][0x380] ;  /* 0x0000e000ff6c7b82 */ /* 0x01fe240000000a00 */
[----:B0-----:R-:W-:-:S05]  /*12ee0*/  IMAD R113, R108, 0x4, R113 ;  /* 0x000000046c717824 */ /* 0x001fca00078e0271 */
[----:B------:R-:W-:-:S13]  /*12ef0*/  ISETP.GE.AND P0, PT, R113, R109, PT ;  /* 0x0000006d7100720c */ /* 0x000fda0003f06270 */
[----:B------:R-:W-:Y:S05]  /*12f00*/  @!P0 BRA `(.L_x_28166) ;  /* 0xfffffee000408947 */ /* 0x000fea000383ffff */
[----:B------:R-:W-:Y:S05]  /*12f10*/  BSYNC B0 ;  /* 0x0000000000007941 */ /* 0x000fea0003800000 */
.L_x_27798:
[----:B------:R-:W-:Y:S05]  /*12f20*/  EXIT ;  /* 0x000000000000794d */ /* 0x000fea0003800000 */
.L_x_28153:
        /* <DEDUP_REMOVED lines=8> */
.L_x_28168:
[----:B------:R-:W-:Y:S05]  /*12fb0*/  BSYNC B1 ;  /* 0x0000000000017941 */ /* 0x000fea0003800000 */
.L_x_28167:
        /* <DEDUP_REMOVED lines=9> */
.L_x_28169:
[----:B------:R-:W-:Y:S02]  /*13050*/  IMAD.MOV.U32 R132, RZ, RZ, 0x4 ;  /* 0x00000004ff847424 */ /* 0x000fe400078e00ff */
[----:B------:R-:W-:-:S04]  /*13060*/  IMAD.MOV.U32 R0, RZ, RZ, R131 ;  /* 0x000000ffff007224 */ /* 0x000fc800078e0083 */
[----:B------:R-:W-:-:S05]  /*13070*/  FADD.FTZ R126, R125, R0 ;  /* 0x000000007d7e7221 */ /* 0x000fca0000010000 */
[----:B------:R-:W-:-:S07]  /*13080*/  MOV R133, R126 ;  /* 0x0000007e00857202 */ /* 0x000fce0000000f00 */
[----:B------:R-:W-:Y:S05]  /*13090*/  WARPSYNC.COLLECTIVE R130, `(.L_x_28170) ;  /* 0x0000000082087348 */ /* 0x000fea0003c00000 */
[----:B------:R0:W1:Y:S02]  /*130a0*/  SHFL.BFLY P6, R131, R133, R132, R135 ;  /* 0x0c00008485837389 */ /* 0x00006400000c0087 */
[----:B01----:R-:W-:Y:S05]  /*130b0*/  ENDCOLLECTIVE ;  /* 0x000000000000791b */ /* 0x003fea0003800000 */
.L_x_28170:
[----:B------:R-:W-:Y:S01]  /*130c0*/  HFMA2 R132, -RZ, RZ, 0, 4.76837158203125e-07 ;  /* 0x00000008ff847431 */ /* 0x000fe200000001ff */
[----:B------:R-:W-:-:S05]  /*130d0*/  MOV R111, R131 ;  /* 0x00000083006f7202 */ /* 0x000fca0000000f00 */
[----:B------:R-:W-:-:S04]  /*130e0*/  FADD.FTZ R128, R126, R111 ;  /* 0x0000006f7e807221 */ /* 0x000fc80000010000 */
[----:B------:R-:W-:-:S07]  /*130f0*/  IMAD.MOV.U32 R133, RZ, RZ, R128 ;  /* 0x000000ffff857224 */ /* 0x000fce00078e0080 */
[----:B------:R-:W-:Y:S05]  /*13100*/  WARPSYNC.COLLECTIVE R130, `(.L_x_28171) ;  /* 0x0000000082087348 */ /* 0x000fea0003c00000 */
[----:B------:R0:W1:Y:S02]  /*13110*/  SHFL.BFLY P6, R131, R133, R132, R135 ;  /* 0x0c00008485837389 */ /* 0x00006400000c0087 */
[----:B01----:R-:W-:Y:S05]  /*13120*/  ENDCOLLECTIVE ;  /* 0x000000000000791b */ /* 0x003fea0003800000 */
.L_x_28171:
        /* <DEDUP_REMOVED lines=8> */
.L_x_28172:
        /* <DEDUP_REMOVED lines=58> */
.L_x_28173:
[----:B------:R-:W-:Y:S02]  /*13550*/  IMAD.MOV.U32 R132, RZ, RZ, 0x2 ;  /* 0x00000002ff847424 */ /* 0x000fe400078e00ff */
[----:B------:R-:W-:-:S04]  /*13560*/  IMAD.MOV.U32 R125, RZ, RZ, R131 ;  /* 0x000000ffff7d7224 */ /* 0x000fc800078e0083 */
[----:B------:R-:W-:-:S05]  /*13570*/  FADD.FTZ R125, R0, R125 ;  /* 0x0000007d007d7221 */ /* 0x000fca0000010000 */
[----:B------:R-:W-:-:S07]  /*13580*/  MOV R133, R125 ;  /* 0x0000007d00857202 */ /* 0x000fce0000000f00 */
[----:B------:R-:W-:Y:S05]  /*13590*/  WARPSYNC.COLLECTIVE R130, `(.L_x_28174) ;  /* 0x0000000082087348 */ /* 0x000fea0003c00000 */
[----:B------:R0:W1:Y:S02]  /*135a0*/  SHFL.BFLY P6, R131, R133, R132, R135 ;  /* 0x0c00008485837389 */ /* 0x00006400000c0087 */
[----:B01----:R-:W-:Y:S05]  /*135b0*/  ENDCOLLECTIVE ;  /* 0x000000000000791b */ /* 0x003fea0003800000 */
.L_x_28174:
[----:B------:R-:W-:Y:S01]  /*135c0*/  HFMA2 R132, -RZ, RZ, 0, 2.384185791015625e-07 ;  /* 0x00000004ff847431 */ /* 0x000fe200000001ff */
[----:B------:R-:W-:-:S05]  /*135d0*/  MOV R126, R131 ;  /* 0x00000083007e7202 */ /* 0x000fca0000000f00 */
[----:B------:R-:W-:-:S04]  /*135e0*/  FADD.FTZ R126, R125, R126 ;  /* 0x0000007e7d7e7221 */ /* 0x000fc80000010000 */
[----:B------:R-:W-:-:S07]  /*135f0*/  IMAD.MOV.U32 R133, RZ, RZ, R126 ;  /* 0x000000ffff857224 */ /* 0x000fce00078e007e */
[----:B------:R-:W-:Y:S05]  /*13600*/  WARPSYNC.COLLECTIVE R130, `(.L_x_28175) ;  /* 0x0000000082087348 */ /* 0x000fea0003c00000 */
[----:B------:R0:W1:Y:S02]  /*13610*/  SHFL.BFLY P6, R131, R133, R132, R135 ;  /* 0x0c00008485837389 */ /* 0x00006400000c0087 */
[----:B01----:R-:W-:Y:S05]  /*13620*/  ENDCOLLECTIVE ;  /* 0x000000000000791b */ /* 0x003fea0003800000 */
.L_x_28175:
[----:B------:R-:W-:Y:S02]  /*13630*/  IMAD.MOV.U32 R132, RZ, RZ, 0x8 ;  /* 0x00000008ff847424 */ /* 0x000fe400078e00ff */
[----:B------:R-:W-:-:S04]  /*13640*/  IMAD.MOV.U32 R129, RZ, RZ, R131 ;  /* 0x000000ffff817224 */ /* 0x000fc800078e0083 */
[----:B------:R-:W-:-:S05]  /*13650*/  FADD.FTZ R129, R126, R129 ;  /* 0x000000817e817221 */ /* 0x000fca0000010000 */
[----:B------:R-:W-:-:S07]  /*13660*/  MOV R133, R129 ;  /* 0x0000008100857202 */ /* 0x000fce0000000f00 */
[----:B------:R-:W-:Y:S05]  /*13670*/  WARPSYNC.COLLECTIVE R130, `(.L_x_28176) ;  /* 0x0000000082087348 */ /* 0x000fea0003c00000 */
[----:B------:R0:W1:Y:S02]  /*13680*/  SHFL.BFLY P6, R131, R133, R132, R135 ;  /* 0x0c00008485837389 */ /* 0x00006400000c0087 */
[----:B01----:R-:W-:Y:S05]  /*13690*/  ENDCOLLECTIVE ;  /* 0x000000000000791b */ /* 0x003fea0003800000 */
.L_x_28176:
[----:B------:R-:W-:Y:S01]  /*136a0*/  HFMA2 R132, -RZ, RZ, 0, 9.5367431640625e-07 ;  /* 0x00000010ff847431 */ /* 0x000fe200000001ff */
[----:B------:R-:W-:-:S05]  /*136b0*/  MOV R128, R131 ;  /* 0x0000008300807202 */ /* 0x000fca0000000f00 */
[----:B------:R-:W-:-:S04]  /*136c0*/  FADD.FTZ R128, R129, R128 ;  /* 0x0000008081807221 */ /* 0x000fc80000010000 */
[----:B------:R-:W-:-:S07]  /*136d0*/  IMAD.MOV.U32 R133, RZ, RZ, R128 ;  /* 0x000000ffff857224 */ /* 0x000fce00078e0080 */
[----:B------:R-:W-:Y:S05]  /*136e0*/  WARPSYNC.COLLECTIVE R130, `(.L_x_28177) ;  /* 0x0000000082087348 */ /* 0x000fea0003c00000 */
[----:B------:R0:W1:Y:S02]  /*136f0*/  SHFL.BFLY P6, R131, R133, R132, R135 ;  /* 0x0c00008485837389 */ /* 0x00006400000c0087 */
[----:B01----:R-:W-:Y:S05]  /*13700*/  ENDCOLLECTIVE ;  /* 0x000000000000791b */ /* 0x003fea0003800000 */
.L_x_28177:
[----:B------:R-:W-:Y:S05]  /*13710*/  BRA `(.L_x_28178) ;  /* 0xffffffec00bc7947 */ /* 0x000fea000383ffff */
.L_x_28179:
        /* <DEDUP_REMOVED lines=14> */
.L_x_28860:


//--------------------- .text._ZN10layer_norm13ln_fwd_kernelINS_13Kernel_traitsIfffffjLj768ELj1ELj4ELj1ELj16ENS_18Kernel_traits_baseILj768EfffffjLj128EEEEELb1ELb1ELb1ELb1EEEvNS_9FwdParamsE --------------------------
	.section	.text._ZN10layer_norm13ln_fwd_kernelINS_13Kernel_traitsIfffffjLj768ELj1ELj4ELj1ELj16ENS_18Kernel_traits_baseILj768EfffffjLj128EEEEELb1ELb1ELb1ELb1EEEvNS_9FwdParamsE,"ax",@progbits
	.align	128
        .global         _ZN10layer_norm13ln_fwd_kernelINS_13Kernel_traitsIfffffjLj768ELj1ELj4ELj1ELj16ENS_18Kernel_traits_baseILj768EfffffjLj128EEEEELb1ELb1ELb1ELb1EEEvNS_9FwdParamsE
        .type           _ZN10layer_norm13ln_fwd_kernelINS_13Kernel_traitsIfffffjLj768ELj1ELj4ELj1ELj16ENS_18Kernel_traits_baseILj768EfffffjLj128EEEEELb1ELb1ELb1ELb1EEEvNS_9FwdParamsE,@function
        .size           _ZN10layer_norm13ln_fwd_kernelINS_13Kernel_traitsIfffffjLj768ELj1ELj4ELj1ELj16ENS_18Kernel_traits_baseILj768EfffffjLj128EEEEELb1ELb1ELb1ELb1EEEvNS_9FwdParamsE,(.L_x_28861 - _ZN10layer_norm13ln_fwd_kernelINS_13Kernel_traitsIfffffjLj768ELj1ELj4ELj1ELj16ENS_18Kernel_traits_baseILj768EfffffjLj128EEEEELb1ELb1ELb1ELb1EEEvNS_9FwdParamsE)
        .other          _ZN10layer_norm13ln_fwd_kernelINS_13Kernel_traitsIfffffjLj768ELj1ELj4ELj1ELj16ENS_18Kernel_traits_baseILj768EfffffjLj128EEEEELb1ELb1ELb1ELb1EEEvNS_9FwdParamsE,@"STO_CUDA_ENTRY STV_DEFAULT"
_ZN10layer_norm13ln_fwd_kernelINS_13Kernel_traitsIfffffjLj768ELj1ELj4ELj1ELj16ENS_18Kernel_traits_baseILj768EfffffjLj128EEEEELb1ELb1ELb1ELb1EEEvNS_9FwdParamsE:
.text._ZN10layer_norm13ln_fwd_kernelINS_13Kernel_traitsIfffffjLj768ELj1ELj4ELj1ELj16ENS_18Kernel_traits_baseILj768EfffffjLj128EEEEELb1ELb1ELb1ELb1EEEvNS_9FwdParamsE:
        /* <DEDUP_REMOVED lines=73> */
.L_x_28180:
        /* <DEDUP_REMOVED lines=28> */
.L_x_28181:
[----:B------:R-:W1:Y:S02]  /*0650*/  LDCU UR4, c[0x0][0x384] ;  /* 0x00007080ff0477ac */ /* 0x000e640008000800 */
[----:B-1----:R-:W-:-:S13]  /*0660*/  ISETP.GE.AND P0, PT, R110, UR4, PT ;  /* 0x000000046e007c0c */ /* 0x002fda000bf06270 */
[----:B------:R-:W-:Y:S05]  /*0670*/  @P0 EXIT ;  /* 0x000000000000094d */ /* 0x000fea0003800000 */
[----:B------:R-:W-:Y:S01]  /*0680*/  IMAD.HI.U32 R0, R108, -0x326172a9, RZ ;  /* 0xcd9e8d576c007827 */ /* 0x000fe200078e00ff */
[----:B------:R-:W1:Y:S01]  /*0690*/  LDCU.U8 UR4, c[0x0][0x410] ;  /* 0x00008200ff0477ac */ /* 0x000e620008000000 */
[----:B------:R-:W-:Y:S01]  /*06a0*/  BSSY B0, `(.L_x_28182) ;  /* 0x00011d0000007945 */ /* 0x000fe20003800000 */
[----:B------:R-:W-:Y:S01]  /*06b0*/  LOP3.LUT R120, R120, 0x3, RZ, 0xc0, !PT ;  /* 0x0000000378787812 */ /* 0x000fe200078ec0ff */
[----:B0-----:R-:W-:Y:S01]  /*06c0*/  IMAD.HI.U32 R2, R126, -0x2daee0ad, RZ ;  /* 0xd2511f537e027827 */ /* 0x001fe200078e00ff */
[----:B------:R-:W-:Y:S01]  /*06d0*/  LOP3.LUT R0, R111, UR6, R0, 0x96, !PT ;  /* 0x000000066f007c12 */ /* 0x000fe2000f8e9600 */
[----:B------:R-:W0:Y:S02]  /*06e0*/  LDCU UR5, c[0x0][0x404] ;  /* 0x00008080ff0577ac */ /* 0x000e240008000800 */
[----:B------:R-:W-:Y:S01]  /*06f0*/  IMAD R76, R108, -0x326172a9, RZ ;  /* 0xcd9e8d576c4c7824 */ /* 0x000fe200078e02ff */
[----:B------:R-:W-:Y:S01]  /*0700*/  LOP3.LUT R2, R2, UR7, RZ, 0x3c, !PT ;  /* 0x0000000702027c12 */ /* 0x000fe2000f8e3cff */
[----:B------:R-:W-:Y:S01]  /*0710*/  IMAD R78, R126, -0x2daee0ad, RZ ;  /* 0xd2511f537e4e7824 */ /* 0x000fe200078e02ff */
[----:B------:R-:W2:Y:S01]  /*0720*/  LDCU UR14, c[0x0][0x448] ;  /* 0x00008900ff0e77ac */ /* 0x000ea20008000800 */
[----:B------:R-:W-:Y:S01]  /*0730*/  IMAD.HI.U32 R77, R0, -0x2daee0ad, RZ ;  /* 0xd2511f53004d7827 */ /* 0x000fe200078e00ff */
[----:B------:R-:W3:Y:S03]  /*0740*/  LDCU.64 UR12, c[0x0][0x408] ;  /* 0x00008100ff0c77ac */ /* 0x000ee60008000a00 */
[----:B------:R-:W-:Y:S01]  /*0750*/  IMAD.HI.U32 R3, R2, -0x326172a9, RZ ;  /* 0xcd9e8d5702037827 */ /* 0x000fe200078e00ff */
[----:B------:R-:W-:-:S02]  /*0760*/  LOP3.LUT R77, R78, UR16, R77, 0x96, !PT ;  /* 0x000000104e4d7c12 */ /* 0x000fc4000f8e964d */
[----:B-1----:R-:W-:Y:S01]  /*0770*/  ISETP.NE.AND P2, PT, RZ, UR4, PT ;  /* 0x00000004ff007c0c */ /* 0x002fe2000bf45270 */
[----:B------:R-:W-:Y:S01]  /*0780*/  IMAD R79, R2, -0x326172a9, RZ ;  /* 0xcd9e8d57024f7824 */ /* 0x000fe200078e02ff */
[----:B------:R-:W-:Y:S01]  /*0790*/  LOP3.LUT R3, R76, UR15, R3, 0x96, !PT ;  /* 0x0000000f4c037c12 */ /* 0x000fe2000f8e9603 */
[----:B------:R-:W-:Y:S01]  /*07a0*/  IMAD R81, R0, -0x2daee0ad, RZ ;  /* 0xd2511f5300517824 */ /* 0x000fe200078e02ff */
[----:B------:R-:W1:Y:S01]  /*07b0*/  LDCU.64 UR10, c[0x0][0x3a0] ;  /* 0x00007400ff0a77ac */ /* 0x000e620008000a00 */
        /* <DEDUP_REMOVED lines=48> */
[----:B0123--:R-:W-:-:S07]  /*0ac0*/  IMAD R116, R2, -0x326172a9, RZ ;  /* 0xcd9e8d5702747824 */ /* 0x00ffce00078e02ff */
.L_x_28528:
[----:B------:R-:W0:Y:S08]  /*0ad0*/  LDC.64 R104, c[0x0][0x3f0] ;  /* 0x0000fc00ff687b82 */ /* 0x000e300000000a00 */
[----:B------:R-:W1:Y:S08]  /*0ae0*/  LDC R121, c[0x0][0x388] ;  /* 0x0000e200ff797b82 */ /* 0x000e700000000800 */
[----:B------:R-:W2:Y:S01]  /*0af0*/  LDC.64 R2, c[0x0][0x3f8] ;  /* 0x0000fe00ff027b82 */ /* 0x000ea20000000a00 */
[----:B0-----:R-:W-:-:S06]  /*0b00*/  IMAD.WIDE R104, R110, 0x4, R104 ;  /* 0x000000046e687825 */ /* 0x001fcc00078e0268 */
[----:B------:R-:W3:Y:S01]  /*0b10*/  LDG.E R104, desc[UR8][R104.64] ;  /* 0x0000000868687981 */ /* 0x000ee2000c1e1900 */
[----:B--2---:R-:W-:-:S05]  /*0b20*/  IMAD.WIDE R2, R110, 0x4, R2 ;  /* 0x000000046e027825 */ /* 0x004fca00078e0202 */
[----:B-----5:R0:W5:Y:S01]  /*0b30*/  LDG.E R123, desc[UR8][R2.64] ;  /* 0x00000008027b7981 */ /* 0x020162000c1e1900 */
[----:B---3--:R-:W-:-:S13]  /*0b40*/  ISETP.GE.AND P1, PT, R104, 0x1, PT ;  /* 0x000000016800780c */ /* 0x008fda0003f26270 */
[----:B------:R-:W2:Y:S01]  /*0b50*/  @P1 LDC.64 R76, c[0x0][0x390] ;  /* 0x0000e400ff4c1b82 */ /* 0x000ea20000000a00 */
[----:B------:R-:W-:-:S04]  /*0b60*/  @P1 VIADD R0, R104, 0xffffffff ;  /* 0xffffffff68001836 */ /* 0x000fc80000000000 */
        /* <DEDUP_REMOVED lines=40> */
.L_x_28189:
        /* <DEDUP_REMOVED lines=13> */
.L_x_28191:
[----:B------:R-:W-:Y:S05]  /*0ec0*/  BSYNC.RECONVERGENT B4 ;  /* 0x0000000000047941 */ /* 0x000fea0003800200 */
.L_x_28190:
        /* <DEDUP_REMOVED lines=42> */
.L_x_28188:
[----:B------:R-:W-:Y:S05]  /*1170*/  BSYNC.RECONVERGENT B3 ;  /* 0x0000000000037941 */ /* 0x000fea0003800200 */
.L_x_28187:
        /* <DEDUP_REMOVED lines=9> */
.L_x_28186:
[----:B------:R-:W-:Y:S05]  /*1210*/  BSYNC.RECONVERGENT B2 ;  /* 0x0000000000027941 */ /* 0x000fea0003800200 */
.L_x_28185:
        /* <DEDUP_REMOVED lines=17> */
.L_x_28196:
        /* <DEDUP_REMOVED lines=13> */
.L_x_28198:
[----:B------:R-:W-:Y:S05]  /*1400*/  BSYNC.RECONVERGENT B4 ;  /* 0x0000000000047941 */ /* 0x000fea0003800200 */
.L_x_28197:
        /* <DEDUP_REMOVED lines=42> */
.L_x_28195:
[----:B------:R-:W-:Y:S05]  /*16b0*/  BSYNC.RECONVERGENT B3 ;  /* 0x0000000000037941 */ /* 0x000fea0003800200 */
.L_x_28194:
        /* <DEDUP_REMOVED lines=9> */
.L_x_28193:
[----:B------:R-:W-:Y:S05]  /*1750*/  BSYNC.RECONVERGENT B2 ;  /* 0x0000000000027941 */ /* 0x000fea0003800200 */
.L_x_28192:
        /* <DEDUP_REMOVED lines=17> */
.L_x_28203:
        /* <DEDUP_REMOVED lines=13> */
.L_x_28205:
[----:B------:R-:W-:Y:S05]  /*1940*/  BSYNC.RECONVERGENT B4 ;  /* 0x0000000000047941 */ /* 0x000fea0003800200 */
.L_x_28204:
        /* <DEDUP_REMOVED lines=43> */
.L_x_28202:
[----:B------:R-:W-:Y:S05]  /*1c00*/  BSYNC.RECONVERGENT B3 ;  /* 0x0000000000037941 */ /* 0x000fea0003800200 */
.L_x_28201:
        /* <DEDUP_REMOVED lines=9> */
.L_x_28200:
[----:B------:R-:W-:Y:S05]  /*1ca0*/  BSYNC.RECONVERGENT B2 ;  /* 0x0000000000027941 */ /* 0x000fea0003800200 */
.L_x_28199:
        /* <DEDUP_REMOVED lines=16> */
.L_x_28209:
        /* <DEDUP_REMOVED lines=13> */
.L_x_28211:
[----:B------:R-:W-:Y:S05]  /*1e80*/  BSYNC.RECONVERGENT B3 ;  /* 0x0000000000037941 */ /* 0x000fea0003800200 */
.L_x_28210:
        /* <DEDUP_REMOVED lines=43> */
.L_x_28208:
[----:B------:R-:W-:Y:S05]  /*2140*/  BSYNC.RECONVERGENT B2 ;  /* 0x0000000000027941 */ /* 0x000fea0003800200 */
.L_x_28207:
        /* <DEDUP_REMOVED lines=10> */
.L_x_28184:
        /* <DEDUP_REMOVED lines=21> */
.L_x_28216:
        /* <DEDUP_REMOVED lines=13> */
.L_x_28218:
[----:B------:R-:W-:Y:S05]  /*2410*/  BSYNC.RECONVERGENT B4 ;  /* 0x0000000000047941 */ /* 0x000fea0003800200 */
.L_x_28217:
        /* <DEDUP_REMOVED lines=42> */
.L_x_28215:
[----:B------:R-:W-:Y:S05]  /*26c0*/  BSYNC.RECONVERGENT B3 ;  /* 0x0000000000037941 */ /* 0x000fea0003800200 */
.L_x_28214:
        /* <DEDUP_REMOVED lines=9> */
.L_x_28213:
[----:B------:R-:W-:Y:S05]  /*2760*/  BSYNC.RECONVERGENT B2 ;  /* 0x0000000000027941 */ /* 0x000fea0003800200 */
.L_x_28212:
        /* <DEDUP_REMOVED lines=17> */
.L_x_28223:
        /* <DEDUP_REMOVED lines=13> */
.L_x_28225:
[----:B------:R-:W-:Y:S05]  /*2950*/  BSYNC.RECONVERGENT B4 ;  /* 0x0000000000047941 */ /* 0x000fea0003800200 */
.L_x_28224:
        /* <DEDUP_REMOVED lines=42> */
.L_x_28222:
[----:B------:R-:W-:Y:S05]  /*2c00*/  BSYNC.RECONVERGENT B3 ;  /* 0x0000000000037941 */ /* 0x000fea0003800200 */
.L_x_28221:
        /* <DEDUP_REMOVED lines=9> */
.L_x_28220:
[----:B------:R-:W-:Y:S05]  /*2ca0*/  BSYNC.RECONVERGENT B2 ;  /* 0x0000000000027941 */ /* 0x000fea0003800200 */
.L_x_28219:
        /* <DEDUP_REMOVED lines=17> */
.L_x_28230:
        /* <DEDUP_REMOVED lines=13> */
.L_x_28232:
[----:B------:R-:W-:Y:S05]  /*2e90*/  BSYNC.RECONVERGENT B4 ;  /* 0x0000000000047941 */ /* 0x000fea0003800200 */
.L_x_28231:
        /* <DEDUP_REMOVED lines=43> */
.L_x_28229:
[----:B------:R-:W-:Y:S05]  /*3150*/  BSYNC.RECONVERGENT B3 ;  /* 0x0000000000037941 */ /* 0x000fea0003800200 */
.L_x_28228:
        /* <DEDUP_REMOVED lines=9> */
.L_x_28227:
[----:B------:R-:W-:Y:S05]  /*31f0*/  BSYNC.RECONVERGENT B2 ;  /* 0x0000000000027941 */ /* 0x000fea0003800200 */
.L_x_28226:
        /* <DEDUP_REMOVED lines=16> */
.L_x_28235:
        /* <DEDUP_REMOVED lines=13> */
.L_x_28237:
[----:B------:R-:W-:Y:S05]  /*33d0*/  BSYNC.RECONVERGENT B3 ;  /* 0x0000000000037941 */ /* 0x000fea0003800200 */
.L_x_28236:
        /* <DEDUP_REMOVED lines=43> */
.L_x_28234:
[----:B------:R-:W-:Y:S05]  /*3690*/  BSYNC.RECONVERGENT B2 ;  /* 0x0000000000027941 */ /* 0x000fea0003800200 */
.L_x_28233:
        /* <DEDUP_REMOVED lines=9> */
.L_x_28206:
[----:B------:R-:W-:Y:S05]  /*3730*/  BSYNC.RECONVERGENT B1 ;  /* 0x0000000000017941 */ /* 0x000fea0003800200 */
.L_x_28183:
[----:B------:R-:W0:Y:S01]  /*3740*/  LDC.64 R2, c[0x0][0x3a8] ;  /* 0x0000ea00ff027b82 */ /* 0x000e220000000a00 */
[----:B------:R-:W-:Y:S01]  /*3750*/  IADD3 R92, PT, PT, R0, 0x20, RZ ;  /* 0x00000020005c7810 */ /* 0x000fe20007ffe0ff */
[C---:B------:R-:W-:Y:S01]  /*3760*/  VIADD R93, R105.reuse, 0x20 ;  /* 0x00000020695d7836 */ /* 0x040fe20000000000 */
        /* <DEDUP_REMOVED lines=19> */
.L_x_28239:
[----:B------:R-:W-:Y:S05]  /*38a0*/  BSYNC.RECONVERGENT B1 ;  /* 0x0000000000017941 */ /* 0x000fea0003800200 */
.L_x_28238:
[----:B-----5:R2:W5:Y:S04]  /*38b0*/  @P1 LDG.E.128 R84, desc[UR8][R94.64] ;  /* 0x000000085e541981 */ /* 0x020568000c1e1d00 */
[----:B------:R2:W5:Y:S01]  /*38c0*/  @P0 LDG.E.128 R80, desc[UR8][R96.64] ;  /* 0x0000000860500981 */ /* 0x000562000c1e1d00 */
[----:B------:R-:W-:Y:S04]  /*38d0*/  BSSY.RECONVERGENT B1, `(.L_x_28240) ;  /* 0x00002ac000017945 */ /* 0x000fe80003800200 */
[----:B------:R-:W-:Y:S05]  /*38e0*/  @!P0 BRA `(.L_x_28241) ;  /* 0x0000001400588947 */ /* 0x000fea0003800000 */
[----:B------:R-:W-:Y:S01]  /*38f0*/  ISETP.GT.AND P3, PT, R104, RZ, PT ;  /* 0x000000ff6800720c */ /* 0x000fe20003f64270 */
[----:B------:R-:W-:Y:S01]  /*3900*/  BSSY.RECONVERGENT B2, `(.L_x_28242) ;  /* 0x0000057000027945 */ /* 0x000fe20003800200 */
[----:B--2---:R-:W-:Y:S01]  /*3910*/  MOV R95, R91 ;  /* 0x0000005b005f7202 */ /* 0x004fe20000000f00 */
[----:B------:R-:W-:Y:S02]  /*3920*/  IMAD.MOV.U32 R94, RZ, RZ, R90 ;  /* 0x000000ffff5e7224 */ /* 0x000fe400078e005a */
        /* <DEDUP_REMOVED lines=18> */
.L_x_28246:
        /* <DEDUP_REMOVED lines=13> */
.L_x_28248:
[----:B------:R-:W-:Y:S05]  /*3b20*/  BSYNC.RECONVERGENT B4 ;  /* 0x0000000000047941 */ /* 0x000fea0003800200 */
.L_x_28247:
        /* <DEDUP_REMOVED lines=42> */
.L_x_28245:
[----:B------:R-:W-:Y:S05]  /*3dd0*/  BSYNC.RECONVERGENT B3 ;  /* 0x0000000000037941 */ /* 0x000fea0003800200 */
.L_x_28244:
        /* <DEDUP_REMOVED lines=9> */
.L_x_28243:
[----:B------:R-:W-:Y:S05]  /*3e70*/  BSYNC.RECONVERGENT B2 ;  /* 0x0000000000027941 */ /* 0x000fea0003800200 */
.L_x_28242:
        /* <DEDUP_REMOVED lines=17> */
.L_x_28253:
        /* <DEDUP_REMOVED lines=13> */
.L_x_28255:
[----:B------:R-:W-:Y:S05]  /*4060*/  BSYNC.RECONVERGENT B4 ;  /* 0x0000000000047941 */ /* 0x000fea0003800200 */
.L_x_28254:
        /* <DEDUP_REMOVED lines=42> */
.L_x_28252:
[----:B------:R-:W-:Y:S05]  /*4310*/  BSYNC.RECONVERGENT B3 ;  /* 0x0000000000037941 */ /* 0x000fea0003800200 */
.L_x_28251:
        /* <DEDUP_REMOVED lines=9> */
.L_x_28250:
[----:B------:R-:W-:Y:S05]  /*43b0*/  BSYNC.RECONVERGENT B2 ;  /* 0x0000000000027941 */ /* 0x000fea0003800200 */
.L_x_28249:
        /* <DEDUP_REMOVED lines=17> */
.L_x_28260:
        /* <DEDUP_REMOVED lines=13> */
.L_x_28262:
[----:B------:R-:W-:Y:S05]  /*45a0*/  BSYNC.RECONVERGENT B4 ;  /* 0x0000000000047941 */ /* 0x000fea0003800200 */
.L_x_28261:
        /* <DEDUP_REMOVED lines=43> */
.L_x_28259:
[----:B------:R-:W-:Y:S05]  /*4860*/  BSYNC.RECONVERGENT B3 ;  /* 0x0000000000037941 */ /* 0x000fea0003800200 */
.L_x_28258:
        /* <DEDUP_REMOVED lines=9> */
.L_x_28257:
[----:B------:R-:W-:Y:S05]  /*4900*/  BSYNC.RECONVERGENT B2 ;  /* 0x0000000000027941 */ /* 0x000fea0003800200 */
.L_x_28256:
        /* <DEDUP_REMOVED lines=16> */
.L_x_28266:
        /* <DEDUP_REMOVED lines=13> */
.L_x_28268:
[----:B------:R-:W-:Y:S05]  /*4ae0*/  BSYNC.RECONVERGENT B3 ;  /* 0x0000000000037941 */ /* 0x000fea0003800200 */
.L_x_28267:
        /* <DEDUP_REMOVED lines=43> */
.L_x_28265:
[----:B------:R-:W-:Y:S05]  /*4da0*/  BSYNC.RECONVERGENT B2 ;  /* 0x0000000000027941 */ /* 0x000fea0003800200 */
.L_x_28264:
        /* <DEDUP_REMOVED lines=10> */
.L_x_28241:
[----:B------:R-:W-:Y:S01]  /*4e50*/  BSSY.RECONVERGENT B2, `(.L_x_28269) ;  /* 0x0000057000027945 */ /* 0x000fe20003800200 */
[----:B01----:R-:W-:Y:S01]  /*4e60*/  HFMA2 R88, -RZ, RZ, 0, 0 ;  /* 0x00000000ff587431 */ /* 0x003fe200000001ff */
[----:B--2---:R-:W-:Y:S01]  /*4e70*/  MOV R95, R91 ;  /* 0x0000005b005f7202 */ /* 0x004fe20000000f00 */
        /* <DEDUP_REMOVED lines=18> */
.L_x_28273:
        /* <DEDUP_REMOVED lines=13> */
.L_x_28275:
[----:B------:R-:W-:Y:S05]  /*5070*/  BSYNC.RECONVERGENT B4 ;  /* 0x0000000000047941 */ /* 0x000fea0003800200 */
.L_x_28274:
        /* <DEDUP_REMOVED lines=42> */
.L_x_28272:
[----:B------:R-:W-:Y:S05]  /*5320*/  BSYNC.RECONVERGENT B3 ;  /* 0x0000000000037941 */ /* 0x000fea0003800200 */
.L_x_28271:
        /* <DEDUP_REMOVED lines=9> */
.L_x_28270:
[----:B------:R-:W-:Y:S05]  /*53c0*/  BSYNC.RECONVERGENT B2 ;  /* 0x0000000000027941 */ /* 0x000fea0003800200 */
.L_x_28269:
        /* <DEDUP_REMOVED lines=17> */
.L_x_28280:
        /* <DEDUP_REMOVED lines=13> */
.L_x_28282:
[----:B------:R-:W-:Y:S05]  /*55b0*/  BSYNC.RECONVERGENT B4 ;  /* 0x0000000000047941 */ /* 0x000fea0003800200 */
.L_x_28281:
        /* <DEDUP_REMOVED lines=42> */
.L_x_28279:
[----:B------:R-:W-:Y:S05]  /*5860*/  BSYNC.RECONVERGENT B3 ;  /* 0x0000000000037941 */ /* 0x000fea0003800200 */
.L_x_28278:
        /* <DEDUP_REMOVED lines=9> */
.L_x_28277:
[----:B------:R-:W-:Y:S05]  /*5900*/  BSYNC.RECONVERGENT B2 ;  /* 0x0000000000027941 */ /* 0x000fea0003800200 */
.L_x_28276:
        /* <DEDUP_REMOVED lines=17> */
.L_x_28287:
        /* <DEDUP_REMOVED lines=13> */
.L_x_28289:
[----:B------:R-:W-:Y:S05]  /*5af0*/  BSYNC.RECONVERGENT B4 ;  /* 0x0000000000047941 */ /* 0x000fea0003800200 */
.L_x_28288:
        /* <DEDUP_REMOVED lines=43> */
.L_x_28286:
[----:B------:R-:W-:Y:S05]  /*5db0*/  BSYNC.RECONVERGENT B3 ;  /* 0x0000000000037941 */ /* 0x000fea0003800200 */
.L_x_28285:
        /* <DEDUP_REMOVED lines=9> */
.L_x_28284:
[----:B------:R-:W-:Y:S05]  /*5e50*/  BSYNC.RECONVERGENT B2 ;  /* 0x0000000000027941 */ /* 0x000fea0003800200 */
.L_x_28283:
        /* <DEDUP_REMOVED lines=16> */
.L_x_28292:
        /* <DEDUP_REMOVED lines=13> */
.L_x_28294:
[----:B------:R-:W-:Y:S05]  /*6030*/  BSYNC.RECONVERGENT B3 ;  /* 0x0000000000037941 */ /* 0x000fea0003800200 */
.L_x_28293:
        /* <DEDUP_REMOVED lines=43> */
.L_x_28291:
[----:B------:R-:W-:Y:S05]  /*62f0*/  BSYNC.RECONVERGENT B2 ;  /* 0x0000000000027941 */ /* 0x000fea0003800200 */
.L_x_28290:
        /* <DEDUP_REMOVED lines=9> */
.L_x_28263:
[----:B------:R-:W-:Y:S05]  /*6390*/  BSYNC.RECONVERGENT B1 ;  /* 0x0000000000017941 */ /* 0x000fea0003800200 */
.L_x_28240:
        /* <DEDUP_REMOVED lines=11> */
[----:B------:R-:W-:Y:S02]  /*6450*/  SHF.L.U32 R95, R118, 0x10, RZ ;  /* 0x00000010765f7819 */ /* 0x000fe400000006ff */
[----:B------:R-:W-:Y:S02]  /*6460*/  LOP3.LUT R93, R119, 0xffff, RZ, 0xc0, !PT ;  /* 0x0000ffff775d7812 */ /* 0x000fe400078ec0ff */
[----:B------:R-:W-:Y:S02]  /*6470*/  LOP3.LUT R120, R95, 0xff0000, RZ, 0xc0, !PT ;  /* 0x00ff00005f787812 */ /* 0x000fe400078ec0ff */
[----:B------:R-:W-:Y:S02]  /*6480*/  LOP3.LUT R122, R117, 0xff, RZ, 0xc0, !PT ;  /* 0x000000ff757a7812 */ /* 0x000fe400078ec0ff */
[----:B------:R-:W-:Y:S01]  /*6490*/  LOP3.LUT R95, R115, 0xff, RZ, 0xc0, !PT ;  /* 0x000000ff735f7812 */ /* 0x000fe200078ec0ff */
[----:B------:R-:W-:-:S05]  /*64a0*/  IMAD R93, R93, 0x1000000, R120 ;  /* 0x010000005d5d7824 */ /* 0x000fca00078e0278 */
[----:B------:R-:W-:-:S05]  /*64b0*/  LEA R122, R122, R93, 0x8 ;  /* 0x0000005d7a7a7211 */ /* 0x000fca00078e40ff */
[----:B------:R-:W-:Y:S02]  /*64c0*/  IMAD.IADD R95, R122, 0x1, R95 ;  /* 0x000000017a5f7824 */ /* 0x000fe400078e025f */
[----:B0-----:R-:W-:-:S05]  /*64d0*/  IMAD.WIDE.U32 R92, R92, 0x4, R98 ;  /* 0x000000045c5c7825 */ /* 0x001fca00078e0062 */
[----:B------:R0:W-:Y:S02]  /*64e0*/  STG.E desc[UR8][R92.64], R95 ;  /* 0x0000005f5c007986 */ /* 0x0001e4000c101908 */
.L_x_28296:
[----:B------:R-:W-:Y:S05]  /*64f0*/  BSYNC.RECONVERGENT B1 ;  /* 0x0000000000017941 */ /* 0x000fea0003800200 */
.L_x_28295:
[----:B-----5:R1:W5:Y:S04]  /*6500*/  @P1 LDG.E.128 R84, desc[UR8][R100.64] ;  /* 0x0000000864541981 */ /* 0x020368000c1e1d00 */
[----:B------:R1:W5:Y:S01]  /*6510*/  @P0 LDG.E.128 R80, desc[UR8][R102.64] ;  /* 0x0000000866500981 */ /* 0x000362000c1e1d00 */
[----:B------:R-:W-:Y:S04]  /*6520*/  BSSY.RECONVERGENT B1, `(.L_x_28297) ;  /* 0x00002ac000017945 */ /* 0x000fe80003800200 */
[----:B------:R-:W-:Y:S05]  /*6530*/  @!P0 BRA `(.L_x_28298) ;  /* 0x0000001400588947 */ /* 0x000fea0003800000 */
[----:B------:R-:W-:Y:S01]  /*6540*/  ISETP.GT.AND P3, PT, R104, RZ, PT ;  /* 0x000000ff6800720c */ /* 0x000fe20003f64270 */
[----:B------:R-:W-:Y:S01]  /*6550*/  BSSY.RECONVERGENT B2, `(.L_x_28299) ;  /* 0x0000057000027945 */ /* 0x000fe20003800200 */
[----:B0-----:R-:W-:Y:S01]  /*6560*/  MOV R95, R106 ;  /* 0x0000006a005f7202 */ /* 0x001fe20000000f00 */
        /* <DEDUP_REMOVED lines=19> */
.L_x_28303:
        /* <DEDUP_REMOVED lines=13> */
.L_x_28305:
[----:B------:R-:W-:Y:S05]  /*6770*/  BSYNC.RECONVERGENT B4 ;  /* 0x0000000000047941 */ /* 0x000fea0003800200 */
.L_x_28304:
        /* <DEDUP_REMOVED lines=42> */
.L_x_28302:
[----:B------:R-:W-:Y:S05]  /*6a20*/  BSYNC.RECONVERGENT B3 ;  /* 0x0000000000037941 */ /* 0x000fea0003800200 */
.L_x_28301:
        /* <DEDUP_REMOVED lines=9> */
.L_x_28300:
[----:B------:R-:W-:Y:S05]  /*6ac0*/  BSYNC.RECONVERGENT B2 ;  /* 0x0000000000027941 */ /* 0x000fea0003800200 */
.L_x_28299:
        /* <DEDUP_REMOVED lines=17> */
.L_x_28310:
        /* <DEDUP_REMOVED lines=13> */
.L_x_28312:
[----:B------:R-:W-:Y:S05]  /*6cb0*/  BSYNC.RECONVERGENT B4 ;  /* 0x0000000000047941 */ /* 0x000fea0003800200 */
.L_x_28311:
[----:B-1----:R-:W-:Y:S01]  /*6cc0*/  IMAD.WIDE.U32 R100, R108, -0x326172a9, RZ ;  /* 0xcd9e8d576c647825 */ /* 0x002fe200078e00ff */
        /* <DEDUP_REMOVED lines=41> */
.L_x_28309:
[----:B------:R-:W-:Y:S05]  /*6f60*/  BSYNC.RECONVERGENT B3 ;  /* 0x0000000000037941 */ /* 0x000fea0003800200 */
.L_x_28308:
        /* <DEDUP_REMOVED lines=9> */
.L_x_28307:
[----:B------:R-:W-:Y:S05]  /*7000*/  BSYNC.RECONVERGENT B2 ;  /* 0x0000000000027941 */ /* 0x000fea0003800200 */
.L_x_28306:
        /* <DEDUP_REMOVED lines=17> */
.L_x_28317:
        /* <DEDUP_REMOVED lines=13> */
.L_x_28319:
[----:B------:R-:W-:Y:S05]  /*71f0*/  BSYNC.RECONVERGENT B4 ;  /* 0x0000000000047941 */ /* 0x000fea0003800200 */
.L_x_28318:
        /* <DEDUP_REMOVED lines=43> */
.L_x_28316:
[----:B------:R-:W-:Y:S05]  /*74b0*/  BSYNC.RECONVERGENT B3 ;  /* 0x0000000000037941 */ /* 0x000fea0003800200 */
.L_x_28315:
        /* <DEDUP_REMOVED lines=9> */
.L_x_28314:
[----:B------:R-:W-:Y:S05]  /*7550*/  BSYNC.RECONVERGENT B2 ;  /* 0x0000000000027941 */ /* 0x000fea0003800200 */
.L_x_28313:
        /* <DEDUP_REMOVED lines=16> */
.L_x_28323:
        /* <DEDUP_REMOVED lines=13> */
.L_x_28325:
[----:B------:R-:W-:Y:S05]  /*7730*/  BSYNC.RECONVERGENT B3 ;  /* 0x0000000000037941 */ /* 0x000fea0003800200 */
.L_x_28324:
        /* <DEDUP_REMOVED lines=43> */
.L_x_28322:
[----:B------:R-:W-:Y:S05]  /*79f0*/  BSYNC.RECONVERGENT B2 ;  /* 0x0000000000027941 */ /* 0x000fea0003800200 */
.L_x_28321:
        /* <DEDUP_REMOVED lines=10> */
.L_x_28298:
        /* <DEDUP_REMOVED lines=21> */
.L_x_28330:
        /* <DEDUP_REMOVED lines=13> */
.L_x_28332:
[----:B------:R-:W-:Y:S05]  /*7cc0*/  BSYNC.RECONVERGENT B4 ;  /* 0x0000000000047941 */ /* 0x000fea0003800200 */
.L_x_28331:
        /* <DEDUP_REMOVED lines=42> */
.L_x_28329:
[----:B------:R-:W-:Y:S05]  /*7f70*/  BSYNC.RECONVERGENT B3 ;  /* 0x0000000000037941 */ /* 0x000fea0003800200 */
.L_x_28328:
        /* <DEDUP_REMOVED lines=9> */
.L_x_28327:
[----:B------:R-:W-:Y:S05]  /*8010*/  BSYNC.RECONVERGENT B2 ;  /* 0x0000000000027941 */ /* 0x000fea0003800200 */
.L_x_28326:
        /* <DEDUP_REMOVED lines=17> */
.L_x_28337:
        /* <DEDUP_REMOVED lines=13> */
.L_x_28339:
[----:B------:R-:W-:Y:S05]  /*8200*/  BSYNC.RECONVERGENT B4 ;  /* 0x0000000000047941 */ /* 0x000fea0003800200 */
.L_x_28338:
        /* <DEDUP_REMOVED lines=42> */
.L_x_28336:
[----:B------:R-:W-:Y:S05]  /*84b0*/  BSYNC.RECONVERGENT B3 ;  /* 0x0000000000037941 */ /* 0x000fea0003800200 */
.L_x_28335:
        /* <DEDUP_REMOVED lines=9> */
.L_x_28334:
[----:B------:R-:W-:Y:S05]  /*8550*/  BSYNC.RECONVERGENT B2 ;  /* 0x0000000000027941 */ /* 0x000fea0003800200 */
.L_x_28333:
        /* <DEDUP_REMOVED lines=17> */
.L_x_28344:
        /* <DEDUP_REMOVED lines=13> */
.L_x_28346:
[----:B------:R-:W-:Y:S05]  /*8740*/  BSYNC.RECONVERGENT B4 ;  /* 0x0000000000047941 */ /* 0x000fea0003800200 */
.L_x_28345:
        /* <DEDUP_REMOVED lines=43> */
.L_x_28343:
[----:B------:R-:W-:Y:S05]  /*8a00*/  BSYNC.RECONVERGENT B3 ;  /* 0x0000000000037941 */ /* 0x000fea0003800200 */
.L_x_28342:
        /* <DEDUP_REMOVED lines=9> */
.L_x_28341:
[----:B------:R-:W-:Y:S05]  /*8aa0*/  BSYNC.RECONVERGENT B2 ;  /* 0x0000000000027941 */ /* 0x000fea0003800200 */
.L_x_28340:
        /* <DEDUP_REMOVED lines=16> */
.L_x_28349:
        /* <DEDUP_REMOVED lines=13> */
.L_x_28351:
[----:B------:R-:W-:Y:S05]  /*8c80*/  BSYNC.RECONVERGENT B3 ;  /* 0x0000000000037941 */ /* 0x000fea0003800200 */
.L_x_28350:
        /* <DEDUP_REMOVED lines=43> */
.L_x_28348:
[----:B------:R-:W-:Y:S05]  /*8f40*/  BSYNC.RECONVERGENT B2 ;  /* 0x0000000000027941 */ /* 0x000fea0003800200 */
.L_x_28347:
        /* <DEDUP_REMOVED lines=9> */
.L_x_28320:
[----:B------:R-:W-:Y:S05]  /*8fe0*/  BSYNC.RECONVERGENT B1 ;  /* 0x0000000000017941 */ /* 0x000fea0003800200 */
.L_x_28297:
        /* <DEDUP_REMOVED lines=21> */
.L_x_28353:
[----:B------:R-:W-:Y:S05]  /*9140*/  BSYNC.RECONVERGENT B1 ;  /* 0x0000000000017941 */ /* 0x000fea0003800200 */
.L_x_28352:
[----:B-----5:R1:W5:Y:S04]  /*9150*/  @P1 LDG.E.128 R84, desc[UR8][R100.64] ;  /* 0x0000000864541981 */ /* 0x020368000c1e1d00 */
[----:B------:R1:W5:Y:S01]  /*9160*/  @P0 LDG.E.128 R80, desc[UR8][R106.64] ;  /* 0x000000086a500981 */ /* 0x000362000c1e1d00 */
[----:B------:R-:W-:Y:S04]  /*9170*/  BSSY.RECONVERGENT B1, `(.L_x_28354) ;  /* 0x00002ac000017945 */ /* 0x000fe80003800200 */
[----:B------:R-:W-:Y:S05]  /*9180*/  @!P0 BRA `(.L_x_28355) ;  /* 0x0000001400588947 */ /* 0x000fea0003800000 */
[----:B------:R-:W-:Y:S01]  /*9190*/  ISETP.GT.AND P3, PT, R104, RZ, PT ;  /* 0x000000ff6800720c */ /* 0x000fe20003f64270 */
[----:B------:R-:W-:Y:S01]  /*91a0*/  BSSY.RECONVERGENT B2, `(.L_x_28356) ;  /* 0x0000057000027945 */ /* 0x000fe20003800200 */
[----:B-1----:R-:W-:Y:S01]  /*91b0*/  MOV R100, R99 ;  /* 0x0000006300647202 */ /* 0x002fe20000000f00 */
        /* <DEDUP_REMOVED lines=19> */
.L_x_28360:
        /* <DEDUP_REMOVED lines=13> */
.L_x_28362:
[----:B------:R-:W-:Y:S05]  /*93c0*/  BSYNC.RECONVERGENT B4 ;  /* 0x0000000000047941 */ /* 0x000fea0003800200 */
.L_x_28361:
        /* <DEDUP_REMOVED lines=42> */
.L_x_28359:
[----:B------:R-:W-:Y:S05]  /*9670*/  BSYNC.RECONVERGENT B3 ;  /* 0x0000000000037941 */ /* 0x000fea0003800200 */
.L_x_28358:
        /* <DEDUP_REMOVED lines=9> */
.L_x_28357:
[----:B------:R-:W-:Y:S05]  /*9710*/  BSYNC.RECONVERGENT B2 ;  /* 0x0000000000027941 */ /* 0x000fea0003800200 */
.L_x_28356:
        /* <DEDUP_REMOVED lines=17> */
.L_x_28367:
        /* <DEDUP_REMOVED lines=13> */
.L_x_28369:
[----:B------:R-:W-:Y:S05]  /*9900*/  BSYNC.RECONVERGENT B4 ;  /* 0x0000000000047941 */ /* 0x000fea0003800200 */
.L_x_28368:
        /* <DEDUP_REMOVED lines=42> */
.L_x_28366:
[----:B------:R-:W-:Y:S05]  /*9bb0*/  BSYNC.RECONVERGENT B3 ;  /* 0x0000000000037941 */ /* 0x000fea0003800200 */
.L_x_28365:
        /* <DEDUP_REMOVED lines=9> */
.L_x_28364:
[----:B------:R-:W-:Y:S05]  /*9c50*/  BSYNC.RECONVERGENT B2 ;  /* 0x0000000000027941 */ /* 0x000fea0003800200 */
.L_x_28363:
        /* <DEDUP_REMOVED lines=17> */
.L_x_28374:
        /* <DEDUP_REMOVED lines=13> */
.L_x_28376:
[----:B------:R-:W-:Y:S05]  /*9e40*/  BSYNC.RECONVERGENT B4 ;  /* 0x0000000000047941 */ /* 0x000fea0003800200 */
.L_x_28375:
        /* <DEDUP_REMOVED lines=43> */
.L_x_28373:
[----:B------:R-:W-:Y:S05]  /*a100*/  BSYNC.RECONVERGENT B3 ;  /* 0x0000000000037941 */ /* 0x000fea0003800200 */
.L_x_28372:
        /* <DEDUP_REMOVED lines=9> */
.L_x_28371:
[----:B------:R-:W-:Y:S05]  /*a1a0*/  BSYNC.RECONVERGENT B2 ;  /* 0x0000000000027941 */ /* 0x000fea0003800200 */
.L_x_28370:
        /* <DEDUP_REMOVED lines=16> */
.L_x_28380:
        /* <DEDUP_REMOVED lines=13> */
.L_x_28382:
[----:B------:R-:W-:Y:S05]  /*a380*/  BSYNC.RECONVERGENT B3 ;  /* 0x0000000000037941 */ /* 0x000fea0003800200 */
.L_x_28381:
        /* <DEDUP_REMOVED lines=43> */
.L_x_28379:
[----:B------:R-:W-:Y:S05]  /*a640*/  BSYNC.RECONVERGENT B2 ;  /* 0x0000000000027941 */ /* 0x000fea0003800200 */
.L_x_28378:
        /* <DEDUP_REMOVED lines=10> */
.L_x_28355:
[----:B------:R-:W-:Y:S01]  /*a6f0*/  BSSY.RECONVERGENT B2, `(.L_x_28383) ;  /* 0x0000057000027945 */ /* 0x000fe20003800200 */
[----:B0-----:R-:W-:Y:S01]  /*a700*/  HFMA2 R96, -RZ, RZ, 0, 0 ;  /* 0x00000000ff607431 */ /* 0x001fe200000001ff */
[----:B-1----:R-:W-:Y:S01]  /*a710*/  MOV R100, R99 ;  /* 0x0000006300647202 */ /* 0x002fe20000000f00 */
        /* <DEDUP_REMOVED lines=18> */
.L_x_28387:
        /* <DEDUP_REMOVED lines=13> */
.L_x_28389:
[----:B------:R-:W-:Y:S05]  /*a910*/  BSYNC.RECONVERGENT B4 ;  /* 0x0000000000047941 */ /* 0x000fea0003800200 */
.L_x_28388:
        /* <DEDUP_REMOVED lines=42> */
.L_x_28386:
[----:B------:R-:W-:Y:S05]  /*abc0*/  BSYNC.RECONVERGENT B3 ;  /* 0x0000000000037941 */ /* 0x000fea0003800200 */
.L_x_28385:
        /* <DEDUP_REMOVED lines=9> */
.L_x_28384:
[----:B------:R-:W-:Y:S05]  /*ac60*/  BSYNC.RECONVERGENT B2 ;  /* 0x0000000000027941 */ /* 0x000fea0003800200 */
.L_x_28383:
        /* <DEDUP_REMOVED lines=17> */
.L_x_28394:
        /* <DEDUP_REMOVED lines=13> */
.L_x_28396:
[----:B------:R-:W-:Y:S05]  /*ae50*/  BSYNC.RECONVERGENT B4 ;  /* 0x0000000000047941 */ /* 0x000fea0003800200 */
.L_x_28395:
        /* <DEDUP_REMOVED lines=42> */
.L_x_28393:
[----:B------:R-:W-:Y:S05]  /*b100*/  BSYNC.RECONVERGENT B3 ;  /* 0x0000000000037941 */ /* 0x000fea0003800200 */
.L_x_28392:
        /* <DEDUP_REMOVED lines=9> */
.L_x_28391:
[----:B------:R-:W-:Y:S05]  /*b1a0*/  BSYNC.RECONVERGENT B2 ;  /* 0x0000000000027941 */ /* 0x000fea0003800200 */
.L_x_28390:
        /* <DEDUP_REMOVED lines=17> */
.L_x_28401:
        /* <DEDUP_REMOVED lines=13> */
.L_x_28403:
[----:B------:R-:W-:Y:S05]  /*b390*/  BSYNC.RECONVERGENT B4 ;  /* 0x0000000000047941 */ /* 0x000fea0003800200 */
.L_x_28402:
        /* <DEDUP_REMOVED lines=43> */
.L_x_28400:
[----:B------:R-:W-:Y:S05]  /*b650*/  BSYNC.RECONVERGENT B3 ;  /* 0x0000000000037941 */ /* 0x000fea0003800200 */
.L_x_28399:
        /* <DEDUP_REMOVED lines=9> */
.L_x_28398:
[----:B------:R-:W-:Y:S05]  /*b6f0*/  BSYNC.RECONVERGENT B2 ;  /* 0x0000000000027941 */ /* 0x000fea0003800200 */
.L_x_28397:
        /* <DEDUP_REMOVED lines=16> */
.L_x_28406:
        /* <DEDUP_REMOVED lines=13> */
.L_x_28408:
[----:B------:R-:W-:Y:S05]  /*b8d0*/  BSYNC.RECONVERGENT B3 ;  /* 0x0000000000037941 */ /* 0x000fea0003800200 */
.L_x_28407:
        /* <DEDUP_REMOVED lines=43> */
.L_x_28405:
[----:B------:R-:W-:Y:S05]  /*bb90*/  BSYNC.RECONVERGENT B2 ;  /* 0x0000000000027941 */ /* 0x000fea0003800200 */
.L_x_28404:
        /* <DEDUP_REMOVED lines=9> */
.L_x_28377:
[----:B------:R-:W-:Y:S05]  /*bc30*/  BSYNC.RECONVERGENT B1 ;  /* 0x0000000000017941 */ /* 0x000fea0003800200 */
.L_x_28354:
[C---:B------:R-:W-:Y:S01]  /*bc40*/  IADD3 R129, PT, PT, R105.reuse, 0x60, RZ ;  /* 0x0000006069817810 */ /* 0x040fe20007ffe0ff */
        /* <DEDUP_REMOVED lines=22> */
.L_x_28410:
[----:B------:R-:W-:Y:S05]  /*bdb0*/  BSYNC.RECONVERGENT B1 ;  /* 0x0000000000017941 */ /* 0x000fea0003800200 */
.L_x_28409:
[----:B-----5:R1:W5:Y:S04]  /*bdc0*/  @P1 LDG.E.128 R84, desc[UR8][R106.64] ;  /* 0x000000086a541981 */ /* 0x020368000c1e1d00 */
        /* <DEDUP_REMOVED lines=25> */
.L_x_28417:
        /* <DEDUP_REMOVED lines=13> */
.L_x_28419:
[----:B------:R-:W-:Y:S05]  /*c030*/  BSYNC.RECONVERGENT B4 ;  /* 0x0000000000047941 */ /* 0x000fea0003800200 */
.L_x_28418:
        /* <DEDUP_REMOVED lines=43> */
.L_x_28416:
[----:B------:R-:W-:Y:S05]  /*c2f0*/  BSYNC.RECONVERGENT B3 ;  /* 0x0000000000037941 */ /* 0x000fea0003800200 */
.L_x_28415:
        /* <DEDUP_REMOVED lines=9> */
.L_x_28414:
[----:B------:R-:W-:Y:S05]  /*c390*/  BSYNC.RECONVERGENT B2 ;  /* 0x0000000000027941 */ /* 0x000fea0003800200 */
.L_x_28413:
        /* <DEDUP_REMOVED lines=17> */
.L_x_28424:
        /* <DEDUP_REMOVED lines=13> */
.L_x_28426:
[----:B------:R-:W-:Y:S05]  /*c580*/  BSYNC.RECONVERGENT B4 ;  /* 0x0000000000047941 */ /* 0x000fea0003800200 */
.L_x_28425:
        /* <DEDUP_REMOVED lines=42> */
.L_x_28423:
[----:B------:R-:W-:Y:S05]  /*c830*/  BSYNC.RECONVERGENT B3 ;  /* 0x0000000000037941 */ /* 0x000fea0003800200 */
.L_x_28422:
        /* <DEDUP_REMOVED lines=9> */
.L_x_28421:
[----:B------:R-:W-:Y:S05]  /*c8d0*/  BSYNC.RECONVERGENT B2 ;  /* 0x0000000000027941 */ /* 0x000fea0003800200 */
.L_x_28420:
        /* <DEDUP_REMOVED lines=17> */
.L_x_28431:
        /* <DEDUP_REMOVED lines=13> */
.L_x_28433:
[----:B------:R-:W-:Y:S05]  /*cac0*/  BSYNC.RECONVERGENT B4 ;  /* 0x0000000000047941 */ /* 0x000fea0003800200 */
.L_x_28432:
        /* <DEDUP_REMOVED lines=43> */
.L_x_28430:
[----:B------:R-:W-:Y:S05]  /*cd80*/  BSYNC.RECONVERGENT B3 ;  /* 0x0000000000037941 */ /* 0x000fea0003800200 */
.L_x_28429:
        /* <DEDUP_REMOVED lines=9> */
.L_x_28428:
[----:B------:R-:W-:Y:S05]  /*ce20*/  BSYNC.RECONVERGENT B2 ;  /* 0x0000000000027941 */ /* 0x000fea0003800200 */
.L_x_28427:
        /* <DEDUP_REMOVED lines=16> */
.L_x_28437:
        /* <DEDUP_REMOVED lines=13> */
.L_x_28439:
[----:B------:R-:W-:Y:S05]  /*d000*/  BSYNC.RECONVERGENT B3 ;  /* 0x0000000000037941 */ /* 0x000fea0003800200 */
.L_x_28438:
        /* <DEDUP_REMOVED lines=43> */
.L_x_28436:
[----:B------:R-:W-:Y:S05]  /*d2c0*/  BSYNC.RECONVERGENT B2 ;  /* 0x0000000000027941 */ /* 0x000fea0003800200 */
.L_x_28435:
        /* <DEDUP_REMOVED lines=10> */
.L_x_28412:
[----:B------:R-:W-:Y:S01]  /*d370*/  BSSY.RECONVERGENT B2, `(.L_x_28440) ;  /* 0x0000058000027945 */ /* 0x000fe20003800200 */
[----:B------:R-:W-:Y:S01]  /*d380*/  IMAD.MOV.U32 R103, RZ, RZ, R101 ;  /* 0x000000ffff677224 */ /* 0x000fe200078e0065 */
        /* <DEDUP_REMOVED lines=19> */
.L_x_28444:
        /* <DEDUP_REMOVED lines=13> */
.L_x_28446:
[----:B------:R-:W-:Y:S05]  /*d590*/  BSYNC.RECONVERGENT B4 ;  /* 0x0000000000047941 */ /* 0x000fea0003800200 */
.L_x_28445:
        /* <DEDUP_REMOVED lines=43> */
.L_x_28443:
[----:B------:R-:W-:Y:S05]  /*d850*/  BSYNC.RECONVERGENT B3 ;  /* 0x0000000000037941 */ /* 0x000fea0003800200 */
.L_x_28442:
        /* <DEDUP_REMOVED lines=9> */
.L_x_28441:
[----:B------:R-:W-:Y:S05]  /*d8f0*/  BSYNC.RECONVERGENT B2 ;  /* 0x0000000000027941 */ /* 0x000fea0003800200 */
.L_x_28440:
        /* <DEDUP_REMOVED lines=17> */
.L_x_28451:
        /* <DEDUP_REMOVED lines=13> */
.L_x_28453:
[----:B------:R-:W-:Y:S05]  /*dae0*/  BSYNC.RECONVERGENT B4 ;  /* 0x0000000000047941 */ /* 0x000fea0003800200 */
.L_x_28452:
        /* <DEDUP_REMOVED lines=42> */
.L_x_28450:
[----:B------:R-:W-:Y:S05]  /*dd90*/  BSYNC.RECONVERGENT B3 ;  /* 0x0000000000037941 */ /* 0x000fea0003800200 */
.L_x_28449:
        /* <DEDUP_REMOVED lines=9> */
.L_x_28448:
[----:B------:R-:W-:Y:S05]  /*de30*/  BSYNC.RECONVERGENT B2 ;  /* 0x0000000000027941 */ /* 0x000fea0003800200 */
.L_x_28447:
        /* <DEDUP_REMOVED lines=17> */
.L_x_28458:
        /* <DEDUP_REMOVED lines=13> */
.L_x_28460:
[----:B------:R-:W-:Y:S05]  /*e020*/  BSYNC.RECONVERGENT B4 ;  /* 0x0000000000047941 */ /* 0x000fea0003800200 */
.L_x_28459:
        /* <DEDUP_REMOVED lines=43> */
.L_x_28457:
[----:B------:R-:W-:Y:S05]  /*e2e0*/  BSYNC.RECONVERGENT B3 ;  /* 0x0000000000037941 */ /* 0x000fea0003800200 */
.L_x_28456:
        /* <DEDUP_REMOVED lines=9> */
.L_x_28455:
[----:B------:R-:W-:Y:S05]  /*e380*/  BSYNC.RECONVERGENT B2 ;  /* 0x0000000000027941 */ /* 0x000fea0003800200 */
.L_x_28454:
        /* <DEDUP_REMOVED lines=16> */
.L_x_28463:
        /* <DEDUP_REMOVED lines=13> */
.L_x_28465:
[----:B------:R-:W-:Y:S05]  /*e560*/  BSYNC.RECONVERGENT B3 ;  /* 0x0000000000037941 */ /* 0x000fea0003800200 */
.L_x_28464:
        /* <DEDUP_REMOVED lines=43> */
.L_x_28462:
[----:B------:R-:W-:Y:S05]  /*e820*/  BSYNC.RECONVERGENT B2 ;  /* 0x0000000000027941 */ /* 0x000fea0003800200 */
.L_x_28461:
        /* <DEDUP_REMOVED lines=9> */
.L_x_28434:
[----:B------:R-:W-:Y:S05]  /*e8c0*/  BSYNC.RECONVERGENT B1 ;  /* 0x0000000000017941 */ /* 0x000fea0003800200 */
.L_x_28411:
[C---:B------:R-:W-:Y:S01]  /*e8d0*/  IADD3 R133, PT, PT, R105.reuse, 0x80, RZ ;  /* 0x0000008069857810 */ /* 0x040fe20007ffe0ff */
[----:B0-----:R-:W0:Y:S01]  /*e8e0*/  @P1 LDC.64 R128, c[0x0][0x390] ;  /* 0x0000e400ff801b82 */ /* 0x001e220000000a00 */
        /* <DEDUP_REMOVED lines=21> */
.L_x_28467:
[----:B------:R-:W-:Y:S05]  /*ea40*/  BSYNC.RECONVERGENT B1 ;  /* 0x0000000000017941 */ /* 0x000fea0003800200 */
.L_x_28466:
[----:B-----5:R1:W5:Y:S04]  /*ea50*/  @P1 LDG.E.128 R84, desc[UR8][R128.64] ;  /* 0x0000000880541981 */ /* 0x020368000c1e1d00 */
[----:B------:R1:W5:Y:S01]  /*ea60*/  @P0 LDG.E.128 R80, desc[UR8][R130.64] ;  /* 0x0000000882500981 */ /* 0x000362000c1e1d00 */
[----:B------:R-:W-:Y:S04]  /*ea70*/  BSSY.RECONVERGENT B1, `(.L_x_28468) ;  /* 0x00002ae000017945 */ /* 0x000fe80003800200 */
[----:B------:R-:W-:Y:S05]  /*ea80*/  @!P0 BRA `(.L_x_28469) ;  /* 0x00000014005c8947 */ /* 0x000fea0003800000 */
[----:B------:R-:W-:Y:S01]  /*ea90*/  ISETP.GT.AND P0, PT, R104, RZ, PT ;  /* 0x000000ff6800720c */ /* 0x000fe20003f04270 */
[----:B------:R-:W-:Y:S01]  /*eaa0*/  BSSY.RECONVERGENT B2, `(.L_x_28470) ;  /* 0x0000058000027945 */ /* 0x000fe20003800200 */
[----:B------:R-:W-:Y:S01]  /*eab0*/  MOV R0, R107 ;  /* 0x0000006b00007202 */ /* 0x000fe20000000f00 */
        /* <DEDUP_REMOVED lines=19> */
.L_x_28474:
        /* <DEDUP_REMOVED lines=13> */
.L_x_28476:
[----:B------:R-:W-:Y:S05]  /*ecc0*/  BSYNC.RECONVERGENT B4 ;  /* 0x0000000000047941 */ /* 0x000fea0003800200 */
.L_x_28475:
        /* <DEDUP_REMOVED lines=43> */
.L_x_28473:
[----:B------:R-:W-:Y:S05]  /*ef80*/  BSYNC.RECONVERGENT B3 ;  /* 0x0000000000037941 */ /* 0x000fea0003800200 */
.L_x_28472:
        /* <DEDUP_REMOVED lines=9> */
.L_x_28471:
[----:B------:R-:W-:Y:S05]  /*f020*/  BSYNC.RECONVERGENT B2 ;  /* 0x0000000000027941 */ /* 0x000fea0003800200 */
.L_x_28470:
        /* <DEDUP_REMOVED lines=17> */
.L_x_28481:
        /* <DEDUP_REMOVED lines=13> */
.L_x_28483:
[----:B------:R-:W-:Y:S05]  /*f210*/  BSYNC.RECONVERGENT B4 ;  /* 0x0000000000047941 */ /* 0x000fea0003800200 */
.L_x_28482:
        /* <DEDUP_REMOVED lines=42> */
.L_x_28480:
[----:B------:R-:W-:Y:S05]  /*f4c0*/  BSYNC.RECONVERGENT B3 ;  /* 0x0000000000037941 */ /* 0x000fea0003800200 */
.L_x_28479:
        /* <DEDUP_REMOVED lines=9> */
.L_x_28478:
[----:B------:R-:W-:Y:S05]  /*f560*/  BSYNC.RECONVERGENT B2 ;  /* 0x0000000000027941 */ /* 0x000fea0003800200 */
.L_x_28477:
        /* <DEDUP_REMOVED lines=17> */
.L_x_28488:
        /* <DEDUP_REMOVED lines=13> */
.L_x_28490:
[----:B------:R-:W-:Y:S05]  /*f750*/  BSYNC.RECONVERGENT B4 ;  /* 0x0000000000047941 */ /* 0x000fea0003800200 */
.L_x_28489:
        /* <DEDUP_REMOVED lines=43> */
.L_x_28487:
[----:B------:R-:W-:Y:S05]  /*fa10*/  BSYNC.RECONVERGENT B3 ;  /* 0x0000000000037941 */ /* 0x000fea0003800200 */
.L_x_28486:
        /* <DEDUP_REMOVED lines=9> */
.L_x_28485:
[----:B------:R-:W-:Y:S05]  /*fab0*/  BSYNC.RECONVERGENT B2 ;  /* 0x0000000000027941 */ /* 0x000fea0003800200 */
.L_x_28484:
        /* <DEDUP_REMOVED lines=16> */
.L_x_28494:
        /* <DEDUP_REMOVED lines=13> */
.L_x_28496:
[----:B------:R-:W-:Y:S05]  /*fc90*/  BSYNC.RECONVERGENT B3 ;  /* 0x0000000000037941 */ /* 0x000fea0003800200 */
.L_x_28495:
[----:B-1----:R-:W-:Y:S01]  /*fca0*/  IMAD.WIDE.U32 R128, R108, -0x326172a9, RZ ;  /* 0xcd9e8d576c807825 */ /* 0x002fe200078e00ff */
[----:B0-----:R-:W-:-:S03]  /*fcb0*/  LOP3.LUT R132, R114, UR7, R113, 0x96, !PT ;  /* 0x0000000772847c12 */ /* 0x001fc6000f8e9671 */
        /* <DEDUP_REMOVED lines=41> */
.L_x_28493:
[----:B------:R-:W-:Y:S05]  /*ff50*/  BSYNC.RECONVERGENT B2 ;  /* 0x0000000000027941 */ /* 0x000fea0003800200 */
.L_x_28492:
        /* <DEDUP_REMOVED lines=10> */
.L_x_28469:
        /* <DEDUP_REMOVED lines=21> */
.L_x_28501:
        /* <DEDUP_REMOVED lines=13> */
.L_x_28503:
[----:B------:R-:W-:Y:S05]  /*10220*/  BSYNC.RECONVERGENT B4 ;  /* 0x0000000000047941 */ /* 0x000fea0003800200 */
.L_x_28502:
        /* <DEDUP_REMOVED lines=43> */
.L_x_28500:
[----:B------:R-:W-:Y:S05]  /*104e0*/  BSYNC.RECONVERGENT B3 ;  /* 0x0000000000037941 */ /* 0x000fea0003800200 */
.L_x_28499:
        /* <DEDUP_REMOVED lines=9> */
.L_x_28498:
[----:B------:R-:W-:Y:S05]  /*10580*/  BSYNC.RECONVERGENT B2 ;  /* 0x0000000000027941 */ /* 0x000fea0003800200 */
.L_x_28497:
        /* <DEDUP_REMOVED lines=17> */
.L_x_28508:
        /* <DEDUP_REMOVED lines=13> */
.L_x_28510:
[----:B------:R-:W-:Y:S05]  /*10770*/  BSYNC.RECONVERGENT B4 ;  /* 0x0000000000047941 */ /* 0x000fea0003800200 */
.L_x_28509:
        /* <DEDUP_REMOVED lines=42> */
.L_x_28507:
[----:B------:R-:W-:Y:S05]  /*10a20*/  BSYNC.RECONVERGENT B3 ;  /* 0x0000000000037941 */ /* 0x000fea0003800200 */
.L_x_28506:
        /* <DEDUP_REMOVED lines=9> */
.L_x_28505:
[----:B------:R-:W-:Y:S05]  /*10ac0*/  BSYNC.RECONVERGENT B2 ;  /* 0x0000000000027941 */ /* 0x000fea0003800200 */
.L_x_28504:
        /* <DEDUP_REMOVED lines=17> */
.L_x_28515:
        /* <DEDUP_REMOVED lines=13> */
.L_x_28517:
[----:B------:R-:W-:Y:S05]  /*10cb0*/  BSYNC.RECONVERGENT B4 ;  /* 0x0000000000047941 */ /* 0x000fea0003800200 */
.L_x_28516:
        /* <DEDUP_REMOVED lines=43> */
.L_x_28514:
[----:B------:R-:W-:Y:S05]  /*10f70*/  BSYNC.RECONVERGENT B3 ;  /* 0x0000000000037941 */ /* 0x000fea0003800200 */
.L_x_28513:
        /* <DEDUP_REMOVED lines=9> */
.L_x_28512:
[----:B------:R-:W-:Y:S05]  /*11010*/  BSYNC.RECONVERGENT B2 ;  /* 0x0000000000027941 */ /* 0x000fea0003800200 */
.L_x_28511:
        /* <DEDUP_REMOVED lines=16> */
.L_x_28520:
        /* <DEDUP_REMOVED lines=13> */
.L_x_28522:
[----:B------:R-:W-:Y:S05]  /*111f0*/  BSYNC.RECONVERGENT B3 ;  /* 0x0000000000037941 */ /* 0x000fea0003800200 */
.L_x_28521:
[----:B-1----:R-:W-:Y:S01]  /*11200*/  IMAD.WIDE.U32 R128, R108, -0x326172a9, RZ ;  /* 0xcd9e8d576c807825 */ /* 0x002fe200078e00ff */
        /* <DEDUP_REMOVED lines=42> */
.L_x_28519:
[----:B------:R-:W-:Y:S05]  /*114b0*/  BSYNC.RECONVERGENT B2 ;  /* 0x0000000000027941 */ /* 0x000fea0003800200 */
.L_x_28518:
        /* <DEDUP_REMOVED lines=9> */
.L_x_28491:
[----:B------:R-:W-:Y:S05]  /*11550*/  BSYNC.RECONVERGENT B1 ;  /* 0x0000000000017941 */ /* 0x000fea0003800200 */
.L_x_28468:
[----:B------:R-:W-:Y:S01]  /*11560*/  FADD.FTZ R0, RZ, R76 ;  /* 0x0000004cff007221 */ /* 0x000fe20000010000 */
[----:B------:R-:W-:Y:S01]  /*11570*/  IMAD.WIDE.U32 R2, R125, 0x10, R2 ;  /* 0x000000107d027825 */ /* 0x000fe200078e0002 */
[----:B------:R-:W-:Y:S01]  /*11580*/  BSSY.RECONVERGENT B1, `(.L_x_28523) ;  /* 0x0000025000017945 */ /* 0x000fe20003800200 */
[----:B------:R-:W-:Y:S02]  /*11590*/  ISETP.NE.AND P0, PT, R109, RZ, PT ;  /* 0x000000ff6d00720c */ /* 0x000fe40003f05270 */
[----:B0-----:R-:W-:Y:S01]  /*115a0*/  FADD.FTZ R127, R0, R77 ;  /* 0x0000004d007f7221 */ /* 0x001fe20000010000 */
        /* <DEDUP_REMOVED lines=24> */
[----:B------:R-:W-:Y:S02]  /*11730*/  SHF.L.U32 R127, R118, 0x10, RZ ;  /* 0x00000010767f7819 */ /* 0x000fe400000006ff */
[----:B------:R-:W-:Y:S02]  /*11740*/  LOP3.LUT R125, R119, 0xffff, RZ, 0xc0, !PT ;  /* 0x0000ffff777d7812 */ /* 0x000fe400078ec0ff */
[----:B-1----:R-:W-:Y:S02]  /*11750*/  LOP3.LUT R128, R127, 0xff0000, RZ, 0xc0, !PT ;  /* 0x00ff00007f807812 */ /* 0x002fe400078ec0ff */
[----:B------:R-:W-:Y:S02]  /*11760*/  LOP3.LUT R130, R117, 0xff, RZ, 0xc0, !PT ;  /* 0x000000ff75827812 */ /* 0x000fe400078ec0ff */
[----:B------:R-:W-:Y:S01]  /*11770*/  LOP3.LUT R127, R115, 0xff, RZ, 0xc0, !PT ;  /* 0x000000ff737f7812 */ /* 0x000fe200078ec0ff */
[----:B------:R-:W-:-:S05]  /*11780*/  IMAD R125, R125, 0x1000000, R128 ;  /* 0x010000007d7d7824 */ /* 0x000fca00078e0280 */
[----:B------:R-:W-:-:S05]  /*11790*/  LEA R130, R130, R125, 0x8 ;  /* 0x0000007d82827211 */ /* 0x000fca00078e40ff */
[----:B------:R-:W-:Y:S02]  /*117a0*/  IMAD.IADD R127, R130, 0x1, R127 ;  /* 0x00000001827f7824 */ /* 0x000fe400078e027f */
[----:B0-----:R-:W-:-:S05]  /*117b0*/  IMAD.WIDE.U32 R124, R124, 0x4, R2 ;  /* 0x000000047c7c7825 */ /* 0x001fca00078e0002 */
[----:B------:R0:W-:Y:S02]  /*117c0*/  STG.E desc[UR8][R124.64], R127 ;  /* 0x0000007f7c007986 */ /* 0x0001e4000c101908 */
.L_x_28524:
[----:B------:R-:W-:Y:S05]  /*117d0*/  BSYNC.RECONVERGENT B1 ;  /* 0x0000000000017941 */ /* 0x000fea0003800200 */
.L_x_28523:
[----:B------:R-:W-:Y:S01]  /*117e0*/  UMOV UR4, 0xffffffff ;  /* 0xffffffff00047882 */ /* 0x000fe20000000000 */
[----:B------:R-:W-:Y:S02]  /*117f0*/  FADD.FTZ R0, R0, R107 ;  /* 0x0000006b00007221 */ /* 0x000fe40000010000 */
[----:B------:R-:W-:Y:S05]  /*11800*/  BRA.DIV UR4, `(.L_x_28525) ;  /* 0x0000000a04ec7947 */ /* 0x000fea000b800000 */
[----:B------:R-:W0:Y:S02]  /*11810*/  SHFL.BFLY PT, R3, R0, 0x1, 0x1f ;  /* 0x0c201f0000037f89 */ /* 0x000e2400000e0000 */
[----:B0-----:R-:W-:-:S05]  /*11820*/  FADD.FTZ R124, R0, R3 ;  /* 0x00000003007c7221 */ /* 0x001fca0000010000 */
[----:B------:R-:W0:Y:S02]  /*11830*/  SHFL.BFLY PT, R3, R124, 0x2, 0x1f ;  /* 0x0c401f007c037f89 */ /* 0x000e2400000e0000 */
[----:B0-----:R-:W-:Y:S02]  /*11840*/  FADD.FTZ R125, R124, R3 ;  /* 0x000000037c7d7221 */ /* 0x001fe40000010000 */
[----:B------:R-:W0:Y:S03]  /*11850*/  LDC R3, c[0x0][0x400] ;  /* 0x00010000ff037b82 */ /* 0x000e260000000800 */
[----:B------:R-:W2:Y:S02]  /*11860*/  SHFL.BFLY PT, R2, R125, 0x4, 0x1f ;  /* 0x0c801f007d027f89 */ /* 0x000ea400000e0000 */
[----:B--2---:R-:W-:-:S05]  /*11870*/  FADD.FTZ R127, R125, R2 ;  /* 0x000000027d7f7221 */ /* 0x004fca0000010000 */
        /* <DEDUP_REMOVED lines=62> */
.L_x_28540:
[----:B------:R-:W-:Y:S01]  /*11c60*/  FMUL.FTZ R0, R2, R2 ;  /* 0x0000000202007220 */ /* 0x000fe20000410000 */
[----:B-1----:R-:W-:Y:S01]  /*11c70*/  FADD.FTZ R130, R128, R129 ;  /* 0x0000008180827221 */ /* 0x002fe20000010000 */
[----:B------:R-:W1:Y:S01]  /*11c80*/  @!P0 LDC.64 R124, c[0x0][0x3c0] ;  /* 0x0000f000ff7c8b82 */ /* 0x000e620000000a00 */
[----:B------:R-:W-:Y:S02]  /*11c90*/  BSSY.RECONVERGENT B1, `(.L_x_28526) ;  /* 0x000006c000017945 */ /* 0x000fe40003800200 */
[----:B------:R-:W-:Y:S01]  /*11ca0*/  FSEL R0, R0, RZ, P2 ;  /* 0x000000ff00007208 */ /* 0x000fe20001000000 */
[----:B------:R-:W-:-:S04]  /*11cb0*/  FFMA.FTZ R3, R130, R3, UR14 ;  /* 0x0000000e82037e23 */ /* 0x000fc80008010003 */
[----:B0-----:R-:W0:Y:S01]  /*11cc0*/  @!P0 LDC.64 R128, c[0x0][0x3c8] ;  /* 0x0000f200ff808b82 */ /* 0x001e220000000a00 */
[----:B------:R-:W-:-:S06]  /*11cd0*/  FADD.FTZ R0, R3, R0 ;  /* 0x0000000003007221 */ /* 0x000fcc0000010000 */
[----:B------:R-:W2:Y:S01]  /*11ce0*/  MUFU.RSQ R0, R0 ;  /* 0x0000000000007308 */ /* 0x000ea20000001400 */
[----:B-1----:R-:W-:-:S05]  /*11cf0*/  @!P0 IMAD.WIDE R124, R110, 0x4, R124 ;  /* 0x000000046e7c8825 */ /* 0x002fca00078e027c */
[----:B------:R1:W-:Y:S01]  /*11d00*/  @!P0 STG.E desc[UR8][R124.64], R2 ;  /* 0x000000027c008986 */ /* 0x0003e2000c101908 */
[----:B0-----:R-:W-:-:S05]  /*11d10*/  @!P0 IMAD.WIDE R128, R110, 0x4, R128 ;  /* 0x000000046e808825 */ /* 0x001fca00078e0280 */
[----:B--2---:R1:W-:Y:S01]  /*11d20*/  @!P0 STG.E desc[UR8][R128.64], R0 ;  /* 0x0000000080008986 */ /* 0x0043e2000c101908 */
        /* <DEDUP_REMOVED lines=32> */
[----:B------:R-:W0:Y:S01]  /*11f30*/  LDC.64 R2, c[0x0][0x428] ;  /* 0x00010a00ff027b82 */ /* 0x000e220000000a00 */
        /* <DEDUP_REMOVED lines=28> */
[C---:B0-----:R-:W-:Y:S01]  /*12100*/  IMAD.WIDE.U32 R88, R91.reuse, 0x10, R2 ;  /* 0x000000105b587825 */ /* 0x041fe200078e0002 */
[----:B------:R-:W-:-:S03]  /*12110*/  IADD3 R107, PT, PT, R91, 0x40, RZ ;  /* 0x000000405b6b7810 */ /* 0x000fc60007ffe0ff */
[----:B------:R-:W-:Y:S01]  /*12120*/  FFMA.FTZ R97, R102, R21, R45 ;  /* 0x0000001566617223 */ /* 0x000fe2000001002d */
[C---:B------:R-:W-:Y:S01]  /*12130*/  IADD3 R129, PT, PT, R91.reuse, 0x80, RZ ;  /* 0x000000805b817810 */ /* 0x040fe20007ffe0ff */
[C---:B------:R-:W-:Y:S01]  /*12140*/  VIADD R105, R91.reuse, 0x20 ;  /* 0x000000205b697836 */ /* 0x040fe20000000000 */
[----:B------:R0:W-:Y:S01]  /*12150*/  STG.E.128 desc[UR8][R88.64], R76 ;  /* 0x0000004c58007986 */ /* 0x0001e2000c101d08 */
[C---:B------:R-:W-:Y:S02]  /*12160*/  VIADD R125, R91.reuse, 0x60 ;  /* 0x000000605b7d7836 */ /* 0x040fe40000000000 */
[----:B------:R-:W-:Y:S01]  /*12170*/  FFMA.FTZ R99, R130, R23, R47 ;  /* 0x0000001782637223 */ /* 0x000fe2000001002f */
[----:B------:R-:W-:Y:S02]  /*12180*/  VIADD R91, R91, 0xa0 ;  /* 0x000000a05b5b7836 */ /* 0x000fe40000000000 */
[----:B------:R-:W-:Y:S01]  /*12190*/  FFMA.FTZ R101, R132, R25, R49 ;  /* 0x0000001984657223 */ /* 0x000fe20000010031 */
[----:B------:R-:W-:-:S04]  /*121a0*/  IMAD.WIDE.U32 R104, R105, 0x10, R2 ;  /* 0x0000001069687825 */ /* 0x000fc800078e0002 */
[----:B------:R-:W-:Y:S01]  /*121b0*/  FFMA.FTZ R102, R147, R26, R50 ;  /* 0x0000001a93667223 */ /* 0x000fe20000010032 */
[----:B------:R-:W-:Y:S01]  /*121c0*/  FFMA.FTZ R103, R0, R27, R51 ;  /* 0x0000001b00677223 */ /* 0x000fe20000010033 */
[----:B------:R-:W-:-:S04]  /*121d0*/  IMAD.WIDE.U32 R106, R107, 0x10, R2 ;  /* 0x000000106b6a7825 */ /* 0x000fc800078e0002 */
[----:B------:R-:W-:-:S04]  /*121e0*/  IMAD.WIDE.U32 R124, R125, 0x10, R2 ;  /* 0x000000107d7c7825 */ /* 0x000fc800078e0002 */
[----:B------:R-:W-:-:S04]  /*121f0*/  IMAD.WIDE.U32 R128, R129, 0x10, R2 ;  /* 0x0000001081807825 */ /* 0x000fc800078e0002 */
[----:B0-----:R-:W-:Y:S01]  /*12200*/  FFMA.FTZ R76, R93, R8, R32 ;  /* 0x000000085d4c7223 */ /* 0x001fe20000010020 */
        /* <DEDUP_REMOVED lines=15> */
[----:B------:R0:W-:Y:S04]  /*12300*/  STG.E.128 desc[UR8][R104.64], R76 ;  /* 0x0000004c68007986 */ /* 0x0001e8000c101d08 */
[----:B------:R0:W-:Y:S04]  /*12310*/  STG.E.128 desc[UR8][R106.64], R88 ;  /* 0x000000586a007986 */ /* 0x0001e8000c101d08 */
[----:B------:R0:W-:Y:S04]  /*12320*/  STG.E.128 desc[UR8][R124.64], R92 ;  /* 0x0000005c7c007986 */ /* 0x0001e8000c101d08 */
[----:B------:R0:W-:Y:S04]  /*12330*/  STG.E.128 desc[UR8][R128.64], R96 ;  /* 0x0000006080007986 */ /* 0x0001e8000c101d08 */
[----:B------:R0:W-:Y:S02]  /*12340*/  STG.E.128 desc[UR8][R2.64], R100 ;  /* 0x0000006402007986 */ /* 0x0001e4000c101d08 */
.L_x_28527:
[----:B------:R-:W-:Y:S05]  /*12350*/  BSYNC.RECONVERGENT B1 ;  /* 0x0000000000017941 */ /* 0x000fea0003800200 */
.L_x_28526:
[----:B0-----:R-:W0:Y:S02]  /*12360*/  LDC.64 R2, c[0x0][0x380] ;  /* 0x0000e000ff027b82 */ /* 0x001e240000000a00 */
[----:B0-----:R-:W-:-:S04]  /*12370*/  LEA R110, R2, R110, 0x2 ;  /* 0x0000006e026e7211 */ /* 0x001fc800078e10ff */
[----:B------:R-:W-:-:S13]  /*12380*/  ISETP.GE.AND P0, PT, R110, R3, PT ;  /* 0x000000036e00720c */ /* 0x000fda0003f06270 */
[----:B------:R-:W-:Y:S05]  /*12390*/  @!P0 BRA `(.L_x_28528) ;  /* 0xfffffee400cc8947 */ /* 0x000fea000383ffff */
[----:B------:R-:W-:Y:S05]  /*123a0*/  BSYNC B0 ;  /* 0x0000000000007941 */ /* 0x000fea0003800000 */
.L_x_28182:
[----:B------:R-:W-:Y:S05]  /*123b0*/  EXIT ;  /* 0x000000000000794d */ /* 0x000fea0003800000 */
.L_x_28525:
[----:B------:R-:W-:Y:S01]  /*123c0*/  HFMA2 R132, -RZ, RZ, 0, 5.9604644775390625e-08 ;  /* 0x00000001ff847431 */ /* 0x000fe200000001ff */
[----:B------:R-:W-:Y:S01]  /*123d0*/  BSSY B1, `(.L_x_28529) ;  /* 0x0000007000017945 */ /* 0x000fe20003800000 */
[----:B-1----:R-:W-:Y:S01]  /*123e0*/  IMAD.MOV.U32 R131, RZ, RZ, R0 ;  /* 0x000000ffff837224 */ /* 0x002fe200078e0000 */
[----:B------:R-:W-:Y:S01]  /*123f0*/  MOV R130, 0xffffffff ;  /* 0xffffffff00827802 */ /* 0x000fe20000000f00 */
[----:B------:R-:W-:-:S07]  /*12400*/  IMAD.MOV.U32 R133, RZ, RZ, 0x1f ;  /* 0x0000001fff857424 */ /* 0x000fce00078e00ff */
[----:B0----5:R-:W-:Y:S05]  /*12410*/  WARPSYNC.COLLECTIVE R130, `(.L_x_28530) ;  /* 0x0000000082087348 */ /* 0x021fea0003c00000 */
[----:B------:R1:W2:Y:S02]  /*12420*/  SHFL.BFLY P1, R129, R131, R132, R133 ;  /* 0x0c00008483817389 */ /* 0x0002a40000020085 */
[----:B012--5:R-:W-:Y:S05]  /*12430*/  ENDCOLLECTIVE ;  /* 0x000000000000791b */ /* 0x027fea0003800000 */
.L_x_28530:
[----:B------:R-:W-:Y:S05]  /*12440*/  BSYNC B1 ;  /* 0x0000000000017941 */ /* 0x000fea0003800000 */
.L_x_28529:
        /* <DEDUP_REMOVED lines=9> */
.L_x_28531:
[----:B------:R-:W-:Y:S01]  /*124e0*/  HFMA2 R132, -RZ, RZ, 0, 2.384185791015625e-07 ;  /* 0x00000004ff847431 */ /* 0x000fe200000001ff */
[----:B------:R-:W-:-:S05]  /*124f0*/  MOV R3, R129 ;  /* 0x0000008100037202 */ /* 0x000fca0000000f00 */
[----:B------:R-:W-:Y:S02]  /*12500*/  FADD.FTZ R125, R124, R3 ;  /* 0x000000037c7d7221 */ /* 0x000fe40000010000 */
[----:B------:R-:W0:Y:S02]  /*12510*/  LDC R3, c[0x0][0x400] ;  /* 0x00010000ff037b82 */ /* 0x000e240000000800 */
[----:B------:R-:W-:-:S07]  /*12520*/  IMAD.MOV.U32 R131, RZ, RZ, R125 ;  /* 0x000000ffff837224 */ /* 0x000fce00078e007d */
[----:B0-----:R-:W-:Y:S05]  /*12530*/  WARPSYNC.COLLECTIVE R130, `(.L_x_28532) ;  /* 0x0000000082087348 */ /* 0x001fea0003c00000 */
[----:B------:R1:W2:Y:S02]  /*12540*/  SHFL.BFLY P1, R129, R131, R132, R133 ;  /* 0x0c00008483817389 */ /* 0x0002a40000020085 */
[----:B012---:R-:W-:Y:S05]  /*12550*/  ENDCOLLECTIVE ;  /* 0x000000000000791b */ /* 0x007fea0003800000 */
.L_x_28532:
[----:B------:R-:W-:Y:S02]  /*12560*/  IMAD.MOV.U32 R132, RZ, RZ, 0x8 ;  /* 0x00000008ff847424 */ /* 0x000fe400078e00ff */
[----:B------:R-:W-:-:S04]  /*12570*/  IMAD.MOV.U32 R2, RZ, RZ, R129 ;  /* 0x000000ffff027224 */ /* 0x000fc800078e0081 */
[----:B------:R-:W-:-:S05]  /*12580*/  FADD.FTZ R127, R125, R2 ;  /* 0x000000027d7f7221 */ /* 0x000fca0000010000 */
[----:B------:R-:W-:-:S07]  /*12590*/  MOV R131, R127 ;  /* 0x0000007f00837202 */ /* 0x000fce0000000f00 */
[----:B------:R-:W-:Y:S05]  /*125a0*/  WARPSYNC.COLLECTIVE R130, `(.L_x_28533) ;  /* 0x0000000082087348 */ /* 0x000fea0003c00000 */
[----:B------:R0:W1:Y:S02]  /*125b0*/  SHFL.BFLY P1, R129, R131, R132, R133 ;  /* 0x0c00008483817389 */ /* 0x0000640000020085 */
[----:B01----:R-:W-:Y:S05]  /*125c0*/  ENDCOLLECTIVE ;  /* 0x000000000000791b */ /* 0x003fea0003800000 */
.L_x_28533:
[----:B------:R-:W-:Y:S01]  /*125d0*/  HFMA2 R132, -RZ, RZ, 0, 9.5367431640625e-07 ;  /* 0x00000010ff847431 */ /* 0x000fe200000001ff */
[----:B------:R-:W-:-:S05]  /*125e0*/  MOV R2, R129 ;  /* 0x0000008100027202 */ /* 0x000fca0000000f00 */
[----:B------:R-:W-:-:S04]  /*125f0*/  FADD.FTZ R128, R127, R2 ;  /* 0x000000027f807221 */ /* 0x000fc80000010000 */
[----:B------:R-:W-:-:S07]  /*12600*/  IMAD.MOV.U32 R131, RZ, RZ, R128 ;  /* 0x000000ffff837224 */ /* 0x000fce00078e0080 */
[----:B------:R-:W-:Y:S05]  /*12610*/  WARPSYNC.COLLECTIVE R130, `(.L_x_28534) ;  /* 0x0000000082087348 */ /* 0x000fea0003c00000 */
[----:B------:R0:W1:Y:S02]  /*12620*/  SHFL.BFLY P1, R129, R131, R132, R133 ;  /* 0x0c00008483817389 */ /* 0x0000640000020085 */
[----:B01----:R-:W-:Y:S05]  /*12630*/  ENDCOLLECTIVE ;  /* 0x000000000000791b */ /* 0x003fea0003800000 */
.L_x_28534:
        /* <DEDUP_REMOVED lines=55> */
.L_x_28535:
[----:B------:R-:W-:Y:S02]  /*129b0*/  IMAD.MOV.U32 R132, RZ, RZ, 0x2 ;  /* 0x00000002ff847424 */ /* 0x000fe400078e00ff */
[----:B------:R-:W-:-:S04]  /*129c0*/  IMAD.MOV.U32 R125, RZ, RZ, R129 ;  /* 0x000000ffff7d7224 */ /* 0x000fc800078e0081 */
[----:B------:R-:W-:-:S05]  /*129d0*/  FADD.FTZ R125, R0, R125 ;  /* 0x0000007d007d7221 */ /* 0x000fca0000010000 */
[----:B------:R-:W-:-:S07]  /*129e0*/  MOV R131, R125 ;  /* 0x0000007d00837202 */ /* 0x000fce0000000f00 */
[----:B------:R-:W-:Y:S05]  /*129f0*/  WARPSYNC.COLLECTIVE R130, `(.L_x_28536) ;  /* 0x0000000082087348 */ /* 0x000fea0003c00000 */
[----:B------:R0:W1:Y:S02]  /*12a00*/  SHFL.BFLY P1, R129, R131, R132, R133 ;  /* 0x0c00008483817389 */ /* 0x0000640000020085 */
[----:B01----:R-:W-:Y:S05]  /*12a10*/  ENDCOLLECTIVE ;  /* 0x000000000000791b */ /* 0x003fea0003800000 */
.L_x_28536:
[----:B------:R-:W-:Y:S01]  /*12a20*/  HFMA2 R132, -RZ, RZ, 0, 2.384185791015625e-07 ;  /* 0x00000004ff847431 */ /* 0x000fe200000001ff */
[----:B------:R-:W-:-:S05]  /*12a30*/  MOV R124, R129 ;  /* 0x00000081007c7202 */ /* 0x000fca0000000f00 */
[----:B------:R-:W-:-:S04]  /*12a40*/  FADD.FTZ R124, R125, R124 ;  /* 0x0000007c7d7c7221 */ /* 0x000fc80000010000 */
[----:B------:R-:W-:-:S07]  /*12a50*/  IMAD.MOV.U32 R131, RZ, RZ, R124 ;  /* 0x000000ffff837224 */ /* 0x000fce00078e007c */
[----:B------:R-:W-:Y:S05]  /*12a60*/  WARPSYNC.COLLECTIVE R130, `(.L_x_28537) ;  /* 0x0000000082087348 */ /* 0x000fea0003c00000 */
[----:B------:R0:W1:Y:S02]  /*12a70*/  SHFL.BFLY P1, R129, R131, R132, R133 ;  /* 0x0c00008483817389 */ /* 0x0000640000020085 */
[----:B01----:R-:W-:Y:S05]  /*12a80*/  ENDCOLLECTIVE ;  /* 0x000000000000791b */ /* 0x003fea0003800000 */
.L_x_28537:
[----:B------:R-:W-:Y:S02]  /*12a90*/  IMAD.MOV.U32 R132, RZ, RZ, 0x8 ;  /* 0x00000008ff847424 */ /* 0x000fe400078e00ff */
[----:B------:R-:W-:-:S04]  /*12aa0*/  IMAD.MOV.U32 R127, RZ, RZ, R129 ;  /* 0x000000ffff7f7224 */ /* 0x000fc800078e0081 */
[----:B------:R-:W-:-:S05]  /*12ab0*/  FADD.FTZ R127, R124, R127 ;  /* 0x0000007f7c7f7221 */ /* 0x000fca0000010000 */
[----:B------:R-:W-:-:S07]  /*12ac0*/  MOV R131, R127 ;  /* 0x0000007f00837202 */ /* 0x000fce0000000f00 */
[----:B------:R-:W-:Y:S05]  /*12ad0*/  WARPSYNC.COLLECTIVE R130, `(.L_x_28538) ;  /* 0x0000000082087348 */ /* 0x000fea0003c00000 */
[----:B------:R0:W1:Y:S02]  /*12ae0*/  SHFL.BFLY P1, R129, R131, R132, R133 ;  /* 0x0c00008483817389 */ /* 0x0000640000020085 */
[----:B01----:R-:W-:Y:S05]  /*12af0*/  ENDCOLLECTIVE ;  /* 0x000000000000791b */ /* 0x003fea0003800000 */
.L_x_28538:
[----:B------:R-:W-:Y:S01]  /*12b00*/  HFMA2 R132, -RZ, RZ, 0, 9.5367431640625e-07 ;  /* 0x00000010ff847431 */ /* 0x000fe200000001ff */
[----:B------:R-:W-:-:S05]  /*12b10*/  MOV R128, R129 ;  /* 0x0000008100807202 */ /* 0x000fca0000000f00 */
[----:B------:R-:W-:-:S04]  /*12b20*/  FADD.FTZ R128, R127, R128 ;  /* 0x000000807f807221 */ /* 0x000fc80000010000 */
[----:B------:R-:W-:-:S07]  /*12b30*/  IMAD.MOV.U32 R131, RZ, RZ, R128 ;  /* 0x000000ffff837224 */ /* 0x000fce00078e0080 */
[----:B------:R-:W-:Y:S05]  /*12b40*/  WARPSYNC.COLLECTIVE R130, `(.L_x_28539) ;  /* 0x0000000082087348 */ /* 0x000fea0003c00000 */
[----:B------:R0:W1:Y:S02]  /*12b50*/  SHFL.BFLY P1, R129, R131, R132, R133 ;  /* 0x0c00008483817389 */ /* 0x0000640000020085 */
[----:B01----:R-:W-:Y:S05]  /*12b60*/  ENDCOLLECTIVE ;  /* 0x000000000000791b */ /* 0x003fea0003800000 */
.L_x_28539:
[----:B------:R-:W-:Y:S05]  /*12b70*/  BRA `(.L_x_28540) ;  /* 0xfffffff000387947 */ /* 0x000fea000383ffff */
.L_x_28541:
        /* <DEDUP_REMOVED lines=16> */
.L_x_28861:


//--------------------- .nv.global.init           --------------------------
	.section	.nv.global.init,"aw",@progbits
	.align	4
.nv.global.init:
	.type		mrg32k3aM1SubSeq,@object
	.size		mrg32k3aM1SubSeq,(mrg32k3aM2SubSeq - mrg32k3aM1SubSeq)
mrg32k3aM1SubSeq:
        /*0000*/ 	.byte	0x0b, 0xcc, 0xee, 0x04, 0x73, 0x29, 0x8b, 0x6f, 0xf6, 0x53, 0x03, 0xf6, 0x23, 0xf6, 0xea, 0xda
        /* <DEDUP_REMOVED lines=125> */
	.type		mrg32k3aM2SubSeq,@object
	.size		mrg32k3aM2SubSeq,(mrg32k3aM1 - mrg32k3aM2SubSeq)
mrg32k3aM2SubSeq:
        /* <DEDUP_REMOVED lines=126> */
	.type		mrg32k3aM1,@object
	.size		mrg32k3aM1,(mrg32k3aM1Seq - mrg32k3aM1)
mrg32k3aM1:
        /* <DEDUP_REMOVED lines=144> */
	.type		mrg32k3aM1Seq,@object
	.size		mrg32k3aM1Seq,(mrg32k3aM2 - mrg32k3aM1Seq)
mrg32k3aM1Seq:
        /* <DEDUP_REMOVED lines=144> */
	.type		mrg32k3aM2,@object
	.size		mrg32k3aM2,(mrg32k3aM2Seq - mrg32k3aM2)
mrg32k3aM2:
        /* <DEDUP_REMOVED lines=144> */
	.type		mrg32k3aM2Seq,@object
	.size		mrg32k3aM2Seq,(precalc_xorwow_matrix - mrg32k3aM2Seq)
mrg32k3aM2Seq:
        /* <DEDUP_REMOVED lines=144> */
	.type		precalc_xorwow_matrix,@object
	.size		precalc_xorwow_matrix,(precalc_xorwow_offset_matrix - precalc_xorwow_matrix)
precalc_xorwow_matrix:
        /* <DEDUP_REMOVED lines=6400> */
	.type		precalc_xorwow_offset_matrix,@object
	.size		precalc_xorwow_offset_matrix,(.L_1 - precalc_xorwow_offset_matrix)
precalc_xorwow_offset_matrix:
        /* <DEDUP_REMOVED lines=6400> */
.L_1:


//--------------------- .nv.shared.reserved.0     --------------------------
	.section	.nv.shared.reserved.0,"aw",@nobits
	.weak		__nv_reservedSMEM_offset_0_alias
	.size		__nv_reservedSMEM_offset_0_alias, 0, 64
	.other		__nv_reservedSMEM_offset_0_alias,@"STO_CUDA_RESERVED_SHARED STV_DEFAULT"
__nv_reservedSMEM_offset_0_alias:
	.zero		0
	.zero		64


//--------------------- .nv.constant0._ZN10layer_norm13ln_fwd_kernelINS_13Kernel_traitsI13__nv_bfloat16S2_S2_S2_fjLj768ELj1ELj4ELj1ELj16ENS_18Kernel_traits_baseILj768ES2_S2_S2_S2_fjLj128EEEEELb0ELb0ELb0ELb0EEEvNS_9FwdParamsE --------------------------
	.section	.nv.constant0._ZN10layer_norm13ln_fwd_kernelINS_13Kernel_traitsI13__nv_bfloat16S2_S2_S2_fjLj768ELj1ELj4ELj1ELj16ENS_18Kernel_traits_baseILj768ES2_S2_S2_S2_fjLj128EEEEELb0ELb0ELb0ELb0EEEvNS_9FwdParamsE,"a",@progbits
	.sectionflags	@""
	.align	4
.nv.constant0._ZN10layer_norm13ln_fwd_kernelINS_13Kernel_traitsI13__nv_bfloat16S2_S2_S2_fjLj768ELj1ELj4ELj1ELj16ENS_18Kernel_traits_baseILj768ES2_S2_S2_S2_fjLj128EEEEELb0ELb0ELb0ELb0EEEvNS_9FwdParamsE:
	.zero		1128


//--------------------- .nv.constant0._ZN10layer_norm13ln_fwd_kernelINS_13Kernel_traitsI13__nv_bfloat16S2_S2_S2_fjLj768ELj1ELj4ELj1ELj16ENS_18Kernel_traits_baseILj768ES2_S2_S2_S2_fjLj128EEEEELb0ELb0ELb0ELb1EEEvNS_9FwdParamsE --------------------------
	.section	.nv.constant0._ZN10layer_norm13ln_fwd_kernelINS_13Kernel_traitsI13__nv_bfloat16S2_S2_S2_fjLj768ELj1ELj4ELj1ELj16ENS_18Kernel_traits_baseILj768ES2_S2_S2_S2_fjLj128EEEEELb0ELb0ELb0ELb1EEEvNS_9FwdParamsE,"a",@progbits
	.sectionflags	@""
	.align	4
.nv.constant0._ZN10layer_norm13ln_fwd_kernelINS_13Kernel_traitsI13__nv_bfloat16S2_S2_S2_fjLj768ELj1ELj4ELj1ELj16ENS_18Kernel_traits_baseILj768ES2_S2_S2_S2_fjLj128EEEEELb0ELb0ELb0ELb1EEEvNS_9FwdParamsE:
	.zero		1128


//--------------------- .nv.constant0._ZN10layer_norm13ln_fwd_kernelINS_13Kernel_traitsI13__nv_bfloat16S2_S2_S2_fjLj768ELj1ELj4ELj1ELj16ENS_18Kernel_traits_baseILj768ES2_S2_S2_S2_fjLj128EEEEELb0ELb0ELb1ELb0EEEvNS_9FwdParamsE --------------------------
	.section	.nv.constant0._ZN10layer_norm13ln_fwd_kernelINS_13Kernel_traitsI13__nv_bfloat16S2_S2_S2_fjLj768ELj1ELj4ELj1ELj16ENS_18Kernel_traits_baseILj768ES2_S2_S2_S2_fjLj128EEEEELb0ELb0ELb1ELb0EEEvNS_9FwdParamsE,"a",@progbits
	.sectionflags	@""
	.align	4
.nv.constant0._ZN10layer_norm13ln_fwd_kernelINS_13Kernel_traitsI13__nv_bfloat16S2_S2_S2_fjLj768ELj1ELj4ELj1ELj16ENS_18Kernel_traits_baseILj768ES2_S2_S2_S2_fjLj128EEEEELb0ELb0ELb1ELb0EEEvNS_9FwdParamsE:
	.zero		1128


//--------------------- .nv.constant0._ZN10layer_norm13ln_fwd_kernelINS_13Kernel_traitsI13__nv_bfloat16S2_S2_S2_fjLj768ELj1ELj4ELj1ELj16ENS_18Kernel_traits_baseILj768ES2_S2_S2_S2_fjLj128EEEEELb0ELb0ELb1ELb1EEEvNS_9FwdParamsE --------------------------
	.section	.nv.constant0._ZN10layer_norm13ln_fwd_kernelINS_13Kernel_traitsI13__nv_bfloat16S2_S2_S2_fjLj768ELj1ELj4ELj1ELj16ENS_18Kernel_traits_baseILj768ES2_S2_S2_S2_fjLj128EEEEELb0ELb0ELb1ELb1EEEvNS_9FwdParamsE,"a",@progbits
	.sectionflags	@""
	.align	4
.nv.constant0._ZN10layer_norm13ln_fwd_kernelINS_13Kernel_traitsI13__nv_bfloat16S2_S2_S2_fjLj768ELj1ELj4ELj1ELj16ENS_18Kernel_traits_baseILj768ES2_S2_S2_S2_fjLj128EEEEELb0ELb0ELb1ELb1EEEvNS_9FwdParamsE:
	.zero		1128


//--------------------- .nv.constant0._ZN10layer_norm13ln_fwd_kernelINS_13Kernel_traitsI13__nv_bfloat16S2_S2_S2_fjLj768ELj1ELj4ELj1ELj16ENS_18Kernel_traits_baseILj768ES2_S2_S2_S2_fjLj128EEEEELb0ELb1ELb0ELb0EEEvNS_9FwdParamsE --------------------------
	.section	.nv.constant0._ZN10layer_norm13ln_fwd_kernelINS_13Kernel_traitsI13__nv_bfloat16S2_S2_S2_fjLj768ELj1ELj4ELj1ELj16ENS_18Kernel_traits_baseILj768ES2_S2_S2_S2_fjLj128EEEEELb0ELb1ELb0ELb0EEEvNS_9FwdParamsE,"a",@progbits
	.sectionflags	@""
	.align	4
.nv.constant0._ZN10layer_norm13ln_fwd_kernelINS_13Kernel_traitsI13__nv_bfloat16S2_S2_S2_fjLj768ELj1ELj4ELj1ELj16ENS_18Kernel_traits_baseILj768ES2_S2_S2_S2_fjLj128EEEEELb0ELb1ELb0ELb0EEEvNS_9FwdParamsE:
	.zero		1128


//--------------------- .nv.constant0._ZN10layer_norm13ln_fwd_kernelINS_13Kernel_traitsI13__nv_bfloat16S2_S2_S2_fjLj768ELj1ELj4ELj1ELj16ENS_18Kernel_traits_baseILj768ES2_S2_S2_S2_fjLj128EEEEELb0ELb1ELb0ELb1EEEvNS_9FwdParamsE --------------------------
	.section	.nv.constant0._ZN10layer_norm13ln_fwd_kernelINS_13Kernel_traitsI13__nv_bfloat16S2_S2_S2_fjLj768ELj1ELj4ELj1ELj16ENS_18Kernel_traits_baseILj768ES2_S2_S2_S2_fjLj128EEEEELb0ELb1ELb0ELb1EEEvNS_9FwdParamsE,"a",@progbits
	.sectionflags	@""
	.align	4
.nv.constant0._ZN10layer_norm13ln_fwd_kernelINS_13Kernel_traitsI13__nv_bfloat16S2_S2_S2_fjLj768ELj1ELj4ELj1ELj16ENS_18Kernel_traits_baseILj768ES2_S2_S2_S2_fjLj128EEEEELb0ELb1ELb0ELb1EEEvNS_9FwdParamsE:
	.zero		1128


//--------------------- .nv.constant0._ZN10layer_norm13ln_fwd_kernelINS_13Kernel_traitsI13__nv_bfloat16S2_S2_S2_fjLj768ELj1ELj4ELj1ELj16ENS_18Kernel_traits_baseILj768ES2_S2_S2_S2_fjLj128EEEEELb0ELb1ELb1ELb0EEEvNS_9FwdParamsE --------------------------
	.section	.nv.constant0._ZN10layer_norm13ln_fwd_kernelINS_13Kernel_traitsI13__nv_bfloat16S2_S2_S2_fjLj768ELj1ELj4ELj1ELj16ENS_18Kernel_traits_baseILj768ES2_S2_S2_S2_fjLj128EEEEELb0ELb1ELb1ELb0EEEvNS_9FwdParamsE,"a",@progbits
	.sectionflags	@""
	.align	4
.nv.constant0._ZN10layer_norm13ln_fwd_kernelINS_13Kernel_traitsI13__nv_bfloat16S2_S2_S2_fjLj768ELj1ELj4ELj1ELj16ENS_18Kernel_traits_baseILj768ES2_S2_S2_S2_fjLj128EEEEELb0ELb1ELb1ELb0EEEvNS_9FwdParamsE:
	.zero		1128


//--------------------- .nv.constant0._ZN10layer_norm13ln_fwd_kernelINS_13Kernel_traitsI13__nv_bfloat16S2_S2_S2_fjLj768ELj1ELj4ELj1ELj16ENS_18Kernel_traits_baseILj768ES2_S2_S2_S2_fjLj128EEEEELb0ELb1ELb1ELb1EEEvNS_9FwdParamsE --------------------------
	.section	.nv.constant0._ZN10layer_norm13ln_fwd_kernelINS_13Kernel_traitsI13__nv_bfloat16S2_S2_S2_fjLj768ELj1ELj4ELj1ELj16ENS_18Kernel_traits_baseILj768ES2_S2_S2_S2_fjLj128EEEEELb0ELb1ELb1ELb1EEEvNS_9FwdParamsE,"a",@progbits
	.sectionflags	@""
	.align	4
.nv.constant0._ZN10layer_norm13ln_fwd_kernelINS_13Kernel_traitsI13__nv_bfloat16S2_S2_S2_fjLj768ELj1ELj4ELj1ELj16ENS_18Kernel_traits_baseILj768ES2_S2_S2_S2_fjLj128EEEEELb0ELb1ELb1ELb1EEEvNS_9FwdParamsE:
	.zero		1128


//--------------------- .nv.constant0._ZN10layer_norm13ln_fwd_kernelINS_13Kernel_traitsI13__nv_bfloat16S2_S2_S2_fjLj768ELj1ELj4ELj1ELj16ENS_18Kernel_traits_baseILj768ES2_S2_S2_S2_fjLj128EEEEELb1ELb0ELb0ELb0EEEvNS_9FwdParamsE --------------------------
	.section	.nv.constant0._ZN10layer_norm13ln_fwd_kernelINS_13Kernel_traitsI13__nv_bfloat16S2_S2_S2_fjLj768ELj1ELj4ELj1ELj16ENS_18Kernel_traits_baseILj768ES2_S2_S2_S2_fjLj128EEEEELb1ELb0ELb0ELb0EEEvNS_9FwdParamsE,"a",@progbits
	.sectionflags	@""
	.align	4
.nv.constant0._ZN10layer_norm13ln_fwd_kernelINS_13Kernel_traitsI13__nv_bfloat16S2_S2_S2_fjLj768ELj1ELj4ELj1ELj16ENS_18Kernel_traits_baseILj768ES2_S2_S2_S2_fjLj128EEEEELb1ELb0ELb0ELb0EEEvNS_9FwdParamsE:
	.zero		1128


//--------------------- .nv.constant0._ZN10layer_norm13ln_fwd_kernelINS_13Kernel_traitsI13__nv_bfloat16S2_S2_S2_fjLj768ELj1ELj4ELj1ELj16ENS_18Kernel_traits_baseILj768ES2_S2_S2_S2_fjLj128EEEEELb1ELb0ELb0ELb1EEEvNS_9FwdParamsE --------------------------
	.section	.nv.constant0._ZN10layer_norm13ln_fwd_kernelINS_13Kernel_traitsI13__nv_bfloat16S2_S2_S2_fjLj768ELj1ELj4ELj1ELj16ENS_18Kernel_traits_baseILj768ES2_S2_S2_S2_fjLj128EEEEELb1ELb0ELb0ELb1EEEvNS_9FwdParamsE,"a",@progbits
	.sectionflags	@""
	.align	4
.nv.constant0._ZN10layer_norm13ln_fwd_kernelINS_13Kernel_traitsI13__nv_bfloat16S2_S2_S2_fjLj768ELj1ELj4ELj1ELj16ENS_18Kernel_traits_baseILj768ES2_S2_S2_S2_fjLj128EEEEELb1ELb0ELb0ELb1EEEvNS_9FwdParamsE:
	.zero		1128


//--------------------- .nv.constant0._ZN10layer_norm13ln_fwd_kernelINS_13Kernel_traitsI13__nv_bfloat16S2_S2_S2_fjLj768ELj1ELj4ELj1ELj16ENS_18Kernel_traits_baseILj768ES2_S2_S2_S2_fjLj128EEEEELb1ELb0ELb1ELb0EEEvNS_9FwdParamsE --------------------------
	.section	.nv.constant0._ZN10layer_norm13ln_fwd_kernelINS_13Kernel_traitsI13__nv_bfloat16S2_S2_S2_fjLj768ELj1ELj4ELj1ELj16ENS_18Kernel_traits_baseILj768ES2_S2_S2_S2_fjLj128EEEEELb1ELb0ELb1ELb0EEEvNS_9FwdParamsE,"a",@progbits
	.sectionflags	@""
	.align	4
.nv.constant0._ZN10layer_norm13ln_fwd_kernelINS_13Kernel_traitsI13__nv_bfloat16S2_S2_S2_fjLj768ELj1ELj4ELj1ELj16ENS_18Kernel_traits_baseILj768ES2_S2_S2_S2_fjLj128EEEEELb1ELb0ELb1ELb0EEEvNS_9FwdParamsE:
	.zero		1128


//--------------------- .nv.constant0._ZN10layer_norm13ln_fwd_kernelINS_13Kernel_traitsI13__nv_bfloat16S2_S2_S2_fjLj768ELj1ELj4ELj1ELj16ENS_18Kernel_traits_baseILj768ES2_S2_S2_S2_fjLj128EEEEELb1ELb0ELb1ELb1EEEvNS_9FwdParamsE --------------------------
	.section	.nv.constant0._ZN10layer_norm13ln_fwd_kernelINS_13Kernel_traitsI13__nv_bfloat16S2_S2_S2_fjLj768ELj1ELj4ELj1ELj16ENS_18Kernel_traits_baseILj768ES2_S2_S2_S2_fjLj128EEEEELb1ELb0ELb1ELb1EEEvNS_9FwdParamsE,"a",@progbits
	.sectionflags	@""
	.align	4
.nv.constant0._ZN10layer_norm13ln_fwd_kernelINS_13Kernel_traitsI13__nv_bfloat16S2_S2_S2_fjLj768ELj1ELj4ELj1ELj16ENS_18Kernel_traits_baseILj768ES2_S2_S2_S2_fjLj128EEEEELb1ELb0ELb1ELb1EEEvNS_9FwdParamsE:
	.zero		1128


//--------------------- .nv.constant0._ZN10layer_norm13ln_fwd_kernelINS_13Kernel_traitsI13__nv_bfloat16S2_S2_S2_fjLj768ELj1ELj4ELj1ELj16ENS_18Kernel_traits_baseILj768ES2_S2_S2_S2_fjLj128EEEEELb1ELb1ELb0ELb0EEEvNS_9FwdParamsE --------------------------
	.section	.nv.constant0._ZN10layer_norm13ln_fwd_kernelINS_13Kernel_traitsI13__nv_bfloat16S2_S2_S2_fjLj768ELj1ELj4ELj1ELj16ENS_18Kernel_traits_baseILj768ES2_S2_S2_S2_fjLj128EEEEELb1ELb1ELb0ELb0EEEvNS_9FwdParamsE,"a",@progbits
	.sectionflags	@""
	.align	4
.nv.constant0._ZN10layer_norm13ln_fwd_kernelINS_13Kernel_traitsI13__nv_bfloat16S2_S2_S2_fjLj768ELj1ELj4ELj1ELj16ENS_18Kernel_traits_baseILj768ES2_S2_S2_S2_fjLj128EEEEELb1ELb1ELb0ELb0EEEvNS_9FwdParamsE:
	.zero		1128


//--------------------- .nv.constant0._ZN10layer_norm13ln_fwd_kernelINS_13Kernel_traitsI13__nv_bfloat16S2_S2_S2_fjLj768ELj1ELj4ELj1ELj16ENS_18Kernel_traits_baseILj768ES2_S2_S2_S2_fjLj128EEEEELb1ELb1ELb0ELb1EEEvNS_9FwdParamsE --------------------------
	.section	.nv.constant0._ZN10layer_norm13ln_fwd_kernelINS_13Kernel_traitsI13__nv_bfloat16S2_S2_S2_fjLj768ELj1ELj4ELj1ELj16ENS_18Kernel_traits_baseILj768ES2_S2_S2_S2_fjLj128EEEEELb1ELb1ELb0ELb1EEEvNS_9FwdParamsE,"a",@progbits
	.sectionflags	@""
	.align	4
.nv.constant0._ZN10layer_norm13ln_fwd_kernelINS_13Kernel_traitsI13__nv_bfloat16S2_S2_S2_fjLj768ELj1ELj4ELj1ELj16ENS_18Kernel_traits_baseILj768ES2_S2_S2_S2_fjLj128EEEEELb1ELb1ELb0ELb1EEEvNS_9FwdParamsE:
	.zero		1128


//--------------------- .nv.constant0._ZN10layer_norm13ln_fwd_kernelINS_13Kernel_traitsI13__nv_bfloat16S2_S2_S2_fjLj768ELj1ELj4ELj1ELj16ENS_18Kernel_traits_baseILj768ES2_S2_S2_S2_fjLj128EEEEELb1ELb1ELb1ELb0EEEvNS_9FwdParamsE --------------------------
	.section	.nv.constant0._ZN10layer_norm13ln_fwd_kernelINS_13Kernel_traitsI13__nv_bfloat16S2_S2_S2_fjLj768ELj1ELj4ELj1ELj16ENS_18Kernel_traits_baseILj768ES2_S2_S2_S2_fjLj128EEEEELb1ELb1ELb1ELb0EEEvNS_9FwdParamsE,"a",@progbits
	.sectionflags	@""
	.align	4
.nv.constant0._ZN10layer_norm13ln_fwd_kernelINS_13Kernel_traitsI13__nv_bfloat16S2_S2_S2_fjLj768ELj1ELj4ELj1ELj16ENS_18Kernel_traits_baseILj768ES2_S2_S2_S2_fjLj128EEEEELb1ELb1ELb1ELb0EEEvNS_9FwdParamsE:
	.zero		1128


//--------------------- .nv.constant0._ZN10layer_norm13ln_fwd_kernelINS_13Kernel_traitsI13__nv_bfloat16S2_S2_S2_fjLj768ELj1ELj4ELj1ELj16ENS_18Kernel_traits_baseILj768ES2_S2_S2_S2_fjLj128EEEEELb1ELb1ELb1ELb1EEEvNS_9FwdParamsE --------------------------
	.section	.nv.constant0._ZN10layer_norm13ln_fwd_kernelINS_13Kernel_traitsI13__nv_bfloat16S2_S2_S2_fjLj768ELj1ELj4ELj1ELj16ENS_18Kernel_traits_baseILj768ES2_S2_S2_S2_fjLj128EEEEELb1ELb1ELb1ELb1EEEvNS_9FwdParamsE,"a",@progbits
	.sectionflags	@""
	.align	4
.nv.constant0._ZN10layer_norm13ln_fwd_kernelINS_13Kernel_traitsI13__nv_bfloat16S2_S2_S2_fjLj768ELj1ELj4ELj1ELj16ENS_18Kernel_traits_baseILj768ES2_S2_S2_S2_fjLj128EEEEELb1ELb1ELb1ELb1EEEvNS_9FwdParamsE:
	.zero		1128


//--------------------- .nv.constant0._ZN10layer_norm13ln_fwd_kernelINS_13Kernel_traitsI6__halfS2_S2_S2_fjLj768ELj1ELj4ELj1ELj16ENS_18Kernel_traits_baseILj768ES2_S2_S2_S2_fjLj128EEEEELb0ELb0ELb0ELb0EEEvNS_9FwdParamsE --------------------------
	.section	.nv.constant0._ZN10layer_norm13ln_fwd_kernelINS_13Kernel_traitsI6__halfS2_S2_S2_fjLj768ELj1ELj4ELj1ELj16ENS_18Kernel_traits_baseILj768ES2_S2_S2_S2_fjLj128EEEEELb0ELb0ELb0ELb0EEEvNS_9FwdParamsE,"a",@progbits
	.sectionflags	@""
	.align	4
.nv.constant0._ZN10layer_norm13ln_fwd_kernelINS_13Kernel_traitsI6__halfS2_S2_S2_fjLj768ELj1ELj4ELj1ELj16ENS_18Kernel_traits_baseILj768ES2_S2_S2_S2_fjLj128EEEEELb0ELb0ELb0ELb0EEEvNS_9FwdParamsE:
	.zero		1128


//--------------------- .nv.constant0._ZN10layer_norm13ln_fwd_kernelINS_13Kernel_traitsI6__halfS2_S2_S2_fjLj768ELj1ELj4ELj1ELj16ENS_18Kernel_traits_baseILj768ES2_S2_S2_S2_fjLj128EEEEELb0ELb0ELb0ELb1EEEvNS_9FwdParamsE --------------------------
	.section	.nv.constant0._ZN10layer_norm13ln_fwd_kernelINS_13Kernel_traitsI6__halfS2_S2_S2_fjLj768ELj1ELj4ELj1ELj16ENS_18Kernel_traits_baseILj768ES2_S2_S2_S2_fjLj128EEEEELb0ELb0ELb0ELb1EEEvNS_9FwdParamsE,"a",@progbits
	.sectionflags	@""
	.align	4
.nv.constant0._ZN10layer_norm13ln_fwd_kernelINS_13Kernel_traitsI6__halfS2_S2_S2_fjLj768ELj1ELj4ELj1ELj16ENS_18Kernel_traits_baseILj768ES2_S2_S2_S2_fjLj128EEEEELb0ELb0ELb0ELb1EEEvNS_9FwdParamsE:
	.zero		1128


//--------------------- .nv.constant0._ZN10layer_norm13ln_fwd_kernelINS_13Kernel_traitsI6__halfS2_S2_S2_fjLj768ELj1ELj4ELj1ELj16ENS_18Kernel_traits_baseILj768ES2_S2_S2_S2_fjLj128EEEEELb0ELb0ELb1ELb0EEEvNS_9FwdParamsE --------------------------
	.section	.nv.constant0._ZN10layer_norm13ln_fwd_kernelINS_13Kernel_traitsI6__halfS2_S2_S2_fjLj768ELj1ELj4ELj1ELj16ENS_18Kernel_traits_baseILj768ES2_S2_S2_S2_fjLj128EEEEELb0ELb0ELb1ELb0EEEvNS_9FwdParamsE,"a",@progbits
	.sectionflags	@""
	.align	4
.nv.constant0._ZN10layer_norm13ln_fwd_kernelINS_13Kernel_traitsI6__halfS2_S2_S2_fjLj768ELj1ELj4ELj1ELj16ENS_18Kernel_traits_baseILj768ES2_S2_S2_S2_fjLj128EEEEELb0ELb0ELb1ELb0EEEvNS_9FwdParamsE:
	.zero		1128


//--------------------- .nv.constant0._ZN10layer_norm13ln_fwd_kernelINS_13Kernel_traitsI6__halfS2_S2_S2_fjLj768ELj1ELj4ELj1ELj16ENS_18Kernel_traits_baseILj768ES2_S2_S2_S2_fjLj128EEEEELb0ELb0ELb1ELb1EEEvNS_9FwdParamsE --------------------------
	.section	.nv.constant0._ZN10layer_norm13ln_fwd_kernelINS_13Kernel_traitsI6__halfS2_S2_S2_fjLj768ELj1ELj4ELj1ELj16ENS_18Kernel_traits_baseILj768ES2_S2_S2_S2_fjLj128EEEEELb0ELb0ELb1ELb1EEEvNS_9FwdParamsE,"a",@progbits
	.sectionflags	@""
	.align	4
.nv.constant0._ZN10layer_norm13ln_fwd_kernelINS_13Kernel_traitsI6__halfS2_S2_S2_fjLj768ELj1ELj4ELj1ELj16ENS_18Kernel_traits_baseILj768ES2_S2_S2_S2_fjLj128EEEEELb0ELb0ELb1ELb1EEEvNS_9FwdParamsE:
	.zero		1128


//--------------------- .nv.constant0._ZN10layer_norm13ln_fwd_kernelINS_13Kernel_traitsI6__halfS2_S2_S2_fjLj768ELj1ELj4ELj1ELj16ENS_18Kernel_traits_baseILj768ES2_S2_S2_S2_fjLj128EEEEELb0ELb1ELb0ELb0EEEvNS_9FwdParamsE --------------------------
	.section	.nv.constant0._ZN10layer_norm13ln_fwd_kernelINS_13Kernel_traitsI6__halfS2_S2_S2_fjLj768ELj1ELj4ELj1ELj16ENS_18Kernel_traits_baseILj768ES2_S2_S2_S2_fjLj128EEEEELb0ELb1ELb0ELb0EEEvNS_9FwdParamsE,"a",@progbits
	.sectionflags	@""
	.align	4
.nv.constant0._ZN10layer_norm13ln_fwd_kernelINS_13Kernel_traitsI6__halfS2_S2_S2_fjLj768ELj1ELj4ELj1ELj16ENS_18Kernel_traits_baseILj768ES2_S2_S2_S2_fjLj128EEEEELb0ELb1ELb0ELb0EEEvNS_9FwdParamsE:
	.zero		1128


//--------------------- .nv.constant0._ZN10layer_norm13ln_fwd_kernelINS_13Kernel_traitsI6__halfS2_S2_S2_fjLj768ELj1ELj4ELj1ELj16ENS_18Kernel_traits_baseILj768ES2_S2_S2_S2_fjLj128EEEEELb0ELb1ELb0ELb1EEEvNS_9FwdParamsE --------------------------
	.section	.nv.constant0._ZN10layer_norm13ln_fwd_kernelINS_13Kernel_traitsI6__halfS2_S2_S2_fjLj768ELj1ELj4ELj1ELj16ENS_18Kernel_traits_baseILj768ES2_S2_S2_S2_fjLj128EEEEELb0ELb1ELb0ELb1EEEvNS_9FwdParamsE,"a",@progbits
	.sectionflags	@""
	.align	4
.nv.constant0._ZN10layer_norm13ln_fwd_kernelINS_13Kernel_traitsI6__halfS2_S2_S2_fjLj768ELj1ELj4ELj1ELj16ENS_18Kernel_traits_baseILj768ES2_S2_S2_S2_fjLj128EEEEELb0ELb1ELb0ELb1EEEvNS_9FwdParamsE:
	.zero		1128


//--------------------- .nv.constant0._ZN10layer_norm13ln_fwd_kernelINS_13Kernel_traitsI6__halfS2_S2_S2_fjLj768ELj1ELj4ELj1ELj16ENS_18Kernel_traits_baseILj768ES2_S2_S2_S2_fjLj128EEEEELb0ELb1ELb1ELb0EEEvNS_9FwdParamsE --------------------------
	.section	.nv.constant0._ZN10layer_norm13ln_fwd_kernelINS_13Kernel_traitsI6__halfS2_S2_S2_fjLj768ELj1ELj4ELj1ELj16ENS_18Kernel_traits_baseILj768ES2_S2_S2_S2_fjLj128EEEEELb0ELb1ELb1ELb0EEEvNS_9FwdParamsE,"a",@progbits
	.sectionflags	@""
	.align	4
.nv.constant0._ZN10layer_norm13ln_fwd_kernelINS_13Kernel_traitsI6__halfS2_S2_S2_fjLj768ELj1ELj4ELj1ELj16ENS_18Kernel_traits_baseILj768ES2_S2_S2_S2_fjLj128EEEEELb0ELb1ELb1ELb0EEEvNS_9FwdParamsE:
	.zero		1128


//--------------------- .nv.constant0._ZN10layer_norm13ln_fwd_kernelINS_13Kernel_traitsI6__halfS2_S2_S2_fjLj768ELj1ELj4ELj1ELj16ENS_18Kernel_traits_baseILj768ES2_S2_S2_S2_fjLj128EEEEELb0ELb1ELb1ELb1EEEvNS_9FwdParamsE --------------------------
	.section	.nv.constant0._ZN10layer_norm13ln_fwd_kernelINS_13Kernel_traitsI6__halfS2_S2_S2_fjLj768ELj1ELj4ELj1ELj16ENS_18Kernel_traits_baseILj768ES2_S2_S2_S2_fjLj128EEEEELb0ELb1ELb1ELb1EEEvNS_9FwdParamsE,"a",@progbits
	.sectionflags	@""
	.align	4
.nv.constant0._ZN10layer_norm13ln_fwd_kernelINS_13Kernel_traitsI6__halfS2_S2_S2_fjLj768ELj1ELj4ELj1ELj16ENS_18Kernel_traits_baseILj768ES2_S2_S2_S2_fjLj128EEEEELb0ELb1ELb1ELb1EEEvNS_9FwdParamsE:
	.zero		1128


//--------------------- .nv.constant0._ZN10layer_norm13ln_fwd_kernelINS_13Kernel_traitsI6__halfS2_S2_S2_fjLj768ELj1ELj4ELj1ELj16ENS_18Kernel_traits_baseILj768ES2_S2_S2_S2_fjLj128EEEEELb1ELb0ELb0ELb0EEEvNS_9FwdParamsE --------------------------
	.section	.nv.constant0._ZN10layer_norm13ln_fwd_kernelINS_13Kernel_traitsI6__halfS2_S2_S2_fjLj768ELj1ELj4ELj1ELj16ENS_18Kernel_traits_baseILj768ES2_S2_S2_S2_fjLj128EEEEELb1ELb0ELb0ELb0EEEvNS_9FwdParamsE,"a",@progbits
	.sectionflags	@""
	.align	4
.nv.constant0._ZN10layer_norm13ln_fwd_kernelINS_13Kernel_traitsI6__halfS2_S2_S2_fjLj768ELj1ELj4ELj1ELj16ENS_18Kernel_traits_baseILj768ES2_S2_S2_S2_fjLj128EEEEELb1ELb0ELb0ELb0EEEvNS_9FwdParamsE:
	.zero		1128


//--------------------- .nv.constant0._ZN10layer_norm13ln_fwd_kernelINS_13Kernel_traitsI6__halfS2_S2_S2_fjLj768ELj1ELj4ELj1ELj16ENS_18Kernel_traits_baseILj768ES2_S2_S2_S2_fjLj128EEEEELb1ELb0ELb0ELb1EEEvNS_9FwdParamsE --------------------------
	.section	.nv.constant0._ZN10layer_norm13ln_fwd_kernelINS_13Kernel_traitsI6__halfS2_S2_S2_fjLj768ELj1ELj4ELj1ELj16ENS_18Kernel_traits_baseILj768ES2_S2_S2_S2_fjLj128EEEEELb1ELb0ELb0ELb1EEEvNS_9FwdParamsE,"a",@progbits
	.sectionflags	@""
	.align	4
.nv.constant0._ZN10layer_norm13ln_fwd_kernelINS_13Kernel_traitsI6__halfS2_S2_S2_fjLj768ELj1ELj4ELj1ELj16ENS_18Kernel_traits_baseILj768ES2_S2_S2_S2_fjLj128EEEEELb1ELb0ELb0ELb1EEEvNS_9FwdParamsE:
	.zero		1128


//--------------------- .nv.constant0._ZN10layer_norm13ln_fwd_kernelINS_13Kernel_traitsI6__halfS2_S2_S2_fjLj768ELj1ELj4ELj1ELj16ENS_18Kernel_traits_baseILj768ES2_S2_S2_S2_fjLj128EEEEELb1ELb0ELb1ELb0EEEvNS_9FwdParamsE --------------------------
	.section	.nv.constant0._ZN10layer_norm13ln_fwd_kernelINS_13Kernel_traitsI6__halfS2_S2_S2_fjLj768ELj1ELj4ELj1ELj16ENS_18Kernel_traits_baseILj768ES2_S2_S2_S2_fjLj128EEEEELb1ELb0ELb1ELb0EEEvNS_9FwdParamsE,"a",@progbits
	.sectionflags	@""
	.align	4
.nv.constant0._ZN10layer_norm13ln_fwd_kernelINS_13Kernel_traitsI6__halfS2_S2_S2_fjLj768ELj1ELj4ELj1ELj16ENS_18Kernel_traits_baseILj768ES2_S2_S2_S2_fjLj128EEEEELb1ELb0ELb1ELb0EEEvNS_9FwdParamsE:
	.zero		1128


//--------------------- .nv.constant0._ZN10layer_norm13ln_fwd_kernelINS_13Kernel_traitsI6__halfS2_S2_S2_fjLj768ELj1ELj4ELj1ELj16ENS_18Kernel_traits_baseILj768ES2_S2_S2_S2_fjLj128EEEEELb1ELb0ELb1ELb1EEEvNS_9FwdParamsE --------------------------
	.section	.nv.constant0._ZN10layer_norm13ln_fwd_kernelINS_13Kernel_traitsI6__halfS2_S2_S2_fjLj768ELj1ELj4ELj1ELj16ENS_18Kernel_traits_baseILj768ES2_S2_S2_S2_fjLj128EEEEELb1ELb0ELb1ELb1EEEvNS_9FwdParamsE,"a",@progbits
	.sectionflags	@""
	.align	4
.nv.constant0._ZN10layer_norm13ln_fwd_kernelINS_13Kernel_traitsI6__halfS2_S2_S2_fjLj768ELj1ELj4ELj1ELj16ENS_18Kernel_traits_baseILj768ES2_S2_S2_S2_fjLj128EEEEELb1ELb0ELb1ELb1EEEvNS_9FwdParamsE:
	.zero		1128


//--------------------- .nv.constant0._ZN10layer_norm13ln_fwd_kernelINS_13Kernel_traitsI6__halfS2_S2_S2_fjLj768ELj1ELj4ELj1ELj16ENS_18Kernel_traits_baseILj768ES2_S2_S2_S2_fjLj128EEEEELb1ELb1ELb0ELb0EEEvNS_9FwdParamsE --------------------------
	.section	.nv.constant0._ZN10layer_norm13ln_fwd_kernelINS_13Kernel_traitsI6__halfS2_S2_S2_fjLj768ELj1ELj4ELj1ELj16ENS_18Kernel_traits_baseILj768ES2_S2_S2_S2_fjLj128EEEEELb1ELb1ELb0ELb0EEEvNS_9FwdParamsE,"a",@progbits
	.sectionflags	@""
	.align	4
.nv.constant0._ZN10layer_norm13ln_fwd_kernelINS_13Kernel_traitsI6__halfS2_S2_S2_fjLj768ELj1ELj4ELj1ELj16ENS_18Kernel_traits_baseILj768ES2_S2_S2_S2_fjLj128EEEEELb1ELb1ELb0ELb0EEEvNS_9FwdParamsE:
	.zero		1128


//--------------------- .nv.constant0._ZN10layer_norm13ln_fwd_kernelINS_13Kernel_traitsI6__halfS2_S2_S2_fjLj768ELj1ELj4ELj1ELj16ENS_18Kernel_traits_baseILj768ES2_S2_S2_S2_fjLj128EEEEELb1ELb1ELb0ELb1EEEvNS_9FwdParamsE --------------------------
	.section	.nv.constant0._ZN10layer_norm13ln_fwd_kernelINS_13Kernel_traitsI6__halfS2_S2_S2_fjLj768ELj1ELj4ELj1ELj16ENS_18Kernel_traits_baseILj768ES2_S2_S2_S2_fjLj128EEEEELb1ELb1ELb0ELb1EEEvNS_9FwdParamsE,"a",@progbits
	.sectionflags	@""
	.align	4
.nv.constant0._ZN10layer_norm13ln_fwd_kernelINS_13Kernel_traitsI6__halfS2_S2_S2_fjLj768ELj1ELj4ELj1ELj16ENS_18Kernel_traits_baseILj768ES2_S2_S2_S2_fjLj128EEEEELb1ELb1ELb0ELb1EEEvNS_9FwdParamsE:
	.zero		1128


//--------------------- .nv.constant0._ZN10layer_norm13ln_fwd_kernelINS_13Kernel_traitsI6__halfS2_S2_S2_fjLj768ELj1ELj4ELj1ELj16ENS_18Kernel_traits_baseILj768ES2_S2_S2_S2_fjLj128EEEEELb1ELb1ELb1ELb0EEEvNS_9FwdParamsE --------------------------
	.section	.nv.constant0._ZN10layer_norm13ln_fwd_kernelINS_13Kernel_traitsI6__halfS2_S2_S2_fjLj768ELj1ELj4ELj1ELj16ENS_18Kernel_traits_baseILj768ES2_S2_S2_S2_fjLj128EEEEELb1ELb1ELb1ELb0EEEvNS_9FwdParamsE,"a",@progbits
	.sectionflags	@""
	.align	4
.nv.constant0._ZN10layer_norm13ln_fwd_kernelINS_13Kernel_traitsI6__halfS2_S2_S2_fjLj768ELj1ELj4ELj1ELj16ENS_18Kernel_traits_baseILj768ES2_S2_S2_S2_fjLj128EEEEELb1ELb1ELb1ELb0EEEvNS_9FwdParamsE:
	.zero		1128


//--------------------- .nv.constant0._ZN10layer_norm13ln_fwd_kernelINS_13Kernel_traitsI6__halfS2_S2_S2_fjLj768ELj1ELj4ELj1ELj16ENS_18Kernel_traits_baseILj768ES2_S2_S2_S2_fjLj128EEEEELb1ELb1ELb1ELb1EEEvNS_9FwdParamsE --------------------------
	.section	.nv.constant0._ZN10layer_norm13ln_fwd_kernelINS_13Kernel_traitsI6__halfS2_S2_S2_fjLj768ELj1ELj4ELj1ELj16ENS_18Kernel_traits_baseILj768ES2_S2_S2_S2_fjLj128EEEEELb1ELb1ELb1ELb1EEEvNS_9FwdParamsE,"a",@progbits
	.sectionflags	@""
	.align	4
.nv.constant0._ZN10layer_norm13ln_fwd_kernelINS_13Kernel_traitsI6__halfS2_S2_S2_fjLj768ELj1ELj4ELj1ELj16ENS_18Kernel_traits_baseILj768ES2_S2_S2_S2_fjLj128EEEEELb1ELb1ELb1ELb1EEEvNS_9FwdParamsE:
	.zero		1128


//--------------------- .nv.constant0._ZN10layer_norm13ln_fwd_kernelINS_13Kernel_traitsIf13__nv_bfloat16S2_S2_fjLj768ELj1ELj4ELj1ELj16ENS_18Kernel_traits_baseILj768EfS2_S2_S2_fjLj128EEEEELb0ELb0ELb0ELb0EEEvNS_9FwdParamsE --------------------------
	.section	.nv.constant0._ZN10layer_norm13ln_fwd_kernelINS_13Kernel_traitsIf13__nv_bfloat16S2_S2_fjLj768ELj1ELj4ELj1ELj16ENS_18Kernel_traits_baseILj768EfS2_S2_S2_fjLj128EEEEELb0ELb0ELb0ELb0EEEvNS_9FwdParamsE,"a",@progbits
	.sectionflags	@""
	.align	4
.nv.constant0._ZN10layer_norm13ln_fwd_kernelINS_13Kernel_traitsIf13__nv_bfloat16S2_S2_fjLj768ELj1ELj4ELj1ELj16ENS_18Kernel_traits_baseILj768EfS2_S2_S2_fjLj128EEEEELb0ELb0ELb0ELb0EEEvNS_9FwdParamsE:
	.zero		1128


//--------------------- .nv.constant0._ZN10layer_norm13ln_fwd_kernelINS_13Kernel_traitsIf13__nv_bfloat16S2_S2_fjLj768ELj1ELj4ELj1ELj16ENS_18Kernel_traits_baseILj768EfS2_S2_S2_fjLj128EEEEELb0ELb0ELb0ELb1EEEvNS_9FwdParamsE --------------------------
	.section	.nv.constant0._ZN10layer_norm13ln_fwd_kernelINS_13Kernel_traitsIf13__nv_bfloat16S2_S2_fjLj768ELj1ELj4ELj1ELj16ENS_18Kernel_traits_baseILj768EfS2_S2_S2_fjLj128EEEEELb0ELb0ELb0ELb1EEEvNS_9FwdParamsE,"a",@progbits
	.sectionflags	@""
	.align	4
.nv.constant0._ZN10layer_norm13ln_fwd_kernelINS_13Kernel_traitsIf13__nv_bfloat16S2_S2_fjLj768ELj1ELj4ELj1ELj16ENS_18Kernel_traits_baseILj768EfS2_S2_S2_fjLj128EEEEELb0ELb0ELb0ELb1EEEvNS_9FwdParamsE:
	.zero		1128


//--------------------- .nv.constant0._ZN10layer_norm13ln_fwd_kernelINS_13Kernel_traitsIf13__nv_bfloat16S2_S2_fjLj768ELj1ELj4ELj1ELj16ENS_18Kernel_traits_baseILj768EfS2_S2_S2_fjLj128EEEEELb0ELb0ELb1ELb0EEEvNS_9FwdParamsE --------------------------
	.section	.nv.constant0._ZN10layer_norm13ln_fwd_kernelINS_13Kernel_traitsIf13__nv_bfloat16S2_S2_fjLj768ELj1ELj4ELj1ELj16ENS_18Kernel_traits_baseILj768EfS2_S2_S2_fjLj128EEEEELb0ELb0ELb1ELb0EEEvNS_9FwdParamsE,"a",@progbits
	.sectionflags	@""
	.align	4
.nv.constant0._ZN10layer_norm13ln_fwd_kernelINS_13Kernel_traitsIf13__nv_bfloat16S2_S2_fjLj768ELj1ELj4ELj1ELj16ENS_18Kernel_traits_baseILj768EfS2_S2_S2_fjLj128EEEEELb0ELb0ELb1ELb0EEEvNS_9FwdParamsE:
	.zero		1128


//--------------------- .nv.constant0._ZN10layer_norm13ln_fwd_kernelINS_13Kernel_traitsIf13__nv_bfloat16S2_S2_fjLj768ELj1ELj4ELj1ELj16ENS_18Kernel_traits_baseILj768EfS2_S2_S2_fjLj128EEEEELb0ELb0ELb1ELb1EEEvNS_9FwdParamsE --------------------------
	.section	.nv.constant0._ZN10layer_norm13ln_fwd_kernelINS_13Kernel_traitsIf13__nv_bfloat16S2_S2_fjLj768ELj1ELj4ELj1ELj16ENS_18Kernel_traits_baseILj768EfS2_S2_S2_fjLj128EEEEELb0ELb0ELb1ELb1EEEvNS_9FwdParamsE,"a",@progbits
	.sectionflags	@""
	.align	4
.nv.constant0._ZN10layer_norm13ln_fwd_kernelINS_13Kernel_traitsIf13__nv_bfloat16S2_S2_fjLj768ELj1ELj4ELj1ELj16ENS_18Kernel_traits_baseILj768EfS2_S2_S2_fjLj128EEEEELb0ELb0ELb1ELb1EEEvNS_9FwdParamsE:
	.zero		1128


//--------------------- .nv.constant0._ZN10layer_norm13ln_fwd_kernelINS_13Kernel_traitsIf13__nv_bfloat16S2_S2_fjLj768ELj1ELj4ELj1ELj16ENS_18Kernel_traits_baseILj768EfS2_S2_S2_fjLj128EEEEELb0ELb1ELb0ELb0EEEvNS_9FwdParamsE --------------------------
	.section	.nv.constant0._ZN10layer_norm13ln_fwd_kernelINS_13Kernel_traitsIf13__nv_bfloat16S2_S2_fjLj768ELj1ELj4ELj1ELj16ENS_18Kernel_traits_baseILj768EfS2_S2_S2_fjLj128EEEEELb0ELb1ELb0ELb0EEEvNS_9FwdParamsE,"a",@progbits
	.sectionflags	@""
	.align	4
.nv.constant0._ZN10layer_norm13ln_fwd_kernelINS_13Kernel_traitsIf13__nv_bfloat16S2_S2_fjLj768ELj1ELj4ELj1ELj16ENS_18Kernel_traits_baseILj768EfS2_S2_S2_fjLj128EEEEELb0ELb1ELb0ELb0EEEvNS_9FwdParamsE:
	.zero		1128


//--------------------- .nv.constant0._ZN10layer_norm13ln_fwd_kernelINS_13Kernel_traitsIf13__nv_bfloat16S2_S2_fjLj768ELj1ELj4ELj1ELj16ENS_18Kernel_traits_baseILj768EfS2_S2_S2_fjLj128EEEEELb0ELb1ELb0ELb1EEEvNS_9FwdParamsE --------------------------
	.section	.nv.constant0._ZN10layer_norm13ln_fwd_kernelINS_13Kernel_traitsIf13__nv_bfloat16S2_S2_fjLj768ELj1ELj4ELj1ELj16ENS_18Kernel_traits_baseILj768EfS2_S2_S2_fjLj128EEEEELb0ELb1ELb0ELb1EEEvNS_9FwdParamsE,"a",@progbits
	.sectionflags	@""
	.align	4
.nv.constant0._ZN10layer_norm13ln_fwd_kernelINS_13Kernel_traitsIf13__nv_bfloat16S2_S2_fjLj768ELj1ELj4ELj1ELj16ENS_18Kernel_traits_baseILj768EfS2_S2_S2_fjLj128EEEEELb0ELb1ELb0ELb1EEEvNS_9FwdParamsE:
	.zero		1128


//--------------------- .nv.constant0._ZN10layer_norm13ln_fwd_kernelINS_13Kernel_traitsIf13__nv_bfloat16S2_S2_fjLj768ELj1ELj4ELj1ELj16ENS_18Kernel_traits_baseILj768EfS2_S2_S2_fjLj128EEEEELb0ELb1ELb1ELb0EEEvNS_9FwdParamsE --------------------------
	.section	.nv.constant0._ZN10layer_norm13ln_fwd_kernelINS_13Kernel_traitsIf13__nv_bfloat16S2_S2_fjLj768ELj1ELj4ELj1ELj16ENS_18Kernel_traits_baseILj768EfS2_S2_S2_fjLj128EEEEELb0ELb1ELb1ELb0EEEvNS_9FwdParamsE,"a",@progbits
	.sectionflags	@""
	.align	4
.nv.constant0._ZN10layer_norm13ln_fwd_kernelINS_13Kernel_traitsIf13__nv_bfloat16S2_S2_fjLj768ELj1ELj4ELj1ELj16ENS_18Kernel_traits_baseILj768EfS2_S2_S2_fjLj128EEEEELb0ELb1ELb1ELb0EEEvNS_9FwdParamsE:
	.zero		1128


//--------------------- .nv.constant0._ZN10layer_norm13ln_fwd_kernelINS_13Kernel_traitsIf13__nv_bfloat16S2_S2_fjLj768ELj1ELj4ELj1ELj16ENS_18Kernel_traits_baseILj768EfS2_S2_S2_fjLj128EEEEELb0ELb1ELb1ELb1EEEvNS_9FwdParamsE --------------------------
	.section	.nv.constant0._ZN10layer_norm13ln_fwd_kernelINS_13Kernel_traitsIf13__nv_bfloat16S2_S2_fjLj768ELj1ELj4ELj1ELj16ENS_18Kernel_traits_baseILj768EfS2_S2_S2_fjLj128EEEEELb0ELb1ELb1ELb1EEEvNS_9FwdParamsE,"a",@progbits
	.sectionflags	@""
	.align	4
.nv.constant0._ZN10layer_norm13ln_fwd_kernelINS_13Kernel_traitsIf13__nv_bfloat16S2_S2_fjLj768ELj1ELj4ELj1ELj16ENS_18Kernel_traits_baseILj768EfS2_S2_S2_fjLj128EEEEELb0ELb1ELb1ELb1EEEvNS_9FwdParamsE:
	.zero		1128


//--------------------- .nv.constant0._ZN10layer_norm13ln_fwd_kernelINS_13Kernel_traitsIf13__nv_bfloat16S2_S2_fjLj768ELj1ELj4ELj1ELj16ENS_18Kernel_traits_baseILj768EfS2_S2_S2_fjLj128EEEEELb1ELb0ELb0ELb0EEEvNS_9FwdParamsE --------------------------
	.section	.nv.constant0._ZN10layer_norm13ln_fwd_kernelINS_13Kernel_traitsIf13__nv_bfloat16S2_S2_fjLj768ELj1ELj4ELj1ELj16ENS_18Kernel_traits_baseILj768EfS2_S2_S2_fjLj128EEEEELb1ELb0ELb0ELb0EEEvNS_9FwdParamsE,"a",@progbits
	.sectionflags	@""
	.align	4
.nv.constant0._ZN10layer_norm13ln_fwd_kernelINS_13Kernel_traitsIf13__nv_bfloat16S2_S2_fjLj768ELj1ELj4ELj1ELj16ENS_18Kernel_traits_baseILj768EfS2_S2_S2_fjLj128EEEEELb1ELb0ELb0ELb0EEEvNS_9FwdParamsE:
	.zero		1128


//--------------------- .nv.constant0._ZN10layer_norm13ln_fwd_kernelINS_13Kernel_traitsIf13__nv_bfloat16S2_S2_fjLj768ELj1ELj4ELj1ELj16ENS_18Kernel_traits_baseILj768EfS2_S2_S2_fjLj128EEEEELb1ELb0ELb0ELb1EEEvNS_9FwdParamsE --------------------------
	.section	.nv.constant0._ZN10layer_norm13ln_fwd_kernelINS_13Kernel_traitsIf13__nv_bfloat16S2_S2_fjLj768ELj1ELj4ELj1ELj16ENS_18Kernel_traits_baseILj768EfS2_S2_S2_fjLj128EEEEELb1ELb0ELb0ELb1EEEvNS_9FwdParamsE,"a",@progbits
	.sectionflags	@""
	.align	4
.nv.constant0._ZN10layer_norm13ln_fwd_kernelINS_13Kernel_traitsIf13__nv_bfloat16S2_S2_fjLj768ELj1ELj4ELj1ELj16ENS_18Kernel_traits_baseILj768EfS2_S2_S2_fjLj128EEEEELb1ELb0ELb0ELb1EEEvNS_9FwdParamsE:
	.zero		1128


//--------------------- .nv.constant0._ZN10layer_norm13ln_fwd_kernelINS_13Kernel_traitsIf13__nv_bfloat16S2_S2_fjLj768ELj1ELj4ELj1ELj16ENS_18Kernel_traits_baseILj768EfS2_S2_S2_fjLj128EEEEELb1ELb0ELb1ELb0EEEvNS_9FwdParamsE --------------------------
	.section	.nv.constant0._ZN10layer_norm13ln_fwd_kernelINS_13Kernel_traitsIf13__nv_bfloat16S2_S2_fjLj768ELj1ELj4ELj1ELj16ENS_18Kernel_traits_baseILj768EfS2_S2_S2_fjLj128EEEEELb1ELb0ELb1ELb0EEEvNS_9FwdParamsE,"a",@progbits
	.sectionflags	@""
	.align	4
.nv.constant0._ZN10layer_norm13ln_fwd_kernelINS_13Kernel_traitsIf13__nv_bfloat16S2_S2_fjLj768ELj1ELj4ELj1ELj16ENS_18Kernel_traits_baseILj768EfS2_S2_S2_fjLj128EEEEELb1ELb0ELb1ELb0EEEvNS_9FwdParamsE:
	.zero		1128


//--------------------- .nv.constant0._ZN10layer_norm13ln_fwd_kernelINS_13Kernel_traitsIf13__nv_bfloat16S2_S2_fjLj768ELj1ELj4ELj1ELj16ENS_18Kernel_traits_baseILj768EfS2_S2_S2_fjLj128EEEEELb1ELb0ELb1ELb1EEEvNS_9FwdParamsE --------------------------
	.section	.nv.constant0._ZN10layer_norm13ln_fwd_kernelINS_13Kernel_traitsIf13__nv_bfloat16S2_S2_fjLj768ELj1ELj4ELj1ELj16ENS_18Kernel_traits_baseILj768EfS2_S2_S2_fjLj128EEEEELb1ELb0ELb1ELb1EEEvNS_9FwdParamsE,"a",@progbits
	.sectionflags	@""
	.align	4
.nv.constant0._ZN10layer_norm13ln_fwd_kernelINS_13Kernel_traitsIf13__nv_bfloat16S2_S2_fjLj768ELj1ELj4ELj1ELj16ENS_18Kernel_traits_baseILj768EfS2_S2_S2_fjLj128EEEEELb1ELb0ELb1ELb1EEEvNS_9FwdParamsE:
	.zero		1128


//--------------------- .nv.constant0._ZN10layer_norm13ln_fwd_kernelINS_13Kernel_traitsIf13__nv_bfloat16S2_S2_fjLj768ELj1ELj4ELj1ELj16ENS_18Kernel_traits_baseILj768EfS2_S2_S2_fjLj128EEEEELb1ELb1ELb0ELb0EEEvNS_9FwdParamsE --------------------------
	.section	.nv.constant0._ZN10layer_norm13ln_fwd_kernelINS_13Kernel_traitsIf13__nv_bfloat16S2_S2_fjLj768ELj1ELj4ELj1ELj16ENS_18Kernel_traits_baseILj768EfS2_S2_S2_fjLj128EEEEELb1ELb1ELb0ELb0EEEvNS_9FwdParamsE,"a",@progbits
	.sectionflags	@""
	.align	4
.nv.constant0._ZN10layer_norm13ln_fwd_kernelINS_13Kernel_traitsIf13__nv_bfloat16S2_S2_fjLj768ELj1ELj4ELj1ELj16ENS_18Kernel_traits_baseILj768EfS2_S2_S2_fjLj128EEEEELb1ELb1ELb0ELb0EEEvNS_9FwdParamsE:
	.zero		1128


//--------------------- .nv.constant0._ZN10layer_norm13ln_fwd_kernelINS_13Kernel_traitsIf13__nv_bfloat16S2_S2_fjLj768ELj1ELj4ELj1ELj16ENS_18Kernel_traits_baseILj768EfS2_S2_S2_fjLj128EEEEELb1ELb1ELb0ELb1EEEvNS_9FwdParamsE --------------------------
	.section	.nv.constant0._ZN10layer_norm13ln_fwd_kernelINS_13Kernel_traitsIf13__nv_bfloat16S2_S2_fjLj768ELj1ELj4ELj1ELj16ENS_18Kernel_traits_baseILj768EfS2_S2_S2_fjLj128EEEEELb1ELb1ELb0ELb1EEEvNS_9FwdParamsE,"a",@progbits
	.sectionflags	@""
	.align	4
.nv.constant0._ZN10layer_norm13ln_fwd_kernelINS_13Kernel_traitsIf13__nv_bfloat16S2_S2_fjLj768ELj1ELj4ELj1ELj16ENS_18Kernel_traits_baseILj768EfS2_S2_S2_fjLj128EEEEELb1ELb1ELb0ELb1EEEvNS_9FwdParamsE:
	.zero		1128


//--------------------- .nv.constant0._ZN10layer_norm13ln_fwd_kernelINS_13Kernel_traitsIf13__nv_bfloat16S2_S2_fjLj768ELj1ELj4ELj1ELj16ENS_18Kernel_traits_baseILj768EfS2_S2_S2_fjLj128EEEEELb1ELb1ELb1ELb0EEEvNS_9FwdParamsE --------------------------
	.section	.nv.constant0._ZN10layer_norm13ln_fwd_kernelINS_13Kernel_traitsIf13__nv_bfloat16S2_S2_fjLj768ELj1ELj4ELj1ELj16ENS_18Kernel_traits_baseILj768EfS2_S2_S2_fjLj128EEEEELb1ELb1ELb1ELb0EEEvNS_9FwdParamsE,"a",@progbits
	.sectionflags	@""
	.align	4
.nv.constant0._ZN10layer_norm13ln_fwd_kernelINS_13Kernel_traitsIf13__nv_bfloat16S2_S2_fjLj768ELj1ELj4ELj1ELj16ENS_18Kernel_traits_baseILj768EfS2_S2_S2_fjLj128EEEEELb1ELb1ELb1ELb0EEEvNS_9FwdParamsE:
	.zero		1128


//--------------------- .nv.constant0._ZN10layer_norm13ln_fwd_kernelINS_13Kernel_traitsIf13__nv_bfloat16S2_S2_fjLj768ELj1ELj4ELj1ELj16ENS_18Kernel_traits_baseILj768EfS2_S2_S2_fjLj128EEEEELb1ELb1ELb1ELb1EEEvNS_9FwdParamsE --------------------------
	.section	.nv.constant0._ZN10layer_norm13ln_fwd_kernelINS_13Kernel_traitsIf13__nv_bfloat16S2_S2_fjLj768ELj1ELj4ELj1ELj16ENS_18Kernel_traits_baseILj768EfS2_S2_S2_fjLj128EEEEELb1ELb1ELb1ELb1EEEvNS_9FwdParamsE,"a",@progbits
	.sectionflags	@""
	.align	4
.nv.constant0._ZN10layer_norm13ln_fwd_kernelINS_13Kernel_traitsIf13__nv_bfloat16S2_S2_fjLj768ELj1ELj4ELj1ELj16ENS_18Kernel_traits_baseILj768EfS2_S2_S2_fjLj128EEEEELb1ELb1ELb1ELb1EEEvNS_9FwdParamsE:
	.zero		1128


//--------------------- .nv.constant0._ZN10layer_norm13ln_fwd_kernelINS_13Kernel_traitsI13__nv_bfloat16S2_fS2_fjLj768ELj1ELj4ELj1ELj16ENS_18Kernel_traits_baseILj768ES2_S2_fS2_fjLj128EEEEELb0ELb0ELb0ELb0EEEvNS_9FwdParamsE --------------------------
	.section	.nv.constant0._ZN10layer_norm13ln_fwd_kernelINS_13Kernel_traitsI13__nv_bfloat16S2_fS2_fjLj768ELj1ELj4ELj1ELj16ENS_18Kernel_traits_baseILj768ES2_S2_fS2_fjLj128EEEEELb0ELb0ELb0ELb0EEEvNS_9FwdParamsE,"a",@progbits
	.sectionflags	@""
	.align	4
.nv.constant0._ZN10layer_norm13ln_fwd_kernelINS_13Kernel_traitsI13__nv_bfloat16S2_fS2_fjLj768ELj1ELj4ELj1ELj16ENS_18Kernel_traits_baseILj768ES2_S2_fS2_fjLj128EEEEELb0ELb0ELb0ELb0EEEvNS_9FwdParamsE:
	.zero		1128


//--------------------- .nv.constant0._ZN10layer_norm13ln_fwd_kernelINS_13Kernel_traitsI13__nv_bfloat16S2_fS2_fjLj768ELj1ELj4ELj1ELj16ENS_18Kernel_traits_baseILj768ES2_S2_fS2_fjLj128EEEEELb0ELb0ELb0ELb1EEEvNS_9FwdParamsE --------------------------
	.section	.nv.constant0._ZN10layer_norm13ln_fwd_kernelINS_13Kernel_traitsI13__nv_bfloat16S2_fS2_fjLj768ELj1ELj4ELj1ELj16ENS_18Kernel_traits_baseILj768ES2_S2_fS2_fjLj128EEEEELb0ELb0ELb0ELb1EEEvNS_9FwdParamsE,"a",@progbits
	.sectionflags	@""
	.align	4
.nv.constant0._ZN10layer_norm13ln_fwd_kernelINS_13Kernel_traitsI13__nv_bfloat16S2_fS2_fjLj768ELj1ELj4ELj1ELj16ENS_18Kernel_traits_baseILj768ES2_S2_fS2_fjLj128EEEEELb0ELb0ELb0ELb1EEEvNS_9FwdParamsE:
	.zero		1128


//--------------------- .nv.constant0._ZN10layer_norm13ln_fwd_kernelINS_13Kernel_traitsI13__nv_bfloat16S2_fS2_fjLj768ELj1ELj4ELj1ELj16ENS_18Kernel_traits_baseILj768ES2_S2_fS2_fjLj128EEEEELb0ELb0ELb1ELb0EEEvNS_9FwdParamsE --------------------------
	.section	.nv.constant0._ZN10layer_norm13ln_fwd_kernelINS_13Kernel_traitsI13__nv_bfloat16S2_fS2_fjLj768ELj1ELj4ELj1ELj16ENS_18Kernel_traits_baseILj768ES2_S2_fS2_fjLj128EEEEELb0ELb0ELb1ELb0EEEvNS_9FwdParamsE,"a",@progbits
	.sectionflags	@""
	.align	4
.nv.constant0._ZN10layer_norm13ln_fwd_kernelINS_13Kernel_traitsI13__nv_bfloat16S2_fS2_fjLj768ELj1ELj4ELj1ELj16ENS_18Kernel_traits_baseILj768ES2_S2_fS2_fjLj128EEEEELb0ELb0ELb1ELb0EEEvNS_9FwdParamsE:
	.zero		1128


//--------------------- .nv.constant0._ZN10layer_norm13ln_fwd_kernelINS_13Kernel_traitsI13__nv_bfloat16S2_fS2_fjLj768ELj1ELj4ELj1ELj16ENS_18Kernel_traits_baseILj768ES2_S2_fS2_fjLj128EEEEELb0ELb0ELb1ELb1EEEvNS_9FwdParamsE --------------------------
	.section	.nv.constant0._ZN10layer_norm13ln_fwd_kernelINS_13Kernel_traitsI13__nv_bfloat16S2_fS2_fjLj768ELj1ELj4ELj1ELj16ENS_18Kernel_traits_baseILj768ES2_S2_fS2_fjLj128EEEEELb0ELb0ELb1ELb1EEEvNS_9FwdParamsE,"a",@progbits
	.sectionflags	@""
	.align	4
.nv.constant0._ZN10layer_norm13ln_fwd_kernelINS_13Kernel_traitsI13__nv_bfloat16S2_fS2_fjLj768ELj1ELj4ELj1ELj16ENS_18Kernel_traits_baseILj768ES2_S2_fS2_fjLj128EEEEELb0ELb0ELb1ELb1EEEvNS_9FwdParamsE:
	.zero		1128


//--------------------- .nv.constant0._ZN10layer_norm13ln_fwd_kernelINS_13Kernel_traitsI13__nv_bfloat16S2_fS2_fjLj768ELj1ELj4ELj1ELj16ENS_18Kernel_traits_baseILj768ES2_S2_fS2_fjLj128EEEEELb0ELb1ELb0ELb0EEEvNS_9FwdParamsE --------------------------
	.section	.nv.constant0._ZN10layer_norm13ln_fwd_kernelINS_13Kernel_traitsI13__nv_bfloat16S2_fS2_fjLj768ELj1ELj4ELj1ELj16ENS_18Kernel_traits_baseILj768ES2_S2_fS2_fjLj128EEEEELb0ELb1ELb0ELb0EEEvNS_9FwdParamsE,"a",@progbits
	.sectionflags	@""
	.align	4
.nv.constant0._ZN10layer_norm13ln_fwd_kernelINS_13Kernel_traitsI13__nv_bfloat16S2_fS2_fjLj768ELj1ELj4ELj1ELj16ENS_18Kernel_traits_baseILj768ES2_S2_fS2_fjLj128EEEEELb0ELb1ELb0ELb0EEEvNS_9FwdParamsE:
	.zero		1128


//--------------------- .nv.constant0._ZN10layer_norm13ln_fwd_kernelINS_13Kernel_traitsI13__nv_bfloat16S2_fS2_fjLj768ELj1ELj4ELj1ELj16ENS_18Kernel_traits_baseILj768ES2_S2_fS2_fjLj128EEEEELb0ELb1ELb0ELb1EEEvNS_9FwdParamsE --------------------------
	.section	.nv.constant0._ZN10layer_norm13ln_fwd_kernelINS_13Kernel_traitsI13__nv_bfloat16S2_fS2_fjLj768ELj1ELj4ELj1ELj16ENS_18Kernel_traits_baseILj768ES2_S2_fS2_fjLj128EEEEELb0ELb1ELb0ELb1EEEvNS_9FwdParamsE,"a",@progbits
	.sectionflags	@""
	.align	4
.nv.constant0._ZN10layer_norm13ln_fwd_kernelINS_13Kernel_traitsI13__nv_bfloat16S2_fS2_fjLj768ELj1ELj4ELj1ELj16ENS_18Kernel_traits_baseILj768ES2_S2_fS2_fjLj128EEEEELb0ELb1ELb0ELb1EEEvNS_9FwdParamsE:
	.zero		1128


//--------------------- .nv.constant0._ZN10layer_norm13ln_fwd_kernelINS_13Kernel_traitsI13__nv_bfloat16S2_fS2_fjLj768ELj1ELj4ELj1ELj16ENS_18Kernel_traits_baseILj768ES2_S2_fS2_fjLj128EEEEELb0ELb1ELb1ELb0EEEvNS_9FwdParamsE --------------------------
	.section	.nv.constant0._ZN10layer_norm13ln_fwd_kernelINS_13Kernel_traitsI13__nv_bfloat16S2_fS2_fjLj768ELj1ELj4ELj1ELj16ENS_18Kernel_traits_baseILj768ES2_S2_fS2_fjLj128EEEEELb0ELb1ELb1ELb0EEEvNS_9FwdParamsE,"a",@progbits
	.sectionflags	@""
	.align	4
.nv.constant0._ZN10layer_norm13ln_fwd_kernelINS_13Kernel_traitsI13__nv_bfloat16S2_fS2_fjLj768ELj1ELj4ELj1ELj16ENS_18Kernel_traits_baseILj768ES2_S2_fS2_fjLj128EEEEELb0ELb1ELb1ELb0EEEvNS_9FwdParamsE:
	.zero		1128


//--------------------- .nv.constant0._ZN10layer_norm13ln_fwd_kernelINS_13Kernel_traitsI13__nv_bfloat16S2_fS2_fjLj768ELj1ELj4ELj1ELj16ENS_18Kernel_traits_baseILj768ES2_S2_fS2_fjLj128EEEEELb0ELb1ELb1ELb1EEEvNS_9FwdParamsE --------------------------
	.section	.nv.constant0._ZN10layer_norm13ln_fwd_kernelINS_13Kernel_traitsI13__nv_bfloat16S2_fS2_fjLj768ELj1ELj4ELj1ELj16ENS_18Kernel_traits_baseILj768ES2_S2_fS2_fjLj128EEEEELb0ELb1ELb1ELb1EEEvNS_9FwdParamsE,"a",@progbits
	.sectionflags	@""
	.align	4
.nv.constant0._ZN10layer_norm13ln_fwd_kernelINS_13Kernel_traitsI13__nv_bfloat16S2_fS2_fjLj768ELj1ELj4ELj1ELj16ENS_18Kernel_traits_baseILj768ES2_S2_fS2_fjLj128EEEEELb0ELb1ELb1ELb1EEEvNS_9FwdParamsE:
	.zero		1128


//--------------------- .nv.constant0._ZN10layer_norm13ln_fwd_kernelINS_13Kernel_traitsI13__nv_bfloat16S2_fS2_fjLj768ELj1ELj4ELj1ELj16ENS_18Kernel_traits_baseILj768ES2_S2_fS2_fjLj128EEEEELb1ELb0ELb0ELb0EEEvNS_9FwdParamsE --------------------------
	.section	.nv.constant0._ZN10layer_norm13ln_fwd_kernelINS_13Kernel_traitsI13__nv_bfloat16S2_fS2_fjLj768ELj1ELj4ELj1ELj16ENS_18Kernel_traits_baseILj768ES2_S2_fS2_fjLj128EEEEELb1ELb0ELb0ELb0EEEvNS_9FwdParamsE,"a",@progbits
	.sectionflags	@""
	.align	4
.nv.constant0._ZN10layer_norm13ln_fwd_kernelINS_13Kernel_traitsI13__nv_bfloat16S2_fS2_fjLj768ELj1ELj4ELj1ELj16ENS_18Kernel_traits_baseILj768ES2_S2_fS2_fjLj128EEEEELb1ELb0ELb0ELb0EEEvNS_9FwdParamsE:
	.zero		1128


//--------------------- .nv.constant0._ZN10layer_norm13ln_fwd_kernelINS_13Kernel_traitsI13__nv_bfloat16S2_fS2_fjLj768ELj1ELj4ELj1ELj16ENS_18Kernel_traits_baseILj768ES2_S2_fS2_fjLj128EEEEELb1ELb0ELb0ELb1EEEvNS_9FwdParamsE --------------------------
	.section	.nv.constant0._ZN10layer_norm13ln_fwd_kernelINS_13Kernel_traitsI13__nv_bfloat16S2_fS2_fjLj768ELj1ELj4ELj1ELj16ENS_18Kernel_traits_baseILj768ES2_S2_fS2_fjLj128EEEEELb1ELb0ELb0ELb1EEEvNS_9FwdParamsE,"a",@progbits
	.sectionflags	@""
	.align	4
.nv.constant0._ZN10layer_norm13ln_fwd_kernelINS_13Kernel_traitsI13__nv_bfloat16S2_fS2_fjLj768ELj1ELj4ELj1ELj16ENS_18Kernel_traits_baseILj768ES2_S2_fS2_fjLj128EEEEELb1ELb0ELb0ELb1EEEvNS_9FwdParamsE:
	.zero		1128


//--------------------- .nv.constant0._ZN10layer_norm13ln_fwd_kernelINS_13Kernel_traitsI13__nv_bfloat16S2_fS2_fjLj768ELj1ELj4ELj1ELj16ENS_18Kernel_traits_baseILj768ES2_S2_fS2_fjLj128EEEEELb1ELb0ELb1ELb0EEEvNS_9FwdParamsE --------------------------
	.section	.nv.constant0._ZN10layer_norm13ln_fwd_kernelINS_13Kernel_traitsI13__nv_bfloat16S2_fS2_fjLj768ELj1ELj4ELj1ELj16ENS_18Kernel_traits_baseILj768ES2_S2_fS2_fjLj128EEEEELb1ELb0ELb1ELb0EEEvNS_9FwdParamsE,"a",@progbits
	.sectionflags	@""
	.align	4
.nv.constant0._ZN10layer_norm13ln_fwd_kernelINS_13Kernel_traitsI13__nv_bfloat16S2_fS2_fjLj768ELj1ELj4ELj1ELj16ENS_18Kernel_traits_baseILj768ES2_S2_fS2_fjLj128EEEEELb1ELb0ELb1ELb0EEEvNS_9FwdParamsE:
	.zero		1128


//--------------------- .nv.constant0._ZN10layer_norm13ln_fwd_kernelINS_13Kernel_traitsI13__nv_bfloat16S2_fS2_fjLj768ELj1ELj4ELj1ELj16ENS_18Kernel_traits_baseILj768ES2_S2_fS2_fjLj128EEEEELb1ELb0ELb1ELb1EEEvNS_9FwdParamsE --------------------------
	.section	.nv.constant0._ZN10layer_norm13ln_fwd_kernelINS_13Kernel_traitsI13__nv_bfloat16S2_fS2_fjLj768ELj1ELj4ELj1ELj16ENS_18Kernel_traits_baseILj768ES2_S2_fS2_fjLj128EEEEELb1ELb0ELb1ELb1EEEvNS_9FwdParamsE,"a",@progbits
	.sectionflags	@""
	.align	4
.nv.constant0._ZN10layer_norm13ln_fwd_kernelINS_13Kernel_traitsI13__nv_bfloat16S2_fS2_fjLj768ELj1ELj4ELj1ELj16ENS_18Kernel_traits_baseILj768ES2_S2_fS2_fjLj128EEEEELb1ELb0ELb1ELb1EEEvNS_9FwdParamsE:
	.zero		1128


//--------------------- .nv.constant0._ZN10layer_norm13ln_fwd_kernelINS_13Kernel_traitsI13__nv_bfloat16S2_fS2_fjLj768ELj1ELj4ELj1ELj16ENS_18Kernel_traits_baseILj768ES2_S2_fS2_fjLj128EEEEELb1ELb1ELb0ELb0EEEvNS_9FwdParamsE --------------------------
	.section	.nv.constant0._ZN10layer_norm13ln_fwd_kernelINS_13Kernel_traitsI13__nv_bfloat16S2_fS2_fjLj768ELj1ELj4ELj1ELj16ENS_18Kernel_traits_baseILj768ES2_S2_fS2_fjLj128EEEEELb1ELb1ELb0ELb0EEEvNS_9FwdParamsE,"a",@progbits
	.sectionflags	@""
	.align	4
.nv.constant0._ZN10layer_norm13ln_fwd_kernelINS_13Kernel_traitsI13__nv_bfloat16S2_fS2_fjLj768ELj1ELj4ELj1ELj16ENS_18Kernel_traits_baseILj768ES2_S2_fS2_fjLj128EEEEELb1ELb1ELb0ELb0EEEvNS_9FwdParamsE:
	.zero		1128


//--------------------- .nv.constant0._ZN10layer_norm13ln_fwd_kernelINS_13Kernel_traitsI13__nv_bfloat16S2_fS2_fjLj768ELj1ELj4ELj1ELj16ENS_18Kernel_traits_baseILj768ES2_S2_fS2_fjLj128EEEEELb1ELb1ELb0ELb1EEEvNS_9FwdParamsE --------------------------
	.section	.nv.constant0._ZN10layer_norm13ln_fwd_kernelINS_13Kernel_traitsI13__nv_bfloat16S2_fS2_fjLj768ELj1ELj4ELj1ELj16ENS_18Kernel_traits_baseILj768ES2_S2_fS2_fjLj128EEEEELb1ELb1ELb0ELb1EEEvNS_9FwdParamsE,"a",@progbits
	.sectionflags	@""
	.align	4
.nv.constant0._ZN10layer_norm13ln_fwd_kernelINS_13Kernel_traitsI13__nv_bfloat16S2_fS2_fjLj768ELj1ELj4ELj1ELj16ENS_18Kernel_traits_baseILj768ES2_S2_fS2_fjLj128EEEEELb1ELb1ELb0ELb1EEEvNS_9FwdParamsE:
	.zero		1128


//--------------------- .nv.constant0._ZN10layer_norm13ln_fwd_kernelINS_13Kernel_traitsI13__nv_bfloat16S2_fS2_fjLj768ELj1ELj4ELj1ELj16ENS_18Kernel_traits_baseILj768ES2_S2_fS2_fjLj128EEEEELb1ELb1ELb1ELb0EEEvNS_9FwdParamsE --------------------------
	.section	.nv.constant0._ZN10layer_norm13ln_fwd_kernelINS_13Kernel_traitsI13__nv_bfloat16S2_fS2_fjLj768ELj1ELj4ELj1ELj16ENS_18Kernel_traits_baseILj768ES2_S2_fS2_fjLj128EEEEELb1ELb1ELb1ELb0EEEvNS_9FwdParamsE,"a",@progbits
	.sectionflags	@""
	.align	4
.nv.constant0._ZN10layer_norm13ln_fwd_kernelINS_13Kernel_traitsI13__nv_bfloat16S2_fS2_fjLj768ELj1ELj4ELj1ELj16ENS_18Kernel_traits_baseILj768ES2_S2_fS2_fjLj128EEEEELb1ELb1ELb1ELb0EEEvNS_9FwdParamsE:
	.zero		1128


//--------------------- .nv.constant0._ZN10layer_norm13ln_fwd_kernelINS_13Kernel_traitsI13__nv_bfloat16S2_fS2_fjLj768ELj1ELj4ELj1ELj16ENS_18Kernel_traits_baseILj768ES2_S2_fS2_fjLj128EEEEELb1ELb1ELb1ELb1EEEvNS_9FwdParamsE --------------------------
	.section	.nv.constant0._ZN10layer_norm13ln_fwd_kernelINS_13Kernel_traitsI13__nv_bfloat16S2_fS2_fjLj768ELj1ELj4ELj1ELj16ENS_18Kernel_traits_baseILj768ES2_S2_fS2_fjLj128EEEEELb1ELb1ELb1ELb1EEEvNS_9FwdParamsE,"a",@progbits
	.sectionflags	@""
	.align	4
.nv.constant0._ZN10layer_norm13ln_fwd_kernelINS_13Kernel_traitsI13__nv_bfloat16S2_fS2_fjLj768ELj1ELj4ELj1ELj16ENS_18Kernel_traits_baseILj768ES2_S2_fS2_fjLj128EEEEELb1ELb1ELb1ELb1EEEvNS_9FwdParamsE:
	.zero		1128


//--------------------- .nv.constant0._ZN10layer_norm13ln_fwd_kernelINS_13Kernel_traitsIf13__nv_bfloat16fS2_fjLj768ELj1ELj4ELj1ELj16ENS_18Kernel_traits_baseILj768EfS2_fS2_fjLj128EEEEELb0ELb0ELb0ELb0EEEvNS_9FwdParamsE --------------------------
	.section	.nv.constant0._ZN10layer_norm13ln_fwd_kernelINS_13Kernel_traitsIf13__nv_bfloat16fS2_fjLj768ELj1ELj4ELj1ELj16ENS_18Kernel_traits_baseILj768EfS2_fS2_fjLj128EEEEELb0ELb0ELb0ELb0EEEvNS_9FwdParamsE,"a",@progbits
	.sectionflags	@""
	.align	4
.nv.constant0._ZN10layer_norm13ln_fwd_kernelINS_13Kernel_traitsIf13__nv_bfloat16fS2_fjLj768ELj1ELj4ELj1ELj16ENS_18Kernel_traits_baseILj768EfS2_fS2_fjLj128EEEEELb0ELb0ELb0ELb0EEEvNS_9FwdParamsE:
	.zero		1128


//--------------------- .nv.constant0._ZN10layer_norm13ln_fwd_kernelINS_13Kernel_traitsIf13__nv_bfloat16fS2_fjLj768ELj1ELj4ELj1ELj16ENS_18Kernel_traits_baseILj768EfS2_fS2_fjLj128EEEEELb0ELb0ELb0ELb1EEEvNS_9FwdParamsE --------------------------
	.section	.nv.constant0._ZN10layer_norm13ln_fwd_kernelINS_13Kernel_traitsIf13__nv_bfloat16fS2_fjLj768ELj1ELj4ELj1ELj16ENS_18Kernel_traits_baseILj768EfS2_fS2_fjLj128EEEEELb0ELb0ELb0ELb1EEEvNS_9FwdParamsE,"a",@progbits
	.sectionflags	@""
	.align	4
.nv.constant0._ZN10layer_norm13ln_fwd_kernelINS_13Kernel_traitsIf13__nv_bfloat16fS2_fjLj768ELj1ELj4ELj1ELj16ENS_18Kernel_traits_baseILj768EfS2_fS2_fjLj128EEEEELb0ELb0ELb0ELb1EEEvNS_9FwdParamsE:
	.zero		1128


//--------------------- .nv.constant0._ZN10layer_norm13ln_fwd_kernelINS_13Kernel_traitsIf13__nv_bfloat16fS2_fjLj768ELj1ELj4ELj1ELj16ENS_18Kernel_traits_baseILj768EfS2_fS2_fjLj128EEEEELb0ELb0ELb1ELb0EEEvNS_9FwdParamsE --------------------------
	.section	.nv.constant0._ZN10layer_norm13ln_fwd_kernelINS_13Kernel_traitsIf13__nv_bfloat16fS2_fjLj768ELj1ELj4ELj1ELj16ENS_18Kernel_traits_baseILj768EfS2_fS2_fjLj128EEEEELb0ELb0ELb1ELb0EEEvNS_9FwdParamsE,"a",@progbits
	.sectionflags	@""
	.align	4
.nv.constant0._ZN10layer_norm13ln_fwd_kernelINS_13Kernel_traitsIf13__nv_bfloat16fS2_fjLj768ELj1ELj4ELj1ELj16ENS_18Kernel_traits_baseILj768EfS2_fS2_fjLj128EEEEELb0ELb0ELb1ELb0EEEvNS_9FwdParamsE:
	.zero		1128


//--------------------- .nv.constant0._ZN10layer_norm13ln_fwd_kernelINS_13Kernel_traitsIf13__nv_bfloat16fS2_fjLj768ELj1ELj4ELj1ELj16ENS_18Kernel_traits_baseILj768EfS2_fS2_fjLj128EEEEELb0ELb0ELb1ELb1EEEvNS_9FwdParamsE --------------------------
	.section	.nv.constant0._ZN10layer_norm13ln_fwd_kernelINS_13Kernel_traitsIf13__nv_bfloat16fS2_fjLj768ELj1ELj4ELj1ELj16ENS_18Kernel_traits_baseILj768EfS2_fS2_fjLj128EEEEELb0ELb0ELb1ELb1EEEvNS_9FwdParamsE,"a",@progbits
	.sectionflags	@""
	.align	4
.nv.constant0._ZN10layer_norm13ln_fwd_kernelINS_13Kernel_traitsIf13__nv_bfloat16fS2_fjLj768ELj1ELj4ELj1ELj16ENS_18Kernel_traits_baseILj768EfS2_fS2_fjLj128EEEEELb0ELb0ELb1ELb1EEEvNS_9FwdParamsE:
	.zero		1128


//--------------------- .nv.constant0._ZN10layer_norm13ln_fwd_kernelINS_13Kernel_traitsIf13__nv_bfloat16fS2_fjLj768ELj1ELj4ELj1ELj16ENS_18Kernel_traits_baseILj768EfS2_fS2_fjLj128EEEEELb0ELb1ELb0ELb0EEEvNS_9FwdParamsE --------------------------
	.section	.nv.constant0._ZN10layer_norm13ln_fwd_kernelINS_13Kernel_traitsIf13__nv_bfloat16fS2_fjLj768ELj1ELj4ELj1ELj16ENS_18Kernel_traits_baseILj768EfS2_fS2_fjLj128EEEEELb0ELb1ELb0ELb0EEEvNS_9FwdParamsE,"a",@progbits
	.sectionflags	@""
	.align	4
.nv.constant0._ZN10layer_norm13ln_fwd_kernelINS_13Kernel_traitsIf13__nv_bfloat16fS2_fjLj768ELj1ELj4ELj1ELj16ENS_18Kernel_traits_baseILj768EfS2_fS2_fjLj128EEEEELb0ELb1ELb0ELb0EEEvNS_9FwdParamsE:
	.zero		1128


//--------------------- .nv.constant0._ZN10layer_norm13ln_fwd_kernelINS_13Kernel_traitsIf13__nv_bfloat16fS2_fjLj768ELj1ELj4ELj1ELj16ENS_18Kernel_traits_baseILj768EfS2_fS2_fjLj128EEEEELb0ELb1ELb0ELb1EEEvNS_9FwdParamsE --------------------------
	.section	.nv.constant0._ZN10layer_norm13ln_fwd_kernelINS_13Kernel_traitsIf13__nv_bfloat16fS2_fjLj768ELj1ELj4ELj1ELj16ENS_18Kernel_traits_baseILj768EfS2_fS2_fjLj128EEEEELb0ELb1ELb0ELb1EEEvNS_9FwdParamsE,"a",@progbits
	.sectionflags	@""
	.align	4
.nv.constant0._ZN10layer_norm13ln_fwd_kernelINS_13Kernel_traitsIf13__nv_bfloat16fS2_fjLj768ELj1ELj4ELj1ELj16ENS_18Kernel_traits_baseILj768EfS2_fS2_fjLj128EEEEELb0ELb1ELb0ELb1EEEvNS_9FwdParamsE:
	.zero		1128


//--------------------- .nv.constant0._ZN10layer_norm13ln_fwd_kernelINS_13Kernel_traitsIf13__nv_bfloat16fS2_fjLj768ELj1ELj4ELj1ELj16ENS_18Kernel_traits_baseILj768EfS2_fS2_fjLj128EEEEELb0ELb1ELb1ELb0EEEvNS_9FwdParamsE --------------------------
	.section	.nv.constant0._ZN10layer_norm13ln_fwd_kernelINS_13Kernel_traitsIf13__nv_bfloat16fS2_fjLj768ELj1ELj4ELj1ELj16ENS_18Kernel_traits_baseILj768EfS2_fS2_fjLj128EEEEELb0ELb1ELb1ELb0EEEvNS_9FwdParamsE,"a",@progbits
	.sectionflags	@""
	.align	4
.nv.constant0._ZN10layer_norm13ln_fwd_kernelINS_13Kernel_traitsIf13__nv_bfloat16fS2_fjLj768ELj1ELj4ELj1ELj16ENS_18Kernel_traits_baseILj768EfS2_fS2_fjLj128EEEEELb0ELb1ELb1ELb0EEEvNS_9FwdParamsE:
	.zero		1128


//--------------------- .nv.constant0._ZN10layer_norm13ln_fwd_kernelINS_13Kernel_traitsIf13__nv_bfloat16fS2_fjLj768ELj1ELj4ELj1ELj16ENS_18Kernel_traits_baseILj768EfS2_fS2_fjLj128EEEEELb0ELb1ELb1ELb1EEEvNS_9FwdParamsE --------------------------
	.section	.nv.constant0._ZN10layer_norm13ln_fwd_kernelINS_13Kernel_traitsIf13__nv_bfloat16fS2_fjLj768ELj1ELj4ELj1ELj16ENS_18Kernel_traits_baseILj768EfS2_fS2_fjLj128EEEEELb0ELb1ELb1ELb1EEEvNS_9FwdParamsE,"a",@progbits
	.sectionflags	@""
	.align	4
.nv.constant0._ZN10layer_norm13ln_fwd_kernelINS_13Kernel_traitsIf13__nv_bfloat16fS2_fjLj768ELj1ELj4ELj1ELj16ENS_18Kernel_traits_baseILj768EfS2_fS2_fjLj128EEEEELb0ELb1ELb1ELb1EEEvNS_9FwdParamsE:
	.zero		1128


//--------------------- .nv.constant0._ZN10layer_norm13ln_fwd_kernelINS_13Kernel_traitsIf13__nv_bfloat16fS2_fjLj768ELj1ELj4ELj1ELj16ENS_18Kernel_traits_baseILj768EfS2_fS2_fjLj128EEEEELb1ELb0ELb0ELb0EEEvNS_9FwdParamsE --------------------------
	.section	.nv.constant0._ZN10layer_norm13ln_fwd_kernelINS_13Kernel_traitsIf13__nv_bfloat16fS2_fjLj768ELj1ELj4ELj1ELj16ENS_18Kernel_traits_baseILj768EfS2_fS2_fjLj128EEEEELb1ELb0ELb0ELb0EEEvNS_9FwdParamsE,"a",@progbits
	.sectionflags	@""
	.align	4
.nv.constant0._ZN10layer_norm13ln_fwd_kernelINS_13Kernel_traitsIf13__nv_bfloat16fS2_fjLj768ELj1ELj4ELj1ELj16ENS_18Kernel_traits_baseILj768EfS2_fS2_fjLj128EEEEELb1ELb0ELb0ELb0EEEvNS_9FwdParamsE:
	.zero		1128


//--------------------- .nv.constant0._ZN10layer_norm13ln_fwd_kernelINS_13Kernel_traitsIf13__nv_bfloat16fS2_fjLj768ELj1ELj4ELj1ELj16ENS_18Kernel_traits_baseILj768EfS2_fS2_fjLj128EEEEELb1ELb0ELb0ELb1EEEvNS_9FwdParamsE --------------------------
	.section	.nv.constant0._ZN10layer_norm13ln_fwd_kernelINS_13Kernel_traitsIf13__nv_bfloat16fS2_fjLj768ELj1ELj4ELj1ELj16ENS_18Kernel_traits_baseILj768EfS2_fS2_fjLj128EEEEELb1ELb0ELb0ELb1EEEvNS_9FwdParamsE,"a",@progbits
	.sectionflags	@""
	.align	4
.nv.constant0._ZN10layer_norm13ln_fwd_kernelINS_13Kernel_traitsIf13__nv_bfloat16fS2_fjLj768ELj1ELj4ELj1ELj16ENS_18Kernel_traits_baseILj768EfS2_fS2_fjLj128EEEEELb1ELb0ELb0ELb1EEEvNS_9FwdParamsE:
	.zero		1128


//--------------------- .nv.constant0._ZN10layer_norm13ln_fwd_kernelINS_13Kernel_traitsIf13__nv_bfloat16fS2_fjLj768ELj1ELj4ELj1ELj16ENS_18Kernel_traits_baseILj768EfS2_fS2_fjLj128EEEEELb1ELb0ELb1ELb0EEEvNS_9FwdParamsE --------------------------
	.section	.nv.constant0._ZN10layer_norm13ln_fwd_kernelINS_13Kernel_traitsIf13__nv_bfloat16fS2_fjLj768ELj1ELj4ELj1ELj16ENS_18Kernel_traits_baseILj768EfS2_fS2_fjLj128EEEEELb1ELb0ELb1ELb0EEEvNS_9FwdParamsE,"a",@progbits
	.sectionflags	@""
	.align	4
.nv.constant0._ZN10layer_norm13ln_fwd_kernelINS_13Kernel_traitsIf13__nv_bfloat16fS2_fjLj768ELj1ELj4ELj1ELj16ENS_18Kernel_traits_baseILj768EfS2_fS2_fjLj128EEEEELb1ELb0ELb1ELb0EEEvNS_9FwdParamsE:
	.zero		1128


//--------------------- .nv.constant0._ZN10layer_norm13ln_fwd_kernelINS_13Kernel_traitsIf13__nv_bfloat16fS2_fjLj768ELj1ELj4ELj1ELj16ENS_18Kernel_traits_baseILj768EfS2_fS2_fjLj128EEEEELb1ELb0ELb1ELb1EEEvNS_9FwdParamsE --------------------------
	.section	.nv.constant0._ZN10layer_norm13ln_fwd_kernelINS_13Kernel_traitsIf13__nv_bfloat16fS2_fjLj768ELj1ELj4ELj1ELj16ENS_18Kernel_traits_baseILj768EfS2_fS2_fjLj128EEEEELb1ELb0ELb1ELb1EEEvNS_9FwdParamsE,"a",@progbits
	.sectionflags	@""
	.align	4
.nv.constant0._ZN10layer_norm13ln_fwd_kernelINS_13Kernel_traitsIf13__nv_bfloat16fS2_fjLj768ELj1ELj4ELj1ELj16ENS_18Kernel_traits_baseILj768EfS2_fS2_fjLj128EEEEELb1ELb0ELb1ELb1EEEvNS_9FwdParamsE:
	.zero		1128


//--------------------- .nv.constant0._ZN10layer_norm13ln_fwd_kernelINS_13Kernel_traitsIf13__nv_bfloat16fS2_fjLj768ELj1ELj4ELj1ELj16ENS_18Kernel_traits_baseILj768EfS2_fS2_fjLj128EEEEELb1ELb1ELb0ELb0EEEvNS_9FwdParamsE --------------------------
	.section	.nv.constant0._ZN10layer_norm13ln_fwd_kernelINS_13Kernel_traitsIf13__nv_bfloat16fS2_fjLj768ELj1ELj4ELj1ELj16ENS_18Kernel_traits_baseILj768EfS2_fS2_fjLj128EEEEELb1ELb1ELb0ELb0EEEvNS_9FwdParamsE,"a",@progbits
	.sectionflags	@""
	.align	4
.nv.constant0._ZN10layer_norm13ln_fwd_kernelINS_13Kernel_traitsIf13__nv_bfloat16fS2_fjLj768ELj1ELj4ELj1ELj16ENS_18Kernel_traits_baseILj768EfS2_fS2_fjLj128EEEEELb1ELb1ELb0ELb0EEEvNS_9FwdParamsE:
	.zero		1128


//--------------------- .nv.constant0._ZN10layer_norm13ln_fwd_kernelINS_13Kernel_traitsIf13__nv_bfloat16fS2_fjLj768ELj1ELj4ELj1ELj16ENS_18Kernel_traits_baseILj768EfS2_fS2_fjLj128EEEEELb1ELb1ELb0ELb1EEEvNS_9FwdParamsE --------------------------
	.section	.nv.constant0._ZN10layer_norm13ln_fwd_kernelINS_13Kernel_traitsIf13__nv_bfloat16fS2_fjLj768ELj1ELj4ELj1ELj16ENS_18Kernel_traits_baseILj768EfS2_fS2_fjLj128EEEEELb1ELb1ELb0ELb1EEEvNS_9FwdParamsE,"a",@progbits
	.sectionflags	@""
	.align	4
.nv.constant0._ZN10layer_norm13ln_fwd_kernelINS_13Kernel_traitsIf13__nv_bfloat16fS2_fjLj768ELj1ELj4ELj1ELj16ENS_18Kernel_traits_baseILj768EfS2_fS2_fjLj128EEEEELb1ELb1ELb0ELb1EEEvNS_9FwdParamsE:
	.zero		1128


//--------------------- .nv.constant0._ZN10layer_norm13ln_fwd_kernelINS_13Kernel_traitsIf13__nv_bfloat16fS2_fjLj768ELj1ELj4ELj1ELj16ENS_18Kernel_traits_baseILj768EfS2_fS2_fjLj128EEEEELb1ELb1ELb1ELb0EEEvNS_9FwdParamsE --------------------------
	.section	.nv.constant0._ZN10layer_norm13ln_fwd_kernelINS_13Kernel_traitsIf13__nv_bfloat16fS2_fjLj768ELj1ELj4ELj1ELj16ENS_18Kernel_traits_baseILj768EfS2_fS2_fjLj128EEEEELb1ELb1ELb1ELb0EEEvNS_9FwdParamsE,"a",@progbits
	.sectionflags	@""
	.align	4
.nv.constant0._ZN10layer_norm13ln_fwd_kernelINS_13Kernel_traitsIf13__nv_bfloat16fS2_fjLj768ELj1ELj4ELj1ELj16ENS_18Kernel_traits_baseILj768EfS2_fS2_fjLj128EEEEELb1ELb1ELb1ELb0EEEvNS_9FwdParamsE:
	.zero		1128


//--------------------- .nv.constant0._ZN10layer_norm13ln_fwd_kernelINS_13Kernel_traitsIf13__nv_bfloat16fS2_fjLj768ELj1ELj4ELj1ELj16ENS_18Kernel_traits_baseILj768EfS2_fS2_fjLj128EEEEELb1ELb1ELb1ELb1EEEvNS_9FwdParamsE --------------------------
	.section	.nv.constant0._ZN10layer_norm13ln_fwd_kernelINS_13Kernel_traitsIf13__nv_bfloat16fS2_fjLj768ELj1ELj4ELj1ELj16ENS_18Kernel_traits_baseILj768EfS2_fS2_fjLj128EEEEELb1ELb1ELb1ELb1EEEvNS_9FwdParamsE,"a",@progbits
	.sectionflags	@""
	.align	4
.nv.constant0._ZN10layer_norm13ln_fwd_kernelINS_13Kernel_traitsIf13__nv_bfloat16fS2_fjLj768ELj1ELj4ELj1ELj16ENS_18Kernel_traits_baseILj768EfS2_fS2_fjLj128EEEEELb1ELb1ELb1ELb1EEEvNS_9FwdParamsE:
	.zero		1128


//--------------------- .nv.constant0._ZN10layer_norm13ln_fwd_kernelINS_13Kernel_traitsIf6__halfS2_S2_fjLj768ELj1ELj4ELj1ELj16ENS_18Kernel_traits_baseILj768EfS2_S2_S2_fjLj128EEEEELb0ELb0ELb0ELb0EEEvNS_9FwdParamsE --------------------------
	.section	.nv.constant0._ZN10layer_norm13ln_fwd_kernelINS_13Kernel_traitsIf6__halfS2_S2_fjLj768ELj1ELj4ELj1ELj16ENS_18Kernel_traits_baseILj768EfS2_S2_S2_fjLj128EEEEELb0ELb0ELb0ELb0EEEvNS_9FwdParamsE,"a",@progbits
	.sectionflags	@""
	.align	4
.nv.constant0._ZN10layer_norm13ln_fwd_kernelINS_13Kernel_traitsIf6__halfS2_S2_fjLj768ELj1ELj4ELj1ELj16ENS_18Kernel_traits_baseILj768EfS2_S2_S2_fjLj128EEEEELb0ELb0ELb0ELb0EEEvNS_9FwdParamsE:
	.zero		1128


//--------------------- .nv.constant0._ZN10layer_norm13ln_fwd_kernelINS_13Kernel_traitsIf6__halfS2_S2_fjLj768ELj1ELj4ELj1ELj16ENS_18Kernel_traits_baseILj768EfS2_S2_S2_fjLj128EEEEELb0ELb0ELb0ELb1EEEvNS_9FwdParamsE --------------------------
	.section	.nv.constant0._ZN10layer_norm13ln_fwd_kernelINS_13Kernel_traitsIf6__halfS2_S2_fjLj768ELj1ELj4ELj1ELj16ENS_18Kernel_traits_baseILj768EfS2_S2_S2_fjLj128EEEEELb0ELb0ELb0ELb1EEEvNS_9FwdParamsE,"a",@progbits
	.sectionflags	@""
	.align	4
.nv.constant0._ZN10layer_norm13ln_fwd_kernelINS_13Kernel_traitsIf6__halfS2_S2_fjLj768ELj1ELj4ELj1ELj16ENS_18Kernel_traits_baseILj768EfS2_S2_S2_fjLj128EEEEELb0ELb0ELb0ELb1EEEvNS_9FwdParamsE:
	.zero		1128


//--------------------- .nv.constant0._ZN10layer_norm13ln_fwd_kernelINS_13Kernel_traitsIf6__halfS2_S2_fjLj768ELj1ELj4ELj1ELj16ENS_18Kernel_traits_baseILj768EfS2_S2_S2_fjLj128EEEEELb0ELb0ELb1ELb0EEEvNS_9FwdParamsE --------------------------
	.section	.nv.constant0._ZN10layer_norm13ln_fwd_kernelINS_13Kernel_traitsIf6__halfS2_S2_fjLj768ELj1ELj4ELj1ELj16ENS_18Kernel_traits_baseILj768EfS2_S2_S2_fjLj128EEEEELb0ELb0ELb1ELb0EEEvNS_9FwdParamsE,"a",@progbits
	.sectionflags	@""
	.align	4
.nv.constant0._ZN10layer_norm13ln_fwd_kernelINS_13Kernel_traitsIf6__halfS2_S2_fjLj768ELj1ELj4ELj1ELj16ENS_18Kernel_traits_baseILj768EfS2_S2_S2_fjLj128EEEEELb0ELb0ELb1ELb0EEEvNS_9FwdParamsE:
	.zero		1128


//--------------------- .nv.constant0._ZN10layer_norm13ln_fwd_kernelINS_13Kernel_traitsIf6__halfS2_S2_fjLj768ELj1ELj4ELj1ELj16ENS_18Kernel_traits_baseILj768EfS2_S2_S2_fjLj128EEEEELb0ELb0ELb1ELb1EEEvNS_9FwdParamsE --------------------------
	.section	.nv.constant0._ZN10layer_norm13ln_fwd_kernelINS_13Kernel_traitsIf6__halfS2_S2_fjLj768ELj1ELj4ELj1ELj16ENS_18Kernel_traits_baseILj768EfS2_S2_S2_fjLj128EEEEELb0ELb0ELb1ELb1EEEvNS_9FwdParamsE,"a",@progbits
	.sectionflags	@""
	.align	4
.nv.constant0._ZN10layer_norm13ln_fwd_kernelINS_13Kernel_traitsIf6__halfS2_S2_fjLj768ELj1ELj4ELj1ELj16ENS_18Kernel_traits_baseILj768EfS2_S2_S2_fjLj128EEEEELb0ELb0ELb1ELb1EEEvNS_9FwdParamsE:
	.zero		1128


//--------------------- .nv.constant0._ZN10layer_norm13ln_fwd_kernelINS_13Kernel_traitsIf6__halfS2_S2_fjLj768ELj1ELj4ELj1ELj16ENS_18Kernel_traits_baseILj768EfS2_S2_S2_fjLj128EEEEELb0ELb1ELb0ELb0EEEvNS_9FwdParamsE --------------------------
	.section	.nv.constant0._ZN10layer_norm13ln_fwd_kernelINS_13Kernel_traitsIf6__halfS2_S2_fjLj768ELj1ELj4ELj1ELj16ENS_18Kernel_traits_baseILj768EfS2_S2_S2_fjLj128EEEEELb0ELb1ELb0ELb0EEEvNS_9FwdParamsE,"a",@progbits
	.sectionflags	@""
	.align	4
.nv.constant0._ZN10layer_norm13ln_fwd_kernelINS_13Kernel_traitsIf6__halfS2_S2_fjLj768ELj1ELj4ELj1ELj16ENS_18Kernel_traits_baseILj768EfS2_S2_S2_fjLj128EEEEELb0ELb1ELb0ELb0EEEvNS_9FwdParamsE:
	.zero		1128


//--------------------- .nv.constant0._ZN10layer_norm13ln_fwd_kernelINS_13Kernel_traitsIf6__halfS2_S2_fjLj768ELj1ELj4ELj1ELj16ENS_18Kernel_traits_baseILj768EfS2_S2_S2_fjLj128EEEEELb0ELb1ELb0ELb1EEEvNS_9FwdParamsE --------------------------
	.section	.nv.constant0._ZN10layer_norm13ln_fwd_kernelINS_13Kernel_traitsIf6__halfS2_S2_fjLj768ELj1ELj4ELj1ELj16ENS_18Kernel_traits_baseILj768EfS2_S2_S2_fjLj128EEEEELb0ELb1ELb0ELb1EEEvNS_9FwdParamsE,"a",@progbits
	.sectionflags	@""
	.align	4
.nv.constant0._ZN10layer_norm13ln_fwd_kernelINS_13Kernel_traitsIf6__halfS2_S2_fjLj768ELj1ELj4ELj1ELj16ENS_18Kernel_traits_baseILj768EfS2_S2_S2_fjLj128EEEEELb0ELb1ELb0ELb1EEEvNS_9FwdParamsE:
	.zero		1128


//--------------------- .nv.constant0._ZN10layer_norm13ln_fwd_kernelINS_13Kernel_traitsIf6__halfS2_S2_fjLj768ELj1ELj4ELj1ELj16ENS_18Kernel_traits_baseILj768EfS2_S2_S2_fjLj128EEEEELb0ELb1ELb1ELb0EEEvNS_9FwdParamsE --------------------------
	.section	.nv.constant0._ZN10layer_norm13ln_fwd_kernelINS_13Kernel_traitsIf6__halfS2_S2_fjLj768ELj1ELj4ELj1ELj16ENS_18Kernel_traits_baseILj768EfS2_S2_S2_fjLj128EEEEELb0ELb1ELb1ELb0EEEvNS_9FwdParamsE,"a",@progbits
	.sectionflags	@""
	.align	4
.nv.constant0._ZN10layer_norm13ln_fwd_kernelINS_13Kernel_traitsIf6__halfS2_S2_fjLj768ELj1ELj4ELj1ELj16ENS_18Kernel_traits_baseILj768EfS2_S2_S2_fjLj128EEEEELb0ELb1ELb1ELb0EEEvNS_9FwdParamsE:
	.zero		1128


//--------------------- .nv.constant0._ZN10layer_norm13ln_fwd_kernelINS_13Kernel_traitsIf6__halfS2_S2_fjLj768ELj1ELj4ELj1ELj16ENS_18Kernel_traits_baseILj768EfS2_S2_S2_fjLj128EEEEELb0ELb1ELb1ELb1EEEvNS_9FwdParamsE --------------------------
	.section	.nv.constant0._ZN10layer_norm13ln_fwd_kernelINS_13Kernel_traitsIf6__halfS2_S2_fjLj768ELj1ELj4ELj1ELj16ENS_18Kernel_traits_baseILj768EfS2_S2_S2_fjLj128EEEEELb0ELb1ELb1ELb1EEEvNS_9FwdParamsE,"a",@progbits
	.sectionflags	@""
	.align	4
.nv.constant0._ZN10layer_norm13ln_fwd_kernelINS_13Kernel_traitsIf6__halfS2_S2_fjLj768ELj1ELj4ELj1ELj16ENS_18Kernel_traits_baseILj768EfS2_S2_S2_fjLj128EEEEELb0ELb1ELb1ELb1EEEvNS_9FwdParamsE:
	.zero		1128


//--------------------- .nv.constant0._ZN10layer_norm13ln_fwd_kernelINS_13Kernel_traitsIf6__halfS2_S2_fjLj768ELj1ELj4ELj1ELj16ENS_18Kernel_traits_baseILj768EfS2_S2_S2_fjLj128EEEEELb1ELb0ELb0ELb0EEEvNS_9FwdParamsE --------------------------
	.section	.nv.constant0._ZN10layer_norm13ln_fwd_kernelINS_13Kernel_traitsIf6__halfS2_S2_fjLj768ELj1ELj4ELj1ELj16ENS_18Kernel_traits_baseILj768EfS2_S2_S2_fjLj128EEEEELb1ELb0ELb0ELb0EEEvNS_9FwdParamsE,"a",@progbits
	.sectionflags	@""
	.align	4
.nv.constant0._ZN10layer_norm13ln_fwd_kernelINS_13Kernel_traitsIf6__halfS2_S2_fjLj768ELj1ELj4ELj1ELj16ENS_18Kernel_traits_baseILj768EfS2_S2_S2_fjLj128EEEEELb1ELb0ELb0ELb0EEEvNS_9FwdParamsE:
	.zero		1128


//--------------------- .nv.constant0._ZN10layer_norm13ln_fwd_kernelINS_13Kernel_traitsIf6__halfS2_S2_fjLj768ELj1ELj4ELj1ELj16ENS_18Kernel_traits_baseILj768EfS2_S2_S2_fjLj128EEEEELb1ELb0ELb0ELb1EEEvNS_9FwdParamsE --------------------------
	.section	.nv.constant0._ZN10layer_norm13ln_fwd_kernelINS_13Kernel_traitsIf6__halfS2_S2_fjLj768ELj1ELj4ELj1ELj16ENS_18Kernel_traits_baseILj768EfS2_S2_S2_fjLj128EEEEELb1ELb0ELb0ELb1EEEvNS_9FwdParamsE,"a",@progbits
	.sectionflags	@""
	.align	4
.nv.constant0._ZN10layer_norm13ln_fwd_kernelINS_13Kernel_traitsIf6__halfS2_S2_fjLj768ELj1ELj4ELj1ELj16ENS_18Kernel_traits_baseILj768EfS2_S2_S2_fjLj128EEEEELb1ELb0ELb0ELb1EEEvNS_9FwdParamsE:
	.zero		1128


//--------------------- .nv.constant0._ZN10layer_norm13ln_fwd_kernelINS_13Kernel_traitsIf6__halfS2_S2_fjLj768ELj1ELj4ELj1ELj16ENS_18Kernel_traits_baseILj768EfS2_S2_S2_fjLj128EEEEELb1ELb0ELb1ELb0EEEvNS_9FwdParamsE --------------------------
	.section	.nv.constant0._ZN10layer_norm13ln_fwd_kernelINS_13Kernel_traitsIf6__halfS2_S2_fjLj768ELj1ELj4ELj1ELj16ENS_18Kernel_traits_baseILj768EfS2_S2_S2_fjLj128EEEEELb1ELb0ELb1ELb0EEEvNS_9FwdParamsE,"a",@progbits
	.sectionflags	@""
	.align	4
.nv.constant0._ZN10layer_norm13ln_fwd_kernelINS_13Kernel_traitsIf6__halfS2_S2_fjLj768ELj1ELj4ELj1ELj16ENS_18Kernel_traits_baseILj768EfS2_S2_S2_fjLj128EEEEELb1ELb0ELb1ELb0EEEvNS_9FwdParamsE:
	.zero		1128


//--------------------- .nv.constant0._ZN10layer_norm13ln_fwd_kernelINS_13Kernel_traitsIf6__halfS2_S2_fjLj768ELj1ELj4ELj1ELj16ENS_18Kernel_traits_baseILj768EfS2_S2_S2_fjLj128EEEEELb1ELb0ELb1ELb1EEEvNS_9FwdParamsE --------------------------
	.section	.nv.constant0._ZN10layer_norm13ln_fwd_kernelINS_13Kernel_traitsIf6__halfS2_S2_fjLj768ELj1ELj4ELj1ELj16ENS_18Kernel_traits_baseILj768EfS2_S2_S2_fjLj128EEEEELb1ELb0ELb1ELb1EEEvNS_9FwdParamsE,"a",@progbits
	.sectionflags	@""
	.align	4
.nv.constant0._ZN10layer_norm13ln_fwd_kernelINS_13Kernel_traitsIf6__halfS2_S2_fjLj768ELj1ELj4ELj1ELj16ENS_18Kernel_traits_baseILj768EfS2_S2_S2_fjLj128EEEEELb1ELb0ELb1ELb1EEEvNS_9FwdParamsE:
	.zero		1128


//--------------------- .nv.constant0._ZN10layer_norm13ln_fwd_kernelINS_13Kernel_traitsIf6__halfS2_S2_fjLj768ELj1ELj4ELj1ELj16ENS_18Kernel_traits_baseILj768EfS2_S2_S2_fjLj128EEEEELb1ELb1ELb0ELb0EEEvNS_9FwdParamsE --------------------------
	.section	.nv.constant0._ZN10layer_norm13ln_fwd_kernelINS_13Kernel_traitsIf6__halfS2_S2_fjLj768ELj1ELj4ELj1ELj16ENS_18Kernel_traits_baseILj768EfS2_S2_S2_fjLj128EEEEELb1ELb1ELb0ELb0EEEvNS_9FwdParamsE,"a",@progbits
	.sectionflags	@""
	.align	4
.nv.constant0._ZN10layer_norm13ln_fwd_kernelINS_13Kernel_traitsIf6__halfS2_S2_fjLj768ELj1ELj4ELj1ELj16ENS_18Kernel_traits_baseILj768EfS2_S2_S2_fjLj128EEEEELb1ELb1ELb0ELb0EEEvNS_9FwdParamsE:
	.zero		1128


//--------------------- .nv.constant0._ZN10layer_norm13ln_fwd_kernelINS_13Kernel_traitsIf6__halfS2_S2_fjLj768ELj1ELj4ELj1ELj16ENS_18Kernel_traits_baseILj768EfS2_S2_S2_fjLj128EEEEELb1ELb1ELb0ELb1EEEvNS_9FwdParamsE --------------------------
	.section	.nv.constant0._ZN10layer_norm13ln_fwd_kernelINS_13Kernel_traitsIf6__halfS2_S2_fjLj768ELj1ELj4ELj1ELj16ENS_18Kernel_traits_baseILj768EfS2_S2_S2_fjLj128EEEEELb1ELb1ELb0ELb1EEEvNS_9FwdParamsE,"a",@progbits
	.sectionflags	@""
	.align	4
.nv.constant0._ZN10layer_norm13ln_fwd_kernelINS_13Kernel_traitsIf6__halfS2_S2_fjLj768ELj1ELj4ELj1ELj16ENS_18Kernel_traits_baseILj768EfS2_S2_S2_fjLj128EEEEELb1ELb1ELb0ELb1EEEvNS_9FwdParamsE:
	.zero		1128


//--------------------- .nv.constant0._ZN10layer_norm13ln_fwd_kernelINS_13Kernel_traitsIf6__halfS2_S2_fjLj768ELj1ELj4ELj1ELj16ENS_18Kernel_traits_baseILj768EfS2_S2_S2_fjLj128EEEEELb1ELb1ELb1ELb0EEEvNS_9FwdParamsE --------------------------
	.section	.nv.constant0._ZN10layer_norm13ln_fwd_kernelINS_13Kernel_traitsIf6__halfS2_S2_fjLj768ELj1ELj4ELj1ELj16ENS_18Kernel_traits_baseILj768EfS2_S2_S2_fjLj128EEEEELb1ELb1ELb1ELb0EEEvNS_9FwdParamsE,"a",@progbits
	.sectionflags	@""
	.align	4
.nv.constant0._ZN10layer_norm13ln_fwd_kernelINS_13Kernel_traitsIf6__halfS2_S2_fjLj768ELj1ELj4ELj1ELj16ENS_18Kernel_traits_baseILj768EfS2_S2_S2_fjLj128EEEEELb1ELb1ELb1ELb0EEEvNS_9FwdParamsE:
	.zero		1128


//--------------------- .nv.constant0._ZN10layer_norm13ln_fwd_kernelINS_13Kernel_traitsIf6__halfS2_S2_fjLj768ELj1ELj4ELj1ELj16ENS_18Kernel_traits_baseILj768EfS2_S2_S2_fjLj128EEEEELb1ELb1ELb1ELb1EEEvNS_9FwdParamsE --------------------------
	.section	.nv.constant0._ZN10layer_norm13ln_fwd_kernelINS_13Kernel_traitsIf6__halfS2_S2_fjLj768ELj1ELj4ELj1ELj16ENS_18Kernel_traits_baseILj768EfS2_S2_S2_fjLj128EEEEELb1ELb1ELb1ELb1EEEvNS_9FwdParamsE,"a",@progbits
	.sectionflags	@""
	.align	4
.nv.constant0._ZN10layer_norm13ln_fwd_kernelINS_13Kernel_traitsIf6__halfS2_S2_fjLj768ELj1ELj4ELj1ELj16ENS_18Kernel_traits_baseILj768EfS2_S2_S2_fjLj128EEEEELb1ELb1ELb1ELb1EEEvNS_9FwdParamsE:
	.zero		1128


//--------------------- .nv.constant0._ZN10layer_norm13ln_fwd_kernelINS_13Kernel_traitsI6__halfS2_fS2_fjLj768ELj1ELj4ELj1ELj16ENS_18Kernel_traits_baseILj768ES2_S2_fS2_fjLj128EEEEELb0ELb0ELb0ELb0EEEvNS_9FwdParamsE --------------------------
	.section	.nv.constant0._ZN10layer_norm13ln_fwd_kernelINS_13Kernel_traitsI6__halfS2_fS2_fjLj768ELj1ELj4ELj1ELj16ENS_18Kernel_traits_baseILj768ES2_S2_fS2_fjLj128EEEEELb0ELb0ELb0ELb0EEEvNS_9FwdParamsE,"a",@progbits
	.sectionflags	@""
	.align	4
.nv.constant0._ZN10layer_norm13ln_fwd_kernelINS_13Kernel_traitsI6__halfS2_fS2_fjLj768ELj1ELj4ELj1ELj16ENS_18Kernel_traits_baseILj768ES2_S2_fS2_fjLj128EEEEELb0ELb0ELb0ELb0EEEvNS_9FwdParamsE:
	.zero		1128


//--------------------- .nv.constant0._ZN10layer_norm13ln_fwd_kernelINS_13Kernel_traitsI6__halfS2_fS2_fjLj768ELj1ELj4ELj1ELj16ENS_18Kernel_traits_baseILj768ES2_S2_fS2_fjLj128EEEEELb0ELb0ELb0ELb1EEEvNS_9FwdParamsE --------------------------
	.section	.nv.constant0._ZN10layer_norm13ln_fwd_kernelINS_13Kernel_traitsI6__halfS2_fS2_fjLj768ELj1ELj4ELj1ELj16ENS_18Kernel_traits_baseILj768ES2_S2_fS2_fjLj128EEEEELb0ELb0ELb0ELb1EEEvNS_9FwdParamsE,"a",@progbits
	.sectionflags	@""
	.align	4
.nv.constant0._ZN10layer_norm13ln_fwd_kernelINS_13Kernel_traitsI6__halfS2_fS2_fjLj768ELj1ELj4ELj1ELj16ENS_18Kernel_traits_baseILj768ES2_S2_fS2_fjLj128EEEEELb0ELb0ELb0ELb1EEEvNS_9FwdParamsE:
	.zero		1128


//--------------------- .nv.constant0._ZN10layer_norm13ln_fwd_kernelINS_13Kernel_traitsI6__halfS2_fS2_fjLj768ELj1ELj4ELj1ELj16ENS_18Kernel_traits_baseILj768ES2_S2_fS2_fjLj128EEEEELb0ELb0ELb1ELb0EEEvNS_9FwdParamsE --------------------------
	.section	.nv.constant0._ZN10layer_norm13ln_fwd_kernelINS_13Kernel_traitsI6__halfS2_fS2_fjLj768ELj1ELj4ELj1ELj16ENS_18Kernel_traits_baseILj768ES2_S2_fS2_fjLj128EEEEELb0ELb0ELb1ELb0EEEvNS_9FwdParamsE,"a",@progbits
	.sectionflags	@""
	.align	4
.nv.constant0._ZN10layer_norm13ln_fwd_kernelINS_13Kernel_traitsI6__halfS2_fS2_fjLj768ELj1ELj4ELj1ELj16ENS_18Kernel_traits_baseILj768ES2_S2_fS2_fjLj128EEEEELb0ELb0ELb1ELb0EEEvNS_9FwdParamsE:
	.zero		1128


//--------------------- .nv.constant0._ZN10layer_norm13ln_fwd_kernelINS_13Kernel_traitsI6__halfS2_fS2_fjLj768ELj1ELj4ELj1ELj16ENS_18Kernel_traits_baseILj768ES2_S2_fS2_fjLj128EEEEELb0ELb0ELb1ELb1EEEvNS_9FwdParamsE --------------------------
	.section	.nv.constant0._ZN10layer_norm13ln_fwd_kernelINS_13Kernel_traitsI6__halfS2_fS2_fjLj768ELj1ELj4ELj1ELj16ENS_18Kernel_traits_baseILj768ES2_S2_fS2_fjLj128EEEEELb0ELb0ELb1ELb1EEEvNS_9FwdParamsE,"a",@progbits
	.sectionflags	@""
	.align	4
.nv.constant0._ZN10layer_norm13ln_fwd_kernelINS_13Kernel_traitsI6__halfS2_fS2_fjLj768ELj1ELj4ELj1ELj16ENS_18Kernel_traits_baseILj768ES2_S2_fS2_fjLj128EEEEELb0ELb0ELb1ELb1EEEvNS_9FwdParamsE:
	.zero		1128


//--------------------- .nv.constant0._ZN10layer_norm13ln_fwd_kernelINS_13Kernel_traitsI6__halfS2_fS2_fjLj768ELj1ELj4ELj1ELj16ENS_18Kernel_traits_baseILj768ES2_S2_fS2_fjLj128EEEEELb0ELb1ELb0ELb0EEEvNS_9FwdParamsE --------------------------
	.section	.nv.constant0._ZN10layer_norm13ln_fwd_kernelINS_13Kernel_traitsI6__halfS2_fS2_fjLj768ELj1ELj4ELj1ELj16ENS_18Kernel_traits_baseILj768ES2_S2_fS2_fjLj128EEEEELb0ELb1ELb0ELb0EEEvNS_9FwdParamsE,"a",@progbits
	.sectionflags	@""
	.align	4
.nv.constant0._ZN10layer_norm13ln_fwd_kernelINS_13Kernel_traitsI6__halfS2_fS2_fjLj768ELj1ELj4ELj1ELj16ENS_18Kernel_traits_baseILj768ES2_S2_fS2_fjLj128EEEEELb0ELb1ELb0ELb0EEEvNS_9FwdParamsE:
	.zero		1128


//--------------------- .nv.constant0._ZN10layer_norm13ln_fwd_kernelINS_13Kernel_traitsI6__halfS2_fS2_fjLj768ELj1ELj4ELj1ELj16ENS_18Kernel_traits_baseILj768ES2_S2_fS2_fjLj128EEEEELb0ELb1ELb0ELb1EEEvNS_9FwdParamsE --------------------------
	.section	.nv.constant0._ZN10layer_norm13ln_fwd_kernelINS_13Kernel_traitsI6__halfS2_fS2_fjLj768ELj1ELj4ELj1ELj16ENS_18Kernel_traits_baseILj768ES2_S2_fS2_fjLj128EEEEELb0ELb1ELb0ELb1EEEvNS_9FwdParamsE,"a",@progbits
	.sectionflags	@""
	.align	4
.nv.constant0._ZN10layer_norm13ln_fwd_kernelINS_13Kernel_traitsI6__halfS2_fS2_fjLj768ELj1ELj4ELj1ELj16ENS_18Kernel_traits_baseILj768ES2_S2_fS2_fjLj128EEEEELb0ELb1ELb0ELb1EEEvNS_9FwdParamsE:
	.zero		1128


//--------------------- .nv.constant0._ZN10layer_norm13ln_fwd_kernelINS_13Kernel_traitsI6__halfS2_fS2_fjLj768ELj1ELj4ELj1ELj16ENS_18Kernel_traits_baseILj768ES2_S2_fS2_fjLj128EEEEELb0ELb1ELb1ELb0EEEvNS_9FwdParamsE --------------------------
	.section	.nv.constant0._ZN10layer_norm13ln_fwd_kernelINS_13Kernel_traitsI6__halfS2_fS2_fjLj768ELj1ELj4ELj1ELj16ENS_18Kernel_traits_baseILj768ES2_S2_fS2_fjLj128EEEEELb0ELb1ELb1ELb0EEEvNS_9FwdParamsE,"a",@progbits
	.sectionflags	@""
	.align	4
.nv.constant0._ZN10layer_norm13ln_fwd_kernelINS_13Kernel_traitsI6__halfS2_fS2_fjLj768ELj1ELj4ELj1ELj16ENS_18Kernel_traits_baseILj768ES2_S2_fS2_fjLj128EEEEELb0ELb1ELb1ELb0EEEvNS_9FwdParamsE:
	.zero		1128


//--------------------- .nv.constant0._ZN10layer_norm13ln_fwd_kernelINS_13Kernel_traitsI6__halfS2_fS2_fjLj768ELj1ELj4ELj1ELj16ENS_18Kernel_traits_baseILj768ES2_S2_fS2_fjLj128EEEEELb0ELb1ELb1ELb1EEEvNS_9FwdParamsE --------------------------
	.section	.nv.constant0._ZN10layer_norm13ln_fwd_kernelINS_13Kernel_traitsI6__halfS2_fS2_fjLj768ELj1ELj4ELj1ELj16ENS_18Kernel_traits_baseILj768ES2_S2_fS2_fjLj128EEEEELb0ELb1ELb1ELb1EEEvNS_9FwdParamsE,"a",@progbits
	.sectionflags	@""
	.align	4
.nv.constant0._ZN10layer_norm13ln_fwd_kernelINS_13Kernel_traitsI6__halfS2_fS2_fjLj768ELj1ELj4ELj1ELj16ENS_18Kernel_traits_baseILj768ES2_S2_fS2_fjLj128EEEEELb0ELb1ELb1ELb1EEEvNS_9FwdParamsE:
	.zero		1128


//--------------------- .nv.constant0._ZN10layer_norm13ln_fwd_kernelINS_13Kernel_traitsI6__halfS2_fS2_fjLj768ELj1ELj4ELj1ELj16ENS_18Kernel_traits_baseILj768ES2_S2_fS2_fjLj128EEEEELb1ELb0ELb0ELb0EEEvNS_9FwdParamsE --------------------------
	.section	.nv.constant0._ZN10layer_norm13ln_fwd_kernelINS_13Kernel_traitsI6__halfS2_fS2_fjLj768ELj1ELj4ELj1ELj16ENS_18Kernel_traits_baseILj768ES2_S2_fS2_fjLj128EEEEELb1ELb0ELb0ELb0EEEvNS_9FwdParamsE,"a",@progbits
	.sectionflags	@""
	.align	4
.nv.constant0._ZN10layer_norm13ln_fwd_kernelINS_13Kernel_traitsI6__halfS2_fS2_fjLj768ELj1ELj4ELj1ELj16ENS_18Kernel_traits_baseILj768ES2_S2_fS2_fjLj128EEEEELb1ELb0ELb0ELb0EEEvNS_9FwdParamsE:
	.zero		1128


//--------------------- .nv.constant0._ZN10layer_norm13ln_fwd_kernelINS_13Kernel_traitsI6__halfS2_fS2_fjLj768ELj1ELj4ELj1ELj16ENS_18Kernel_traits_baseILj768ES2_S2_fS2_fjLj128EEEEELb1ELb0ELb0ELb1EEEvNS_9FwdParamsE --------------------------
	.section	.nv.constant0._ZN10layer_norm13ln_fwd_kernelINS_13Kernel_traitsI6__halfS2_fS2_fjLj768ELj1ELj4ELj1ELj16ENS_18Kernel_traits_baseILj768ES2_S2_fS2_fjLj128EEEEELb1ELb0ELb0ELb1EEEvNS_9FwdParamsE,"a",@progbits
	.sectionflags	@""
	.align	4
.nv.constant0._ZN10layer_norm13ln_fwd_kernelINS_13Kernel_traitsI6__halfS2_fS2_fjLj768ELj1ELj4ELj1ELj16ENS_18Kernel_traits_baseILj768ES2_S2_fS2_fjLj128EEEEELb1ELb0ELb0ELb1EEEvNS_9FwdParamsE:
	.zero		1128


//--------------------- .nv.constant0._ZN10layer_norm13ln_fwd_kernelINS_13Kernel_traitsI6__halfS2_fS2_fjLj768ELj1ELj4ELj1ELj16ENS_18Kernel_traits_baseILj768ES2_S2_fS2_fjLj128EEEEELb1ELb0ELb1ELb0EEEvNS_9FwdParamsE --------------------------
	.section	.nv.constant0._ZN10layer_norm13ln_fwd_kernelINS_13Kernel_traitsI6__halfS2_fS2_fjLj768ELj1ELj4ELj1ELj16ENS_18Kernel_traits_baseILj768ES2_S2_fS2_fjLj128EEEEELb1ELb0ELb1ELb0EEEvNS_9FwdParamsE,"a",@progbits
	.sectionflags	@""
	.align	4
.nv.constant0._ZN10layer_norm13ln_fwd_kernelINS_13Kernel_traitsI6__halfS2_fS2_fjLj768ELj1ELj4ELj1ELj16ENS_18Kernel_traits_baseILj768ES2_S2_fS2_fjLj128EEEEELb1ELb0ELb1ELb0EEEvNS_9FwdParamsE:
	.zero		1128


//--------------------- .nv.constant0._ZN10layer_norm13ln_fwd_kernelINS_13Kernel_traitsI6__halfS2_fS2_fjLj768ELj1ELj4ELj1ELj16ENS_18Kernel_traits_baseILj768ES2_S2_fS2_fjLj128EEEEELb1ELb0ELb1ELb1EEEvNS_9FwdParamsE --------------------------
	.section	.nv.constant0._ZN10layer_norm13ln_fwd_kernelINS_13Kernel_traitsI6__halfS2_fS2_fjLj768ELj1ELj4ELj1ELj16ENS_18Kernel_traits_baseILj768ES2_S2_fS2_fjLj128EEEEELb1ELb0ELb1ELb1EEEvNS_9FwdParamsE,"a",@progbits
	.sectionflags	@""
	.align	4
.nv.constant0._ZN10layer_norm13ln_fwd_kernelINS_13Kernel_traitsI6__halfS2_fS2_fjLj768ELj1ELj4ELj1ELj16ENS_18Kernel_traits_baseILj768ES2_S2_fS2_fjLj128EEEEELb1ELb0ELb1ELb1EEEvNS_9FwdParamsE:
	.zero		1128


//--------------------- .nv.constant0._ZN10layer_norm13ln_fwd_kernelINS_13Kernel_traitsI6__halfS2_fS2_fjLj768ELj1ELj4ELj1ELj16ENS_18Kernel_traits_baseILj768ES2_S2_fS2_fjLj128EEEEELb1ELb1ELb0ELb0EEEvNS_9FwdParamsE --------------------------
	.section	.nv.constant0._ZN10layer_norm13ln_fwd_kernelINS_13Kernel_traitsI6__halfS2_fS2_fjLj768ELj1ELj4ELj1ELj16ENS_18Kernel_traits_baseILj768ES2_S2_fS2_fjLj128EEEEELb1ELb1ELb0ELb0EEEvNS_9FwdParamsE,"a",@progbits
	.sectionflags	@""
	.align	4
.nv.constant0._ZN10layer_norm13ln_fwd_kernelINS_13Kernel_traitsI6__halfS2_fS2_fjLj768ELj1ELj4ELj1ELj16ENS_18Kernel_traits_baseILj768ES2_S2_fS2_fjLj128EEEEELb1ELb1ELb0ELb0EEEvNS_9FwdParamsE:
	.zero		1128


//--------------------- .nv.constant0._ZN10layer_norm13ln_fwd_kernelINS_13Kernel_traitsI6__halfS2_fS2_fjLj768ELj1ELj4ELj1ELj16ENS_18Kernel_traits_baseILj768ES2_S2_fS2_fjLj128EEEEELb1ELb1ELb0ELb1EEEvNS_9FwdParamsE --------------------------
	.section	.nv.constant0._ZN10layer_norm13ln_fwd_kernelINS_13Kernel_traitsI6__halfS2_fS2_fjLj768ELj1ELj4ELj1ELj16ENS_18Kernel_traits_baseILj768ES2_S2_fS2_fjLj128EEEEELb1ELb1ELb0ELb1EEEvNS_9FwdParamsE,"a",@progbits
	.sectionflags	@""
	.align	4
.nv.constant0._ZN10layer_norm13ln_fwd_kernelINS_13Kernel_traitsI6__halfS2_fS2_fjLj768ELj1ELj4ELj1ELj16ENS_18Kernel_traits_baseILj768ES2_S2_fS2_fjLj128EEEEELb1ELb1ELb0ELb1EEEvNS_9FwdParamsE:
	.zero		1128


//--------------------- .nv.constant0._ZN10layer_norm13ln_fwd_kernelINS_13Kernel_traitsI6__halfS2_fS2_fjLj768ELj1ELj4ELj1ELj16ENS_18Kernel_traits_baseILj768ES2_S2_fS2_fjLj128EEEEELb1ELb1ELb1ELb0EEEvNS_9FwdParamsE --------------------------
	.section	.nv.constant0._ZN10layer_norm13ln_fwd_kernelINS_13Kernel_traitsI6__halfS2_fS2_fjLj768ELj1ELj4ELj1ELj16ENS_18Kernel_traits_baseILj768ES2_S2_fS2_fjLj128EEEEELb1ELb1ELb1ELb0EEEvNS_9FwdParamsE,"a",@progbits
	.sectionflags	@""
	.align	4
.nv.constant0._ZN10layer_norm13ln_fwd_kernelINS_13Kernel_traitsI6__halfS2_fS2_fjLj768ELj1ELj4ELj1ELj16ENS_18Kernel_traits_baseILj768ES2_S2_fS2_fjLj128EEEEELb1ELb1ELb1ELb0EEEvNS_9FwdParamsE:
	.zero		1128


//--------------------- .nv.constant0._ZN10layer_norm13ln_fwd_kernelINS_13Kernel_traitsI6__halfS2_fS2_fjLj768ELj1ELj4ELj1ELj16ENS_18Kernel_traits_baseILj768ES2_S2_fS2_fjLj128EEEEELb1ELb1ELb1ELb1EEEvNS_9FwdParamsE --------------------------
	.section	.nv.constant0._ZN10layer_norm13ln_fwd_kernelINS_13Kernel_traitsI6__halfS2_fS2_fjLj768ELj1ELj4ELj1ELj16ENS_18Kernel_traits_baseILj768ES2_S2_fS2_fjLj128EEEEELb1ELb1ELb1ELb1EEEvNS_9FwdParamsE,"a",@progbits
	.sectionflags	@""
	.align	4
.nv.constant0._ZN10layer_norm13ln_fwd_kernelINS_13Kernel_traitsI6__halfS2_fS2_fjLj768ELj1ELj4ELj1ELj16ENS_18Kernel_traits_baseILj768ES2_S2_fS2_fjLj128EEEEELb1ELb1ELb1ELb1EEEvNS_9FwdParamsE:
	.zero		1128


//--------------------- .nv.constant0._ZN10layer_norm13ln_fwd_kernelINS_13Kernel_traitsIf6__halffS2_fjLj768ELj1ELj4ELj1ELj16ENS_18Kernel_traits_baseILj768EfS2_fS2_fjLj128EEEEELb0ELb0ELb0ELb0EEEvNS_9FwdParamsE --------------------------
	.section	.nv.constant0._ZN10layer_norm13ln_fwd_kernelINS_13Kernel_traitsIf6__halffS2_fjLj768ELj1ELj4ELj1ELj16ENS_18Kernel_traits_baseILj768EfS2_fS2_fjLj128EEEEELb0ELb0ELb0ELb0EEEvNS_9FwdParamsE,"a",@progbits
	.sectionflags	@""
	.align	4
.nv.constant0._ZN10layer_norm13ln_fwd_kernelINS_13Kernel_traitsIf6__halffS2_fjLj768ELj1ELj4ELj1ELj16ENS_18Kernel_traits_baseILj768EfS2_fS2_fjLj128EEEEELb0ELb0ELb0ELb0EEEvNS_9FwdParamsE:
	.zero		1128


//--------------------- .nv.constant0._ZN10layer_norm13ln_fwd_kernelINS_13Kernel_traitsIf6__halffS2_fjLj768ELj1ELj4ELj1ELj16ENS_18Kernel_traits_baseILj768EfS2_fS2_fjLj128EEEEELb0ELb0ELb0ELb1EEEvNS_9FwdParamsE --------------------------
	.section	.nv.constant0._ZN10layer_norm13ln_fwd_kernelINS_13Kernel_traitsIf6__halffS2_fjLj768ELj1ELj4ELj1ELj16ENS_18Kernel_traits_baseILj768EfS2_fS2_fjLj128EEEEELb0ELb0ELb0ELb1EEEvNS_9FwdParamsE,"a",@progbits
	.sectionflags	@""
	.align	4
.nv.constant0._ZN10layer_norm13ln_fwd_kernelINS_13Kernel_traitsIf6__halffS2_fjLj768ELj1ELj4ELj1ELj16ENS_18Kernel_traits_baseILj768EfS2_fS2_fjLj128EEEEELb0ELb0ELb0ELb1EEEvNS_9FwdParamsE:
	.zero		1128


//--------------------- .nv.constant0._ZN10layer_norm13ln_fwd_kernelINS_13Kernel_traitsIf6__halffS2_fjLj768ELj1ELj4ELj1ELj16ENS_18Kernel_traits_baseILj768EfS2_fS2_fjLj128EEEEELb0ELb0ELb1ELb0EEEvNS_9FwdParamsE --------------------------
	.section	.nv.constant0._ZN10layer_norm13ln_fwd_kernelINS_13Kernel_traitsIf6__halffS2_fjLj768ELj1ELj4ELj1ELj16ENS_18Kernel_traits_baseILj768EfS2_fS2_fjLj128EEEEELb0ELb0ELb1ELb0EEEvNS_9FwdParamsE,"a",@progbits
	.sectionflags	@""
	.align	4
.nv.constant0._ZN10layer_norm13ln_fwd_kernelINS_13Kernel_traitsIf6__halffS2_fjLj768ELj1ELj4ELj1ELj16ENS_18Kernel_traits_baseILj768EfS2_fS2_fjLj128EEEEELb0ELb0ELb1ELb0EEEvNS_9FwdParamsE:
	.zero		1128


//--------------------- .nv.constant0._ZN10layer_norm13ln_fwd_kernelINS_13Kernel_traitsIf6__halffS2_fjLj768ELj1ELj4ELj1ELj16ENS_18Kernel_traits_baseILj768EfS2_fS2_fjLj128EEEEELb0ELb0ELb1ELb1EEEvNS_9FwdParamsE --------------------------
	.section	.nv.constant0._ZN10layer_norm13ln_fwd_kernelINS_13Kernel_traitsIf6__halffS2_fjLj768ELj1ELj4ELj1ELj16ENS_18Kernel_traits_baseILj768EfS2_fS2_fjLj128EEEEELb0ELb0ELb1ELb1EEEvNS_9FwdParamsE,"a",@progbits
	.sectionflags	@""
	.align	4
.nv.constant0._ZN10layer_norm13ln_fwd_kernelINS_13Kernel_traitsIf6__halffS2_fjLj768ELj1ELj4ELj1ELj16ENS_18Kernel_traits_baseILj768EfS2_fS2_fjLj128EEEEELb0ELb0ELb1ELb1EEEvNS_9FwdParamsE:
	.zero		1128


//--------------------- .nv.constant0._ZN10layer_norm13ln_fwd_kernelINS_13Kernel_traitsIf6__halffS2_fjLj768ELj1ELj4ELj1ELj16ENS_18Kernel_traits_baseILj768EfS2_fS2_fjLj128EEEEELb0ELb1ELb0ELb0EEEvNS_9FwdParamsE --------------------------
	.section	.nv.constant0._ZN10layer_norm13ln_fwd_kernelINS_13Kernel_traitsIf6__halffS2_fjLj768ELj1ELj4ELj1ELj16ENS_18Kernel_traits_baseILj768EfS2_fS2_fjLj128EEEEELb0ELb1ELb0ELb0EEEvNS_9FwdParamsE,"a",@progbits
	.sectionflags	@""
	.align	4
.nv.constant0._ZN10layer_norm13ln_fwd_kernelINS_13Kernel_traitsIf6__halffS2_fjLj768ELj1ELj4ELj1ELj16ENS_18Kernel_traits_baseILj768EfS2_fS2_fjLj128EEEEELb0ELb1ELb0ELb0EEEvNS_9FwdParamsE:
	.zero		1128


//--------------------- .nv.constant0._ZN10layer_norm13ln_fwd_kernelINS_13Kernel_traitsIf6__halffS2_fjLj768ELj1ELj4ELj1ELj16ENS_18Kernel_traits_baseILj768EfS2_fS2_fjLj128EEEEELb0ELb1ELb0ELb1EEEvNS_9FwdParamsE --------------------------
	.section	.nv.constant0._ZN10layer_norm13ln_fwd_kernelINS_13Kernel_traitsIf6__halffS2_fjLj768ELj1ELj4ELj1ELj16ENS_18Kernel_traits_baseILj768EfS2_fS2_fjLj128EEEEELb0ELb1ELb0ELb1EEEvNS_9FwdParamsE,"a",@progbits
	.sectionflags	@""
	.align	4
.nv.constant0._ZN10layer_norm13ln_fwd_kernelINS_13Kernel_traitsIf6__halffS2_fjLj768ELj1ELj4ELj1ELj16ENS_18Kernel_traits_baseILj768EfS2_fS2_fjLj128EEEEELb0ELb1ELb0ELb1EEEvNS_9FwdParamsE:
	.zero		1128


//--------------------- .nv.constant0._ZN10layer_norm13ln_fwd_kernelINS_13Kernel_traitsIf6__halffS2_fjLj768ELj1ELj4ELj1ELj16ENS_18Kernel_traits_baseILj768EfS2_fS2_fjLj128EEEEELb0ELb1ELb1ELb0EEEvNS_9FwdParamsE --------------------------
	.section	.nv.constant0._ZN10layer_norm13ln_fwd_kernelINS_13Kernel_traitsIf6__halffS2_fjLj768ELj1ELj4ELj1ELj16ENS_18Kernel_traits_baseILj768EfS2_fS2_fjLj128EEEEELb0ELb1ELb1ELb0EEEvNS_9FwdParamsE,"a",@progbits
	.sectionflags	@""
	.align	4
.nv.constant0._ZN10layer_norm13ln_fwd_kernelINS_13Kernel_traitsIf6__halffS2_fjLj768ELj1ELj4ELj1ELj16ENS_18Kernel_traits_baseILj768EfS2_fS2_fjLj128EEEEELb0ELb1ELb1ELb0EEEvNS_9FwdParamsE:
	.zero		1128


//--------------------- .nv.constant0._ZN10layer_norm13ln_fwd_kernelINS_13Kernel_traitsIf6__halffS2_fjLj768ELj1ELj4ELj1ELj16ENS_18Kernel_traits_baseILj768EfS2_fS2_fjLj128EEEEELb0ELb1ELb1ELb1EEEvNS_9FwdParamsE --------------------------
	.section	.nv.constant0._ZN10layer_norm13ln_fwd_kernelINS_13Kernel_traitsIf6__halffS2_fjLj768ELj1ELj4ELj1ELj16ENS_18Kernel_traits_baseILj768EfS2_fS2_fjLj128EEEEELb0ELb1ELb1ELb1EEEvNS_9FwdParamsE,"a",@progbits
	.sectionflags	@""
	.align	4
.nv.constant0._ZN10layer_norm13ln_fwd_kernelINS_13Kernel_traitsIf6__halffS2_fjLj768ELj1ELj4ELj1ELj16ENS_18Kernel_traits_baseILj768EfS2_fS2_fjLj128EEEEELb0ELb1ELb1ELb1EEEvNS_9FwdParamsE:
	.zero		1128


//--------------------- .nv.constant0._ZN10layer_norm13ln_fwd_kernelINS_13Kernel_traitsIf6__halffS2_fjLj768ELj1ELj4ELj1ELj16ENS_18Kernel_traits_baseILj768EfS2_fS2_fjLj128EEEEELb1ELb0ELb0ELb0EEEvNS_9FwdParamsE --------------------------
	.section	.nv.constant0._ZN10layer_norm13ln_fwd_kernelINS_13Kernel_traitsIf6__halffS2_fjLj768ELj1ELj4ELj1ELj16ENS_18Kernel_traits_baseILj768EfS2_fS2_fjLj128EEEEELb1ELb0ELb0ELb0EEEvNS_9FwdParamsE,"a",@progbits
	.sectionflags	@""
	.align	4
.nv.constant0._ZN10layer_norm13ln_fwd_kernelINS_13Kernel_traitsIf6__halffS2_fjLj768ELj1ELj4ELj1ELj16ENS_18Kernel_traits_baseILj768EfS2_fS2_fjLj128EEEEELb1ELb0ELb0ELb0EEEvNS_9FwdParamsE:
	.zero		1128


//--------------------- .nv.constant0._ZN10layer_norm13ln_fwd_kernelINS_13Kernel_traitsIf6__halffS2_fjLj768ELj1ELj4ELj1ELj16ENS_18Kernel_traits_baseILj768EfS2_fS2_fjLj128EEEEELb1ELb0ELb0ELb1EEEvNS_9FwdParamsE --------------------------
	.section	.nv.constant0._ZN10layer_norm13ln_fwd_kernelINS_13Kernel_traitsIf6__halffS2_fjLj768ELj1ELj4ELj1ELj16ENS_18Kernel_traits_baseILj768EfS2_fS2_fjLj128EEEEELb1ELb0ELb0ELb1EEEvNS_9FwdParamsE,"a",@progbits
	.sectionflags	@""
	.align	4
.nv.constant0._ZN10layer_norm13ln_fwd_kernelINS_13Kernel_traitsIf6__halffS2_fjLj768ELj1ELj4ELj1ELj16ENS_18Kernel_traits_baseILj768EfS2_fS2_fjLj128EEEEELb1ELb0ELb0ELb1EEEvNS_9FwdParamsE:
	.zero		1128


//--------------------- .nv.constant0._ZN10layer_norm13ln_fwd_kernelINS_13Kernel_traitsIf6__halffS2_fjLj768ELj1ELj4ELj1ELj16ENS_18Kernel_traits_baseILj768EfS2_fS2_fjLj128EEEEELb1ELb0ELb1ELb0EEEvNS_9FwdParamsE --------------------------
	.section	.nv.constant0._ZN10layer_norm13ln_fwd_kernelINS_13Kernel_traitsIf6__halffS2_fjLj768ELj1ELj4ELj1ELj16ENS_18Kernel_traits_baseILj768EfS2_fS2_fjLj128EEEEELb1ELb0ELb1ELb0EEEvNS_9FwdParamsE,"a",@progbits
	.sectionflags	@""
	.align	4
.nv.constant0._ZN10layer_norm13ln_fwd_kernelINS_13Kernel_traitsIf6__halffS2_fjLj768ELj1ELj4ELj1ELj16ENS_18Kernel_traits_baseILj768EfS2_fS2_fjLj128EEEEELb1ELb0ELb1ELb0EEEvNS_9FwdParamsE:
	.zero		1128


//--------------------- .nv.constant0._ZN10layer_norm13ln_fwd_kernelINS_13Kernel_traitsIf6__halffS2_fjLj768ELj1ELj4ELj1ELj16ENS_18Kernel_traits_baseILj768EfS2_fS2_fjLj128EEEEELb1ELb0ELb1ELb1EEEvNS_9FwdParamsE --------------------------
	.section	.nv.constant0._ZN10layer_norm13ln_fwd_kernelINS_13Kernel_traitsIf6__halffS2_fjLj768ELj1ELj4ELj1ELj16ENS_18Kernel_traits_baseILj768EfS2_fS2_fjLj128EEEEELb1ELb0ELb1ELb1EEEvNS_9FwdParamsE,"a",@progbits
	.sectionflags	@""
	.align	4
.nv.constant0._ZN10layer_norm13ln_fwd_kernelINS_13Kernel_traitsIf6__halffS2_fjLj768ELj1ELj4ELj1ELj16ENS_18Kernel_traits_baseILj768EfS2_fS2_fjLj128EEEEELb1ELb0ELb1ELb1EEEvNS_9FwdParamsE:
	.zero		1128


//--------------------- .nv.constant0._ZN10layer_norm13ln_fwd_kernelINS_13Kernel_traitsIf6__halffS2_fjLj768ELj1ELj4ELj1ELj16ENS_18Kernel_traits_baseILj768EfS2_fS2_fjLj128EEEEELb1ELb1ELb0ELb0EEEvNS_9FwdParamsE --------------------------
	.section	.nv.constant0._ZN10layer_norm13ln_fwd_kernelINS_13Kernel_traitsIf6__halffS2_fjLj768ELj1ELj4ELj1ELj16ENS_18Kernel_traits_baseILj768EfS2_fS2_fjLj128EEEEELb1ELb1ELb0ELb0EEEvNS_9FwdParamsE,"a",@progbits
	.sectionflags	@""
	.align	4
.nv.constant0._ZN10layer_norm13ln_fwd_kernelINS_13Kernel_traitsIf6__halffS2_fjLj768ELj1ELj4ELj1ELj16ENS_18Kernel_traits_baseILj768EfS2_fS2_fjLj128EEEEELb1ELb1ELb0ELb0EEEvNS_9FwdParamsE:
	.zero		1128


//--------------------- .nv.constant0._ZN10layer_norm13ln_fwd_kernelINS_13Kernel_traitsIf6__halffS2_fjLj768ELj1ELj4ELj1ELj16ENS_18Kernel_traits_baseILj768EfS2_fS2_fjLj128EEEEELb1ELb1ELb0ELb1EEEvNS_9FwdParamsE --------------------------
	.section	.nv.constant0._ZN10layer_norm13ln_fwd_kernelINS_13Kernel_traitsIf6__halffS2_fjLj768ELj1ELj4ELj1ELj16ENS_18Kernel_traits_baseILj768EfS2_fS2_fjLj128EEEEELb1ELb1ELb0ELb1EEEvNS_9FwdParamsE,"a",@progbits
	.sectionflags	@""
	.align	4
.nv.constant0._ZN10layer_norm13ln_fwd_kernelINS_13Kernel_traitsIf6__halffS2_fjLj768ELj1ELj4ELj1ELj16ENS_18Kernel_traits_baseILj768EfS2_fS2_fjLj128EEEEELb1ELb1ELb0ELb1EEEvNS_9FwdParamsE:
	.zero		1128


//--------------------- .nv.constant0._ZN10layer_norm13ln_fwd_kernelINS_13Kernel_traitsIf6__halffS2_fjLj768ELj1ELj4ELj1ELj16ENS_18Kernel_traits_baseILj768EfS2_fS2_fjLj128EEEEELb1ELb1ELb1ELb0EEEvNS_9FwdParamsE --------------------------
	.section	.nv.constant0._ZN10layer_norm13ln_fwd_kernelINS_13Kernel_traitsIf6__halffS2_fjLj768ELj1ELj4ELj1ELj16ENS_18Kernel_traits_baseILj768EfS2_fS2_fjLj128EEEEELb1ELb1ELb1ELb0EEEvNS_9FwdParamsE,"a",@progbits
	.sectionflags	@""
	.align	4
.nv.constant0._ZN10layer_norm13ln_fwd_kernelINS_13Kernel_traitsIf6__halffS2_fjLj768ELj1ELj4ELj1ELj16ENS_18Kernel_traits_baseILj768EfS2_fS2_fjLj128EEEEELb1ELb1ELb1ELb0EEEvNS_9FwdParamsE:
	.zero		1128


//--------------------- .nv.constant0._ZN10layer_norm13ln_fwd_kernelINS_13Kernel_traitsIf6__halffS2_fjLj768ELj1ELj4ELj1ELj16ENS_18Kernel_traits_baseILj768EfS2_fS2_fjLj128EEEEELb1ELb1ELb1ELb1EEEvNS_9FwdParamsE --------------------------
	.section	.nv.constant0._ZN10layer_norm13ln_fwd_kernelINS_13Kernel_traitsIf6__halffS2_fjLj768ELj1ELj4ELj1ELj16ENS_18Kernel_traits_baseILj768EfS2_fS2_fjLj128EEEEELb1ELb1ELb1ELb1EEEvNS_9FwdParamsE,"a",@progbits
	.sectionflags	@""
	.align	4
.nv.constant0._ZN10layer_norm13ln_fwd_kernelINS_13Kernel_traitsIf6__halffS2_fjLj768ELj1ELj4ELj1ELj16ENS_18Kernel_traits_baseILj768EfS2_fS2_fjLj128EEEEELb1ELb1ELb1ELb1EEEvNS_9FwdParamsE:
	.zero		1128


//--------------------- .nv.constant0._ZN10layer_norm13ln_fwd_kernelINS_13Kernel_traitsI6__halfffffjLj768ELj1ELj4ELj1ELj16ENS_18Kernel_traits_baseILj768ES2_ffffjLj128EEEEELb0ELb0ELb0ELb0EEEvNS_9FwdParamsE --------------------------
	.section	.nv.constant0._ZN10layer_norm13ln_fwd_kernelINS_13Kernel_traitsI6__halfffffjLj768ELj1ELj4ELj1ELj16ENS_18Kernel_traits_baseILj768ES2_ffffjLj128EEEEELb0ELb0ELb0ELb0EEEvNS_9FwdParamsE,"a",@progbits
	.sectionflags	@""
	.align	4
.nv.constant0._ZN10layer_norm13ln_fwd_kernelINS_13Kernel_traitsI6__halfffffjLj768ELj1ELj4ELj1ELj16ENS_18Kernel_traits_baseILj768ES2_ffffjLj128EEEEELb0ELb0ELb0ELb0EEEvNS_9FwdParamsE:
	.zero		1128


//--------------------- .nv.constant0._ZN10layer_norm13ln_fwd_kernelINS_13Kernel_traitsI6__halfffffjLj768ELj1ELj4ELj1ELj16ENS_18Kernel_traits_baseILj768ES2_ffffjLj128EEEEELb0ELb0ELb0ELb1EEEvNS_9FwdParamsE --------------------------
	.section	.nv.constant0._ZN10layer_norm13ln_fwd_kernelINS_13Kernel_traitsI6__halfffffjLj768ELj1ELj4ELj1ELj16ENS_18Kernel_traits_baseILj768ES2_ffffjLj128EEEEELb0ELb0ELb0ELb1EEEvNS_9FwdParamsE,"a",@progbits
	.sectionflags	@""
	.align	4
.nv.constant0._ZN10layer_norm13ln_fwd_kernelINS_13Kernel_traitsI6__halfffffjLj768ELj1ELj4ELj1ELj16ENS_18Kernel_traits_baseILj768ES2_ffffjLj128EEEEELb0ELb0ELb0ELb1EEEvNS_9FwdParamsE:
	.zero		1128


//--------------------- .nv.constant0._ZN10layer_norm13ln_fwd_kernelINS_13Kernel_traitsI6__halfffffjLj768ELj1ELj4ELj1ELj16ENS_18Kernel_traits_baseILj768ES2_ffffjLj128EEEEELb0ELb0ELb1ELb0EEEvNS_9FwdParamsE --------------------------
	.section	.nv.constant0._ZN10layer_norm13ln_fwd_kernelINS_13Kernel_traitsI6__halfffffjLj768ELj1ELj4ELj1ELj16ENS_18Kernel_traits_baseILj768ES2_ffffjLj128EEEEELb0ELb0ELb1ELb0EEEvNS_9FwdParamsE,"a",@progbits
	.sectionflags	@""
	.align	4
.nv.constant0._ZN10layer_norm13ln_fwd_kernelINS_13Kernel_traitsI6__halfffffjLj768ELj1ELj4ELj1ELj16ENS_18Kernel_traits_baseILj768ES2_ffffjLj128EEEEELb0ELb0ELb1ELb0EEEvNS_9FwdParamsE:
	.zero		1128


//--------------------- .nv.constant0._ZN10layer_norm13ln_fwd_kernelINS_13Kernel_traitsI6__halfffffjLj768ELj1ELj4ELj1ELj16ENS_18Kernel_traits_baseILj768ES2_ffffjLj128EEEEELb0ELb0ELb1ELb1EEEvNS_9FwdParamsE --------------------------
	.section	.nv.constant0._ZN10layer_norm13ln_fwd_kernelINS_13Kernel_traitsI6__halfffffjLj768ELj1ELj4ELj1ELj16ENS_18Kernel_traits_baseILj768ES2_ffffjLj128EEEEELb0ELb0ELb1ELb1EEEvNS_9FwdParamsE,"a",@progbits
	.sectionflags	@""
	.align	4
.nv.constant0._ZN10layer_norm13ln_fwd_kernelINS_13Kernel_traitsI6__halfffffjLj768ELj1ELj4ELj1ELj16ENS_18Kernel_traits_baseILj768ES2_ffffjLj128EEEEELb0ELb0ELb1ELb1EEEvNS_9FwdParamsE:
	.zero		1128


//--------------------- .nv.constant0._ZN10layer_norm13ln_fwd_kernelINS_13Kernel_traitsI6__halfffffjLj768ELj1ELj4ELj1ELj16ENS_18Kernel_traits_baseILj768ES2_ffffjLj128EEEEELb0ELb1ELb0ELb0EEEvNS_9FwdParamsE --------------------------
	.section	.nv.constant0._ZN10layer_norm13ln_fwd_kernelINS_13Kernel_traitsI6__halfffffjLj768ELj1ELj4ELj1ELj16ENS_18Kernel_traits_baseILj768ES2_ffffjLj128EEEEELb0ELb1ELb0ELb0EEEvNS_9FwdParamsE,"a",@progbits
	.sectionflags	@""
	.align	4
.nv.constant0._ZN10layer_norm13ln_fwd_kernelINS_13Kernel_traitsI6__halfffffjLj768ELj1ELj4ELj1ELj16ENS_18Kernel_traits_baseILj768ES2_ffffjLj128EEEEELb0ELb1ELb0ELb0EEEvNS_9FwdParamsE:
	.zero		1128


//--------------------- .nv.constant0._ZN10layer_norm13ln_fwd_kernelINS_13Kernel_traitsI6__halfffffjLj768ELj1ELj4ELj1ELj16ENS_18Kernel_traits_baseILj768ES2_ffffjLj128EEEEELb0ELb1ELb0ELb1EEEvNS_9FwdParamsE --------------------------
	.section	.nv.constant0._ZN10layer_norm13ln_fwd_kernelINS_13Kernel_traitsI6__halfffffjLj768ELj1ELj4ELj1ELj16ENS_18Kernel_traits_baseILj768ES2_ffffjLj128EEEEELb0ELb1ELb0ELb1EEEvNS_9FwdParamsE,"a",@progbits
	.sectionflags	@""
	.align	4
.nv.constant0._ZN10layer_norm13ln_fwd_kernelINS_13Kernel_traitsI6__halfffffjLj768ELj1ELj4ELj1ELj16ENS_18Kernel_traits_baseILj768ES2_ffffjLj128EEEEELb0ELb1ELb0ELb1EEEvNS_9FwdParamsE:
	.zero		1128


//--------------------- .nv.constant0._ZN10layer_norm13ln_fwd_kernelINS_13Kernel_traitsI6__halfffffjLj768ELj1ELj4ELj1ELj16ENS_18Kernel_traits_baseILj768ES2_ffffjLj128EEEEELb0ELb1ELb1ELb0EEEvNS_9FwdParamsE --------------------------
	.section	.nv.constant0._ZN10layer_norm13ln_fwd_kernelINS_13Kernel_traitsI6__halfffffjLj768ELj1ELj4ELj1ELj16ENS_18Kernel_traits_baseILj768ES2_ffffjLj128EEEEELb0ELb1ELb1ELb0EEEvNS_9FwdParamsE,"a",@progbits
	.sectionflags	@""
	.align	4
.nv.constant0._ZN10layer_norm13ln_fwd_kernelINS_13Kernel_traitsI6__halfffffjLj768ELj1ELj4ELj1ELj16ENS_18Kernel_traits_baseILj768ES2_ffffjLj128EEEEELb0ELb1ELb1ELb0EEEvNS_9FwdParamsE:
	.zero		1128


//--------------------- .nv.constant0._ZN10layer_norm13ln_fwd_kernelINS_13Kernel_traitsI6__halfffffjLj768ELj1ELj4ELj1ELj16ENS_18Kernel_traits_baseILj768ES2_ffffjLj128EEEEELb0ELb1ELb1ELb1EEEvNS_9FwdParamsE --------------------------
	.section	.nv.constant0._ZN10layer_norm13ln_fwd_kernelINS_13Kernel_traitsI6__halfffffjLj768ELj1ELj4ELj1ELj16ENS_18Kernel_traits_baseILj768ES2_ffffjLj128EEEEELb0ELb1ELb1ELb1EEEvNS_9FwdParamsE,"a",@progbits
	.sectionflags	@""
	.align	4
.nv.constant0._ZN10layer_norm13ln_fwd_kernelINS_13Kernel_traitsI6__halfffffjLj768ELj1ELj4ELj1ELj16ENS_18Kernel_traits_baseILj768ES2_ffffjLj128EEEEELb0ELb1ELb1ELb1EEEvNS_9FwdParamsE:
	.zero		1128


//--------------------- .nv.constant0._ZN10layer_norm13ln_fwd_kernelINS_13Kernel_traitsI6__halfffffjLj768ELj1ELj4ELj1ELj16ENS_18Kernel_traits_baseILj768ES2_ffffjLj128EEEEELb1ELb0ELb0ELb0EEEvNS_9FwdParamsE --------------------------
	.section	.nv.constant0._ZN10layer_norm13ln_fwd_kernelINS_13Kernel_traitsI6__halfffffjLj768ELj1ELj4ELj1ELj16ENS_18Kernel_traits_baseILj768ES2_ffffjLj128EEEEELb1ELb0ELb0ELb0EEEvNS_9FwdParamsE,"a",@progbits
	.sectionflags	@""
	.align	4
.nv.constant0._ZN10layer_norm13ln_fwd_kernelINS_13Kernel_traitsI6__halfffffjLj768ELj1ELj4ELj1ELj16ENS_18Kernel_traits_baseILj768ES2_ffffjLj128EEEEELb1ELb0ELb0ELb0EEEvNS_9FwdParamsE:
	.zero		1128


//--------------------- .nv.constant0._ZN10layer_norm13ln_fwd_kernelINS_13Kernel_traitsI6__halfffffjLj768ELj1ELj4ELj1ELj16ENS_18Kernel_traits_baseILj768ES2_ffffjLj128EEEEELb1ELb0ELb0ELb1EEEvNS_9FwdParamsE --------------------------
	.section	.nv.constant0._ZN10layer_norm13ln_fwd_kernelINS_13Kernel_traitsI6__halfffffjLj768ELj1ELj4ELj1ELj16ENS_18Kernel_traits_baseILj768ES2_ffffjLj128EEEEELb1ELb0ELb0ELb1EEEvNS_9FwdParamsE,"a",@progbits
	.sectionflags	@""
	.align	4
.nv.constant0._ZN10layer_norm13ln_fwd_kernelINS_13Kernel_traitsI6__halfffffjLj768ELj1ELj4ELj1ELj16ENS_18Kernel_traits_baseILj768ES2_ffffjLj128EEEEELb1ELb0ELb0ELb1EEEvNS_9FwdParamsE:
	.zero		1128


//--------------------- .nv.constant0._ZN10layer_norm13ln_fwd_kernelINS_13Kernel_traitsI6__halfffffjLj768ELj1ELj4ELj1ELj16ENS_18Kernel_traits_baseILj768ES2_ffffjLj128EEEEELb1ELb0ELb1ELb0EEEvNS_9FwdParamsE --------------------------
	.section	.nv.constant0._ZN10layer_norm13ln_fwd_kernelINS_13Kernel_traitsI6__halfffffjLj768ELj1ELj4ELj1ELj16ENS_18Kernel_traits_baseILj768ES2_ffffjLj128EEEEELb1ELb0ELb1ELb0EEEvNS_9FwdParamsE,"a",@progbits
	.sectionflags	@""
	.align	4
.nv.constant0._ZN10layer_norm13ln_fwd_kernelINS_13Kernel_traitsI6__halfffffjLj768ELj1ELj4ELj1ELj16ENS_18Kernel_traits_baseILj768ES2_ffffjLj128EEEEELb1ELb0ELb1ELb0EEEvNS_9FwdParamsE:
	.zero		1128


//--------------------- .nv.constant0._ZN10layer_norm13ln_fwd_kernelINS_13Kernel_traitsI6__halfffffjLj768ELj1ELj4ELj1ELj16ENS_18Kernel_traits_baseILj768ES2_ffffjLj128EEEEELb1ELb0ELb1ELb1EEEvNS_9FwdParamsE --------------------------
	.section	.nv.constant0._ZN10layer_norm13ln_fwd_kernelINS_13Kernel_traitsI6__halfffffjLj768ELj1ELj4ELj1ELj16ENS_18Kernel_traits_baseILj768ES2_ffffjLj128EEEEELb1ELb0ELb1ELb1EEEvNS_9FwdParamsE,"a",@progbits
	.sectionflags	@""
	.align	4
.nv.constant0._ZN10layer_norm13ln_fwd_kernelINS_13Kernel_traitsI6__halfffffjLj768ELj1ELj4ELj1ELj16ENS_18Kernel_traits_baseILj768ES2_ffffjLj128EEEEELb1ELb0ELb1ELb1EEEvNS_9FwdParamsE:
	.zero		1128


//--------------------- .nv.constant0._ZN10layer_norm13ln_fwd_kernelINS_13Kernel_traitsI6__halfffffjLj768ELj1ELj4ELj1ELj16ENS_18Kernel_traits_baseILj768ES2_ffffjLj128EEEEELb1ELb1ELb0ELb0EEEvNS_9FwdParamsE --------------------------
	.section	.nv.constant0._ZN10layer_norm13ln_fwd_kernelINS_13Kernel_traitsI6__halfffffjLj768ELj1ELj4ELj1ELj16ENS_18Kernel_traits_baseILj768ES2_ffffjLj128EEEEELb1ELb1ELb0ELb0EEEvNS_9FwdParamsE,"a",@progbits
	.sectionflags	@""
	.align	4
.nv.constant0._ZN10layer_norm13ln_fwd_kernelINS_13Kernel_traitsI6__halfffffjLj768ELj1ELj4ELj1ELj16ENS_18Kernel_traits_baseILj768ES2_ffffjLj128EEEEELb1ELb1ELb0ELb0EEEvNS_9FwdParamsE:
	.zero		1128


//--------------------- .nv.constant0._ZN10layer_norm13ln_fwd_kernelINS_13Kernel_traitsI6__halfffffjLj768ELj1ELj4ELj1ELj16ENS_18Kernel_traits_baseILj768ES2_ffffjLj128EEEEELb1ELb1ELb0ELb1EEEvNS_9FwdParamsE --------------------------
	.section	.nv.constant0._ZN10layer_norm13ln_fwd_kernelINS_13Kernel_traitsI6__halfffffjLj768ELj1ELj4ELj1ELj16ENS_18Kernel_traits_baseILj768ES2_ffffjLj128EEEEELb1ELb1ELb0ELb1EEEvNS_9FwdParamsE,"a",@progbits
	.sectionflags	@""
	.align	4
.nv.constant0._ZN10layer_norm13ln_fwd_kernelINS_13Kernel_traitsI6__halfffffjLj768ELj1ELj4ELj1ELj16ENS_18Kernel_traits_baseILj768ES2_ffffjLj128EEEEELb1ELb1ELb0ELb1EEEvNS_9FwdParamsE:
	.zero		1128


//--------------------- .nv.constant0._ZN10layer_norm13ln_fwd_kernelINS_13Kernel_traitsI6__halfffffjLj768ELj1ELj4ELj1ELj16ENS_18Kernel_traits_baseILj768ES2_ffffjLj128EEEEELb1ELb1ELb1ELb0EEEvNS_9FwdParamsE --------------------------
	.section	.nv.constant0._ZN10layer_norm13ln_fwd_kernelINS_13Kernel_traitsI6__halfffffjLj768ELj1ELj4ELj1ELj16ENS_18Kernel_traits_baseILj768ES2_ffffjLj128EEEEELb1ELb1ELb1ELb0EEEvNS_9FwdParamsE,"a",@progbits
	.sectionflags	@""
	.align	4
.nv.constant0._ZN10layer_norm13ln_fwd_kernelINS_13Kernel_traitsI6__halfffffjLj768ELj1ELj4ELj1ELj16ENS_18Kernel_traits_baseILj768ES2_ffffjLj128EEEEELb1ELb1ELb1ELb0EEEvNS_9FwdParamsE:
	.zero		1128


//--------------------- .nv.constant0._ZN10layer_norm13ln_fwd_kernelINS_13Kernel_traitsI6__halfffffjLj768ELj1ELj4ELj1ELj16ENS_18Kernel_traits_baseILj768ES2_ffffjLj128EEEEELb1ELb1ELb1ELb1EEEvNS_9FwdParamsE --------------------------
	.section	.nv.constant0._ZN10layer_norm13ln_fwd_kernelINS_13Kernel_traitsI6__halfffffjLj768ELj1ELj4ELj1ELj16ENS_18Kernel_traits_baseILj768ES2_ffffjLj128EEEEELb1ELb1ELb1ELb1EEEvNS_9FwdParamsE,"a",@progbits
	.sectionflags	@""
	.align	4
.nv.constant0._ZN10layer_norm13ln_fwd_kernelINS_13Kernel_traitsI6__halfffffjLj768ELj1ELj4ELj1ELj16ENS_18Kernel_traits_baseILj768ES2_ffffjLj128EEEEELb1ELb1ELb1ELb1EEEvNS_9FwdParamsE:
	.zero		1128


//--------------------- .nv.constant0._ZN10layer_norm13ln_fwd_kernelINS_13Kernel_traitsIfffffjLj768ELj1ELj4ELj1ELj16ENS_18Kernel_traits_baseILj768EfffffjLj128EEEEELb0ELb0ELb0ELb0EEEvNS_9FwdParamsE --------------------------
	.section	.nv.constant0._ZN10layer_norm13ln_fwd_kernelINS_13Kernel_traitsIfffffjLj768ELj1ELj4ELj1ELj16ENS_18Kernel_traits_baseILj768EfffffjLj128EEEEELb0ELb0ELb0ELb0EEEvNS_9FwdParamsE,"a",@progbits
	.sectionflags	@""
	.align	4
.nv.constant0._ZN10layer_norm13ln_fwd_kernelINS_13Kernel_traitsIfffffjLj768ELj1ELj4ELj1ELj16ENS_18Kernel_traits_baseILj768EfffffjLj128EEEEELb0ELb0ELb0ELb0EEEvNS_9FwdParamsE:
	.zero		1128


//--------------------- .nv.constant0._ZN10layer_norm13ln_fwd_kernelINS_13Kernel_traitsIfffffjLj768ELj1ELj4ELj1ELj16ENS_18Kernel_traits_baseILj768EfffffjLj128EEEEELb0ELb0ELb0ELb1EEEvNS_9FwdParamsE --------------------------
	.section	.nv.constant0._ZN10layer_norm13ln_fwd_kernelINS_13Kernel_traitsIfffffjLj768ELj1ELj4ELj1ELj16ENS_18Kernel_traits_baseILj768EfffffjLj128EEEEELb0ELb0ELb0ELb1EEEvNS_9FwdParamsE,"a",@progbits
	.sectionflags	@""
	.align	4
.nv.constant0._ZN10layer_norm13ln_fwd_kernelINS_13Kernel_traitsIfffffjLj768ELj1ELj4ELj1ELj16ENS_18Kernel_traits_baseILj768EfffffjLj128EEEEELb0ELb0ELb0ELb1EEEvNS_9FwdParamsE:
	.zero		1128


//--------------------- .nv.constant0._ZN10layer_norm13ln_fwd_kernelINS_13Kernel_traitsIfffffjLj768ELj1ELj4ELj1ELj16ENS_18Kernel_traits_baseILj768EfffffjLj128EEEEELb0ELb0ELb1ELb0EEEvNS_9FwdParamsE --------------------------
	.section	.nv.constant0._ZN10layer_norm13ln_fwd_kernelINS_13Kernel_traitsIfffffjLj768ELj1ELj4ELj1ELj16ENS_18Kernel_traits_baseILj768EfffffjLj128EEEEELb0ELb0ELb1ELb0EEEvNS_9FwdParamsE,"a",@progbits
	.sectionflags	@""
	.align	4
.nv.constant0._ZN10layer_norm13ln_fwd_kernelINS_13Kernel_traitsIfffffjLj768ELj1ELj4ELj1ELj16ENS_18Kernel_traits_baseILj768EfffffjLj128EEEEELb0ELb0ELb1ELb0EEEvNS_9FwdParamsE:
	.zero		1128


//--------------------- .nv.constant0._ZN10layer_norm13ln_fwd_kernelINS_13Kernel_traitsIfffffjLj768ELj1ELj4ELj1ELj16ENS_18Kernel_traits_baseILj768EfffffjLj128EEEEELb0ELb0ELb1ELb1EEEvNS_9FwdParamsE --------------------------
	.section	.nv.constant0._ZN10layer_norm13ln_fwd_kernelINS_13Kernel_traitsIfffffjLj768ELj1ELj4ELj1ELj16ENS_18Kernel_traits_baseILj768EfffffjLj128EEEEELb0ELb0ELb1ELb1EEEvNS_9FwdParamsE,"a",@progbits
	.sectionflags	@""
	.align	4
.nv.constant0._ZN10layer_norm13ln_fwd_kernelINS_13Kernel_traitsIfffffjLj768ELj1ELj4ELj1ELj16ENS_18Kernel_traits_baseILj768EfffffjLj128EEEEELb0ELb0ELb1ELb1EEEvNS_9FwdParamsE:
	.zero		1128


//--------------------- .nv.constant0._ZN10layer_norm13ln_fwd_kernelINS_13Kernel_traitsIfffffjLj768ELj1ELj4ELj1ELj16ENS_18Kernel_traits_baseILj768EfffffjLj128EEEEELb0ELb1ELb0ELb0EEEvNS_9FwdParamsE --------------------------
	.section	.nv.constant0._ZN10layer_norm13ln_fwd_kernelINS_13Kernel_traitsIfffffjLj768ELj1ELj4ELj1ELj16ENS_18Kernel_traits_baseILj768EfffffjLj128EEEEELb0ELb1ELb0ELb0EEEvNS_9FwdParamsE,"a",@progbits
	.sectionflags	@""
	.align	4
.nv.constant0._ZN10layer_norm13ln_fwd_kernelINS_13Kernel_traitsIfffffjLj768ELj1ELj4ELj1ELj16ENS_18Kernel_traits_baseILj768EfffffjLj128EEEEELb0ELb1ELb0ELb0EEEvNS_9FwdParamsE:
	.zero		1128


//--------------------- .nv.constant0._ZN10layer_norm13ln_fwd_kernelINS_13Kernel_traitsIfffffjLj768ELj1ELj4ELj1ELj16ENS_18Kernel_traits_baseILj768EfffffjLj128EEEEELb0ELb1ELb0ELb1EEEvNS_9FwdParamsE --------------------------
	.section	.nv.constant0._ZN10layer_norm13ln_fwd_kernelINS_13Kernel_traitsIfffffjLj768ELj1ELj4ELj1ELj16ENS_18Kernel_traits_baseILj768EfffffjLj128EEEEELb0ELb1ELb0ELb1EEEvNS_9FwdParamsE,"a",@progbits
	.sectionflags	@""
	.align	4
.nv.constant0._ZN10layer_norm13ln_fwd_kernelINS_13Kernel_traitsIfffffjLj768ELj1ELj4ELj1ELj16ENS_18Kernel_traits_baseILj768EfffffjLj128EEEEELb0ELb1ELb0ELb1EEEvNS_9FwdParamsE:
	.zero		1128


//--------------------- .nv.constant0._ZN10layer_norm13ln_fwd_kernelINS_13Kernel_traitsIfffffjLj768ELj1ELj4ELj1ELj16ENS_18Kernel_traits_baseILj768EfffffjLj128EEEEELb0ELb1ELb1ELb0EEEvNS_9FwdParamsE --------------------------
	.section	.nv.constant0._ZN10layer_norm13ln_fwd_kernelINS_13Kernel_traitsIfffffjLj768ELj1ELj4ELj1ELj16ENS_18Kernel_traits_baseILj768EfffffjLj128EEEEELb0ELb1ELb1ELb0EEEvNS_9FwdParamsE,"a",@progbits
	.sectionflags	@""
	.align	4
.nv.constant0._ZN10layer_norm13ln_fwd_kernelINS_13Kernel_traitsIfffffjLj768ELj1ELj4ELj1ELj16ENS_18Kernel_traits_baseILj768EfffffjLj128EEEEELb0ELb1ELb1ELb0EEEvNS_9FwdParamsE:
	.zero		1128


//--------------------- .nv.constant0._ZN10layer_norm13ln_fwd_kernelINS_13Kernel_traitsIfffffjLj768ELj1ELj4ELj1ELj16ENS_18Kernel_traits_baseILj768EfffffjLj128EEEEELb0ELb1ELb1ELb1EEEvNS_9FwdParamsE --------------------------
	.section	.nv.constant0._ZN10layer_norm13ln_fwd_kernelINS_13Kernel_traitsIfffffjLj768ELj1ELj4ELj1ELj16ENS_18Kernel_traits_baseILj768EfffffjLj128EEEEELb0ELb1ELb1ELb1EEEvNS_9FwdParamsE,"a",@progbits
	.sectionflags	@""
	.align	4
.nv.constant0._ZN10layer_norm13ln_fwd_kernelINS_13Kernel_traitsIfffffjLj768ELj1ELj4ELj1ELj16ENS_18Kernel_traits_baseILj768EfffffjLj128EEEEELb0ELb1ELb1ELb1EEEvNS_9FwdParamsE:
	.zero		1128


//--------------------- .nv.constant0._ZN10layer_norm13ln_fwd_kernelINS_13Kernel_traitsIfffffjLj768ELj1ELj4ELj1ELj16ENS_18Kernel_traits_baseILj768EfffffjLj128EEEEELb1ELb0ELb0ELb0EEEvNS_9FwdParamsE --------------------------
	.section	.nv.constant0._ZN10layer_norm13ln_fwd_kernelINS_13Kernel_traitsIfffffjLj768ELj1ELj4ELj1ELj16ENS_18Kernel_traits_baseILj768EfffffjLj128EEEEELb1ELb0ELb0ELb0EEEvNS_9FwdParamsE,"a",@progbits
	.sectionflags	@""
	.align	4
.nv.constant0._ZN10layer_norm13ln_fwd_kernelINS_13Kernel_traitsIfffffjLj768ELj1ELj4ELj1ELj16ENS_18Kernel_traits_baseILj768EfffffjLj128EEEEELb1ELb0ELb0ELb0EEEvNS_9FwdParamsE:
	.zero		1128


//--------------------- .nv.constant0._ZN10layer_norm13ln_fwd_kernelINS_13Kernel_traitsIfffffjLj768ELj1ELj4ELj1ELj16ENS_18Kernel_traits_baseILj768EfffffjLj128EEEEELb1ELb0ELb0ELb1EEEvNS_9FwdParamsE --------------------------
	.section	.nv.constant0._ZN10layer_norm13ln_fwd_kernelINS_13Kernel_traitsIfffffjLj768ELj1ELj4ELj1ELj16ENS_18Kernel_traits_baseILj768EfffffjLj128EEEEELb1ELb0ELb0ELb1EEEvNS_9FwdParamsE,"a",@progbits
	.sectionflags	@""
	.align	4
.nv.constant0._ZN10layer_norm13ln_fwd_kernelINS_13Kernel_traitsIfffffjLj768ELj1ELj4ELj1ELj16ENS_18Kernel_traits_baseILj768EfffffjLj128EEEEELb1ELb0ELb0ELb1EEEvNS_9FwdParamsE:
	.zero		1128


//--------------------- .nv.constant0._ZN10layer_norm13ln_fwd_kernelINS_13Kernel_traitsIfffffjLj768ELj1ELj4ELj1ELj16ENS_18Kernel_traits_baseILj768EfffffjLj128EEEEELb1ELb0ELb1ELb0EEEvNS_9FwdParamsE --------------------------
	.section	.nv.constant0._ZN10layer_norm13ln_fwd_kernelINS_13Kernel_traitsIfffffjLj768ELj1ELj4ELj1ELj16ENS_18Kernel_traits_baseILj768EfffffjLj128EEEEELb1ELb0ELb1ELb0EEEvNS_9FwdParamsE,"a",@progbits
	.sectionflags	@""
	.align	4
.nv.constant0._ZN10layer_norm13ln_fwd_kernelINS_13Kernel_traitsIfffffjLj768ELj1ELj4ELj1ELj16ENS_18Kernel_traits_baseILj768EfffffjLj128EEEEELb1ELb0ELb1ELb0EEEvNS_9FwdParamsE:
	.zero		1128


//--------------------- .nv.constant0._ZN10layer_norm13ln_fwd_kernelINS_13Kernel_traitsIfffffjLj768ELj1ELj4ELj1ELj16ENS_18Kernel_traits_baseILj768EfffffjLj128EEEEELb1ELb0ELb1ELb1EEEvNS_9FwdParamsE --------------------------
	.section	.nv.constant0._ZN10layer_norm13ln_fwd_kernelINS_13Kernel_traitsIfffffjLj768ELj1ELj4ELj1ELj16ENS_18Kernel_traits_baseILj768EfffffjLj128EEEEELb1ELb0ELb1ELb1EEEvNS_9FwdParamsE,"a",@progbits
	.sectionflags	@""
	.align	4
.nv.constant0._ZN10layer_norm13ln_fwd_kernelINS_13Kernel_traitsIfffffjLj768ELj1ELj4ELj1ELj16ENS_18Kernel_traits_baseILj768EfffffjLj128EEEEELb1ELb0ELb1ELb1EEEvNS_9FwdParamsE:
	.zero		1128


//--------------------- .nv.constant0._ZN10layer_norm13ln_fwd_kernelINS_13Kernel_traitsIfffffjLj768ELj1ELj4ELj1ELj16ENS_18Kernel_traits_baseILj768EfffffjLj128EEEEELb1ELb1ELb0ELb0EEEvNS_9FwdParamsE --------------------------
	.section	.nv.constant0._ZN10layer_norm13ln_fwd_kernelINS_13Kernel_traitsIfffffjLj768ELj1ELj4ELj1ELj16ENS_18Kernel_traits_baseILj768EfffffjLj128EEEEELb1ELb1ELb0ELb0EEEvNS_9FwdParamsE,"a",@progbits
	.sectionflags	@""
	.align	4
.nv.constant0._ZN10layer_norm13ln_fwd_kernelINS_13Kernel_traitsIfffffjLj768ELj1ELj4ELj1ELj16ENS_18Kernel_traits_baseILj768EfffffjLj128EEEEELb1ELb1ELb0ELb0EEEvNS_9FwdParamsE:
	.zero		1128


//--------------------- .nv.constant0._ZN10layer_norm13ln_fwd_kernelINS_13Kernel_traitsIfffffjLj768ELj1ELj4ELj1ELj16ENS_18Kernel_traits_baseILj768EfffffjLj128EEEEELb1ELb1ELb0ELb1EEEvNS_9FwdParamsE --------------------------
	.section	.nv.constant0._ZN10layer_norm13ln_fwd_kernelINS_13Kernel_traitsIfffffjLj768ELj1ELj4ELj1ELj16ENS_18Kernel_traits_baseILj768EfffffjLj128EEEEELb1ELb1ELb0ELb1EEEvNS_9FwdParamsE,"a",@progbits
	.sectionflags	@""
	.align	4
.nv.constant0._ZN10layer_norm13ln_fwd_kernelINS_13Kernel_traitsIfffffjLj768ELj1ELj4ELj1ELj16ENS_18Kernel_traits_baseILj768EfffffjLj128EEEEELb1ELb1ELb0ELb1EEEvNS_9FwdParamsE:
	.zero		1128


//--------------------- .nv.constant0._ZN10layer_norm13ln_fwd_kernelINS_13Kernel_traitsIfffffjLj768ELj1ELj4ELj1ELj16ENS_18Kernel_traits_baseILj768EfffffjLj128EEEEELb1ELb1ELb1ELb0EEEvNS_9FwdParamsE --------------------------
	.section	.nv.constant0._ZN10layer_norm13ln_fwd_kernelINS_13Kernel_traitsIfffffjLj768ELj1ELj4ELj1ELj16ENS_18Kernel_traits_baseILj768EfffffjLj128EEEEELb1ELb1ELb1ELb0EEEvNS_9FwdParamsE,"a",@progbits
	.sectionflags	@""
	.align	4
.nv.constant0._ZN10layer_norm13ln_fwd_kernelINS_13Kernel_traitsIfffffjLj768ELj1ELj4ELj1ELj16ENS_18Kernel_traits_baseILj768EfffffjLj128EEEEELb1ELb1ELb1ELb0EEEvNS_9FwdParamsE:
	.zero		1128


//--------------------- .nv.constant0._ZN10layer_norm13ln_fwd_kernelINS_13Kernel_traitsIfffffjLj768ELj1ELj4ELj1ELj16ENS_18Kernel_traits_baseILj768EfffffjLj128EEEEELb1ELb1ELb1ELb1EEEvNS_9FwdParamsE --------------------------
	.section	.nv.constant0._ZN10layer_norm13ln_fwd_kernelINS_13Kernel_traitsIfffffjLj768ELj1ELj4ELj1ELj16ENS_18Kernel_traits_baseILj768EfffffjLj128EEEEELb1ELb1ELb1ELb1EEEvNS_9FwdParamsE,"a",@progbits
	.sectionflags	@""
	.align	4
.nv.constant0._ZN10layer_norm13ln_fwd_kernelINS_13Kernel_traitsIfffffjLj768ELj1ELj4ELj1ELj16ENS_18Kernel_traits_baseILj768EfffffjLj128EEEEELb1ELb1ELb1ELb1EEEvNS_9FwdParamsE:
	.zero		1128


//--------------------- SYMBOLS --------------------------

	.type		.nv.reservedSmem.offset0,@object
	.size		.nv.reservedSmem.offset0,0x4
